	.target	sm_80

	.elftype	@"ET_EXEC"


//--------------------- .note.nv.tkinfo           --------------------------
	.section	.note.nv.tkinfo,"",@"SHT_NOTE"
	.sectionflags	@"SHF_NOTE_NV_TKINFO"
	.tkinfo
        /*0018*/ 	.word	0x00000002
        /*0030*/ 	.string	""
        /*0030*/ 	.string	"ptxas"
        /*0030*/ 	.string	"Cuda compilation tools, release 13.0, V13.0.88"
        /*0030*/ 	.string	"Build cuda_13.0.r13.0/compiler.36424714_0"
        /*0030*/ 	.string	"-arch sm_80 -m 64 "



//--------------------- .note.nv.cuinfo           --------------------------
	.section	.note.nv.cuinfo,"",@"SHT_NOTE"
	.sectionflags	@"SHF_NOTE_NV_CUINFO"
        /*0018*/ 	.short	0x0002
        /*001a*/ 	.short	0x0050
        /*001c*/ 	.short	0x0082
	.zero		2


//--------------------- .nv.info                  --------------------------
	.section	.nv.info,"",@"SHT_CUDA_INFO"
	.align	4


	//----- nvinfo : EIATTR_REGCOUNT
	.align		4
        /*0000*/ 	.byte	0x04, 0x2f
        /*0002*/ 	.short	(.L_12 - .L_11)
	.align		4
.L_11:
        /*0004*/ 	.word	index@(_ZN5flash16flash_fwd_kernelI23Flash_fwd_kernel_traitsILi128ELi128ELi32ELi4ELb0ELb0EN7cutlass10bfloat16_tE19Flash_kernel_traitsILi128ELi128ELi32ELi4ES3_EELb0ELb0ELb1ELb1ELb0ELb0ELb1ELb0EEEvNS_16Flash_fwd_paramsE)
        /*0008*/ 	.word	0x000000ff


	//----- nvinfo : EIATTR_FRAME_SIZE
	.align		4
.L_12:
        /*000c*/ 	.byte	0x04, 0x11
        /*000e*/ 	.short	(.L_14 - .L_13)
	.align		4
.L_13:
        /*0010*/ 	.word	index@(_ZN5flash16flash_fwd_kernelI23Flash_fwd_kernel_traitsILi128ELi128ELi32ELi4ELb0ELb0EN7cutlass10bfloat16_tE19Flash_kernel_traitsILi128ELi128ELi32ELi4ES3_EELb0ELb0ELb1ELb1ELb0ELb0ELb1ELb0EEEvNS_16Flash_fwd_paramsE)
        /*0014*/ 	.word	0x00000060


	//----- nvinfo : EIATTR_REGCOUNT
	.align		4
.L_14:
        /*0018*/ 	.byte	0x04, 0x2f
        /*001a*/ 	.short	(.L_16 - .L_15)
	.align		4
.L_15:
        /*001c*/ 	.word	index@(_ZN5flash16flash_fwd_kernelI23Flash_fwd_kernel_traitsILi128ELi128ELi32ELi4ELb0ELb0EN7cutlass10bfloat16_tE19Flash_kernel_traitsILi128ELi128ELi32ELi4ES3_EELb1ELb0ELb1ELb1ELb0ELb0ELb0ELb1EEEvNS_16Flash_fwd_paramsE)
        /*0020*/ 	.word	0x000000ff


	//----- nvinfo : EIATTR_FRAME_SIZE
	.align		4
.L_16:
        /*0024*/ 	.byte	0x04, 0x11
        /*0026*/ 	.short	(.L_18 - .L_17)
	.align		4
.L_17:
        /*0028*/ 	.word	index@($__internal_0_$__cuda_sm70_shflsync_bfly_p)
        /*002c*/ 	.word	0x00000000


	//----- nvinfo : EIATTR_FRAME_SIZE
	.align		4
.L_18:
        /*0030*/ 	.byte	0x04, 0x11
        /*0032*/ 	.short	(.L_20 - .L_19)
	.align		4
.L_19:
        /*0034*/ 	.word	index@($_ZN5flash16flash_fwd_kernelI23Flash_fwd_kernel_traitsILi128ELi128ELi32ELi4ELb0ELb0EN7cutlass10bfloat16_tE19Flash_kernel_traitsILi128ELi128ELi32ELi4ES3_EELb1ELb0ELb1ELb1ELb0ELb0ELb0ELb1EEEvNS_16Flash_fwd_paramsE$_ZN5flash22compute_attn_1rowblockI23Flash_fwd_kernel_traitsILi128ELi128ELi32ELi4ELb0ELb0EN7cutlass10bfloat16_tE19Flash_kernel_traitsILi128ELi128ELi32ELi4ES3_EELb1ELb0ELb1ELb1ELb0ELb0ELb0ELb1ENS_16Flash_fwd_paramsEEEvRKT8_iii)
        /*0038*/ 	.word	0x00000000


	//----- nvinfo : EIATTR_FRAME_SIZE
	.align		4
.L_20:
        /*003c*/ 	.byte	0x04, 0x11
        /*003e*/ 	.short	(.L_22 - .L_21)
	.align		4
.L_21:
        /*0040*/ 	.word	index@(_ZN5flash16flash_fwd_kernelI23Flash_fwd_kernel_traitsILi128ELi128ELi32ELi4ELb0ELb0EN7cutlass10bfloat16_tE19Flash_kernel_traitsILi128ELi128ELi32ELi4ES3_EELb1ELb0ELb1ELb1ELb0ELb0ELb0ELb1EEEvNS_16Flash_fwd_paramsE)
        /*0044*/ 	.word	0x000001c0


	//----- nvinfo : EIATTR_REGCOUNT
	.align		4
.L_22:
        /*0048*/ 	.byte	0x04, 0x2f
        /*004a*/ 	.short	(.L_24 - .L_23)
	.align		4
.L_23:
        /*004c*/ 	.word	index@(_ZN5flash16flash_fwd_kernelI23Flash_fwd_kernel_traitsILi128ELi128ELi32ELi4ELb0ELb0EN7cutlass10bfloat16_tE19Flash_kernel_traitsILi128ELi128ELi32ELi4ES3_EELb0ELb0ELb1ELb0ELb0ELb0ELb1ELb0EEEvNS_16Flash_fwd_paramsE)
        /*0050*/ 	.word	0x000000ff


	//----- nvinfo : EIATTR_FRAME_SIZE
	.align		4
.L_24:
        /*0054*/ 	.byte	0x04, 0x11
        /*0056*/ 	.short	(.L_26 - .L_25)
	.align		4
.L_25:
        /*0058*/ 	.word	index@(_ZN5flash16flash_fwd_kernelI23Flash_fwd_kernel_traitsILi128ELi128ELi32ELi4ELb0ELb0EN7cutlass10bfloat16_tE19Flash_kernel_traitsILi128ELi128ELi32ELi4ES3_EELb0ELb0ELb1ELb0ELb0ELb0ELb1ELb0EEEvNS_16Flash_fwd_paramsE)
        /*005c*/ 	.word	0x00000058


	//----- nvinfo : EIATTR_REGCOUNT
	.align		4
.L_26:
        /*0060*/ 	.byte	0x04, 0x2f
        /*0062*/ 	.short	(.L_28 - .L_27)
	.align		4
.L_27:
        /*0064*/ 	.word	index@(_ZN5flash16flash_fwd_kernelI23Flash_fwd_kernel_traitsILi128ELi128ELi32ELi4ELb0ELb0EN7cutlass10bfloat16_tE19Flash_kernel_traitsILi128ELi128ELi32ELi4ES3_EELb1ELb0ELb1ELb0ELb0ELb0ELb0ELb1EEEvNS_16Flash_fwd_paramsE)
        /*0068*/ 	.word	0x000000ff


	//----- nvinfo : EIATTR_FRAME_SIZE
	.align		4
.L_28:
        /*006c*/ 	.byte	0x04, 0x11
        /*006e*/ 	.short	(.L_30 - .L_29)
	.align		4
.L_29:
        /*0070*/ 	.word	index@(_ZN5flash16flash_fwd_kernelI23Flash_fwd_kernel_traitsILi128ELi128ELi32ELi4ELb0ELb0EN7cutlass10bfloat16_tE19Flash_kernel_traitsILi128ELi128ELi32ELi4ES3_EELb1ELb0ELb1ELb0ELb0ELb0ELb0ELb1EEEvNS_16Flash_fwd_paramsE)
        /*0074*/ 	.word	0x00000120


	//----- nvinfo : EIATTR_REGCOUNT
	.align		4
.L_30:
        /*0078*/ 	.byte	0x04, 0x2f
        /*007a*/ 	.short	(.L_32 - .L_31)
	.align		4
.L_31:
        /*007c*/ 	.word	index@(_ZN5flash16flash_fwd_kernelI23Flash_fwd_kernel_traitsILi128ELi128ELi32ELi4ELb0ELb0EN7cutlass10bfloat16_tE19Flash_kernel_traitsILi128ELi128ELi32ELi4ES3_EELb1ELb0ELb1ELb1ELb0ELb0ELb0ELb0EEEvNS_16Flash_fwd_paramsE)
        /*0080*/ 	.word	0x000000ff


	//----- nvinfo : EIATTR_FRAME_SIZE
	.align		4
.L_32:
        /*0084*/ 	.byte	0x04, 0x11
        /*0086*/ 	.short	(.L_34 - .L_33)
	.align		4
.L_33:
        /*0088*/ 	.word	index@(_ZN5flash16flash_fwd_kernelI23Flash_fwd_kernel_traitsILi128ELi128ELi32ELi4ELb0ELb0EN7cutlass10bfloat16_tE19Flash_kernel_traitsILi128ELi128ELi32ELi4ES3_EELb1ELb0ELb1ELb1ELb0ELb0ELb0ELb0EEEvNS_16Flash_fwd_paramsE)
        /*008c*/ 	.word	0x000000b0


	//----- nvinfo : EIATTR_REGCOUNT
	.align		4
.L_34:
        /*0090*/ 	.byte	0x04, 0x2f
        /*0092*/ 	.short	(.L_36 - .L_35)
	.align		4
.L_35:
        /*0094*/ 	.word	index@(_ZN5flash16flash_fwd_kernelI23Flash_fwd_kernel_traitsILi128ELi128ELi32ELi4ELb0ELb0EN7cutlass10bfloat16_tE19Flash_kernel_traitsILi128ELi128ELi32ELi4ES3_EELb0ELb0ELb1ELb0ELb0ELb1ELb1ELb0EEEvNS_16Flash_fwd_paramsE)
        /*0098*/ 	.word	0x000000ff


	//----- nvinfo : EIATTR_FRAME_SIZE
	.align		4
.L_36:
        /*009c*/ 	.byte	0x04, 0x11
        /*009e*/ 	.short	(.L_38 - .L_37)
	.align		4
.L_37:
        /*00a0*/ 	.word	index@(_ZN5flash16flash_fwd_kernelI23Flash_fwd_kernel_traitsILi128ELi128ELi32ELi4ELb0ELb0EN7cutlass10bfloat16_tE19Flash_kernel_traitsILi128ELi128ELi32ELi4ES3_EELb0ELb0ELb1ELb0ELb0ELb1ELb1ELb0EEEvNS_16Flash_fwd_paramsE)
        /*00a4*/ 	.word	0x00000060


	//----- nvinfo : EIATTR_REGCOUNT
	.align		4
.L_38:
        /*00a8*/ 	.byte	0x04, 0x2f
        /*00aa*/ 	.short	(.L_40 - .L_39)
	.align		4
.L_39:
        /*00ac*/ 	.word	index@(_ZN5flash16flash_fwd_kernelI23Flash_fwd_kernel_traitsILi128ELi128ELi32ELi4ELb0ELb0EN7cutlass10bfloat16_tE19Flash_kernel_traitsILi128ELi128ELi32ELi4ES3_EELb1ELb0ELb1ELb0ELb0ELb1ELb0ELb0EEEvNS_16Flash_fwd_paramsE)
        /*00b0*/ 	.word	0x000000ff


	//----- nvinfo : EIATTR_FRAME_SIZE
	.align		4
.L_40:
        /*00b4*/ 	.byte	0x04, 0x11
        /*00b6*/ 	.short	(.L_42 - .L_41)
	.align		4
.L_41:
        /*00b8*/ 	.word	index@(_ZN5flash16flash_fwd_kernelI23Flash_fwd_kernel_traitsILi128ELi128ELi32ELi4ELb0ELb0EN7cutlass10bfloat16_tE19Flash_kernel_traitsILi128ELi128ELi32ELi4ES3_EELb1ELb0ELb1ELb0ELb0ELb1ELb0ELb0EEEvNS_16Flash_fwd_paramsE)
        /*00bc*/ 	.word	0x000000b0


	//----- nvinfo : EIATTR_REGCOUNT
	.align		4
.L_42:
        /*00c0*/ 	.byte	0x04, 0x2f
        /*00c2*/ 	.short	(.L_44 - .L_43)
	.align		4
.L_43:
        /*00c4*/ 	.word	index@(_ZN5flash16flash_fwd_kernelI23Flash_fwd_kernel_traitsILi128ELi128ELi32ELi4ELb0ELb0EN7cutlass10bfloat16_tE19Flash_kernel_traitsILi128ELi128ELi32ELi4ES3_EELb0ELb0ELb0ELb1ELb0ELb0ELb1ELb0EEEvNS_16Flash_fwd_paramsE)
        /*00c8*/ 	.word	0x000000ff


	//----- nvinfo : EIATTR_FRAME_SIZE
	.align		4
.L_44:
        /*00cc*/ 	.byte	0x04, 0x11
        /*00ce*/ 	.short	(.L_46 - .L_45)
	.align		4
.L_45:
        /*00d0*/ 	.word	index@(_ZN5flash16flash_fwd_kernelI23Flash_fwd_kernel_traitsILi128ELi128ELi32ELi4ELb0ELb0EN7cutlass10bfloat16_tE19Flash_kernel_traitsILi128ELi128ELi32ELi4ES3_EELb0ELb0ELb0ELb1ELb0ELb0ELb1ELb0EEEvNS_16Flash_fwd_paramsE)
        /*00d4*/ 	.word	0x00000038


	//----- nvinfo : EIATTR_REGCOUNT
	.align		4
.L_46:
        /*00d8*/ 	.byte	0x04, 0x2f
        /*00da*/ 	.short	(.L_48 - .L_47)
	.align		4
.L_47:
        /*00dc*/ 	.word	index@(_ZN5flash16flash_fwd_kernelI23Flash_fwd_kernel_traitsILi128ELi128ELi32ELi4ELb0ELb0EN7cutlass10bfloat16_tE19Flash_kernel_traitsILi128ELi128ELi32ELi4ES3_EELb1ELb0ELb0ELb1ELb0ELb0ELb0ELb1EEEvNS_16Flash_fwd_paramsE)
        /*00e0*/ 	.word	0x000000ff


	//----- nvinfo : EIATTR_FRAME_SIZE
	.align		4
.L_48:
        /*00e4*/ 	.byte	0x04, 0x11
        /*00e6*/ 	.short	(.L_50 - .L_49)
	.align		4
.L_49:
        /*00e8*/ 	.word	index@(_ZN5flash16flash_fwd_kernelI23Flash_fwd_kernel_traitsILi128ELi128ELi32ELi4ELb0ELb0EN7cutlass10bfloat16_tE19Flash_kernel_traitsILi128ELi128ELi32ELi4ES3_EELb1ELb0ELb0ELb1ELb0ELb0ELb0ELb1EEEvNS_16Flash_fwd_paramsE)
        /*00ec*/ 	.word	0x000000a8


	//----- nvinfo : EIATTR_REGCOUNT
	.align		4
.L_50:
        /*00f0*/ 	.byte	0x04, 0x2f
        /*00f2*/ 	.short	(.L_52 - .L_51)
	.align		4
.L_51:
        /*00f4*/ 	.word	index@(_ZN5flash16flash_fwd_kernelI23Flash_fwd_kernel_traitsILi128ELi128ELi32ELi4ELb0ELb0EN7cutlass10bfloat16_tE19Flash_kernel_traitsILi128ELi128ELi32ELi4ES3_EELb0ELb0ELb0ELb0ELb0ELb0ELb1ELb0EEEvNS_16Flash_fwd_paramsE)
        /*00f8*/ 	.word	0x000000ff


	//----- nvinfo : EIATTR_FRAME_SIZE
	.align		4
.L_52:
        /*00fc*/ 	.byte	0x04, 0x11
        /*00fe*/ 	.short	(.L_54 - .L_53)
	.align		4
.L_53:
        /*0100*/ 	.word	index@(_ZN5flash16flash_fwd_kernelI23Flash_fwd_kernel_traitsILi128ELi128ELi32ELi4ELb0ELb0EN7cutlass10bfloat16_tE19Flash_kernel_traitsILi128ELi128ELi32ELi4ES3_EELb0ELb0ELb0ELb0ELb0ELb0ELb1ELb0EEEvNS_16Flash_fwd_paramsE)
        /*0104*/ 	.word	0x00000040


	//----- nvinfo : EIATTR_REGCOUNT
	.align		4
.L_54:
        /*0108*/ 	.byte	0x04, 0x2f
        /*010a*/ 	.short	(.L_56 - .L_55)
	.align		4
.L_55:
        /*010c*/ 	.word	index@(_ZN5flash16flash_fwd_kernelI23Flash_fwd_kernel_traitsILi128ELi128ELi32ELi4ELb0ELb0EN7cutlass10bfloat16_tE19Flash_kernel_traitsILi128ELi128ELi32ELi4ES3_EELb1ELb0ELb0ELb0ELb0ELb0ELb0ELb1EEEvNS_16Flash_fwd_paramsE)
        /*0110*/ 	.word	0x000000ff


	//----- nvinfo : EIATTR_FRAME_SIZE
	.align		4
.L_56:
        /*0114*/ 	.byte	0x04, 0x11
        /*0116*/ 	.short	(.L_58 - .L_57)
	.align		4
.L_57:
        /*0118*/ 	.word	index@(_ZN5flash16flash_fwd_kernelI23Flash_fwd_kernel_traitsILi128ELi128ELi32ELi4ELb0ELb0EN7cutlass10bfloat16_tE19Flash_kernel_traitsILi128ELi128ELi32ELi4ES3_EELb1ELb0ELb0ELb0ELb0ELb0ELb0ELb1EEEvNS_16Flash_fwd_paramsE)
        /*011c*/ 	.word	0x00000068


	//----- nvinfo : EIATTR_REGCOUNT
	.align		4
.L_58:
        /*0120*/ 	.byte	0x04, 0x2f
        /*0122*/ 	.short	(.L_60 - .L_59)
	.align		4
.L_59:
        /*0124*/ 	.word	index@(_ZN5flash16flash_fwd_kernelI23Flash_fwd_kernel_traitsILi128ELi128ELi32ELi4ELb0ELb0EN7cutlass10bfloat16_tE19Flash_kernel_traitsILi128ELi128ELi32ELi4ES3_EELb1ELb0ELb0ELb1ELb0ELb0ELb0ELb0EEEvNS_16Flash_fwd_paramsE)
        /*0128*/ 	.word	0x000000ff


	//----- nvinfo : EIATTR_FRAME_SIZE
	.align		4
.L_60:
        /*012c*/ 	.byte	0x04, 0x11
        /*012e*/ 	.short	(.L_62 - .L_61)
	.align		4
.L_61:
        /*0130*/ 	.word	index@(_ZN5flash16flash_fwd_kernelI23Flash_fwd_kernel_traitsILi128ELi128ELi32ELi4ELb0ELb0EN7cutlass10bfloat16_tE19Flash_kernel_traitsILi128ELi128ELi32ELi4ES3_EELb1ELb0ELb0ELb1ELb0ELb0ELb0ELb0EEEvNS_16Flash_fwd_paramsE)
        /*0134*/ 	.word	0x00000038


	//----- nvinfo : EIATTR_REGCOUNT
	.align		4
.L_62:
        /*0138*/ 	.byte	0x04, 0x2f
        /*013a*/ 	.short	(.L_64 - .L_63)
	.align		4
.L_63:
        /*013c*/ 	.word	index@(_ZN5flash16flash_fwd_kernelI23Flash_fwd_kernel_traitsILi128ELi128ELi32ELi4ELb0ELb0EN7cutlass10bfloat16_tE19Flash_kernel_traitsILi128ELi128ELi32ELi4ES3_EELb0ELb0ELb0ELb0ELb1ELb1ELb1ELb0EEEvNS_16Flash_fwd_paramsE)
        /*0140*/ 	.word	0x000000ff


	//----- nvinfo : EIATTR_FRAME_SIZE
	.align		4
.L_64:
        /*0144*/ 	.byte	0x04, 0x11
        /*0146*/ 	.short	(.L_66 - .L_65)
	.align		4
.L_65:
        /*0148*/ 	.word	index@(_ZN5flash16flash_fwd_kernelI23Flash_fwd_kernel_traitsILi128ELi128ELi32ELi4ELb0ELb0EN7cutlass10bfloat16_tE19Flash_kernel_traitsILi128ELi128ELi32ELi4ES3_EELb0ELb0ELb0ELb0ELb1ELb1ELb1ELb0EEEvNS_16Flash_fwd_paramsE)
        /*014c*/ 	.word	0x00000028


	//----- nvinfo : EIATTR_REGCOUNT
	.align		4
.L_66:
        /*0150*/ 	.byte	0x04, 0x2f
        /*0152*/ 	.short	(.L_68 - .L_67)
	.align		4
.L_67:
        /*0154*/ 	.word	index@(_ZN5flash16flash_fwd_kernelI23Flash_fwd_kernel_traitsILi128ELi128ELi32ELi4ELb0ELb0EN7cutlass10bfloat16_tE19Flash_kernel_traitsILi128ELi128ELi32ELi4ES3_EELb1ELb0ELb0ELb0ELb1ELb1ELb0ELb0EEEvNS_16Flash_fwd_paramsE)
        /*0158*/ 	.word	0x000000ff


	//----- nvinfo : EIATTR_FRAME_SIZE
	.align		4
.L_68:
        /*015c*/ 	.byte	0x04, 0x11
        /*015e*/ 	.short	(.L_70 - .L_69)
	.align		4
.L_69:
        /*0160*/ 	.word	index@(_ZN5flash16flash_fwd_kernelI23Flash_fwd_kernel_traitsILi128ELi128ELi32ELi4ELb0ELb0EN7cutlass10bfloat16_tE19Flash_kernel_traitsILi128ELi128ELi32ELi4ES3_EELb1ELb0ELb0ELb0ELb1ELb1ELb0ELb0EEEvNS_16Flash_fwd_paramsE)
        /*0164*/ 	.word	0x00000028


	//----- nvinfo : EIATTR_REGCOUNT
	.align		4
.L_70:
        /*0168*/ 	.byte	0x04, 0x2f
        /*016a*/ 	.short	(.L_72 - .L_71)
	.align		4
.L_71:
        /*016c*/ 	.word	index@(_ZN5flash16flash_fwd_kernelI23Flash_fwd_kernel_traitsILi128ELi128ELi32ELi4ELb0ELb0EN7cutlass10bfloat16_tE19Flash_kernel_traitsILi128ELi128ELi32ELi4ES3_EELb1ELb0ELb1ELb0ELb0ELb0ELb0ELb0EEEvNS_16Flash_fwd_paramsE)
        /*0170*/ 	.word	0x000000ff


	//----- nvinfo : EIATTR_FRAME_SIZE
	.align		4
.L_72:
        /*0174*/ 	.byte	0x04, 0x11
        /*0176*/ 	.short	(.L_74 - .L_73)
	.align		4
.L_73:
        /*0178*/ 	.word	index@(_ZN5flash16flash_fwd_kernelI23Flash_fwd_kernel_traitsILi128ELi128ELi32ELi4ELb0ELb0EN7cutlass10bfloat16_tE19Flash_kernel_traitsILi128ELi128ELi32ELi4ES3_EELb1ELb0ELb1ELb0ELb0ELb0ELb0ELb0EEEvNS_16Flash_fwd_paramsE)
        /*017c*/ 	.word	0x00000098


	//----- nvinfo : EIATTR_REGCOUNT
	.align		4
.L_74:
        /*0180*/ 	.byte	0x04, 0x2f
        /*0182*/ 	.short	(.L_76 - .L_75)
	.align		4
.L_75:
        /*0184*/ 	.word	index@(_ZN5flash16flash_fwd_kernelI23Flash_fwd_kernel_traitsILi128ELi128ELi32ELi4ELb0ELb0EN7cutlass10bfloat16_tE19Flash_kernel_traitsILi128ELi128ELi32ELi4ES3_EELb1ELb0ELb0ELb0ELb0ELb0ELb0ELb0EEEvNS_16Flash_fwd_paramsE)
        /*0188*/ 	.word	0x000000ff


	//----- nvinfo : EIATTR_FRAME_SIZE
	.align		4
.L_76:
        /*018c*/ 	.byte	0x04, 0x11
        /*018e*/ 	.short	(.L_78 - .L_77)
	.align		4
.L_77:
        /*0190*/ 	.word	index@(_ZN5flash16flash_fwd_kernelI23Flash_fwd_kernel_traitsILi128ELi128ELi32ELi4ELb0ELb0EN7cutlass10bfloat16_tE19Flash_kernel_traitsILi128ELi128ELi32ELi4ES3_EELb1ELb0ELb0ELb0ELb0ELb0ELb0ELb0EEEvNS_16Flash_fwd_paramsE)
        /*0194*/ 	.word	0x00000038


	//----- nvinfo : EIATTR_REGCOUNT
	.align		4
.L_78:
        /*0198*/ 	.byte	0x04, 0x2f
        /*019a*/ 	.short	(.L_80 - .L_79)
	.align		4
.L_79:
        /*019c*/ 	.word	index@(_ZN5flash16flash_fwd_kernelI23Flash_fwd_kernel_traitsILi128ELi128ELi32ELi4ELb0ELb0EN7cutlass10bfloat16_tE19Flash_kernel_traitsILi128ELi128ELi32ELi4ES3_EELb0ELb0ELb0ELb0ELb0ELb1ELb1ELb0EEEvNS_16Flash_fwd_paramsE)
        /*01a0*/ 	.word	0x000000ff


	//----- nvinfo : EIATTR_FRAME_SIZE
	.align		4
.L_80:
        /*01a4*/ 	.byte	0x04, 0x11
        /*01a6*/ 	.short	(.L_82 - .L_81)
	.align		4
.L_81:
        /*01a8*/ 	.word	index@(_ZN5flash16flash_fwd_kernelI23Flash_fwd_kernel_traitsILi128ELi128ELi32ELi4ELb0ELb0EN7cutlass10bfloat16_tE19Flash_kernel_traitsILi128ELi128ELi32ELi4ES3_EELb0ELb0ELb0ELb0ELb0ELb1ELb1ELb0EEEvNS_16Flash_fwd_paramsE)
        /*01ac*/ 	.word	0x00000050


	//----- nvinfo : EIATTR_REGCOUNT
	.align		4
.L_82:
        /*01b0*/ 	.byte	0x04, 0x2f
        /*01b2*/ 	.short	(.L_84 - .L_83)
	.align		4
.L_83:
        /*01b4*/ 	.word	index@(_ZN5flash16flash_fwd_kernelI23Flash_fwd_kernel_traitsILi128ELi128ELi32ELi4ELb0ELb0EN7cutlass10bfloat16_tE19Flash_kernel_traitsILi128ELi128ELi32ELi4ES3_EELb1ELb0ELb0ELb0ELb0ELb1ELb0ELb0EEEvNS_16Flash_fwd_paramsE)
        /*01b8*/ 	.word	0x000000ff


	//----- nvinfo : EIATTR_FRAME_SIZE
	.align		4
.L_84:
        /*01bc*/ 	.byte	0x04, 0x11
        /*01be*/ 	.short	(.L_86 - .L_85)
	.align		4
.L_85:
        /*01c0*/ 	.word	index@(_ZN5flash16flash_fwd_kernelI23Flash_fwd_kernel_traitsILi128ELi128ELi32ELi4ELb0ELb0EN7cutlass10bfloat16_tE19Flash_kernel_traitsILi128ELi128ELi32ELi4ES3_EELb1ELb0ELb0ELb0ELb0ELb1ELb0ELb0EEEvNS_16Flash_fwd_paramsE)
        /*01c4*/ 	.word	0x00000038


	//----- nvinfo : EIATTR_REGCOUNT
	.align		4
.L_86:
        /*01c8*/ 	.byte	0x04, 0x2f
        /*01ca*/ 	.short	(.L_88 - .L_87)
	.align		4
.L_87:
        /*01cc*/ 	.word	index@(_ZN5flash16flash_fwd_kernelI23Flash_fwd_kernel_traitsILi128ELi128ELi32ELi4ELb0ELb0EN7cutlass10bfloat16_tE19Flash_kernel_traitsILi128ELi128ELi32ELi4ES3_EELb0ELb0ELb1ELb1ELb0ELb0ELb0ELb0EEEvNS_16Flash_fwd_paramsE)
        /*01d0*/ 	.word	0x000000ff


	//----- nvinfo : EIATTR_FRAME_SIZE
	.align		4
.L_88:
        /*01d4*/ 	.byte	0x04, 0x11
        /*01d6*/ 	.short	(.L_90 - .L_89)
	.align		4
.L_89:
        /*01d8*/ 	.word	index@(_ZN5flash16flash_fwd_kernelI23Flash_fwd_kernel_traitsILi128ELi128ELi32ELi4ELb0ELb0EN7cutlass10bfloat16_tE19Flash_kernel_traitsILi128ELi128ELi32ELi4ES3_EELb0ELb0ELb1ELb1ELb0ELb0ELb0ELb0EEEvNS_16Flash_fwd_paramsE)
        /*01dc*/ 	.word	0x00000060


	//----- nvinfo : EIATTR_REGCOUNT
	.align		4
.L_90:
        /*01e0*/ 	.byte	0x04, 0x2f
        /*01e2*/ 	.short	(.L_92 - .L_91)
	.align		4
.L_91:
        /*01e4*/ 	.word	index@(_ZN5flash16flash_fwd_kernelI23Flash_fwd_kernel_traitsILi128ELi128ELi32ELi4ELb0ELb0EN7cutlass10bfloat16_tE19Flash_kernel_traitsILi128ELi128ELi32ELi4ES3_EELb0ELb0ELb1ELb0ELb0ELb0ELb0ELb0EEEvNS_16Flash_fwd_paramsE)
        /*01e8*/ 	.word	0x000000ff


	//----- nvinfo : EIATTR_FRAME_SIZE
	.align		4
.L_92:
        /*01ec*/ 	.byte	0x04, 0x11
        /*01ee*/ 	.short	(.L_94 - .L_93)
	.align		4
.L_93:
        /*01f0*/ 	.word	index@(_ZN5flash16flash_fwd_kernelI23Flash_fwd_kernel_traitsILi128ELi128ELi32ELi4ELb0ELb0EN7cutlass10bfloat16_tE19Flash_kernel_traitsILi128ELi128ELi32ELi4ES3_EELb0ELb0ELb1ELb0ELb0ELb0ELb0ELb0EEEvNS_16Flash_fwd_paramsE)
        /*01f4*/ 	.word	0x00000058


	//----- nvinfo : EIATTR_REGCOUNT
	.align		4
.L_94:
        /*01f8*/ 	.byte	0x04, 0x2f
        /*01fa*/ 	.short	(.L_96 - .L_95)
	.align		4
.L_95:
        /*01fc*/ 	.word	index@(_ZN5flash16flash_fwd_kernelI23Flash_fwd_kernel_traitsILi128ELi128ELi32ELi4ELb0ELb0EN7cutlass10bfloat16_tE19Flash_kernel_traitsILi128ELi128ELi32ELi4ES3_EELb0ELb0ELb1ELb0ELb0ELb1ELb0ELb0EEEvNS_16Flash_fwd_paramsE)
        /*0200*/ 	.word	0x000000ff


	//----- nvinfo : EIATTR_FRAME_SIZE
	.align		4
.L_96:
        /*0204*/ 	.byte	0x04, 0x11
        /*0206*/ 	.short	(.L_98 - .L_97)
	.align		4
.L_97:
        /*0208*/ 	.word	index@(_ZN5flash16flash_fwd_kernelI23Flash_fwd_kernel_traitsILi128ELi128ELi32ELi4ELb0ELb0EN7cutlass10bfloat16_tE19Flash_kernel_traitsILi128ELi128ELi32ELi4ES3_EELb0ELb0ELb1ELb0ELb0ELb1ELb0ELb0EEEvNS_16Flash_fwd_paramsE)
        /*020c*/ 	.word	0x00000060


	//----- nvinfo : EIATTR_REGCOUNT
	.align		4
.L_98:
        /*0210*/ 	.byte	0x04, 0x2f
        /*0212*/ 	.short	(.L_100 - .L_99)
	.align		4
.L_99:
        /*0214*/ 	.word	index@(_ZN5flash16flash_fwd_kernelI23Flash_fwd_kernel_traitsILi128ELi128ELi32ELi4ELb0ELb0EN7cutlass10bfloat16_tE19Flash_kernel_traitsILi128ELi128ELi32ELi4ES3_EELb0ELb0ELb0ELb1ELb0ELb0ELb0ELb0EEEvNS_16Flash_fwd_paramsE)
        /*0218*/ 	.word	0x000000ff


	//----- nvinfo : EIATTR_FRAME_SIZE
	.align		4
.L_100:
        /*021c*/ 	.byte	0x04, 0x11
        /*021e*/ 	.short	(.L_102 - .L_101)
	.align		4
.L_101:
        /*0220*/ 	.word	index@(_ZN5flash16flash_fwd_kernelI23Flash_fwd_kernel_traitsILi128ELi128ELi32ELi4ELb0ELb0EN7cutlass10bfloat16_tE19Flash_kernel_traitsILi128ELi128ELi32ELi4ES3_EELb0ELb0ELb0ELb1ELb0ELb0ELb0ELb0EEEvNS_16Flash_fwd_paramsE)
        /*0224*/ 	.word	0x00000010


	//----- nvinfo : EIATTR_REGCOUNT
	.align		4
.L_102:
        /*0228*/ 	.byte	0x04, 0x2f
        /*022a*/ 	.short	(.L_104 - .L_103)
	.align		4
.L_103:
        /*022c*/ 	.word	index@(_ZN5flash16flash_fwd_kernelI23Flash_fwd_kernel_traitsILi128ELi128ELi32ELi4ELb0ELb0EN7cutlass10bfloat16_tE19Flash_kernel_traitsILi128ELi128ELi32ELi4ES3_EELb0ELb0ELb0ELb0ELb0ELb0ELb0ELb0EEEvNS_16Flash_fwd_paramsE)
        /*0230*/ 	.word	0x000000ff


	//----- nvinfo : EIATTR_FRAME_SIZE
	.align		4
.L_104:
        /*0234*/ 	.byte	0x04, 0x11
        /*0236*/ 	.short	(.L_106 - .L_105)
	.align		4
.L_105:
        /*0238*/ 	.word	index@(_ZN5flash16flash_fwd_kernelI23Flash_fwd_kernel_traitsILi128ELi128ELi32ELi4ELb0ELb0EN7cutlass10bfloat16_tE19Flash_kernel_traitsILi128ELi128ELi32ELi4ES3_EELb0ELb0ELb0ELb0ELb0ELb0ELb0ELb0EEEvNS_16Flash_fwd_paramsE)
        /*023c*/ 	.word	0x00000018


	//----- nvinfo : EIATTR_REGCOUNT
	.align		4
.L_106:
        /*0240*/ 	.byte	0x04, 0x2f
        /*0242*/ 	.short	(.L_108 - .L_107)
	.align		4
.L_107:
        /*0244*/ 	.word	index@(_ZN5flash16flash_fwd_kernelI23Flash_fwd_kernel_traitsILi128ELi128ELi32ELi4ELb0ELb0EN7cutlass10bfloat16_tE19Flash_kernel_traitsILi128ELi128ELi32ELi4ES3_EELb0ELb0ELb0ELb0ELb1ELb1ELb0ELb0EEEvNS_16Flash_fwd_paramsE)
        /*0248*/ 	.word	0x000000ff


	//----- nvinfo : EIATTR_FRAME_SIZE
	.align		4
.L_108:
        /*024c*/ 	.byte	0x04, 0x11
        /*024e*/ 	.short	(.L_110 - .L_109)
	.align		4
.L_109:
        /*0250*/ 	.word	index@(_ZN5flash16flash_fwd_kernelI23Flash_fwd_kernel_traitsILi128ELi128ELi32ELi4ELb0ELb0EN7cutlass10bfloat16_tE19Flash_kernel_traitsILi128ELi128ELi32ELi4ES3_EELb0ELb0ELb0ELb0ELb1ELb1ELb0ELb0EEEvNS_16Flash_fwd_paramsE)
        /*0254*/ 	.word	0x00000008


	//----- nvinfo : EIATTR_REGCOUNT
	.align		4
.L_110:
        /*0258*/ 	.byte	0x04, 0x2f
        /*025a*/ 	.short	(.L_112 - .L_111)
	.align		4
.L_111:
        /*025c*/ 	.word	index@(_ZN5flash16flash_fwd_kernelI23Flash_fwd_kernel_traitsILi128ELi128ELi32ELi4ELb0ELb0EN7cutlass10bfloat16_tE19Flash_kernel_traitsILi128ELi128ELi32ELi4ES3_EELb0ELb0ELb0ELb0ELb0ELb1ELb0ELb0EEEvNS_16Flash_fwd_paramsE)
        /*0260*/ 	.word	0x000000ff


	//----- nvinfo : EIATTR_FRAME_SIZE
	.align		4
.L_112:
        /*0264*/ 	.byte	0x04, 0x11
        /*0266*/ 	.short	(.L_114 - .L_113)
	.align		4
.L_113:
        /*0268*/ 	.word	index@(_ZN5flash16flash_fwd_kernelI23Flash_fwd_kernel_traitsILi128ELi128ELi32ELi4ELb0ELb0EN7cutlass10bfloat16_tE19Flash_kernel_traitsILi128ELi128ELi32ELi4ES3_EELb0ELb0ELb0ELb0ELb0ELb1ELb0ELb0EEEvNS_16Flash_fwd_paramsE)
        /*026c*/ 	.word	0x00000030


	//----- nvinfo : EIATTR_REGCOUNT
	.align		4
.L_114:
        /*0270*/ 	.byte	0x04, 0x2f
        /*0272*/ 	.short	(.L_116 - .L_115)
	.align		4
.L_115:
        /*0274*/ 	.word	index@(_ZN5flash16flash_fwd_kernelI23Flash_fwd_kernel_traitsILi128ELi128ELi64ELi4ELb0ELb0EN7cutlass10bfloat16_tE19Flash_kernel_traitsILi128ELi128ELi64ELi4ES3_EELb0ELb0ELb1ELb1ELb0ELb0ELb1ELb0EEEvNS_16Flash_fwd_paramsE)
        /*0278*/ 	.word	0x000000ff


	//----- nvinfo : EIATTR_FRAME_SIZE
	.align		4
.L_116:
        /*027c*/ 	.byte	0x04, 0x11
        /*027e*/ 	.short	(.L_118 - .L_117)
	.align		4
.L_117:
        /*0280*/ 	.word	index@(_ZN5flash16flash_fwd_kernelI23Flash_fwd_kernel_traitsILi128ELi128ELi64ELi4ELb0ELb0EN7cutlass10bfloat16_tE19Flash_kernel_traitsILi128ELi128ELi64ELi4ES3_EELb0ELb0ELb1ELb1ELb0ELb0ELb1ELb0EEEvNS_16Flash_fwd_paramsE)
        /*0284*/ 	.word	0x000000f8


	//----- nvinfo : EIATTR_REGCOUNT
	.align		4
.L_118:
        /*0288*/ 	.byte	0x04, 0x2f
        /*028a*/ 	.short	(.L_120 - .L_119)
	.align		4
.L_119:
        /*028c*/ 	.word	index@(_ZN5flash16flash_fwd_kernelI23Flash_fwd_kernel_traitsILi128ELi128ELi64ELi4ELb0ELb0EN7cutlass10bfloat16_tE19Flash_kernel_traitsILi128ELi128ELi64ELi4ES3_EELb0ELb0ELb1ELb1ELb0ELb0ELb0ELb0EEEvNS_16Flash_fwd_paramsE)
        /*0290*/ 	.word	0x000000ff


	//----- nvinfo : EIATTR_FRAME_SIZE
	.align		4
.L_120:
        /*0294*/ 	.byte	0x04, 0x11
        /*0296*/ 	.short	(.L_122 - .L_121)
	.align		4
.L_121:
        /*0298*/ 	.word	index@(_ZN5flash16flash_fwd_kernelI23Flash_fwd_kernel_traitsILi128ELi128ELi64ELi4ELb0ELb0EN7cutlass10bfloat16_tE19Flash_kernel_traitsILi128ELi128ELi64ELi4ES3_EELb0ELb0ELb1ELb1ELb0ELb0ELb0ELb0EEEvNS_16Flash_fwd_paramsE)
        /*029c*/ 	.word	0x000000d0


	//----- nvinfo : EIATTR_REGCOUNT
	.align		4
.L_122:
        /*02a0*/ 	.byte	0x04, 0x2f
        /*02a2*/ 	.short	(.L_124 - .L_123)
	.align		4
.L_123:
        /*02a4*/ 	.word	index@(_ZN5flash16flash_fwd_kernelI23Flash_fwd_kernel_traitsILi128ELi128ELi64ELi4ELb0ELb0EN7cutlass10bfloat16_tE19Flash_kernel_traitsILi128ELi128ELi64ELi4ES3_EELb0ELb0ELb1ELb0ELb0ELb0ELb1ELb0EEEvNS_16Flash_fwd_paramsE)
        /*02a8*/ 	.word	0x000000ff


	//----- nvinfo : EIATTR_FRAME_SIZE
	.align		4
.L_124:
        /*02ac*/ 	.byte	0x04, 0x11
        /*02ae*/ 	.short	(.L_126 - .L_125)
	.align		4
.L_125:
        /*02b0*/ 	.word	index@(_ZN5flash16flash_fwd_kernelI23Flash_fwd_kernel_traitsILi128ELi128ELi64ELi4ELb0ELb0EN7cutlass10bfloat16_tE19Flash_kernel_traitsILi128ELi128ELi64ELi4ES3_EELb0ELb0ELb1ELb0ELb0ELb0ELb1ELb0EEEvNS_16Flash_fwd_paramsE)
        /*02b4*/ 	.word	0x000000f0


	//----- nvinfo : EIATTR_REGCOUNT
	.align		4
.L_126:
        /*02b8*/ 	.byte	0x04, 0x2f
        /*02ba*/ 	.short	(.L_128 - .L_127)
	.align		4
.L_127:
        /*02bc*/ 	.word	index@(_ZN5flash16flash_fwd_kernelI23Flash_fwd_kernel_traitsILi128ELi128ELi64ELi4ELb0ELb0EN7cutlass10bfloat16_tE19Flash_kernel_traitsILi128ELi128ELi64ELi4ES3_EELb0ELb0ELb1ELb0ELb0ELb0ELb0ELb0EEEvNS_16Flash_fwd_paramsE)
        /*02c0*/ 	.word	0x000000ff


	//----- nvinfo : EIATTR_FRAME_SIZE
	.align		4
.L_128:
        /*02c4*/ 	.byte	0x04, 0x11
        /*02c6*/ 	.short	(.L_130 - .L_129)
	.align		4
.L_129:
        /*02c8*/ 	.word	index@(_ZN5flash16flash_fwd_kernelI23Flash_fwd_kernel_traitsILi128ELi128ELi64ELi4ELb0ELb0EN7cutlass10bfloat16_tE19Flash_kernel_traitsILi128ELi128ELi64ELi4ES3_EELb0ELb0ELb1ELb0ELb0ELb0ELb0ELb0EEEvNS_16Flash_fwd_paramsE)
        /*02cc*/ 	.word	0x000000c0


	//----- nvinfo : EIATTR_REGCOUNT
	.align		4
.L_130:
        /*02d0*/ 	.byte	0x04, 0x2f
        /*02d2*/ 	.short	(.L_132 - .L_131)
	.align		4
.L_131:
        /*02d4*/ 	.word	index@(_ZN5flash16flash_fwd_kernelI23Flash_fwd_kernel_traitsILi128ELi128ELi64ELi4ELb0ELb0EN7cutlass10bfloat16_tE19Flash_kernel_traitsILi128ELi128ELi64ELi4ES3_EELb0ELb0ELb1ELb0ELb0ELb1ELb1ELb0EEEvNS_16Flash_fwd_paramsE)
        /*02d8*/ 	.word	0x000000ff


	//----- nvinfo : EIATTR_FRAME_SIZE
	.align		4
.L_132:
        /*02dc*/ 	.byte	0x04, 0x11
        /*02de*/ 	.short	(.L_134 - .L_133)
	.align		4
.L_133:
        /*02e0*/ 	.word	index@(_ZN5flash16flash_fwd_kernelI23Flash_fwd_kernel_traitsILi128ELi128ELi64ELi4ELb0ELb0EN7cutlass10bfloat16_tE19Flash_kernel_traitsILi128ELi128ELi64ELi4ES3_EELb0ELb0ELb1ELb0ELb0ELb1ELb1ELb0EEEvNS_16Flash_fwd_paramsE)
        /*02e4*/ 	.word	0x000000b8


	//----- nvinfo : EIATTR_REGCOUNT
	.align		4
.L_134:
        /*02e8*/ 	.byte	0x04, 0x2f
        /*02ea*/ 	.short	(.L_136 - .L_135)
	.align		4
.L_135:
        /*02ec*/ 	.word	index@(_ZN5flash16flash_fwd_kernelI23Flash_fwd_kernel_traitsILi128ELi128ELi64ELi4ELb0ELb0EN7cutlass10bfloat16_tE19Flash_kernel_traitsILi128ELi128ELi64ELi4ES3_EELb0ELb0ELb1ELb0ELb0ELb1ELb0ELb0EEEvNS_16Flash_fwd_paramsE)
        /*02f0*/ 	.word	0x000000ff


	//----- nvinfo : EIATTR_FRAME_SIZE
	.align		4
.L_136:
        /*02f4*/ 	.byte	0x04, 0x11
        /*02f6*/ 	.short	(.L_138 - .L_137)
	.align		4
.L_137:
        /*02f8*/ 	.word	index@(_ZN5flash16flash_fwd_kernelI23Flash_fwd_kernel_traitsILi128ELi128ELi64ELi4ELb0ELb0EN7cutlass10bfloat16_tE19Flash_kernel_traitsILi128ELi128ELi64ELi4ES3_EELb0ELb0ELb1ELb0ELb0ELb1ELb0ELb0EEEvNS_16Flash_fwd_paramsE)
        /*02fc*/ 	.word	0x000000c8


	//----- nvinfo : EIATTR_REGCOUNT
	.align		4
.L_138:
        /*0300*/ 	.byte	0x04, 0x2f
        /*0302*/ 	.short	(.L_140 - .L_139)
	.align		4
.L_139:
        /*0304*/ 	.word	index@(_ZN5flash16flash_fwd_kernelI23Flash_fwd_kernel_traitsILi128ELi128ELi64ELi4ELb0ELb0EN7cutlass10bfloat16_tE19Flash_kernel_traitsILi128ELi128ELi64ELi4ES3_EELb0ELb0ELb0ELb1ELb0ELb0ELb1ELb0EEEvNS_16Flash_fwd_paramsE)
        /*0308*/ 	.word	0x000000ff


	//----- nvinfo : EIATTR_FRAME_SIZE
	.align		4
.L_140:
        /*030c*/ 	.byte	0x04, 0x11
        /*030e*/ 	.short	(.L_142 - .L_141)
	.align		4
.L_141:
        /*0310*/ 	.word	index@(_ZN5flash16flash_fwd_kernelI23Flash_fwd_kernel_traitsILi128ELi128ELi64ELi4ELb0ELb0EN7cutlass10bfloat16_tE19Flash_kernel_traitsILi128ELi128ELi64ELi4ES3_EELb0ELb0ELb0ELb1ELb0ELb0ELb1ELb0EEEvNS_16Flash_fwd_paramsE)
        /*0314*/ 	.word	0x000000c0


	//----- nvinfo : EIATTR_REGCOUNT
	.align		4
.L_142:
        /*0318*/ 	.byte	0x04, 0x2f
        /*031a*/ 	.short	(.L_144 - .L_143)
	.align		4
.L_143:
        /*031c*/ 	.word	index@(_ZN5flash16flash_fwd_kernelI23Flash_fwd_kernel_traitsILi128ELi128ELi64ELi4ELb0ELb0EN7cutlass10bfloat16_tE19Flash_kernel_traitsILi128ELi128ELi64ELi4ES3_EELb0ELb0ELb0ELb1ELb0ELb0ELb0ELb0EEEvNS_16Flash_fwd_paramsE)
        /*0320*/ 	.word	0x000000ff


	//----- nvinfo : EIATTR_FRAME_SIZE
	.align		4
.L_144:
        /*0324*/ 	.byte	0x04, 0x11
        /*0326*/ 	.short	(.L_146 - .L_145)
	.align		4
.L_145:
        /*0328*/ 	.word	index@(_ZN5flash16flash_fwd_kernelI23Flash_fwd_kernel_traitsILi128ELi128ELi64ELi4ELb0ELb0EN7cutlass10bfloat16_tE19Flash_kernel_traitsILi128ELi128ELi64ELi4ES3_EELb0ELb0ELb0ELb1ELb0ELb0ELb0ELb0EEEvNS_16Flash_fwd_paramsE)
        /*032c*/ 	.word	0x00000098


	//----- nvinfo : EIATTR_REGCOUNT
	.align		4
.L_146:
        /*0330*/ 	.byte	0x04, 0x2f
        /*0332*/ 	.short	(.L_148 - .L_147)
	.align		4
.L_147:
        /*0334*/ 	.word	index@(_ZN5flash16flash_fwd_kernelI23Flash_fwd_kernel_traitsILi128ELi128ELi64ELi4ELb0ELb0EN7cutlass10bfloat16_tE19Flash_kernel_traitsILi128ELi128ELi64ELi4ES3_EELb0ELb0ELb0ELb0ELb0ELb0ELb1ELb0EEEvNS_16Flash_fwd_paramsE)
        /*0338*/ 	.word	0x000000ff


	//----- nvinfo : EIATTR_FRAME_SIZE
	.align		4
.L_148:
        /*033c*/ 	.byte	0x04, 0x11
        /*033e*/ 	.short	(.L_150 - .L_149)
	.align		4
.L_149:
        /*0340*/ 	.word	index@(_ZN5flash16flash_fwd_kernelI23Flash_fwd_kernel_traitsILi128ELi128ELi64ELi4ELb0ELb0EN7cutlass10bfloat16_tE19Flash_kernel_traitsILi128ELi128ELi64ELi4ES3_EELb0ELb0ELb0ELb0ELb0ELb0ELb1ELb0EEEvNS_16Flash_fwd_paramsE)
        /*0344*/ 	.word	0x000000b0


	//----- nvinfo : EIATTR_REGCOUNT
	.align		4
.L_150:
        /*0348*/ 	.byte	0x04, 0x2f
        /*034a*/ 	.short	(.L_152 - .L_151)
	.align		4
.L_151:
        /*034c*/ 	.word	index@(_ZN5flash16flash_fwd_kernelI23Flash_fwd_kernel_traitsILi128ELi128ELi64ELi4ELb0ELb0EN7cutlass10bfloat16_tE19Flash_kernel_traitsILi128ELi128ELi64ELi4ES3_EELb0ELb0ELb0ELb0ELb0ELb0ELb0ELb0EEEvNS_16Flash_fwd_paramsE)
        /*0350*/ 	.word	0x000000ff


	//----- nvinfo : EIATTR_FRAME_SIZE
	.align		4
.L_152:
        /*0354*/ 	.byte	0x04, 0x11
        /*0356*/ 	.short	(.L_154 - .L_153)
	.align		4
.L_153:
        /*0358*/ 	.word	index@(_ZN5flash16flash_fwd_kernelI23Flash_fwd_kernel_traitsILi128ELi128ELi64ELi4ELb0ELb0EN7cutlass10bfloat16_tE19Flash_kernel_traitsILi128ELi128ELi64ELi4ES3_EELb0ELb0ELb0ELb0ELb0ELb0ELb0ELb0EEEvNS_16Flash_fwd_paramsE)
        /*035c*/ 	.word	0x000000c0


	//----- nvinfo : EIATTR_REGCOUNT
	.align		4
.L_154:
        /*0360*/ 	.byte	0x04, 0x2f
        /*0362*/ 	.short	(.L_156 - .L_155)
	.align		4
.L_155:
        /*0364*/ 	.word	index@(_ZN5flash16flash_fwd_kernelI23Flash_fwd_kernel_traitsILi128ELi128ELi64ELi4ELb0ELb0EN7cutlass10bfloat16_tE19Flash_kernel_traitsILi128ELi128ELi64ELi4ES3_EELb0ELb0ELb0ELb0ELb1ELb1ELb1ELb0EEEvNS_16Flash_fwd_paramsE)
        /*0368*/ 	.word	0x000000ff


	//----- nvinfo : EIATTR_FRAME_SIZE
	.align		4
.L_156:
        /*036c*/ 	.byte	0x04, 0x11
        /*036e*/ 	.short	(.L_158 - .L_157)
	.align		4
.L_157:
        /*0370*/ 	.word	index@(_ZN5flash16flash_fwd_kernelI23Flash_fwd_kernel_traitsILi128ELi128ELi64ELi4ELb0ELb0EN7cutlass10bfloat16_tE19Flash_kernel_traitsILi128ELi128ELi64ELi4ES3_EELb0ELb0ELb0ELb0ELb1ELb1ELb1ELb0EEEvNS_16Flash_fwd_paramsE)
        /*0374*/ 	.word	0x00000090


	//----- nvinfo : EIATTR_REGCOUNT
	.align		4
.L_158:
        /*0378*/ 	.byte	0x04, 0x2f
        /*037a*/ 	.short	(.L_160 - .L_159)
	.align		4
.L_159:
        /*037c*/ 	.word	index@(_ZN5flash16flash_fwd_kernelI23Flash_fwd_kernel_traitsILi128ELi128ELi64ELi4ELb0ELb0EN7cutlass10bfloat16_tE19Flash_kernel_traitsILi128ELi128ELi64ELi4ES3_EELb0ELb0ELb0ELb0ELb1ELb1ELb0ELb0EEEvNS_16Flash_fwd_paramsE)
        /*0380*/ 	.word	0x000000ff


	//----- nvinfo : EIATTR_FRAME_SIZE
	.align		4
.L_160:
        /*0384*/ 	.byte	0x04, 0x11
        /*0386*/ 	.short	(.L_162 - .L_161)
	.align		4
.L_161:
        /*0388*/ 	.word	index@(_ZN5flash16flash_fwd_kernelI23Flash_fwd_kernel_traitsILi128ELi128ELi64ELi4ELb0ELb0EN7cutlass10bfloat16_tE19Flash_kernel_traitsILi128ELi128ELi64ELi4ES3_EELb0ELb0ELb0ELb0ELb1ELb1ELb0ELb0EEEvNS_16Flash_fwd_paramsE)
        /*038c*/ 	.word	0x00000088


	//----- nvinfo : EIATTR_REGCOUNT
	.align		4
.L_162:
        /*0390*/ 	.byte	0x04, 0x2f
        /*0392*/ 	.short	(.L_164 - .L_163)
	.align		4
.L_163:
        /*0394*/ 	.word	index@(_ZN5flash16flash_fwd_kernelI23Flash_fwd_kernel_traitsILi128ELi128ELi64ELi4ELb0ELb0EN7cutlass10bfloat16_tE19Flash_kernel_traitsILi128ELi128ELi64ELi4ES3_EELb0ELb0ELb0ELb0ELb0ELb1ELb1ELb0EEEvNS_16Flash_fwd_paramsE)
        /*0398*/ 	.word	0x000000ff


	//----- nvinfo : EIATTR_FRAME_SIZE
	.align		4
.L_164:
        /*039c*/ 	.byte	0x04, 0x11
        /*039e*/ 	.short	(.L_166 - .L_165)
	.align		4
.L_165:
        /*03a0*/ 	.word	index@(_ZN5flash16flash_fwd_kernelI23Flash_fwd_kernel_traitsILi128ELi128ELi64ELi4ELb0ELb0EN7cutlass10bfloat16_tE19Flash_kernel_traitsILi128ELi128ELi64ELi4ES3_EELb0ELb0ELb0ELb0ELb0ELb1ELb1ELb0EEEvNS_16Flash_fwd_paramsE)
        /*03a4*/ 	.word	0x000000d8


	//----- nvinfo : EIATTR_REGCOUNT
	.align		4
.L_166:
        /*03a8*/ 	.byte	0x04, 0x2f
        /*03aa*/ 	.short	(.L_168 - .L_167)
	.align		4
.L_167:
        /*03ac*/ 	.word	index@(_ZN5flash16flash_fwd_kernelI23Flash_fwd_kernel_traitsILi128ELi128ELi64ELi4ELb0ELb0EN7cutlass10bfloat16_tE19Flash_kernel_traitsILi128ELi128ELi64ELi4ES3_EELb0ELb0ELb0ELb0ELb0ELb1ELb0ELb0EEEvNS_16Flash_fwd_paramsE)
        /*03b0*/ 	.word	0x000000ff


	//----- nvinfo : EIATTR_FRAME_SIZE
	.align		4
.L_168:
        /*03b4*/ 	.byte	0x04, 0x11
        /*03b6*/ 	.short	(.L_170 - .L_169)
	.align		4
.L_169:
        /*03b8*/ 	.word	index@(_ZN5flash16flash_fwd_kernelI23Flash_fwd_kernel_traitsILi128ELi128ELi64ELi4ELb0ELb0EN7cutlass10bfloat16_tE19Flash_kernel_traitsILi128ELi128ELi64ELi4ES3_EELb0ELb0ELb0ELb0ELb0ELb1ELb0ELb0EEEvNS_16Flash_fwd_paramsE)
        /*03bc*/ 	.word	0x000000a8


	//----- nvinfo : EIATTR_MIN_STACK_SIZE
	.align		4
.L_170:
        /*03c0*/ 	.byte	0x04, 0x12
        /*03c2*/ 	.short	(.L_172 - .L_171)
	.align		4
.L_171:
        /*03c4*/ 	.word	index@(_ZN5flash16flash_fwd_kernelI23Flash_fwd_kernel_traitsILi128ELi128ELi64ELi4ELb0ELb0EN7cutlass10bfloat16_tE19Flash_kernel_traitsILi128ELi128ELi64ELi4ES3_EELb0ELb0ELb0ELb0ELb0ELb1ELb0ELb0EEEvNS_16Flash_fwd_paramsE)
        /*03c8*/ 	.word	0x000000a8


	//----- nvinfo : EIATTR_MIN_STACK_SIZE
	.align		4
.L_172:
        /*03cc*/ 	.byte	0x04, 0x12
        /*03ce*/ 	.short	(.L_174 - .L_173)
	.align		4
.L_173:
        /*03d0*/ 	.word	index@(_ZN5flash16flash_fwd_kernelI23Flash_fwd_kernel_traitsILi128ELi128ELi64ELi4ELb0ELb0EN7cutlass10bfloat16_tE19Flash_kernel_traitsILi128ELi128ELi64ELi4ES3_EELb0ELb0ELb0ELb0ELb0ELb1ELb1ELb0EEEvNS_16Flash_fwd_paramsE)
        /*03d4*/ 	.word	0x000000d8


	//----- nvinfo : EIATTR_MIN_STACK_SIZE
	.align		4
.L_174:
        /*03d8*/ 	.byte	0x04, 0x12
        /*03da*/ 	.short	(.L_176 - .L_175)
	.align		4
.L_175:
        /*03dc*/ 	.word	index@(_ZN5flash16flash_fwd_kernelI23Flash_fwd_kernel_traitsILi128ELi128ELi64ELi4ELb0ELb0EN7cutlass10bfloat16_tE19Flash_kernel_traitsILi128ELi128ELi64ELi4ES3_EELb0ELb0ELb0ELb0ELb1ELb1ELb0ELb0EEEvNS_16Flash_fwd_paramsE)
        /*03e0*/ 	.word	0x00000088


	//----- nvinfo : EIATTR_MIN_STACK_SIZE
	.align		4
.L_176:
        /*03e4*/ 	.byte	0x04, 0x12
        /*03e6*/ 	.short	(.L_178 - .L_177)
	.align		4
.L_177:
        /*03e8*/ 	.word	index@(_ZN5flash16flash_fwd_kernelI23Flash_fwd_kernel_traitsILi128ELi128ELi64ELi4ELb0ELb0EN7cutlass10bfloat16_tE19Flash_kernel_traitsILi128ELi128ELi64ELi4ES3_EELb0ELb0ELb0ELb0ELb1ELb1ELb1ELb0EEEvNS_16Flash_fwd_paramsE)
        /*03ec*/ 	.word	0x00000090


	//----- nvinfo : EIATTR_MIN_STACK_SIZE
	.align		4
.L_178:
        /*03f0*/ 	.byte	0x04, 0x12
        /*03f2*/ 	.short	(.L_180 - .L_179)
	.align		4
.L_179:
        /*03f4*/ 	.word	index@(_ZN5flash16flash_fwd_kernelI23Flash_fwd_kernel_traitsILi128ELi128ELi64ELi4ELb0ELb0EN7cutlass10bfloat16_tE19Flash_kernel_traitsILi128ELi128ELi64ELi4ES3_EELb0ELb0ELb0ELb0ELb0ELb0ELb0ELb0EEEvNS_16Flash_fwd_paramsE)
        /*03f8*/ 	.word	0x000000c0


	//----- nvinfo : EIATTR_MIN_STACK_SIZE
	.align		4
.L_180:
        /*03fc*/ 	.byte	0x04, 0x12
        /*03fe*/ 	.short	(.L_182 - .L_181)
	.align		4
.L_181:
        /*0400*/ 	.word	index@(_ZN5flash16flash_fwd_kernelI23Flash_fwd_kernel_traitsILi128ELi128ELi64ELi4ELb0ELb0EN7cutlass10bfloat16_tE19Flash_kernel_traitsILi128ELi128ELi64ELi4ES3_EELb0ELb0ELb0ELb0ELb0ELb0ELb1ELb0EEEvNS_16Flash_fwd_paramsE)
        /*0404*/ 	.word	0x000000b0


	//----- nvinfo : EIATTR_MIN_STACK_SIZE
	.align		4
.L_182:
        /*0408*/ 	.byte	0x04, 0x12
        /*040a*/ 	.short	(.L_184 - .L_183)
	.align		4
.L_183:
        /*040c*/ 	.word	index@(_ZN5flash16flash_fwd_kernelI23Flash_fwd_kernel_traitsILi128ELi128ELi64ELi4ELb0ELb0EN7cutlass10bfloat16_tE19Flash_kernel_traitsILi128ELi128ELi64ELi4ES3_EELb0ELb0ELb0ELb1ELb0ELb0ELb0ELb0EEEvNS_16Flash_fwd_paramsE)
        /*0410*/ 	.word	0x00000098


	//----- nvinfo : EIATTR_MIN_STACK_SIZE
	.align		4
.L_184:
        /*0414*/ 	.byte	0x04, 0x12
        /*0416*/ 	.short	(.L_186 - .L_185)
	.align		4
.L_185:
        /*0418*/ 	.word	index@(_ZN5flash16flash_fwd_kernelI23Flash_fwd_kernel_traitsILi128ELi128ELi64ELi4ELb0ELb0EN7cutlass10bfloat16_tE19Flash_kernel_traitsILi128ELi128ELi64ELi4ES3_EELb0ELb0ELb0ELb1ELb0ELb0ELb1ELb0EEEvNS_16Flash_fwd_paramsE)
        /*041c*/ 	.word	0x000000c0


	//----- nvinfo : EIATTR_MIN_STACK_SIZE
	.align		4
.L_186:
        /*0420*/ 	.byte	0x04, 0x12
        /*0422*/ 	.short	(.L_188 - .L_187)
	.align		4
.L_187:
        /*0424*/ 	.word	index@(_ZN5flash16flash_fwd_kernelI23Flash_fwd_kernel_traitsILi128ELi128ELi64ELi4ELb0ELb0EN7cutlass10bfloat16_tE19Flash_kernel_traitsILi128ELi128ELi64ELi4ES3_EELb0ELb0ELb1ELb0ELb0ELb1ELb0ELb0EEEvNS_16Flash_fwd_paramsE)
        /*0428*/ 	.word	0x000000c8


	//----- nvinfo : EIATTR_MIN_STACK_SIZE
	.align		4
.L_188:
        /*042c*/ 	.byte	0x04, 0x12
        /*042e*/ 	.short	(.L_190 - .L_189)
	.align		4
.L_189:
        /*0430*/ 	.word	index@(_ZN5flash16flash_fwd_kernelI23Flash_fwd_kernel_traitsILi128ELi128ELi64ELi4ELb0ELb0EN7cutlass10bfloat16_tE19Flash_kernel_traitsILi128ELi128ELi64ELi4ES3_EELb0ELb0ELb1ELb0ELb0ELb1ELb1ELb0EEEvNS_16Flash_fwd_paramsE)
        /*0434*/ 	.word	0x000000b8


	//----- nvinfo : EIATTR_MIN_STACK_SIZE
	.align		4
.L_190:
        /*0438*/ 	.byte	0x04, 0x12
        /*043a*/ 	.short	(.L_192 - .L_191)
	.align		4
.L_191:
        /*043c*/ 	.word	index@(_ZN5flash16flash_fwd_kernelI23Flash_fwd_kernel_traitsILi128ELi128ELi64ELi4ELb0ELb0EN7cutlass10bfloat16_tE19Flash_kernel_traitsILi128ELi128ELi64ELi4ES3_EELb0ELb0ELb1ELb0ELb0ELb0ELb0ELb0EEEvNS_16Flash_fwd_paramsE)
        /*0440*/ 	.word	0x000000c0


	//----- nvinfo : EIATTR_MIN_STACK_SIZE
	.align		4
.L_192:
        /*0444*/ 	.byte	0x04, 0x12
        /*0446*/ 	.short	(.L_194 - .L_193)
	.align		4
.L_193:
        /*0448*/ 	.word	index@(_ZN5flash16flash_fwd_kernelI23Flash_fwd_kernel_traitsILi128ELi128ELi64ELi4ELb0ELb0EN7cutlass10bfloat16_tE19Flash_kernel_traitsILi128ELi128ELi64ELi4ES3_EELb0ELb0ELb1ELb0ELb0ELb0ELb1ELb0EEEvNS_16Flash_fwd_paramsE)
        /*044c*/ 	.word	0x000000f0


	//----- nvinfo : EIATTR_MIN_STACK_SIZE
	.align		4
.L_194:
        /*0450*/ 	.byte	0x04, 0x12
        /*0452*/ 	.short	(.L_196 - .L_195)
	.align		4
.L_195:
        /*0454*/ 	.word	index@(_ZN5flash16flash_fwd_kernelI23Flash_fwd_kernel_traitsILi128ELi128ELi64ELi4ELb0ELb0EN7cutlass10bfloat16_tE19Flash_kernel_traitsILi128ELi128ELi64ELi4ES3_EELb0ELb0ELb1ELb1ELb0ELb0ELb0ELb0EEEvNS_16Flash_fwd_paramsE)
        /*0458*/ 	.word	0x000000d0


	//----- nvinfo : EIATTR_MIN_STACK_SIZE
	.align		4
.L_196:
        /*045c*/ 	.byte	0x04, 0x12
        /*045e*/ 	.short	(.L_198 - .L_197)
	.align		4
.L_197:
        /*0460*/ 	.word	index@(_ZN5flash16flash_fwd_kernelI23Flash_fwd_kernel_traitsILi128ELi128ELi64ELi4ELb0ELb0EN7cutlass10bfloat16_tE19Flash_kernel_traitsILi128ELi128ELi64ELi4ES3_EELb0ELb0ELb1ELb1ELb0ELb0ELb1ELb0EEEvNS_16Flash_fwd_paramsE)
        /*0464*/ 	.word	0x000000f8


	//----- nvinfo : EIATTR_MIN_STACK_SIZE
	.align		4
.L_198:
        /*0468*/ 	.byte	0x04, 0x12
        /*046a*/ 	.short	(.L_200 - .L_199)
	.align		4
.L_199:
        /*046c*/ 	.word	index@(_ZN5flash16flash_fwd_kernelI23Flash_fwd_kernel_traitsILi128ELi128ELi32ELi4ELb0ELb0EN7cutlass10bfloat16_tE19Flash_kernel_traitsILi128ELi128ELi32ELi4ES3_EELb0ELb0ELb0ELb0ELb0ELb1ELb0ELb0EEEvNS_16Flash_fwd_paramsE)
        /*0470*/ 	.word	0x00000030


	//----- nvinfo : EIATTR_MIN_STACK_SIZE
	.align		4
.L_200:
        /*0474*/ 	.byte	0x04, 0x12
        /*0476*/ 	.short	(.L_202 - .L_201)
	.align		4
.L_201:
        /*0478*/ 	.word	index@(_ZN5flash16flash_fwd_kernelI23Flash_fwd_kernel_traitsILi128ELi128ELi32ELi4ELb0ELb0EN7cutlass10bfloat16_tE19Flash_kernel_traitsILi128ELi128ELi32ELi4ES3_EELb0ELb0ELb0ELb0ELb1ELb1ELb0ELb0EEEvNS_16Flash_fwd_paramsE)
        /*047c*/ 	.word	0x00000008


	//----- nvinfo : EIATTR_MIN_STACK_SIZE
	.align		4
.L_202:
        /*0480*/ 	.byte	0x04, 0x12
        /*0482*/ 	.short	(.L_204 - .L_203)
	.align		4
.L_203:
        /*0484*/ 	.word	index@(_ZN5flash16flash_fwd_kernelI23Flash_fwd_kernel_traitsILi128ELi128ELi32ELi4ELb0ELb0EN7cutlass10bfloat16_tE19Flash_kernel_traitsILi128ELi128ELi32ELi4ES3_EELb0ELb0ELb0ELb0ELb0ELb0ELb0ELb0EEEvNS_16Flash_fwd_paramsE)
        /*0488*/ 	.word	0x00000018


	//----- nvinfo : EIATTR_MIN_STACK_SIZE
	.align		4
.L_204:
        /*048c*/ 	.byte	0x04, 0x12
        /*048e*/ 	.short	(.L_206 - .L_205)
	.align		4
.L_205:
        /*0490*/ 	.word	index@(_ZN5flash16flash_fwd_kernelI23Flash_fwd_kernel_traitsILi128ELi128ELi32ELi4ELb0ELb0EN7cutlass10bfloat16_tE19Flash_kernel_traitsILi128ELi128ELi32ELi4ES3_EELb0ELb0ELb0ELb1ELb0ELb0ELb0ELb0EEEvNS_16Flash_fwd_paramsE)
        /*0494*/ 	.word	0x00000010


	//----- nvinfo : EIATTR_MIN_STACK_SIZE
	.align		4
.L_206:
        /*0498*/ 	.byte	0x04, 0x12
        /*049a*/ 	.short	(.L_208 - .L_207)
	.align		4
.L_207:
        /*049c*/ 	.word	index@(_ZN5flash16flash_fwd_kernelI23Flash_fwd_kernel_traitsILi128ELi128ELi32ELi4ELb0ELb0EN7cutlass10bfloat16_tE19Flash_kernel_traitsILi128ELi128ELi32ELi4ES3_EELb0ELb0ELb1ELb0ELb0ELb1ELb0ELb0EEEvNS_16Flash_fwd_paramsE)
        /*04a0*/ 	.word	0x00000060


	//----- nvinfo : EIATTR_MIN_STACK_SIZE
	.align		4
.L_208:
        /*04a4*/ 	.byte	0x04, 0x12
        /*04a6*/ 	.short	(.L_210 - .L_209)
	.align		4
.L_209:
        /*04a8*/ 	.word	index@(_ZN5flash16flash_fwd_kernelI23Flash_fwd_kernel_traitsILi128ELi128ELi32ELi4ELb0ELb0EN7cutlass10bfloat16_tE19Flash_kernel_traitsILi128ELi128ELi32ELi4ES3_EELb0ELb0ELb1ELb0ELb0ELb0ELb0ELb0EEEvNS_16Flash_fwd_paramsE)
        /*04ac*/ 	.word	0x00000058


	//----- nvinfo : EIATTR_MIN_STACK_SIZE
	.align		4
.L_210:
        /*04b0*/ 	.byte	0x04, 0x12
        /*04b2*/ 	.short	(.L_212 - .L_211)
	.align		4
.L_211:
        /*04b4*/ 	.word	index@(_ZN5flash16flash_fwd_kernelI23Flash_fwd_kernel_traitsILi128ELi128ELi32ELi4ELb0ELb0EN7cutlass10bfloat16_tE19Flash_kernel_traitsILi128ELi128ELi32ELi4ES3_EELb0ELb0ELb1ELb1ELb0ELb0ELb0ELb0EEEvNS_16Flash_fwd_paramsE)
        /*04b8*/ 	.word	0x00000060


	//----- nvinfo : EIATTR_MIN_STACK_SIZE
	.align		4
.L_212:
        /*04bc*/ 	.byte	0x04, 0x12
        /*04be*/ 	.short	(.L_214 - .L_213)
	.align		4
.L_213:
        /*04c0*/ 	.word	index@(_ZN5flash16flash_fwd_kernelI23Flash_fwd_kernel_traitsILi128ELi128ELi32ELi4ELb0ELb0EN7cutlass10bfloat16_tE19Flash_kernel_traitsILi128ELi128ELi32ELi4ES3_EELb1ELb0ELb0ELb0ELb0ELb1ELb0ELb0EEEvNS_16Flash_fwd_paramsE)
        /*04c4*/ 	.word	0x00000038


	//----- nvinfo : EIATTR_MIN_STACK_SIZE
	.align		4
.L_214:
        /*04c8*/ 	.byte	0x04, 0x12
        /*04ca*/ 	.short	(.L_216 - .L_215)
	.align		4
.L_215:
        /*04cc*/ 	.word	index@(_ZN5flash16flash_fwd_kernelI23Flash_fwd_kernel_traitsILi128ELi128ELi32ELi4ELb0ELb0EN7cutlass10bfloat16_tE19Flash_kernel_traitsILi128ELi128ELi32ELi4ES3_EELb0ELb0ELb0ELb0ELb0ELb1ELb1ELb0EEEvNS_16Flash_fwd_paramsE)
        /*04d0*/ 	.word	0x00000050


	//----- nvinfo : EIATTR_MIN_STACK_SIZE
	.align		4
.L_216:
        /*04d4*/ 	.byte	0x04, 0x12
        /*04d6*/ 	.short	(.L_218 - .L_217)
	.align		4
.L_217:
        /*04d8*/ 	.word	index@(_ZN5flash16flash_fwd_kernelI23Flash_fwd_kernel_traitsILi128ELi128ELi32ELi4ELb0ELb0EN7cutlass10bfloat16_tE19Flash_kernel_traitsILi128ELi128ELi32ELi4ES3_EELb1ELb0ELb0ELb0ELb0ELb0ELb0ELb0EEEvNS_16Flash_fwd_paramsE)
        /*04dc*/ 	.word	0x00000038


	//----- nvinfo : EIATTR_MIN_STACK_SIZE
	.align		4
.L_218:
        /*04e0*/ 	.byte	0x04, 0x12
        /*04e2*/ 	.short	(.L_220 - .L_219)
	.align		4
.L_219:
        /*04e4*/ 	.word	index@(_ZN5flash16flash_fwd_kernelI23Flash_fwd_kernel_traitsILi128ELi128ELi32ELi4ELb0ELb0EN7cutlass10bfloat16_tE19Flash_kernel_traitsILi128ELi128ELi32ELi4ES3_EELb1ELb0ELb1ELb0ELb0ELb0ELb0ELb0EEEvNS_16Flash_fwd_paramsE)
        /*04e8*/ 	.word	0x00000098


	//----- nvinfo : EIATTR_MIN_STACK_SIZE
	.align		4
.L_220:
        /*04ec*/ 	.byte	0x04, 0x12
        /*04ee*/ 	.short	(.L_222 - .L_221)
	.align		4
.L_221:
        /*04f0*/ 	.word	index@(_ZN5flash16flash_fwd_kernelI23Flash_fwd_kernel_traitsILi128ELi128ELi32ELi4ELb0ELb0EN7cutlass10bfloat16_tE19Flash_kernel_traitsILi128ELi128ELi32ELi4ES3_EELb1ELb0ELb0ELb0ELb1ELb1ELb0ELb0EEEvNS_16Flash_fwd_paramsE)
        /*04f4*/ 	.word	0x00000028


	//----- nvinfo : EIATTR_MIN_STACK_SIZE
	.align		4
.L_222:
        /*04f8*/ 	.byte	0x04, 0x12
        /*04fa*/ 	.short	(.L_224 - .L_223)
	.align		4
.L_223:
        /*04fc*/ 	.word	index@(_ZN5flash16flash_fwd_kernelI23Flash_fwd_kernel_traitsILi128ELi128ELi32ELi4ELb0ELb0EN7cutlass10bfloat16_tE19Flash_kernel_traitsILi128ELi128ELi32ELi4ES3_EELb0ELb0ELb0ELb0ELb1ELb1ELb1ELb0EEEvNS_16Flash_fwd_paramsE)
        /*0500*/ 	.word	0x00000028


	//----- nvinfo : EIATTR_MIN_STACK_SIZE
	.align		4
.L_224:
        /*0504*/ 	.byte	0x04, 0x12
        /*0506*/ 	.short	(.L_226 - .L_225)
	.align		4
.L_225:
        /*0508*/ 	.word	index@(_ZN5flash16flash_fwd_kernelI23Flash_fwd_kernel_traitsILi128ELi128ELi32ELi4ELb0ELb0EN7cutlass10bfloat16_tE19Flash_kernel_traitsILi128ELi128ELi32ELi4ES3_EELb1ELb0ELb0ELb1ELb0ELb0ELb0ELb0EEEvNS_16Flash_fwd_paramsE)
        /*050c*/ 	.word	0x00000038


	//----- nvinfo : EIATTR_MIN_STACK_SIZE
	.align		4
.L_226:
        /*0510*/ 	.byte	0x04, 0x12
        /*0512*/ 	.short	(.L_228 - .L_227)
	.align		4
.L_227:
        /*0514*/ 	.word	index@(_ZN5flash16flash_fwd_kernelI23Flash_fwd_kernel_traitsILi128ELi128ELi32ELi4ELb0ELb0EN7cutlass10bfloat16_tE19Flash_kernel_traitsILi128ELi128ELi32ELi4ES3_EELb1ELb0ELb0ELb0ELb0ELb0ELb0ELb1EEEvNS_16Flash_fwd_paramsE)
        /*0518*/ 	.word	0x00000068


	//----- nvinfo : EIATTR_MIN_STACK_SIZE
	.align		4
.L_228:
        /*051c*/ 	.byte	0x04, 0x12
        /*051e*/ 	.short	(.L_230 - .L_229)
	.align		4
.L_229:
        /*0520*/ 	.word	index@(_ZN5flash16flash_fwd_kernelI23Flash_fwd_kernel_traitsILi128ELi128ELi32ELi4ELb0ELb0EN7cutlass10bfloat16_tE19Flash_kernel_traitsILi128ELi128ELi32ELi4ES3_EELb0ELb0ELb0ELb0ELb0ELb0ELb1ELb0EEEvNS_16Flash_fwd_paramsE)
        /*0524*/ 	.word	0x00000040


	//----- nvinfo : EIATTR_MIN_STACK_SIZE
	.align		4
.L_230:
        /*0528*/ 	.byte	0x04, 0x12
        /*052a*/ 	.short	(.L_232 - .L_231)
	.align		4
.L_231:
        /*052c*/ 	.word	index@(_ZN5flash16flash_fwd_kernelI23Flash_fwd_kernel_traitsILi128ELi128ELi32ELi4ELb0ELb0EN7cutlass10bfloat16_tE19Flash_kernel_traitsILi128ELi128ELi32ELi4ES3_EELb1ELb0ELb0ELb1ELb0ELb0ELb0ELb1EEEvNS_16Flash_fwd_paramsE)
        /*0530*/ 	.word	0x000000a8


	//----- nvinfo : EIATTR_MIN_STACK_SIZE
	.align		4
.L_232:
        /*0534*/ 	.byte	0x04, 0x12
        /*0536*/ 	.short	(.L_234 - .L_233)
	.align		4
.L_233:
        /*0538*/ 	.word	index@(_ZN5flash16flash_fwd_kernelI23Flash_fwd_kernel_traitsILi128ELi128ELi32ELi4ELb0ELb0EN7cutlass10bfloat16_tE19Flash_kernel_traitsILi128ELi128ELi32ELi4ES3_EELb0ELb0ELb0ELb1ELb0ELb0ELb1ELb0EEEvNS_16Flash_fwd_paramsE)
        /*053c*/ 	.word	0x00000038


	//----- nvinfo : EIATTR_MIN_STACK_SIZE
	.align		4
.L_234:
        /*0540*/ 	.byte	0x04, 0x12
        /*0542*/ 	.short	(.L_236 - .L_235)
	.align		4
.L_235:
        /*0544*/ 	.word	index@(_ZN5flash16flash_fwd_kernelI23Flash_fwd_kernel_traitsILi128ELi128ELi32ELi4ELb0ELb0EN7cutlass10bfloat16_tE19Flash_kernel_traitsILi128ELi128ELi32ELi4ES3_EELb1ELb0ELb1ELb0ELb0ELb1ELb0ELb0EEEvNS_16Flash_fwd_paramsE)
        /*0548*/ 	.word	0x000000b0


	//----- nvinfo : EIATTR_MIN_STACK_SIZE
	.align		4
.L_236:
        /*054c*/ 	.byte	0x04, 0x12
        /*054e*/ 	.short	(.L_238 - .L_237)
	.align		4
.L_237:
        /*0550*/ 	.word	index@(_ZN5flash16flash_fwd_kernelI23Flash_fwd_kernel_traitsILi128ELi128ELi32ELi4ELb0ELb0EN7cutlass10bfloat16_tE19Flash_kernel_traitsILi128ELi128ELi32ELi4ES3_EELb0ELb0ELb1ELb0ELb0ELb1ELb1ELb0EEEvNS_16Flash_fwd_paramsE)
        /*0554*/ 	.word	0x00000060


	//----- nvinfo : EIATTR_MIN_STACK_SIZE
	.align		4
.L_238:
        /*0558*/ 	.byte	0x04, 0x12
        /*055a*/ 	.short	(.L_240 - .L_239)
	.align		4
.L_239:
        /*055c*/ 	.word	index@(_ZN5flash16flash_fwd_kernelI23Flash_fwd_kernel_traitsILi128ELi128ELi32ELi4ELb0ELb0EN7cutlass10bfloat16_tE19Flash_kernel_traitsILi128ELi128ELi32ELi4ES3_EELb1ELb0ELb1ELb1ELb0ELb0ELb0ELb0EEEvNS_16Flash_fwd_paramsE)
        /*0560*/ 	.word	0x000000b0


	//----- nvinfo : EIATTR_MIN_STACK_SIZE
	.align		4
.L_240:
        /*0564*/ 	.byte	0x04, 0x12
        /*0566*/ 	.short	(.L_242 - .L_241)
	.align		4
.L_241:
        /*0568*/ 	.word	index@(_ZN5flash16flash_fwd_kernelI23Flash_fwd_kernel_traitsILi128ELi128ELi32ELi4ELb0ELb0EN7cutlass10bfloat16_tE19Flash_kernel_traitsILi128ELi128ELi32ELi4ES3_EELb1ELb0ELb1ELb0ELb0ELb0ELb0ELb1EEEvNS_16Flash_fwd_paramsE)
        /*056c*/ 	.word	0x00000120


	//----- nvinfo : EIATTR_MIN_STACK_SIZE
	.align		4
.L_242:
        /*0570*/ 	.byte	0x04, 0x12
        /*0572*/ 	.short	(.L_244 - .L_243)
	.align		4
.L_243:
        /*0574*/ 	.word	index@(_ZN5flash16flash_fwd_kernelI23Flash_fwd_kernel_traitsILi128ELi128ELi32ELi4ELb0ELb0EN7cutlass10bfloat16_tE19Flash_kernel_traitsILi128ELi128ELi32ELi4ES3_EELb0ELb0ELb1ELb0ELb0ELb0ELb1ELb0EEEvNS_16Flash_fwd_paramsE)
        /*0578*/ 	.word	0x00000058


	//----- nvinfo : EIATTR_MIN_STACK_SIZE
	.align		4
.L_244:
        /*057c*/ 	.byte	0x04, 0x12
        /*057e*/ 	.short	(.L_246 - .L_245)
	.align		4
.L_245:
        /*0580*/ 	.word	index@(_ZN5flash16flash_fwd_kernelI23Flash_fwd_kernel_traitsILi128ELi128ELi32ELi4ELb0ELb0EN7cutlass10bfloat16_tE19Flash_kernel_traitsILi128ELi128ELi32ELi4ES3_EELb1ELb0ELb1ELb1ELb0ELb0ELb0ELb1EEEvNS_16Flash_fwd_paramsE)
        /*0584*/ 	.word	0x000001c0


	//----- nvinfo : EIATTR_MIN_STACK_SIZE
	.align		4
.L_246:
        /*0588*/ 	.byte	0x04, 0x12
        /*058a*/ 	.short	(.L_248 - .L_247)
	.align		4
.L_247:
        /*058c*/ 	.word	index@(_ZN5flash16flash_fwd_kernelI23Flash_fwd_kernel_traitsILi128ELi128ELi32ELi4ELb0ELb0EN7cutlass10bfloat16_tE19Flash_kernel_traitsILi128ELi128ELi32ELi4ES3_EELb0ELb0ELb1ELb1ELb0ELb0ELb1ELb0EEEvNS_16Flash_fwd_paramsE)
        /*0590*/ 	.word	0x00000060
.L_248:


//--------------------- .nv.info._ZN5flash16flash_fwd_kernelI23Flash_fwd_kernel_traitsILi128ELi128ELi64ELi4ELb0ELb0EN7cutlass10bfloat16_tE19Flash_kernel_traitsILi128ELi128ELi64ELi4ES3_EELb0ELb0ELb0ELb0ELb0ELb1ELb0ELb0EEEvNS_16Flash_fwd_paramsE --------------------------
	.section	.nv.info._ZN5flash16flash_fwd_kernelI23Flash_fwd_kernel_traitsILi128ELi128ELi64ELi4ELb0ELb0EN7cutlass10bfloat16_tE19Flash_kernel_traitsILi128ELi128ELi64ELi4ES3_EELb0ELb0ELb0ELb0ELb0ELb1ELb0ELb0EEEvNS_16Flash_fwd_paramsE,"",@"SHT_CUDA_INFO"
	.sectionflags	@""
	.align	4


	//----- nvinfo : EIATTR_CUDA_API_VERSION
	.align		4
        /*0000*/ 	.byte	0x04, 0x37
        /*0002*/ 	.short	(.L_250 - .L_249)
.L_249:
        /*0004*/ 	.word	0x00000082


	//----- nvinfo : EIATTR_SW2861232_WAR
	.align		4
.L_250:
        /*0008*/ 	.byte	0x01, 0x35
	.zero		2


	//----- nvinfo : EIATTR_PARAM_CBANK
	.align		4
        /*000c*/ 	.byte	0x04, 0x0a
        /*000e*/ 	.short	(.L_252 - .L_251)
	.align		4
.L_251:
        /*0010*/ 	.word	index@(.nv.constant0._ZN5flash16flash_fwd_kernelI23Flash_fwd_kernel_traitsILi128ELi128ELi64ELi4ELb0ELb0EN7cutlass10bfloat16_tE19Flash_kernel_traitsILi128ELi128ELi64ELi4ES3_EELb0ELb0ELb0ELb0ELb0ELb1ELb0ELb0EEEvNS_16Flash_fwd_paramsE)
        /*0014*/ 	.short	0x0160
        /*0016*/ 	.short	0x01d0


	//----- nvinfo : EIATTR_CBANK_PARAM_SIZE
	.align		4
.L_252:
        /*0018*/ 	.byte	0x03, 0x19
        /*001a*/ 	.short	0x01d0


	//----- nvinfo : EIATTR_KPARAM_INFO
	.align		4
        /*001c*/ 	.byte	0x04, 0x17
        /*001e*/ 	.short	(.L_254 - .L_253)
.L_253:
        /*0020*/ 	.word	0x00000000
        /*0024*/ 	.short	0x0000
        /*0026*/ 	.short	0x0000
        /*0028*/ 	.byte	0x00, 0xf0, 0x41, 0x07


	//----- nvinfo : EIATTR_MAXREG_COUNT
	.align		4
.L_254:
        /*002c*/ 	.byte	0x03, 0x1b
        /*002e*/ 	.short	0x00ff


	//----- nvinfo : EIATTR_NUM_BARRIERS
	.align		4
        /*0030*/ 	.byte	0x02, 0x4c
        /*0032*/ 	.byte	0x01
	.zero		1


	//----- nvinfo : EIATTR_ANNOTATIONS
	.align		4
        /*0034*/ 	.byte	0x04, 0x55
        /*0036*/ 	.short	(.L_256 - .L_255)


	//   ....[0]....
.L_255:
        /*0038*/ 	.word	0x00000001
        /*003c*/ 	.byte	0x50, 0x0b, 0x00, 0x00, 0x01, 0x00, 0x00, 0x00, 0x90, 0x0b, 0x00, 0x00, 0x01, 0x00, 0x00, 0x00
        /* <DEDUP_REMOVED lines=46> */
        /*032c*/ 	.byte	0x50, 0xbb, 0x00, 0x00, 0x01, 0x00, 0x00, 0x00, 0x60, 0xbc, 0x00, 0x00


	//----- nvinfo : EIATTR_MERCURY_ISA_VERSION
	.align		4
.L_256:
        /*0338*/ 	.byte	0x03, 0x5f
        /*033a*/ 	.short	0x0000


	//----- nvinfo : EIATTR_INT_WARP_WIDE_INSTR_OFFSETS
	.align		4
        /*033c*/ 	.byte	0x04, 0x31
        /*033e*/ 	.short	(.L_258 - .L_257)


	//   ....[0]....
.L_257:
        /*0340*/ 	.word	0x00000350


	//   ....[1]....
        /*0344*/ 	.word	0x00000380


	//   ....[2]....
        /*0348*/ 	.word	0x000018b0


	//----- nvinfo : EIATTR_COOP_GROUP_MASK_REGIDS
	.align		4
.L_258:
        /*034c*/ 	.byte	0x04, 0x29
        /*034e*/ 	.short	(.L_260 - .L_259)


	//   ....[0]....
.L_259:
        /*0350*/ 	.word	0xffffffff


	//   ....[1]....
        /*0354*/ 	.word	0xffffffff


	//   ....[2]....
        /*0358*/ 	.word	0xffffffff


	//   ....[3]....
        /*035c*/ 	.word	0xffffffff


	//   ....[4]....
        /*0360*/ 	.word	0xffffffff


	//   ....[5]....
        /*0364*/ 	.word	0xffffffff


	//   ....[6]....
        /*0368*/ 	.word	0xffffffff


	//   ....[7]....
        /*036c*/ 	.word	0xffffffff


	//   ....[8]....
        /*0370*/ 	.word	0xffffffff


	//   ....[9]....
        /*0374*/ 	.word	0xffffffff


	//   ....[10]....
        /*0378*/ 	.word	0xffffffff


	//   ....[11]....
        /*037c*/ 	.word	0xffffffff


	//   ....[12]....
        /*0380*/ 	.word	0xffffffff


	//   ....[13]....
        /*0384*/ 	.word	0xffffffff


	//   ....[14]....
        /*0388*/ 	.word	0xffffffff


	//   ....[15]....
        /*038c*/ 	.word	0xffffffff


	//   ....[16]....
        /*0390*/ 	.word	0xffffffff


	//   ....[17]....
        /*0394*/ 	.word	0xffffffff


	//   ....[18]....
        /*0398*/ 	.word	0xffffffff


	//   ....[19]....
        /*039c*/ 	.word	0xffffffff


	//   ....[20]....
        /*03a0*/ 	.word	0xffffffff


	//   ....[21]....
        /*03a4*/ 	.word	0xffffffff


	//   ....[22]....
        /*03a8*/ 	.word	0xffffffff


	//   ....[23]....
        /*03ac*/ 	.word	0xffffffff


	//----- nvinfo : EIATTR_COOP_GROUP_INSTR_OFFSETS
	.align		4
.L_260:
        /*03b0*/ 	.byte	0x04, 0x28
        /*03b2*/ 	.short	(.L_262 - .L_261)


	//   ....[0]....
.L_261:
        /*03b4*/ 	.word	0x00003350


	//   ....[1]....
        /*03b8*/ 	.word	0x00003400


	//   ....[2]....
        /*03bc*/ 	.word	0x00003480


	//   ....[3]....
        /*03c0*/ 	.word	0x000034d0


	//   ....[4]....
        /*03c4*/ 	.word	0x00003720


	//   ....[5]....
        /*03c8*/ 	.word	0x00003850


	//   ....[6]....
        /*03cc*/ 	.word	0x00003960


	//   ....[7]....
        /*03d0*/ 	.word	0x000039e0


	//   ....[8]....
        /*03d4*/ 	.word	0x00007090


	//   ....[9]....
        /*03d8*/ 	.word	0x00007210


	//   ....[10]....
        /*03dc*/ 	.word	0x00007250


	//   ....[11]....
        /*03e0*/ 	.word	0x00007270


	//   ....[12]....
        /*03e4*/ 	.word	0x00007280


	//   ....[13]....
        /*03e8*/ 	.word	0x000072c0


	//   ....[14]....
        /*03ec*/ 	.word	0x00007300


	//   ....[15]....
        /*03f0*/ 	.word	0x00007330


	//   ....[16]....
        /*03f4*/ 	.word	0x00009bb0


	//   ....[17]....
        /*03f8*/ 	.word	0x00009bc0


	//   ....[18]....
        /*03fc*/ 	.word	0x00009bd0


	//   ....[19]....
        /*0400*/ 	.word	0x00009bf0


	//   ....[20]....
        /*0404*/ 	.word	0x00009c00


	//   ....[21]....
        /*0408*/ 	.word	0x00009c30


	//   ....[22]....
        /*040c*/ 	.word	0x00009c50


	//   ....[23]....
        /*0410*/ 	.word	0x00009c80


	//----- nvinfo : EIATTR_EXIT_INSTR_OFFSETS
	.align		4
.L_262:
        /*0414*/ 	.byte	0x04, 0x1c
        /*0416*/ 	.short	(.L_264 - .L_263)


	//   ....[0]....
.L_263:
        /*0418*/ 	.word	0x00000420


	//   ....[1]....
        /*041c*/ 	.word	0x0000bc80


	//   ....[2]....
        /*0420*/ 	.word	0x0000bd50


	//   ....[3]....
        /*0424*/ 	.word	0x0000ccf0


	//   ....[4]....
        /*0428*/ 	.word	0x0000cd70


	//----- nvinfo : EIATTR_CTAIDZ_USED
	.align		4
.L_264:
        /*042c*/ 	.byte	0x01, 0x04
	.zero		2


	//----- nvinfo : EIATTR_CRS_STACK_SIZE
	.align		4
        /*0430*/ 	.byte	0x04, 0x1e
        /*0432*/ 	.short	(.L_266 - .L_265)
.L_265:
        /*0434*/ 	.word	0x00000000
.L_266:


//--------------------- .nv.info._ZN5flash16flash_fwd_kernelI23Flash_fwd_kernel_traitsILi128ELi128ELi64ELi4ELb0ELb0EN7cutlass10bfloat16_tE19Flash_kernel_traitsILi128ELi128ELi64ELi4ES3_EELb0ELb0ELb0ELb0ELb0ELb1ELb1ELb0EEEvNS_16Flash_fwd_paramsE --------------------------
	.section	.nv.info._ZN5flash16flash_fwd_kernelI23Flash_fwd_kernel_traitsILi128ELi128ELi64ELi4ELb0ELb0EN7cutlass10bfloat16_tE19Flash_kernel_traitsILi128ELi128ELi64ELi4ES3_EELb0ELb0ELb0ELb0ELb0ELb1ELb1ELb0EEEvNS_16Flash_fwd_paramsE,"",@"SHT_CUDA_INFO"
	.sectionflags	@""
	.align	4


	//----- nvinfo : EIATTR_CUDA_API_VERSION
	.align		4
        /*0000*/ 	.byte	0x04, 0x37
        /*0002*/ 	.short	(.L_268 - .L_267)
.L_267:
        /*0004*/ 	.word	0x00000082


	//----- nvinfo : EIATTR_SW2861232_WAR
	.align		4
.L_268:
        /*0008*/ 	.byte	0x01, 0x35
	.zero		2


	//----- nvinfo : EIATTR_PARAM_CBANK
	.align		4
        /*000c*/ 	.byte	0x04, 0x0a
        /*000e*/ 	.short	(.L_270 - .L_269)
	.align		4
.L_269:
        /*0010*/ 	.word	index@(.nv.constant0._ZN5flash16flash_fwd_kernelI23Flash_fwd_kernel_traitsILi128ELi128ELi64ELi4ELb0ELb0EN7cutlass10bfloat16_tE19Flash_kernel_traitsILi128ELi128ELi64ELi4ES3_EELb0ELb0ELb0ELb0ELb0ELb1ELb1ELb0EEEvNS_16Flash_fwd_paramsE)
        /*0014*/ 	.short	0x0160
        /*0016*/ 	.short	0x01d0


	//----- nvinfo : EIATTR_CBANK_PARAM_SIZE
	.align		4
.L_270:
        /*0018*/ 	.byte	0x03, 0x19
        /*001a*/ 	.short	0x01d0


	//----- nvinfo : EIATTR_KPARAM_INFO
	.align		4
        /*001c*/ 	.byte	0x04, 0x17
        /*001e*/ 	.short	(.L_272 - .L_271)
.L_271:
        /*0020*/ 	.word	0x00000000
        /*0024*/ 	.short	0x0000
        /*0026*/ 	.short	0x0000
        /*0028*/ 	.byte	0x00, 0xf0, 0x41, 0x07


	//----- nvinfo : EIATTR_MAXREG_COUNT
	.align		4
.L_272:
        /*002c*/ 	.byte	0x03, 0x1b
        /*002e*/ 	.short	0x00ff


	//----- nvinfo : EIATTR_NUM_BARRIERS
	.align		4
        /*0030*/ 	.byte	0x02, 0x4c
        /*0032*/ 	.byte	0x01
	.zero		1


	//----- nvinfo : EIATTR_ANNOTATIONS
	.align		4
        /*0034*/ 	.byte	0x04, 0x55
        /*0036*/ 	.short	(.L_274 - .L_273)


	//   ....[0]....
.L_273:
        /* <DEDUP_REMOVED lines=64> */


	//----- nvinfo : EIATTR_MERCURY_ISA_VERSION
	.align		4
.L_274:
        /*0428*/ 	.byte	0x03, 0x5f
        /*042a*/ 	.short	0x0000


	//----- nvinfo : EIATTR_INT_WARP_WIDE_INSTR_OFFSETS
	.align		4
        /*042c*/ 	.byte	0x04, 0x31
        /*042e*/ 	.short	(.L_276 - .L_275)


	//   ....[0]....
.L_275:
        /*0430*/ 	.word	0x00000350


	//   ....[1]....
        /*0434*/ 	.word	0x00000380


	//   ....[2]....
        /*0438*/ 	.word	0x000017f0


	//----- nvinfo : EIATTR_COOP_GROUP_MASK_REGIDS
	.align		4
.L_276:
        /*043c*/ 	.byte	0x04, 0x29
        /*043e*/ 	.short	(.L_278 - .L_277)


	//   ....[0]....
.L_277:
        /*0440*/ 	.word	0xffffffff


	//   ....[1]....
        /*0444*/ 	.word	0xffffffff


	//   ....[2]....
        /*0448*/ 	.word	0xffffffff


	//   ....[3]....
        /*044c*/ 	.word	0xffffffff


	//   ....[4]....
        /*0450*/ 	.word	0xffffffff


	//   ....[5]....
        /*0454*/ 	.word	0xffffffff


	//   ....[6]....
        /*0458*/ 	.word	0xffffffff


	//   ....[7]....
        /*045c*/ 	.word	0xffffffff


	//   ....[8]....
        /*0460*/ 	.word	0xffffffff


	//   ....[9]....
        /*0464*/ 	.word	0xffffffff


	//   ....[10]....
        /*0468*/ 	.word	0xffffffff


	//   ....[11]....
        /*046c*/ 	.word	0xffffffff


	//   ....[12]....
        /*0470*/ 	.word	0xffffffff


	//   ....[13]....
        /*0474*/ 	.word	0xffffffff


	//   ....[14]....
        /*0478*/ 	.word	0xffffffff


	//   ....[15]....
        /*047c*/ 	.word	0xffffffff


	//   ....[16]....
        /*0480*/ 	.word	0xffffffff


	//   ....[17]....
        /*0484*/ 	.word	0xffffffff


	//   ....[18]....
        /*0488*/ 	.word	0xffffffff


	//   ....[19]....
        /*048c*/ 	.word	0xffffffff


	//   ....[20]....
        /*0490*/ 	.word	0xffffffff


	//   ....[21]....
        /*0494*/ 	.word	0xffffffff


	//   ....[22]....
        /*0498*/ 	.word	0xffffffff


	//   ....[23]....
        /*049c*/ 	.word	0xffffffff


	//----- nvinfo : EIATTR_COOP_GROUP_INSTR_OFFSETS
	.align		4
.L_278:
        /*04a0*/ 	.byte	0x04, 0x28
        /*04a2*/ 	.short	(.L_280 - .L_279)


	//   ....[0]....
.L_279:
        /*04a4*/ 	.word	0x00003bc0


	//   ....[1]....
        /*04a8*/ 	.word	0x00003c50


	//   ....[2]....
        /*04ac*/ 	.word	0x00003c80


	//   ....[3]....
        /*04b0*/ 	.word	0x00003ce0


	//   ....[4]....
        /*04b4*/ 	.word	0x00004700


	//   ....[5]....
        /*04b8*/ 	.word	0x00004790


	//   ....[6]....
        /*04bc*/ 	.word	0x000047d0


	//   ....[7]....
        /*04c0*/ 	.word	0x00004840


	//   ....[8]....
        /*04c4*/ 	.word	0x00008490


	//   ....[9]....
        /*04c8*/ 	.word	0x00008520


	//   ....[10]....
        /*04cc*/ 	.word	0x000085a0


	//   ....[11]....
        /*04d0*/ 	.word	0x000085f0


	//   ....[12]....
        /*04d4*/ 	.word	0x00008630


	//   ....[13]....
        /*04d8*/ 	.word	0x000086d0


	//   ....[14]....
        /*04dc*/ 	.word	0x000087d0


	//   ....[15]....
        /*04e0*/ 	.word	0x00008890


	//   ....[16]....
        /*04e4*/ 	.word	0x0000b2b0


	//   ....[17]....
        /*04e8*/ 	.word	0x0000b2c0


	//   ....[18]....
        /*04ec*/ 	.word	0x0000b2d0


	//   ....[19]....
        /*04f0*/ 	.word	0x0000b2f0


	//   ....[20]....
        /*04f4*/ 	.word	0x0000b300


	//   ....[21]....
        /*04f8*/ 	.word	0x0000b320


	//   ....[22]....
        /*04fc*/ 	.word	0x0000b360


	//   ....[23]....
        /*0500*/ 	.word	0x0000b390


	//----- nvinfo : EIATTR_EXIT_INSTR_OFFSETS
	.align		4
.L_280:
        /*0504*/ 	.byte	0x04, 0x1c
        /*0506*/ 	.short	(.L_282 - .L_281)


	//   ....[0]....
.L_281:
        /*0508*/ 	.word	0x00000420


	//   ....[1]....
        /*050c*/ 	.word	0x0000d380


	//   ....[2]....
        /*0510*/ 	.word	0x0000d450


	//   ....[3]....
        /*0514*/ 	.word	0x0000e3f0


	//   ....[4]....
        /*0518*/ 	.word	0x0000e470


	//----- nvinfo : EIATTR_CTAIDZ_USED
	.align		4
.L_282:
        /*051c*/ 	.byte	0x01, 0x04
	.zero		2


	//----- nvinfo : EIATTR_CRS_STACK_SIZE
	.align		4
        /*0520*/ 	.byte	0x04, 0x1e
        /*0522*/ 	.short	(.L_284 - .L_283)
.L_283:
        /*0524*/ 	.word	0x00000000
.L_284:


//--------------------- .nv.info._ZN5flash16flash_fwd_kernelI23Flash_fwd_kernel_traitsILi128ELi128ELi64ELi4ELb0ELb0EN7cutlass10bfloat16_tE19Flash_kernel_traitsILi128ELi128ELi64ELi4ES3_EELb0ELb0ELb0ELb0ELb1ELb1ELb0ELb0EEEvNS_16Flash_fwd_paramsE --------------------------
	.section	.nv.info._ZN5flash16flash_fwd_kernelI23Flash_fwd_kernel_traitsILi128ELi128ELi64ELi4ELb0ELb0EN7cutlass10bfloat16_tE19Flash_kernel_traitsILi128ELi128ELi64ELi4ES3_EELb0ELb0ELb0ELb0ELb1ELb1ELb0ELb0EEEvNS_16Flash_fwd_paramsE,"",@"SHT_CUDA_INFO"
	.sectionflags	@""
	.align	4


	//----- nvinfo : EIATTR_CUDA_API_VERSION
	.align		4
        /*0000*/ 	.byte	0x04, 0x37
        /*0002*/ 	.short	(.L_286 - .L_285)
.L_285:
        /*0004*/ 	.word	0x00000082


	//----- nvinfo : EIATTR_SW2861232_WAR
	.align		4
.L_286:
        /*0008*/ 	.byte	0x01, 0x35
	.zero		2


	//----- nvinfo : EIATTR_PARAM_CBANK
	.align		4
        /*000c*/ 	.byte	0x04, 0x0a
        /*000e*/ 	.short	(.L_288 - .L_287)
	.align		4
.L_287:
        /*0010*/ 	.word	index@(.nv.constant0._ZN5flash16flash_fwd_kernelI23Flash_fwd_kernel_traitsILi128ELi128ELi64ELi4ELb0ELb0EN7cutlass10bfloat16_tE19Flash_kernel_traitsILi128ELi128ELi64ELi4ES3_EELb0ELb0ELb0ELb0ELb1ELb1ELb0ELb0EEEvNS_16Flash_fwd_paramsE)
        /*0014*/ 	.short	0x0160
        /*0016*/ 	.short	0x01d0


	//----- nvinfo : EIATTR_CBANK_PARAM_SIZE
	.align		4
.L_288:
        /*0018*/ 	.byte	0x03, 0x19
        /*001a*/ 	.short	0x01d0


	//----- nvinfo : EIATTR_KPARAM_INFO
	.align		4
        /*001c*/ 	.byte	0x04, 0x17
        /*001e*/ 	.short	(.L_290 - .L_289)
.L_289:
        /*0020*/ 	.word	0x00000000
        /*0024*/ 	.short	0x0000
        /*0026*/ 	.short	0x0000
        /*0028*/ 	.byte	0x00, 0xf0, 0x41, 0x07


	//----- nvinfo : EIATTR_MAXREG_COUNT
	.align		4
.L_290:
        /*002c*/ 	.byte	0x03, 0x1b
        /*002e*/ 	.short	0x00ff


	//----- nvinfo : EIATTR_NUM_BARRIERS
	.align		4
        /*0030*/ 	.byte	0x02, 0x4c
        /*0032*/ 	.byte	0x01
	.zero		1


	//----- nvinfo : EIATTR_ANNOTATIONS
	.align		4
        /*0034*/ 	.byte	0x04, 0x55
        /*0036*/ 	.short	(.L_292 - .L_291)


	//   ....[0]....
.L_291:
        /* <DEDUP_REMOVED lines=35> */


	//----- nvinfo : EIATTR_MERCURY_ISA_VERSION
	.align		4
.L_292:
        /*0258*/ 	.byte	0x03, 0x5f
        /*025a*/ 	.short	0x0000


	//----- nvinfo : EIATTR_COOP_GROUP_MASK_REGIDS
	.align		4
        /*025c*/ 	.byte	0x04, 0x29
        /*025e*/ 	.short	(.L_294 - .L_293)


	//   ....[0]....
.L_293:
        /*0260*/ 	.word	0xffffffff


	//   ....[1]....
        /*0264*/ 	.word	0xffffffff


	//   ....[2]....
        /*0268*/ 	.word	0xffffffff


	//   ....[3]....
        /*026c*/ 	.word	0xffffffff


	//   ....[4]....
        /*0270*/ 	.word	0xffffffff


	//   ....[5]....
        /*0274*/ 	.word	0xffffffff


	//   ....[6]....
        /*0278*/ 	.word	0xffffffff


	//   ....[7]....
        /*027c*/ 	.word	0xffffffff


	//   ....[8]....
        /*0280*/ 	.word	0xffffffff


	//   ....[9]....
        /*0284*/ 	.word	0xffffffff


	//   ....[10]....
        /*0288*/ 	.word	0xffffffff


	//   ....[11]....
        /*028c*/ 	.word	0xffffffff


	//   ....[12]....
        /*0290*/ 	.word	0xffffffff


	//   ....[13]....
        /*0294*/ 	.word	0xffffffff


	//   ....[14]....
        /*0298*/ 	.word	0xffffffff


	//   ....[15]....
        /*029c*/ 	.word	0xffffffff


	//   ....[16]....
        /*02a0*/ 	.word	0xffffffff


	//   ....[17]....
        /*02a4*/ 	.word	0xffffffff


	//   ....[18]....
        /*02a8*/ 	.word	0xffffffff


	//   ....[19]....
        /*02ac*/ 	.word	0xffffffff


	//   ....[20]....
        /*02b0*/ 	.word	0xffffffff


	//   ....[21]....
        /*02b4*/ 	.word	0xffffffff


	//   ....[22]....
        /*02b8*/ 	.word	0xffffffff


	//   ....[23]....
        /*02bc*/ 	.word	0xffffffff


	//----- nvinfo : EIATTR_COOP_GROUP_INSTR_OFFSETS
	.align		4
.L_294:
        /*02c0*/ 	.byte	0x04, 0x28
        /*02c2*/ 	.short	(.L_296 - .L_295)


	//   ....[0]....
.L_295:
        /*02c4*/ 	.word	0x000022a0


	//   ....[1]....
        /*02c8*/ 	.word	0x000022d0


	//   ....[2]....
        /*02cc*/ 	.word	0x000023d0


	//   ....[3]....
        /*02d0*/ 	.word	0x00002410


	//   ....[4]....
        /*02d4*/ 	.word	0x000026d0


	//   ....[5]....
        /*02d8*/ 	.word	0x000027d0


	//   ....[6]....
        /*02dc*/ 	.word	0x00002800


	//   ....[7]....
        /*02e0*/ 	.word	0x000029a0


	//   ....[8]....
        /*02e4*/ 	.word	0x00005ce0


	//   ....[9]....
        /*02e8*/ 	.word	0x00005e70


	//   ....[10]....
        /*02ec*/ 	.word	0x00005eb0


	//   ....[11]....
        /*02f0*/ 	.word	0x00005ed0


	//   ....[12]....
        /*02f4*/ 	.word	0x00005ef0


	//   ....[13]....
        /*02f8*/ 	.word	0x00005f20


	//   ....[14]....
        /*02fc*/ 	.word	0x00005f60


	//   ....[15]....
        /*0300*/ 	.word	0x00005f90


	//   ....[16]....
        /*0304*/ 	.word	0x00008710


	//   ....[17]....
        /*0308*/ 	.word	0x00008720


	//   ....[18]....
        /*030c*/ 	.word	0x00008730


	//   ....[19]....
        /*0310*/ 	.word	0x00008750


	//   ....[20]....
        /*0314*/ 	.word	0x00008780


	//   ....[21]....
        /*0318*/ 	.word	0x000087a0


	//   ....[22]....
        /*031c*/ 	.word	0x000087b0


	//   ....[23]....
        /*0320*/ 	.word	0x000087e0


	//----- nvinfo : EIATTR_EXIT_INSTR_OFFSETS
	.align		4
.L_296:
        /*0324*/ 	.byte	0x04, 0x1c
        /*0326*/ 	.short	(.L_298 - .L_297)


	//   ....[0]....
.L_297:
        /*0328*/ 	.word	0x00000170


	//   ....[1]....
        /*032c*/ 	.word	0x0000a4e0


	//----- nvinfo : EIATTR_CTAIDZ_USED
	.align		4
.L_298:
        /*0330*/ 	.byte	0x01, 0x04
	.zero		2


	//----- nvinfo : EIATTR_CRS_STACK_SIZE
	.align		4
        /*0334*/ 	.byte	0x04, 0x1e
        /*0336*/ 	.short	(.L_300 - .L_299)
.L_299:
        /*0338*/ 	.word	0x00000000
.L_300:


//--------------------- .nv.info._ZN5flash16flash_fwd_kernelI23Flash_fwd_kernel_traitsILi128ELi128ELi64ELi4ELb0ELb0EN7cutlass10bfloat16_tE19Flash_kernel_traitsILi128ELi128ELi64ELi4ES3_EELb0ELb0ELb0ELb0ELb1ELb1ELb1ELb0EEEvNS_16Flash_fwd_paramsE --------------------------
	.section	.nv.info._ZN5flash16flash_fwd_kernelI23Flash_fwd_kernel_traitsILi128ELi128ELi64ELi4ELb0ELb0EN7cutlass10bfloat16_tE19Flash_kernel_traitsILi128ELi128ELi64ELi4ES3_EELb0ELb0ELb0ELb0ELb1ELb1ELb1ELb0EEEvNS_16Flash_fwd_paramsE,"",@"SHT_CUDA_INFO"
	.sectionflags	@""
	.align	4


	//----- nvinfo : EIATTR_CUDA_API_VERSION
	.align		4
        /*0000*/ 	.byte	0x04, 0x37
        /*0002*/ 	.short	(.L_302 - .L_301)
.L_301:
        /*0004*/ 	.word	0x00000082


	//----- nvinfo : EIATTR_SW2861232_WAR
	.align		4
.L_302:
        /*0008*/ 	.byte	0x01, 0x35
	.zero		2


	//----- nvinfo : EIATTR_PARAM_CBANK
	.align		4
        /*000c*/ 	.byte	0x04, 0x0a
        /*000e*/ 	.short	(.L_304 - .L_303)
	.align		4
.L_303:
        /*0010*/ 	.word	index@(.nv.constant0._ZN5flash16flash_fwd_kernelI23Flash_fwd_kernel_traitsILi128ELi128ELi64ELi4ELb0ELb0EN7cutlass10bfloat16_tE19Flash_kernel_traitsILi128ELi128ELi64ELi4ES3_EELb0ELb0ELb0ELb0ELb1ELb1ELb1ELb0EEEvNS_16Flash_fwd_paramsE)
        /*0014*/ 	.short	0x0160
        /*0016*/ 	.short	0x01d0


	//----- nvinfo : EIATTR_CBANK_PARAM_SIZE
	.align		4
.L_304:
        /*0018*/ 	.byte	0x03, 0x19
        /*001a*/ 	.short	0x01d0


	//----- nvinfo : EIATTR_KPARAM_INFO
	.align		4
        /*001c*/ 	.byte	0x04, 0x17
        /*001e*/ 	.short	(.L_306 - .L_305)
.L_305:
        /*0020*/ 	.word	0x00000000
        /*0024*/ 	.short	0x0000
        /*0026*/ 	.short	0x0000
        /*0028*/ 	.byte	0x00, 0xf0, 0x41, 0x07


	//----- nvinfo : EIATTR_MAXREG_COUNT
	.align		4
.L_306:
        /*002c*/ 	.byte	0x03, 0x1b
        /*002e*/ 	.short	0x00ff


	//----- nvinfo : EIATTR_NUM_BARRIERS
	.align		4
        /*0030*/ 	.byte	0x02, 0x4c
        /*0032*/ 	.byte	0x01
	.zero		1


	//----- nvinfo : EIATTR_ANNOTATIONS
	.align		4
        /*0034*/ 	.byte	0x04, 0x55
        /*0036*/ 	.short	(.L_308 - .L_307)


	//   ....[0]....
.L_307:
        /* <DEDUP_REMOVED lines=46> */
        /*030c*/ 	.byte	0x40, 0x9f, 0x00, 0x00


	//----- nvinfo : EIATTR_MERCURY_ISA_VERSION
	.align		4
.L_308:
        /*0310*/ 	.byte	0x03, 0x5f
        /*0312*/ 	.short	0x0000


	//----- nvinfo : EIATTR_COOP_GROUP_MASK_REGIDS
	.align		4
        /*0314*/ 	.byte	0x04, 0x29
        /*0316*/ 	.short	(.L_310 - .L_309)


	//   ....[0]....
.L_309:
        /*0318*/ 	.word	0xffffffff


	//   ....[1]....
        /*031c*/ 	.word	0xffffffff


	//   ....[2]....
        /*0320*/ 	.word	0xffffffff


	//   ....[3]....
        /*0324*/ 	.word	0xffffffff


	//   ....[4]....
        /*0328*/ 	.word	0xffffffff


	//   ....[5]....
        /*032c*/ 	.word	0xffffffff


	//   ....[6]....
        /*0330*/ 	.word	0xffffffff


	//   ....[7]....
        /*0334*/ 	.word	0xffffffff


	//   ....[8]....
        /*0338*/ 	.word	0xffffffff


	//   ....[9]....
        /*033c*/ 	.word	0xffffffff


	//   ....[10]....
        /*0340*/ 	.word	0xffffffff


	//   ....[11]....
        /*0344*/ 	.word	0xffffffff


	//   ....[12]....
        /*0348*/ 	.word	0xffffffff


	//   ....[13]....
        /*034c*/ 	.word	0xffffffff


	//   ....[14]....
        /*0350*/ 	.word	0xffffffff


	//   ....[15]....
        /*0354*/ 	.word	0xffffffff


	//   ....[16]....
        /*0358*/ 	.word	0xffffffff


	//   ....[17]....
        /*035c*/ 	.word	0xffffffff


	//   ....[18]....
        /*0360*/ 	.word	0xffffffff


	//   ....[19]....
        /*0364*/ 	.word	0xffffffff


	//   ....[20]....
        /*0368*/ 	.word	0xffffffff


	//   ....[21]....
        /*036c*/ 	.word	0xffffffff


	//   ....[22]....
        /*0370*/ 	.word	0xffffffff


	//   ....[23]....
        /*0374*/ 	.word	0xffffffff


	//----- nvinfo : EIATTR_COOP_GROUP_INSTR_OFFSETS
	.align		4
.L_310:
        /*0378*/ 	.byte	0x04, 0x28
        /*037a*/ 	.short	(.L_312 - .L_311)


	//   ....[0]....
.L_311:
        /*037c*/ 	.word	0x00002940


	//   ....[1]....
        /*0380*/ 	.word	0x00002a30


	//   ....[2]....
        /*0384*/ 	.word	0x00002a40


	//   ....[3]....
        /*0388*/ 	.word	0x00002a80


	//   ....[4]....
        /*038c*/ 	.word	0x00002e20


	//   ....[5]....
        /*0390*/ 	.word	0x00002f20


	//   ....[6]....
        /*0394*/ 	.word	0x00002f30


	//   ....[7]....
        /*0398*/ 	.word	0x000030f0


	//   ....[8]....
        /*039c*/ 	.word	0x00006f00


	//   ....[9]....
        /*03a0*/ 	.word	0x000070f0


	//   ....[10]....
        /*03a4*/ 	.word	0x00007130


	//   ....[11]....
        /*03a8*/ 	.word	0x00007150


	//   ....[12]....
        /*03ac*/ 	.word	0x00007170


	//   ....[13]....
        /*03b0*/ 	.word	0x000071b0


	//   ....[14]....
        /*03b4*/ 	.word	0x000071f0


	//   ....[15]....
        /*03b8*/ 	.word	0x00007220


	//   ....[16]....
        /*03bc*/ 	.word	0x00009ff0


	//   ....[17]....
        /*03c0*/ 	.word	0x0000a000


	//   ....[18]....
        /*03c4*/ 	.word	0x0000a010


	//   ....[19]....
        /*03c8*/ 	.word	0x0000a030


	//   ....[20]....
        /*03cc*/ 	.word	0x0000a060


	//   ....[21]....
        /*03d0*/ 	.word	0x0000a080


	//   ....[22]....
        /*03d4*/ 	.word	0x0000a090


	//   ....[23]....
        /*03d8*/ 	.word	0x0000a0f0


	//----- nvinfo : EIATTR_EXIT_INSTR_OFFSETS
	.align		4
.L_312:
        /*03dc*/ 	.byte	0x04, 0x1c
        /*03de*/ 	.short	(.L_314 - .L_313)


	//   ....[0]....
.L_313:
        /*03e0*/ 	.word	0x00000170


	//   ....[1]....
        /*03e4*/ 	.word	0x0000bdc0


	//----- nvinfo : EIATTR_CTAIDZ_USED
	.align		4
.L_314:
        /*03e8*/ 	.byte	0x01, 0x04
	.zero		2


	//----- nvinfo : EIATTR_CRS_STACK_SIZE
	.align		4
        /*03ec*/ 	.byte	0x04, 0x1e
        /*03ee*/ 	.short	(.L_316 - .L_315)
.L_315:
        /*03f0*/ 	.word	0x00000000
.L_316:


//--------------------- .nv.info._ZN5flash16flash_fwd_kernelI23Flash_fwd_kernel_traitsILi128ELi128ELi64ELi4ELb0ELb0EN7cutlass10bfloat16_tE19Flash_kernel_traitsILi128ELi128ELi64ELi4ES3_EELb0ELb0ELb0ELb0ELb0ELb0ELb0ELb0EEEvNS_16Flash_fwd_paramsE --------------------------
	.section	.nv.info._ZN5flash16flash_fwd_kernelI23Flash_fwd_kernel_traitsILi128ELi128ELi64ELi4ELb0ELb0EN7cutlass10bfloat16_tE19Flash_kernel_traitsILi128ELi128ELi64ELi4ES3_EELb0ELb0ELb0ELb0ELb0ELb0ELb0ELb0EEEvNS_16Flash_fwd_paramsE,"",@"SHT_CUDA_INFO"
	.sectionflags	@""
	.align	4


	//----- nvinfo : EIATTR_CUDA_API_VERSION
	.align		4
        /*0000*/ 	.byte	0x04, 0x37
        /*0002*/ 	.short	(.L_318 - .L_317)
.L_317:
        /*0004*/ 	.word	0x00000082


	//----- nvinfo : EIATTR_SW2861232_WAR
	.align		4
.L_318:
        /*0008*/ 	.byte	0x01, 0x35
	.zero		2


	//----- nvinfo : EIATTR_PARAM_CBANK
	.align		4
        /*000c*/ 	.byte	0x04, 0x0a
        /*000e*/ 	.short	(.L_320 - .L_319)
	.align		4
.L_319:
        /*0010*/ 	.word	index@(.nv.constant0._ZN5flash16flash_fwd_kernelI23Flash_fwd_kernel_traitsILi128ELi128ELi64ELi4ELb0ELb0EN7cutlass10bfloat16_tE19Flash_kernel_traitsILi128ELi128ELi64ELi4ES3_EELb0ELb0ELb0ELb0ELb0ELb0ELb0ELb0EEEvNS_16Flash_fwd_paramsE)
        /*0014*/ 	.short	0x0160
        /*0016*/ 	.short	0x01d0


	//----- nvinfo : EIATTR_CBANK_PARAM_SIZE
	.align		4
.L_320:
        /*0018*/ 	.byte	0x03, 0x19
        /*001a*/ 	.short	0x01d0


	//----- nvinfo : EIATTR_KPARAM_INFO
	.align		4
        /*001c*/ 	.byte	0x04, 0x17
        /*001e*/ 	.short	(.L_322 - .L_321)
.L_321:
        /*0020*/ 	.word	0x00000000
        /*0024*/ 	.short	0x0000
        /*0026*/ 	.short	0x0000
        /*0028*/ 	.byte	0x00, 0xf0, 0x41, 0x07


	//----- nvinfo : EIATTR_MAXREG_COUNT
	.align		4
.L_322:
        /*002c*/ 	.byte	0x03, 0x1b
        /*002e*/ 	.short	0x00ff


	//----- nvinfo : EIATTR_NUM_BARRIERS
	.align		4
        /*0030*/ 	.byte	0x02, 0x4c
        /*0032*/ 	.byte	0x01
	.zero		1


	//----- nvinfo : EIATTR_ANNOTATIONS
	.align		4
        /*0034*/ 	.byte	0x04, 0x55
        /*0036*/ 	.short	(.L_324 - .L_323)


	//   ....[0]....
.L_323:
        /* <DEDUP_REMOVED lines=47> */


	//----- nvinfo : EIATTR_MERCURY_ISA_VERSION
	.align		4
.L_324:
        /*0310*/ 	.byte	0x03, 0x5f
        /*0312*/ 	.short	0x0000


	//----- nvinfo : EIATTR_COOP_GROUP_MASK_REGIDS
	.align		4
        /*0314*/ 	.byte	0x04, 0x29
        /*0316*/ 	.short	(.L_326 - .L_325)


	//   ....[0]....
.L_325:
        /*0318*/ 	.word	0xffffffff


	//   ....[1]....
        /*031c*/ 	.word	0xffffffff


	//   ....[2]....
        /*0320*/ 	.word	0xffffffff


	//   ....[3]....
        /*0324*/ 	.word	0xffffffff


	//   ....[4]....
        /*0328*/ 	.word	0xffffffff


	//   ....[5]....
        /*032c*/ 	.word	0xffffffff


	//   ....[6]....
        /*0330*/ 	.word	0xffffffff


	//   ....[7]....
        /*0334*/ 	.word	0xffffffff


	//   ....[8]....
        /*0338*/ 	.word	0xffffffff


	//   ....[9]....
        /*033c*/ 	.word	0xffffffff


	//   ....[10]....
        /*0340*/ 	.word	0xffffffff


	//   ....[11]....
        /*0344*/ 	.word	0xffffffff


	//   ....[12]....
        /*0348*/ 	.word	0xffffffff


	//   ....[13]....
        /*034c*/ 	.word	0xffffffff


	//   ....[14]....
        /*0350*/ 	.word	0xffffffff


	//   ....[15]....
        /*0354*/ 	.word	0xffffffff


	//   ....[16]....
        /*0358*/ 	.word	0xffffffff


	//   ....[17]....
        /*035c*/ 	.word	0xffffffff


	//   ....[18]....
        /*0360*/ 	.word	0xffffffff


	//   ....[19]....
        /*0364*/ 	.word	0xffffffff


	//   ....[20]....
        /*0368*/ 	.word	0xffffffff


	//   ....[21]....
        /*036c*/ 	.word	0xffffffff


	//   ....[22]....
        /*0370*/ 	.word	0xffffffff


	//   ....[23]....
        /*0374*/ 	.word	0xffffffff


	//----- nvinfo : EIATTR_COOP_GROUP_INSTR_OFFSETS
	.align		4
.L_326:
        /*0378*/ 	.byte	0x04, 0x28
        /*037a*/ 	.short	(.L_328 - .L_327)


	//   ....[0]....
.L_327:
        /*037c*/ 	.word	0x00004790


	//   ....[1]....
        /*0380*/ 	.word	0x00004810


	//   ....[2]....
        /*0384*/ 	.word	0x00004880


	//   ....[3]....
        /*0388*/ 	.word	0x00004a70


	//   ....[4]....
        /*038c*/ 	.word	0x00004aa0


	//   ....[5]....
        /*0390*/ 	.word	0x00004b80


	//   ....[6]....
        /*0394*/ 	.word	0x00004cf0


	//   ....[7]....
        /*0398*/ 	.word	0x00004d60


	//   ....[8]....
        /*039c*/ 	.word	0x00009610


	//   ....[9]....
        /*03a0*/ 	.word	0x00009790


	//   ....[10]....
        /*03a4*/ 	.word	0x000097d0


	//   ....[11]....
        /*03a8*/ 	.word	0x000097f0


	//   ....[12]....
        /*03ac*/ 	.word	0x00009800


	//   ....[13]....
        /*03b0*/ 	.word	0x00009840


	//   ....[14]....
        /*03b4*/ 	.word	0x00009880


	//   ....[15]....
        /*03b8*/ 	.word	0x000098b0


	//   ....[16]....
        /*03bc*/ 	.word	0x0000bd70


	//   ....[17]....
        /*03c0*/ 	.word	0x0000bd80


	//   ....[18]....
        /*03c4*/ 	.word	0x0000be80


	//   ....[19]....
        /*03c8*/ 	.word	0x0000bea0


	//   ....[20]....
        /*03cc*/ 	.word	0x0000c3f0


	//   ....[21]....
        /*03d0*/ 	.word	0x0000c400


	//   ....[22]....
        /*03d4*/ 	.word	0x0000c420


	//   ....[23]....
        /*03d8*/ 	.word	0x0000c460


	//----- nvinfo : EIATTR_EXIT_INSTR_OFFSETS
	.align		4
.L_328:
        /*03dc*/ 	.byte	0x04, 0x1c
        /*03de*/ 	.short	(.L_330 - .L_329)


	//   ....[0]....
.L_329:
        /*03e0*/ 	.word	0x000004d0


	//   ....[1]....
        /*03e4*/ 	.word	0x0000e210


	//   ....[2]....
        /*03e8*/ 	.word	0x0000e2f0


	//   ....[3]....
        /*03ec*/ 	.word	0x0000e310


	//   ....[4]....
        /*03f0*/ 	.word	0x0000f3c0


	//   ....[5]....
        /*03f4*/ 	.word	0x0000f440


	//----- nvinfo : EIATTR_CTAIDZ_USED
	.align		4
.L_330:
        /*03f8*/ 	.byte	0x01, 0x04
	.zero		2


	//----- nvinfo : EIATTR_CRS_STACK_SIZE
	.align		4
        /*03fc*/ 	.byte	0x04, 0x1e
        /*03fe*/ 	.short	(.L_332 - .L_331)
.L_331:
        /*0400*/ 	.word	0x00000000
.L_332:


//--------------------- .nv.info._ZN5flash16flash_fwd_kernelI23Flash_fwd_kernel_traitsILi128ELi128ELi64ELi4ELb0ELb0EN7cutlass10bfloat16_tE19Flash_kernel_traitsILi128ELi128ELi64ELi4ES3_EELb0ELb0ELb0ELb0ELb0ELb0ELb1ELb0EEEvNS_16Flash_fwd_paramsE --------------------------
	.section	.nv.info._ZN5flash16flash_fwd_kernelI23Flash_fwd_kernel_traitsILi128ELi128ELi64ELi4ELb0ELb0EN7cutlass10bfloat16_tE19Flash_kernel_traitsILi128ELi128ELi64ELi4ES3_EELb0ELb0ELb0ELb0ELb0ELb0ELb1ELb0EEEvNS_16Flash_fwd_paramsE,"",@"SHT_CUDA_INFO"
	.sectionflags	@""
	.align	4


	//----- nvinfo : EIATTR_CUDA_API_VERSION
	.align		4
        /*0000*/ 	.byte	0x04, 0x37
        /*0002*/ 	.short	(.L_334 - .L_333)
.L_333:
        /*0004*/ 	.word	0x00000082


	//----- nvinfo : EIATTR_SW2861232_WAR
	.align		4
.L_334:
        /*0008*/ 	.byte	0x01, 0x35
	.zero		2


	//----- nvinfo : EIATTR_PARAM_CBANK
	.align		4
        /*000c*/ 	.byte	0x04, 0x0a
        /*000e*/ 	.short	(.L_336 - .L_335)
	.align		4
.L_335:
        /*0010*/ 	.word	index@(.nv.constant0._ZN5flash16flash_fwd_kernelI23Flash_fwd_kernel_traitsILi128ELi128ELi64ELi4ELb0ELb0EN7cutlass10bfloat16_tE19Flash_kernel_traitsILi128ELi128ELi64ELi4ES3_EELb0ELb0ELb0ELb0ELb0ELb0ELb1ELb0EEEvNS_16Flash_fwd_paramsE)
        /*0014*/ 	.short	0x0160
        /*0016*/ 	.short	0x01d0


	//----- nvinfo : EIATTR_CBANK_PARAM_SIZE
	.align		4
.L_336:
        /*0018*/ 	.byte	0x03, 0x19
        /*001a*/ 	.short	0x01d0


	//----- nvinfo : EIATTR_KPARAM_INFO
	.align		4
        /*001c*/ 	.byte	0x04, 0x17
        /*001e*/ 	.short	(.L_338 - .L_337)
.L_337:
        /*0020*/ 	.word	0x00000000
        /*0024*/ 	.short	0x0000
        /*0026*/ 	.short	0x0000
        /*0028*/ 	.byte	0x00, 0xf0, 0x41, 0x07


	//----- nvinfo : EIATTR_MAXREG_COUNT
	.align		4
.L_338:
        /*002c*/ 	.byte	0x03, 0x1b
        /*002e*/ 	.short	0x00ff


	//----- nvinfo : EIATTR_NUM_BARRIERS
	.align		4
        /*0030*/ 	.byte	0x02, 0x4c
        /*0032*/ 	.byte	0x01
	.zero		1


	//----- nvinfo : EIATTR_ANNOTATIONS
	.align		4
        /*0034*/ 	.byte	0x04, 0x55
        /*0036*/ 	.short	(.L_340 - .L_339)


	//   ....[0]....
.L_339:
        /* <DEDUP_REMOVED lines=55> */


	//----- nvinfo : EIATTR_MERCURY_ISA_VERSION
	.align		4
.L_340:
        /*0390*/ 	.byte	0x03, 0x5f
        /*0392*/ 	.short	0x0000


	//----- nvinfo : EIATTR_COOP_GROUP_MASK_REGIDS
	.align		4
        /*0394*/ 	.byte	0x04, 0x29
        /*0396*/ 	.short	(.L_342 - .L_341)


	//   ....[0]....
.L_341:
        /*0398*/ 	.word	0xffffffff


	//   ....[1]....
        /*039c*/ 	.word	0xffffffff


	//   ....[2]....
        /*03a0*/ 	.word	0xffffffff


	//   ....[3]....
        /*03a4*/ 	.word	0xffffffff


	//   ....[4]....
        /*03a8*/ 	.word	0xffffffff


	//   ....[5]....
        /*03ac*/ 	.word	0xffffffff


	//   ....[6]....
        /*03b0*/ 	.word	0xffffffff


	//   ....[7]....
        /*03b4*/ 	.word	0xffffffff


	//   ....[8]....
        /*03b8*/ 	.word	0xffffffff


	//   ....[9]....
        /*03bc*/ 	.word	0xffffffff


	//   ....[10]....
        /*03c0*/ 	.word	0xffffffff


	//   ....[11]....
        /*03c4*/ 	.word	0xffffffff


	//   ....[12]....
        /*03c8*/ 	.word	0xffffffff


	//   ....[13]....
        /*03cc*/ 	.word	0xffffffff


	//   ....[14]....
        /*03d0*/ 	.word	0xffffffff


	//   ....[15]....
        /*03d4*/ 	.word	0xffffffff


	//   ....[16]....
        /*03d8*/ 	.word	0xffffffff


	//   ....[17]....
        /*03dc*/ 	.word	0xffffffff


	//   ....[18]....
        /*03e0*/ 	.word	0xffffffff


	//   ....[19]....
        /*03e4*/ 	.word	0xffffffff


	//   ....[20]....
        /*03e8*/ 	.word	0xffffffff


	//   ....[21]....
        /*03ec*/ 	.word	0xffffffff


	//   ....[22]....
        /*03f0*/ 	.word	0xffffffff


	//   ....[23]....
        /*03f4*/ 	.word	0xffffffff


	//----- nvinfo : EIATTR_COOP_GROUP_INSTR_OFFSETS
	.align		4
.L_342:
        /*03f8*/ 	.byte	0x04, 0x28
        /*03fa*/ 	.short	(.L_344 - .L_343)


	//   ....[0]....
.L_343:
        /*03fc*/ 	.word	0x00005060


	//   ....[1]....
        /*0400*/ 	.word	0x000050a0


	//   ....[2]....
        /*0404*/ 	.word	0x00005110


	//   ....[3]....
        /*0408*/ 	.word	0x00005290


	//   ....[4]....
        /*040c*/ 	.word	0x000052e0


	//   ....[5]....
        /*0410*/ 	.word	0x000053e0


	//   ....[6]....
        /*0414*/ 	.word	0x000055a0


	//   ....[7]....
        /*0418*/ 	.word	0x00005610


	//   ....[8]....
        /*041c*/ 	.word	0x00009fe0


	//   ....[9]....
        /*0420*/ 	.word	0x0000a090


	//   ....[10]....
        /*0424*/ 	.word	0x0000a250


	//   ....[11]....
        /*0428*/ 	.word	0x0000a280


	//   ....[12]....
        /*042c*/ 	.word	0x0000a2f0


	//   ....[13]....
        /*0430*/ 	.word	0x0000a330


	//   ....[14]....
        /*0434*/ 	.word	0x0000a360


	//   ....[15]....
        /*0438*/ 	.word	0x0000a410


	//   ....[16]....
        /*043c*/ 	.word	0x0000d2c0


	//   ....[17]....
        /*0440*/ 	.word	0x0000d2d0


	//   ....[18]....
        /*0444*/ 	.word	0x0000d2e0


	//   ....[19]....
        /*0448*/ 	.word	0x0000d300


	//   ....[20]....
        /*044c*/ 	.word	0x0000d320


	//   ....[21]....
        /*0450*/ 	.word	0x0000d350


	//   ....[22]....
        /*0454*/ 	.word	0x0000d360


	//   ....[23]....
        /*0458*/ 	.word	0x0000d3b0


	//----- nvinfo : EIATTR_EXIT_INSTR_OFFSETS
	.align		4
.L_344:
        /*045c*/ 	.byte	0x04, 0x1c
        /*045e*/ 	.short	(.L_346 - .L_345)


	//   ....[0]....
.L_345:
        /*0460*/ 	.word	0x000004d0


	//   ....[1]....
        /*0464*/ 	.word	0x0000f480


	//   ....[2]....
        /*0468*/ 	.word	0x0000f560


	//   ....[3]....
        /*046c*/ 	.word	0x0000f580


	//   ....[4]....
        /*0470*/ 	.word	0x00010630


	//   ....[5]....
        /*0474*/ 	.word	0x000106b0


	//----- nvinfo : EIATTR_CTAIDZ_USED
	.align		4
.L_346:
        /*0478*/ 	.byte	0x01, 0x04
	.zero		2


	//----- nvinfo : EIATTR_CRS_STACK_SIZE
	.align		4
        /*047c*/ 	.byte	0x04, 0x1e
        /*047e*/ 	.short	(.L_348 - .L_347)
.L_347:
        /*0480*/ 	.word	0x00000000
.L_348:


//--------------------- .nv.info._ZN5flash16flash_fwd_kernelI23Flash_fwd_kernel_traitsILi128ELi128ELi64ELi4ELb0ELb0EN7cutlass10bfloat16_tE19Flash_kernel_traitsILi128ELi128ELi64ELi4ES3_EELb0ELb0ELb0ELb1ELb0ELb0ELb0ELb0EEEvNS_16Flash_fwd_paramsE --------------------------
	.section	.nv.info._ZN5flash16flash_fwd_kernelI23Flash_fwd_kernel_traitsILi128ELi128ELi64ELi4ELb0ELb0EN7cutlass10bfloat16_tE19Flash_kernel_traitsILi128ELi128ELi64ELi4ES3_EELb0ELb0ELb0ELb1ELb0ELb0ELb0ELb0EEEvNS_16Flash_fwd_paramsE,"",@"SHT_CUDA_INFO"
	.sectionflags	@""
	.align	4


	//----- nvinfo : EIATTR_CUDA_API_VERSION
	.align		4
        /*0000*/ 	.byte	0x04, 0x37
        /*0002*/ 	.short	(.L_350 - .L_349)
.L_349:
        /*0004*/ 	.word	0x00000082


	//----- nvinfo : EIATTR_SW2861232_WAR
	.align		4
.L_350:
        /*0008*/ 	.byte	0x01, 0x35
	.zero		2


	//----- nvinfo : EIATTR_PARAM_CBANK
	.align		4
        /*000c*/ 	.byte	0x04, 0x0a
        /*000e*/ 	.short	(.L_352 - .L_351)
	.align		4
.L_351:
        /*0010*/ 	.word	index@(.nv.constant0._ZN5flash16flash_fwd_kernelI23Flash_fwd_kernel_traitsILi128ELi128ELi64ELi4ELb0ELb0EN7cutlass10bfloat16_tE19Flash_kernel_traitsILi128ELi128ELi64ELi4ES3_EELb0ELb0ELb0ELb1ELb0ELb0ELb0ELb0EEEvNS_16Flash_fwd_paramsE)
        /*0014*/ 	.short	0x0160
        /*0016*/ 	.short	0x01d0


	//----- nvinfo : EIATTR_CBANK_PARAM_SIZE
	.align		4
.L_352:
        /*0018*/ 	.byte	0x03, 0x19
        /*001a*/ 	.short	0x01d0


	//----- nvinfo : EIATTR_KPARAM_INFO
	.align		4
        /*001c*/ 	.byte	0x04, 0x17
        /*001e*/ 	.short	(.L_354 - .L_353)
.L_353:
        /*0020*/ 	.word	0x00000000
        /*0024*/ 	.short	0x0000
        /*0026*/ 	.short	0x0000
        /*0028*/ 	.byte	0x00, 0xf0, 0x41, 0x07


	//----- nvinfo : EIATTR_MAXREG_COUNT
	.align		4
.L_354:
        /*002c*/ 	.byte	0x03, 0x1b
        /*002e*/ 	.short	0x00ff


	//----- nvinfo : EIATTR_NUM_BARRIERS
	.align		4
        /*0030*/ 	.byte	0x02, 0x4c
        /*0032*/ 	.byte	0x01
	.zero		1


	//----- nvinfo : EIATTR_ANNOTATIONS
	.align		4
        /*0034*/ 	.byte	0x04, 0x55
        /*0036*/ 	.short	(.L_356 - .L_355)


	//   ....[0]....
.L_355:
        /* <DEDUP_REMOVED lines=38> */


	//----- nvinfo : EIATTR_MERCURY_ISA_VERSION
	.align		4
.L_356:
        /*0280*/ 	.byte	0x03, 0x5f
        /*0282*/ 	.short	0x0000


	//----- nvinfo : EIATTR_COOP_GROUP_MASK_REGIDS
	.align		4
        /*0284*/ 	.byte	0x04, 0x29
        /*0286*/ 	.short	(.L_358 - .L_357)


	//   ....[0]....
.L_357:
        /*0288*/ 	.word	0xffffffff


	//   ....[1]....
        /*028c*/ 	.word	0xffffffff


	//   ....[2]....
        /*0290*/ 	.word	0xffffffff


	//   ....[3]....
        /*0294*/ 	.word	0xffffffff


	//   ....[4]....
        /*0298*/ 	.word	0xffffffff


	//   ....[5]....
        /*029c*/ 	.word	0xffffffff


	//   ....[6]....
        /*02a0*/ 	.word	0xffffffff


	//   ....[7]....
        /*02a4*/ 	.word	0xffffffff


	//   ....[8]....
        /*02a8*/ 	.word	0xffffffff


	//   ....[9]....
        /*02ac*/ 	.word	0xffffffff


	//   ....[10]....
        /*02b0*/ 	.word	0xffffffff


	//   ....[11]....
        /*02b4*/ 	.word	0xffffffff


	//   ....[12]....
        /*02b8*/ 	.word	0xffffffff


	//   ....[13]....
        /*02bc*/ 	.word	0xffffffff


	//   ....[14]....
        /*02c0*/ 	.word	0xffffffff


	//   ....[15]....
        /*02c4*/ 	.word	0xffffffff


	//   ....[16]....
        /*02c8*/ 	.word	0xffffffff


	//   ....[17]....
        /*02cc*/ 	.word	0xffffffff


	//   ....[18]....
        /*02d0*/ 	.word	0xffffffff


	//   ....[19]....
        /*02d4*/ 	.word	0xffffffff


	//   ....[20]....
        /*02d8*/ 	.word	0xffffffff


	//   ....[21]....
        /*02dc*/ 	.word	0xffffffff


	//   ....[22]....
        /*02e0*/ 	.word	0xffffffff


	//   ....[23]....
        /*02e4*/ 	.word	0xffffffff


	//----- nvinfo : EIATTR_COOP_GROUP_INSTR_OFFSETS
	.align		4
.L_358:
        /*02e8*/ 	.byte	0x04, 0x28
        /*02ea*/ 	.short	(.L_360 - .L_359)


	//   ....[0]....
.L_359:
        /*02ec*/ 	.word	0x00005c50


	//   ....[1]....
        /*02f0*/ 	.word	0x00005d20


	//   ....[2]....
        /*02f4*/ 	.word	0x00005d30


	//   ....[3]....
        /*02f8*/ 	.word	0x00005dd0


	//   ....[4]....
        /*02fc*/ 	.word	0x00006410


	//   ....[5]....
        /*0300*/ 	.word	0x000065a0


	//   ....[6]....
        /*0304*/ 	.word	0x00006630


	//   ....[7]....
        /*0308*/ 	.word	0x00006830


	//   ....[8]....
        /*030c*/ 	.word	0x0000ae50


	//   ....[9]....
        /*0310*/ 	.word	0x0000aec0


	//   ....[10]....
        /*0314*/ 	.word	0x0000af60


	//   ....[11]....
        /*0318*/ 	.word	0x0000afd0


	//   ....[12]....
        /*031c*/ 	.word	0x0000b0d0


	//   ....[13]....
        /*0320*/ 	.word	0x0000b0f0


	//   ....[14]....
        /*0324*/ 	.word	0x0000b130


	//   ....[15]....
        /*0328*/ 	.word	0x0000b1a0


	//   ....[16]....
        /*032c*/ 	.word	0x0000d6c0


	//   ....[17]....
        /*0330*/ 	.word	0x0000d6d0


	//   ....[18]....
        /*0334*/ 	.word	0x0000d6e0


	//   ....[19]....
        /*0338*/ 	.word	0x0000d6f0


	//   ....[20]....
        /*033c*/ 	.word	0x0000d720


	//   ....[21]....
        /*0340*/ 	.word	0x0000d740


	//   ....[22]....
        /*0344*/ 	.word	0x0000d780


	//   ....[23]....
        /*0348*/ 	.word	0x0000d7c0


	//----- nvinfo : EIATTR_EXIT_INSTR_OFFSETS
	.align		4
.L_360:
        /*034c*/ 	.byte	0x04, 0x1c
        /*034e*/ 	.short	(.L_362 - .L_361)


	//   ....[0]....
.L_361:
        /*0350*/ 	.word	0x000004d0


	//   ....[1]....
        /*0354*/ 	.word	0x0000fac0


	//   ....[2]....
        /*0358*/ 	.word	0x0000fba0


	//   ....[3]....
        /*035c*/ 	.word	0x0000fbc0


	//   ....[4]....
        /*0360*/ 	.word	0x00010c70


	//   ....[5]....
        /*0364*/ 	.word	0x00010cf0


	//----- nvinfo : EIATTR_CTAIDZ_USED
	.align		4
.L_362:
        /*0368*/ 	.byte	0x01, 0x04
	.zero		2


	//----- nvinfo : EIATTR_CRS_STACK_SIZE
	.align		4
        /*036c*/ 	.byte	0x04, 0x1e
        /*036e*/ 	.short	(.L_364 - .L_363)
.L_363:
        /*0370*/ 	.word	0x00000000
.L_364:


//--------------------- .nv.info._ZN5flash16flash_fwd_kernelI23Flash_fwd_kernel_traitsILi128ELi128ELi64ELi4ELb0ELb0EN7cutlass10bfloat16_tE19Flash_kernel_traitsILi128ELi128ELi64ELi4ES3_EELb0ELb0ELb0ELb1ELb0ELb0ELb1ELb0EEEvNS_16Flash_fwd_paramsE --------------------------
	.section	.nv.info._ZN5flash16flash_fwd_kernelI23Flash_fwd_kernel_traitsILi128ELi128ELi64ELi4ELb0ELb0EN7cutlass10bfloat16_tE19Flash_kernel_traitsILi128ELi128ELi64ELi4ES3_EELb0ELb0ELb0ELb1ELb0ELb0ELb1ELb0EEEvNS_16Flash_fwd_paramsE,"",@"SHT_CUDA_INFO"
	.sectionflags	@""
	.align	4


	//----- nvinfo : EIATTR_CUDA_API_VERSION
	.align		4
        /*0000*/ 	.byte	0x04, 0x37
        /*0002*/ 	.short	(.L_366 - .L_365)
.L_365:
        /*0004*/ 	.word	0x00000082


	//----- nvinfo : EIATTR_SW2861232_WAR
	.align		4
.L_366:
        /*0008*/ 	.byte	0x01, 0x35
	.zero		2


	//----- nvinfo : EIATTR_PARAM_CBANK
	.align		4
        /*000c*/ 	.byte	0x04, 0x0a
        /*000e*/ 	.short	(.L_368 - .L_367)
	.align		4
.L_367:
        /*0010*/ 	.word	index@(.nv.constant0._ZN5flash16flash_fwd_kernelI23Flash_fwd_kernel_traitsILi128ELi128ELi64ELi4ELb0ELb0EN7cutlass10bfloat16_tE19Flash_kernel_traitsILi128ELi128ELi64ELi4ES3_EELb0ELb0ELb0ELb1ELb0ELb0ELb1ELb0EEEvNS_16Flash_fwd_paramsE)
        /*0014*/ 	.short	0x0160
        /*0016*/ 	.short	0x01d0


	//----- nvinfo : EIATTR_CBANK_PARAM_SIZE
	.align		4
.L_368:
        /*0018*/ 	.byte	0x03, 0x19
        /*001a*/ 	.short	0x01d0


	//----- nvinfo : EIATTR_KPARAM_INFO
	.align		4
        /*001c*/ 	.byte	0x04, 0x17
        /*001e*/ 	.short	(.L_370 - .L_369)
.L_369:
        /*0020*/ 	.word	0x00000000
        /*0024*/ 	.short	0x0000
        /*0026*/ 	.short	0x0000
        /*0028*/ 	.byte	0x00, 0xf0, 0x41, 0x07


	//----- nvinfo : EIATTR_MAXREG_COUNT
	.align		4
.L_370:
        /*002c*/ 	.byte	0x03, 0x1b
        /*002e*/ 	.short	0x00ff


	//----- nvinfo : EIATTR_NUM_BARRIERS
	.align		4
        /*0030*/ 	.byte	0x02, 0x4c
        /*0032*/ 	.byte	0x01
	.zero		1


	//----- nvinfo : EIATTR_ANNOTATIONS
	.align		4
        /*0034*/ 	.byte	0x04, 0x55
        /*0036*/ 	.short	(.L_372 - .L_371)


	//   ....[0]....
.L_371:
        /* <DEDUP_REMOVED lines=68> */


	//----- nvinfo : EIATTR_MERCURY_ISA_VERSION
	.align		4
.L_372:
        /*0468*/ 	.byte	0x03, 0x5f
        /*046a*/ 	.short	0x0000


	//----- nvinfo : EIATTR_COOP_GROUP_MASK_REGIDS
	.align		4
        /*046c*/ 	.byte	0x04, 0x29
        /*046e*/ 	.short	(.L_374 - .L_373)


	//   ....[0]....
.L_373:
        /*0470*/ 	.word	0xffffffff


	//   ....[1]....
        /*0474*/ 	.word	0xffffffff


	//   ....[2]....
        /*0478*/ 	.word	0xffffffff


	//   ....[3]....
        /*047c*/ 	.word	0xffffffff


	//   ....[4]....
        /*0480*/ 	.word	0xffffffff


	//   ....[5]....
        /*0484*/ 	.word	0xffffffff


	//   ....[6]....
        /*0488*/ 	.word	0xffffffff


	//   ....[7]....
        /*048c*/ 	.word	0xffffffff


	//   ....[8]....
        /*0490*/ 	.word	0xffffffff


	//   ....[9]....
        /*0494*/ 	.word	0xffffffff


	//   ....[10]....
        /*0498*/ 	.word	0xffffffff


	//   ....[11]....
        /*049c*/ 	.word	0xffffffff


	//   ....[12]....
        /*04a0*/ 	.word	0xffffffff


	//   ....[13]....
        /*04a4*/ 	.word	0xffffffff


	//   ....[14]....
        /*04a8*/ 	.word	0xffffffff


	//   ....[15]....
        /*04ac*/ 	.word	0xffffffff


	//   ....[16]....
        /*04b0*/ 	.word	0xffffffff


	//   ....[17]....
        /*04b4*/ 	.word	0xffffffff


	//   ....[18]....
        /*04b8*/ 	.word	0xffffffff


	//   ....[19]....
        /*04bc*/ 	.word	0xffffffff


	//   ....[20]....
        /*04c0*/ 	.word	0xffffffff


	//   ....[21]....
        /*04c4*/ 	.word	0xffffffff


	//   ....[22]....
        /*04c8*/ 	.word	0xffffffff


	//   ....[23]....
        /*04cc*/ 	.word	0xffffffff


	//----- nvinfo : EIATTR_COOP_GROUP_INSTR_OFFSETS
	.align		4
.L_374:
        /*04d0*/ 	.byte	0x04, 0x28
        /*04d2*/ 	.short	(.L_376 - .L_375)


	//   ....[0]....
.L_375:
        /*04d4*/ 	.word	0x000064e0


	//   ....[1]....
        /*04d8*/ 	.word	0x000065b0


	//   ....[2]....
        /*04dc*/ 	.word	0x000065c0


	//   ....[3]....
        /*04e0*/ 	.word	0x00006640


	//   ....[4]....
        /*04e4*/ 	.word	0x00006d10


	//   ....[5]....
        /*04e8*/ 	.word	0x00006ed0


	//   ....[6]....
        /*04ec*/ 	.word	0x00006f30


	//   ....[7]....
        /*04f0*/ 	.word	0x00007090


	//   ....[8]....
        /*04f4*/ 	.word	0x0000c530


	//   ....[9]....
        /*04f8*/ 	.word	0x0000c580


	//   ....[10]....
        /*04fc*/ 	.word	0x0000c5e0


	//   ....[11]....
        /*0500*/ 	.word	0x0000c600


	//   ....[12]....
        /*0504*/ 	.word	0x0000c630


	//   ....[13]....
        /*0508*/ 	.word	0x0000c6c0


	//   ....[14]....
        /*050c*/ 	.word	0x0000c740


	//   ....[15]....
        /*0510*/ 	.word	0x0000c7e0


	//   ....[16]....
        /*0514*/ 	.word	0x0000f2e0


	//   ....[17]....
        /*0518*/ 	.word	0x0000f2f0


	//   ....[18]....
        /*051c*/ 	.word	0x0000f300


	//   ....[19]....
        /*0520*/ 	.word	0x0000f310


	//   ....[20]....
        /*0524*/ 	.word	0x0000f340


	//   ....[21]....
        /*0528*/ 	.word	0x0000f360


	//   ....[22]....
        /*052c*/ 	.word	0x0000f3a0


	//   ....[23]....
        /*0530*/ 	.word	0x0000f3e0


	//----- nvinfo : EIATTR_EXIT_INSTR_OFFSETS
	.align		4
.L_376:
        /*0534*/ 	.byte	0x04, 0x1c
        /*0536*/ 	.short	(.L_378 - .L_377)


	//   ....[0]....
.L_377:
        /*0538*/ 	.word	0x000004d0


	//   ....[1]....
        /*053c*/ 	.word	0x000116e0


	//   ....[2]....
        /*0540*/ 	.word	0x000117c0


	//   ....[3]....
        /*0544*/ 	.word	0x000117e0


	//   ....[4]....
        /*0548*/ 	.word	0x00012890


	//   ....[5]....
        /*054c*/ 	.word	0x00012910


	//----- nvinfo : EIATTR_CTAIDZ_USED
	.align		4
.L_378:
        /*0550*/ 	.byte	0x01, 0x04
	.zero		2


	//----- nvinfo : EIATTR_CRS_STACK_SIZE
	.align		4
        /*0554*/ 	.byte	0x04, 0x1e
        /*0556*/ 	.short	(.L_380 - .L_379)
.L_379:
        /*0558*/ 	.word	0x00000000
.L_380:


//--------------------- .nv.info._ZN5flash16flash_fwd_kernelI23Flash_fwd_kernel_traitsILi128ELi128ELi64ELi4ELb0ELb0EN7cutlass10bfloat16_tE19Flash_kernel_traitsILi128ELi128ELi64ELi4ES3_EELb0ELb0ELb1ELb0ELb0ELb1ELb0ELb0EEEvNS_16Flash_fwd_paramsE --------------------------
	.section	.nv.info._ZN5flash16flash_fwd_kernelI23Flash_fwd_kernel_traitsILi128ELi128ELi64ELi4ELb0ELb0EN7cutlass10bfloat16_tE19Flash_kernel_traitsILi128ELi128ELi64ELi4ES3_EELb0ELb0ELb1ELb0ELb0ELb1ELb0ELb0EEEvNS_16Flash_fwd_paramsE,"",@"SHT_CUDA_INFO"
	.sectionflags	@""
	.align	4


	//----- nvinfo : EIATTR_CUDA_API_VERSION
	.align		4
        /*0000*/ 	.byte	0x04, 0x37
        /*0002*/ 	.short	(.L_382 - .L_381)
.L_381:
        /*0004*/ 	.word	0x00000082


	//----- nvinfo : EIATTR_SW2861232_WAR
	.align		4
.L_382:
        /*0008*/ 	.byte	0x01, 0x35
	.zero		2


	//----- nvinfo : EIATTR_PARAM_CBANK
	.align		4
        /*000c*/ 	.byte	0x04, 0x0a
        /*000e*/ 	.short	(.L_384 - .L_383)
	.align		4
.L_383:
        /*0010*/ 	.word	index@(.nv.constant0._ZN5flash16flash_fwd_kernelI23Flash_fwd_kernel_traitsILi128ELi128ELi64ELi4ELb0ELb0EN7cutlass10bfloat16_tE19Flash_kernel_traitsILi128ELi128ELi64ELi4ES3_EELb0ELb0ELb1ELb0ELb0ELb1ELb0ELb0EEEvNS_16Flash_fwd_paramsE)
        /*0014*/ 	.short	0x0160
        /*0016*/ 	.short	0x01d0


	//----- nvinfo : EIATTR_CBANK_PARAM_SIZE
	.align		4
.L_384:
        /*0018*/ 	.byte	0x03, 0x19
        /*001a*/ 	.short	0x01d0


	//----- nvinfo : EIATTR_KPARAM_INFO
	.align		4
        /*001c*/ 	.byte	0x04, 0x17
        /*001e*/ 	.short	(.L_386 - .L_385)
.L_385:
        /*0020*/ 	.word	0x00000000
        /*0024*/ 	.short	0x0000
        /*0026*/ 	.short	0x0000
        /*0028*/ 	.byte	0x00, 0xf0, 0x41, 0x07


	//----- nvinfo : EIATTR_MAXREG_COUNT
	.align		4
.L_386:
        /*002c*/ 	.byte	0x03, 0x1b
        /*002e*/ 	.short	0x00ff


	//----- nvinfo : EIATTR_NUM_BARRIERS
	.align		4
        /*0030*/ 	.byte	0x02, 0x4c
        /*0032*/ 	.byte	0x01
	.zero		1


	//----- nvinfo : EIATTR_ANNOTATIONS
	.align		4
        /*0034*/ 	.byte	0x04, 0x55
        /*0036*/ 	.short	(.L_388 - .L_387)


	//   ....[0]....
.L_387:
        /* <DEDUP_REMOVED lines=63> */


	//----- nvinfo : EIATTR_MERCURY_ISA_VERSION
	.align		4
.L_388:
        /*0410*/ 	.byte	0x03, 0x5f
        /*0412*/ 	.short	0x0000


	//----- nvinfo : EIATTR_INT_WARP_WIDE_INSTR_OFFSETS
	.align		4
        /*0414*/ 	.byte	0x04, 0x31
        /*0416*/ 	.short	(.L_390 - .L_389)


	//   ....[0]....
.L_389:
        /*0418*/ 	.word	0x000026b0


	//----- nvinfo : EIATTR_COOP_GROUP_MASK_REGIDS
	.align		4
.L_390:
        /*041c*/ 	.byte	0x04, 0x29
        /*041e*/ 	.short	(.L_392 - .L_391)


	//   ....[0]....
.L_391:
        /*0420*/ 	.word	0xffffffff


	//   ....[1]....
        /*0424*/ 	.word	0xffffffff


	//   ....[2]....
        /*0428*/ 	.word	0xffffffff


	//   ....[3]....
        /*042c*/ 	.word	0xffffffff


	//   ....[4]....
        /*0430*/ 	.word	0xffffffff


	//   ....[5]....
        /*0434*/ 	.word	0xffffffff


	//   ....[6]....
        /*0438*/ 	.word	0xffffffff


	//   ....[7]....
        /*043c*/ 	.word	0xffffffff


	//   ....[8]....
        /*0440*/ 	.word	0xffffffff


	//   ....[9]....
        /*0444*/ 	.word	0xffffffff


	//   ....[10]....
        /*0448*/ 	.word	0xffffffff


	//   ....[11]....
        /*044c*/ 	.word	0xffffffff


	//   ....[12]....
        /*0450*/ 	.word	0xffffffff


	//   ....[13]....
        /*0454*/ 	.word	0xffffffff


	//   ....[14]....
        /*0458*/ 	.word	0xffffffff


	//   ....[15]....
        /*045c*/ 	.word	0xffffffff


	//   ....[16]....
        /*0460*/ 	.word	0xffffffff


	//   ....[17]....
        /*0464*/ 	.word	0xffffffff


	//   ....[18]....
        /*0468*/ 	.word	0xffffffff


	//   ....[19]....
        /*046c*/ 	.word	0xffffffff


	//   ....[20]....
        /*0470*/ 	.word	0xffffffff


	//   ....[21]....
        /*0474*/ 	.word	0xffffffff


	//   ....[22]....
        /*0478*/ 	.word	0xffffffff


	//   ....[23]....
        /*047c*/ 	.word	0xffffffff


	//   ....[24]....
        /*0480*/ 	.word	0xffffffff


	//   ....[25]....
        /*0484*/ 	.word	0xffffffff


	//   ....[26]....
        /*0488*/ 	.word	0xffffffff


	//   ....[27]....
        /*048c*/ 	.word	0xffffffff


	//   ....[28]....
        /*0490*/ 	.word	0xffffffff


	//   ....[29]....
        /*0494*/ 	.word	0xffffffff


	//   ....[30]....
        /*0498*/ 	.word	0xffffffff


	//   ....[31]....
        /*049c*/ 	.word	0xffffffff


	//   ....[32]....
        /*04a0*/ 	.word	0xffffffff


	//   ....[33]....
        /*04a4*/ 	.word	0xffffffff


	//   ....[34]....
        /*04a8*/ 	.word	0xffffffff


	//   ....[35]....
        /*04ac*/ 	.word	0xffffffff


	//   ....[36]....
        /*04b0*/ 	.word	0xffffffff


	//   ....[37]....
        /*04b4*/ 	.word	0xffffffff


	//   ....[38]....
        /*04b8*/ 	.word	0xffffffff


	//   ....[39]....
        /*04bc*/ 	.word	0xffffffff


	//----- nvinfo : EIATTR_COOP_GROUP_INSTR_OFFSETS
	.align		4
.L_392:
        /*04c0*/ 	.byte	0x04, 0x28
        /*04c2*/ 	.short	(.L_394 - .L_393)


	//   ....[0]....
.L_393:
        /*04c4*/ 	.word	0x00004e80


	//   ....[1]....
        /*04c8*/ 	.word	0x00004ef0


	//   ....[2]....
        /*04cc*/ 	.word	0x00004f60


	//   ....[3]....
        /*04d0*/ 	.word	0x00005070


	//   ....[4]....
        /*04d4*/ 	.word	0x00005180


	//   ....[5]....
        /*04d8*/ 	.word	0x000052b0


	//   ....[6]....
        /*04dc*/ 	.word	0x000052d0


	//   ....[7]....
        /*04e0*/ 	.word	0x00005370


	//   ....[8]....
        /*04e4*/ 	.word	0x0000a220


	//   ....[9]....
        /*04e8*/ 	.word	0x0000a260


	//   ....[10]....
        /*04ec*/ 	.word	0x0000a530


	//   ....[11]....
        /*04f0*/ 	.word	0x0000a5c0


	//   ....[12]....
        /*04f4*/ 	.word	0x0000a5d0


	//   ....[13]....
        /*04f8*/ 	.word	0x0000a600


	//   ....[14]....
        /*04fc*/ 	.word	0x0000aae0


	//   ....[15]....
        /*0500*/ 	.word	0x0000ab00


	//   ....[16]....
        /*0504*/ 	.word	0x00010050


	//   ....[17]....
        /*0508*/ 	.word	0x000101a0


	//   ....[18]....
        /*050c*/ 	.word	0x000102c0


	//   ....[19]....
        /*0510*/ 	.word	0x00010420


	//   ....[20]....
        /*0514*/ 	.word	0x00010a70


	//   ....[21]....
        /*0518*/ 	.word	0x00010b50


	//   ....[22]....
        /*051c*/ 	.word	0x00010b60


	//   ....[23]....
        /*0520*/ 	.word	0x00010be0


	//   ....[24]....
        /*0524*/ 	.word	0x00015360


	//   ....[25]....
        /*0528*/ 	.word	0x000154a0


	//   ....[26]....
        /*052c*/ 	.word	0x000154f0


	//   ....[27]....
        /*0530*/ 	.word	0x00015520


	//   ....[28]....
        /*0534*/ 	.word	0x00015550


	//   ....[29]....
        /*0538*/ 	.word	0x00015590


	//   ....[30]....
        /*053c*/ 	.word	0x00015900


	//   ....[31]....
        /*0540*/ 	.word	0x00015a20


	//   ....[32]....
        /*0544*/ 	.word	0x000182e0


	//   ....[33]....
        /*0548*/ 	.word	0x000182f0


	//   ....[34]....
        /*054c*/ 	.word	0x00018300


	//   ....[35]....
        /*0550*/ 	.word	0x00018320


	//   ....[36]....
        /*0554*/ 	.word	0x00018340


	//   ....[37]....
        /*0558*/ 	.word	0x00018350


	//   ....[38]....
        /*055c*/ 	.word	0x000183a0


	//   ....[39]....
        /*0560*/ 	.word	0x000183e0


	//----- nvinfo : EIATTR_EXIT_INSTR_OFFSETS
	.align		4
.L_394:
        /*0564*/ 	.byte	0x04, 0x1c
        /*0566*/ 	.short	(.L_396 - .L_395)


	//   ....[0]....
.L_395:
        /*0568*/ 	.word	0x000004d0


	//   ....[1]....
        /*056c*/ 	.word	0x000015f0


	//   ....[2]....
        /*0570*/ 	.word	0x00001670


	//   ....[3]....
        /*0574*/ 	.word	0x0001a3a0


	//   ....[4]....
        /*0578*/ 	.word	0x0001a470


	//----- nvinfo : EIATTR_CTAIDZ_USED
	.align		4
.L_396:
        /*057c*/ 	.byte	0x01, 0x04
	.zero		2


	//----- nvinfo : EIATTR_CRS_STACK_SIZE
	.align		4
        /*0580*/ 	.byte	0x04, 0x1e
        /*0582*/ 	.short	(.L_398 - .L_397)
.L_397:
        /*0584*/ 	.word	0x00000000
.L_398:


//--------------------- .nv.info._ZN5flash16flash_fwd_kernelI23Flash_fwd_kernel_traitsILi128ELi128ELi64ELi4ELb0ELb0EN7cutlass10bfloat16_tE19Flash_kernel_traitsILi128ELi128ELi64ELi4ES3_EELb0ELb0ELb1ELb0ELb0ELb1ELb1ELb0EEEvNS_16Flash_fwd_paramsE --------------------------
	.section	.nv.info._ZN5flash16flash_fwd_kernelI23Flash_fwd_kernel_traitsILi128ELi128ELi64ELi4ELb0ELb0EN7cutlass10bfloat16_tE19Flash_kernel_traitsILi128ELi128ELi64ELi4ES3_EELb0ELb0ELb1ELb0ELb0ELb1ELb1ELb0EEEvNS_16Flash_fwd_paramsE,"",@"SHT_CUDA_INFO"
	.sectionflags	@""
	.align	4


	//----- nvinfo : EIATTR_CUDA_API_VERSION
	.align		4
        /*0000*/ 	.byte	0x04, 0x37
        /*0002*/ 	.short	(.L_400 - .L_399)
.L_399:
        /*0004*/ 	.word	0x00000082


	//----- nvinfo : EIATTR_SW2861232_WAR
	.align		4
.L_400:
        /*0008*/ 	.byte	0x01, 0x35
	.zero		2


	//----- nvinfo : EIATTR_PARAM_CBANK
	.align		4
        /*000c*/ 	.byte	0x04, 0x0a
        /*000e*/ 	.short	(.L_402 - .L_401)
	.align		4
.L_401:
        /*0010*/ 	.word	index@(.nv.constant0._ZN5flash16flash_fwd_kernelI23Flash_fwd_kernel_traitsILi128ELi128ELi64ELi4ELb0ELb0EN7cutlass10bfloat16_tE19Flash_kernel_traitsILi128ELi128ELi64ELi4ES3_EELb0ELb0ELb1ELb0ELb0ELb1ELb1ELb0EEEvNS_16Flash_fwd_paramsE)
        /*0014*/ 	.short	0x0160
        /*0016*/ 	.short	0x01d0


	//----- nvinfo : EIATTR_CBANK_PARAM_SIZE
	.align		4
.L_402:
        /*0018*/ 	.byte	0x03, 0x19
        /*001a*/ 	.short	0x01d0


	//----- nvinfo : EIATTR_KPARAM_INFO
	.align		4
        /*001c*/ 	.byte	0x04, 0x17
        /*001e*/ 	.short	(.L_404 - .L_403)
.L_403:
        /*0020*/ 	.word	0x00000000
        /*0024*/ 	.short	0x0000
        /*0026*/ 	.short	0x0000
        /*0028*/ 	.byte	0x00, 0xf0, 0x41, 0x07


	//----- nvinfo : EIATTR_MAXREG_COUNT
	.align		4
.L_404:
        /*002c*/ 	.byte	0x03, 0x1b
        /*002e*/ 	.short	0x00ff


	//----- nvinfo : EIATTR_NUM_BARRIERS
	.align		4
        /*0030*/ 	.byte	0x02, 0x4c
        /*0032*/ 	.byte	0x01
	.zero		1


	//----- nvinfo : EIATTR_ANNOTATIONS
	.align		4
        /*0034*/ 	.byte	0x04, 0x55
        /*0036*/ 	.short	(.L_406 - .L_405)


	//   ....[0]....
.L_405:
        /* <DEDUP_REMOVED lines=67> */


	//----- nvinfo : EIATTR_MERCURY_ISA_VERSION
	.align		4
.L_406:
        /*0458*/ 	.byte	0x03, 0x5f
        /*045a*/ 	.short	0x0000


	//----- nvinfo : EIATTR_INT_WARP_WIDE_INSTR_OFFSETS
	.align		4
        /*045c*/ 	.byte	0x04, 0x31
        /*045e*/ 	.short	(.L_408 - .L_407)


	//   ....[0]....
.L_407:
        /*0460*/ 	.word	0x00002700


	//----- nvinfo : EIATTR_COOP_GROUP_MASK_REGIDS
	.align		4
.L_408:
        /*0464*/ 	.byte	0x04, 0x29
        /*0466*/ 	.short	(.L_410 - .L_409)


	//   ....[0]....
.L_409:
        /*0468*/ 	.word	0xffffffff


	//   ....[1]....
        /*046c*/ 	.word	0xffffffff


	//   ....[2]....
        /*0470*/ 	.word	0xffffffff


	//   ....[3]....
        /*0474*/ 	.word	0xffffffff


	//   ....[4]....
        /*0478*/ 	.word	0xffffffff


	//   ....[5]....
        /*047c*/ 	.word	0xffffffff


	//   ....[6]....
        /*0480*/ 	.word	0xffffffff


	//   ....[7]....
        /*0484*/ 	.word	0xffffffff


	//   ....[8]....
        /*0488*/ 	.word	0xffffffff


	//   ....[9]....
        /*048c*/ 	.word	0xffffffff


	//   ....[10]....
        /*0490*/ 	.word	0xffffffff


	//   ....[11]....
        /*0494*/ 	.word	0xffffffff


	//   ....[12]....
        /*0498*/ 	.word	0xffffffff


	//   ....[13]....
        /*049c*/ 	.word	0xffffffff


	//   ....[14]....
        /*04a0*/ 	.word	0xffffffff


	//   ....[15]....
        /*04a4*/ 	.word	0xffffffff


	//   ....[16]....
        /*04a8*/ 	.word	0xffffffff


	//   ....[17]....
        /*04ac*/ 	.word	0xffffffff


	//   ....[18]....
        /*04b0*/ 	.word	0xffffffff


	//   ....[19]....
        /*04b4*/ 	.word	0xffffffff


	//   ....[20]....
        /*04b8*/ 	.word	0xffffffff


	//   ....[21]....
        /*04bc*/ 	.word	0xffffffff


	//   ....[22]....
        /*04c0*/ 	.word	0xffffffff


	//   ....[23]....
        /*04c4*/ 	.word	0xffffffff


	//   ....[24]....
        /*04c8*/ 	.word	0xffffffff


	//   ....[25]....
        /*04cc*/ 	.word	0xffffffff


	//   ....[26]....
        /*04d0*/ 	.word	0xffffffff


	//   ....[27]....
        /*04d4*/ 	.word	0xffffffff


	//   ....[28]....
        /*04d8*/ 	.word	0xffffffff


	//   ....[29]....
        /*04dc*/ 	.word	0xffffffff


	//   ....[30]....
        /*04e0*/ 	.word	0xffffffff


	//   ....[31]....
        /*04e4*/ 	.word	0xffffffff


	//   ....[32]....
        /*04e8*/ 	.word	0xffffffff


	//   ....[33]....
        /*04ec*/ 	.word	0xffffffff


	//   ....[34]....
        /*04f0*/ 	.word	0xffffffff


	//   ....[35]....
        /*04f4*/ 	.word	0xffffffff


	//   ....[36]....
        /*04f8*/ 	.word	0xffffffff


	//   ....[37]....
        /*04fc*/ 	.word	0xffffffff


	//   ....[38]....
        /*0500*/ 	.word	0xffffffff


	//   ....[39]....
        /*0504*/ 	.word	0xffffffff


	//----- nvinfo : EIATTR_COOP_GROUP_INSTR_OFFSETS
	.align		4
.L_410:
        /*0508*/ 	.byte	0x04, 0x28
        /*050a*/ 	.short	(.L_412 - .L_411)


	//   ....[0]....
.L_411:
        /*050c*/ 	.word	0x00005640


	//   ....[1]....
        /*0510*/ 	.word	0x000056a0


	//   ....[2]....
        /*0514*/ 	.word	0x00005710


	//   ....[3]....
        /*0518*/ 	.word	0x00005820


	//   ....[4]....
        /*051c*/ 	.word	0x00005930


	//   ....[5]....
        /*0520*/ 	.word	0x00005a50


	//   ....[6]....
        /*0524*/ 	.word	0x00005a70


	//   ....[7]....
        /*0528*/ 	.word	0x00005b10


	//   ....[8]....
        /*052c*/ 	.word	0x0000ad40


	//   ....[9]....
        /*0530*/ 	.word	0x0000ae40


	//   ....[10]....
        /*0534*/ 	.word	0x0000aec0


	//   ....[11]....
        /*0538*/ 	.word	0x0000aef0


	//   ....[12]....
        /*053c*/ 	.word	0x0000afc0


	//   ....[13]....
        /*0540*/ 	.word	0x0000b070


	//   ....[14]....
        /*0544*/ 	.word	0x0000b660


	//   ....[15]....
        /*0548*/ 	.word	0x0000b930


	//   ....[16]....
        /*054c*/ 	.word	0x00010e50


	//   ....[17]....
        /*0550*/ 	.word	0x00010f20


	//   ....[18]....
        /*0554*/ 	.word	0x00011370


	//   ....[19]....
        /*0558*/ 	.word	0x00011630


	//   ....[20]....
        /*055c*/ 	.word	0x00011930


	//   ....[21]....
        /*0560*/ 	.word	0x00011940


	//   ....[22]....
        /*0564*/ 	.word	0x000119a0


	//   ....[23]....
        /*0568*/ 	.word	0x00011a10


	//   ....[24]....
        /*056c*/ 	.word	0x00016c60


	//   ....[25]....
        /*0570*/ 	.word	0x00016cd0


	//   ....[26]....
        /*0574*/ 	.word	0x00016d20


	//   ....[27]....
        /*0578*/ 	.word	0x00016d80


	//   ....[28]....
        /*057c*/ 	.word	0x00016df0


	//   ....[29]....
        /*0580*/ 	.word	0x00016e40


	//   ....[30]....
        /*0584*/ 	.word	0x00017060


	//   ....[31]....
        /*0588*/ 	.word	0x000172f0


	//   ....[32]....
        /*058c*/ 	.word	0x00019a20


	//   ....[33]....
        /*0590*/ 	.word	0x00019a30


	//   ....[34]....
        /*0594*/ 	.word	0x00019a40


	//   ....[35]....
        /*0598*/ 	.word	0x00019a50


	//   ....[36]....
        /*059c*/ 	.word	0x00019a80


	//   ....[37]....
        /*05a0*/ 	.word	0x00019aa0


	//   ....[38]....
        /*05a4*/ 	.word	0x00019ae0


	//   ....[39]....
        /*05a8*/ 	.word	0x00019b20


	//----- nvinfo : EIATTR_EXIT_INSTR_OFFSETS
	.align		4
.L_412:
        /*05ac*/ 	.byte	0x04, 0x1c
        /*05ae*/ 	.short	(.L_414 - .L_413)


	//   ....[0]....
.L_413:
        /*05b0*/ 	.word	0x000004d0


	//   ....[1]....
        /*05b4*/ 	.word	0x000015f0


	//   ....[2]....
        /*05b8*/ 	.word	0x00001670


	//   ....[3]....
        /*05bc*/ 	.word	0x0001bae0


	//   ....[4]....
        /*05c0*/ 	.word	0x0001bbb0


	//----- nvinfo : EIATTR_CTAIDZ_USED
	.align		4
.L_414:
        /*05c4*/ 	.byte	0x01, 0x04
	.zero		2


	//----- nvinfo : EIATTR_CRS_STACK_SIZE
	.align		4
        /*05c8*/ 	.byte	0x04, 0x1e
        /*05ca*/ 	.short	(.L_416 - .L_415)
.L_415:
        /*05cc*/ 	.word	0x00000000
.L_416:


//--------------------- .nv.info._ZN5flash16flash_fwd_kernelI23Flash_fwd_kernel_traitsILi128ELi128ELi64ELi4ELb0ELb0EN7cutlass10bfloat16_tE19Flash_kernel_traitsILi128ELi128ELi64ELi4ES3_EELb0ELb0ELb1ELb0ELb0ELb0ELb0ELb0EEEvNS_16Flash_fwd_paramsE --------------------------
	.section	.nv.info._ZN5flash16flash_fwd_kernelI23Flash_fwd_kernel_traitsILi128ELi128ELi64ELi4ELb0ELb0EN7cutlass10bfloat16_tE19Flash_kernel_traitsILi128ELi128ELi64ELi4ES3_EELb0ELb0ELb1ELb0ELb0ELb0ELb0ELb0EEEvNS_16Flash_fwd_paramsE,"",@"SHT_CUDA_INFO"
	.sectionflags	@""
	.align	4


	//----- nvinfo : EIATTR_CUDA_API_VERSION
	.align		4
        /*0000*/ 	.byte	0x04, 0x37
        /*0002*/ 	.short	(.L_418 - .L_417)
.L_417:
        /*0004*/ 	.word	0x00000082


	//----- nvinfo : EIATTR_SW2861232_WAR
	.align		4
.L_418:
        /*0008*/ 	.byte	0x01, 0x35
	.zero		2


	//----- nvinfo : EIATTR_PARAM_CBANK
	.align		4
        /*000c*/ 	.byte	0x04, 0x0a
        /*000e*/ 	.short	(.L_420 - .L_419)
	.align		4
.L_419:
        /*0010*/ 	.word	index@(.nv.constant0._ZN5flash16flash_fwd_kernelI23Flash_fwd_kernel_traitsILi128ELi128ELi64ELi4ELb0ELb0EN7cutlass10bfloat16_tE19Flash_kernel_traitsILi128ELi128ELi64ELi4ES3_EELb0ELb0ELb1ELb0ELb0ELb0ELb0ELb0EEEvNS_16Flash_fwd_paramsE)
        /*0014*/ 	.short	0x0160
        /*0016*/ 	.short	0x01d0


	//----- nvinfo : EIATTR_CBANK_PARAM_SIZE
	.align		4
.L_420:
        /*0018*/ 	.byte	0x03, 0x19
        /*001a*/ 	.short	0x01d0


	//----- nvinfo : EIATTR_KPARAM_INFO
	.align		4
        /*001c*/ 	.byte	0x04, 0x17
        /*001e*/ 	.short	(.L_422 - .L_421)
.L_421:
        /*0020*/ 	.word	0x00000000
        /*0024*/ 	.short	0x0000
        /*0026*/ 	.short	0x0000
        /*0028*/ 	.byte	0x00, 0xf0, 0x41, 0x07


	//----- nvinfo : EIATTR_MAXREG_COUNT
	.align		4
.L_422:
        /*002c*/ 	.byte	0x03, 0x1b
        /*002e*/ 	.short	0x00ff


	//----- nvinfo : EIATTR_NUM_BARRIERS
	.align		4
        /*0030*/ 	.byte	0x02, 0x4c
        /*0032*/ 	.byte	0x01
	.zero		1


	//----- nvinfo : EIATTR_ANNOTATIONS
	.align		4
        /*0034*/ 	.byte	0x04, 0x55
        /*0036*/ 	.short	(.L_424 - .L_423)


	//   ....[0]....
.L_423:
        /* <DEDUP_REMOVED lines=96> */


	//----- nvinfo : EIATTR_MERCURY_ISA_VERSION
	.align		4
.L_424:
        /*0620*/ 	.byte	0x03, 0x5f
        /*0622*/ 	.short	0x0000


	//----- nvinfo : EIATTR_COOP_GROUP_MASK_REGIDS
	.align		4
        /*0624*/ 	.byte	0x04, 0x29
        /*0626*/ 	.short	(.L_426 - .L_425)


	//   ....[0]....
.L_425:
        /*0628*/ 	.word	0xffffffff


	//   ....[1]....
        /*062c*/ 	.word	0xffffffff


	//   ....[2]....
        /*0630*/ 	.word	0xffffffff


	//   ....[3]....
        /*0634*/ 	.word	0xffffffff


	//   ....[4]....
        /*0638*/ 	.word	0xffffffff


	//   ....[5]....
        /*063c*/ 	.word	0xffffffff


	//   ....[6]....
        /*0640*/ 	.word	0xffffffff


	//   ....[7]....
        /*0644*/ 	.word	0xffffffff


	//   ....[8]....
        /*0648*/ 	.word	0xffffffff


	//   ....[9]....
        /*064c*/ 	.word	0xffffffff


	//   ....[10]....
        /*0650*/ 	.word	0xffffffff


	//   ....[11]....
        /*0654*/ 	.word	0xffffffff


	//   ....[12]....
        /*0658*/ 	.word	0xffffffff


	//   ....[13]....
        /*065c*/ 	.word	0xffffffff


	//   ....[14]....
        /*0660*/ 	.word	0xffffffff


	//   ....[15]....
        /*0664*/ 	.word	0xffffffff


	//   ....[16]....
        /*0668*/ 	.word	0xffffffff


	//   ....[17]....
        /*066c*/ 	.word	0xffffffff


	//   ....[18]....
        /*0670*/ 	.word	0xffffffff


	//   ....[19]....
        /*0674*/ 	.word	0xffffffff


	//   ....[20]....
        /*0678*/ 	.word	0xffffffff


	//   ....[21]....
        /*067c*/ 	.word	0xffffffff


	//   ....[22]....
        /*0680*/ 	.word	0xffffffff


	//   ....[23]....
        /*0684*/ 	.word	0xffffffff


	//   ....[24]....
        /*0688*/ 	.word	0xffffffff


	//   ....[25]....
        /*068c*/ 	.word	0xffffffff


	//   ....[26]....
        /*0690*/ 	.word	0xffffffff


	//   ....[27]....
        /*0694*/ 	.word	0xffffffff


	//   ....[28]....
        /*0698*/ 	.word	0xffffffff


	//   ....[29]....
        /*069c*/ 	.word	0xffffffff


	//   ....[30]....
        /*06a0*/ 	.word	0xffffffff


	//   ....[31]....
        /*06a4*/ 	.word	0xffffffff


	//   ....[32]....
        /*06a8*/ 	.word	0xffffffff


	//   ....[33]....
        /*06ac*/ 	.word	0xffffffff


	//   ....[34]....
        /*06b0*/ 	.word	0xffffffff


	//   ....[35]....
        /*06b4*/ 	.word	0xffffffff


	//   ....[36]....
        /*06b8*/ 	.word	0xffffffff


	//   ....[37]....
        /*06bc*/ 	.word	0xffffffff


	//   ....[38]....
        /*06c0*/ 	.word	0xffffffff


	//   ....[39]....
        /*06c4*/ 	.word	0xffffffff


	//----- nvinfo : EIATTR_COOP_GROUP_INSTR_OFFSETS
	.align		4
.L_426:
        /*06c8*/ 	.byte	0x04, 0x28
        /*06ca*/ 	.short	(.L_428 - .L_427)


	//   ....[0]....
.L_427:
        /*06cc*/ 	.word	0x000063a0


	//   ....[1]....
        /*06d0*/ 	.word	0x00006440


	//   ....[2]....
        /*06d4*/ 	.word	0x000064b0


	//   ....[3]....
        /*06d8*/ 	.word	0x000065a0


	//   ....[4]....
        /*06dc*/ 	.word	0x00006710


	//   ....[5]....
        /*06e0*/ 	.word	0x000067b0


	//   ....[6]....
        /*06e4*/ 	.word	0x00006940


	//   ....[7]....
        /*06e8*/ 	.word	0x000069b0


	//   ....[8]....
        /*06ec*/ 	.word	0x0000bdb0


	//   ....[9]....
        /*06f0*/ 	.word	0x0000beb0


	//   ....[10]....
        /*06f4*/ 	.word	0x0000bfa0


	//   ....[11]....
        /*06f8*/ 	.word	0x0000c080


	//   ....[12]....
        /*06fc*/ 	.word	0x0000c0c0


	//   ....[13]....
        /*0700*/ 	.word	0x0000c150


	//   ....[14]....
        /*0704*/ 	.word	0x0000c160


	//   ....[15]....
        /*0708*/ 	.word	0x0000c210


	//   ....[16]....
        /*070c*/ 	.word	0x000120f0


	//   ....[17]....
        /*0710*/ 	.word	0x000121f0


	//   ....[18]....
        /*0714*/ 	.word	0x000122a0


	//   ....[19]....
        /*0718*/ 	.word	0x000122d0


	//   ....[20]....
        /*071c*/ 	.word	0x00012320


	//   ....[21]....
        /*0720*/ 	.word	0x00012430


	//   ....[22]....
        /*0724*/ 	.word	0x00012480


	//   ....[23]....
        /*0728*/ 	.word	0x00012530


	//   ....[24]....
        /*072c*/ 	.word	0x000181d0


	//   ....[25]....
        /*0730*/ 	.word	0x00018470


	//   ....[26]....
        /*0734*/ 	.word	0x00018860


	//   ....[27]....
        /*0738*/ 	.word	0x00018870


	//   ....[28]....
        /*073c*/ 	.word	0x00018890


	//   ....[29]....
        /*0740*/ 	.word	0x000188b0


	//   ....[30]....
        /*0744*/ 	.word	0x00018a40


	//   ....[31]....
        /*0748*/ 	.word	0x00018ad0


	//   ....[32]....
        /*074c*/ 	.word	0x0001bd60


	//   ....[33]....
        /*0750*/ 	.word	0x0001bd70


	//   ....[34]....
        /*0754*/ 	.word	0x0001bd80


	//   ....[35]....
        /*0758*/ 	.word	0x0001bda0


	//   ....[36]....
        /*075c*/ 	.word	0x0001bdb0


	//   ....[37]....
        /*0760*/ 	.word	0x0001bdd0


	//   ....[38]....
        /*0764*/ 	.word	0x0001be00


	//   ....[39]....
        /*0768*/ 	.word	0x0001be40


	//----- nvinfo : EIATTR_EXIT_INSTR_OFFSETS
	.align		4
.L_428:
        /*076c*/ 	.byte	0x04, 0x1c
        /*076e*/ 	.short	(.L_430 - .L_429)


	//   ....[0]....
.L_429:
        /*0770*/ 	.word	0x000004d0


	//   ....[1]....
        /*0774*/ 	.word	0x00001710


	//   ....[2]....
        /*0778*/ 	.word	0x00001790


	//   ....[3]....
        /*077c*/ 	.word	0x0001df60


	//   ....[4]....
        /*0780*/ 	.word	0x0001e040


	//   ....[5]....
        /*0784*/ 	.word	0x0001e060


	//----- nvinfo : EIATTR_CTAIDZ_USED
	.align		4
.L_430:
        /*0788*/ 	.byte	0x01, 0x04
	.zero		2


	//----- nvinfo : EIATTR_CRS_STACK_SIZE
	.align		4
        /*078c*/ 	.byte	0x04, 0x1e
        /*078e*/ 	.short	(.L_432 - .L_431)
.L_431:
        /*0790*/ 	.word	0x00000000
.L_432:


//--------------------- .nv.info._ZN5flash16flash_fwd_kernelI23Flash_fwd_kernel_traitsILi128ELi128ELi64ELi4ELb0ELb0EN7cutlass10bfloat16_tE19Flash_kernel_traitsILi128ELi128ELi64ELi4ES3_EELb0ELb0ELb1ELb0ELb0ELb0ELb1ELb0EEEvNS_16Flash_fwd_paramsE --------------------------
	.section	.nv.info._ZN5flash16flash_fwd_kernelI23Flash_fwd_kernel_traitsILi128ELi128ELi64ELi4ELb0ELb0EN7cutlass10bfloat16_tE19Flash_kernel_traitsILi128ELi128ELi64ELi4ES3_EELb0ELb0ELb1ELb0ELb0ELb0ELb1ELb0EEEvNS_16Flash_fwd_paramsE,"",@"SHT_CUDA_INFO"
	.sectionflags	@""
	.align	4


	//----- nvinfo : EIATTR_CUDA_API_VERSION
	.align		4
        /*0000*/ 	.byte	0x04, 0x37
        /*0002*/ 	.short	(.L_434 - .L_433)
.L_433:
        /*0004*/ 	.word	0x00000082


	//----- nvinfo : EIATTR_SW2861232_WAR
	.align		4
.L_434:
        /*0008*/ 	.byte	0x01, 0x35
	.zero		2


	//----- nvinfo : EIATTR_PARAM_CBANK
	.align		4
        /*000c*/ 	.byte	0x04, 0x0a
        /*000e*/ 	.short	(.L_436 - .L_435)
	.align		4
.L_435:
        /*0010*/ 	.word	index@(.nv.constant0._ZN5flash16flash_fwd_kernelI23Flash_fwd_kernel_traitsILi128ELi128ELi64ELi4ELb0ELb0EN7cutlass10bfloat16_tE19Flash_kernel_traitsILi128ELi128ELi64ELi4ES3_EELb0ELb0ELb1ELb0ELb0ELb0ELb1ELb0EEEvNS_16Flash_fwd_paramsE)
        /*0014*/ 	.short	0x0160
        /*0016*/ 	.short	0x01d0


	//----- nvinfo : EIATTR_CBANK_PARAM_SIZE
	.align		4
.L_436:
        /*0018*/ 	.byte	0x03, 0x19
        /*001a*/ 	.short	0x01d0


	//----- nvinfo : EIATTR_KPARAM_INFO
	.align		4
        /*001c*/ 	.byte	0x04, 0x17
        /*001e*/ 	.short	(.L_438 - .L_437)
.L_437:
        /*0020*/ 	.word	0x00000000
        /*0024*/ 	.short	0x0000
        /*0026*/ 	.short	0x0000
        /*0028*/ 	.byte	0x00, 0xf0, 0x41, 0x07


	//----- nvinfo : EIATTR_MAXREG_COUNT
	.align		4
.L_438:
        /*002c*/ 	.byte	0x03, 0x1b
        /*002e*/ 	.short	0x00ff


	//----- nvinfo : EIATTR_NUM_BARRIERS
	.align		4
        /*0030*/ 	.byte	0x02, 0x4c
        /*0032*/ 	.byte	0x01
	.zero		1


	//----- nvinfo : EIATTR_ANNOTATIONS
	.align		4
        /*0034*/ 	.byte	0x04, 0x55
        /*0036*/ 	.short	(.L_440 - .L_439)


	//   ....[0]....
.L_439:
        /* <DEDUP_REMOVED lines=110> */


	//----- nvinfo : EIATTR_MERCURY_ISA_VERSION
	.align		4
.L_440:
        /*0708*/ 	.byte	0x03, 0x5f
        /*070a*/ 	.short	0x0000


	//----- nvinfo : EIATTR_COOP_GROUP_MASK_REGIDS
	.align		4
        /*070c*/ 	.byte	0x04, 0x29
        /*070e*/ 	.short	(.L_442 - .L_441)


	//   ....[0]....
.L_441:
        /*0710*/ 	.word	0xffffffff


	//   ....[1]....
        /*0714*/ 	.word	0xffffffff


	//   ....[2]....
        /*0718*/ 	.word	0xffffffff


	//   ....[3]....
        /*071c*/ 	.word	0xffffffff


	//   ....[4]....
        /*0720*/ 	.word	0xffffffff


	//   ....[5]....
        /*0724*/ 	.word	0xffffffff


	//   ....[6]....
        /*0728*/ 	.word	0xffffffff


	//   ....[7]....
        /*072c*/ 	.word	0xffffffff


	//   ....[8]....
        /*0730*/ 	.word	0xffffffff


	//   ....[9]....
        /*0734*/ 	.word	0xffffffff


	//   ....[10]....
        /*0738*/ 	.word	0xffffffff


	//   ....[11]....
        /*073c*/ 	.word	0xffffffff


	//   ....[12]....
        /*0740*/ 	.word	0xffffffff


	//   ....[13]....
        /*0744*/ 	.word	0xffffffff


	//   ....[14]....
        /*0748*/ 	.word	0xffffffff


	//   ....[15]....
        /*074c*/ 	.word	0xffffffff


	//   ....[16]....
        /*0750*/ 	.word	0xffffffff


	//   ....[17]....
        /*0754*/ 	.word	0xffffffff


	//   ....[18]....
        /*0758*/ 	.word	0xffffffff


	//   ....[19]....
        /*075c*/ 	.word	0xffffffff


	//   ....[20]....
        /*0760*/ 	.word	0xffffffff


	//   ....[21]....
        /*0764*/ 	.word	0xffffffff


	//   ....[22]....
        /*0768*/ 	.word	0xffffffff


	//   ....[23]....
        /*076c*/ 	.word	0xffffffff


	//   ....[24]....
        /*0770*/ 	.word	0xffffffff


	//   ....[25]....
        /*0774*/ 	.word	0xffffffff


	//   ....[26]....
        /*0778*/ 	.word	0xffffffff


	//   ....[27]....
        /*077c*/ 	.word	0xffffffff


	//   ....[28]....
        /*0780*/ 	.word	0xffffffff


	//   ....[29]....
        /*0784*/ 	.word	0xffffffff


	//   ....[30]....
        /*0788*/ 	.word	0xffffffff


	//   ....[31]....
        /*078c*/ 	.word	0xffffffff


	//   ....[32]....
        /*0790*/ 	.word	0xffffffff


	//   ....[33]....
        /*0794*/ 	.word	0xffffffff


	//   ....[34]....
        /*0798*/ 	.word	0xffffffff


	//   ....[35]....
        /*079c*/ 	.word	0xffffffff


	//   ....[36]....
        /*07a0*/ 	.word	0xffffffff


	//   ....[37]....
        /*07a4*/ 	.word	0xffffffff


	//   ....[38]....
        /*07a8*/ 	.word	0xffffffff


	//   ....[39]....
        /*07ac*/ 	.word	0xffffffff


	//----- nvinfo : EIATTR_COOP_GROUP_INSTR_OFFSETS
	.align		4
.L_442:
        /*07b0*/ 	.byte	0x04, 0x28
        /*07b2*/ 	.short	(.L_444 - .L_443)


	//   ....[0]....
.L_443:
        /*07b4*/ 	.word	0x00006b50


	//   ....[1]....
        /*07b8*/ 	.word	0x00006bc0


	//   ....[2]....
        /*07bc*/ 	.word	0x00006c30


	//   ....[3]....
        /*07c0*/ 	.word	0x00006d20


	//   ....[4]....
        /*07c4*/ 	.word	0x00006e90


	//   ....[5]....
        /*07c8*/ 	.word	0x00006f30


	//   ....[6]....
        /*07cc*/ 	.word	0x00007060


	//   ....[7]....
        /*07d0*/ 	.word	0x000070b0


	//   ....[8]....
        /*07d4*/ 	.word	0x0000ce10


	//   ....[9]....
        /*07d8*/ 	.word	0x0000cfc0


	//   ....[10]....
        /*07dc*/ 	.word	0x0000cff0


	//   ....[11]....
        /*07e0*/ 	.word	0x0000d0a0


	//   ....[12]....
        /*07e4*/ 	.word	0x0000d0e0


	//   ....[13]....
        /*07e8*/ 	.word	0x0000d190


	//   ....[14]....
        /*07ec*/ 	.word	0x0000d200


	//   ....[15]....
        /*07f0*/ 	.word	0x0000d330


	//   ....[16]....
        /*07f4*/ 	.word	0x000131f0


	//   ....[17]....
        /*07f8*/ 	.word	0x000132e0


	//   ....[18]....
        /*07fc*/ 	.word	0x00013340


	//   ....[19]....
        /*0800*/ 	.word	0x00013390


	//   ....[20]....
        /*0804*/ 	.word	0x00013420


	//   ....[21]....
        /*0808*/ 	.word	0x00013570


	//   ....[22]....
        /*080c*/ 	.word	0x00013590


	//   ....[23]....
        /*0810*/ 	.word	0x00013620


	//   ....[24]....
        /*0814*/ 	.word	0x0001a320


	//   ....[25]....
        /*0818*/ 	.word	0x0001a4b0


	//   ....[26]....
        /*081c*/ 	.word	0x0001a520


	//   ....[27]....
        /*0820*/ 	.word	0x0001a7c0


	//   ....[28]....
        /*0824*/ 	.word	0x0001a810


	//   ....[29]....
        /*0828*/ 	.word	0x0001a860


	//   ....[30]....
        /*082c*/ 	.word	0x0001a8d0


	//   ....[31]....
        /*0830*/ 	.word	0x0001a950


	//   ....[32]....
        /*0834*/ 	.word	0x0001dc10


	//   ....[33]....
        /*0838*/ 	.word	0x0001dc20


	//   ....[34]....
        /*083c*/ 	.word	0x0001dc30


	//   ....[35]....
        /*0840*/ 	.word	0x0001dc50


	//   ....[36]....
        /*0844*/ 	.word	0x0001dc60


	//   ....[37]....
        /*0848*/ 	.word	0x0001dc80


	//   ....[38]....
        /*084c*/ 	.word	0x0001dcb0


	//   ....[39]....
        /*0850*/ 	.word	0x0001dcf0


	//----- nvinfo : EIATTR_EXIT_INSTR_OFFSETS
	.align		4
.L_444:
        /*0854*/ 	.byte	0x04, 0x1c
        /*0856*/ 	.short	(.L_446 - .L_445)


	//   ....[0]....
.L_445:
        /*0858*/ 	.word	0x000004d0


	//   ....[1]....
        /*085c*/ 	.word	0x00001710


	//   ....[2]....
        /*0860*/ 	.word	0x00001790


	//   ....[3]....
        /*0864*/ 	.word	0x0001fe10


	//   ....[4]....
        /*0868*/ 	.word	0x0001fef0


	//   ....[5]....
        /*086c*/ 	.word	0x0001ff10


	//----- nvinfo : EIATTR_CTAIDZ_USED
	.align		4
.L_446:
        /*0870*/ 	.byte	0x01, 0x04
	.zero		2


	//----- nvinfo : EIATTR_CRS_STACK_SIZE
	.align		4
        /*0874*/ 	.byte	0x04, 0x1e
        /*0876*/ 	.short	(.L_448 - .L_447)
.L_447:
        /*0878*/ 	.word	0x00000000
.L_448:


//--------------------- .nv.info._ZN5flash16flash_fwd_kernelI23Flash_fwd_kernel_traitsILi128ELi128ELi64ELi4ELb0ELb0EN7cutlass10bfloat16_tE19Flash_kernel_traitsILi128ELi128ELi64ELi4ES3_EELb0ELb0ELb1ELb1ELb0ELb0ELb0ELb0EEEvNS_16Flash_fwd_paramsE --------------------------
	.section	.nv.info._ZN5flash16flash_fwd_kernelI23Flash_fwd_kernel_traitsILi128ELi128ELi64ELi4ELb0ELb0EN7cutlass10bfloat16_tE19Flash_kernel_traitsILi128ELi128ELi64ELi4ES3_EELb0ELb0ELb1ELb1ELb0ELb0ELb0ELb0EEEvNS_16Flash_fwd_paramsE,"",@"SHT_CUDA_INFO"
	.sectionflags	@""
	.align	4


	//----- nvinfo : EIATTR_CUDA_API_VERSION
	.align		4
        /*0000*/ 	.byte	0x04, 0x37
        /*0002*/ 	.short	(.L_450 - .L_449)
.L_449:
        /*0004*/ 	.word	0x00000082


	//----- nvinfo : EIATTR_SW2861232_WAR
	.align		4
.L_450:
        /*0008*/ 	.byte	0x01, 0x35
	.zero		2


	//----- nvinfo : EIATTR_PARAM_CBANK
	.align		4
        /*000c*/ 	.byte	0x04, 0x0a
        /*000e*/ 	.short	(.L_452 - .L_451)
	.align		4
.L_451:
        /*0010*/ 	.word	index@(.nv.constant0._ZN5flash16flash_fwd_kernelI23Flash_fwd_kernel_traitsILi128ELi128ELi64ELi4ELb0ELb0EN7cutlass10bfloat16_tE19Flash_kernel_traitsILi128ELi128ELi64ELi4ES3_EELb0ELb0ELb1ELb1ELb0ELb0ELb0ELb0EEEvNS_16Flash_fwd_paramsE)
        /*0014*/ 	.short	0x0160
        /*0016*/ 	.short	0x01d0


	//----- nvinfo : EIATTR_CBANK_PARAM_SIZE
	.align		4
.L_452:
        /*0018*/ 	.byte	0x03, 0x19
        /*001a*/ 	.short	0x01d0


	//----- nvinfo : EIATTR_KPARAM_INFO
	.align		4
        /*001c*/ 	.byte	0x04, 0x17
        /*001e*/ 	.short	(.L_454 - .L_453)
.L_453:
        /*0020*/ 	.word	0x00000000
        /*0024*/ 	.short	0x0000
        /*0026*/ 	.short	0x0000
        /*0028*/ 	.byte	0x00, 0xf0, 0x41, 0x07


	//----- nvinfo : EIATTR_MAXREG_COUNT
	.align		4
.L_454:
        /*002c*/ 	.byte	0x03, 0x1b
        /*002e*/ 	.short	0x00ff


	//----- nvinfo : EIATTR_NUM_BARRIERS
	.align		4
        /*0030*/ 	.byte	0x02, 0x4c
        /*0032*/ 	.byte	0x01
	.zero		1


	//----- nvinfo : EIATTR_ANNOTATIONS
	.align		4
        /*0034*/ 	.byte	0x04, 0x55
        /*0036*/ 	.short	(.L_456 - .L_455)


	//   ....[0]....
.L_455:
        /* <DEDUP_REMOVED lines=103> */


	//----- nvinfo : EIATTR_MERCURY_ISA_VERSION
	.align		4
.L_456:
        /*0690*/ 	.byte	0x03, 0x5f
        /*0692*/ 	.short	0x0000


	//----- nvinfo : EIATTR_COOP_GROUP_MASK_REGIDS
	.align		4
        /*0694*/ 	.byte	0x04, 0x29
        /*0696*/ 	.short	(.L_458 - .L_457)


	//   ....[0]....
.L_457:
        /*0698*/ 	.word	0xffffffff


	//   ....[1]....
        /*069c*/ 	.word	0xffffffff


	//   ....[2]....
        /*06a0*/ 	.word	0xffffffff


	//   ....[3]....
        /*06a4*/ 	.word	0xffffffff


	//   ....[4]....
        /*06a8*/ 	.word	0xffffffff


	//   ....[5]....
        /*06ac*/ 	.word	0xffffffff


	//   ....[6]....
        /*06b0*/ 	.word	0xffffffff


	//   ....[7]....
        /*06b4*/ 	.word	0xffffffff


	//   ....[8]....
        /*06b8*/ 	.word	0xffffffff


	//   ....[9]....
        /*06bc*/ 	.word	0xffffffff


	//   ....[10]....
        /*06c0*/ 	.word	0xffffffff


	//   ....[11]....
        /*06c4*/ 	.word	0xffffffff


	//   ....[12]....
        /*06c8*/ 	.word	0xffffffff


	//   ....[13]....
        /*06cc*/ 	.word	0xffffffff


	//   ....[14]....
        /*06d0*/ 	.word	0xffffffff


	//   ....[15]....
        /*06d4*/ 	.word	0xffffffff


	//   ....[16]....
        /*06d8*/ 	.word	0xffffffff


	//   ....[17]....
        /*06dc*/ 	.word	0xffffffff


	//   ....[18]....
        /*06e0*/ 	.word	0xffffffff


	//   ....[19]....
        /*06e4*/ 	.word	0xffffffff


	//   ....[20]....
        /*06e8*/ 	.word	0xffffffff


	//   ....[21]....
        /*06ec*/ 	.word	0xffffffff


	//   ....[22]....
        /*06f0*/ 	.word	0xffffffff


	//   ....[23]....
        /*06f4*/ 	.word	0xffffffff


	//   ....[24]....
        /*06f8*/ 	.word	0xffffffff


	//   ....[25]....
        /*06fc*/ 	.word	0xffffffff


	//   ....[26]....
        /*0700*/ 	.word	0xffffffff


	//   ....[27]....
        /*0704*/ 	.word	0xffffffff


	//   ....[28]....
        /*0708*/ 	.word	0xffffffff


	//   ....[29]....
        /*070c*/ 	.word	0xffffffff


	//   ....[30]....
        /*0710*/ 	.word	0xffffffff


	//   ....[31]....
        /*0714*/ 	.word	0xffffffff


	//   ....[32]....
        /*0718*/ 	.word	0xffffffff


	//   ....[33]....
        /*071c*/ 	.word	0xffffffff


	//   ....[34]....
        /*0720*/ 	.word	0xffffffff


	//   ....[35]....
        /*0724*/ 	.word	0xffffffff


	//   ....[36]....
        /*0728*/ 	.word	0xffffffff


	//   ....[37]....
        /*072c*/ 	.word	0xffffffff


	//   ....[38]....
        /*0730*/ 	.word	0xffffffff


	//   ....[39]....
        /*0734*/ 	.word	0xffffffff


	//----- nvinfo : EIATTR_COOP_GROUP_INSTR_OFFSETS
	.align		4
.L_458:
        /*0738*/ 	.byte	0x04, 0x28
        /*073a*/ 	.short	(.L_460 - .L_459)


	//   ....[0]....
.L_459:
        /*073c*/ 	.word	0x000076d0


	//   ....[1]....
        /*0740*/ 	.word	0x00007760


	//   ....[2]....
        /*0744*/ 	.word	0x000077d0


	//   ....[3]....
        /*0748*/ 	.word	0x000078e0


	//   ....[4]....
        /*074c*/ 	.word	0x000079f0


	//   ....[5]....
        /*0750*/ 	.word	0x00007b20


	//   ....[6]....
        /*0754*/ 	.word	0x00007b40


	//   ....[7]....
        /*0758*/ 	.word	0x00007be0


	//   ....[8]....
        /*075c*/ 	.word	0x0000dfb0


	//   ....[9]....
        /*0760*/ 	.word	0x0000e0a0


	//   ....[10]....
        /*0764*/ 	.word	0x0000e0d0


	//   ....[11]....
        /*0768*/ 	.word	0x0000e0e0


	//   ....[12]....
        /*076c*/ 	.word	0x0000e460


	//   ....[13]....
        /*0770*/ 	.word	0x0000e810


	//   ....[14]....
        /*0774*/ 	.word	0x0000e880


	//   ....[15]....
        /*0778*/ 	.word	0x0000e890


	//   ....[16]....
        /*077c*/ 	.word	0x000156e0


	//   ....[17]....
        /*0780*/ 	.word	0x000156f0


	//   ....[18]....
        /*0784*/ 	.word	0x00015720


	//   ....[19]....
        /*0788*/ 	.word	0x00015730


	//   ....[20]....
        /*078c*/ 	.word	0x00015a80


	//   ....[21]....
        /*0790*/ 	.word	0x00015ae0


	//   ....[22]....
        /*0794*/ 	.word	0x00015d60


	//   ....[23]....
        /*0798*/ 	.word	0x00015d70


	//   ....[24]....
        /*079c*/ 	.word	0x0001c2e0


	//   ....[25]....
        /*07a0*/ 	.word	0x0001c310


	//   ....[26]....
        /*07a4*/ 	.word	0x0001c550


	//   ....[27]....
        /*07a8*/ 	.word	0x0001c610


	//   ....[28]....
        /*07ac*/ 	.word	0x0001c750


	//   ....[29]....
        /*07b0*/ 	.word	0x0001c8a0


	//   ....[30]....
        /*07b4*/ 	.word	0x0001ca00


	//   ....[31]....
        /*07b8*/ 	.word	0x0001cb00


	//   ....[32]....
        /*07bc*/ 	.word	0x0001f620


	//   ....[33]....
        /*07c0*/ 	.word	0x0001f630


	//   ....[34]....
        /*07c4*/ 	.word	0x0001f640


	//   ....[35]....
        /*07c8*/ 	.word	0x0001f650


	//   ....[36]....
        /*07cc*/ 	.word	0x0001f680


	//   ....[37]....
        /*07d0*/ 	.word	0x0001f6a0


	//   ....[38]....
        /*07d4*/ 	.word	0x0001f6e0


	//   ....[39]....
        /*07d8*/ 	.word	0x0001f720


	//----- nvinfo : EIATTR_EXIT_INSTR_OFFSETS
	.align		4
.L_460:
        /*07dc*/ 	.byte	0x04, 0x1c
        /*07de*/ 	.short	(.L_462 - .L_461)


	//   ....[0]....
.L_461:
        /*07e0*/ 	.word	0x000004d0


	//   ....[1]....
        /*07e4*/ 	.word	0x00001710


	//   ....[2]....
        /*07e8*/ 	.word	0x00001790


	//   ....[3]....
        /*07ec*/ 	.word	0x000218a0


	//   ....[4]....
        /*07f0*/ 	.word	0x00021980


	//   ....[5]....
        /*07f4*/ 	.word	0x000219a0


	//----- nvinfo : EIATTR_CTAIDZ_USED
	.align		4
.L_462:
        /*07f8*/ 	.byte	0x01, 0x04
	.zero		2


	//----- nvinfo : EIATTR_CRS_STACK_SIZE
	.align		4
        /*07fc*/ 	.byte	0x04, 0x1e
        /*07fe*/ 	.short	(.L_464 - .L_463)
.L_463:
        /*0800*/ 	.word	0x00000000
.L_464:


//--------------------- .nv.info._ZN5flash16flash_fwd_kernelI23Flash_fwd_kernel_traitsILi128ELi128ELi64ELi4ELb0ELb0EN7cutlass10bfloat16_tE19Flash_kernel_traitsILi128ELi128ELi64ELi4ES3_EELb0ELb0ELb1ELb1ELb0ELb0ELb1ELb0EEEvNS_16Flash_fwd_paramsE --------------------------
	.section	.nv.info._ZN5flash16flash_fwd_kernelI23Flash_fwd_kernel_traitsILi128ELi128ELi64ELi4ELb0ELb0EN7cutlass10bfloat16_tE19Flash_kernel_traitsILi128ELi128ELi64ELi4ES3_EELb0ELb0ELb1ELb1ELb0ELb0ELb1ELb0EEEvNS_16Flash_fwd_paramsE,"",@"SHT_CUDA_INFO"
	.sectionflags	@""
	.align	4


	//----- nvinfo : EIATTR_CUDA_API_VERSION
	.align		4
        /*0000*/ 	.byte	0x04, 0x37
        /*0002*/ 	.short	(.L_466 - .L_465)
.L_465:
        /*0004*/ 	.word	0x00000082


	//----- nvinfo : EIATTR_SW2861232_WAR
	.align		4
.L_466:
        /*0008*/ 	.byte	0x01, 0x35
	.zero		2


	//----- nvinfo : EIATTR_PARAM_CBANK
	.align		4
        /*000c*/ 	.byte	0x04, 0x0a
        /*000e*/ 	.short	(.L_468 - .L_467)
	.align		4
.L_467:
        /*0010*/ 	.word	index@(.nv.constant0._ZN5flash16flash_fwd_kernelI23Flash_fwd_kernel_traitsILi128ELi128ELi64ELi4ELb0ELb0EN7cutlass10bfloat16_tE19Flash_kernel_traitsILi128ELi128ELi64ELi4ES3_EELb0ELb0ELb1ELb1ELb0ELb0ELb1ELb0EEEvNS_16Flash_fwd_paramsE)
        /*0014*/ 	.short	0x0160
        /*0016*/ 	.short	0x01d0


	//----- nvinfo : EIATTR_CBANK_PARAM_SIZE
	.align		4
.L_468:
        /*0018*/ 	.byte	0x03, 0x19
        /*001a*/ 	.short	0x01d0


	//----- nvinfo : EIATTR_KPARAM_INFO
	.align		4
        /*001c*/ 	.byte	0x04, 0x17
        /*001e*/ 	.short	(.L_470 - .L_469)
.L_469:
        /*0020*/ 	.word	0x00000000
        /*0024*/ 	.short	0x0000
        /*0026*/ 	.short	0x0000
        /*0028*/ 	.byte	0x00, 0xf0, 0x41, 0x07


	//----- nvinfo : EIATTR_MAXREG_COUNT
	.align		4
.L_470:
        /*002c*/ 	.byte	0x03, 0x1b
        /*002e*/ 	.short	0x00ff


	//----- nvinfo : EIATTR_NUM_BARRIERS
	.align		4
        /*0030*/ 	.byte	0x02, 0x4c
        /*0032*/ 	.byte	0x01
	.zero		1


	//----- nvinfo : EIATTR_ANNOTATIONS
	.align		4
        /*0034*/ 	.byte	0x04, 0x55
        /*0036*/ 	.short	(.L_472 - .L_471)


	//   ....[0]....
.L_471:
        /* <DEDUP_REMOVED lines=126> */


	//----- nvinfo : EIATTR_MERCURY_ISA_VERSION
	.align		4
.L_472:
        /*0800*/ 	.byte	0x03, 0x5f
        /*0802*/ 	.short	0x0000


	//----- nvinfo : EIATTR_COOP_GROUP_MASK_REGIDS
	.align		4
        /*0804*/ 	.byte	0x04, 0x29
        /*0806*/ 	.short	(.L_474 - .L_473)


	//   ....[0]....
.L_473:
        /*0808*/ 	.word	0xffffffff


	//   ....[1]....
        /*080c*/ 	.word	0xffffffff


	//   ....[2]....
        /*0810*/ 	.word	0xffffffff


	//   ....[3]....
        /*0814*/ 	.word	0xffffffff


	//   ....[4]....
        /*0818*/ 	.word	0xffffffff


	//   ....[5]....
        /*081c*/ 	.word	0xffffffff


	//   ....[6]....
        /*0820*/ 	.word	0xffffffff


	//   ....[7]....
        /*0824*/ 	.word	0xffffffff


	//   ....[8]....
        /*0828*/ 	.word	0xffffffff


	//   ....[9]....
        /*082c*/ 	.word	0xffffffff


	//   ....[10]....
        /*0830*/ 	.word	0xffffffff


	//   ....[11]....
        /*0834*/ 	.word	0xffffffff


	//   ....[12]....
        /*0838*/ 	.word	0xffffffff


	//   ....[13]....
        /*083c*/ 	.word	0xffffffff


	//   ....[14]....
        /*0840*/ 	.word	0xffffffff


	//   ....[15]....
        /*0844*/ 	.word	0xffffffff


	//   ....[16]....
        /*0848*/ 	.word	0xffffffff


	//   ....[17]....
        /*084c*/ 	.word	0xffffffff


	//   ....[18]....
        /*0850*/ 	.word	0xffffffff


	//   ....[19]....
        /*0854*/ 	.word	0xffffffff


	//   ....[20]....
        /*0858*/ 	.word	0xffffffff


	//   ....[21]....
        /*085c*/ 	.word	0xffffffff


	//   ....[22]....
        /*0860*/ 	.word	0xffffffff


	//   ....[23]....
        /*0864*/ 	.word	0xffffffff


	//   ....[24]....
        /*0868*/ 	.word	0xffffffff


	//   ....[25]....
        /*086c*/ 	.word	0xffffffff


	//   ....[26]....
        /*0870*/ 	.word	0xffffffff


	//   ....[27]....
        /*0874*/ 	.word	0xffffffff


	//   ....[28]....
        /*0878*/ 	.word	0xffffffff


	//   ....[29]....
        /*087c*/ 	.word	0xffffffff


	//   ....[30]....
        /*0880*/ 	.word	0xffffffff


	//   ....[31]....
        /*0884*/ 	.word	0xffffffff


	//   ....[32]....
        /*0888*/ 	.word	0xffffffff


	//   ....[33]....
        /*088c*/ 	.word	0xffffffff


	//   ....[34]....
        /*0890*/ 	.word	0xffffffff


	//   ....[35]....
        /*0894*/ 	.word	0xffffffff


	//   ....[36]....
        /*0898*/ 	.word	0xffffffff


	//   ....[37]....
        /*089c*/ 	.word	0xffffffff


	//   ....[38]....
        /*08a0*/ 	.word	0xffffffff


	//   ....[39]....
        /*08a4*/ 	.word	0xffffffff


	//----- nvinfo : EIATTR_COOP_GROUP_INSTR_OFFSETS
	.align		4
.L_474:
        /*08a8*/ 	.byte	0x04, 0x28
        /*08aa*/ 	.short	(.L_476 - .L_475)


	//   ....[0]....
.L_475:
        /*08ac*/ 	.word	0x00007f90


	//   ....[1]....
        /*08b0*/ 	.word	0x00007fe0


	//   ....[2]....
        /*08b4*/ 	.word	0x00008050


	//   ....[3]....
        /*08b8*/ 	.word	0x00008160


	//   ....[4]....
        /*08bc*/ 	.word	0x00008270


	//   ....[5]....
        /*08c0*/ 	.word	0x000083a0


	//   ....[6]....
        /*08c4*/ 	.word	0x000083c0


	//   ....[7]....
        /*08c8*/ 	.word	0x00008470


	//   ....[8]....
        /*08cc*/ 	.word	0x0000f330


	//   ....[9]....
        /*08d0*/ 	.word	0x0000f340


	//   ....[10]....
        /*08d4*/ 	.word	0x0000f370


	//   ....[11]....
        /*08d8*/ 	.word	0x0000f380


	//   ....[12]....
        /*08dc*/ 	.word	0x0000f6d0


	//   ....[13]....
        /*08e0*/ 	.word	0x0000f950


	//   ....[14]....
        /*08e4*/ 	.word	0x0000f9f0


	//   ....[15]....
        /*08e8*/ 	.word	0x0000fa10


	//   ....[16]....
        /*08ec*/ 	.word	0x00017250


	//   ....[17]....
        /*08f0*/ 	.word	0x00017260


	//   ....[18]....
        /*08f4*/ 	.word	0x00017290


	//   ....[19]....
        /*08f8*/ 	.word	0x000172a0


	//   ....[20]....
        /*08fc*/ 	.word	0x000178f0


	//   ....[21]....
        /*0900*/ 	.word	0x00017920


	//   ....[22]....
        /*0904*/ 	.word	0x000179a0


	//   ....[23]....
        /*0908*/ 	.word	0x000179b0


	//   ....[24]....
        /*090c*/ 	.word	0x0001e840


	//   ....[25]....
        /*0910*/ 	.word	0x0001e890


	//   ....[26]....
        /*0914*/ 	.word	0x0001e940


	//   ....[27]....
        /*0918*/ 	.word	0x0001eaf0


	//   ....[28]....
        /*091c*/ 	.word	0x0001ee80


	//   ....[29]....
        /*0920*/ 	.word	0x0001efa0


	//   ....[30]....
        /*0924*/ 	.word	0x0001eff0


	//   ....[31]....
        /*0928*/ 	.word	0x0001f0b0


	//   ....[32]....
        /*092c*/ 	.word	0x00021c40


	//   ....[33]....
        /*0930*/ 	.word	0x00021c50


	//   ....[34]....
        /*0934*/ 	.word	0x00021c60


	//   ....[35]....
        /*0938*/ 	.word	0x00021c70


	//   ....[36]....
        /*093c*/ 	.word	0x00021ca0


	//   ....[37]....
        /*0940*/ 	.word	0x00021cc0


	//   ....[38]....
        /*0944*/ 	.word	0x00021d00


	//   ....[39]....
        /*0948*/ 	.word	0x00021d40


	//----- nvinfo : EIATTR_EXIT_INSTR_OFFSETS
	.align		4
.L_476:
        /*094c*/ 	.byte	0x04, 0x1c
        /*094e*/ 	.short	(.L_478 - .L_477)


	//   ....[0]....
.L_477:
        /*0950*/ 	.word	0x000004d0


	//   ....[1]....
        /*0954*/ 	.word	0x00001710


	//   ....[2]....
        /*0958*/ 	.word	0x00001790


	//   ....[3]....
        /*095c*/ 	.word	0x00023ec0


	//   ....[4]....
        /*0960*/ 	.word	0x00023fa0


	//   ....[5]....
        /*0964*/ 	.word	0x00023fc0


	//----- nvinfo : EIATTR_CTAIDZ_USED
	.align		4
.L_478:
        /*0968*/ 	.byte	0x01, 0x04
	.zero		2


	//----- nvinfo : EIATTR_CRS_STACK_SIZE
	.align		4
        /*096c*/ 	.byte	0x04, 0x1e
        /*096e*/ 	.short	(.L_480 - .L_479)
.L_479:
        /*0970*/ 	.word	0x00000000
.L_480:


//--------------------- .nv.info._ZN5flash16flash_fwd_kernelI23Flash_fwd_kernel_traitsILi128ELi128ELi32ELi4ELb0ELb0EN7cutlass10bfloat16_tE19Flash_kernel_traitsILi128ELi128ELi32ELi4ES3_EELb0ELb0ELb0ELb0ELb0ELb1ELb0ELb0EEEvNS_16Flash_fwd_paramsE --------------------------
	.section	.nv.info._ZN5flash16flash_fwd_kernelI23Flash_fwd_kernel_traitsILi128ELi128ELi32ELi4ELb0ELb0EN7cutlass10bfloat16_tE19Flash_kernel_traitsILi128ELi128ELi32ELi4ES3_EELb0ELb0ELb0ELb0ELb0ELb1ELb0ELb0EEEvNS_16Flash_fwd_paramsE,"",@"SHT_CUDA_INFO"
	.sectionflags	@""
	.align	4


	//----- nvinfo : EIATTR_CUDA_API_VERSION
	.align		4
        /*0000*/ 	.byte	0x04, 0x37
        /*0002*/ 	.short	(.L_482 - .L_481)
.L_481:
        /*0004*/ 	.word	0x00000082


	//----- nvinfo : EIATTR_SW2861232_WAR
	.align		4
.L_482:
        /*0008*/ 	.byte	0x01, 0x35
	.zero		2


	//----- nvinfo : EIATTR_PARAM_CBANK
	.align		4
        /*000c*/ 	.byte	0x04, 0x0a
        /*000e*/ 	.short	(.L_484 - .L_483)
	.align		4
.L_483:
        /*0010*/ 	.word	index@(.nv.constant0._ZN5flash16flash_fwd_kernelI23Flash_fwd_kernel_traitsILi128ELi128ELi32ELi4ELb0ELb0EN7cutlass10bfloat16_tE19Flash_kernel_traitsILi128ELi128ELi32ELi4ES3_EELb0ELb0ELb0ELb0ELb0ELb1ELb0ELb0EEEvNS_16Flash_fwd_paramsE)
        /*0014*/ 	.short	0x0160
        /*0016*/ 	.short	0x01d0


	//----- nvinfo : EIATTR_CBANK_PARAM_SIZE
	.align		4
.L_484:
        /*0018*/ 	.byte	0x03, 0x19
        /*001a*/ 	.short	0x01d0


	//----- nvinfo : EIATTR_KPARAM_INFO
	.align		4
        /*001c*/ 	.byte	0x04, 0x17
        /*001e*/ 	.short	(.L_486 - .L_485)
.L_485:
        /*0020*/ 	.word	0x00000000
        /*0024*/ 	.short	0x0000
        /*0026*/ 	.short	0x0000
        /*0028*/ 	.byte	0x00, 0xf0, 0x41, 0x07


	//----- nvinfo : EIATTR_MAXREG_COUNT
	.align		4
.L_486:
        /*002c*/ 	.byte	0x03, 0x1b
        /*002e*/ 	.short	0x00ff


	//----- nvinfo : EIATTR_NUM_BARRIERS
	.align		4
        /*0030*/ 	.byte	0x02, 0x4c
        /*0032*/ 	.byte	0x01
	.zero		1


	//----- nvinfo : EIATTR_ANNOTATIONS
	.align		4
        /*0034*/ 	.byte	0x04, 0x55
        /*0036*/ 	.short	(.L_488 - .L_487)


	//   ....[0]....
.L_487:
        /* <DEDUP_REMOVED lines=12> */


	//----- nvinfo : EIATTR_MERCURY_ISA_VERSION
	.align		4
.L_488:
        /*00e8*/ 	.byte	0x03, 0x5f
        /*00ea*/ 	.short	0x0000


	//----- nvinfo : EIATTR_COOP_GROUP_MASK_REGIDS
	.align		4
        /*00ec*/ 	.byte	0x04, 0x29
        /*00ee*/ 	.short	(.L_490 - .L_489)


	//   ....[0]....
.L_489:
        /*00f0*/ 	.word	0xffffffff


	//   ....[1]....
        /*00f4*/ 	.word	0xffffffff


	//   ....[2]....
        /*00f8*/ 	.word	0xffffffff


	//   ....[3]....
        /*00fc*/ 	.word	0xffffffff


	//   ....[4]....
        /*0100*/ 	.word	0xffffffff


	//   ....[5]....
        /*0104*/ 	.word	0xffffffff


	//   ....[6]....
        /*0108*/ 	.word	0xffffffff


	//   ....[7]....
        /*010c*/ 	.word	0xffffffff


	//   ....[8]....
        /*0110*/ 	.word	0xffffffff


	//   ....[9]....
        /*0114*/ 	.word	0xffffffff


	//   ....[10]....
        /*0118*/ 	.word	0xffffffff


	//   ....[11]....
        /*011c*/ 	.word	0xffffffff


	//   ....[12]....
        /*0120*/ 	.word	0xffffffff


	//   ....[13]....
        /*0124*/ 	.word	0xffffffff


	//   ....[14]....
        /*0128*/ 	.word	0xffffffff


	//   ....[15]....
        /*012c*/ 	.word	0xffffffff


	//   ....[16]....
        /*0130*/ 	.word	0xffffffff


	//   ....[17]....
        /*0134*/ 	.word	0xffffffff


	//   ....[18]....
        /*0138*/ 	.word	0xffffffff


	//   ....[19]....
        /*013c*/ 	.word	0xffffffff


	//   ....[20]....
        /*0140*/ 	.word	0xffffffff


	//   ....[21]....
        /*0144*/ 	.word	0xffffffff


	//   ....[22]....
        /*0148*/ 	.word	0xffffffff


	//   ....[23]....
        /*014c*/ 	.word	0xffffffff


	//----- nvinfo : EIATTR_COOP_GROUP_INSTR_OFFSETS
	.align		4
.L_490:
        /*0150*/ 	.byte	0x04, 0x28
        /*0152*/ 	.short	(.L_492 - .L_491)


	//   ....[0]....
.L_491:
        /*0154*/ 	.word	0x00002390


	//   ....[1]....
        /*0158*/ 	.word	0x00002440


	//   ....[2]....
        /*015c*/ 	.word	0x00002450


	//   ....[3]....
        /*0160*/ 	.word	0x000024d0


	//   ....[4]....
        /*0164*/ 	.word	0x00002840


	//   ....[5]....
        /*0168*/ 	.word	0x00002900


	//   ....[6]....
        /*016c*/ 	.word	0x00002930


	//   ....[7]....
        /*0170*/ 	.word	0x000029e0


	//   ....[8]....
        /*0174*/ 	.word	0x00003d60


	//   ....[9]....
        /*0178*/ 	.word	0x00003e50


	//   ....[10]....
        /*017c*/ 	.word	0x00003e80


	//   ....[11]....
        /*0180*/ 	.word	0x00003e90


	//   ....[12]....
        /*0184*/ 	.word	0x00003ed0


	//   ....[13]....
        /*0188*/ 	.word	0x00003ef0


	//   ....[14]....
        /*018c*/ 	.word	0x00003f00


	//   ....[15]....
        /*0190*/ 	.word	0x00003f10


	//   ....[16]....
        /*0194*/ 	.word	0x00005510


	//   ....[17]....
        /*0198*/ 	.word	0x00005520


	//   ....[18]....
        /*019c*/ 	.word	0x00005530


	//   ....[19]....
        /*01a0*/ 	.word	0x00005570


	//   ....[20]....
        /*01a4*/ 	.word	0x00005590


	//   ....[21]....
        /*01a8*/ 	.word	0x000055b0


	//   ....[22]....
        /*01ac*/ 	.word	0x000055c0


	//   ....[23]....
        /*01b0*/ 	.word	0x00005610


	//----- nvinfo : EIATTR_EXIT_INSTR_OFFSETS
	.align		4
.L_492:
        /*01b4*/ 	.byte	0x04, 0x1c
        /*01b6*/ 	.short	(.L_494 - .L_493)


	//   ....[0]....
.L_493:
        /*01b8*/ 	.word	0x00000300


	//   ....[1]....
        /*01bc*/ 	.word	0x00007850


	//   ....[2]....
        /*01c0*/ 	.word	0x00007920


	//   ....[3]....
        /*01c4*/ 	.word	0x00008860


	//   ....[4]....
        /*01c8*/ 	.word	0x000088e0


	//----- nvinfo : EIATTR_CTAIDZ_USED
	.align		4
.L_494:
        /*01cc*/ 	.byte	0x01, 0x04
	.zero		2


	//----- nvinfo : EIATTR_CRS_STACK_SIZE
	.align		4
        /*01d0*/ 	.byte	0x04, 0x1e
        /*01d2*/ 	.short	(.L_496 - .L_495)
.L_495:
        /*01d4*/ 	.word	0x00000000
.L_496:


//--------------------- .nv.info._ZN5flash16flash_fwd_kernelI23Flash_fwd_kernel_traitsILi128ELi128ELi32ELi4ELb0ELb0EN7cutlass10bfloat16_tE19Flash_kernel_traitsILi128ELi128ELi32ELi4ES3_EELb0ELb0ELb0ELb0ELb1ELb1ELb0ELb0EEEvNS_16Flash_fwd_paramsE --------------------------
	.section	.nv.info._ZN5flash16flash_fwd_kernelI23Flash_fwd_kernel_traitsILi128ELi128ELi32ELi4ELb0ELb0EN7cutlass10bfloat16_tE19Flash_kernel_traitsILi128ELi128ELi32ELi4ES3_EELb0ELb0ELb0ELb0ELb1ELb1ELb0ELb0EEEvNS_16Flash_fwd_paramsE,"",@"SHT_CUDA_INFO"
	.sectionflags	@""
	.align	4


	//----- nvinfo : EIATTR_CUDA_API_VERSION
	.align		4
        /*0000*/ 	.byte	0x04, 0x37
        /*0002*/ 	.short	(.L_498 - .L_497)
.L_497:
        /*0004*/ 	.word	0x00000082


	//----- nvinfo : EIATTR_SW2861232_WAR
	.align		4
.L_498:
        /*0008*/ 	.byte	0x01, 0x35
	.zero		2


	//----- nvinfo : EIATTR_PARAM_CBANK
	.align		4
        /*000c*/ 	.byte	0x04, 0x0a
        /*000e*/ 	.short	(.L_500 - .L_499)
	.align		4
.L_499:
        /*0010*/ 	.word	index@(.nv.constant0._ZN5flash16flash_fwd_kernelI23Flash_fwd_kernel_traitsILi128ELi128ELi32ELi4ELb0ELb0EN7cutlass10bfloat16_tE19Flash_kernel_traitsILi128ELi128ELi32ELi4ES3_EELb0ELb0ELb0ELb0ELb1ELb1ELb0ELb0EEEvNS_16Flash_fwd_paramsE)
        /*0014*/ 	.short	0x0160
        /*0016*/ 	.short	0x01d0


	//----- nvinfo : EIATTR_CBANK_PARAM_SIZE
	.align		4
.L_500:
        /*0018*/ 	.byte	0x03, 0x19
        /*001a*/ 	.short	0x01d0


	//----- nvinfo : EIATTR_KPARAM_INFO
	.align		4
        /*001c*/ 	.byte	0x04, 0x17
        /*001e*/ 	.short	(.L_502 - .L_501)
.L_501:
        /*0020*/ 	.word	0x00000000
        /*0024*/ 	.short	0x0000
        /*0026*/ 	.short	0x0000
        /*0028*/ 	.byte	0x00, 0xf0, 0x41, 0x07


	//----- nvinfo : EIATTR_MAXREG_COUNT
	.align		4
.L_502:
        /*002c*/ 	.byte	0x03, 0x1b
        /*002e*/ 	.short	0x00ff


	//----- nvinfo : EIATTR_NUM_BARRIERS
	.align		4
        /*0030*/ 	.byte	0x02, 0x4c
        /*0032*/ 	.byte	0x01
	.zero		1


	//----- nvinfo : EIATTR_ANNOTATIONS
	.align		4
        /*0034*/ 	.byte	0x04, 0x55
        /*0036*/ 	.short	(.L_504 - .L_503)


	//   ....[0]....
.L_503:
        /*0038*/ 	.word	0x00000001
        /*003c*/ 	.byte	0x80, 0x12, 0x00, 0x00, 0x01, 0x00, 0x00, 0x00, 0x00, 0x4a, 0x00, 0x00


	//----- nvinfo : EIATTR_MERCURY_ISA_VERSION
	.align		4
.L_504:
        /*0048*/ 	.byte	0x03, 0x5f
        /*004a*/ 	.short	0x0000


	//----- nvinfo : EIATTR_COOP_GROUP_MASK_REGIDS
	.align		4
        /*004c*/ 	.byte	0x04, 0x29
        /*004e*/ 	.short	(.L_506 - .L_505)


	//   ....[0]....
.L_505:
        /*0050*/ 	.word	0xffffffff


	//   ....[1]....
        /*0054*/ 	.word	0xffffffff


	//   ....[2]....
        /*0058*/ 	.word	0xffffffff


	//   ....[3]....
        /*005c*/ 	.word	0xffffffff


	//   ....[4]....
        /*0060*/ 	.word	0xffffffff


	//   ....[5]....
        /*0064*/ 	.word	0xffffffff


	//   ....[6]....
        /*0068*/ 	.word	0xffffffff


	//   ....[7]....
        /*006c*/ 	.word	0xffffffff


	//   ....[8]....
        /*0070*/ 	.word	0xffffffff


	//   ....[9]....
        /*0074*/ 	.word	0xffffffff


	//   ....[10]....
        /*0078*/ 	.word	0xffffffff


	//   ....[11]....
        /*007c*/ 	.word	0xffffffff


	//   ....[12]....
        /*0080*/ 	.word	0xffffffff


	//   ....[13]....
        /*0084*/ 	.word	0xffffffff


	//   ....[14]....
        /*0088*/ 	.word	0xffffffff


	//   ....[15]....
        /*008c*/ 	.word	0xffffffff


	//   ....[16]....
        /*0090*/ 	.word	0xffffffff


	//   ....[17]....
        /*0094*/ 	.word	0xffffffff


	//   ....[18]....
        /*0098*/ 	.word	0xffffffff


	//   ....[19]....
        /*009c*/ 	.word	0xffffffff


	//   ....[20]....
        /*00a0*/ 	.word	0xffffffff


	//   ....[21]....
        /*00a4*/ 	.word	0xffffffff


	//   ....[22]....
        /*00a8*/ 	.word	0xffffffff


	//   ....[23]....
        /*00ac*/ 	.word	0xffffffff


	//----- nvinfo : EIATTR_COOP_GROUP_INSTR_OFFSETS
	.align		4
.L_506:
        /*00b0*/ 	.byte	0x04, 0x28
        /*00b2*/ 	.short	(.L_508 - .L_507)


	//   ....[0]....
.L_507:
        /*00b4*/ 	.word	0x00001810


	//   ....[1]....
        /*00b8*/ 	.word	0x000018c0


	//   ....[2]....
        /*00bc*/ 	.word	0x000018d0


	//   ....[3]....
        /*00c0*/ 	.word	0x00001960


	//   ....[4]....
        /*00c4*/ 	.word	0x00001aa0


	//   ....[5]....
        /*00c8*/ 	.word	0x00001b40


	//   ....[6]....
        /*00cc*/ 	.word	0x00001b60


	//   ....[7]....
        /*00d0*/ 	.word	0x00001bf0


	//   ....[8]....
        /*00d4*/ 	.word	0x00003270


	//   ....[9]....
        /*00d8*/ 	.word	0x00003360


	//   ....[10]....
        /*00dc*/ 	.word	0x00003390


	//   ....[11]....
        /*00e0*/ 	.word	0x000033a0


	//   ....[12]....
        /*00e4*/ 	.word	0x000033e0


	//   ....[13]....
        /*00e8*/ 	.word	0x00003400


	//   ....[14]....
        /*00ec*/ 	.word	0x00003410


	//   ....[15]....
        /*00f0*/ 	.word	0x00003420


	//   ....[16]....
        /*00f4*/ 	.word	0x00004a40


	//   ....[17]....
        /*00f8*/ 	.word	0x00004a70


	//   ....[18]....
        /*00fc*/ 	.word	0x00004a80


	//   ....[19]....
        /*0100*/ 	.word	0x00004a90


	//   ....[20]....
        /*0104*/ 	.word	0x00004af0


	//   ....[21]....
        /*0108*/ 	.word	0x00004b10


	//   ....[22]....
        /*010c*/ 	.word	0x00004b40


	//   ....[23]....
        /*0110*/ 	.word	0x00004b60


	//----- nvinfo : EIATTR_EXIT_INSTR_OFFSETS
	.align		4
.L_508:
        /*0114*/ 	.byte	0x04, 0x1c
        /*0116*/ 	.short	(.L_510 - .L_509)


	//   ....[0]....
.L_509:
        /*0118*/ 	.word	0x00000170


	//   ....[1]....
        /*011c*/ 	.word	0x00006830


	//----- nvinfo : EIATTR_CTAIDZ_USED
	.align		4
.L_510:
        /*0120*/ 	.byte	0x01, 0x04
	.zero		2


	//----- nvinfo : EIATTR_CRS_STACK_SIZE
	.align		4
        /*0124*/ 	.byte	0x04, 0x1e
        /*0126*/ 	.short	(.L_512 - .L_511)
.L_511:
        /*0128*/ 	.word	0x00000000
.L_512:


//--------------------- .nv.info._ZN5flash16flash_fwd_kernelI23Flash_fwd_kernel_traitsILi128ELi128ELi32ELi4ELb0ELb0EN7cutlass10bfloat16_tE19Flash_kernel_traitsILi128ELi128ELi32ELi4ES3_EELb0ELb0ELb0ELb0ELb0ELb0ELb0ELb0EEEvNS_16Flash_fwd_paramsE --------------------------
	.section	.nv.info._ZN5flash16flash_fwd_kernelI23Flash_fwd_kernel_traitsILi128ELi128ELi32ELi4ELb0ELb0EN7cutlass10bfloat16_tE19Flash_kernel_traitsILi128ELi128ELi32ELi4ES3_EELb0ELb0ELb0ELb0ELb0ELb0ELb0ELb0EEEvNS_16Flash_fwd_paramsE,"",@"SHT_CUDA_INFO"
	.sectionflags	@""
	.align	4


	//----- nvinfo : EIATTR_CUDA_API_VERSION
	.align		4
        /*0000*/ 	.byte	0x04, 0x37
        /*0002*/ 	.short	(.L_514 - .L_513)
.L_513:
        /*0004*/ 	.word	0x00000082


	//----- nvinfo : EIATTR_SW2861232_WAR
	.align		4
.L_514:
        /*0008*/ 	.byte	0x01, 0x35
	.zero		2


	//----- nvinfo : EIATTR_PARAM_CBANK
	.align		4
        /*000c*/ 	.byte	0x04, 0x0a
        /*000e*/ 	.short	(.L_516 - .L_515)
	.align		4
.L_515:
        /*0010*/ 	.word	index@(.nv.constant0._ZN5flash16flash_fwd_kernelI23Flash_fwd_kernel_traitsILi128ELi128ELi32ELi4ELb0ELb0EN7cutlass10bfloat16_tE19Flash_kernel_traitsILi128ELi128ELi32ELi4ES3_EELb0ELb0ELb0ELb0ELb0ELb0ELb0ELb0EEEvNS_16Flash_fwd_paramsE)
        /*0014*/ 	.short	0x0160
        /*0016*/ 	.short	0x01d0


	//----- nvinfo : EIATTR_CBANK_PARAM_SIZE
	.align		4
.L_516:
        /*0018*/ 	.byte	0x03, 0x19
        /*001a*/ 	.short	0x01d0


	//----- nvinfo : EIATTR_KPARAM_INFO
	.align		4
        /*001c*/ 	.byte	0x04, 0x17
        /*001e*/ 	.short	(.L_518 - .L_517)
.L_517:
        /*0020*/ 	.word	0x00000000
        /*0024*/ 	.short	0x0000
        /*0026*/ 	.short	0x0000
        /*0028*/ 	.byte	0x00, 0xf0, 0x41, 0x07


	//----- nvinfo : EIATTR_MAXREG_COUNT
	.align		4
.L_518:
        /*002c*/ 	.byte	0x03, 0x1b
        /*002e*/ 	.short	0x00ff


	//----- nvinfo : EIATTR_NUM_BARRIERS
	.align		4
        /*0030*/ 	.byte	0x02, 0x4c
        /*0032*/ 	.byte	0x01
	.zero		1


	//----- nvinfo : EIATTR_ANNOTATIONS
	.align		4
        /*0034*/ 	.byte	0x04, 0x55
        /*0036*/ 	.short	(.L_520 - .L_519)


	//   ....[0]....
.L_519:
        /*0038*/ 	.word	0x00000001
        /*003c*/ 	.byte	0xc0, 0x12, 0x00, 0x00, 0x01, 0x00, 0x00, 0x00, 0xb0, 0x14, 0x00, 0x00, 0x01, 0x00, 0x00, 0x00
        /*004c*/ 	.byte	0xa0, 0x16, 0x00, 0x00, 0x01, 0x00, 0x00, 0x00, 0xb0, 0x18, 0x00, 0x00, 0x01, 0x00, 0x00, 0x00
        /*005c*/ 	.byte	0xe0, 0x24, 0x00, 0x00, 0x01, 0x00, 0x00, 0x00, 0x00, 0x7e, 0x00, 0x00, 0x01, 0x00, 0x00, 0x00
        /*006c*/ 	.byte	0x70, 0x85, 0x00, 0x00, 0x01, 0x00, 0x00, 0x00, 0xa0, 0x86, 0x00, 0x00, 0x01, 0x00, 0x00, 0x00
        /*007c*/ 	.byte	0xd0, 0x87, 0x00, 0x00, 0x01, 0x00, 0x00, 0x00, 0x00, 0x89, 0x00, 0x00


	//----- nvinfo : EIATTR_MERCURY_ISA_VERSION
	.align		4
.L_520:
        /*0088*/ 	.byte	0x03, 0x5f
        /*008a*/ 	.short	0x0000


	//----- nvinfo : EIATTR_COOP_GROUP_MASK_REGIDS
	.align		4
        /*008c*/ 	.byte	0x04, 0x29
        /*008e*/ 	.short	(.L_522 - .L_521)


	//   ....[0]....
.L_521:
        /*0090*/ 	.word	0xffffffff


	//   ....[1]....
        /*0094*/ 	.word	0xffffffff


	//   ....[2]....
        /*0098*/ 	.word	0xffffffff


	//   ....[3]....
        /*009c*/ 	.word	0xffffffff


	//   ....[4]....
        /*00a0*/ 	.word	0xffffffff


	//   ....[5]....
        /*00a4*/ 	.word	0xffffffff


	//   ....[6]....
        /*00a8*/ 	.word	0xffffffff


	//   ....[7]....
        /*00ac*/ 	.word	0xffffffff


	//   ....[8]....
        /*00b0*/ 	.word	0xffffffff


	//   ....[9]....
        /*00b4*/ 	.word	0xffffffff


	//   ....[10]....
        /*00b8*/ 	.word	0xffffffff


	//   ....[11]....
        /*00bc*/ 	.word	0xffffffff


	//   ....[12]....
        /*00c0*/ 	.word	0xffffffff


	//   ....[13]....
        /*00c4*/ 	.word	0xffffffff


	//   ....[14]....
        /*00c8*/ 	.word	0xffffffff


	//   ....[15]....
        /*00cc*/ 	.word	0xffffffff


	//   ....[16]....
        /*00d0*/ 	.word	0xffffffff


	//   ....[17]....
        /*00d4*/ 	.word	0xffffffff


	//   ....[18]....
        /*00d8*/ 	.word	0xffffffff


	//   ....[19]....
        /*00dc*/ 	.word	0xffffffff


	//   ....[20]....
        /*00e0*/ 	.word	0xffffffff


	//   ....[21]....
        /*00e4*/ 	.word	0xffffffff


	//   ....[22]....
        /*00e8*/ 	.word	0xffffffff


	//   ....[23]....
        /*00ec*/ 	.word	0xffffffff


	//----- nvinfo : EIATTR_COOP_GROUP_INSTR_OFFSETS
	.align		4
.L_522:
        /*00f0*/ 	.byte	0x04, 0x28
        /*00f2*/ 	.short	(.L_524 - .L_523)


	//   ....[0]....
.L_523:
        /*00f4*/ 	.word	0x00003150


	//   ....[1]....
        /*00f8*/ 	.word	0x00003200


	//   ....[2]....
        /*00fc*/ 	.word	0x00003210


	//   ....[3]....
        /*0100*/ 	.word	0x00003290


	//   ....[4]....
        /*0104*/ 	.word	0x000035f0


	//   ....[5]....
        /*0108*/ 	.word	0x000036b0


	//   ....[6]....
        /*010c*/ 	.word	0x000036e0


	//   ....[7]....
        /*0110*/ 	.word	0x000037a0


	//   ....[8]....
        /*0114*/ 	.word	0x00004d70


	//   ....[9]....
        /*0118*/ 	.word	0x00004e60


	//   ....[10]....
        /*011c*/ 	.word	0x00004ea0


	//   ....[11]....
        /*0120*/ 	.word	0x00004eb0


	//   ....[12]....
        /*0124*/ 	.word	0x00004ec0


	//   ....[13]....
        /*0128*/ 	.word	0x00004ef0


	//   ....[14]....
        /*012c*/ 	.word	0x00004f40


	//   ....[15]....
        /*0130*/ 	.word	0x00004f70


	//   ....[16]....
        /*0134*/ 	.word	0x00006520


	//   ....[17]....
        /*0138*/ 	.word	0x00006550


	//   ....[18]....
        /*013c*/ 	.word	0x00006560


	//   ....[19]....
        /*0140*/ 	.word	0x00006570


	//   ....[20]....
        /*0144*/ 	.word	0x000065c0


	//   ....[21]....
        /*0148*/ 	.word	0x000065e0


	//   ....[22]....
        /*014c*/ 	.word	0x00006600


	//   ....[23]....
        /*0150*/ 	.word	0x00006620


	//----- nvinfo : EIATTR_EXIT_INSTR_OFFSETS
	.align		4
.L_524:
        /*0154*/ 	.byte	0x04, 0x1c
        /*0156*/ 	.short	(.L_526 - .L_525)


	//   ....[0]....
.L_525:
        /*0158*/ 	.word	0x000002e0


	//   ....[1]....
        /*015c*/ 	.word	0x00008920


	//   ....[2]....
        /*0160*/ 	.word	0x00008a00


	//   ....[3]....
        /*0164*/ 	.word	0x00008a20


	//   ....[4]....
        /*0168*/ 	.word	0x00009a60


	//   ....[5]....
        /*016c*/ 	.word	0x00009ae0


	//----- nvinfo : EIATTR_CTAIDZ_USED
	.align		4
.L_526:
        /*0170*/ 	.byte	0x01, 0x04
	.zero		2


	//----- nvinfo : EIATTR_CRS_STACK_SIZE
	.align		4
        /*0174*/ 	.byte	0x04, 0x1e
        /*0176*/ 	.short	(.L_528 - .L_527)
.L_527:
        /*0178*/ 	.word	0x00000000
.L_528:


//--------------------- .nv.info._ZN5flash16flash_fwd_kernelI23Flash_fwd_kernel_traitsILi128ELi128ELi32ELi4ELb0ELb0EN7cutlass10bfloat16_tE19Flash_kernel_traitsILi128ELi128ELi32ELi4ES3_EELb0ELb0ELb0ELb1ELb0ELb0ELb0ELb0EEEvNS_16Flash_fwd_paramsE --------------------------
	.section	.nv.info._ZN5flash16flash_fwd_kernelI23Flash_fwd_kernel_traitsILi128ELi128ELi32ELi4ELb0ELb0EN7cutlass10bfloat16_tE19Flash_kernel_traitsILi128ELi128ELi32ELi4ES3_EELb0ELb0ELb0ELb1ELb0ELb0ELb0ELb0EEEvNS_16Flash_fwd_paramsE,"",@"SHT_CUDA_INFO"
	.sectionflags	@""
	.align	4


	//----- nvinfo : EIATTR_CUDA_API_VERSION
	.align		4
        /*0000*/ 	.byte	0x04, 0x37
        /*0002*/ 	.short	(.L_530 - .L_529)
.L_529:
        /*0004*/ 	.word	0x00000082


	//----- nvinfo : EIATTR_SW2861232_WAR
	.align		4
.L_530:
        /*0008*/ 	.byte	0x01, 0x35
	.zero		2


	//----- nvinfo : EIATTR_PARAM_CBANK
	.align		4
        /*000c*/ 	.byte	0x04, 0x0a
        /*000e*/ 	.short	(.L_532 - .L_531)
	.align		4
.L_531:
        /*0010*/ 	.word	index@(.nv.constant0._ZN5flash16flash_fwd_kernelI23Flash_fwd_kernel_traitsILi128ELi128ELi32ELi4ELb0ELb0EN7cutlass10bfloat16_tE19Flash_kernel_traitsILi128ELi128ELi32ELi4ES3_EELb0ELb0ELb0ELb1ELb0ELb0ELb0ELb0EEEvNS_16Flash_fwd_paramsE)
        /*0014*/ 	.short	0x0160
        /*0016*/ 	.short	0x01d0


	//----- nvinfo : EIATTR_CBANK_PARAM_SIZE
	.align		4
.L_532:
        /*0018*/ 	.byte	0x03, 0x19
        /*001a*/ 	.short	0x01d0


	//----- nvinfo : EIATTR_KPARAM_INFO
	.align		4
        /*001c*/ 	.byte	0x04, 0x17
        /*001e*/ 	.short	(.L_534 - .L_533)
.L_533:
        /*0020*/ 	.word	0x00000000
        /*0024*/ 	.short	0x0000
        /*0026*/ 	.short	0x0000
        /*0028*/ 	.byte	0x00, 0xf0, 0x41, 0x07


	//----- nvinfo : EIATTR_MAXREG_COUNT
	.align		4
.L_534:
        /*002c*/ 	.byte	0x03, 0x1b
        /*002e*/ 	.short	0x00ff


	//----- nvinfo : EIATTR_NUM_BARRIERS
	.align		4
        /*0030*/ 	.byte	0x02, 0x4c
        /*0032*/ 	.byte	0x01
	.zero		1


	//----- nvinfo : EIATTR_ANNOTATIONS
	.align		4
        /*0034*/ 	.byte	0x04, 0x55
        /*0036*/ 	.short	(.L_536 - .L_535)


	//   ....[0]....
.L_535:
        /*0038*/ 	.word	0x00000001
        /*003c*/ 	.byte	0x90, 0x14, 0x00, 0x00, 0x01, 0x00, 0x00, 0x00, 0x80, 0x16, 0x00, 0x00, 0x01, 0x00, 0x00, 0x00
        /*004c*/ 	.byte	0x90, 0x18, 0x00, 0x00, 0x01, 0x00, 0x00, 0x00, 0x70, 0x26, 0x00, 0x00, 0x01, 0x00, 0x00, 0x00
        /*005c*/ 	.byte	0x10, 0x90, 0x00, 0x00, 0x01, 0x00, 0x00, 0x00, 0xe0, 0x98, 0x00, 0x00, 0x01, 0x00, 0x00, 0x00
        /*006c*/ 	.byte	0x10, 0x9a, 0x00, 0x00, 0x01, 0x00, 0x00, 0x00, 0x40, 0x9b, 0x00, 0x00


	//----- nvinfo : EIATTR_MERCURY_ISA_VERSION
	.align		4
.L_536:
        /*0078*/ 	.byte	0x03, 0x5f
        /*007a*/ 	.short	0x0000


	//----- nvinfo : EIATTR_COOP_GROUP_MASK_REGIDS
	.align		4
        /*007c*/ 	.byte	0x04, 0x29
        /*007e*/ 	.short	(.L_538 - .L_537)


	//   ....[0]....
.L_537:
        /*0080*/ 	.word	0xffffffff


	//   ....[1]....
        /*0084*/ 	.word	0xffffffff


	//   ....[2]....
        /*0088*/ 	.word	0xffffffff


	//   ....[3]....
        /*008c*/ 	.word	0xffffffff


	//   ....[4]....
        /*0090*/ 	.word	0xffffffff


	//   ....[5]....
        /*0094*/ 	.word	0xffffffff


	//   ....[6]....
        /*0098*/ 	.word	0xffffffff


	//   ....[7]....
        /*009c*/ 	.word	0xffffffff


	//   ....[8]....
        /*00a0*/ 	.word	0xffffffff


	//   ....[9]....
        /*00a4*/ 	.word	0xffffffff


	//   ....[10]....
        /*00a8*/ 	.word	0xffffffff


	//   ....[11]....
        /*00ac*/ 	.word	0xffffffff


	//   ....[12]....
        /*00b0*/ 	.word	0xffffffff


	//   ....[13]....
        /*00b4*/ 	.word	0xffffffff


	//   ....[14]....
        /*00b8*/ 	.word	0xffffffff


	//   ....[15]....
        /*00bc*/ 	.word	0xffffffff


	//   ....[16]....
        /*00c0*/ 	.word	0xffffffff


	//   ....[17]....
        /*00c4*/ 	.word	0xffffffff


	//   ....[18]....
        /*00c8*/ 	.word	0xffffffff


	//   ....[19]....
        /*00cc*/ 	.word	0xffffffff


	//   ....[20]....
        /*00d0*/ 	.word	0xffffffff


	//   ....[21]....
        /*00d4*/ 	.word	0xffffffff


	//   ....[22]....
        /*00d8*/ 	.word	0xffffffff


	//   ....[23]....
        /*00dc*/ 	.word	0xffffffff


	//----- nvinfo : EIATTR_COOP_GROUP_INSTR_OFFSETS
	.align		4
.L_538:
        /*00e0*/ 	.byte	0x04, 0x28
        /*00e2*/ 	.short	(.L_540 - .L_539)


	//   ....[0]....
.L_539:
        /*00e4*/ 	.word	0x00003b70


	//   ....[1]....
        /*00e8*/ 	.word	0x00003c20


	//   ....[2]....
        /*00ec*/ 	.word	0x00003c30


	//   ....[3]....
        /*00f0*/ 	.word	0x00003ca0


	//   ....[4]....
        /*00f4*/ 	.word	0x00004010


	//   ....[5]....
        /*00f8*/ 	.word	0x000040d0


	//   ....[6]....
        /*00fc*/ 	.word	0x00004100


	//   ....[7]....
        /*0100*/ 	.word	0x000041c0


	//   ....[8]....
        /*0104*/ 	.word	0x00005f80


	//   ....[9]....
        /*0108*/ 	.word	0x00005fe0


	//   ....[10]....
        /*010c*/ 	.word	0x000060b0


	//   ....[11]....
        /*0110*/ 	.word	0x000060e0


	//   ....[12]....
        /*0114*/ 	.word	0x000060f0


	//   ....[13]....
        /*0118*/ 	.word	0x00006100


	//   ....[14]....
        /*011c*/ 	.word	0x00006130


	//   ....[15]....
        /*0120*/ 	.word	0x00006230


	//   ....[16]....
        /*0124*/ 	.word	0x00007760


	//   ....[17]....
        /*0128*/ 	.word	0x00007790


	//   ....[18]....
        /*012c*/ 	.word	0x000077a0


	//   ....[19]....
        /*0130*/ 	.word	0x000077d0


	//   ....[20]....
        /*0134*/ 	.word	0x000077f0


	//   ....[21]....
        /*0138*/ 	.word	0x00007820


	//   ....[22]....
        /*013c*/ 	.word	0x00007860


	//   ....[23]....
        /*0140*/ 	.word	0x00007880


	//----- nvinfo : EIATTR_EXIT_INSTR_OFFSETS
	.align		4
.L_540:
        /*0144*/ 	.byte	0x04, 0x1c
        /*0146*/ 	.short	(.L_542 - .L_541)


	//   ....[0]....
.L_541:
        /*0148*/ 	.word	0x000002e0


	//   ....[1]....
        /*014c*/ 	.word	0x00009b60


	//   ....[2]....
        /*0150*/ 	.word	0x00009c40


	//   ....[3]....
        /*0154*/ 	.word	0x00009c60


	//   ....[4]....
        /*0158*/ 	.word	0x0000aca0


	//   ....[5]....
        /*015c*/ 	.word	0x0000ad20


	//----- nvinfo : EIATTR_CTAIDZ_USED
	.align		4
.L_542:
        /*0160*/ 	.byte	0x01, 0x04
	.zero		2


	//----- nvinfo : EIATTR_CRS_STACK_SIZE
	.align		4
        /*0164*/ 	.byte	0x04, 0x1e
        /*0166*/ 	.short	(.L_544 - .L_543)
.L_543:
        /*0168*/ 	.word	0x00000000
.L_544:


//--------------------- .nv.info._ZN5flash16flash_fwd_kernelI23Flash_fwd_kernel_traitsILi128ELi128ELi32ELi4ELb0ELb0EN7cutlass10bfloat16_tE19Flash_kernel_traitsILi128ELi128ELi32ELi4ES3_EELb0ELb0ELb1ELb0ELb0ELb1ELb0ELb0EEEvNS_16Flash_fwd_paramsE --------------------------
	.section	.nv.info._ZN5flash16flash_fwd_kernelI23Flash_fwd_kernel_traitsILi128ELi128ELi32ELi4ELb0ELb0EN7cutlass10bfloat16_tE19Flash_kernel_traitsILi128ELi128ELi32ELi4ES3_EELb0ELb0ELb1ELb0ELb0ELb1ELb0ELb0EEEvNS_16Flash_fwd_paramsE,"",@"SHT_CUDA_INFO"
	.sectionflags	@""
	.align	4


	//----- nvinfo : EIATTR_CUDA_API_VERSION
	.align		4
        /*0000*/ 	.byte	0x04, 0x37
        /*0002*/ 	.short	(.L_546 - .L_545)
.L_545:
        /*0004*/ 	.word	0x00000082


	//----- nvinfo : EIATTR_SW2861232_WAR
	.align		4
.L_546:
        /*0008*/ 	.byte	0x01, 0x35
	.zero		2


	//----- nvinfo : EIATTR_PARAM_CBANK
	.align		4
        /*000c*/ 	.byte	0x04, 0x0a
        /*000e*/ 	.short	(.L_548 - .L_547)
	.align		4
.L_547:
        /*0010*/ 	.word	index@(.nv.constant0._ZN5flash16flash_fwd_kernelI23Flash_fwd_kernel_traitsILi128ELi128ELi32ELi4ELb0ELb0EN7cutlass10bfloat16_tE19Flash_kernel_traitsILi128ELi128ELi32ELi4ES3_EELb0ELb0ELb1ELb0ELb0ELb1ELb0ELb0EEEvNS_16Flash_fwd_paramsE)
        /*0014*/ 	.short	0x0160
        /*0016*/ 	.short	0x01d0


	//----- nvinfo : EIATTR_CBANK_PARAM_SIZE
	.align		4
.L_548:
        /*0018*/ 	.byte	0x03, 0x19
        /*001a*/ 	.short	0x01d0


	//----- nvinfo : EIATTR_KPARAM_INFO
	.align		4
        /*001c*/ 	.byte	0x04, 0x17
        /*001e*/ 	.short	(.L_550 - .L_549)
.L_549:
        /*0020*/ 	.word	0x00000000
        /*0024*/ 	.short	0x0000
        /*0026*/ 	.short	0x0000
        /*0028*/ 	.byte	0x00, 0xf0, 0x41, 0x07


	//----- nvinfo : EIATTR_MAXREG_COUNT
	.align		4
.L_550:
        /*002c*/ 	.byte	0x03, 0x1b
        /*002e*/ 	.short	0x00ff


	//----- nvinfo : EIATTR_NUM_BARRIERS
	.align		4
        /*0030*/ 	.byte	0x02, 0x4c
        /*0032*/ 	.byte	0x01
	.zero		1


	//----- nvinfo : EIATTR_ANNOTATIONS
	.align		4
        /*0034*/ 	.byte	0x04, 0x55
        /*0036*/ 	.short	(.L_552 - .L_551)


	//   ....[0]....
.L_551:
        /* <DEDUP_REMOVED lines=24> */


	//----- nvinfo : EIATTR_MERCURY_ISA_VERSION
	.align		4
.L_552:
        /*01a0*/ 	.byte	0x03, 0x5f
        /*01a2*/ 	.short	0x0000


	//----- nvinfo : EIATTR_COOP_GROUP_MASK_REGIDS
	.align		4
        /*01a4*/ 	.byte	0x04, 0x29
        /*01a6*/ 	.short	(.L_554 - .L_553)


	//   ....[0]....
.L_553:
        /*01a8*/ 	.word	0xffffffff


	//   ....[1]....
        /*01ac*/ 	.word	0xffffffff


	//   ....[2]....
        /*01b0*/ 	.word	0xffffffff


	//   ....[3]....
        /*01b4*/ 	.word	0xffffffff


	//   ....[4]....
        /*01b8*/ 	.word	0xffffffff


	//   ....[5]....
        /*01bc*/ 	.word	0xffffffff


	//   ....[6]....
        /*01c0*/ 	.word	0xffffffff


	//   ....[7]....
        /*01c4*/ 	.word	0xffffffff


	//   ....[8]....
        /*01c8*/ 	.word	0xffffffff


	//   ....[9]....
        /*01cc*/ 	.word	0xffffffff


	//   ....[10]....
        /*01d0*/ 	.word	0xffffffff


	//   ....[11]....
        /*01d4*/ 	.word	0xffffffff


	//   ....[12]....
        /*01d8*/ 	.word	0xffffffff


	//   ....[13]....
        /*01dc*/ 	.word	0xffffffff


	//   ....[14]....
        /*01e0*/ 	.word	0xffffffff


	//   ....[15]....
        /*01e4*/ 	.word	0xffffffff


	//   ....[16]....
        /*01e8*/ 	.word	0xffffffff


	//   ....[17]....
        /*01ec*/ 	.word	0xffffffff


	//   ....[18]....
        /*01f0*/ 	.word	0xffffffff


	//   ....[19]....
        /*01f4*/ 	.word	0xffffffff


	//   ....[20]....
        /*01f8*/ 	.word	0xffffffff


	//   ....[21]....
        /*01fc*/ 	.word	0xffffffff


	//   ....[22]....
        /*0200*/ 	.word	0xffffffff


	//   ....[23]....
        /*0204*/ 	.word	0xffffffff


	//   ....[24]....
        /*0208*/ 	.word	0xffffffff


	//   ....[25]....
        /*020c*/ 	.word	0xffffffff


	//   ....[26]....
        /*0210*/ 	.word	0xffffffff


	//   ....[27]....
        /*0214*/ 	.word	0xffffffff


	//   ....[28]....
        /*0218*/ 	.word	0xffffffff


	//   ....[29]....
        /*021c*/ 	.word	0xffffffff


	//   ....[30]....
        /*0220*/ 	.word	0xffffffff


	//   ....[31]....
        /*0224*/ 	.word	0xffffffff


	//   ....[32]....
        /*0228*/ 	.word	0xffffffff


	//   ....[33]....
        /*022c*/ 	.word	0xffffffff


	//   ....[34]....
        /*0230*/ 	.word	0xffffffff


	//   ....[35]....
        /*0234*/ 	.word	0xffffffff


	//   ....[36]....
        /*0238*/ 	.word	0xffffffff


	//   ....[37]....
        /*023c*/ 	.word	0xffffffff


	//   ....[38]....
        /*0240*/ 	.word	0xffffffff


	//   ....[39]....
        /*0244*/ 	.word	0xffffffff


	//   ....[40]....
        /*0248*/ 	.word	0xffffffff


	//   ....[41]....
        /*024c*/ 	.word	0xffffffff


	//   ....[42]....
        /*0250*/ 	.word	0xffffffff


	//   ....[43]....
        /*0254*/ 	.word	0xffffffff


	//   ....[44]....
        /*0258*/ 	.word	0xffffffff


	//   ....[45]....
        /*025c*/ 	.word	0xffffffff


	//   ....[46]....
        /*0260*/ 	.word	0xffffffff


	//   ....[47]....
        /*0264*/ 	.word	0xffffffff


	//   ....[48]....
        /*0268*/ 	.word	0xffffffff


	//   ....[49]....
        /*026c*/ 	.word	0xffffffff


	//   ....[50]....
        /*0270*/ 	.word	0xffffffff


	//   ....[51]....
        /*0274*/ 	.word	0xffffffff


	//   ....[52]....
        /*0278*/ 	.word	0xffffffff


	//   ....[53]....
        /*027c*/ 	.word	0xffffffff


	//   ....[54]....
        /*0280*/ 	.word	0xffffffff


	//   ....[55]....
        /*0284*/ 	.word	0xffffffff


	//----- nvinfo : EIATTR_COOP_GROUP_INSTR_OFFSETS
	.align		4
.L_554:
        /*0288*/ 	.byte	0x04, 0x28
        /*028a*/ 	.short	(.L_556 - .L_555)


	//   ....[0]....
.L_555:
        /*028c*/ 	.word	0x00003db0


	//   ....[1]....
        /*0290*/ 	.word	0x00003e60


	//   ....[2]....
        /*0294*/ 	.word	0x00003e70


	//   ....[3]....
        /*0298*/ 	.word	0x00003ef0


	//   ....[4]....
        /*029c*/ 	.word	0x00004120


	//   ....[5]....
        /*02a0*/ 	.word	0x000041f0


	//   ....[6]....
        /*02a4*/ 	.word	0x000042f0


	//   ....[7]....
        /*02a8*/ 	.word	0x00004400


	//   ....[8]....
        /*02ac*/ 	.word	0x00005da0


	//   ....[9]....
        /*02b0*/ 	.word	0x00005de0


	//   ....[10]....
        /*02b4*/ 	.word	0x00005e70


	//   ....[11]....
        /*02b8*/ 	.word	0x00005ea0


	//   ....[12]....
        /*02bc*/ 	.word	0x00005eb0


	//   ....[13]....
        /*02c0*/ 	.word	0x00005f70


	//   ....[14]....
        /*02c4*/ 	.word	0x00005fb0


	//   ....[15]....
        /*02c8*/ 	.word	0x00006090


	//   ....[16]....
        /*02cc*/ 	.word	0x000085a0


	//   ....[17]....
        /*02d0*/ 	.word	0x00008860


	//   ....[18]....
        /*02d4*/ 	.word	0x000088b0


	//   ....[19]....
        /*02d8*/ 	.word	0x00008a60


	//   ....[20]....
        /*02dc*/ 	.word	0x00008a90


	//   ....[21]....
        /*02e0*/ 	.word	0x00008ae0


	//   ....[22]....
        /*02e4*/ 	.word	0x00008b70


	//   ....[23]....
        /*02e8*/ 	.word	0x00008be0


	//   ....[24]....
        /*02ec*/ 	.word	0x0000b120


	//   ....[25]....
        /*02f0*/ 	.word	0x0000b340


	//   ....[26]....
        /*02f4*/ 	.word	0x0000b430


	//   ....[27]....
        /*02f8*/ 	.word	0x0000b5b0


	//   ....[28]....
        /*02fc*/ 	.word	0x0000b620


	//   ....[29]....
        /*0300*/ 	.word	0x0000b640


	//   ....[30]....
        /*0304*/ 	.word	0x0000b6b0


	//   ....[31]....
        /*0308*/ 	.word	0x0000b740


	//   ....[32]....
        /*030c*/ 	.word	0x0000dd70


	//   ....[33]....
        /*0310*/ 	.word	0x0000df70


	//   ....[34]....
        /*0314*/ 	.word	0x0000dfc0


	//   ....[35]....
        /*0318*/ 	.word	0x0000e170


	//   ....[36]....
        /*031c*/ 	.word	0x0000e1d0


	//   ....[37]....
        /*0320*/ 	.word	0x0000e1f0


	//   ....[38]....
        /*0324*/ 	.word	0x0000e270


	//   ....[39]....
        /*0328*/ 	.word	0x0000e2a0


	//   ....[40]....
        /*032c*/ 	.word	0x00010770


	//   ....[41]....
        /*0330*/ 	.word	0x00010920


	//   ....[42]....
        /*0334*/ 	.word	0x00010970


	//   ....[43]....
        /*0338*/ 	.word	0x00010a80


	//   ....[44]....
        /*033c*/ 	.word	0x00010d10


	//   ....[45]....
        /*0340*/ 	.word	0x00010e70


	//   ....[46]....
        /*0344*/ 	.word	0x00010e90


	//   ....[47]....
        /*0348*/ 	.word	0x00010f50


	//   ....[48]....
        /*034c*/ 	.word	0x00012370


	//   ....[49]....
        /*0350*/ 	.word	0x000123b0


	//   ....[50]....
        /*0354*/ 	.word	0x000123e0


	//   ....[51]....
        /*0358*/ 	.word	0x00012420


	//   ....[52]....
        /*035c*/ 	.word	0x000124e0


	//   ....[53]....
        /*0360*/ 	.word	0x00012510


	//   ....[54]....
        /*0364*/ 	.word	0x00012550


	//   ....[55]....
        /*0368*/ 	.word	0x00012580


	//----- nvinfo : EIATTR_EXIT_INSTR_OFFSETS
	.align		4
.L_556:
        /*036c*/ 	.byte	0x04, 0x1c
        /*036e*/ 	.short	(.L_558 - .L_557)


	//   ....[0]....
.L_557:
        /*0370*/ 	.word	0x000004d0


	//   ....[1]....
        /*0374*/ 	.word	0x000015f0


	//   ....[2]....
        /*0378*/ 	.word	0x00001670


	//   ....[3]....
        /*037c*/ 	.word	0x000146d0


	//   ....[4]....
        /*0380*/ 	.word	0x000147a0


	//----- nvinfo : EIATTR_CTAIDZ_USED
	.align		4
.L_558:
        /*0384*/ 	.byte	0x01, 0x04
	.zero		2


	//----- nvinfo : EIATTR_CRS_STACK_SIZE
	.align		4
        /*0388*/ 	.byte	0x04, 0x1e
        /*038a*/ 	.short	(.L_560 - .L_559)
.L_559:
        /*038c*/ 	.word	0x00000000
.L_560:


//--------------------- .nv.info._ZN5flash16flash_fwd_kernelI23Flash_fwd_kernel_traitsILi128ELi128ELi32ELi4ELb0ELb0EN7cutlass10bfloat16_tE19Flash_kernel_traitsILi128ELi128ELi32ELi4ES3_EELb0ELb0ELb1ELb0ELb0ELb0ELb0ELb0EEEvNS_16Flash_fwd_paramsE --------------------------
	.section	.nv.info._ZN5flash16flash_fwd_kernelI23Flash_fwd_kernel_traitsILi128ELi128ELi32ELi4ELb0ELb0EN7cutlass10bfloat16_tE19Flash_kernel_traitsILi128ELi128ELi32ELi4ES3_EELb0ELb0ELb1ELb0ELb0ELb0ELb0ELb0EEEvNS_16Flash_fwd_paramsE,"",@"SHT_CUDA_INFO"
	.sectionflags	@""
	.align	4


	//----- nvinfo : EIATTR_CUDA_API_VERSION
	.align		4
        /*0000*/ 	.byte	0x04, 0x37
        /*0002*/ 	.short	(.L_562 - .L_561)
.L_561:
        /*0004*/ 	.word	0x00000082


	//----- nvinfo : EIATTR_SW2861232_WAR
	.align		4
.L_562:
        /*0008*/ 	.byte	0x01, 0x35
	.zero		2


	//----- nvinfo : EIATTR_PARAM_CBANK
	.align		4
        /*000c*/ 	.byte	0x04, 0x0a
        /*000e*/ 	.short	(.L_564 - .L_563)
	.align		4
.L_563:
        /*0010*/ 	.word	index@(.nv.constant0._ZN5flash16flash_fwd_kernelI23Flash_fwd_kernel_traitsILi128ELi128ELi32ELi4ELb0ELb0EN7cutlass10bfloat16_tE19Flash_kernel_traitsILi128ELi128ELi32ELi4ES3_EELb0ELb0ELb1ELb0ELb0ELb0ELb0ELb0EEEvNS_16Flash_fwd_paramsE)
        /*0014*/ 	.short	0x0160
        /*0016*/ 	.short	0x01d0


	//----- nvinfo : EIATTR_CBANK_PARAM_SIZE
	.align		4
.L_564:
        /*0018*/ 	.byte	0x03, 0x19
        /*001a*/ 	.short	0x01d0


	//----- nvinfo : EIATTR_KPARAM_INFO
	.align		4
        /*001c*/ 	.byte	0x04, 0x17
        /*001e*/ 	.short	(.L_566 - .L_565)
.L_565:
        /*0020*/ 	.word	0x00000000
        /*0024*/ 	.short	0x0000
        /*0026*/ 	.short	0x0000
        /*0028*/ 	.byte	0x00, 0xf0, 0x41, 0x07


	//----- nvinfo : EIATTR_MAXREG_COUNT
	.align		4
.L_566:
        /*002c*/ 	.byte	0x03, 0x1b
        /*002e*/ 	.short	0x00ff


	//----- nvinfo : EIATTR_NUM_BARRIERS
	.align		4
        /*0030*/ 	.byte	0x02, 0x4c
        /*0032*/ 	.byte	0x01
	.zero		1


	//----- nvinfo : EIATTR_ANNOTATIONS
	.align		4
        /*0034*/ 	.byte	0x04, 0x55
        /*0036*/ 	.short	(.L_568 - .L_567)


	//   ....[0]....
.L_567:
        /* <DEDUP_REMOVED lines=38> */


	//----- nvinfo : EIATTR_MERCURY_ISA_VERSION
	.align		4
.L_568:
        /*0288*/ 	.byte	0x03, 0x5f
        /*028a*/ 	.short	0x0000


	//----- nvinfo : EIATTR_COOP_GROUP_MASK_REGIDS
	.align		4
        /*028c*/ 	.byte	0x04, 0x29
        /*028e*/ 	.short	(.L_570 - .L_569)


	//   ....[0]....
.L_569:
        /*0290*/ 	.word	0xffffffff


	//   ....[1]....
        /*0294*/ 	.word	0xffffffff


	//   ....[2]....
        /*0298*/ 	.word	0xffffffff


	//   ....[3]....
        /*029c*/ 	.word	0xffffffff


	//   ....[4]....
        /*02a0*/ 	.word	0xffffffff


	//   ....[5]....
        /*02a4*/ 	.word	0xffffffff


	//   ....[6]....
        /*02a8*/ 	.word	0xffffffff


	//   ....[7]....
        /*02ac*/ 	.word	0xffffffff


	//   ....[8]....
        /*02b0*/ 	.word	0xffffffff


	//   ....[9]....
        /*02b4*/ 	.word	0xffffffff


	//   ....[10]....
        /*02b8*/ 	.word	0xffffffff


	//   ....[11]....
        /*02bc*/ 	.word	0xffffffff


	//   ....[12]....
        /*02c0*/ 	.word	0xffffffff


	//   ....[13]....
        /*02c4*/ 	.word	0xffffffff


	//   ....[14]....
        /*02c8*/ 	.word	0xffffffff


	//   ....[15]....
        /*02cc*/ 	.word	0xffffffff


	//   ....[16]....
        /*02d0*/ 	.word	0xffffffff


	//   ....[17]....
        /*02d4*/ 	.word	0xffffffff


	//   ....[18]....
        /*02d8*/ 	.word	0xffffffff


	//   ....[19]....
        /*02dc*/ 	.word	0xffffffff


	//   ....[20]....
        /*02e0*/ 	.word	0xffffffff


	//   ....[21]....
        /*02e4*/ 	.word	0xffffffff


	//   ....[22]....
        /*02e8*/ 	.word	0xffffffff


	//   ....[23]....
        /*02ec*/ 	.word	0xffffffff


	//   ....[24]....
        /*02f0*/ 	.word	0xffffffff


	//   ....[25]....
        /*02f4*/ 	.word	0xffffffff


	//   ....[26]....
        /*02f8*/ 	.word	0xffffffff


	//   ....[27]....
        /*02fc*/ 	.word	0xffffffff


	//   ....[28]....
        /*0300*/ 	.word	0xffffffff


	//   ....[29]....
        /*0304*/ 	.word	0xffffffff


	//   ....[30]....
        /*0308*/ 	.word	0xffffffff


	//   ....[31]....
        /*030c*/ 	.word	0xffffffff


	//   ....[32]....
        /*0310*/ 	.word	0xffffffff


	//   ....[33]....
        /*0314*/ 	.word	0xffffffff


	//   ....[34]....
        /*0318*/ 	.word	0xffffffff


	//   ....[35]....
        /*031c*/ 	.word	0xffffffff


	//   ....[36]....
        /*0320*/ 	.word	0xffffffff


	//   ....[37]....
        /*0324*/ 	.word	0xffffffff


	//   ....[38]....
        /*0328*/ 	.word	0xffffffff


	//   ....[39]....
        /*032c*/ 	.word	0xffffffff


	//   ....[40]....
        /*0330*/ 	.word	0xffffffff


	//   ....[41]....
        /*0334*/ 	.word	0xffffffff


	//   ....[42]....
        /*0338*/ 	.word	0xffffffff


	//   ....[43]....
        /*033c*/ 	.word	0xffffffff


	//   ....[44]....
        /*0340*/ 	.word	0xffffffff


	//   ....[45]....
        /*0344*/ 	.word	0xffffffff


	//   ....[46]....
        /*0348*/ 	.word	0xffffffff


	//   ....[47]....
        /*034c*/ 	.word	0xffffffff


	//   ....[48]....
        /*0350*/ 	.word	0xffffffff


	//   ....[49]....
        /*0354*/ 	.word	0xffffffff


	//   ....[50]....
        /*0358*/ 	.word	0xffffffff


	//   ....[51]....
        /*035c*/ 	.word	0xffffffff


	//   ....[52]....
        /*0360*/ 	.word	0xffffffff


	//   ....[53]....
        /*0364*/ 	.word	0xffffffff


	//   ....[54]....
        /*0368*/ 	.word	0xffffffff


	//   ....[55]....
        /*036c*/ 	.word	0xffffffff


	//----- nvinfo : EIATTR_COOP_GROUP_INSTR_OFFSETS
	.align		4
.L_570:
        /*0370*/ 	.byte	0x04, 0x28
        /*0372*/ 	.short	(.L_572 - .L_571)


	//   ....[0]....
.L_571:
        /*0374*/ 	.word	0x00004d20


	//   ....[1]....
        /*0378*/ 	.word	0x00004dd0


	//   ....[2]....
        /*037c*/ 	.word	0x00004de0


	//   ....[3]....
        /*0380*/ 	.word	0x00004e60


	//   ....[4]....
        /*0384*/ 	.word	0x000051d0


	//   ....[5]....
        /*0388*/ 	.word	0x00005290


	//   ....[6]....
        /*038c*/ 	.word	0x000052c0


	//   ....[7]....
        /*0390*/ 	.word	0x000053a0


	//   ....[8]....
        /*0394*/ 	.word	0x00007000


	//   ....[9]....
        /*0398*/ 	.word	0x00007040


	//   ....[10]....
        /*039c*/ 	.word	0x000070d0


	//   ....[11]....
        /*03a0*/ 	.word	0x00007100


	//   ....[12]....
        /*03a4*/ 	.word	0x00007110


	//   ....[13]....
        /*03a8*/ 	.word	0x000071d0


	//   ....[14]....
        /*03ac*/ 	.word	0x00007200


	//   ....[15]....
        /*03b0*/ 	.word	0x000072e0


	//   ....[16]....
        /*03b4*/ 	.word	0x00009980


	//   ....[17]....
        /*03b8*/ 	.word	0x00009b40


	//   ....[18]....
        /*03bc*/ 	.word	0x00009e30


	//   ....[19]....
        /*03c0*/ 	.word	0x00009e50


	//   ....[20]....
        /*03c4*/ 	.word	0x00009e70


	//   ....[21]....
        /*03c8*/ 	.word	0x00009f00


	//   ....[22]....
        /*03cc*/ 	.word	0x00009f30


	//   ....[23]....
        /*03d0*/ 	.word	0x00009f40


	//   ....[24]....
        /*03d4*/ 	.word	0x0000c8e0


	//   ....[25]....
        /*03d8*/ 	.word	0x0000caa0


	//   ....[26]....
        /*03dc*/ 	.word	0x0000ccc0


	//   ....[27]....
        /*03e0*/ 	.word	0x0000cd00


	//   ....[28]....
        /*03e4*/ 	.word	0x0000cd50


	//   ....[29]....
        /*03e8*/ 	.word	0x0000cde0


	//   ....[30]....
        /*03ec*/ 	.word	0x0000ce00


	//   ....[31]....
        /*03f0*/ 	.word	0x0000ce30


	//   ....[32]....
        /*03f4*/ 	.word	0x0000f670


	//   ....[33]....
        /*03f8*/ 	.word	0x0000f880


	//   ....[34]....
        /*03fc*/ 	.word	0x0000f920


	//   ....[35]....
        /*0400*/ 	.word	0x0000fac0


	//   ....[36]....
        /*0404*/ 	.word	0x0000faf0


	//   ....[37]....
        /*0408*/ 	.word	0x0000fb10


	//   ....[38]....
        /*040c*/ 	.word	0x0000fbc0


	//   ....[39]....
        /*0410*/ 	.word	0x0000fc00


	//   ....[40]....
        /*0414*/ 	.word	0x000123b0


	//   ....[41]....
        /*0418*/ 	.word	0x00012550


	//   ....[42]....
        /*041c*/ 	.word	0x000125a0


	//   ....[43]....
        /*0420*/ 	.word	0x000126b0


	//   ....[44]....
        /*0424*/ 	.word	0x000129f0


	//   ....[45]....
        /*0428*/ 	.word	0x00012b00


	//   ....[46]....
        /*042c*/ 	.word	0x00012b20


	//   ....[47]....
        /*0430*/ 	.word	0x00012be0


	//   ....[48]....
        /*0434*/ 	.word	0x00014400


	//   ....[49]....
        /*0438*/ 	.word	0x00014410


	//   ....[50]....
        /*043c*/ 	.word	0x00014420


	//   ....[51]....
        /*0440*/ 	.word	0x00014440


	//   ....[52]....
        /*0444*/ 	.word	0x00014450


	//   ....[53]....
        /*0448*/ 	.word	0x00014480


	//   ....[54]....
        /*044c*/ 	.word	0x00014490


	//   ....[55]....
        /*0450*/ 	.word	0x000144d0


	//----- nvinfo : EIATTR_EXIT_INSTR_OFFSETS
	.align		4
.L_572:
        /*0454*/ 	.byte	0x04, 0x1c
        /*0456*/ 	.short	(.L_574 - .L_573)


	//   ....[0]....
.L_573:
        /*0458*/ 	.word	0x000004d0


	//   ....[1]....
        /*045c*/ 	.word	0x00001710


	//   ....[2]....
        /*0460*/ 	.word	0x00001790


	//   ....[3]....
        /*0464*/ 	.word	0x00016540


	//   ....[4]....
        /*0468*/ 	.word	0x00016620


	//   ....[5]....
        /*046c*/ 	.word	0x00016640


	//----- nvinfo : EIATTR_CTAIDZ_USED
	.align		4
.L_574:
        /*0470*/ 	.byte	0x01, 0x04
	.zero		2


	//----- nvinfo : EIATTR_CRS_STACK_SIZE
	.align		4
        /*0474*/ 	.byte	0x04, 0x1e
        /*0476*/ 	.short	(.L_576 - .L_575)
.L_575:
        /*0478*/ 	.word	0x00000000
.L_576:


//--------------------- .nv.info._ZN5flash16flash_fwd_kernelI23Flash_fwd_kernel_traitsILi128ELi128ELi32ELi4ELb0ELb0EN7cutlass10bfloat16_tE19Flash_kernel_traitsILi128ELi128ELi32ELi4ES3_EELb0ELb0ELb1ELb1ELb0ELb0ELb0ELb0EEEvNS_16Flash_fwd_paramsE --------------------------
	.section	.nv.info._ZN5flash16flash_fwd_kernelI23Flash_fwd_kernel_traitsILi128ELi128ELi32ELi4ELb0ELb0EN7cutlass10bfloat16_tE19Flash_kernel_traitsILi128ELi128ELi32ELi4ES3_EELb0ELb0ELb1ELb1ELb0ELb0ELb0ELb0EEEvNS_16Flash_fwd_paramsE,"",@"SHT_CUDA_INFO"
	.sectionflags	@""
	.align	4


	//----- nvinfo : EIATTR_CUDA_API_VERSION
	.align		4
        /*0000*/ 	.byte	0x04, 0x37
        /*0002*/ 	.short	(.L_578 - .L_577)
.L_577:
        /*0004*/ 	.word	0x00000082


	//----- nvinfo : EIATTR_SW2861232_WAR
	.align		4
.L_578:
        /*0008*/ 	.byte	0x01, 0x35
	.zero		2


	//----- nvinfo : EIATTR_PARAM_CBANK
	.align		4
        /*000c*/ 	.byte	0x04, 0x0a
        /*000e*/ 	.short	(.L_580 - .L_579)
	.align		4
.L_579:
        /*0010*/ 	.word	index@(.nv.constant0._ZN5flash16flash_fwd_kernelI23Flash_fwd_kernel_traitsILi128ELi128ELi32ELi4ELb0ELb0EN7cutlass10bfloat16_tE19Flash_kernel_traitsILi128ELi128ELi32ELi4ES3_EELb0ELb0ELb1ELb1ELb0ELb0ELb0ELb0EEEvNS_16Flash_fwd_paramsE)
        /*0014*/ 	.short	0x0160
        /*0016*/ 	.short	0x01d0


	//----- nvinfo : EIATTR_CBANK_PARAM_SIZE
	.align		4
.L_580:
        /*0018*/ 	.byte	0x03, 0x19
        /*001a*/ 	.short	0x01d0


	//----- nvinfo : EIATTR_KPARAM_INFO
	.align		4
        /*001c*/ 	.byte	0x04, 0x17
        /*001e*/ 	.short	(.L_582 - .L_581)
.L_581:
        /*0020*/ 	.word	0x00000000
        /*0024*/ 	.short	0x0000
        /*0026*/ 	.short	0x0000
        /*0028*/ 	.byte	0x00, 0xf0, 0x41, 0x07


	//----- nvinfo : EIATTR_MAXREG_COUNT
	.align		4
.L_582:
        /*002c*/ 	.byte	0x03, 0x1b
        /*002e*/ 	.short	0x00ff


	//----- nvinfo : EIATTR_NUM_BARRIERS
	.align		4
        /*0030*/ 	.byte	0x02, 0x4c
        /*0032*/ 	.byte	0x01
	.zero		1


	//----- nvinfo : EIATTR_ANNOTATIONS
	.align		4
        /*0034*/ 	.byte	0x04, 0x55
        /*0036*/ 	.short	(.L_584 - .L_583)


	//   ....[0]....
.L_583:
        /* <DEDUP_REMOVED lines=39> */


	//----- nvinfo : EIATTR_MERCURY_ISA_VERSION
	.align		4
.L_584:
        /*0290*/ 	.byte	0x03, 0x5f
        /*0292*/ 	.short	0x0000


	//----- nvinfo : EIATTR_COOP_GROUP_MASK_REGIDS
	.align		4
        /*0294*/ 	.byte	0x04, 0x29
        /*0296*/ 	.short	(.L_586 - .L_585)


	//   ....[0]....
.L_585:
        /*0298*/ 	.word	0xffffffff


	//   ....[1]....
        /*029c*/ 	.word	0xffffffff


	//   ....[2]....
        /*02a0*/ 	.word	0xffffffff


	//   ....[3]....
        /*02a4*/ 	.word	0xffffffff


	//   ....[4]....
        /*02a8*/ 	.word	0xffffffff


	//   ....[5]....
        /*02ac*/ 	.word	0xffffffff


	//   ....[6]....
        /*02b0*/ 	.word	0xffffffff


	//   ....[7]....
        /*02b4*/ 	.word	0xffffffff


	//   ....[8]....
        /*02b8*/ 	.word	0xffffffff


	//   ....[9]....
        /*02bc*/ 	.word	0xffffffff


	//   ....[10]....
        /*02c0*/ 	.word	0xffffffff


	//   ....[11]....
        /*02c4*/ 	.word	0xffffffff


	//   ....[12]....
        /*02c8*/ 	.word	0xffffffff


	//   ....[13]....
        /*02cc*/ 	.word	0xffffffff


	//   ....[14]....
        /*02d0*/ 	.word	0xffffffff


	//   ....[15]....
        /*02d4*/ 	.word	0xffffffff


	//   ....[16]....
        /*02d8*/ 	.word	0xffffffff


	//   ....[17]....
        /*02dc*/ 	.word	0xffffffff


	//   ....[18]....
        /*02e0*/ 	.word	0xffffffff


	//   ....[19]....
        /*02e4*/ 	.word	0xffffffff


	//   ....[20]....
        /*02e8*/ 	.word	0xffffffff


	//   ....[21]....
        /*02ec*/ 	.word	0xffffffff


	//   ....[22]....
        /*02f0*/ 	.word	0xffffffff


	//   ....[23]....
        /*02f4*/ 	.word	0xffffffff


	//   ....[24]....
        /*02f8*/ 	.word	0xffffffff


	//   ....[25]....
        /*02fc*/ 	.word	0xffffffff


	//   ....[26]....
        /*0300*/ 	.word	0xffffffff


	//   ....[27]....
        /*0304*/ 	.word	0xffffffff


	//   ....[28]....
        /*0308*/ 	.word	0xffffffff


	//   ....[29]....
        /*030c*/ 	.word	0xffffffff


	//   ....[30]....
        /*0310*/ 	.word	0xffffffff


	//   ....[31]....
        /*0314*/ 	.word	0xffffffff


	//   ....[32]....
        /*0318*/ 	.word	0xffffffff


	//   ....[33]....
        /*031c*/ 	.word	0xffffffff


	//   ....[34]....
        /*0320*/ 	.word	0xffffffff


	//   ....[35]....
        /*0324*/ 	.word	0xffffffff


	//   ....[36]....
        /*0328*/ 	.word	0xffffffff


	//   ....[37]....
        /*032c*/ 	.word	0xffffffff


	//   ....[38]....
        /*0330*/ 	.word	0xffffffff


	//   ....[39]....
        /*0334*/ 	.word	0xffffffff


	//   ....[40]....
        /*0338*/ 	.word	0xffffffff


	//   ....[41]....
        /*033c*/ 	.word	0xffffffff


	//   ....[42]....
        /*0340*/ 	.word	0xffffffff


	//   ....[43]....
        /*0344*/ 	.word	0xffffffff


	//   ....[44]....
        /*0348*/ 	.word	0xffffffff


	//   ....[45]....
        /*034c*/ 	.word	0xffffffff


	//   ....[46]....
        /*0350*/ 	.word	0xffffffff


	//   ....[47]....
        /*0354*/ 	.word	0xffffffff


	//   ....[48]....
        /*0358*/ 	.word	0xffffffff


	//   ....[49]....
        /*035c*/ 	.word	0xffffffff


	//   ....[50]....
        /*0360*/ 	.word	0xffffffff


	//   ....[51]....
        /*0364*/ 	.word	0xffffffff


	//   ....[52]....
        /*0368*/ 	.word	0xffffffff


	//   ....[53]....
        /*036c*/ 	.word	0xffffffff


	//   ....[54]....
        /*0370*/ 	.word	0xffffffff


	//   ....[55]....
        /*0374*/ 	.word	0xffffffff


	//----- nvinfo : EIATTR_COOP_GROUP_INSTR_OFFSETS
	.align		4
.L_586:
        /*0378*/ 	.byte	0x04, 0x28
        /*037a*/ 	.short	(.L_588 - .L_587)


	//   ....[0]....
.L_587:
        /*037c*/ 	.word	0x00005790


	//   ....[1]....
        /*0380*/ 	.word	0x00005840


	//   ....[2]....
        /*0384*/ 	.word	0x00005850


	//   ....[3]....
        /*0388*/ 	.word	0x000058d0


	//   ....[4]....
        /*038c*/ 	.word	0x00005c30


	//   ....[5]....
        /*0390*/ 	.word	0x00005cf0


	//   ....[6]....
        /*0394*/ 	.word	0x00005d20


	//   ....[7]....
        /*0398*/ 	.word	0x00005e10


	//   ....[8]....
        /*039c*/ 	.word	0x00008470


	//   ....[9]....
        /*03a0*/ 	.word	0x000084c0


	//   ....[10]....
        /*03a4*/ 	.word	0x00008550


	//   ....[11]....
        /*03a8*/ 	.word	0x00008580


	//   ....[12]....
        /*03ac*/ 	.word	0x000085b0


	//   ....[13]....
        /*03b0*/ 	.word	0x00008630


	//   ....[14]....
        /*03b4*/ 	.word	0x000086b0


	//   ....[15]....
        /*03b8*/ 	.word	0x000086e0


	//   ....[16]....
        /*03bc*/ 	.word	0x0000bd00


	//   ....[17]....
        /*03c0*/ 	.word	0x0000bde0


	//   ....[18]....
        /*03c4*/ 	.word	0x0000be10


	//   ....[19]....
        /*03c8*/ 	.word	0x0000be40


	//   ....[20]....
        /*03cc*/ 	.word	0x0000be80


	//   ....[21]....
        /*03d0*/ 	.word	0x0000bec0


	//   ....[22]....
        /*03d4*/ 	.word	0x0000bef0


	//   ....[23]....
        /*03d8*/ 	.word	0x0000c000


	//   ....[24]....
        /*03dc*/ 	.word	0x0000f4b0


	//   ....[25]....
        /*03e0*/ 	.word	0x0000f4f0


	//   ....[26]....
        /*03e4*/ 	.word	0x0000f580


	//   ....[27]....
        /*03e8*/ 	.word	0x0000f5b0


	//   ....[28]....
        /*03ec*/ 	.word	0x0000f5e0


	//   ....[29]....
        /*03f0*/ 	.word	0x0000f660


	//   ....[30]....
        /*03f4*/ 	.word	0x0000f6e0


	//   ....[31]....
        /*03f8*/ 	.word	0x0000f710


	//   ....[32]....
        /*03fc*/ 	.word	0x00012d30


	//   ....[33]....
        /*0400*/ 	.word	0x00012e10


	//   ....[34]....
        /*0404*/ 	.word	0x00012e40


	//   ....[35]....
        /*0408*/ 	.word	0x00012e70


	//   ....[36]....
        /*040c*/ 	.word	0x00012ec0


	//   ....[37]....
        /*0410*/ 	.word	0x00012ef0


	//   ....[38]....
        /*0414*/ 	.word	0x00012f20


	//   ....[39]....
        /*0418*/ 	.word	0x00013010


	//   ....[40]....
        /*041c*/ 	.word	0x00016280


	//   ....[41]....
        /*0420*/ 	.word	0x000162d0


	//   ....[42]....
        /*0424*/ 	.word	0x000163c0


	//   ....[43]....
        /*0428*/ 	.word	0x00016570


	//   ....[44]....
        /*042c*/ 	.word	0x00016630


	//   ....[45]....
        /*0430*/ 	.word	0x000166f0


	//   ....[46]....
        /*0434*/ 	.word	0x00016740


	//   ....[47]....
        /*0438*/ 	.word	0x00016780


	//   ....[48]....
        /*043c*/ 	.word	0x00018000


	//   ....[49]....
        /*0440*/ 	.word	0x00018010


	//   ....[50]....
        /*0444*/ 	.word	0x00018020


	//   ....[51]....
        /*0448*/ 	.word	0x00018030


	//   ....[52]....
        /*044c*/ 	.word	0x00018060


	//   ....[53]....
        /*0450*/ 	.word	0x00018080


	//   ....[54]....
        /*0454*/ 	.word	0x000180c0


	//   ....[55]....
        /*0458*/ 	.word	0x000180f0


	//----- nvinfo : EIATTR_EXIT_INSTR_OFFSETS
	.align		4
.L_588:
        /*045c*/ 	.byte	0x04, 0x1c
        /*045e*/ 	.short	(.L_590 - .L_589)


	//   ....[0]....
.L_589:
        /*0460*/ 	.word	0x000004d0


	//   ....[1]....
        /*0464*/ 	.word	0x00001710


	//   ....[2]....
        /*0468*/ 	.word	0x00001790


	//   ....[3]....
        /*046c*/ 	.word	0x0001a1c0


	//   ....[4]....
        /*0470*/ 	.word	0x0001a2a0


	//   ....[5]....
        /*0474*/ 	.word	0x0001a2c0


	//----- nvinfo : EIATTR_CTAIDZ_USED
	.align		4
.L_590:
        /*0478*/ 	.byte	0x01, 0x04
	.zero		2


	//----- nvinfo : EIATTR_CRS_STACK_SIZE
	.align		4
        /*047c*/ 	.byte	0x04, 0x1e
        /*047e*/ 	.short	(.L_592 - .L_591)
.L_591:
        /*0480*/ 	.word	0x00000000
.L_592:


//--------------------- .nv.info._ZN5flash16flash_fwd_kernelI23Flash_fwd_kernel_traitsILi128ELi128ELi32ELi4ELb0ELb0EN7cutlass10bfloat16_tE19Flash_kernel_traitsILi128ELi128ELi32ELi4ES3_EELb1ELb0ELb0ELb0ELb0ELb1ELb0ELb0EEEvNS_16Flash_fwd_paramsE --------------------------
	.section	.nv.info._ZN5flash16flash_fwd_kernelI23Flash_fwd_kernel_traitsILi128ELi128ELi32ELi4ELb0ELb0EN7cutlass10bfloat16_tE19Flash_kernel_traitsILi128ELi128ELi32ELi4ES3_EELb1ELb0ELb0ELb0ELb0ELb1ELb0ELb0EEEvNS_16Flash_fwd_paramsE,"",@"SHT_CUDA_INFO"
	.sectionflags	@""
	.align	4


	//----- nvinfo : EIATTR_CUDA_API_VERSION
	.align		4
        /*0000*/ 	.byte	0x04, 0x37
        /*0002*/ 	.short	(.L_594 - .L_593)
.L_593:
        /*0004*/ 	.word	0x00000082


	//----- nvinfo : EIATTR_SW2861232_WAR
	.align		4
.L_594:
        /*0008*/ 	.byte	0x01, 0x35
	.zero		2


	//----- nvinfo : EIATTR_PARAM_CBANK
	.align		4
        /*000c*/ 	.byte	0x04, 0x0a
        /*000e*/ 	.short	(.L_596 - .L_595)
	.align		4
.L_595:
        /*0010*/ 	.word	index@(.nv.constant0._ZN5flash16flash_fwd_kernelI23Flash_fwd_kernel_traitsILi128ELi128ELi32ELi4ELb0ELb0EN7cutlass10bfloat16_tE19Flash_kernel_traitsILi128ELi128ELi32ELi4ES3_EELb1ELb0ELb0ELb0ELb0ELb1ELb0ELb0EEEvNS_16Flash_fwd_paramsE)
        /*0014*/ 	.short	0x0160
        /*0016*/ 	.short	0x01d0


	//----- nvinfo : EIATTR_CBANK_PARAM_SIZE
	.align		4
.L_596:
        /*0018*/ 	.byte	0x03, 0x19
        /*001a*/ 	.short	0x01d0


	//----- nvinfo : EIATTR_KPARAM_INFO
	.align		4
        /*001c*/ 	.byte	0x04, 0x17
        /*001e*/ 	.short	(.L_598 - .L_597)
.L_597:
        /*0020*/ 	.word	0x00000000
        /*0024*/ 	.short	0x0000
        /*0026*/ 	.short	0x0000
        /*0028*/ 	.byte	0x00, 0xf0, 0x41, 0x07


	//----- nvinfo : EIATTR_MAXREG_COUNT
	.align		4
.L_598:
        /*002c*/ 	.byte	0x03, 0x1b
        /*002e*/ 	.short	0x00ff


	//----- nvinfo : EIATTR_NUM_BARRIERS
	.align		4
        /*0030*/ 	.byte	0x02, 0x4c
        /*0032*/ 	.byte	0x01
	.zero		1


	//----- nvinfo : EIATTR_ANNOTATIONS
	.align		4
        /*0034*/ 	.byte	0x04, 0x55
        /*0036*/ 	.short	(.L_600 - .L_599)


	//   ....[0]....
.L_599:
        /* <DEDUP_REMOVED lines=11> */


	//----- nvinfo : EIATTR_MERCURY_ISA_VERSION
	.align		4
.L_600:
        /*00d8*/ 	.byte	0x03, 0x5f
        /*00da*/ 	.short	0x0000


	//----- nvinfo : EIATTR_COOP_GROUP_MASK_REGIDS
	.align		4
        /*00dc*/ 	.byte	0x04, 0x29
        /*00de*/ 	.short	(.L_602 - .L_601)


	//   ....[0]....
.L_601:
        /*00e0*/ 	.word	0xffffffff


	//   ....[1]....
        /*00e4*/ 	.word	0xffffffff


	//   ....[2]....
        /*00e8*/ 	.word	0xffffffff


	//   ....[3]....
        /*00ec*/ 	.word	0xffffffff


	//   ....[4]....
        /*00f0*/ 	.word	0xffffffff


	//   ....[5]....
        /*00f4*/ 	.word	0xffffffff


	//   ....[6]....
        /*00f8*/ 	.word	0xffffffff


	//   ....[7]....
        /*00fc*/ 	.word	0xffffffff


	//   ....[8]....
        /*0100*/ 	.word	0xffffffff


	//   ....[9]....
        /*0104*/ 	.word	0xffffffff


	//   ....[10]....
        /*0108*/ 	.word	0xffffffff


	//   ....[11]....
        /*010c*/ 	.word	0xffffffff


	//   ....[12]....
        /*0110*/ 	.word	0xffffffff


	//   ....[13]....
        /*0114*/ 	.word	0xffffffff


	//   ....[14]....
        /*0118*/ 	.word	0xffffffff


	//   ....[15]....
        /*011c*/ 	.word	0xffffffff


	//   ....[16]....
        /*0120*/ 	.word	0xffffffff


	//   ....[17]....
        /*0124*/ 	.word	0xffffffff


	//   ....[18]....
        /*0128*/ 	.word	0xffffffff


	//   ....[19]....
        /*012c*/ 	.word	0xffffffff


	//   ....[20]....
        /*0130*/ 	.word	0xffffffff


	//   ....[21]....
        /*0134*/ 	.word	0xffffffff


	//   ....[22]....
        /*0138*/ 	.word	0xffffffff


	//   ....[23]....
        /*013c*/ 	.word	0xffffffff


	//----- nvinfo : EIATTR_COOP_GROUP_INSTR_OFFSETS
	.align		4
.L_602:
        /*0140*/ 	.byte	0x04, 0x28
        /*0142*/ 	.short	(.L_604 - .L_603)


	//   ....[0]....
.L_603:
        /*0144*/ 	.word	0x00002a10


	//   ....[1]....
        /*0148*/ 	.word	0x00002b10


	//   ....[2]....
        /*014c*/ 	.word	0x00002b20


	//   ....[3]....
        /*0150*/ 	.word	0x00002bb0


	//   ....[4]....
        /*0154*/ 	.word	0x000031b0


	//   ....[5]....
        /*0158*/ 	.word	0x000034f0


	//   ....[6]....
        /*015c*/ 	.word	0x00003530


	//   ....[7]....
        /*0160*/ 	.word	0x00003650


	//   ....[8]....
        /*0164*/ 	.word	0x00004dd0


	//   ....[9]....
        /*0168*/ 	.word	0x00004e50


	//   ....[10]....
        /*016c*/ 	.word	0x00004e70


	//   ....[11]....
        /*0170*/ 	.word	0x00004eb0


	//   ....[12]....
        /*0174*/ 	.word	0x00004ec0


	//   ....[13]....
        /*0178*/ 	.word	0x00004ed0


	//   ....[14]....
        /*017c*/ 	.word	0x00005330


	//   ....[15]....
        /*0180*/ 	.word	0x00005450


	//   ....[16]....
        /*0184*/ 	.word	0x00006ea0


	//   ....[17]....
        /*0188*/ 	.word	0x00006ee0


	//   ....[18]....
        /*018c*/ 	.word	0x00006fa0


	//   ....[19]....
        /*0190*/ 	.word	0x00006fe0


	//   ....[20]....
        /*0194*/ 	.word	0x00007010


	//   ....[21]....
        /*0198*/ 	.word	0x00007050


	//   ....[22]....
        /*019c*/ 	.word	0x00007180


	//   ....[23]....
        /*01a0*/ 	.word	0x000071d0


	//----- nvinfo : EIATTR_EXIT_INSTR_OFFSETS
	.align		4
.L_604:
        /*01a4*/ 	.byte	0x04, 0x1c
        /*01a6*/ 	.short	(.L_606 - .L_605)


	//   ....[0]....
.L_605:
        /*01a8*/ 	.word	0x00000720


	//   ....[1]....
        /*01ac*/ 	.word	0x000092a0


	//   ....[2]....
        /*01b0*/ 	.word	0x00009370


	//   ....[3]....
        /*01b4*/ 	.word	0x0000a320


	//   ....[4]....
        /*01b8*/ 	.word	0x0000a3a0


	//----- nvinfo : EIATTR_CTAIDZ_USED
	.align		4
.L_606:
        /*01bc*/ 	.byte	0x01, 0x04
	.zero		2


	//----- nvinfo : EIATTR_CRS_STACK_SIZE
	.align		4
        /*01c0*/ 	.byte	0x04, 0x1e
        /*01c2*/ 	.short	(.L_608 - .L_607)
.L_607:
        /*01c4*/ 	.word	0x00000000
.L_608:


//--------------------- .nv.info._ZN5flash16flash_fwd_kernelI23Flash_fwd_kernel_traitsILi128ELi128ELi32ELi4ELb0ELb0EN7cutlass10bfloat16_tE19Flash_kernel_traitsILi128ELi128ELi32ELi4ES3_EELb0ELb0ELb0ELb0ELb0ELb1ELb1ELb0EEEvNS_16Flash_fwd_paramsE --------------------------
	.section	.nv.info._ZN5flash16flash_fwd_kernelI23Flash_fwd_kernel_traitsILi128ELi128ELi32ELi4ELb0ELb0EN7cutlass10bfloat16_tE19Flash_kernel_traitsILi128ELi128ELi32ELi4ES3_EELb0ELb0ELb0ELb0ELb0ELb1ELb1ELb0EEEvNS_16Flash_fwd_paramsE,"",@"SHT_CUDA_INFO"
	.sectionflags	@""
	.align	4


	//----- nvinfo : EIATTR_CUDA_API_VERSION
	.align		4
        /*0000*/ 	.byte	0x04, 0x37
        /*0002*/ 	.short	(.L_610 - .L_609)
.L_609:
        /*0004*/ 	.word	0x00000082


	//----- nvinfo : EIATTR_SW2861232_WAR
	.align		4
.L_610:
        /*0008*/ 	.byte	0x01, 0x35
	.zero		2


	//----- nvinfo : EIATTR_PARAM_CBANK
	.align		4
        /*000c*/ 	.byte	0x04, 0x0a
        /*000e*/ 	.short	(.L_612 - .L_611)
	.align		4
.L_611:
        /*0010*/ 	.word	index@(.nv.constant0._ZN5flash16flash_fwd_kernelI23Flash_fwd_kernel_traitsILi128ELi128ELi32ELi4ELb0ELb0EN7cutlass10bfloat16_tE19Flash_kernel_traitsILi128ELi128ELi32ELi4ES3_EELb0ELb0ELb0ELb0ELb0ELb1ELb1ELb0EEEvNS_16Flash_fwd_paramsE)
        /*0014*/ 	.short	0x0160
        /*0016*/ 	.short	0x01d0


	//----- nvinfo : EIATTR_CBANK_PARAM_SIZE
	.align		4
.L_612:
        /*0018*/ 	.byte	0x03, 0x19
        /*001a*/ 	.short	0x01d0


	//----- nvinfo : EIATTR_KPARAM_INFO
	.align		4
        /*001c*/ 	.byte	0x04, 0x17
        /*001e*/ 	.short	(.L_614 - .L_613)
.L_613:
        /*0020*/ 	.word	0x00000000
        /*0024*/ 	.short	0x0000
        /*0026*/ 	.short	0x0000
        /*0028*/ 	.byte	0x00, 0xf0, 0x41, 0x07


	//----- nvinfo : EIATTR_MAXREG_COUNT
	.align		4
.L_614:
        /*002c*/ 	.byte	0x03, 0x1b
        /*002e*/ 	.short	0x00ff


	//----- nvinfo : EIATTR_NUM_BARRIERS
	.align		4
        /*0030*/ 	.byte	0x02, 0x4c
        /*0032*/ 	.byte	0x01
	.zero		1


	//----- nvinfo : EIATTR_ANNOTATIONS
	.align		4
        /*0034*/ 	.byte	0x04, 0x55
        /*0036*/ 	.short	(.L_616 - .L_615)


	//   ....[0]....
.L_615:
        /* <DEDUP_REMOVED lines=18> */


	//----- nvinfo : EIATTR_MERCURY_ISA_VERSION
	.align		4
.L_616:
        /*0148*/ 	.byte	0x03, 0x5f
        /*014a*/ 	.short	0x0000


	//----- nvinfo : EIATTR_COOP_GROUP_MASK_REGIDS
	.align		4
        /*014c*/ 	.byte	0x04, 0x29
        /*014e*/ 	.short	(.L_618 - .L_617)


	//   ....[0]....
.L_617:
        /*0150*/ 	.word	0xffffffff


	//   ....[1]....
        /*0154*/ 	.word	0xffffffff


	//   ....[2]....
        /*0158*/ 	.word	0xffffffff


	//   ....[3]....
        /*015c*/ 	.word	0xffffffff


	//   ....[4]....
        /*0160*/ 	.word	0xffffffff


	//   ....[5]....
        /*0164*/ 	.word	0xffffffff


	//   ....[6]....
        /*0168*/ 	.word	0xffffffff


	//   ....[7]....
        /*016c*/ 	.word	0xffffffff


	//   ....[8]....
        /*0170*/ 	.word	0xffffffff


	//   ....[9]....
        /*0174*/ 	.word	0xffffffff


	//   ....[10]....
        /*0178*/ 	.word	0xffffffff


	//   ....[11]....
        /*017c*/ 	.word	0xffffffff


	//   ....[12]....
        /*0180*/ 	.word	0xffffffff


	//   ....[13]....
        /*0184*/ 	.word	0xffffffff


	//   ....[14]....
        /*0188*/ 	.word	0xffffffff


	//   ....[15]....
        /*018c*/ 	.word	0xffffffff


	//   ....[16]....
        /*0190*/ 	.word	0xffffffff


	//   ....[17]....
        /*0194*/ 	.word	0xffffffff


	//   ....[18]....
        /*0198*/ 	.word	0xffffffff


	//   ....[19]....
        /*019c*/ 	.word	0xffffffff


	//   ....[20]....
        /*01a0*/ 	.word	0xffffffff


	//   ....[21]....
        /*01a4*/ 	.word	0xffffffff


	//   ....[22]....
        /*01a8*/ 	.word	0xffffffff


	//   ....[23]....
        /*01ac*/ 	.word	0xffffffff


	//----- nvinfo : EIATTR_COOP_GROUP_INSTR_OFFSETS
	.align		4
.L_618:
        /*01b0*/ 	.byte	0x04, 0x28
        /*01b2*/ 	.short	(.L_620 - .L_619)


	//   ....[0]....
.L_619:
        /*01b4*/ 	.word	0x000027d0


	//   ....[1]....
        /*01b8*/ 	.word	0x00002880


	//   ....[2]....
        /*01bc*/ 	.word	0x00002890


	//   ....[3]....
        /*01c0*/ 	.word	0x00002910


	//   ....[4]....
        /*01c4*/ 	.word	0x00002c80


	//   ....[5]....
        /*01c8*/ 	.word	0x00002d40


	//   ....[6]....
        /*01cc*/ 	.word	0x00002d70


	//   ....[7]....
        /*01d0*/ 	.word	0x00002e20


	//   ....[8]....
        /*01d4*/ 	.word	0x000045b0


	//   ....[9]....
        /*01d8*/ 	.word	0x000046a0


	//   ....[10]....
        /*01dc*/ 	.word	0x000046e0


	//   ....[11]....
        /*01e0*/ 	.word	0x000046f0


	//   ....[12]....
        /*01e4*/ 	.word	0x00004700


	//   ....[13]....
        /*01e8*/ 	.word	0x00004730


	//   ....[14]....
        /*01ec*/ 	.word	0x00004780


	//   ....[15]....
        /*01f0*/ 	.word	0x000047b0


	//   ....[16]....
        /*01f4*/ 	.word	0x00005da0


	//   ....[17]....
        /*01f8*/ 	.word	0x00005db0


	//   ....[18]....
        /*01fc*/ 	.word	0x00005e00


	//   ....[19]....
        /*0200*/ 	.word	0x00005e40


	//   ....[20]....
        /*0204*/ 	.word	0x00005ec0


	//   ....[21]....
        /*0208*/ 	.word	0x00005ef0


	//   ....[22]....
        /*020c*/ 	.word	0x00005f30


	//   ....[23]....
        /*0210*/ 	.word	0x00005f60


	//----- nvinfo : EIATTR_EXIT_INSTR_OFFSETS
	.align		4
.L_620:
        /*0214*/ 	.byte	0x04, 0x1c
        /*0216*/ 	.short	(.L_622 - .L_621)


	//   ....[0]....
.L_621:
        /*0218*/ 	.word	0x00000300


	//   ....[1]....
        /*021c*/ 	.word	0x00008110


	//   ....[2]....
        /*0220*/ 	.word	0x000081e0


	//   ....[3]....
        /*0224*/ 	.word	0x00009120


	//   ....[4]....
        /*0228*/ 	.word	0x000091a0


	//----- nvinfo : EIATTR_CTAIDZ_USED
	.align		4
.L_622:
        /*022c*/ 	.byte	0x01, 0x04
	.zero		2


	//----- nvinfo : EIATTR_CRS_STACK_SIZE
	.align		4
        /*0230*/ 	.byte	0x04, 0x1e
        /*0232*/ 	.short	(.L_624 - .L_623)
.L_623:
        /*0234*/ 	.word	0x00000000
.L_624:


//--------------------- .nv.info._ZN5flash16flash_fwd_kernelI23Flash_fwd_kernel_traitsILi128ELi128ELi32ELi4ELb0ELb0EN7cutlass10bfloat16_tE19Flash_kernel_traitsILi128ELi128ELi32ELi4ES3_EELb1ELb0ELb0ELb0ELb0ELb0ELb0ELb0EEEvNS_16Flash_fwd_paramsE --------------------------
	.section	.nv.info._ZN5flash16flash_fwd_kernelI23Flash_fwd_kernel_traitsILi128ELi128ELi32ELi4ELb0ELb0EN7cutlass10bfloat16_tE19Flash_kernel_traitsILi128ELi128ELi32ELi4ES3_EELb1ELb0ELb0ELb0ELb0ELb0ELb0ELb0EEEvNS_16Flash_fwd_paramsE,"",@"SHT_CUDA_INFO"
	.sectionflags	@""
	.align	4


	//----- nvinfo : EIATTR_CUDA_API_VERSION
	.align		4
        /*0000*/ 	.byte	0x04, 0x37
        /*0002*/ 	.short	(.L_626 - .L_625)
.L_625:
        /*0004*/ 	.word	0x00000082


	//----- nvinfo : EIATTR_SW2861232_WAR
	.align		4
.L_626:
        /*0008*/ 	.byte	0x01, 0x35
	.zero		2


	//----- nvinfo : EIATTR_PARAM_CBANK
	.align		4
        /*000c*/ 	.byte	0x04, 0x0a
        /*000e*/ 	.short	(.L_628 - .L_627)
	.align		4
.L_627:
        /*0010*/ 	.word	index@(.nv.constant0._ZN5flash16flash_fwd_kernelI23Flash_fwd_kernel_traitsILi128ELi128ELi32ELi4ELb0ELb0EN7cutlass10bfloat16_tE19Flash_kernel_traitsILi128ELi128ELi32ELi4ES3_EELb1ELb0ELb0ELb0ELb0ELb0ELb0ELb0EEEvNS_16Flash_fwd_paramsE)
        /*0014*/ 	.short	0x0160
        /*0016*/ 	.short	0x01d0


	//----- nvinfo : EIATTR_CBANK_PARAM_SIZE
	.align		4
.L_628:
        /*0018*/ 	.byte	0x03, 0x19
        /*001a*/ 	.short	0x01d0


	//----- nvinfo : EIATTR_KPARAM_INFO
	.align		4
        /*001c*/ 	.byte	0x04, 0x17
        /*001e*/ 	.short	(.L_630 - .L_629)
.L_629:
        /*0020*/ 	.word	0x00000000
        /*0024*/ 	.short	0x0000
        /*0026*/ 	.short	0x0000
        /*0028*/ 	.byte	0x00, 0xf0, 0x41, 0x07


	//----- nvinfo : EIATTR_MAXREG_COUNT
	.align		4
.L_630:
        /*002c*/ 	.byte	0x03, 0x1b
        /*002e*/ 	.short	0x00ff


	//----- nvinfo : EIATTR_NUM_BARRIERS
	.align		4
        /*0030*/ 	.byte	0x02, 0x4c
        /*0032*/ 	.byte	0x01
	.zero		1


	//----- nvinfo : EIATTR_ANNOTATIONS
	.align		4
        /*0034*/ 	.byte	0x04, 0x55
        /*0036*/ 	.short	(.L_632 - .L_631)


	//   ....[0]....
.L_631:
        /* <DEDUP_REMOVED lines=11> */


	//----- nvinfo : EIATTR_MERCURY_ISA_VERSION
	.align		4
.L_632:
        /*00d0*/ 	.byte	0x03, 0x5f
        /*00d2*/ 	.short	0x0000


	//----- nvinfo : EIATTR_COOP_GROUP_MASK_REGIDS
	.align		4
        /*00d4*/ 	.byte	0x04, 0x29
        /*00d6*/ 	.short	(.L_634 - .L_633)


	//   ....[0]....
.L_633:
        /*00d8*/ 	.word	0xffffffff


	//   ....[1]....
        /*00dc*/ 	.word	0xffffffff


	//   ....[2]....
        /*00e0*/ 	.word	0xffffffff


	//   ....[3]....
        /*00e4*/ 	.word	0xffffffff


	//   ....[4]....
        /*00e8*/ 	.word	0xffffffff


	//   ....[5]....
        /*00ec*/ 	.word	0xffffffff


	//   ....[6]....
        /*00f0*/ 	.word	0xffffffff


	//   ....[7]....
        /*00f4*/ 	.word	0xffffffff


	//   ....[8]....
        /*00f8*/ 	.word	0xffffffff


	//   ....[9]....
        /*00fc*/ 	.word	0xffffffff


	//   ....[10]....
        /*0100*/ 	.word	0xffffffff


	//   ....[11]....
        /*0104*/ 	.word	0xffffffff


	//   ....[12]....
        /*0108*/ 	.word	0xffffffff


	//   ....[13]....
        /*010c*/ 	.word	0xffffffff


	//   ....[14]....
        /*0110*/ 	.word	0xffffffff


	//   ....[15]....
        /*0114*/ 	.word	0xffffffff


	//   ....[16]....
        /*0118*/ 	.word	0xffffffff


	//   ....[17]....
        /*011c*/ 	.word	0xffffffff


	//   ....[18]....
        /*0120*/ 	.word	0xffffffff


	//   ....[19]....
        /*0124*/ 	.word	0xffffffff


	//   ....[20]....
        /*0128*/ 	.word	0xffffffff


	//   ....[21]....
        /*012c*/ 	.word	0xffffffff


	//   ....[22]....
        /*0130*/ 	.word	0xffffffff


	//   ....[23]....
        /*0134*/ 	.word	0xffffffff


	//----- nvinfo : EIATTR_COOP_GROUP_INSTR_OFFSETS
	.align		4
.L_634:
        /*0138*/ 	.byte	0x04, 0x28
        /*013a*/ 	.short	(.L_636 - .L_635)


	//   ....[0]....
.L_635:
        /*013c*/ 	.word	0x000037c0


	//   ....[1]....
        /*0140*/ 	.word	0x00003800


	//   ....[2]....
        /*0144*/ 	.word	0x00003870


	//   ....[3]....
        /*0148*/ 	.word	0x00003890


	//   ....[4]....
        /*014c*/ 	.word	0x00003f50


	//   ....[5]....
        /*0150*/ 	.word	0x000042c0


	//   ....[6]....
        /*0154*/ 	.word	0x00004300


	//   ....[7]....
        /*0158*/ 	.word	0x00004420


	//   ....[8]....
        /*015c*/ 	.word	0x00005e80


	//   ....[9]....
        /*0160*/ 	.word	0x00005f00


	//   ....[10]....
        /*0164*/ 	.word	0x00005f20


	//   ....[11]....
        /*0168*/ 	.word	0x00005f40


	//   ....[12]....
        /*016c*/ 	.word	0x00005f60


	//   ....[13]....
        /*0170*/ 	.word	0x00005f80


	//   ....[14]....
        /*0174*/ 	.word	0x000063e0


	//   ....[15]....
        /*0178*/ 	.word	0x00006500


	//   ....[16]....
        /*017c*/ 	.word	0x00007f50


	//   ....[17]....
        /*0180*/ 	.word	0x00007f90


	//   ....[18]....
        /*0184*/ 	.word	0x00008050


	//   ....[19]....
        /*0188*/ 	.word	0x00008090


	//   ....[20]....
        /*018c*/ 	.word	0x000080c0


	//   ....[21]....
        /*0190*/ 	.word	0x00008100


	//   ....[22]....
        /*0194*/ 	.word	0x00008230


	//   ....[23]....
        /*0198*/ 	.word	0x00008280


	//----- nvinfo : EIATTR_EXIT_INSTR_OFFSETS
	.align		4
.L_636:
        /*019c*/ 	.byte	0x04, 0x1c
        /*019e*/ 	.short	(.L_638 - .L_637)


	//   ....[0]....
.L_637:
        /*01a0*/ 	.word	0x00000720


	//   ....[1]....
        /*01a4*/ 	.word	0x0000a430


	//   ....[2]....
        /*01a8*/ 	.word	0x0000a510


	//   ....[3]....
        /*01ac*/ 	.word	0x0000a530


	//   ....[4]....
        /*01b0*/ 	.word	0x0000b5f0


	//   ....[5]....
        /*01b4*/ 	.word	0x0000b670


	//----- nvinfo : EIATTR_CTAIDZ_USED
	.align		4
.L_638:
        /*01b8*/ 	.byte	0x01, 0x04
	.zero		2


	//----- nvinfo : EIATTR_CRS_STACK_SIZE
	.align		4
        /*01bc*/ 	.byte	0x04, 0x1e
        /*01be*/ 	.short	(.L_640 - .L_639)
.L_639:
        /*01c0*/ 	.word	0x00000000
.L_640:


//--------------------- .nv.info._ZN5flash16flash_fwd_kernelI23Flash_fwd_kernel_traitsILi128ELi128ELi32ELi4ELb0ELb0EN7cutlass10bfloat16_tE19Flash_kernel_traitsILi128ELi128ELi32ELi4ES3_EELb1ELb0ELb1ELb0ELb0ELb0ELb0ELb0EEEvNS_16Flash_fwd_paramsE --------------------------
	.section	.nv.info._ZN5flash16flash_fwd_kernelI23Flash_fwd_kernel_traitsILi128ELi128ELi32ELi4ELb0ELb0EN7cutlass10bfloat16_tE19Flash_kernel_traitsILi128ELi128ELi32ELi4ES3_EELb1ELb0ELb1ELb0ELb0ELb0ELb0ELb0EEEvNS_16Flash_fwd_paramsE,"",@"SHT_CUDA_INFO"
	.sectionflags	@""
	.align	4


	//----- nvinfo : EIATTR_CUDA_API_VERSION
	.align		4
        /*0000*/ 	.byte	0x04, 0x37
        /*0002*/ 	.short	(.L_642 - .L_641)
.L_641:
        /*0004*/ 	.word	0x00000082


	//----- nvinfo : EIATTR_SW2861232_WAR
	.align		4
.L_642:
        /*0008*/ 	.byte	0x01, 0x35
	.zero		2


	//----- nvinfo : EIATTR_PARAM_CBANK
	.align		4
        /*000c*/ 	.byte	0x04, 0x0a
        /*000e*/ 	.short	(.L_644 - .L_643)
	.align		4
.L_643:
        /*0010*/ 	.word	index@(.nv.constant0._ZN5flash16flash_fwd_kernelI23Flash_fwd_kernel_traitsILi128ELi128ELi32ELi4ELb0ELb0EN7cutlass10bfloat16_tE19Flash_kernel_traitsILi128ELi128ELi32ELi4ES3_EELb1ELb0ELb1ELb0ELb0ELb0ELb0ELb0EEEvNS_16Flash_fwd_paramsE)
        /*0014*/ 	.short	0x0160
        /*0016*/ 	.short	0x01d0


	//----- nvinfo : EIATTR_CBANK_PARAM_SIZE
	.align		4
.L_644:
        /*0018*/ 	.byte	0x03, 0x19
        /*001a*/ 	.short	0x01d0


	//----- nvinfo : EIATTR_KPARAM_INFO
	.align		4
        /*001c*/ 	.byte	0x04, 0x17
        /*001e*/ 	.short	(.L_646 - .L_645)
.L_645:
        /*0020*/ 	.word	0x00000000
        /*0024*/ 	.short	0x0000
        /*0026*/ 	.short	0x0000
        /*0028*/ 	.byte	0x00, 0xf0, 0x41, 0x07


	//----- nvinfo : EIATTR_MAXREG_COUNT
	.align		4
.L_646:
        /*002c*/ 	.byte	0x03, 0x1b
        /*002e*/ 	.short	0x00ff


	//----- nvinfo : EIATTR_NUM_BARRIERS
	.align		4
        /*0030*/ 	.byte	0x02, 0x4c
        /*0032*/ 	.byte	0x01
	.zero		1


	//----- nvinfo : EIATTR_ANNOTATIONS
	.align		4
        /*0034*/ 	.byte	0x04, 0x55
        /*0036*/ 	.short	(.L_648 - .L_647)


	//   ....[0]....
.L_647:
        /* <DEDUP_REMOVED lines=55> */


	//----- nvinfo : EIATTR_MERCURY_ISA_VERSION
	.align		4
.L_648:
        /*0398*/ 	.byte	0x03, 0x5f
        /*039a*/ 	.short	0x0000


	//----- nvinfo : EIATTR_COOP_GROUP_MASK_REGIDS
	.align		4
        /*039c*/ 	.byte	0x04, 0x29
        /*039e*/ 	.short	(.L_650 - .L_649)


	//   ....[0]....
.L_649:
        /*03a0*/ 	.word	0xffffffff


	//   ....[1]....
        /*03a4*/ 	.word	0xffffffff


	//   ....[2]....
        /*03a8*/ 	.word	0xffffffff


	//   ....[3]....
        /*03ac*/ 	.word	0xffffffff


	//   ....[4]....
        /*03b0*/ 	.word	0xffffffff


	//   ....[5]....
        /*03b4*/ 	.word	0xffffffff


	//   ....[6]....
        /*03b8*/ 	.word	0xffffffff


	//   ....[7]....
        /*03bc*/ 	.word	0xffffffff


	//   ....[8]....
        /*03c0*/ 	.word	0xffffffff


	//   ....[9]....
        /*03c4*/ 	.word	0xffffffff


	//   ....[10]....
        /*03c8*/ 	.word	0xffffffff


	//   ....[11]....
        /*03cc*/ 	.word	0xffffffff


	//   ....[12]....
        /*03d0*/ 	.word	0xffffffff


	//   ....[13]....
        /*03d4*/ 	.word	0xffffffff


	//   ....[14]....
        /*03d8*/ 	.word	0xffffffff


	//   ....[15]....
        /*03dc*/ 	.word	0xffffffff


	//   ....[16]....
        /*03e0*/ 	.word	0xffffffff


	//   ....[17]....
        /*03e4*/ 	.word	0xffffffff


	//   ....[18]....
        /*03e8*/ 	.word	0xffffffff


	//   ....[19]....
        /*03ec*/ 	.word	0xffffffff


	//   ....[20]....
        /*03f0*/ 	.word	0xffffffff


	//   ....[21]....
        /*03f4*/ 	.word	0xffffffff


	//   ....[22]....
        /*03f8*/ 	.word	0xffffffff


	//   ....[23]....
        /*03fc*/ 	.word	0xffffffff


	//   ....[24]....
        /*0400*/ 	.word	0xffffffff


	//   ....[25]....
        /*0404*/ 	.word	0xffffffff


	//   ....[26]....
        /*0408*/ 	.word	0xffffffff


	//   ....[27]....
        /*040c*/ 	.word	0xffffffff


	//   ....[28]....
        /*0410*/ 	.word	0xffffffff


	//   ....[29]....
        /*0414*/ 	.word	0xffffffff


	//   ....[30]....
        /*0418*/ 	.word	0xffffffff


	//   ....[31]....
        /*041c*/ 	.word	0xffffffff


	//   ....[32]....
        /*0420*/ 	.word	0xffffffff


	//   ....[33]....
        /*0424*/ 	.word	0xffffffff


	//   ....[34]....
        /*0428*/ 	.word	0xffffffff


	//   ....[35]....
        /*042c*/ 	.word	0xffffffff


	//   ....[36]....
        /*0430*/ 	.word	0xffffffff


	//   ....[37]....
        /*0434*/ 	.word	0xffffffff


	//   ....[38]....
        /*0438*/ 	.word	0xffffffff


	//   ....[39]....
        /*043c*/ 	.word	0xffffffff


	//   ....[40]....
        /*0440*/ 	.word	0xffffffff


	//   ....[41]....
        /*0444*/ 	.word	0xffffffff


	//   ....[42]....
        /*0448*/ 	.word	0xffffffff


	//   ....[43]....
        /*044c*/ 	.word	0xffffffff


	//   ....[44]....
        /*0450*/ 	.word	0xffffffff


	//   ....[45]....
        /*0454*/ 	.word	0xffffffff


	//   ....[46]....
        /*0458*/ 	.word	0xffffffff


	//   ....[47]....
        /*045c*/ 	.word	0xffffffff


	//   ....[48]....
        /*0460*/ 	.word	0xffffffff


	//   ....[49]....
        /*0464*/ 	.word	0xffffffff


	//   ....[50]....
        /*0468*/ 	.word	0xffffffff


	//   ....[51]....
        /*046c*/ 	.word	0xffffffff


	//   ....[52]....
        /*0470*/ 	.word	0xffffffff


	//   ....[53]....
        /*0474*/ 	.word	0xffffffff


	//   ....[54]....
        /*0478*/ 	.word	0xffffffff


	//   ....[55]....
        /*047c*/ 	.word	0xffffffff


	//----- nvinfo : EIATTR_COOP_GROUP_INSTR_OFFSETS
	.align		4
.L_650:
        /*0480*/ 	.byte	0x04, 0x28
        /*0482*/ 	.short	(.L_652 - .L_651)


	//   ....[0]....
.L_651:
        /*0484*/ 	.word	0x00005050


	//   ....[1]....
        /*0488*/ 	.word	0x00005140


	//   ....[2]....
        /*048c*/ 	.word	0x00005150


	//   ....[3]....
        /*0490*/ 	.word	0x000051f0


	//   ....[4]....
        /*0494*/ 	.word	0x000057a0


	//   ....[5]....
        /*0498*/ 	.word	0x00005a30


	//   ....[6]....
        /*049c*/ 	.word	0x00005bd0


	//   ....[7]....
        /*04a0*/ 	.word	0x00005c70


	//   ....[8]....
        /*04a4*/ 	.word	0x00007db0


	//   ....[9]....
        /*04a8*/ 	.word	0x00007e40


	//   ....[10]....
        /*04ac*/ 	.word	0x00007ea0


	//   ....[11]....
        /*04b0*/ 	.word	0x00007fe0


	//   ....[12]....
        /*04b4*/ 	.word	0x000080a0


	//   ....[13]....
        /*04b8*/ 	.word	0x000080d0


	//   ....[14]....
        /*04bc*/ 	.word	0x00008300


	//   ....[15]....
        /*04c0*/ 	.word	0x00008360


	//   ....[16]....
        /*04c4*/ 	.word	0x0000b6c0


	//   ....[17]....
        /*04c8*/ 	.word	0x0000b7d0


	//   ....[18]....
        /*04cc*/ 	.word	0x0000b830


	//   ....[19]....
        /*04d0*/ 	.word	0x0000ba20


	//   ....[20]....
        /*04d4*/ 	.word	0x0000ba80


	//   ....[21]....
        /*04d8*/ 	.word	0x0000bb20


	//   ....[22]....
        /*04dc*/ 	.word	0x0000bbb0


	//   ....[23]....
        /*04e0*/ 	.word	0x0000bca0


	//   ....[24]....
        /*04e4*/ 	.word	0x0000f020


	//   ....[25]....
        /*04e8*/ 	.word	0x0000f1a0


	//   ....[26]....
        /*04ec*/ 	.word	0x0000f290


	//   ....[27]....
        /*04f0*/ 	.word	0x0000f400


	//   ....[28]....
        /*04f4*/ 	.word	0x0000f430


	//   ....[29]....
        /*04f8*/ 	.word	0x0000f470


	//   ....[30]....
        /*04fc*/ 	.word	0x0000f510


	//   ....[31]....
        /*0500*/ 	.word	0x0000f5f0


	//   ....[32]....
        /*0504*/ 	.word	0x00012a00


	//   ....[33]....
        /*0508*/ 	.word	0x00012bb0


	//   ....[34]....
        /*050c*/ 	.word	0x00012cc0


	//   ....[35]....
        /*0510*/ 	.word	0x00012cf0


	//   ....[36]....
        /*0514*/ 	.word	0x00012d20


	//   ....[37]....
        /*0518*/ 	.word	0x00012e00


	//   ....[38]....
        /*051c*/ 	.word	0x00012e30


	//   ....[39]....
        /*0520*/ 	.word	0x00012ef0


	//   ....[40]....
        /*0524*/ 	.word	0x00015fb0


	//   ....[41]....
        /*0528*/ 	.word	0x000160a0


	//   ....[42]....
        /*052c*/ 	.word	0x000161c0


	//   ....[43]....
        /*0530*/ 	.word	0x00016340


	//   ....[44]....
        /*0534*/ 	.word	0x000163a0


	//   ....[45]....
        /*0538*/ 	.word	0x000164e0


	//   ....[46]....
        /*053c*/ 	.word	0x00016550


	//   ....[47]....
        /*0540*/ 	.word	0x00016630


	//   ....[48]....
        /*0544*/ 	.word	0x00018800


	//   ....[49]....
        /*0548*/ 	.word	0x00018810


	//   ....[50]....
        /*054c*/ 	.word	0x00018820


	//   ....[51]....
        /*0550*/ 	.word	0x00018840


	//   ....[52]....
        /*0554*/ 	.word	0x00018860


	//   ....[53]....
        /*0558*/ 	.word	0x00018870


	//   ....[54]....
        /*055c*/ 	.word	0x000188d0


	//   ....[55]....
        /*0560*/ 	.word	0x00018910


	//----- nvinfo : EIATTR_EXIT_INSTR_OFFSETS
	.align		4
.L_652:
        /*0564*/ 	.byte	0x04, 0x1c
        /*0566*/ 	.short	(.L_654 - .L_653)


	//   ....[0]....
.L_653:
        /*0568*/ 	.word	0x00000730


	//   ....[1]....
        /*056c*/ 	.word	0x00001960


	//   ....[2]....
        /*0570*/ 	.word	0x000019e0


	//   ....[3]....
        /*0574*/ 	.word	0x0001a9b0


	//   ....[4]....
        /*0578*/ 	.word	0x0001aa90


	//   ....[5]....
        /*057c*/ 	.word	0x0001aab0


	//----- nvinfo : EIATTR_CTAIDZ_USED
	.align		4
.L_654:
        /*0580*/ 	.byte	0x01, 0x04
	.zero		2


	//----- nvinfo : EIATTR_CRS_STACK_SIZE
	.align		4
        /*0584*/ 	.byte	0x04, 0x1e
        /*0586*/ 	.short	(.L_656 - .L_655)
.L_655:
        /*0588*/ 	.word	0x00000000
.L_656:


//--------------------- .nv.info._ZN5flash16flash_fwd_kernelI23Flash_fwd_kernel_traitsILi128ELi128ELi32ELi4ELb0ELb0EN7cutlass10bfloat16_tE19Flash_kernel_traitsILi128ELi128ELi32ELi4ES3_EELb1ELb0ELb0ELb0ELb1ELb1ELb0ELb0EEEvNS_16Flash_fwd_paramsE --------------------------
	.section	.nv.info._ZN5flash16flash_fwd_kernelI23Flash_fwd_kernel_traitsILi128ELi128ELi32ELi4ELb0ELb0EN7cutlass10bfloat16_tE19Flash_kernel_traitsILi128ELi128ELi32ELi4ES3_EELb1ELb0ELb0ELb0ELb1ELb1ELb0ELb0EEEvNS_16Flash_fwd_paramsE,"",@"SHT_CUDA_INFO"
	.sectionflags	@""
	.align	4


	//----- nvinfo : EIATTR_CUDA_API_VERSION
	.align		4
        /*0000*/ 	.byte	0x04, 0x37
        /*0002*/ 	.short	(.L_658 - .L_657)
.L_657:
        /*0004*/ 	.word	0x00000082


	//----- nvinfo : EIATTR_SW2861232_WAR
	.align		4
.L_658:
        /*0008*/ 	.byte	0x01, 0x35
	.zero		2


	//----- nvinfo : EIATTR_PARAM_CBANK
	.align		4
        /*000c*/ 	.byte	0x04, 0x0a
        /*000e*/ 	.short	(.L_660 - .L_659)
	.align		4
.L_659:
        /*0010*/ 	.word	index@(.nv.constant0._ZN5flash16flash_fwd_kernelI23Flash_fwd_kernel_traitsILi128ELi128ELi32ELi4ELb0ELb0EN7cutlass10bfloat16_tE19Flash_kernel_traitsILi128ELi128ELi32ELi4ES3_EELb1ELb0ELb0ELb0ELb1ELb1ELb0ELb0EEEvNS_16Flash_fwd_paramsE)
        /*0014*/ 	.short	0x0160
        /*0016*/ 	.short	0x01d0


	//----- nvinfo : EIATTR_CBANK_PARAM_SIZE
	.align		4
.L_660:
        /*0018*/ 	.byte	0x03, 0x19
        /*001a*/ 	.short	0x01d0


	//----- nvinfo : EIATTR_KPARAM_INFO
	.align		4
        /*001c*/ 	.byte	0x04, 0x17
        /*001e*/ 	.short	(.L_662 - .L_661)
.L_661:
        /*0020*/ 	.word	0x00000000
        /*0024*/ 	.short	0x0000
        /*0026*/ 	.short	0x0000
        /*0028*/ 	.byte	0x00, 0xf0, 0x41, 0x07


	//----- nvinfo : EIATTR_MAXREG_COUNT
	.align		4
.L_662:
        /*002c*/ 	.byte	0x03, 0x1b
        /*002e*/ 	.short	0x00ff


	//----- nvinfo : EIATTR_NUM_BARRIERS
	.align		4
        /*0030*/ 	.byte	0x02, 0x4c
        /*0032*/ 	.byte	0x01
	.zero		1


	//----- nvinfo : EIATTR_ANNOTATIONS
	.align		4
        /*0034*/ 	.byte	0x04, 0x55
        /*0036*/ 	.short	(.L_664 - .L_663)


	//   ....[0]....
.L_663:
        /*0038*/ 	.word	0x00000001
        /*003c*/ 	.byte	0xa0, 0x0b, 0x00, 0x00, 0x01, 0x00, 0x00, 0x00, 0x20, 0x0c, 0x00, 0x00, 0x01, 0x00, 0x00, 0x00
        /*004c*/ 	.byte	0x70, 0x0c, 0x00, 0x00, 0x01, 0x00, 0x00, 0x00, 0xa0, 0x33, 0x00, 0x00, 0x01, 0x00, 0x00, 0x00
        /*005c*/ 	.byte	0xd0, 0x33, 0x00, 0x00, 0x01, 0x00, 0x00, 0x00, 0x60, 0x34, 0x00, 0x00, 0x01, 0x00, 0x00, 0x00
        /*006c*/ 	.byte	0x80, 0x34, 0x00, 0x00, 0x01, 0x00, 0x00, 0x00, 0xd0, 0x35, 0x00, 0x00, 0x01, 0x00, 0x00, 0x00
        /*007c*/ 	.byte	0x70, 0x3d, 0x00, 0x00, 0x01, 0x00, 0x00, 0x00, 0xa0, 0x3d, 0x00, 0x00


	//----- nvinfo : EIATTR_MERCURY_ISA_VERSION
	.align		4
.L_664:
        /*0088*/ 	.byte	0x03, 0x5f
        /*008a*/ 	.short	0x0000


	//----- nvinfo : EIATTR_COOP_GROUP_MASK_REGIDS
	.align		4
        /*008c*/ 	.byte	0x04, 0x29
        /*008e*/ 	.short	(.L_666 - .L_665)


	//   ....[0]....
.L_665:
        /*0090*/ 	.word	0xffffffff


	//   ....[1]....
        /*0094*/ 	.word	0xffffffff


	//   ....[2]....
        /*0098*/ 	.word	0xffffffff


	//   ....[3]....
        /*009c*/ 	.word	0xffffffff


	//   ....[4]....
        /*00a0*/ 	.word	0xffffffff


	//   ....[5]....
        /*00a4*/ 	.word	0xffffffff


	//   ....[6]....
        /*00a8*/ 	.word	0xffffffff


	//   ....[7]....
        /*00ac*/ 	.word	0xffffffff


	//   ....[8]....
        /*00b0*/ 	.word	0xffffffff


	//   ....[9]....
        /*00b4*/ 	.word	0xffffffff


	//   ....[10]....
        /*00b8*/ 	.word	0xffffffff


	//   ....[11]....
        /*00bc*/ 	.word	0xffffffff


	//   ....[12]....
        /*00c0*/ 	.word	0xffffffff


	//   ....[13]....
        /*00c4*/ 	.word	0xffffffff


	//   ....[14]....
        /*00c8*/ 	.word	0xffffffff


	//   ....[15]....
        /*00cc*/ 	.word	0xffffffff


	//   ....[16]....
        /*00d0*/ 	.word	0xffffffff


	//   ....[17]....
        /*00d4*/ 	.word	0xffffffff


	//   ....[18]....
        /*00d8*/ 	.word	0xffffffff


	//   ....[19]....
        /*00dc*/ 	.word	0xffffffff


	//   ....[20]....
        /*00e0*/ 	.word	0xffffffff


	//   ....[21]....
        /*00e4*/ 	.word	0xffffffff


	//   ....[22]....
        /*00e8*/ 	.word	0xffffffff


	//   ....[23]....
        /*00ec*/ 	.word	0xffffffff


	//----- nvinfo : EIATTR_COOP_GROUP_INSTR_OFFSETS
	.align		4
.L_666:
        /*00f0*/ 	.byte	0x04, 0x28
        /*00f2*/ 	.short	(.L_668 - .L_667)


	//   ....[0]....
.L_667:
        /*00f4*/ 	.word	0x00001b50


	//   ....[1]....
        /*00f8*/ 	.word	0x00001c70


	//   ....[2]....
        /*00fc*/ 	.word	0x00001c80


	//   ....[3]....
        /*0100*/ 	.word	0x00001d50


	//   ....[4]....
        /*0104*/ 	.word	0x000022e0


	//   ....[5]....
        /*0108*/ 	.word	0x00002630


	//   ....[6]....
        /*010c*/ 	.word	0x00002670


	//   ....[7]....
        /*0110*/ 	.word	0x00002790


	//   ....[8]....
        /*0114*/ 	.word	0x00003e80


	//   ....[9]....
        /*0118*/ 	.word	0x00003f10


	//   ....[10]....
        /*011c*/ 	.word	0x00003f30


	//   ....[11]....
        /*0120*/ 	.word	0x00003f50


	//   ....[12]....
        /*0124*/ 	.word	0x00003f70


	//   ....[13]....
        /*0128*/ 	.word	0x00003f90


	//   ....[14]....
        /*012c*/ 	.word	0x000043a0


	//   ....[15]....
        /*0130*/ 	.word	0x000044e0


	//   ....[16]....
        /*0134*/ 	.word	0x00005f60


	//   ....[17]....
        /*0138*/ 	.word	0x00005fa0


	//   ....[18]....
        /*013c*/ 	.word	0x00005fd0


	//   ....[19]....
        /*0140*/ 	.word	0x00005fe0


	//   ....[20]....
        /*0144*/ 	.word	0x00006040


	//   ....[21]....
        /*0148*/ 	.word	0x00006060


	//   ....[22]....
        /*014c*/ 	.word	0x00006080


	//   ....[23]....
        /*0150*/ 	.word	0x000060a0


	//----- nvinfo : EIATTR_EXIT_INSTR_OFFSETS
	.align		4
.L_668:
        /*0154*/ 	.byte	0x04, 0x1c
        /*0156*/ 	.short	(.L_670 - .L_669)


	//   ....[0]....
.L_669:
        /*0158*/ 	.word	0x000003c0


	//   ....[1]....
        /*015c*/ 	.word	0x00007e10


	//----- nvinfo : EIATTR_CTAIDZ_USED
	.align		4
.L_670:
        /*0160*/ 	.byte	0x01, 0x04
	.zero		2


	//----- nvinfo : EIATTR_CRS_STACK_SIZE
	.align		4
        /*0164*/ 	.byte	0x04, 0x1e
        /*0166*/ 	.short	(.L_672 - .L_671)
.L_671:
        /*0168*/ 	.word	0x00000000
.L_672:


//--------------------- .nv.info._ZN5flash16flash_fwd_kernelI23Flash_fwd_kernel_traitsILi128ELi128ELi32ELi4ELb0ELb0EN7cutlass10bfloat16_tE19Flash_kernel_traitsILi128ELi128ELi32ELi4ES3_EELb0ELb0ELb0ELb0ELb1ELb1ELb1ELb0EEEvNS_16Flash_fwd_paramsE --------------------------
	.section	.nv.info._ZN5flash16flash_fwd_kernelI23Flash_fwd_kernel_traitsILi128ELi128ELi32ELi4ELb0ELb0EN7cutlass10bfloat16_tE19Flash_kernel_traitsILi128ELi128ELi32ELi4ES3_EELb0ELb0ELb0ELb0ELb1ELb1ELb1ELb0EEEvNS_16Flash_fwd_paramsE,"",@"SHT_CUDA_INFO"
	.sectionflags	@""
	.align	4


	//----- nvinfo : EIATTR_CUDA_API_VERSION
	.align		4
        /*0000*/ 	.byte	0x04, 0x37
        /*0002*/ 	.short	(.L_674 - .L_673)
.L_673:
        /*0004*/ 	.word	0x00000082


	//----- nvinfo : EIATTR_SW2861232_WAR
	.align		4
.L_674:
        /*0008*/ 	.byte	0x01, 0x35
	.zero		2


	//----- nvinfo : EIATTR_PARAM_CBANK
	.align		4
        /*000c*/ 	.byte	0x04, 0x0a
        /*000e*/ 	.short	(.L_676 - .L_675)
	.align		4
.L_675:
        /*0010*/ 	.word	index@(.nv.constant0._ZN5flash16flash_fwd_kernelI23Flash_fwd_kernel_traitsILi128ELi128ELi32ELi4ELb0ELb0EN7cutlass10bfloat16_tE19Flash_kernel_traitsILi128ELi128ELi32ELi4ES3_EELb0ELb0ELb0ELb0ELb1ELb1ELb1ELb0EEEvNS_16Flash_fwd_paramsE)
        /*0014*/ 	.short	0x0160
        /*0016*/ 	.short	0x01d0


	//----- nvinfo : EIATTR_CBANK_PARAM_SIZE
	.align		4
.L_676:
        /*0018*/ 	.byte	0x03, 0x19
        /*001a*/ 	.short	0x01d0


	//----- nvinfo : EIATTR_KPARAM_INFO
	.align		4
        /*001c*/ 	.byte	0x04, 0x17
        /*001e*/ 	.short	(.L_678 - .L_677)
.L_677:
        /*0020*/ 	.word	0x00000000
        /*0024*/ 	.short	0x0000
        /*0026*/ 	.short	0x0000
        /*0028*/ 	.byte	0x00, 0xf0, 0x41, 0x07


	//----- nvinfo : EIATTR_MAXREG_COUNT
	.align		4
.L_678:
        /*002c*/ 	.byte	0x03, 0x1b
        /*002e*/ 	.short	0x00ff


	//----- nvinfo : EIATTR_NUM_BARRIERS
	.align		4
        /*0030*/ 	.byte	0x02, 0x4c
        /*0032*/ 	.byte	0x01
	.zero		1


	//----- nvinfo : EIATTR_ANNOTATIONS
	.align		4
        /*0034*/ 	.byte	0x04, 0x55
        /*0036*/ 	.short	(.L_680 - .L_679)


	//   ....[0]....
.L_679:
        /*0038*/ 	.word	0x00000001
        /*003c*/ 	.byte	0x20, 0x09, 0x00, 0x00, 0x01, 0x00, 0x00, 0x00, 0x60, 0x09, 0x00, 0x00, 0x01, 0x00, 0x00, 0x00
        /*004c*/ 	.byte	0xc0, 0x0a, 0x00, 0x00, 0x01, 0x00, 0x00, 0x00, 0xa0, 0x0b, 0x00, 0x00, 0x01, 0x00, 0x00, 0x00
        /*005c*/ 	.byte	0xb0, 0x19, 0x00, 0x00, 0x01, 0x00, 0x00, 0x00, 0x50, 0x29, 0x00, 0x00, 0x01, 0x00, 0x00, 0x00
        /*006c*/ 	.byte	0x70, 0x2b, 0x00, 0x00, 0x01, 0x00, 0x00, 0x00, 0xa0, 0x2b, 0x00, 0x00, 0x01, 0x00, 0x00, 0x00
        /*007c*/ 	.byte	0x30, 0x2d, 0x00, 0x00, 0x01, 0x00, 0x00, 0x00, 0x60, 0x2d, 0x00, 0x00, 0x01, 0x00, 0x00, 0x00
        /*008c*/ 	.byte	0x30, 0x4e, 0x00, 0x00, 0x01, 0x00, 0x00, 0x00, 0xe0, 0x51, 0x00, 0x00, 0x01, 0x00, 0x00, 0x00
        /*009c*/ 	.byte	0x30, 0x52, 0x00, 0x00, 0x01, 0x00, 0x00, 0x00, 0x40, 0x52, 0x00, 0x00


	//----- nvinfo : EIATTR_MERCURY_ISA_VERSION
	.align		4
.L_680:
        /*00a8*/ 	.byte	0x03, 0x5f
        /*00aa*/ 	.short	0x0000


	//----- nvinfo : EIATTR_COOP_GROUP_MASK_REGIDS
	.align		4
        /*00ac*/ 	.byte	0x04, 0x29
        /*00ae*/ 	.short	(.L_682 - .L_681)


	//   ....[0]....
.L_681:
        /*00b0*/ 	.word	0xffffffff


	//   ....[1]....
        /*00b4*/ 	.word	0xffffffff


	//   ....[2]....
        /*00b8*/ 	.word	0xffffffff


	//   ....[3]....
        /*00bc*/ 	.word	0xffffffff


	//   ....[4]....
        /*00c0*/ 	.word	0xffffffff


	//   ....[5]....
        /*00c4*/ 	.word	0xffffffff


	//   ....[6]....
        /*00c8*/ 	.word	0xffffffff


	//   ....[7]....
        /*00cc*/ 	.word	0xffffffff


	//   ....[8]....
        /*00d0*/ 	.word	0xffffffff


	//   ....[9]....
        /*00d4*/ 	.word	0xffffffff


	//   ....[10]....
        /*00d8*/ 	.word	0xffffffff


	//   ....[11]....
        /*00dc*/ 	.word	0xffffffff


	//   ....[12]....
        /*00e0*/ 	.word	0xffffffff


	//   ....[13]....
        /*00e4*/ 	.word	0xffffffff


	//   ....[14]....
        /*00e8*/ 	.word	0xffffffff


	//   ....[15]....
        /*00ec*/ 	.word	0xffffffff


	//   ....[16]....
        /*00f0*/ 	.word	0xffffffff


	//   ....[17]....
        /*00f4*/ 	.word	0xffffffff


	//   ....[18]....
        /*00f8*/ 	.word	0xffffffff


	//   ....[19]....
        /*00fc*/ 	.word	0xffffffff


	//   ....[20]....
        /*0100*/ 	.word	0xffffffff


	//   ....[21]....
        /*0104*/ 	.word	0xffffffff


	//   ....[22]....
        /*0108*/ 	.word	0xffffffff


	//   ....[23]....
        /*010c*/ 	.word	0xffffffff


	//----- nvinfo : EIATTR_COOP_GROUP_INSTR_OFFSETS
	.align		4
.L_682:
        /*0110*/ 	.byte	0x04, 0x28
        /*0112*/ 	.short	(.L_684 - .L_683)


	//   ....[0]....
.L_683:
        /*0114*/ 	.word	0x00001c50


	//   ....[1]....
        /*0118*/ 	.word	0x00001d00


	//   ....[2]....
        /*011c*/ 	.word	0x00001d10


	//   ....[3]....
        /*0120*/ 	.word	0x00001d90


	//   ....[4]....
        /*0124*/ 	.word	0x00001ec0


	//   ....[5]....
        /*0128*/ 	.word	0x00001fc0


	//   ....[6]....
        /*012c*/ 	.word	0x00002090


	//   ....[7]....
        /*0130*/ 	.word	0x00002110


	//   ....[8]....
        /*0134*/ 	.word	0x00003a60


	//   ....[9]....
        /*0138*/ 	.word	0x00003b50


	//   ....[10]....
        /*013c*/ 	.word	0x00003b90


	//   ....[11]....
        /*0140*/ 	.word	0x00003ba0


	//   ....[12]....
        /*0144*/ 	.word	0x00003bb0


	//   ....[13]....
        /*0148*/ 	.word	0x00003be0


	//   ....[14]....
        /*014c*/ 	.word	0x00003c30


	//   ....[15]....
        /*0150*/ 	.word	0x00003c60


	//   ....[16]....
        /*0154*/ 	.word	0x00005250


	//   ....[17]....
        /*0158*/ 	.word	0x00005260


	//   ....[18]....
        /*015c*/ 	.word	0x000052a0


	//   ....[19]....
        /*0160*/ 	.word	0x000052e0


	//   ....[20]....
        /*0164*/ 	.word	0x00005400


	//   ....[21]....
        /*0168*/ 	.word	0x00005420


	//   ....[22]....
        /*016c*/ 	.word	0x00005430


	//   ....[23]....
        /*0170*/ 	.word	0x00005480


	//----- nvinfo : EIATTR_EXIT_INSTR_OFFSETS
	.align		4
.L_684:
        /*0174*/ 	.byte	0x04, 0x1c
        /*0176*/ 	.short	(.L_686 - .L_685)


	//   ....[0]....
.L_685:
        /*0178*/ 	.word	0x00000170


	//   ....[1]....
        /*017c*/ 	.word	0x00007070


	//----- nvinfo : EIATTR_CTAIDZ_USED
	.align		4
.L_686:
        /*0180*/ 	.byte	0x01, 0x04
	.zero		2


	//----- nvinfo : EIATTR_CRS_STACK_SIZE
	.align		4
        /*0184*/ 	.byte	0x04, 0x1e
        /*0186*/ 	.short	(.L_688 - .L_687)
.L_687:
        /*0188*/ 	.word	0x00000000
.L_688:


//--------------------- .nv.info._ZN5flash16flash_fwd_kernelI23Flash_fwd_kernel_traitsILi128ELi128ELi32ELi4ELb0ELb0EN7cutlass10bfloat16_tE19Flash_kernel_traitsILi128ELi128ELi32ELi4ES3_EELb1ELb0ELb0ELb1ELb0ELb0ELb0ELb0EEEvNS_16Flash_fwd_paramsE --------------------------
	.section	.nv.info._ZN5flash16flash_fwd_kernelI23Flash_fwd_kernel_traitsILi128ELi128ELi32ELi4ELb0ELb0EN7cutlass10bfloat16_tE19Flash_kernel_traitsILi128ELi128ELi32ELi4ES3_EELb1ELb0ELb0ELb1ELb0ELb0ELb0ELb0EEEvNS_16Flash_fwd_paramsE,"",@"SHT_CUDA_INFO"
	.sectionflags	@""
	.align	4


	//----- nvinfo : EIATTR_CUDA_API_VERSION
	.align		4
        /*0000*/ 	.byte	0x04, 0x37
        /*0002*/ 	.short	(.L_690 - .L_689)
.L_689:
        /*0004*/ 	.word	0x00000082


	//----- nvinfo : EIATTR_SW2861232_WAR
	.align		4
.L_690:
        /*0008*/ 	.byte	0x01, 0x35
	.zero		2


	//----- nvinfo : EIATTR_PARAM_CBANK
	.align		4
        /*000c*/ 	.byte	0x04, 0x0a
        /*000e*/ 	.short	(.L_692 - .L_691)
	.align		4
.L_691:
        /*0010*/ 	.word	index@(.nv.constant0._ZN5flash16flash_fwd_kernelI23Flash_fwd_kernel_traitsILi128ELi128ELi32ELi4ELb0ELb0EN7cutlass10bfloat16_tE19Flash_kernel_traitsILi128ELi128ELi32ELi4ES3_EELb1ELb0ELb0ELb1ELb0ELb0ELb0ELb0EEEvNS_16Flash_fwd_paramsE)
        /*0014*/ 	.short	0x0160
        /*0016*/ 	.short	0x01d0


	//----- nvinfo : EIATTR_CBANK_PARAM_SIZE
	.align		4
.L_692:
        /*0018*/ 	.byte	0x03, 0x19
        /*001a*/ 	.short	0x01d0


	//----- nvinfo : EIATTR_KPARAM_INFO
	.align		4
        /*001c*/ 	.byte	0x04, 0x17
        /*001e*/ 	.short	(.L_694 - .L_693)
.L_693:
        /*0020*/ 	.word	0x00000000
        /*0024*/ 	.short	0x0000
        /*0026*/ 	.short	0x0000
        /*0028*/ 	.byte	0x00, 0xf0, 0x41, 0x07


	//----- nvinfo : EIATTR_MAXREG_COUNT
	.align		4
.L_694:
        /*002c*/ 	.byte	0x03, 0x1b
        /*002e*/ 	.short	0x00ff


	//----- nvinfo : EIATTR_NUM_BARRIERS
	.align		4
        /*0030*/ 	.byte	0x02, 0x4c
        /*0032*/ 	.byte	0x01
	.zero		1


	//----- nvinfo : EIATTR_ANNOTATIONS
	.align		4
        /*0034*/ 	.byte	0x04, 0x55
        /*0036*/ 	.short	(.L_696 - .L_695)


	//   ....[0]....
.L_695:
        /* <DEDUP_REMOVED lines=11> */


	//----- nvinfo : EIATTR_MERCURY_ISA_VERSION
	.align		4
.L_696:
        /*00d0*/ 	.byte	0x03, 0x5f
        /*00d2*/ 	.short	0x0000


	//----- nvinfo : EIATTR_COOP_GROUP_MASK_REGIDS
	.align		4
        /*00d4*/ 	.byte	0x04, 0x29
        /*00d6*/ 	.short	(.L_698 - .L_697)


	//   ....[0]....
.L_697:
        /*00d8*/ 	.word	0xffffffff


	//   ....[1]....
        /*00dc*/ 	.word	0xffffffff


	//   ....[2]....
        /*00e0*/ 	.word	0xffffffff


	//   ....[3]....
        /*00e4*/ 	.word	0xffffffff


	//   ....[4]....
        /*00e8*/ 	.word	0xffffffff


	//   ....[5]....
        /*00ec*/ 	.word	0xffffffff


	//   ....[6]....
        /*00f0*/ 	.word	0xffffffff


	//   ....[7]....
        /*00f4*/ 	.word	0xffffffff


	//   ....[8]....
        /*00f8*/ 	.word	0xffffffff


	//   ....[9]....
        /*00fc*/ 	.word	0xffffffff


	//   ....[10]....
        /*0100*/ 	.word	0xffffffff


	//   ....[11]....
        /*0104*/ 	.word	0xffffffff


	//   ....[12]....
        /*0108*/ 	.word	0xffffffff


	//   ....[13]....
        /*010c*/ 	.word	0xffffffff


	//   ....[14]....
        /*0110*/ 	.word	0xffffffff


	//   ....[15]....
        /*0114*/ 	.word	0xffffffff


	//   ....[16]....
        /*0118*/ 	.word	0xffffffff


	//   ....[17]....
        /*011c*/ 	.word	0xffffffff


	//   ....[18]....
        /*0120*/ 	.word	0xffffffff


	//   ....[19]....
        /*0124*/ 	.word	0xffffffff


	//   ....[20]....
        /*0128*/ 	.word	0xffffffff


	//   ....[21]....
        /*012c*/ 	.word	0xffffffff


	//   ....[22]....
        /*0130*/ 	.word	0xffffffff


	//   ....[23]....
        /*0134*/ 	.word	0xffffffff


	//----- nvinfo : EIATTR_COOP_GROUP_INSTR_OFFSETS
	.align		4
.L_698:
        /*0138*/ 	.byte	0x04, 0x28
        /*013a*/ 	.short	(.L_700 - .L_699)


	//   ....[0]....
.L_699:
        /*013c*/ 	.word	0x00004330


	//   ....[1]....
        /*0140*/ 	.word	0x00004370


	//   ....[2]....
        /*0144*/ 	.word	0x000044a0


	//   ....[3]....
        /*0148*/ 	.word	0x000044c0


	//   ....[4]....
        /*014c*/ 	.word	0x00004a80


	//   ....[5]....
        /*0150*/ 	.word	0x00004e50


	//   ....[6]....
        /*0154*/ 	.word	0x00004e90


	//   ....[7]....
        /*0158*/ 	.word	0x00004fa0


	//   ....[8]....
        /*015c*/ 	.word	0x00006f70


	//   ....[9]....
        /*0160*/ 	.word	0x00007030


	//   ....[10]....
        /*0164*/ 	.word	0x00007180


	//   ....[11]....
        /*0168*/ 	.word	0x00007210


	//   ....[12]....
        /*016c*/ 	.word	0x00007240


	//   ....[13]....
        /*0170*/ 	.word	0x00007390


	//   ....[14]....
        /*0174*/ 	.word	0x00007580


	//   ....[15]....
        /*0178*/ 	.word	0x000078a0


	//   ....[16]....
        /*017c*/ 	.word	0x000091c0


	//   ....[17]....
        /*0180*/ 	.word	0x00009200


	//   ....[18]....
        /*0184*/ 	.word	0x00009230


	//   ....[19]....
        /*0188*/ 	.word	0x000092d0


	//   ....[20]....
        /*018c*/ 	.word	0x00009310


	//   ....[21]....
        /*0190*/ 	.word	0x00009340


	//   ....[22]....
        /*0194*/ 	.word	0x00009380


	//   ....[23]....
        /*0198*/ 	.word	0x00009460


	//----- nvinfo : EIATTR_EXIT_INSTR_OFFSETS
	.align		4
.L_700:
        /*019c*/ 	.byte	0x04, 0x1c
        /*019e*/ 	.short	(.L_702 - .L_701)


	//   ....[0]....
.L_701:
        /*01a0*/ 	.word	0x00000720


	//   ....[1]....
        /*01a4*/ 	.word	0x0000b680


	//   ....[2]....
        /*01a8*/ 	.word	0x0000b760


	//   ....[3]....
        /*01ac*/ 	.word	0x0000b780


	//   ....[4]....
        /*01b0*/ 	.word	0x0000c830


	//   ....[5]....
        /*01b4*/ 	.word	0x0000c8b0


	//----- nvinfo : EIATTR_CTAIDZ_USED
	.align		4
.L_702:
        /*01b8*/ 	.byte	0x01, 0x04
	.zero		2


	//----- nvinfo : EIATTR_CRS_STACK_SIZE
	.align		4
        /*01bc*/ 	.byte	0x04, 0x1e
        /*01be*/ 	.short	(.L_704 - .L_703)
.L_703:
        /*01c0*/ 	.word	0x00000000
.L_704:


//--------------------- .nv.info._ZN5flash16flash_fwd_kernelI23Flash_fwd_kernel_traitsILi128ELi128ELi32ELi4ELb0ELb0EN7cutlass10bfloat16_tE19Flash_kernel_traitsILi128ELi128ELi32ELi4ES3_EELb1ELb0ELb0ELb0ELb0ELb0ELb0ELb1EEEvNS_16Flash_fwd_paramsE --------------------------
	.section	.nv.info._ZN5flash16flash_fwd_kernelI23Flash_fwd_kernel_traitsILi128ELi128ELi32ELi4ELb0ELb0EN7cutlass10bfloat16_tE19Flash_kernel_traitsILi128ELi128ELi32ELi4ES3_EELb1ELb0ELb0ELb0ELb0ELb0ELb0ELb1EEEvNS_16Flash_fwd_paramsE,"",@"SHT_CUDA_INFO"
	.sectionflags	@""
	.align	4


	//----- nvinfo : EIATTR_CUDA_API_VERSION
	.align		4
        /*0000*/ 	.byte	0x04, 0x37
        /*0002*/ 	.short	(.L_706 - .L_705)
.L_705:
        /*0004*/ 	.word	0x00000082


	//----- nvinfo : EIATTR_SW2861232_WAR
	.align		4
.L_706:
        /*0008*/ 	.byte	0x01, 0x35
	.zero		2


	//----- nvinfo : EIATTR_PARAM_CBANK
	.align		4
        /*000c*/ 	.byte	0x04, 0x0a
        /*000e*/ 	.short	(.L_708 - .L_707)
	.align		4
.L_707:
        /*0010*/ 	.word	index@(.nv.constant0._ZN5flash16flash_fwd_kernelI23Flash_fwd_kernel_traitsILi128ELi128ELi32ELi4ELb0ELb0EN7cutlass10bfloat16_tE19Flash_kernel_traitsILi128ELi128ELi32ELi4ES3_EELb1ELb0ELb0ELb0ELb0ELb0ELb0ELb1EEEvNS_16Flash_fwd_paramsE)
        /*0014*/ 	.short	0x0160
        /*0016*/ 	.short	0x01d0


	//----- nvinfo : EIATTR_CBANK_PARAM_SIZE
	.align		4
.L_708:
        /*0018*/ 	.byte	0x03, 0x19
        /*001a*/ 	.short	0x01d0


	//----- nvinfo : EIATTR_KPARAM_INFO
	.align		4
        /*001c*/ 	.byte	0x04, 0x17
        /*001e*/ 	.short	(.L_710 - .L_709)
.L_709:
        /*0020*/ 	.word	0x00000000
        /*0024*/ 	.short	0x0000
        /*0026*/ 	.short	0x0000
        /*0028*/ 	.byte	0x00, 0xf0, 0x41, 0x07


	//----- nvinfo : EIATTR_MAXREG_COUNT
	.align		4
.L_710:
        /*002c*/ 	.byte	0x03, 0x1b
        /*002e*/ 	.short	0x00ff


	//----- nvinfo : EIATTR_NUM_BARRIERS
	.align		4
        /*0030*/ 	.byte	0x02, 0x4c
        /*0032*/ 	.byte	0x01
	.zero		1


	//----- nvinfo : EIATTR_ANNOTATIONS
	.align		4
        /*0034*/ 	.byte	0x04, 0x55
        /*0036*/ 	.short	(.L_712 - .L_711)


	//   ....[0]....
.L_711:
        /* <DEDUP_REMOVED lines=23> */


	//----- nvinfo : EIATTR_MERCURY_ISA_VERSION
	.align		4
.L_712:
        /*0190*/ 	.byte	0x03, 0x5f
        /*0192*/ 	.short	0x0000


	//----- nvinfo : EIATTR_COOP_GROUP_MASK_REGIDS
	.align		4
        /*0194*/ 	.byte	0x04, 0x29
        /*0196*/ 	.short	(.L_714 - .L_713)


	//   ....[0]....
.L_713:
        /*0198*/ 	.word	0xffffffff


	//   ....[1]....
        /*019c*/ 	.word	0xffffffff


	//   ....[2]....
        /*01a0*/ 	.word	0xffffffff


	//   ....[3]....
        /*01a4*/ 	.word	0xffffffff


	//   ....[4]....
        /*01a8*/ 	.word	0xffffffff


	//   ....[5]....
        /*01ac*/ 	.word	0xffffffff


	//   ....[6]....
        /*01b0*/ 	.word	0xffffffff


	//   ....[7]....
        /*01b4*/ 	.word	0xffffffff


	//   ....[8]....
        /*01b8*/ 	.word	0xffffffff


	//   ....[9]....
        /*01bc*/ 	.word	0xffffffff


	//   ....[10]....
        /*01c0*/ 	.word	0xffffffff


	//   ....[11]....
        /*01c4*/ 	.word	0xffffffff


	//   ....[12]....
        /*01c8*/ 	.word	0xffffffff


	//   ....[13]....
        /*01cc*/ 	.word	0xffffffff


	//   ....[14]....
        /*01d0*/ 	.word	0xffffffff


	//   ....[15]....
        /*01d4*/ 	.word	0xffffffff


	//   ....[16]....
        /*01d8*/ 	.word	0xffffffff


	//   ....[17]....
        /*01dc*/ 	.word	0xffffffff


	//   ....[18]....
        /*01e0*/ 	.word	0xffffffff


	//   ....[19]....
        /*01e4*/ 	.word	0xffffffff


	//   ....[20]....
        /*01e8*/ 	.word	0xffffffff


	//   ....[21]....
        /*01ec*/ 	.word	0xffffffff


	//   ....[22]....
        /*01f0*/ 	.word	0xffffffff


	//   ....[23]....
        /*01f4*/ 	.word	0xffffffff


	//----- nvinfo : EIATTR_COOP_GROUP_INSTR_OFFSETS
	.align		4
.L_714:
        /*01f8*/ 	.byte	0x04, 0x28
        /*01fa*/ 	.short	(.L_716 - .L_715)


	//   ....[0]....
.L_715:
        /*01fc*/ 	.word	0x000036f0


	//   ....[1]....
        /*0200*/ 	.word	0x00003890


	//   ....[2]....
        /*0204*/ 	.word	0x000039b0


	//   ....[3]....
        /*0208*/ 	.word	0x00003c90


	//   ....[4]....
        /*020c*/ 	.word	0x00003dd0


	//   ....[5]....
        /*0210*/ 	.word	0x00003e10


	//   ....[6]....
        /*0214*/ 	.word	0x00003f60


	//   ....[7]....
        /*0218*/ 	.word	0x00003ff0


	//   ....[8]....
        /*021c*/ 	.word	0x00007490


	//   ....[9]....
        /*0220*/ 	.word	0x000074c0


	//   ....[10]....
        /*0224*/ 	.word	0x000074d0


	//   ....[11]....
        /*0228*/ 	.word	0x000074f0


	//   ....[12]....
        /*022c*/ 	.word	0x00007510


	//   ....[13]....
        /*0230*/ 	.word	0x00007530


	//   ....[14]....
        /*0234*/ 	.word	0x00007550


	//   ....[15]....
        /*0238*/ 	.word	0x00007700


	//   ....[16]....
        /*023c*/ 	.word	0x0000a5c0


	//   ....[17]....
        /*0240*/ 	.word	0x0000a6f0


	//   ....[18]....
        /*0244*/ 	.word	0x0000a900


	//   ....[19]....
        /*0248*/ 	.word	0x0000a910


	//   ....[20]....
        /*024c*/ 	.word	0x0000a920


	//   ....[21]....
        /*0250*/ 	.word	0x0000a950


	//   ....[22]....
        /*0254*/ 	.word	0x0000a9a0


	//   ....[23]....
        /*0258*/ 	.word	0x0000a9b0


	//----- nvinfo : EIATTR_EXIT_INSTR_OFFSETS
	.align		4
.L_716:
        /*025c*/ 	.byte	0x04, 0x1c
        /*025e*/ 	.short	(.L_718 - .L_717)


	//   ....[0]....
.L_717:
        /*0260*/ 	.word	0x00000670


	//   ....[1]....
        /*0264*/ 	.word	0x0000caa0


	//   ....[2]....
        /*0268*/ 	.word	0x0000cb80


	//   ....[3]....
        /*026c*/ 	.word	0x0000cba0


	//   ....[4]....
        /*0270*/ 	.word	0x0000dc50


	//   ....[5]....
        /*0274*/ 	.word	0x0000dcd0


	//----- nvinfo : EIATTR_CTAIDZ_USED
	.align		4
.L_718:
        /*0278*/ 	.byte	0x01, 0x04
	.zero		2


	//----- nvinfo : EIATTR_CRS_STACK_SIZE
	.align		4
        /*027c*/ 	.byte	0x04, 0x1e
        /*027e*/ 	.short	(.L_720 - .L_719)
.L_719:
        /*0280*/ 	.word	0x00000000
.L_720:


//--------------------- .nv.info._ZN5flash16flash_fwd_kernelI23Flash_fwd_kernel_traitsILi128ELi128ELi32ELi4ELb0ELb0EN7cutlass10bfloat16_tE19Flash_kernel_traitsILi128ELi128ELi32ELi4ES3_EELb0ELb0ELb0ELb0ELb0ELb0ELb1ELb0EEEvNS_16Flash_fwd_paramsE --------------------------
	.section	.nv.info._ZN5flash16flash_fwd_kernelI23Flash_fwd_kernel_traitsILi128ELi128ELi32ELi4ELb0ELb0EN7cutlass10bfloat16_tE19Flash_kernel_traitsILi128ELi128ELi32ELi4ES3_EELb0ELb0ELb0ELb0ELb0ELb0ELb1ELb0EEEvNS_16Flash_fwd_paramsE,"",@"SHT_CUDA_INFO"
	.sectionflags	@""
	.align	4


	//----- nvinfo : EIATTR_CUDA_API_VERSION
	.align		4
        /*0000*/ 	.byte	0x04, 0x37
        /*0002*/ 	.short	(.L_722 - .L_721)
.L_721:
        /*0004*/ 	.word	0x00000082


	//----- nvinfo : EIATTR_SW2861232_WAR
	.align		4
.L_722:
        /*0008*/ 	.byte	0x01, 0x35
	.zero		2


	//----- nvinfo : EIATTR_PARAM_CBANK
	.align		4
        /*000c*/ 	.byte	0x04, 0x0a
        /*000e*/ 	.short	(.L_724 - .L_723)
	.align		4
.L_723:
        /*0010*/ 	.word	index@(.nv.constant0._ZN5flash16flash_fwd_kernelI23Flash_fwd_kernel_traitsILi128ELi128ELi32ELi4ELb0ELb0EN7cutlass10bfloat16_tE19Flash_kernel_traitsILi128ELi128ELi32ELi4ES3_EELb0ELb0ELb0ELb0ELb0ELb0ELb1ELb0EEEvNS_16Flash_fwd_paramsE)
        /*0014*/ 	.short	0x0160
        /*0016*/ 	.short	0x01d0


	//----- nvinfo : EIATTR_CBANK_PARAM_SIZE
	.align		4
.L_724:
        /*0018*/ 	.byte	0x03, 0x19
        /*001a*/ 	.short	0x01d0


	//----- nvinfo : EIATTR_KPARAM_INFO
	.align		4
        /*001c*/ 	.byte	0x04, 0x17
        /*001e*/ 	.short	(.L_726 - .L_725)
.L_725:
        /*0020*/ 	.word	0x00000000
        /*0024*/ 	.short	0x0000
        /*0026*/ 	.short	0x0000
        /*0028*/ 	.byte	0x00, 0xf0, 0x41, 0x07


	//----- nvinfo : EIATTR_MAXREG_COUNT
	.align		4
.L_726:
        /*002c*/ 	.byte	0x03, 0x1b
        /*002e*/ 	.short	0x00ff


	//----- nvinfo : EIATTR_NUM_BARRIERS
	.align		4
        /*0030*/ 	.byte	0x02, 0x4c
        /*0032*/ 	.byte	0x01
	.zero		1


	//----- nvinfo : EIATTR_ANNOTATIONS
	.align		4
        /*0034*/ 	.byte	0x04, 0x55
        /*0036*/ 	.short	(.L_728 - .L_727)


	//   ....[0]....
.L_727:
        /* <DEDUP_REMOVED lines=15> */


	//----- nvinfo : EIATTR_MERCURY_ISA_VERSION
	.align		4
.L_728:
        /*0110*/ 	.byte	0x03, 0x5f
        /*0112*/ 	.short	0x0000


	//----- nvinfo : EIATTR_COOP_GROUP_MASK_REGIDS
	.align		4
        /*0114*/ 	.byte	0x04, 0x29
        /*0116*/ 	.short	(.L_730 - .L_729)


	//   ....[0]....
.L_729:
        /*0118*/ 	.word	0xffffffff


	//   ....[1]....
        /*011c*/ 	.word	0xffffffff


	//   ....[2]....
        /*0120*/ 	.word	0xffffffff


	//   ....[3]....
        /*0124*/ 	.word	0xffffffff


	//   ....[4]....
        /*0128*/ 	.word	0xffffffff


	//   ....[5]....
        /*012c*/ 	.word	0xffffffff


	//   ....[6]....
        /*0130*/ 	.word	0xffffffff


	//   ....[7]....
        /*0134*/ 	.word	0xffffffff


	//   ....[8]....
        /*0138*/ 	.word	0xffffffff


	//   ....[9]....
        /*013c*/ 	.word	0xffffffff


	//   ....[10]....
        /*0140*/ 	.word	0xffffffff


	//   ....[11]....
        /*0144*/ 	.word	0xffffffff


	//   ....[12]....
        /*0148*/ 	.word	0xffffffff


	//   ....[13]....
        /*014c*/ 	.word	0xffffffff


	//   ....[14]....
        /*0150*/ 	.word	0xffffffff


	//   ....[15]....
        /*0154*/ 	.word	0xffffffff


	//   ....[16]....
        /*0158*/ 	.word	0xffffffff


	//   ....[17]....
        /*015c*/ 	.word	0xffffffff


	//   ....[18]....
        /*0160*/ 	.word	0xffffffff


	//   ....[19]....
        /*0164*/ 	.word	0xffffffff


	//   ....[20]....
        /*0168*/ 	.word	0xffffffff


	//   ....[21]....
        /*016c*/ 	.word	0xffffffff


	//   ....[22]....
        /*0170*/ 	.word	0xffffffff


	//   ....[23]....
        /*0174*/ 	.word	0xffffffff


	//----- nvinfo : EIATTR_COOP_GROUP_INSTR_OFFSETS
	.align		4
.L_730:
        /*0178*/ 	.byte	0x04, 0x28
        /*017a*/ 	.short	(.L_732 - .L_731)


	//   ....[0]....
.L_731:
        /*017c*/ 	.word	0x000035f0


	//   ....[1]....
        /*0180*/ 	.word	0x000036a0


	//   ....[2]....
        /*0184*/ 	.word	0x000036b0


	//   ....[3]....
        /*0188*/ 	.word	0x00003730


	//   ....[4]....
        /*018c*/ 	.word	0x00003aa0


	//   ....[5]....
        /*0190*/ 	.word	0x00003b60


	//   ....[6]....
        /*0194*/ 	.word	0x00003b90


	//   ....[7]....
        /*0198*/ 	.word	0x00003c40


	//   ....[8]....
        /*019c*/ 	.word	0x00005630


	//   ....[9]....
        /*01a0*/ 	.word	0x00005720


	//   ....[10]....
        /*01a4*/ 	.word	0x00005760


	//   ....[11]....
        /*01a8*/ 	.word	0x00005770


	//   ....[12]....
        /*01ac*/ 	.word	0x00005780


	//   ....[13]....
        /*01b0*/ 	.word	0x000057b0


	//   ....[14]....
        /*01b4*/ 	.word	0x00005800


	//   ....[15]....
        /*01b8*/ 	.word	0x00005830


	//   ....[16]....
        /*01bc*/ 	.word	0x00006df0


	//   ....[17]....
        /*01c0*/ 	.word	0x00006e00


	//   ....[18]....
        /*01c4*/ 	.word	0x00006e10


	//   ....[19]....
        /*01c8*/ 	.word	0x00006e20


	//   ....[20]....
        /*01cc*/ 	.word	0x00006e70


	//   ....[21]....
        /*01d0*/ 	.word	0x00006e90


	//   ....[22]....
        /*01d4*/ 	.word	0x00006eb0


	//   ....[23]....
        /*01d8*/ 	.word	0x00006ec0


	//----- nvinfo : EIATTR_EXIT_INSTR_OFFSETS
	.align		4
.L_732:
        /*01dc*/ 	.byte	0x04, 0x1c
        /*01de*/ 	.short	(.L_734 - .L_733)


	//   ....[0]....
.L_733:
        /*01e0*/ 	.word	0x000002f0


	//   ....[1]....
        /*01e4*/ 	.word	0x00009210


	//   ....[2]....
        /*01e8*/ 	.word	0x000092f0


	//   ....[3]....
        /*01ec*/ 	.word	0x00009310


	//   ....[4]....
        /*01f0*/ 	.word	0x0000a370


	//   ....[5]....
        /*01f4*/ 	.word	0x0000a3f0


	//----- nvinfo : EIATTR_CTAIDZ_USED
	.align		4
.L_734:
        /*01f8*/ 	.byte	0x01, 0x04
	.zero		2


	//----- nvinfo : EIATTR_CRS_STACK_SIZE
	.align		4
        /*01fc*/ 	.byte	0x04, 0x1e
        /*01fe*/ 	.short	(.L_736 - .L_735)
.L_735:
        /*0200*/ 	.word	0x00000000
.L_736:


//--------------------- .nv.info._ZN5flash16flash_fwd_kernelI23Flash_fwd_kernel_traitsILi128ELi128ELi32ELi4ELb0ELb0EN7cutlass10bfloat16_tE19Flash_kernel_traitsILi128ELi128ELi32ELi4ES3_EELb1ELb0ELb0ELb1ELb0ELb0ELb0ELb1EEEvNS_16Flash_fwd_paramsE --------------------------
	.section	.nv.info._ZN5flash16flash_fwd_kernelI23Flash_fwd_kernel_traitsILi128ELi128ELi32ELi4ELb0ELb0EN7cutlass10bfloat16_tE19Flash_kernel_traitsILi128ELi128ELi32ELi4ES3_EELb1ELb0ELb0ELb1ELb0ELb0ELb0ELb1EEEvNS_16Flash_fwd_paramsE,"",@"SHT_CUDA_INFO"
	.sectionflags	@""
	.align	4


	//----- nvinfo : EIATTR_CUDA_API_VERSION
	.align		4
        /*0000*/ 	.byte	0x04, 0x37
        /*0002*/ 	.short	(.L_738 - .L_737)
.L_737:
        /*0004*/ 	.word	0x00000082


	//----- nvinfo : EIATTR_SW2861232_WAR
	.align		4
.L_738:
        /*0008*/ 	.byte	0x01, 0x35
	.zero		2


	//----- nvinfo : EIATTR_PARAM_CBANK
	.align		4
        /*000c*/ 	.byte	0x04, 0x0a
        /*000e*/ 	.short	(.L_740 - .L_739)
	.align		4
.L_739:
        /*0010*/ 	.word	index@(.nv.constant0._ZN5flash16flash_fwd_kernelI23Flash_fwd_kernel_traitsILi128ELi128ELi32ELi4ELb0ELb0EN7cutlass10bfloat16_tE19Flash_kernel_traitsILi128ELi128ELi32ELi4ES3_EELb1ELb0ELb0ELb1ELb0ELb0ELb0ELb1EEEvNS_16Flash_fwd_paramsE)
        /*0014*/ 	.short	0x0160
        /*0016*/ 	.short	0x01d0


	//----- nvinfo : EIATTR_CBANK_PARAM_SIZE
	.align		4
.L_740:
        /*0018*/ 	.byte	0x03, 0x19
        /*001a*/ 	.short	0x01d0


	//----- nvinfo : EIATTR_KPARAM_INFO
	.align		4
        /*001c*/ 	.byte	0x04, 0x17
        /*001e*/ 	.short	(.L_742 - .L_741)
.L_741:
        /*0020*/ 	.word	0x00000000
        /*0024*/ 	.short	0x0000
        /*0026*/ 	.short	0x0000
        /*0028*/ 	.byte	0x00, 0xf0, 0x41, 0x07


	//----- nvinfo : EIATTR_MAXREG_COUNT
	.align		4
.L_742:
        /*002c*/ 	.byte	0x03, 0x1b
        /*002e*/ 	.short	0x00ff


	//----- nvinfo : EIATTR_NUM_BARRIERS
	.align		4
        /*0030*/ 	.byte	0x02, 0x4c
        /*0032*/ 	.byte	0x01
	.zero		1


	//----- nvinfo : EIATTR_ANNOTATIONS
	.align		4
        /*0034*/ 	.byte	0x04, 0x55
        /*0036*/ 	.short	(.L_744 - .L_743)


	//   ....[0]....
.L_743:
        /* <DEDUP_REMOVED lines=43> */


	//----- nvinfo : EIATTR_MERCURY_ISA_VERSION
	.align		4
.L_744:
        /*02d0*/ 	.byte	0x03, 0x5f
        /*02d2*/ 	.short	0x0000


	//----- nvinfo : EIATTR_COOP_GROUP_MASK_REGIDS
	.align		4
        /*02d4*/ 	.byte	0x04, 0x29
        /*02d6*/ 	.short	(.L_746 - .L_745)


	//   ....[0]....
.L_745:
        /*02d8*/ 	.word	0xffffffff


	//   ....[1]....
        /*02dc*/ 	.word	0xffffffff


	//   ....[2]....
        /*02e0*/ 	.word	0xffffffff


	//   ....[3]....
        /*02e4*/ 	.word	0xffffffff


	//   ....[4]....
        /*02e8*/ 	.word	0xffffffff


	//   ....[5]....
        /*02ec*/ 	.word	0xffffffff


	//   ....[6]....
        /*02f0*/ 	.word	0xffffffff


	//   ....[7]....
        /*02f4*/ 	.word	0xffffffff


	//   ....[8]....
        /*02f8*/ 	.word	0xffffffff


	//   ....[9]....
        /*02fc*/ 	.word	0xffffffff


	//   ....[10]....
        /*0300*/ 	.word	0xffffffff


	//   ....[11]....
        /*0304*/ 	.word	0xffffffff


	//   ....[12]....
        /*0308*/ 	.word	0xffffffff


	//   ....[13]....
        /*030c*/ 	.word	0xffffffff


	//   ....[14]....
        /*0310*/ 	.word	0xffffffff


	//   ....[15]....
        /*0314*/ 	.word	0xffffffff


	//   ....[16]....
        /*0318*/ 	.word	0xffffffff


	//   ....[17]....
        /*031c*/ 	.word	0xffffffff


	//   ....[18]....
        /*0320*/ 	.word	0xffffffff


	//   ....[19]....
        /*0324*/ 	.word	0xffffffff


	//   ....[20]....
        /*0328*/ 	.word	0xffffffff


	//   ....[21]....
        /*032c*/ 	.word	0xffffffff


	//   ....[22]....
        /*0330*/ 	.word	0xffffffff


	//   ....[23]....
        /*0334*/ 	.word	0xffffffff


	//----- nvinfo : EIATTR_COOP_GROUP_INSTR_OFFSETS
	.align		4
.L_746:
        /*0338*/ 	.byte	0x04, 0x28
        /*033a*/ 	.short	(.L_748 - .L_747)


	//   ....[0]....
.L_747:
        /*033c*/ 	.word	0x00004370


	//   ....[1]....
        /*0340*/ 	.word	0x00004430


	//   ....[2]....
        /*0344*/ 	.word	0x00004540


	//   ....[3]....
        /*0348*/ 	.word	0x00004610


	//   ....[4]....
        /*034c*/ 	.word	0x00004630


	//   ....[5]....
        /*0350*/ 	.word	0x00004680


	//   ....[6]....
        /*0354*/ 	.word	0x000046f0


	//   ....[7]....
        /*0358*/ 	.word	0x00004710


	//   ....[8]....
        /*035c*/ 	.word	0x00008d50


	//   ....[9]....
        /*0360*/ 	.word	0x00008e00


	//   ....[10]....
        /*0364*/ 	.word	0x00008e60


	//   ....[11]....
        /*0368*/ 	.word	0x00008ed0


	//   ....[12]....
        /*036c*/ 	.word	0x00008f10


	//   ....[13]....
        /*0370*/ 	.word	0x00008f60


	//   ....[14]....
        /*0374*/ 	.word	0x00008fb0


	//   ....[15]....
        /*0378*/ 	.word	0x00009000


	//   ....[16]....
        /*037c*/ 	.word	0x0000bf00


	//   ....[17]....
        /*0380*/ 	.word	0x0000bf40


	//   ....[18]....
        /*0384*/ 	.word	0x0000bf70


	//   ....[19]....
        /*0388*/ 	.word	0x0000c020


	//   ....[20]....
        /*038c*/ 	.word	0x0000c060


	//   ....[21]....
        /*0390*/ 	.word	0x0000c090


	//   ....[22]....
        /*0394*/ 	.word	0x0000c0d0


	//   ....[23]....
        /*0398*/ 	.word	0x0000c180


	//----- nvinfo : EIATTR_EXIT_INSTR_OFFSETS
	.align		4
.L_748:
        /*039c*/ 	.byte	0x04, 0x1c
        /*039e*/ 	.short	(.L_750 - .L_749)


	//   ....[0]....
.L_749:
        /*03a0*/ 	.word	0x000006b0


	//   ....[1]....
        /*03a4*/ 	.word	0x0000e3a0


	//   ....[2]....
        /*03a8*/ 	.word	0x0000e480


	//   ....[3]....
        /*03ac*/ 	.word	0x0000e4a0


	//   ....[4]....
        /*03b0*/ 	.word	0x0000f560


	//   ....[5]....
        /*03b4*/ 	.word	0x0000f5e0


	//----- nvinfo : EIATTR_CTAIDZ_USED
	.align		4
.L_750:
        /*03b8*/ 	.byte	0x01, 0x04
	.zero		2


	//----- nvinfo : EIATTR_CRS_STACK_SIZE
	.align		4
        /*03bc*/ 	.byte	0x04, 0x1e
        /*03be*/ 	.short	(.L_752 - .L_751)
.L_751:
        /*03c0*/ 	.word	0x00000000
.L_752:


//--------------------- .nv.info._ZN5flash16flash_fwd_kernelI23Flash_fwd_kernel_traitsILi128ELi128ELi32ELi4ELb0ELb0EN7cutlass10bfloat16_tE19Flash_kernel_traitsILi128ELi128ELi32ELi4ES3_EELb0ELb0ELb0ELb1ELb0ELb0ELb1ELb0EEEvNS_16Flash_fwd_paramsE --------------------------
	.section	.nv.info._ZN5flash16flash_fwd_kernelI23Flash_fwd_kernel_traitsILi128ELi128ELi32ELi4ELb0ELb0EN7cutlass10bfloat16_tE19Flash_kernel_traitsILi128ELi128ELi32ELi4ES3_EELb0ELb0ELb0ELb1ELb0ELb0ELb1ELb0EEEvNS_16Flash_fwd_paramsE,"",@"SHT_CUDA_INFO"
	.sectionflags	@""
	.align	4


	//----- nvinfo : EIATTR_CUDA_API_VERSION
	.align		4
        /*0000*/ 	.byte	0x04, 0x37
        /*0002*/ 	.short	(.L_754 - .L_753)
.L_753:
        /*0004*/ 	.word	0x00000082


	//----- nvinfo : EIATTR_SW2861232_WAR
	.align		4
.L_754:
        /*0008*/ 	.byte	0x01, 0x35
	.zero		2


	//----- nvinfo : EIATTR_PARAM_CBANK
	.align		4
        /*000c*/ 	.byte	0x04, 0x0a
        /*000e*/ 	.short	(.L_756 - .L_755)
	.align		4
.L_755:
        /*0010*/ 	.word	index@(.nv.constant0._ZN5flash16flash_fwd_kernelI23Flash_fwd_kernel_traitsILi128ELi128ELi32ELi4ELb0ELb0EN7cutlass10bfloat16_tE19Flash_kernel_traitsILi128ELi128ELi32ELi4ES3_EELb0ELb0ELb0ELb1ELb0ELb0ELb1ELb0EEEvNS_16Flash_fwd_paramsE)
        /*0014*/ 	.short	0x0160
        /*0016*/ 	.short	0x01d0


	//----- nvinfo : EIATTR_CBANK_PARAM_SIZE
	.align		4
.L_756:
        /*0018*/ 	.byte	0x03, 0x19
        /*001a*/ 	.short	0x01d0


	//----- nvinfo : EIATTR_KPARAM_INFO
	.align		4
        /*001c*/ 	.byte	0x04, 0x17
        /*001e*/ 	.short	(.L_758 - .L_757)
.L_757:
        /*0020*/ 	.word	0x00000000
        /*0024*/ 	.short	0x0000
        /*0026*/ 	.short	0x0000
        /*0028*/ 	.byte	0x00, 0xf0, 0x41, 0x07


	//----- nvinfo : EIATTR_MAXREG_COUNT
	.align		4
.L_758:
        /*002c*/ 	.byte	0x03, 0x1b
        /*002e*/ 	.short	0x00ff


	//----- nvinfo : EIATTR_NUM_BARRIERS
	.align		4
        /*0030*/ 	.byte	0x02, 0x4c
        /*0032*/ 	.byte	0x01
	.zero		1


	//----- nvinfo : EIATTR_ANNOTATIONS
	.align		4
        /*0034*/ 	.byte	0x04, 0x55
        /*0036*/ 	.short	(.L_760 - .L_759)


	//   ....[0]....
.L_759:
        /* <DEDUP_REMOVED lines=14> */


	//----- nvinfo : EIATTR_MERCURY_ISA_VERSION
	.align		4
.L_760:
        /*0100*/ 	.byte	0x03, 0x5f
        /*0102*/ 	.short	0x0000


	//----- nvinfo : EIATTR_COOP_GROUP_MASK_REGIDS
	.align		4
        /*0104*/ 	.byte	0x04, 0x29
        /*0106*/ 	.short	(.L_762 - .L_761)


	//   ....[0]....
.L_761:
        /*0108*/ 	.word	0xffffffff


	//   ....[1]....
        /*010c*/ 	.word	0xffffffff


	//   ....[2]....
        /*0110*/ 	.word	0xffffffff


	//   ....[3]....
        /*0114*/ 	.word	0xffffffff


	//   ....[4]....
        /*0118*/ 	.word	0xffffffff


	//   ....[5]....
        /*011c*/ 	.word	0xffffffff


	//   ....[6]....
        /*0120*/ 	.word	0xffffffff


	//   ....[7]....
        /*0124*/ 	.word	0xffffffff


	//   ....[8]....
        /*0128*/ 	.word	0xffffffff


	//   ....[9]....
        /*012c*/ 	.word	0xffffffff


	//   ....[10]....
        /*0130*/ 	.word	0xffffffff


	//   ....[11]....
        /*0134*/ 	.word	0xffffffff


	//   ....[12]....
        /*0138*/ 	.word	0xffffffff


	//   ....[13]....
        /*013c*/ 	.word	0xffffffff


	//   ....[14]....
        /*0140*/ 	.word	0xffffffff


	//   ....[15]....
        /*0144*/ 	.word	0xffffffff


	//   ....[16]....
        /*0148*/ 	.word	0xffffffff


	//   ....[17]....
        /*014c*/ 	.word	0xffffffff


	//   ....[18]....
        /*0150*/ 	.word	0xffffffff


	//   ....[19]....
        /*0154*/ 	.word	0xffffffff


	//   ....[20]....
        /*0158*/ 	.word	0xffffffff


	//   ....[21]....
        /*015c*/ 	.word	0xffffffff


	//   ....[22]....
        /*0160*/ 	.word	0xffffffff


	//   ....[23]....
        /*0164*/ 	.word	0xffffffff


	//----- nvinfo : EIATTR_COOP_GROUP_INSTR_OFFSETS
	.align		4
.L_762:
        /*0168*/ 	.byte	0x04, 0x28
        /*016a*/ 	.short	(.L_764 - .L_763)


	//   ....[0]....
.L_763:
        /*016c*/ 	.word	0x00004080


	//   ....[1]....
        /*0170*/ 	.word	0x00004130


	//   ....[2]....
        /*0174*/ 	.word	0x00004140


	//   ....[3]....
        /*0178*/ 	.word	0x000041c0


	//   ....[4]....
        /*017c*/ 	.word	0x00004530


	//   ....[5]....
        /*0180*/ 	.word	0x000045f0


	//   ....[6]....
        /*0184*/ 	.word	0x00004620


	//   ....[7]....
        /*0188*/ 	.word	0x00004700


	//   ....[8]....
        /*018c*/ 	.word	0x000067d0


	//   ....[9]....
        /*0190*/ 	.word	0x00006820


	//   ....[10]....
        /*0194*/ 	.word	0x00006870


	//   ....[11]....
        /*0198*/ 	.word	0x000068a0


	//   ....[12]....
        /*019c*/ 	.word	0x000068e0


	//   ....[13]....
        /*01a0*/ 	.word	0x00006930


	//   ....[14]....
        /*01a4*/ 	.word	0x00006970


	//   ....[15]....
        /*01a8*/ 	.word	0x00006a40


	//   ....[16]....
        /*01ac*/ 	.word	0x00007fa0


	//   ....[17]....
        /*01b0*/ 	.word	0x00007fb0


	//   ....[18]....
        /*01b4*/ 	.word	0x00007fc0


	//   ....[19]....
        /*01b8*/ 	.word	0x00007fe0


	//   ....[20]....
        /*01bc*/ 	.word	0x00008000


	//   ....[21]....
        /*01c0*/ 	.word	0x00008030


	//   ....[22]....
        /*01c4*/ 	.word	0x00008070


	//   ....[23]....
        /*01c8*/ 	.word	0x000080a0


	//----- nvinfo : EIATTR_EXIT_INSTR_OFFSETS
	.align		4
.L_764:
        /*01cc*/ 	.byte	0x04, 0x1c
        /*01ce*/ 	.short	(.L_766 - .L_765)


	//   ....[0]....
.L_765:
        /*01d0*/ 	.word	0x000002f0


	//   ....[1]....
        /*01d4*/ 	.word	0x0000a3c0


	//   ....[2]....
        /*01d8*/ 	.word	0x0000a4a0


	//   ....[3]....
        /*01dc*/ 	.word	0x0000a4c0


	//   ....[4]....
        /*01e0*/ 	.word	0x0000b520


	//   ....[5]....
        /*01e4*/ 	.word	0x0000b5a0


	//----- nvinfo : EIATTR_CTAIDZ_USED
	.align		4
.L_766:
        /*01e8*/ 	.byte	0x01, 0x04
	.zero		2


	//----- nvinfo : EIATTR_CRS_STACK_SIZE
	.align		4
        /*01ec*/ 	.byte	0x04, 0x1e
        /*01ee*/ 	.short	(.L_768 - .L_767)
.L_767:
        /*01f0*/ 	.word	0x00000000
.L_768:


//--------------------- .nv.info._ZN5flash16flash_fwd_kernelI23Flash_fwd_kernel_traitsILi128ELi128ELi32ELi4ELb0ELb0EN7cutlass10bfloat16_tE19Flash_kernel_traitsILi128ELi128ELi32ELi4ES3_EELb1ELb0ELb1ELb0ELb0ELb1ELb0ELb0EEEvNS_16Flash_fwd_paramsE --------------------------
	.section	.nv.info._ZN5flash16flash_fwd_kernelI23Flash_fwd_kernel_traitsILi128ELi128ELi32ELi4ELb0ELb0EN7cutlass10bfloat16_tE19Flash_kernel_traitsILi128ELi128ELi32ELi4ES3_EELb1ELb0ELb1ELb0ELb0ELb1ELb0ELb0EEEvNS_16Flash_fwd_paramsE,"",@"SHT_CUDA_INFO"
	.sectionflags	@""
	.align	4


	//----- nvinfo : EIATTR_CUDA_API_VERSION
	.align		4
        /*0000*/ 	.byte	0x04, 0x37
        /*0002*/ 	.short	(.L_770 - .L_769)
.L_769:
        /*0004*/ 	.word	0x00000082


	//----- nvinfo : EIATTR_SW2861232_WAR
	.align		4
.L_770:
        /*0008*/ 	.byte	0x01, 0x35
	.zero		2


	//----- nvinfo : EIATTR_PARAM_CBANK
	.align		4
        /*000c*/ 	.byte	0x04, 0x0a
        /*000e*/ 	.short	(.L_772 - .L_771)
	.align		4
.L_771:
        /*0010*/ 	.word	index@(.nv.constant0._ZN5flash16flash_fwd_kernelI23Flash_fwd_kernel_traitsILi128ELi128ELi32ELi4ELb0ELb0EN7cutlass10bfloat16_tE19Flash_kernel_traitsILi128ELi128ELi32ELi4ES3_EELb1ELb0ELb1ELb0ELb0ELb1ELb0ELb0EEEvNS_16Flash_fwd_paramsE)
        /*0014*/ 	.short	0x0160
        /*0016*/ 	.short	0x01d0


	//----- nvinfo : EIATTR_CBANK_PARAM_SIZE
	.align		4
.L_772:
        /*0018*/ 	.byte	0x03, 0x19
        /*001a*/ 	.short	0x01d0


	//----- nvinfo : EIATTR_KPARAM_INFO
	.align		4
        /*001c*/ 	.byte	0x04, 0x17
        /*001e*/ 	.short	(.L_774 - .L_773)
.L_773:
        /*0020*/ 	.word	0x00000000
        /*0024*/ 	.short	0x0000
        /*0026*/ 	.short	0x0000
        /*0028*/ 	.byte	0x00, 0xf0, 0x41, 0x07


	//----- nvinfo : EIATTR_MAXREG_COUNT
	.align		4
.L_774:
        /*002c*/ 	.byte	0x03, 0x1b
        /*002e*/ 	.short	0x00ff


	//----- nvinfo : EIATTR_NUM_BARRIERS
	.align		4
        /*0030*/ 	.byte	0x02, 0x4c
        /*0032*/ 	.byte	0x01
	.zero		1


	//----- nvinfo : EIATTR_ANNOTATIONS
	.align		4
        /*0034*/ 	.byte	0x04, 0x55
        /*0036*/ 	.short	(.L_776 - .L_775)


	//   ....[0]....
.L_775:
        /* <DEDUP_REMOVED lines=54> */


	//----- nvinfo : EIATTR_MERCURY_ISA_VERSION
	.align		4
.L_776:
        /*0388*/ 	.byte	0x03, 0x5f
        /*038a*/ 	.short	0x0000


	//----- nvinfo : EIATTR_COOP_GROUP_MASK_REGIDS
	.align		4
        /*038c*/ 	.byte	0x04, 0x29
        /*038e*/ 	.short	(.L_778 - .L_777)


	//   ....[0]....
.L_777:
        /*0390*/ 	.word	0xffffffff


	//   ....[1]....
        /*0394*/ 	.word	0xffffffff


	//   ....[2]....
        /*0398*/ 	.word	0xffffffff


	//   ....[3]....
        /*039c*/ 	.word	0xffffffff


	//   ....[4]....
        /*03a0*/ 	.word	0xffffffff


	//   ....[5]....
        /*03a4*/ 	.word	0xffffffff


	//   ....[6]....
        /*03a8*/ 	.word	0xffffffff


	//   ....[7]....
        /*03ac*/ 	.word	0xffffffff


	//   ....[8]....
        /*03b0*/ 	.word	0xffffffff


	//   ....[9]....
        /*03b4*/ 	.word	0xffffffff


	//   ....[10]....
        /*03b8*/ 	.word	0xffffffff


	//   ....[11]....
        /*03bc*/ 	.word	0xffffffff


	//   ....[12]....
        /*03c0*/ 	.word	0xffffffff


	//   ....[13]....
        /*03c4*/ 	.word	0xffffffff


	//   ....[14]....
        /*03c8*/ 	.word	0xffffffff


	//   ....[15]....
        /*03cc*/ 	.word	0xffffffff


	//   ....[16]....
        /*03d0*/ 	.word	0xffffffff


	//   ....[17]....
        /*03d4*/ 	.word	0xffffffff


	//   ....[18]....
        /*03d8*/ 	.word	0xffffffff


	//   ....[19]....
        /*03dc*/ 	.word	0xffffffff


	//   ....[20]....
        /*03e0*/ 	.word	0xffffffff


	//   ....[21]....
        /*03e4*/ 	.word	0xffffffff


	//   ....[22]....
        /*03e8*/ 	.word	0xffffffff


	//   ....[23]....
        /*03ec*/ 	.word	0xffffffff


	//   ....[24]....
        /*03f0*/ 	.word	0xffffffff


	//   ....[25]....
        /*03f4*/ 	.word	0xffffffff


	//   ....[26]....
        /*03f8*/ 	.word	0xffffffff


	//   ....[27]....
        /*03fc*/ 	.word	0xffffffff


	//   ....[28]....
        /*0400*/ 	.word	0xffffffff


	//   ....[29]....
        /*0404*/ 	.word	0xffffffff


	//   ....[30]....
        /*0408*/ 	.word	0xffffffff


	//   ....[31]....
        /*040c*/ 	.word	0xffffffff


	//   ....[32]....
        /*0410*/ 	.word	0xffffffff


	//   ....[33]....
        /*0414*/ 	.word	0xffffffff


	//   ....[34]....
        /*0418*/ 	.word	0xffffffff


	//   ....[35]....
        /*041c*/ 	.word	0xffffffff


	//   ....[36]....
        /*0420*/ 	.word	0xffffffff


	//   ....[37]....
        /*0424*/ 	.word	0xffffffff


	//   ....[38]....
        /*0428*/ 	.word	0xffffffff


	//   ....[39]....
        /*042c*/ 	.word	0xffffffff


	//   ....[40]....
        /*0430*/ 	.word	0xffffffff


	//   ....[41]....
        /*0434*/ 	.word	0xffffffff


	//   ....[42]....
        /*0438*/ 	.word	0xffffffff


	//   ....[43]....
        /*043c*/ 	.word	0xffffffff


	//   ....[44]....
        /*0440*/ 	.word	0xffffffff


	//   ....[45]....
        /*0444*/ 	.word	0xffffffff


	//   ....[46]....
        /*0448*/ 	.word	0xffffffff


	//   ....[47]....
        /*044c*/ 	.word	0xffffffff


	//   ....[48]....
        /*0450*/ 	.word	0xffffffff


	//   ....[49]....
        /*0454*/ 	.word	0xffffffff


	//   ....[50]....
        /*0458*/ 	.word	0xffffffff


	//   ....[51]....
        /*045c*/ 	.word	0xffffffff


	//   ....[52]....
        /*0460*/ 	.word	0xffffffff


	//   ....[53]....
        /*0464*/ 	.word	0xffffffff


	//   ....[54]....
        /*0468*/ 	.word	0xffffffff


	//   ....[55]....
        /*046c*/ 	.word	0xffffffff


	//----- nvinfo : EIATTR_COOP_GROUP_INSTR_OFFSETS
	.align		4
.L_778:
        /*0470*/ 	.byte	0x04, 0x28
        /*0472*/ 	.short	(.L_780 - .L_779)


	//   ....[0]....
.L_779:
        /*0474*/ 	.word	0x000040f0


	//   ....[1]....
        /*0478*/ 	.word	0x00004130


	//   ....[2]....
        /*047c*/ 	.word	0x00004200


	//   ....[3]....
        /*0480*/ 	.word	0x00004230


	//   ....[4]....
        /*0484*/ 	.word	0x00004c70


	//   ....[5]....
        /*0488*/ 	.word	0x00004ca0


	//   ....[6]....
        /*048c*/ 	.word	0x00004d00


	//   ....[7]....
        /*0490*/ 	.word	0x00004d40


	//   ....[8]....
        /*0494*/ 	.word	0x00006b30


	//   ....[9]....
        /*0498*/ 	.word	0x00006c30


	//   ....[10]....
        /*049c*/ 	.word	0x00006db0


	//   ....[11]....
        /*04a0*/ 	.word	0x00006de0


	//   ....[12]....
        /*04a4*/ 	.word	0x00006e10


	//   ....[13]....
        /*04a8*/ 	.word	0x00006f00


	//   ....[14]....
        /*04ac*/ 	.word	0x00006f30


	//   ....[15]....
        /*04b0*/ 	.word	0x00006f60


	//   ....[16]....
        /*04b4*/ 	.word	0x0000a0b0


	//   ....[17]....
        /*04b8*/ 	.word	0x0000a270


	//   ....[18]....
        /*04bc*/ 	.word	0x0000a2c0


	//   ....[19]....
        /*04c0*/ 	.word	0x0000a330


	//   ....[20]....
        /*04c4*/ 	.word	0x0000a360


	//   ....[21]....
        /*04c8*/ 	.word	0x0000a380


	//   ....[22]....
        /*04cc*/ 	.word	0x0000a3e0


	//   ....[23]....
        /*04d0*/ 	.word	0x0000a460


	//   ....[24]....
        /*04d4*/ 	.word	0x0000d6b0


	//   ....[25]....
        /*04d8*/ 	.word	0x0000d700


	//   ....[26]....
        /*04dc*/ 	.word	0x0000d900


	//   ....[27]....
        /*04e0*/ 	.word	0x0000d910


	//   ....[28]....
        /*04e4*/ 	.word	0x0000d920


	//   ....[29]....
        /*04e8*/ 	.word	0x0000d940


	//   ....[30]....
        /*04ec*/ 	.word	0x0000da20


	//   ....[31]....
        /*04f0*/ 	.word	0x0000da40


	//   ....[32]....
        /*04f4*/ 	.word	0x00010cf0


	//   ....[33]....
        /*04f8*/ 	.word	0x00010e50


	//   ....[34]....
        /*04fc*/ 	.word	0x00010e90


	//   ....[35]....
        /*0500*/ 	.word	0x00010fb0


	//   ....[36]....
        /*0504*/ 	.word	0x00011170


	//   ....[37]....
        /*0508*/ 	.word	0x000111a0


	//   ....[38]....
        /*050c*/ 	.word	0x00011290


	//   ....[39]....
        /*0510*/ 	.word	0x000112f0


	//   ....[40]....
        /*0514*/ 	.word	0x00014080


	//   ....[41]....
        /*0518*/ 	.word	0x000140d0


	//   ....[42]....
        /*051c*/ 	.word	0x00014190


	//   ....[43]....
        /*0520*/ 	.word	0x00014220


	//   ....[44]....
        /*0524*/ 	.word	0x000144b0


	//   ....[45]....
        /*0528*/ 	.word	0x000145e0


	//   ....[46]....
        /*052c*/ 	.word	0x00014680


	//   ....[47]....
        /*0530*/ 	.word	0x000147a0


	//   ....[48]....
        /*0534*/ 	.word	0x00016530


	//   ....[49]....
        /*0538*/ 	.word	0x00016660


	//   ....[50]....
        /*053c*/ 	.word	0x00016900


	//   ....[51]....
        /*0540*/ 	.word	0x00016920


	//   ....[52]....
        /*0544*/ 	.word	0x00016930


	//   ....[53]....
        /*0548*/ 	.word	0x00016940


	//   ....[54]....
        /*054c*/ 	.word	0x00016970


	//   ....[55]....
        /*0550*/ 	.word	0x000169a0


	//----- nvinfo : EIATTR_EXIT_INSTR_OFFSETS
	.align		4
.L_780:
        /*0554*/ 	.byte	0x04, 0x1c
        /*0556*/ 	.short	(.L_782 - .L_781)


	//   ....[0]....
.L_781:
        /*0558*/ 	.word	0x00000730


	//   ....[1]....
        /*055c*/ 	.word	0x00001850


	//   ....[2]....
        /*0560*/ 	.word	0x000018d0


	//   ....[3]....
        /*0564*/ 	.word	0x00018900


	//   ....[4]....
        /*0568*/ 	.word	0x000189d0


	//----- nvinfo : EIATTR_CTAIDZ_USED
	.align		4
.L_782:
        /*056c*/ 	.byte	0x01, 0x04
	.zero		2


	//----- nvinfo : EIATTR_CRS_STACK_SIZE
	.align		4
        /*0570*/ 	.byte	0x04, 0x1e
        /*0572*/ 	.short	(.L_784 - .L_783)
.L_783:
        /*0574*/ 	.word	0x00000000
.L_784:


//--------------------- .nv.info._ZN5flash16flash_fwd_kernelI23Flash_fwd_kernel_traitsILi128ELi128ELi32ELi4ELb0ELb0EN7cutlass10bfloat16_tE19Flash_kernel_traitsILi128ELi128ELi32ELi4ES3_EELb0ELb0ELb1ELb0ELb0ELb1ELb1ELb0EEEvNS_16Flash_fwd_paramsE --------------------------
	.section	.nv.info._ZN5flash16flash_fwd_kernelI23Flash_fwd_kernel_traitsILi128ELi128ELi32ELi4ELb0ELb0EN7cutlass10bfloat16_tE19Flash_kernel_traitsILi128ELi128ELi32ELi4ES3_EELb0ELb0ELb1ELb0ELb0ELb1ELb1ELb0EEEvNS_16Flash_fwd_paramsE,"",@"SHT_CUDA_INFO"
	.sectionflags	@""
	.align	4


	//----- nvinfo : EIATTR_CUDA_API_VERSION
	.align		4
        /*0000*/ 	.byte	0x04, 0x37
        /*0002*/ 	.short	(.L_786 - .L_785)
.L_785:
        /*0004*/ 	.word	0x00000082


	//----- nvinfo : EIATTR_SW2861232_WAR
	.align		4
.L_786:
        /*0008*/ 	.byte	0x01, 0x35
	.zero		2


	//----- nvinfo : EIATTR_PARAM_CBANK
	.align		4
        /*000c*/ 	.byte	0x04, 0x0a
        /*000e*/ 	.short	(.L_788 - .L_787)
	.align		4
.L_787:
        /*0010*/ 	.word	index@(.nv.constant0._ZN5flash16flash_fwd_kernelI23Flash_fwd_kernel_traitsILi128ELi128ELi32ELi4ELb0ELb0EN7cutlass10bfloat16_tE19Flash_kernel_traitsILi128ELi128ELi32ELi4ES3_EELb0ELb0ELb1ELb0ELb0ELb1ELb1ELb0EEEvNS_16Flash_fwd_paramsE)
        /*0014*/ 	.short	0x0160
        /*0016*/ 	.short	0x01d0


	//----- nvinfo : EIATTR_CBANK_PARAM_SIZE
	.align		4
.L_788:
        /*0018*/ 	.byte	0x03, 0x19
        /*001a*/ 	.short	0x01d0


	//----- nvinfo : EIATTR_KPARAM_INFO
	.align		4
        /*001c*/ 	.byte	0x04, 0x17
        /*001e*/ 	.short	(.L_790 - .L_789)
.L_789:
        /*0020*/ 	.word	0x00000000
        /*0024*/ 	.short	0x0000
        /*0026*/ 	.short	0x0000
        /*0028*/ 	.byte	0x00, 0xf0, 0x41, 0x07


	//----- nvinfo : EIATTR_MAXREG_COUNT
	.align		4
.L_790:
        /*002c*/ 	.byte	0x03, 0x1b
        /*002e*/ 	.short	0x00ff


	//----- nvinfo : EIATTR_NUM_BARRIERS
	.align		4
        /*0030*/ 	.byte	0x02, 0x4c
        /*0032*/ 	.byte	0x01
	.zero		1


	//----- nvinfo : EIATTR_ANNOTATIONS
	.align		4
        /*0034*/ 	.byte	0x04, 0x55
        /*0036*/ 	.short	(.L_792 - .L_791)


	//   ....[0]....
.L_791:
        /* <DEDUP_REMOVED lines=23> */


	//----- nvinfo : EIATTR_MERCURY_ISA_VERSION
	.align		4
.L_792:
        /*0190*/ 	.byte	0x03, 0x5f
        /*0192*/ 	.short	0x0000


	//----- nvinfo : EIATTR_COOP_GROUP_MASK_REGIDS
	.align		4
        /*0194*/ 	.byte	0x04, 0x29
        /*0196*/ 	.short	(.L_794 - .L_793)


	//   ....[0]....
.L_793:
        /*0198*/ 	.word	0xffffffff


	//   ....[1]....
        /*019c*/ 	.word	0xffffffff


	//   ....[2]....
        /*01a0*/ 	.word	0xffffffff


	//   ....[3]....
        /*01a4*/ 	.word	0xffffffff


	//   ....[4]....
        /*01a8*/ 	.word	0xffffffff


	//   ....[5]....
        /*01ac*/ 	.word	0xffffffff


	//   ....[6]....
        /*01b0*/ 	.word	0xffffffff


	//   ....[7]....
        /*01b4*/ 	.word	0xffffffff


	//   ....[8]....
        /*01b8*/ 	.word	0xffffffff


	//   ....[9]....
        /*01bc*/ 	.word	0xffffffff


	//   ....[10]....
        /*01c0*/ 	.word	0xffffffff


	//   ....[11]....
        /*01c4*/ 	.word	0xffffffff


	//   ....[12]....
        /*01c8*/ 	.word	0xffffffff


	//   ....[13]....
        /*01cc*/ 	.word	0xffffffff


	//   ....[14]....
        /*01d0*/ 	.word	0xffffffff


	//   ....[15]....
        /*01d4*/ 	.word	0xffffffff


	//   ....[16]....
        /*01d8*/ 	.word	0xffffffff


	//   ....[17]....
        /*01dc*/ 	.word	0xffffffff


	//   ....[18]....
        /*01e0*/ 	.word	0xffffffff


	//   ....[19]....
        /*01e4*/ 	.word	0xffffffff


	//   ....[20]....
        /*01e8*/ 	.word	0xffffffff


	//   ....[21]....
        /*01ec*/ 	.word	0xffffffff


	//   ....[22]....
        /*01f0*/ 	.word	0xffffffff


	//   ....[23]....
        /*01f4*/ 	.word	0xffffffff


	//   ....[24]....
        /*01f8*/ 	.word	0xffffffff


	//   ....[25]....
        /*01fc*/ 	.word	0xffffffff


	//   ....[26]....
        /*0200*/ 	.word	0xffffffff


	//   ....[27]....
        /*0204*/ 	.word	0xffffffff


	//   ....[28]....
        /*0208*/ 	.word	0xffffffff


	//   ....[29]....
        /*020c*/ 	.word	0xffffffff


	//   ....[30]....
        /*0210*/ 	.word	0xffffffff


	//   ....[31]....
        /*0214*/ 	.word	0xffffffff


	//   ....[32]....
        /*0218*/ 	.word	0xffffffff


	//   ....[33]....
        /*021c*/ 	.word	0xffffffff


	//   ....[34]....
        /*0220*/ 	.word	0xffffffff


	//   ....[35]....
        /*0224*/ 	.word	0xffffffff


	//   ....[36]....
        /*0228*/ 	.word	0xffffffff


	//   ....[37]....
        /*022c*/ 	.word	0xffffffff


	//   ....[38]....
        /*0230*/ 	.word	0xffffffff


	//   ....[39]....
        /*0234*/ 	.word	0xffffffff


	//   ....[40]....
        /*0238*/ 	.word	0xffffffff


	//   ....[41]....
        /*023c*/ 	.word	0xffffffff


	//   ....[42]....
        /*0240*/ 	.word	0xffffffff


	//   ....[43]....
        /*0244*/ 	.word	0xffffffff


	//   ....[44]....
        /*0248*/ 	.word	0xffffffff


	//   ....[45]....
        /*024c*/ 	.word	0xffffffff


	//   ....[46]....
        /*0250*/ 	.word	0xffffffff


	//   ....[47]....
        /*0254*/ 	.word	0xffffffff


	//   ....[48]....
        /*0258*/ 	.word	0xffffffff


	//   ....[49]....
        /*025c*/ 	.word	0xffffffff


	//   ....[50]....
        /*0260*/ 	.word	0xffffffff


	//   ....[51]....
        /*0264*/ 	.word	0xffffffff


	//   ....[52]....
        /*0268*/ 	.word	0xffffffff


	//   ....[53]....
        /*026c*/ 	.word	0xffffffff


	//   ....[54]....
        /*0270*/ 	.word	0xffffffff


	//   ....[55]....
        /*0274*/ 	.word	0xffffffff


	//----- nvinfo : EIATTR_COOP_GROUP_INSTR_OFFSETS
	.align		4
.L_794:
        /*0278*/ 	.byte	0x04, 0x28
        /*027a*/ 	.short	(.L_796 - .L_795)


	//   ....[0]....
.L_795:
        /*027c*/ 	.word	0x000041b0


	//   ....[1]....
        /*0280*/ 	.word	0x00004260


	//   ....[2]....
        /*0284*/ 	.word	0x00004270


	//   ....[3]....
        /*0288*/ 	.word	0x000042f0


	//   ....[4]....
        /*028c*/ 	.word	0x00004520


	//   ....[5]....
        /*0290*/ 	.word	0x00004620


	//   ....[6]....
        /*0294*/ 	.word	0x00004710


	//   ....[7]....
        /*0298*/ 	.word	0x00004830


	//   ....[8]....
        /*029c*/ 	.word	0x00006570


	//   ....[9]....
        /*02a0*/ 	.word	0x000065b0


	//   ....[10]....
        /*02a4*/ 	.word	0x00006640


	//   ....[11]....
        /*02a8*/ 	.word	0x00006670


	//   ....[12]....
        /*02ac*/ 	.word	0x000066a0


	//   ....[13]....
        /*02b0*/ 	.word	0x00006730


	//   ....[14]....
        /*02b4*/ 	.word	0x000067c0


	//   ....[15]....
        /*02b8*/ 	.word	0x00006830


	//   ....[16]....
        /*02bc*/ 	.word	0x00009230


	//   ....[17]....
        /*02c0*/ 	.word	0x00009360


	//   ....[18]....
        /*02c4*/ 	.word	0x000093b0


	//   ....[19]....
        /*02c8*/ 	.word	0x00009580


	//   ....[20]....
        /*02cc*/ 	.word	0x000095b0


	//   ....[21]....
        /*02d0*/ 	.word	0x000096a0


	//   ....[22]....
        /*02d4*/ 	.word	0x000096e0


	//   ....[23]....
        /*02d8*/ 	.word	0x00009810


	//   ....[24]....
        /*02dc*/ 	.word	0x0000c090


	//   ....[25]....
        /*02e0*/ 	.word	0x0000c2b0


	//   ....[26]....
        /*02e4*/ 	.word	0x0000c410


	//   ....[27]....
        /*02e8*/ 	.word	0x0000c540


	//   ....[28]....
        /*02ec*/ 	.word	0x0000c560


	//   ....[29]....
        /*02f0*/ 	.word	0x0000c590


	//   ....[30]....
        /*02f4*/ 	.word	0x0000c640


	//   ....[31]....
        /*02f8*/ 	.word	0x0000c660


	//   ....[32]....
        /*02fc*/ 	.word	0x0000f0a0


	//   ....[33]....
        /*0300*/ 	.word	0x0000f270


	//   ....[34]....
        /*0304*/ 	.word	0x0000f450


	//   ....[35]....
        /*0308*/ 	.word	0x0000f4b0


	//   ....[36]....
        /*030c*/ 	.word	0x0000f510


	//   ....[37]....
        /*0310*/ 	.word	0x0000f570


	//   ....[38]....
        /*0314*/ 	.word	0x0000f5b0


	//   ....[39]....
        /*0318*/ 	.word	0x0000f5e0


	//   ....[40]....
        /*031c*/ 	.word	0x00011e60


	//   ....[41]....
        /*0320*/ 	.word	0x00012120


	//   ....[42]....
        /*0324*/ 	.word	0x00012170


	//   ....[43]....
        /*0328*/ 	.word	0x00012300


	//   ....[44]....
        /*032c*/ 	.word	0x00012420


	//   ....[45]....
        /*0330*/ 	.word	0x00012450


	//   ....[46]....
        /*0334*/ 	.word	0x00012480


	//   ....[47]....
        /*0338*/ 	.word	0x00012530


	//   ....[48]....
        /*033c*/ 	.word	0x00013ab0


	//   ....[49]....
        /*0340*/ 	.word	0x00013af0


	//   ....[50]....
        /*0344*/ 	.word	0x00013b20


	//   ....[51]....
        /*0348*/ 	.word	0x00013b60


	//   ....[52]....
        /*034c*/ 	.word	0x00013c20


	//   ....[53]....
        /*0350*/ 	.word	0x00013c50


	//   ....[54]....
        /*0354*/ 	.word	0x00013c90


	//   ....[55]....
        /*0358*/ 	.word	0x00013cc0


	//----- nvinfo : EIATTR_EXIT_INSTR_OFFSETS
	.align		4
.L_796:
        /*035c*/ 	.byte	0x04, 0x1c
        /*035e*/ 	.short	(.L_798 - .L_797)


	//   ....[0]....
.L_797:
        /*0360*/ 	.word	0x000004d0


	//   ....[1]....
        /*0364*/ 	.word	0x000015f0


	//   ....[2]....
        /*0368*/ 	.word	0x00001670


	//   ....[3]....
        /*036c*/ 	.word	0x00015e10


	//   ....[4]....
        /*0370*/ 	.word	0x00015ee0


	//----- nvinfo : EIATTR_CTAIDZ_USED
	.align		4
.L_798:
        /*0374*/ 	.byte	0x01, 0x04
	.zero		2


	//----- nvinfo : EIATTR_CRS_STACK_SIZE
	.align		4
        /*0378*/ 	.byte	0x04, 0x1e
        /*037a*/ 	.short	(.L_800 - .L_799)
.L_799:
        /*037c*/ 	.word	0x00000000
.L_800:


//--------------------- .nv.info._ZN5flash16flash_fwd_kernelI23Flash_fwd_kernel_traitsILi128ELi128ELi32ELi4ELb0ELb0EN7cutlass10bfloat16_tE19Flash_kernel_traitsILi128ELi128ELi32ELi4ES3_EELb1ELb0ELb1ELb1ELb0ELb0ELb0ELb0EEEvNS_16Flash_fwd_paramsE --------------------------
	.section	.nv.info._ZN5flash16flash_fwd_kernelI23Flash_fwd_kernel_traitsILi128ELi128ELi32ELi4ELb0ELb0EN7cutlass10bfloat16_tE19Flash_kernel_traitsILi128ELi128ELi32ELi4ES3_EELb1ELb0ELb1ELb1ELb0ELb0ELb0ELb0EEEvNS_16Flash_fwd_paramsE,"",@"SHT_CUDA_INFO"
	.sectionflags	@""
	.align	4


	//----- nvinfo : EIATTR_CUDA_API_VERSION
	.align		4
        /*0000*/ 	.byte	0x04, 0x37
        /*0002*/ 	.short	(.L_802 - .L_801)
.L_801:
        /*0004*/ 	.word	0x00000082


	//----- nvinfo : EIATTR_SW2861232_WAR
	.align		4
.L_802:
        /*0008*/ 	.byte	0x01, 0x35
	.zero		2


	//----- nvinfo : EIATTR_PARAM_CBANK
	.align		4
        /*000c*/ 	.byte	0x04, 0x0a
        /*000e*/ 	.short	(.L_804 - .L_803)
	.align		4
.L_803:
        /*0010*/ 	.word	index@(.nv.constant0._ZN5flash16flash_fwd_kernelI23Flash_fwd_kernel_traitsILi128ELi128ELi32ELi4ELb0ELb0EN7cutlass10bfloat16_tE19Flash_kernel_traitsILi128ELi128ELi32ELi4ES3_EELb1ELb0ELb1ELb1ELb0ELb0ELb0ELb0EEEvNS_16Flash_fwd_paramsE)
        /*0014*/ 	.short	0x0160
        /*0016*/ 	.short	0x01d0


	//----- nvinfo : EIATTR_CBANK_PARAM_SIZE
	.align		4
.L_804:
        /*0018*/ 	.byte	0x03, 0x19
        /*001a*/ 	.short	0x01d0


	//----- nvinfo : EIATTR_KPARAM_INFO
	.align		4
        /*001c*/ 	.byte	0x04, 0x17
        /*001e*/ 	.short	(.L_806 - .L_805)
.L_805:
        /*0020*/ 	.word	0x00000000
        /*0024*/ 	.short	0x0000
        /*0026*/ 	.short	0x0000
        /*0028*/ 	.byte	0x00, 0xf0, 0x41, 0x07


	//----- nvinfo : EIATTR_MAXREG_COUNT
	.align		4
.L_806:
        /*002c*/ 	.byte	0x03, 0x1b
        /*002e*/ 	.short	0x00ff


	//----- nvinfo : EIATTR_NUM_BARRIERS
	.align		4
        /*0030*/ 	.byte	0x02, 0x4c
        /*0032*/ 	.byte	0x01
	.zero		1


	//----- nvinfo : EIATTR_ANNOTATIONS
	.align		4
        /*0034*/ 	.byte	0x04, 0x55
        /*0036*/ 	.short	(.L_808 - .L_807)


	//   ....[0]....
.L_807:
        /* <DEDUP_REMOVED lines=62> */


	//----- nvinfo : EIATTR_MERCURY_ISA_VERSION
	.align		4
.L_808:
        /*0400*/ 	.byte	0x03, 0x5f
        /*0402*/ 	.short	0x0000


	//----- nvinfo : EIATTR_COOP_GROUP_MASK_REGIDS
	.align		4
        /*0404*/ 	.byte	0x04, 0x29
        /*0406*/ 	.short	(.L_810 - .L_809)


	//   ....[0]....
.L_809:
        /*0408*/ 	.word	0xffffffff


	//   ....[1]....
        /*040c*/ 	.word	0xffffffff


	//   ....[2]....
        /*0410*/ 	.word	0xffffffff


	//   ....[3]....
        /*0414*/ 	.word	0xffffffff


	//   ....[4]....
        /*0418*/ 	.word	0xffffffff


	//   ....[5]....
        /*041c*/ 	.word	0xffffffff


	//   ....[6]....
        /*0420*/ 	.word	0xffffffff


	//   ....[7]....
        /*0424*/ 	.word	0xffffffff


	//   ....[8]....
        /*0428*/ 	.word	0xffffffff


	//   ....[9]....
        /*042c*/ 	.word	0xffffffff


	//   ....[10]....
        /*0430*/ 	.word	0xffffffff


	//   ....[11]....
        /*0434*/ 	.word	0xffffffff


	//   ....[12]....
        /*0438*/ 	.word	0xffffffff


	//   ....[13]....
        /*043c*/ 	.word	0xffffffff


	//   ....[14]....
        /*0440*/ 	.word	0xffffffff


	//   ....[15]....
        /*0444*/ 	.word	0xffffffff


	//   ....[16]....
        /*0448*/ 	.word	0xffffffff


	//   ....[17]....
        /*044c*/ 	.word	0xffffffff


	//   ....[18]....
        /*0450*/ 	.word	0xffffffff


	//   ....[19]....
        /*0454*/ 	.word	0xffffffff


	//   ....[20]....
        /*0458*/ 	.word	0xffffffff


	//   ....[21]....
        /*045c*/ 	.word	0xffffffff


	//   ....[22]....
        /*0460*/ 	.word	0xffffffff


	//   ....[23]....
        /*0464*/ 	.word	0xffffffff


	//   ....[24]....
        /*0468*/ 	.word	0xffffffff


	//   ....[25]....
        /*046c*/ 	.word	0xffffffff


	//   ....[26]....
        /*0470*/ 	.word	0xffffffff


	//   ....[27]....
        /*0474*/ 	.word	0xffffffff


	//   ....[28]....
        /*0478*/ 	.word	0xffffffff


	//   ....[29]....
        /*047c*/ 	.word	0xffffffff


	//   ....[30]....
        /*0480*/ 	.word	0xffffffff


	//   ....[31]....
        /*0484*/ 	.word	0xffffffff


	//   ....[32]....
        /*0488*/ 	.word	0xffffffff


	//   ....[33]....
        /*048c*/ 	.word	0xffffffff


	//   ....[34]....
        /*0490*/ 	.word	0xffffffff


	//   ....[35]....
        /*0494*/ 	.word	0xffffffff


	//   ....[36]....
        /*0498*/ 	.word	0xffffffff


	//   ....[37]....
        /*049c*/ 	.word	0xffffffff


	//   ....[38]....
        /*04a0*/ 	.word	0xffffffff


	//   ....[39]....
        /*04a4*/ 	.word	0xffffffff


	//   ....[40]....
        /*04a8*/ 	.word	0xffffffff


	//   ....[41]....
        /*04ac*/ 	.word	0xffffffff


	//   ....[42]....
        /*04b0*/ 	.word	0xffffffff


	//   ....[43]....
        /*04b4*/ 	.word	0xffffffff


	//   ....[44]....
        /*04b8*/ 	.word	0xffffffff


	//   ....[45]....
        /*04bc*/ 	.word	0xffffffff


	//   ....[46]....
        /*04c0*/ 	.word	0xffffffff


	//   ....[47]....
        /*04c4*/ 	.word	0xffffffff


	//   ....[48]....
        /*04c8*/ 	.word	0xffffffff


	//   ....[49]....
        /*04cc*/ 	.word	0xffffffff


	//   ....[50]....
        /*04d0*/ 	.word	0xffffffff


	//   ....[51]....
        /*04d4*/ 	.word	0xffffffff


	//   ....[52]....
        /*04d8*/ 	.word	0xffffffff


	//   ....[53]....
        /*04dc*/ 	.word	0xffffffff


	//   ....[54]....
        /*04e0*/ 	.word	0xffffffff


	//   ....[55]....
        /*04e4*/ 	.word	0xffffffff


	//----- nvinfo : EIATTR_COOP_GROUP_INSTR_OFFSETS
	.align		4
.L_810:
        /*04e8*/ 	.byte	0x04, 0x28
        /*04ea*/ 	.short	(.L_812 - .L_811)


	//   ....[0]....
.L_811:
        /*04ec*/ 	.word	0x00005ae0


	//   ....[1]....
        /*04f0*/ 	.word	0x00005b20


	//   ....[2]....
        /*04f4*/ 	.word	0x00005bc0


	//   ....[3]....
        /*04f8*/ 	.word	0x00005bd0


	//   ....[4]....
        /*04fc*/ 	.word	0x00006240


	//   ....[5]....
        /*0500*/ 	.word	0x000064d0


	//   ....[6]....
        /*0504*/ 	.word	0x00006730


	//   ....[7]....
        /*0508*/ 	.word	0x00006820


	//   ....[8]....
        /*050c*/ 	.word	0x000091d0


	//   ....[9]....
        /*0510*/ 	.word	0x00009430


	//   ....[10]....
        /*0514*/ 	.word	0x00009450


	//   ....[11]....
        /*0518*/ 	.word	0x00009490


	//   ....[12]....
        /*051c*/ 	.word	0x000094c0


	//   ....[13]....
        /*0520*/ 	.word	0x00009570


	//   ....[14]....
        /*0524*/ 	.word	0x000095e0


	//   ....[15]....
        /*0528*/ 	.word	0x00009620


	//   ....[16]....
        /*052c*/ 	.word	0x0000d3a0


	//   ....[17]....
        /*0530*/ 	.word	0x0000d6a0


	//   ....[18]....
        /*0534*/ 	.word	0x0000d6c0


	//   ....[19]....
        /*0538*/ 	.word	0x0000d6d0


	//   ....[20]....
        /*053c*/ 	.word	0x0000d6f0


	//   ....[21]....
        /*0540*/ 	.word	0x0000d7a0


	//   ....[22]....
        /*0544*/ 	.word	0x0000d7e0


	//   ....[23]....
        /*0548*/ 	.word	0x0000d830


	//   ....[24]....
        /*054c*/ 	.word	0x00011500


	//   ....[25]....
        /*0550*/ 	.word	0x000118f0


	//   ....[26]....
        /*0554*/ 	.word	0x00011930


	//   ....[27]....
        /*0558*/ 	.word	0x00011960


	//   ....[28]....
        /*055c*/ 	.word	0x000119f0


	//   ....[29]....
        /*0560*/ 	.word	0x00011a50


	//   ....[30]....
        /*0564*/ 	.word	0x00011a60


	//   ....[31]....
        /*0568*/ 	.word	0x00011be0


	//   ....[32]....
        /*056c*/ 	.word	0x00015ae0


	//   ....[33]....
        /*0570*/ 	.word	0x00015ca0


	//   ....[34]....
        /*0574*/ 	.word	0x00015d90


	//   ....[35]....
        /*0578*/ 	.word	0x00015dc0


	//   ....[36]....
        /*057c*/ 	.word	0x00015de0


	//   ....[37]....
        /*0580*/ 	.word	0x00015e50


	//   ....[38]....
        /*0584*/ 	.word	0x00015e90


	//   ....[39]....
        /*0588*/ 	.word	0x00016010


	//   ....[40]....
        /*058c*/ 	.word	0x00019760


	//   ....[41]....
        /*0590*/ 	.word	0x00019840


	//   ....[42]....
        /*0594*/ 	.word	0x00019a00


	//   ....[43]....
        /*0598*/ 	.word	0x00019a70


	//   ....[44]....
        /*059c*/ 	.word	0x00019b70


	//   ....[45]....
        /*05a0*/ 	.word	0x00019e90


	//   ....[46]....
        /*05a4*/ 	.word	0x00019ef0


	//   ....[47]....
        /*05a8*/ 	.word	0x00019f70


	//   ....[48]....
        /*05ac*/ 	.word	0x0001c040


	//   ....[49]....
        /*05b0*/ 	.word	0x0001c050


	//   ....[50]....
        /*05b4*/ 	.word	0x0001c060


	//   ....[51]....
        /*05b8*/ 	.word	0x0001c080


	//   ....[52]....
        /*05bc*/ 	.word	0x0001c090


	//   ....[53]....
        /*05c0*/ 	.word	0x0001c0b0


	//   ....[54]....
        /*05c4*/ 	.word	0x0001c110


	//   ....[55]....
        /*05c8*/ 	.word	0x0001c150


	//----- nvinfo : EIATTR_EXIT_INSTR_OFFSETS
	.align		4
.L_812:
        /*05cc*/ 	.byte	0x04, 0x1c
        /*05ce*/ 	.short	(.L_814 - .L_813)


	//   ....[0]....
.L_813:
        /*05d0*/ 	.word	0x00000730


	//   ....[1]....
        /*05d4*/ 	.word	0x00001960


	//   ....[2]....
        /*05d8*/ 	.word	0x000019e0


	//   ....[3]....
        /*05dc*/ 	.word	0x0001e200


	//   ....[4]....
        /*05e0*/ 	.word	0x0001e2e0


	//   ....[5]....
        /*05e4*/ 	.word	0x0001e300


	//----- nvinfo : EIATTR_CTAIDZ_USED
	.align		4
.L_814:
        /*05e8*/ 	.byte	0x01, 0x04
	.zero		2


	//----- nvinfo : EIATTR_CRS_STACK_SIZE
	.align		4
        /*05ec*/ 	.byte	0x04, 0x1e
        /*05ee*/ 	.short	(.L_816 - .L_815)
.L_815:
        /*05f0*/ 	.word	0x00000000
.L_816:


//--------------------- .nv.info._ZN5flash16flash_fwd_kernelI23Flash_fwd_kernel_traitsILi128ELi128ELi32ELi4ELb0ELb0EN7cutlass10bfloat16_tE19Flash_kernel_traitsILi128ELi128ELi32ELi4ES3_EELb1ELb0ELb1ELb0ELb0ELb0ELb0ELb1EEEvNS_16Flash_fwd_paramsE --------------------------
	.section	.nv.info._ZN5flash16flash_fwd_kernelI23Flash_fwd_kernel_traitsILi128ELi128ELi32ELi4ELb0ELb0EN7cutlass10bfloat16_tE19Flash_kernel_traitsILi128ELi128ELi32ELi4ES3_EELb1ELb0ELb1ELb0ELb0ELb0ELb0ELb1EEEvNS_16Flash_fwd_paramsE,"",@"SHT_CUDA_INFO"
	.sectionflags	@""
	.align	4


	//----- nvinfo : EIATTR_CUDA_API_VERSION
	.align		4
        /*0000*/ 	.byte	0x04, 0x37
        /*0002*/ 	.short	(.L_818 - .L_817)
.L_817:
        /*0004*/ 	.word	0x00000082


	//----- nvinfo : EIATTR_SW2861232_WAR
	.align		4
.L_818:
        /*0008*/ 	.byte	0x01, 0x35
	.zero		2


	//----- nvinfo : EIATTR_PARAM_CBANK
	.align		4
        /*000c*/ 	.byte	0x04, 0x0a
        /*000e*/ 	.short	(.L_820 - .L_819)
	.align		4
.L_819:
        /*0010*/ 	.word	index@(.nv.constant0._ZN5flash16flash_fwd_kernelI23Flash_fwd_kernel_traitsILi128ELi128ELi32ELi4ELb0ELb0EN7cutlass10bfloat16_tE19Flash_kernel_traitsILi128ELi128ELi32ELi4ES3_EELb1ELb0ELb1ELb0ELb0ELb0ELb0ELb1EEEvNS_16Flash_fwd_paramsE)
        /*0014*/ 	.short	0x0160
        /*0016*/ 	.short	0x01d0


	//----- nvinfo : EIATTR_CBANK_PARAM_SIZE
	.align		4
.L_820:
        /*0018*/ 	.byte	0x03, 0x19
        /*001a*/ 	.short	0x01d0


	//----- nvinfo : EIATTR_KPARAM_INFO
	.align		4
        /*001c*/ 	.byte	0x04, 0x17
        /*001e*/ 	.short	(.L_822 - .L_821)
.L_821:
        /*0020*/ 	.word	0x00000000
        /*0024*/ 	.short	0x0000
        /*0026*/ 	.short	0x0000
        /*0028*/ 	.byte	0x00, 0xf0, 0x41, 0x07


	//----- nvinfo : EIATTR_MAXREG_COUNT
	.align		4
.L_822:
        /*002c*/ 	.byte	0x03, 0x1b
        /*002e*/ 	.short	0x00ff


	//----- nvinfo : EIATTR_NUM_BARRIERS
	.align		4
        /*0030*/ 	.byte	0x02, 0x4c
        /*0032*/ 	.byte	0x01
	.zero		1


	//----- nvinfo : EIATTR_ANNOTATIONS
	.align		4
        /*0034*/ 	.byte	0x04, 0x55
        /*0036*/ 	.short	(.L_824 - .L_823)


	//   ....[0]....
.L_823:
        /* <DEDUP_REMOVED lines=147> */


	//----- nvinfo : EIATTR_MERCURY_ISA_VERSION
	.align		4
.L_824:
        /*0958*/ 	.byte	0x03, 0x5f
        /*095a*/ 	.short	0x0000


	//----- nvinfo : EIATTR_COOP_GROUP_MASK_REGIDS
	.align		4
        /*095c*/ 	.byte	0x04, 0x29
        /*095e*/ 	.short	(.L_826 - .L_825)


	//   ....[0]....
.L_825:
        /*0960*/ 	.word	0xffffffff


	//   ....[1]....
        /*0964*/ 	.word	0xffffffff


	//   ....[2]....
        /*0968*/ 	.word	0xffffffff


	//   ....[3]....
        /*096c*/ 	.word	0xffffffff


	//   ....[4]....
        /*0970*/ 	.word	0xffffffff


	//   ....[5]....
        /*0974*/ 	.word	0xffffffff


	//   ....[6]....
        /*0978*/ 	.word	0xffffffff


	//   ....[7]....
        /*097c*/ 	.word	0xffffffff


	//   ....[8]....
        /*0980*/ 	.word	0xffffffff


	//   ....[9]....
        /*0984*/ 	.word	0xffffffff


	//   ....[10]....
        /*0988*/ 	.word	0xffffffff


	//   ....[11]....
        /*098c*/ 	.word	0xffffffff


	//   ....[12]....
        /*0990*/ 	.word	0xffffffff


	//   ....[13]....
        /*0994*/ 	.word	0xffffffff


	//   ....[14]....
        /*0998*/ 	.word	0xffffffff


	//   ....[15]....
        /*099c*/ 	.word	0xffffffff


	//   ....[16]....
        /*09a0*/ 	.word	0xffffffff


	//   ....[17]....
        /*09a4*/ 	.word	0xffffffff


	//   ....[18]....
        /*09a8*/ 	.word	0xffffffff


	//   ....[19]....
        /*09ac*/ 	.word	0xffffffff


	//   ....[20]....
        /*09b0*/ 	.word	0xffffffff


	//   ....[21]....
        /*09b4*/ 	.word	0xffffffff


	//   ....[22]....
        /*09b8*/ 	.word	0xffffffff


	//   ....[23]....
        /*09bc*/ 	.word	0xffffffff


	//   ....[24]....
        /*09c0*/ 	.word	0xffffffff


	//   ....[25]....
        /*09c4*/ 	.word	0xffffffff


	//   ....[26]....
        /*09c8*/ 	.word	0xffffffff


	//   ....[27]....
        /*09cc*/ 	.word	0xffffffff


	//   ....[28]....
        /*09d0*/ 	.word	0xffffffff


	//   ....[29]....
        /*09d4*/ 	.word	0xffffffff


	//   ....[30]....
        /*09d8*/ 	.word	0xffffffff


	//   ....[31]....
        /*09dc*/ 	.word	0xffffffff


	//   ....[32]....
        /*09e0*/ 	.word	0xffffffff


	//   ....[33]....
        /*09e4*/ 	.word	0xffffffff


	//   ....[34]....
        /*09e8*/ 	.word	0xffffffff


	//   ....[35]....
        /*09ec*/ 	.word	0xffffffff


	//   ....[36]....
        /*09f0*/ 	.word	0xffffffff


	//   ....[37]....
        /*09f4*/ 	.word	0xffffffff


	//   ....[38]....
        /*09f8*/ 	.word	0xffffffff


	//   ....[39]....
        /*09fc*/ 	.word	0xffffffff


	//   ....[40]....
        /*0a00*/ 	.word	0xffffffff


	//   ....[41]....
        /*0a04*/ 	.word	0xffffffff


	//   ....[42]....
        /*0a08*/ 	.word	0xffffffff


	//   ....[43]....
        /*0a0c*/ 	.word	0xffffffff


	//   ....[44]....
        /*0a10*/ 	.word	0xffffffff


	//   ....[45]....
        /*0a14*/ 	.word	0xffffffff


	//   ....[46]....
        /*0a18*/ 	.word	0xffffffff


	//   ....[47]....
        /*0a1c*/ 	.word	0xffffffff


	//   ....[48]....
        /*0a20*/ 	.word	0xffffffff


	//   ....[49]....
        /*0a24*/ 	.word	0xffffffff


	//   ....[50]....
        /*0a28*/ 	.word	0xffffffff


	//   ....[51]....
        /*0a2c*/ 	.word	0xffffffff


	//   ....[52]....
        /*0a30*/ 	.word	0xffffffff


	//   ....[53]....
        /*0a34*/ 	.word	0xffffffff


	//   ....[54]....
        /*0a38*/ 	.word	0xffffffff


	//   ....[55]....
        /*0a3c*/ 	.word	0xffffffff


	//----- nvinfo : EIATTR_COOP_GROUP_INSTR_OFFSETS
	.align		4
.L_826:
        /*0a40*/ 	.byte	0x04, 0x28
        /*0a42*/ 	.short	(.L_828 - .L_827)


	//   ....[0]....
.L_827:
        /*0a44*/ 	.word	0x00004fd0


	//   ....[1]....
        /*0a48*/ 	.word	0x00005130


	//   ....[2]....
        /*0a4c*/ 	.word	0x00005160


	//   ....[3]....
        /*0a50*/ 	.word	0x00005470


	//   ....[4]....
        /*0a54*/ 	.word	0x000055a0


	//   ....[5]....
        /*0a58*/ 	.word	0x000055e0


	//   ....[6]....
        /*0a5c*/ 	.word	0x000057c0


	//   ....[7]....
        /*0a60*/ 	.word	0x00005af0


	//   ....[8]....
        /*0a64*/ 	.word	0x00008d30


	//   ....[9]....
        /*0a68*/ 	.word	0x00008d50


	//   ....[10]....
        /*0a6c*/ 	.word	0x000092f0


	//   ....[11]....
        /*0a70*/ 	.word	0x00009310


	//   ....[12]....
        /*0a74*/ 	.word	0x00009a50


	//   ....[13]....
        /*0a78*/ 	.word	0x00009a90


	//   ....[14]....
        /*0a7c*/ 	.word	0x00009ab0


	//   ....[15]....
        /*0a80*/ 	.word	0x00009ad0


	//   ....[16]....
        /*0a84*/ 	.word	0x0000e2b0


	//   ....[17]....
        /*0a88*/ 	.word	0x0000e2d0


	//   ....[18]....
        /*0a8c*/ 	.word	0x0000e880


	//   ....[19]....
        /*0a90*/ 	.word	0x0000e8a0


	//   ....[20]....
        /*0a94*/ 	.word	0x0000ef50


	//   ....[21]....
        /*0a98*/ 	.word	0x0000f080


	//   ....[22]....
        /*0a9c*/ 	.word	0x0000f090


	//   ....[23]....
        /*0aa0*/ 	.word	0x0000f0f0


	//   ....[24]....
        /*0aa4*/ 	.word	0x00013810


	//   ....[25]....
        /*0aa8*/ 	.word	0x00013830


	//   ....[26]....
        /*0aac*/ 	.word	0x00013d90


	//   ....[27]....
        /*0ab0*/ 	.word	0x00013db0


	//   ....[28]....
        /*0ab4*/ 	.word	0x00014570


	//   ....[29]....
        /*0ab8*/ 	.word	0x00014590


	//   ....[30]....
        /*0abc*/ 	.word	0x000145b0


	//   ....[31]....
        /*0ac0*/ 	.word	0x000145d0


	//   ....[32]....
        /*0ac4*/ 	.word	0x000190a0


	//   ....[33]....
        /*0ac8*/ 	.word	0x000190c0


	//   ....[34]....
        /*0acc*/ 	.word	0x00019260


	//   ....[35]....
        /*0ad0*/ 	.word	0x00019280


	//   ....[36]....
        /*0ad4*/ 	.word	0x000194f0


	//   ....[37]....
        /*0ad8*/ 	.word	0x00019510


	//   ....[38]....
        /*0adc*/ 	.word	0x00019990


	//   ....[39]....
        /*0ae0*/ 	.word	0x000199b0


	//   ....[40]....
        /*0ae4*/ 	.word	0x0001e980


	//   ....[41]....
        /*0ae8*/ 	.word	0x0001ea30


	//   ....[42]....
        /*0aec*/ 	.word	0x0001eaa0


	//   ....[43]....
        /*0af0*/ 	.word	0x0001eae0


	//   ....[44]....
        /*0af4*/ 	.word	0x0001eb30


	//   ....[45]....
        /*0af8*/ 	.word	0x0001eba0


	//   ....[46]....
        /*0afc*/ 	.word	0x0001ebf0


	//   ....[47]....
        /*0b00*/ 	.word	0x0001ec30


	//   ....[48]....
        /*0b04*/ 	.word	0x00021d40


	//   ....[49]....
        /*0b08*/ 	.word	0x00021d80


	//   ....[50]....
        /*0b0c*/ 	.word	0x00021db0


	//   ....[51]....
        /*0b10*/ 	.word	0x00021ea0


	//   ....[52]....
        /*0b14*/ 	.word	0x00021ed0


	//   ....[53]....
        /*0b18*/ 	.word	0x00021f00


	//   ....[54]....
        /*0b1c*/ 	.word	0x00021f30


	//   ....[55]....
        /*0b20*/ 	.word	0x00022040


	//----- nvinfo : EIATTR_EXIT_INSTR_OFFSETS
	.align		4
.L_828:
        /*0b24*/ 	.byte	0x04, 0x1c
        /*0b26*/ 	.short	(.L_830 - .L_829)


	//   ....[0]....
.L_829:
        /*0b28*/ 	.word	0x000006c0


	//   ....[1]....
        /*0b2c*/ 	.word	0x000018e0


	//   ....[2]....
        /*0b30*/ 	.word	0x00001960


	//   ....[3]....
        /*0b34*/ 	.word	0x000242e0


	//   ....[4]....
        /*0b38*/ 	.word	0x000243c0


	//   ....[5]....
        /*0b3c*/ 	.word	0x000243e0


	//----- nvinfo : EIATTR_CTAIDZ_USED
	.align		4
.L_830:
        /*0b40*/ 	.byte	0x01, 0x04
	.zero		2


	//----- nvinfo : EIATTR_CRS_STACK_SIZE
	.align		4
        /*0b44*/ 	.byte	0x04, 0x1e
        /*0b46*/ 	.short	(.L_832 - .L_831)
.L_831:
        /*0b48*/ 	.word	0x00000000
.L_832:


//--------------------- .nv.info._ZN5flash16flash_fwd_kernelI23Flash_fwd_kernel_traitsILi128ELi128ELi32ELi4ELb0ELb0EN7cutlass10bfloat16_tE19Flash_kernel_traitsILi128ELi128ELi32ELi4ES3_EELb0ELb0ELb1ELb0ELb0ELb0ELb1ELb0EEEvNS_16Flash_fwd_paramsE --------------------------
	.section	.nv.info._ZN5flash16flash_fwd_kernelI23Flash_fwd_kernel_traitsILi128ELi128ELi32ELi4ELb0ELb0EN7cutlass10bfloat16_tE19Flash_kernel_traitsILi128ELi128ELi32ELi4ES3_EELb0ELb0ELb1ELb0ELb0ELb0ELb1ELb0EEEvNS_16Flash_fwd_paramsE,"",@"SHT_CUDA_INFO"
	.sectionflags	@""
	.align	4


	//----- nvinfo : EIATTR_CUDA_API_VERSION
	.align		4
        /*0000*/ 	.byte	0x04, 0x37
        /*0002*/ 	.short	(.L_834 - .L_833)
.L_833:
        /*0004*/ 	.word	0x00000082


	//----- nvinfo : EIATTR_SW2861232_WAR
	.align		4
.L_834:
        /*0008*/ 	.byte	0x01, 0x35
	.zero		2


	//----- nvinfo : EIATTR_PARAM_CBANK
	.align		4
        /*000c*/ 	.byte	0x04, 0x0a
        /*000e*/ 	.short	(.L_836 - .L_835)
	.align		4
.L_835:
        /*0010*/ 	.word	index@(.nv.constant0._ZN5flash16flash_fwd_kernelI23Flash_fwd_kernel_traitsILi128ELi128ELi32ELi4ELb0ELb0EN7cutlass10bfloat16_tE19Flash_kernel_traitsILi128ELi128ELi32ELi4ES3_EELb0ELb0ELb1ELb0ELb0ELb0ELb1ELb0EEEvNS_16Flash_fwd_paramsE)
        /*0014*/ 	.short	0x0160
        /*0016*/ 	.short	0x01d0


	//----- nvinfo : EIATTR_CBANK_PARAM_SIZE
	.align		4
.L_836:
        /*0018*/ 	.byte	0x03, 0x19
        /*001a*/ 	.short	0x01d0


	//----- nvinfo : EIATTR_KPARAM_INFO
	.align		4
        /*001c*/ 	.byte	0x04, 0x17
        /*001e*/ 	.short	(.L_838 - .L_837)
.L_837:
        /*0020*/ 	.word	0x00000000
        /*0024*/ 	.short	0x0000
        /*0026*/ 	.short	0x0000
        /*0028*/ 	.byte	0x00, 0xf0, 0x41, 0x07


	//----- nvinfo : EIATTR_MAXREG_COUNT
	.align		4
.L_838:
        /*002c*/ 	.byte	0x03, 0x1b
        /*002e*/ 	.short	0x00ff


	//----- nvinfo : EIATTR_NUM_BARRIERS
	.align		4
        /*0030*/ 	.byte	0x02, 0x4c
        /*0032*/ 	.byte	0x01
	.zero		1


	//----- nvinfo : EIATTR_ANNOTATIONS
	.align		4
        /*0034*/ 	.byte	0x04, 0x55
        /*0036*/ 	.short	(.L_840 - .L_839)


	//   ....[0]....
.L_839:
        /* <DEDUP_REMOVED lines=39> */


	//----- nvinfo : EIATTR_MERCURY_ISA_VERSION
	.align		4
.L_840:
        /*0290*/ 	.byte	0x03, 0x5f
        /*0292*/ 	.short	0x0000


	//----- nvinfo : EIATTR_COOP_GROUP_MASK_REGIDS
	.align		4
        /*0294*/ 	.byte	0x04, 0x29
        /*0296*/ 	.short	(.L_842 - .L_841)


	//   ....[0]....
.L_841:
        /*0298*/ 	.word	0xffffffff


	//   ....[1]....
        /*029c*/ 	.word	0xffffffff


	//   ....[2]....
        /*02a0*/ 	.word	0xffffffff


	//   ....[3]....
        /*02a4*/ 	.word	0xffffffff


	//   ....[4]....
        /*02a8*/ 	.word	0xffffffff


	//   ....[5]....
        /*02ac*/ 	.word	0xffffffff


	//   ....[6]....
        /*02b0*/ 	.word	0xffffffff


	//   ....[7]....
        /*02b4*/ 	.word	0xffffffff


	//   ....[8]....
        /*02b8*/ 	.word	0xffffffff


	//   ....[9]....
        /*02bc*/ 	.word	0xffffffff


	//   ....[10]....
        /*02c0*/ 	.word	0xffffffff


	//   ....[11]....
        /*02c4*/ 	.word	0xffffffff


	//   ....[12]....
        /*02c8*/ 	.word	0xffffffff


	//   ....[13]....
        /*02cc*/ 	.word	0xffffffff


	//   ....[14]....
        /*02d0*/ 	.word	0xffffffff


	//   ....[15]....
        /*02d4*/ 	.word	0xffffffff


	//   ....[16]....
        /*02d8*/ 	.word	0xffffffff


	//   ....[17]....
        /*02dc*/ 	.word	0xffffffff


	//   ....[18]....
        /*02e0*/ 	.word	0xffffffff


	//   ....[19]....
        /*02e4*/ 	.word	0xffffffff


	//   ....[20]....
        /*02e8*/ 	.word	0xffffffff


	//   ....[21]....
        /*02ec*/ 	.word	0xffffffff


	//   ....[22]....
        /*02f0*/ 	.word	0xffffffff


	//   ....[23]....
        /*02f4*/ 	.word	0xffffffff


	//   ....[24]....
        /*02f8*/ 	.word	0xffffffff


	//   ....[25]....
        /*02fc*/ 	.word	0xffffffff


	//   ....[26]....
        /*0300*/ 	.word	0xffffffff


	//   ....[27]....
        /*0304*/ 	.word	0xffffffff


	//   ....[28]....
        /*0308*/ 	.word	0xffffffff


	//   ....[29]....
        /*030c*/ 	.word	0xffffffff


	//   ....[30]....
        /*0310*/ 	.word	0xffffffff


	//   ....[31]....
        /*0314*/ 	.word	0xffffffff


	//   ....[32]....
        /*0318*/ 	.word	0xffffffff


	//   ....[33]....
        /*031c*/ 	.word	0xffffffff


	//   ....[34]....
        /*0320*/ 	.word	0xffffffff


	//   ....[35]....
        /*0324*/ 	.word	0xffffffff


	//   ....[36]....
        /*0328*/ 	.word	0xffffffff


	//   ....[37]....
        /*032c*/ 	.word	0xffffffff


	//   ....[38]....
        /*0330*/ 	.word	0xffffffff


	//   ....[39]....
        /*0334*/ 	.word	0xffffffff


	//   ....[40]....
        /*0338*/ 	.word	0xffffffff


	//   ....[41]....
        /*033c*/ 	.word	0xffffffff


	//   ....[42]....
        /*0340*/ 	.word	0xffffffff


	//   ....[43]....
        /*0344*/ 	.word	0xffffffff


	//   ....[44]....
        /*0348*/ 	.word	0xffffffff


	//   ....[45]....
        /*034c*/ 	.word	0xffffffff


	//   ....[46]....
        /*0350*/ 	.word	0xffffffff


	//   ....[47]....
        /*0354*/ 	.word	0xffffffff


	//   ....[48]....
        /*0358*/ 	.word	0xffffffff


	//   ....[49]....
        /*035c*/ 	.word	0xffffffff


	//   ....[50]....
        /*0360*/ 	.word	0xffffffff


	//   ....[51]....
        /*0364*/ 	.word	0xffffffff


	//   ....[52]....
        /*0368*/ 	.word	0xffffffff


	//   ....[53]....
        /*036c*/ 	.word	0xffffffff


	//   ....[54]....
        /*0370*/ 	.word	0xffffffff


	//   ....[55]....
        /*0374*/ 	.word	0xffffffff


	//----- nvinfo : EIATTR_COOP_GROUP_INSTR_OFFSETS
	.align		4
.L_842:
        /*0378*/ 	.byte	0x04, 0x28
        /*037a*/ 	.short	(.L_844 - .L_843)


	//   ....[0]....
.L_843:
        /*037c*/ 	.word	0x00005120


	//   ....[1]....
        /*0380*/ 	.word	0x000051d0


	//   ....[2]....
        /*0384*/ 	.word	0x000051e0


	//   ....[3]....
        /*0388*/ 	.word	0x00005250


	//   ....[4]....
        /*038c*/ 	.word	0x000055d0


	//   ....[5]....
        /*0390*/ 	.word	0x00005690


	//   ....[6]....
        /*0394*/ 	.word	0x000056c0


	//   ....[7]....
        /*0398*/ 	.word	0x000057a0


	//   ....[8]....
        /*039c*/ 	.word	0x00007800


	//   ....[9]....
        /*03a0*/ 	.word	0x00007850


	//   ....[10]....
        /*03a4*/ 	.word	0x00007910


	//   ....[11]....
        /*03a8*/ 	.word	0x00007950


	//   ....[12]....
        /*03ac*/ 	.word	0x00007970


	//   ....[13]....
        /*03b0*/ 	.word	0x00007a30


	//   ....[14]....
        /*03b4*/ 	.word	0x00007a60


	//   ....[15]....
        /*03b8*/ 	.word	0x00007b40


	//   ....[16]....
        /*03bc*/ 	.word	0x0000a460


	//   ....[17]....
        /*03c0*/ 	.word	0x0000a6a0


	//   ....[18]....
        /*03c4*/ 	.word	0x0000aa90


	//   ....[19]....
        /*03c8*/ 	.word	0x0000aab0


	//   ....[20]....
        /*03cc*/ 	.word	0x0000aad0


	//   ....[21]....
        /*03d0*/ 	.word	0x0000ab10


	//   ....[22]....
        /*03d4*/ 	.word	0x0000ab40


	//   ....[23]....
        /*03d8*/ 	.word	0x0000ab60


	//   ....[24]....
        /*03dc*/ 	.word	0x0000d650


	//   ....[25]....
        /*03e0*/ 	.word	0x0000d9c0


	//   ....[26]....
        /*03e4*/ 	.word	0x0000db80


	//   ....[27]....
        /*03e8*/ 	.word	0x0000dcb0


	//   ....[28]....
        /*03ec*/ 	.word	0x0000dcd0


	//   ....[29]....
        /*03f0*/ 	.word	0x0000dcf0


	//   ....[30]....
        /*03f4*/ 	.word	0x0000dd80


	//   ....[31]....
        /*03f8*/ 	.word	0x0000ddb0


	//   ....[32]....
        /*03fc*/ 	.word	0x00010a20


	//   ....[33]....
        /*0400*/ 	.word	0x00010bf0


	//   ....[34]....
        /*0404*/ 	.word	0x00010e10


	//   ....[35]....
        /*0408*/ 	.word	0x00010e30


	//   ....[36]....
        /*040c*/ 	.word	0x00010e60


	//   ....[37]....
        /*0410*/ 	.word	0x00010f10


	//   ....[38]....
        /*0414*/ 	.word	0x00010f20


	//   ....[39]....
        /*0418*/ 	.word	0x00010f40


	//   ....[40]....
        /*041c*/ 	.word	0x00013b90


	//   ....[41]....
        /*0420*/ 	.word	0x00013d00


	//   ....[42]....
        /*0424*/ 	.word	0x00013d60


	//   ....[43]....
        /*0428*/ 	.word	0x00013ee0


	//   ....[44]....
        /*042c*/ 	.word	0x00013fd0


	//   ....[45]....
        /*0430*/ 	.word	0x000140f0


	//   ....[46]....
        /*0434*/ 	.word	0x00014150


	//   ....[47]....
        /*0438*/ 	.word	0x00014270


	//   ....[48]....
        /*043c*/ 	.word	0x00015b70


	//   ....[49]....
        /*0440*/ 	.word	0x00015b80


	//   ....[50]....
        /*0444*/ 	.word	0x00015b90


	//   ....[51]....
        /*0448*/ 	.word	0x00015bb0


	//   ....[52]....
        /*044c*/ 	.word	0x00015bc0


	//   ....[53]....
        /*0450*/ 	.word	0x00015bf0


	//   ....[54]....
        /*0454*/ 	.word	0x00015c00


	//   ....[55]....
        /*0458*/ 	.word	0x00015c40


	//----- nvinfo : EIATTR_EXIT_INSTR_OFFSETS
	.align		4
.L_844:
        /*045c*/ 	.byte	0x04, 0x1c
        /*045e*/ 	.short	(.L_846 - .L_845)


	//   ....[0]....
.L_845:
        /*0460*/ 	.word	0x000004d0


	//   ....[1]....
        /*0464*/ 	.word	0x00001710


	//   ....[2]....
        /*0468*/ 	.word	0x00001790


	//   ....[3]....
        /*046c*/ 	.word	0x00017cb0


	//   ....[4]....
        /*0470*/ 	.word	0x00017d90


	//   ....[5]....
        /*0474*/ 	.word	0x00017db0


	//----- nvinfo : EIATTR_CTAIDZ_USED
	.align		4
.L_846:
        /*0478*/ 	.byte	0x01, 0x04
	.zero		2


	//----- nvinfo : EIATTR_CRS_STACK_SIZE
	.align		4
        /*047c*/ 	.byte	0x04, 0x1e
        /*047e*/ 	.short	(.L_848 - .L_847)
.L_847:
        /*0480*/ 	.word	0x00000000
.L_848:


//--------------------- .nv.info._ZN5flash16flash_fwd_kernelI23Flash_fwd_kernel_traitsILi128ELi128ELi32ELi4ELb0ELb0EN7cutlass10bfloat16_tE19Flash_kernel_traitsILi128ELi128ELi32ELi4ES3_EELb1ELb0ELb1ELb1ELb0ELb0ELb0ELb1EEEvNS_16Flash_fwd_paramsE --------------------------
	.section	.nv.info._ZN5flash16flash_fwd_kernelI23Flash_fwd_kernel_traitsILi128ELi128ELi32ELi4ELb0ELb0EN7cutlass10bfloat16_tE19Flash_kernel_traitsILi128ELi128ELi32ELi4ES3_EELb1ELb0ELb1ELb1ELb0ELb0ELb0ELb1EEEvNS_16Flash_fwd_paramsE,"",@"SHT_CUDA_INFO"
	.sectionflags	@""
	.align	4


	//----- nvinfo : EIATTR_CUDA_API_VERSION
	.align		4
        /*0000*/ 	.byte	0x04, 0x37
        /*0002*/ 	.short	(.L_850 - .L_849)
.L_849:
        /*0004*/ 	.word	0x00000082


	//----- nvinfo : EIATTR_SW2861232_WAR
	.align		4
.L_850:
        /*0008*/ 	.byte	0x01, 0x35
	.zero		2


	//----- nvinfo : EIATTR_PARAM_CBANK
	.align		4
        /*000c*/ 	.byte	0x04, 0x0a
        /*000e*/ 	.short	(.L_852 - .L_851)
	.align		4
.L_851:
        /*0010*/ 	.word	index@(.nv.constant0._ZN5flash16flash_fwd_kernelI23Flash_fwd_kernel_traitsILi128ELi128ELi32ELi4ELb0ELb0EN7cutlass10bfloat16_tE19Flash_kernel_traitsILi128ELi128ELi32ELi4ES3_EELb1ELb0ELb1ELb1ELb0ELb0ELb0ELb1EEEvNS_16Flash_fwd_paramsE)
        /*0014*/ 	.short	0x0160
        /*0016*/ 	.short	0x01d0


	//----- nvinfo : EIATTR_CBANK_PARAM_SIZE
	.align		4
.L_852:
        /*0018*/ 	.byte	0x03, 0x19
        /*001a*/ 	.short	0x01d0


	//----- nvinfo : EIATTR_KPARAM_INFO
	.align		4
        /*001c*/ 	.byte	0x04, 0x17
        /*001e*/ 	.short	(.L_854 - .L_853)
.L_853:
        /*0020*/ 	.word	0x00000000
        /*0024*/ 	.short	0x0000
        /*0026*/ 	.short	0x0000
        /*0028*/ 	.byte	0x00, 0xf0, 0x41, 0x07


	//----- nvinfo : EIATTR_MAXREG_COUNT
	.align		4
.L_854:
        /*002c*/ 	.byte	0x03, 0x1b
        /*002e*/ 	.short	0x00ff


	//----- nvinfo : EIATTR_NUM_BARRIERS
	.align		4
        /*0030*/ 	.byte	0x02, 0x4c
        /*0032*/ 	.byte	0x01
	.zero		1


	//----- nvinfo : EIATTR_ANNOTATIONS
	.align		4
        /*0034*/ 	.byte	0x04, 0x55
        /*0036*/ 	.short	(.L_856 - .L_855)


	//   ....[0]....
.L_855:
        /* <DEDUP_REMOVED lines=244> */


	//----- nvinfo : EIATTR_MERCURY_ISA_VERSION
	.align		4
.L_856:
        /*0f68*/ 	.byte	0x03, 0x5f
        /*0f6a*/ 	.short	0x0000


	//----- nvinfo : EIATTR_COOP_GROUP_MASK_REGIDS
	.align		4
        /*0f6c*/ 	.byte	0x04, 0x29
        /*0f6e*/ 	.short	(.L_858 - .L_857)


	//   ....[0]....
.L_857:
        /*0f70*/ 	.word	0xffffffff


	//   ....[1]....
        /*0f74*/ 	.word	0xffffffff


	//   ....[2]....
        /*0f78*/ 	.word	0xffffffff


	//   ....[3]....
        /*0f7c*/ 	.word	0xffffffff


	//   ....[4]....
        /*0f80*/ 	.word	0xffffffff


	//   ....[5]....
        /*0f84*/ 	.word	0xffffffff


	//   ....[6]....
        /*0f88*/ 	.word	0xffffffff


	//   ....[7]....
        /*0f8c*/ 	.word	0xffffffff


	//   ....[8]....
        /*0f90*/ 	.word	0xffffffff


	//   ....[9]....
        /*0f94*/ 	.word	0xffffffff


	//   ....[10]....
        /*0f98*/ 	.word	0xffffffff


	//   ....[11]....
        /*0f9c*/ 	.word	0xffffffff


	//   ....[12]....
        /*0fa0*/ 	.word	0xffffffff


	//   ....[13]....
        /*0fa4*/ 	.word	0xffffffff


	//   ....[14]....
        /*0fa8*/ 	.word	0xffffffff


	//   ....[15]....
        /*0fac*/ 	.word	0xffffffff


	//   ....[16]....
        /*0fb0*/ 	.word	0xffffffff


	//   ....[17]....
        /*0fb4*/ 	.word	0xffffffff


	//   ....[18]....
        /*0fb8*/ 	.word	0xffffffff


	//   ....[19]....
        /*0fbc*/ 	.word	0xffffffff


	//   ....[20]....
        /*0fc0*/ 	.word	0xffffffff


	//   ....[21]....
        /*0fc4*/ 	.word	0xffffffff


	//   ....[22]....
        /*0fc8*/ 	.word	0xffffffff


	//   ....[23]....
        /*0fcc*/ 	.word	0xffffffff


	//   ....[24]....
        /*0fd0*/ 	.word	0xffffffff


	//   ....[25]....
        /*0fd4*/ 	.word	0xffffffff


	//   ....[26]....
        /*0fd8*/ 	.word	0xffffffff


	//   ....[27]....
        /*0fdc*/ 	.word	0xffffffff


	//   ....[28]....
        /*0fe0*/ 	.word	0xffffffff


	//   ....[29]....
        /*0fe4*/ 	.word	0xffffffff


	//   ....[30]....
        /*0fe8*/ 	.word	0xffffffff


	//   ....[31]....
        /*0fec*/ 	.word	0xffffffff


	//   ....[32]....
        /*0ff0*/ 	.word	0xffffffff


	//   ....[33]....
        /*0ff4*/ 	.word	0xffffffff


	//   ....[34]....
        /*0ff8*/ 	.word	0xffffffff


	//   ....[35]....
        /*0ffc*/ 	.word	0xffffffff


	//   ....[36]....
        /*1000*/ 	.word	0xffffffff


	//   ....[37]....
        /*1004*/ 	.word	0xffffffff


	//   ....[38]....
        /*1008*/ 	.word	0xffffffff


	//   ....[39]....
        /*100c*/ 	.word	0xffffffff


	//   ....[40]....
        /*1010*/ 	.word	0xffffffff


	//   ....[41]....
        /*1014*/ 	.word	0xffffffff


	//   ....[42]....
        /*1018*/ 	.word	0xffffffff


	//   ....[43]....
        /*101c*/ 	.word	0xffffffff


	//   ....[44]....
        /*1020*/ 	.word	0xffffffff


	//   ....[45]....
        /*1024*/ 	.word	0xffffffff


	//   ....[46]....
        /*1028*/ 	.word	0xffffffff


	//   ....[47]....
        /*102c*/ 	.word	0xffffffff


	//   ....[48]....
        /*1030*/ 	.word	0xffffffff


	//   ....[49]....
        /*1034*/ 	.word	0xffffffff


	//   ....[50]....
        /*1038*/ 	.word	0xffffffff


	//   ....[51]....
        /*103c*/ 	.word	0xffffffff


	//   ....[52]....
        /*1040*/ 	.word	0xffffffff


	//   ....[53]....
        /*1044*/ 	.word	0xffffffff


	//   ....[54]....
        /*1048*/ 	.word	0xffffffff


	//   ....[55]....
        /*104c*/ 	.word	0xffffffff


	//   ....[56]....
        /*1050*/ 	.word	0xffffffff


	//   ....[57]....
        /*1054*/ 	.word	0xffffffff


	//   ....[58]....
        /*1058*/ 	.word	0xffffffff


	//   ....[59]....
        /*105c*/ 	.word	0xffffffff


	//   ....[60]....
        /*1060*/ 	.word	0xffffffff


	//   ....[61]....
        /*1064*/ 	.word	0xffffffff


	//   ....[62]....
        /*1068*/ 	.word	0xffffffff


	//   ....[63]....
        /*106c*/ 	.word	0xffffffff


	//----- nvinfo : EIATTR_COOP_GROUP_INSTR_OFFSETS
	.align		4
.L_858:
        /*1070*/ 	.byte	0x04, 0x28
        /*1072*/ 	.short	(.L_860 - .L_859)


	//   ....[0]....
.L_859:
        /*1074*/ 	.word	0x000059b0


	//   ....[1]....
        /*1078*/ 	.word	0x00005a60


	//   ....[2]....
        /*107c*/ 	.word	0x00005c20


	//   ....[3]....
        /*1080*/ 	.word	0x00005d60


	//   ....[4]....
        /*1084*/ 	.word	0x00006e30


	//   ....[5]....
        /*1088*/ 	.word	0x00006f00


	//   ....[6]....
        /*108c*/ 	.word	0x000070b0


	//   ....[7]....
        /*1090*/ 	.word	0x00007250


	//   ....[8]....
        /*1094*/ 	.word	0x0000a950


	//   ....[9]....
        /*1098*/ 	.word	0x0000a990


	//   ....[10]....
        /*109c*/ 	.word	0x0000ae20


	//   ....[11]....
        /*10a0*/ 	.word	0x0000ae40


	//   ....[12]....
        /*10a4*/ 	.word	0x0000b210


	//   ....[13]....
        /*10a8*/ 	.word	0x0000b230


	//   ....[14]....
        /*10ac*/ 	.word	0x0000b680


	//   ....[15]....
        /*10b0*/ 	.word	0x0000b6a0


	//   ....[16]....
        /*10b4*/ 	.word	0x00010170


	//   ....[17]....
        /*10b8*/ 	.word	0x00010190


	//   ....[18]....
        /*10bc*/ 	.word	0x000112d0


	//   ....[19]....
        /*10c0*/ 	.word	0x000113c0


	//   ....[20]....
        /*10c4*/ 	.word	0x00011410


	//   ....[21]....
        /*10c8*/ 	.word	0x00011420


	//   ....[22]....
        /*10cc*/ 	.word	0x00011440


	//   ....[23]....
        /*10d0*/ 	.word	0x00011470


	//   ....[24]....
        /*10d4*/ 	.word	0x000166d0


	//   ....[25]....
        /*10d8*/ 	.word	0x000166f0


	//   ....[26]....
        /*10dc*/ 	.word	0x00017680


	//   ....[27]....
        /*10e0*/ 	.word	0x00017770


	//   ....[28]....
        /*10e4*/ 	.word	0x000177c0


	//   ....[29]....
        /*10e8*/ 	.word	0x000177d0


	//   ....[30]....
        /*10ec*/ 	.word	0x000177f0


	//   ....[31]....
        /*10f0*/ 	.word	0x00017820


	//   ....[32]....
        /*10f4*/ 	.word	0x0001cf00


	//   ....[33]....
        /*10f8*/ 	.word	0x0001cf40


	//   ....[34]....
        /*10fc*/ 	.word	0x0001d570


	//   ....[35]....
        /*1100*/ 	.word	0x0001d590


	//   ....[36]....
        /*1104*/ 	.word	0x0001da00


	//   ....[37]....
        /*1108*/ 	.word	0x0001da20


	//   ....[38]....
        /*110c*/ 	.word	0x0001df00


	//   ....[39]....
        /*1110*/ 	.word	0x0001df20


	//   ....[40]....
        /*1114*/ 	.word	0x00023440


	//   ....[41]....
        /*1118*/ 	.word	0x00023490


	//   ....[42]....
        /*111c*/ 	.word	0x000234b0


	//   ....[43]....
        /*1120*/ 	.word	0x000234d0


	//   ....[44]....
        /*1124*/ 	.word	0x000234f0


	//   ....[45]....
        /*1128*/ 	.word	0x00023510


	//   ....[46]....
        /*112c*/ 	.word	0x00023530


	//   ....[47]....
        /*1130*/ 	.word	0x00023550


	//   ....[48]....
        /*1134*/ 	.word	0x00026bc0


	//   ....[49]....
        /*1138*/ 	.word	0x00026c30


	//   ....[50]....
        /*113c*/ 	.word	0x00026c50


	//   ....[51]....
        /*1140*/ 	.word	0x00026c60


	//   ....[52]....
        /*1144*/ 	.word	0x00026c70


	//   ....[53]....
        /*1148*/ 	.word	0x00026ca0


	//   ....[54]....
        /*114c*/ 	.word	0x00026cc0


	//   ....[55]....
        /*1150*/ 	.word	0x00026cd0


	//   ....[56]....
        /*1154*/ 	.word	0x00029580


	//   ....[57]....
        /*1158*/ 	.word	0x000295e0


	//   ....[58]....
        /*115c*/ 	.word	0x00029630


	//   ....[59]....
        /*1160*/ 	.word	0x00029680


	//   ....[60]....
        /*1164*/ 	.word	0x000296d0


	//   ....[61]....
        /*1168*/ 	.word	0x00029730


	//   ....[62]....
        /*116c*/ 	.word	0x00029780


	//   ....[63]....
        /*1170*/ 	.word	0x000297e0


	//----- nvinfo : EIATTR_EXIT_INSTR_OFFSETS
	.align		4
.L_860:
        /*1174*/ 	.byte	0x04, 0x1c
        /*1176*/ 	.short	(.L_862 - .L_861)


	//   ....[0]....
.L_861:
        /*1178*/ 	.word	0x00000080


	//----- nvinfo : EIATTR_CTAIDZ_USED
	.align		4
.L_862:
        /*117c*/ 	.byte	0x01, 0x04
	.zero		2


	//----- nvinfo : EIATTR_CRS_STACK_SIZE
	.align		4
        /*1180*/ 	.byte	0x04, 0x1e
        /*1182*/ 	.short	(.L_864 - .L_863)
.L_863:
        /*1184*/ 	.word	0x00000000
.L_864:


//--------------------- .nv.info._ZN5flash16flash_fwd_kernelI23Flash_fwd_kernel_traitsILi128ELi128ELi32ELi4ELb0ELb0EN7cutlass10bfloat16_tE19Flash_kernel_traitsILi128ELi128ELi32ELi4ES3_EELb0ELb0ELb1ELb1ELb0ELb0ELb1ELb0EEEvNS_16Flash_fwd_paramsE --------------------------
	.section	.nv.info._ZN5flash16flash_fwd_kernelI23Flash_fwd_kernel_traitsILi128ELi128ELi32ELi4ELb0ELb0EN7cutlass10bfloat16_tE19Flash_kernel_traitsILi128ELi128ELi32ELi4ES3_EELb0ELb0ELb1ELb1ELb0ELb0ELb1ELb0EEEvNS_16Flash_fwd_paramsE,"",@"SHT_CUDA_INFO"
	.sectionflags	@""
	.align	4


	//----- nvinfo : EIATTR_CUDA_API_VERSION
	.align		4
        /*0000*/ 	.byte	0x04, 0x37
        /*0002*/ 	.short	(.L_866 - .L_865)
.L_865:
        /*0004*/ 	.word	0x00000082


	//----- nvinfo : EIATTR_SW2861232_WAR
	.align		4
.L_866:
        /*0008*/ 	.byte	0x01, 0x35
	.zero		2


	//----- nvinfo : EIATTR_PARAM_CBANK
	.align		4
        /*000c*/ 	.byte	0x04, 0x0a
        /*000e*/ 	.short	(.L_868 - .L_867)
	.align		4
.L_867:
        /*0010*/ 	.word	index@(.nv.constant0._ZN5flash16flash_fwd_kernelI23Flash_fwd_kernel_traitsILi128ELi128ELi32ELi4ELb0ELb0EN7cutlass10bfloat16_tE19Flash_kernel_traitsILi128ELi128ELi32ELi4ES3_EELb0ELb0ELb1ELb1ELb0ELb0ELb1ELb0EEEvNS_16Flash_fwd_paramsE)
        /*0014*/ 	.short	0x0160
        /*0016*/ 	.short	0x01d0


	//----- nvinfo : EIATTR_CBANK_PARAM_SIZE
	.align		4
.L_868:
        /*0018*/ 	.byte	0x03, 0x19
        /*001a*/ 	.short	0x01d0


	//----- nvinfo : EIATTR_KPARAM_INFO
	.align		4
        /*001c*/ 	.byte	0x04, 0x17
        /*001e*/ 	.short	(.L_870 - .L_869)
.L_869:
        /*0020*/ 	.word	0x00000000
        /*0024*/ 	.short	0x0000
        /*0026*/ 	.short	0x0000
        /*0028*/ 	.byte	0x00, 0xf0, 0x41, 0x07


	//----- nvinfo : EIATTR_MAXREG_COUNT
	.align		4
.L_870:
        /*002c*/ 	.byte	0x03, 0x1b
        /*002e*/ 	.short	0x00ff


	//----- nvinfo : EIATTR_NUM_BARRIERS
	.align		4
        /*0030*/ 	.byte	0x02, 0x4c
        /*0032*/ 	.byte	0x01
	.zero		1


	//----- nvinfo : EIATTR_ANNOTATIONS
	.align		4
        /*0034*/ 	.byte	0x04, 0x55
        /*0036*/ 	.short	(.L_872 - .L_871)


	//   ....[0]....
.L_871:
        /* <DEDUP_REMOVED lines=39> */


	//----- nvinfo : EIATTR_MERCURY_ISA_VERSION
	.align		4
.L_872:
        /*0290*/ 	.byte	0x03, 0x5f
        /*0292*/ 	.short	0x0000


	//----- nvinfo : EIATTR_COOP_GROUP_MASK_REGIDS
	.align		4
        /*0294*/ 	.byte	0x04, 0x29
        /*0296*/ 	.short	(.L_874 - .L_873)


	//   ....[0]....
.L_873:
        /*0298*/ 	.word	0xffffffff


	//   ....[1]....
        /*029c*/ 	.word	0xffffffff


	//   ....[2]....
        /*02a0*/ 	.word	0xffffffff


	//   ....[3]....
        /*02a4*/ 	.word	0xffffffff


	//   ....[4]....
        /*02a8*/ 	.word	0xffffffff


	//   ....[5]....
        /*02ac*/ 	.word	0xffffffff


	//   ....[6]....
        /*02b0*/ 	.word	0xffffffff


	//   ....[7]....
        /*02b4*/ 	.word	0xffffffff


	//   ....[8]....
        /*02b8*/ 	.word	0xffffffff


	//   ....[9]....
        /*02bc*/ 	.word	0xffffffff


	//   ....[10]....
        /*02c0*/ 	.word	0xffffffff


	//   ....[11]....
        /*02c4*/ 	.word	0xffffffff


	//   ....[12]....
        /*02c8*/ 	.word	0xffffffff


	//   ....[13]....
        /*02cc*/ 	.word	0xffffffff


	//   ....[14]....
        /*02d0*/ 	.word	0xffffffff


	//   ....[15]....
        /*02d4*/ 	.word	0xffffffff


	//   ....[16]....
        /*02d8*/ 	.word	0xffffffff


	//   ....[17]....
        /*02dc*/ 	.word	0xffffffff


	//   ....[18]....
        /*02e0*/ 	.word	0xffffffff


	//   ....[19]....
        /*02e4*/ 	.word	0xffffffff


	//   ....[20]....
        /*02e8*/ 	.word	0xffffffff


	//   ....[21]....
        /*02ec*/ 	.word	0xffffffff


	//   ....[22]....
        /*02f0*/ 	.word	0xffffffff


	//   ....[23]....
        /*02f4*/ 	.word	0xffffffff


	//   ....[24]....
        /*02f8*/ 	.word	0xffffffff


	//   ....[25]....
        /*02fc*/ 	.word	0xffffffff


	//   ....[26]....
        /*0300*/ 	.word	0xffffffff


	//   ....[27]....
        /*0304*/ 	.word	0xffffffff


	//   ....[28]....
        /*0308*/ 	.word	0xffffffff


	//   ....[29]....
        /*030c*/ 	.word	0xffffffff


	//   ....[30]....
        /*0310*/ 	.word	0xffffffff


	//   ....[31]....
        /*0314*/ 	.word	0xffffffff


	//   ....[32]....
        /*0318*/ 	.word	0xffffffff


	//   ....[33]....
        /*031c*/ 	.word	0xffffffff


	//   ....[34]....
        /*0320*/ 	.word	0xffffffff


	//   ....[35]....
        /*0324*/ 	.word	0xffffffff


	//   ....[36]....
        /*0328*/ 	.word	0xffffffff


	//   ....[37]....
        /*032c*/ 	.word	0xffffffff


	//   ....[38]....
        /*0330*/ 	.word	0xffffffff


	//   ....[39]....
        /*0334*/ 	.word	0xffffffff


	//   ....[40]....
        /*0338*/ 	.word	0xffffffff


	//   ....[41]....
        /*033c*/ 	.word	0xffffffff


	//   ....[42]....
        /*0340*/ 	.word	0xffffffff


	//   ....[43]....
        /*0344*/ 	.word	0xffffffff


	//   ....[44]....
        /*0348*/ 	.word	0xffffffff


	//   ....[45]....
        /*034c*/ 	.word	0xffffffff


	//   ....[46]....
        /*0350*/ 	.word	0xffffffff


	//   ....[47]....
        /*0354*/ 	.word	0xffffffff


	//   ....[48]....
        /*0358*/ 	.word	0xffffffff


	//   ....[49]....
        /*035c*/ 	.word	0xffffffff


	//   ....[50]....
        /*0360*/ 	.word	0xffffffff


	//   ....[51]....
        /*0364*/ 	.word	0xffffffff


	//   ....[52]....
        /*0368*/ 	.word	0xffffffff


	//   ....[53]....
        /*036c*/ 	.word	0xffffffff


	//   ....[54]....
        /*0370*/ 	.word	0xffffffff


	//   ....[55]....
        /*0374*/ 	.word	0xffffffff


	//----- nvinfo : EIATTR_COOP_GROUP_INSTR_OFFSETS
	.align		4
.L_874:
        /*0378*/ 	.byte	0x04, 0x28
        /*037a*/ 	.short	(.L_876 - .L_875)


	//   ....[0]....
.L_875:
        /*037c*/ 	.word	0x00005bd0


	//   ....[1]....
        /*0380*/ 	.word	0x00005c80


	//   ....[2]....
        /*0384*/ 	.word	0x00005c90


	//   ....[3]....
        /*0388*/ 	.word	0x00005d10


	//   ....[4]....
        /*038c*/ 	.word	0x00006060


	//   ....[5]....
        /*0390*/ 	.word	0x00006120


	//   ....[6]....
        /*0394*/ 	.word	0x00006150


	//   ....[7]....
        /*0398*/ 	.word	0x00006250


	//   ....[8]....
        /*039c*/ 	.word	0x00008d10


	//   ....[9]....
        /*03a0*/ 	.word	0x00008d60


	//   ....[10]....
        /*03a4*/ 	.word	0x00008df0


	//   ....[11]....
        /*03a8*/ 	.word	0x00008e20


	//   ....[12]....
        /*03ac*/ 	.word	0x00008e30


	//   ....[13]....
        /*03b0*/ 	.word	0x00008ef0


	//   ....[14]....
        /*03b4*/ 	.word	0x00008f10


	//   ....[15]....
        /*03b8*/ 	.word	0x00009000


	//   ....[16]....
        /*03bc*/ 	.word	0x0000c950


	//   ....[17]....
        /*03c0*/ 	.word	0x0000ca30


	//   ....[18]....
        /*03c4*/ 	.word	0x0000ca60


	//   ....[19]....
        /*03c8*/ 	.word	0x0000ca90


	//   ....[20]....
        /*03cc*/ 	.word	0x0000caf0


	//   ....[21]....
        /*03d0*/ 	.word	0x0000cb20


	//   ....[22]....
        /*03d4*/ 	.word	0x0000cb40


	//   ....[23]....
        /*03d8*/ 	.word	0x0000cc10


	//   ....[24]....
        /*03dc*/ 	.word	0x000104f0


	//   ....[25]....
        /*03e0*/ 	.word	0x00010530


	//   ....[26]....
        /*03e4*/ 	.word	0x000105c0


	//   ....[27]....
        /*03e8*/ 	.word	0x000105f0


	//   ....[28]....
        /*03ec*/ 	.word	0x00010600


	//   ....[29]....
        /*03f0*/ 	.word	0x000106c0


	//   ....[30]....
        /*03f4*/ 	.word	0x000106e0


	//   ....[31]....
        /*03f8*/ 	.word	0x000107d0


	//   ....[32]....
        /*03fc*/ 	.word	0x00014120


	//   ....[33]....
        /*0400*/ 	.word	0x00014200


	//   ....[34]....
        /*0404*/ 	.word	0x00014230


	//   ....[35]....
        /*0408*/ 	.word	0x00014260


	//   ....[36]....
        /*040c*/ 	.word	0x000142d0


	//   ....[37]....
        /*0410*/ 	.word	0x00014300


	//   ....[38]....
        /*0414*/ 	.word	0x00014320


	//   ....[39]....
        /*0418*/ 	.word	0x00014430


	//   ....[40]....
        /*041c*/ 	.word	0x00017980


	//   ....[41]....
        /*0420*/ 	.word	0x000179d0


	//   ....[42]....
        /*0424*/ 	.word	0x00017ac0


	//   ....[43]....
        /*0428*/ 	.word	0x00017c10


	//   ....[44]....
        /*042c*/ 	.word	0x00017d80


	//   ....[45]....
        /*0430*/ 	.word	0x00017ee0


	//   ....[46]....
        /*0434*/ 	.word	0x00017f00


	//   ....[47]....
        /*0438*/ 	.word	0x00017f40


	//   ....[48]....
        /*043c*/ 	.word	0x000197b0


	//   ....[49]....
        /*0440*/ 	.word	0x000197c0


	//   ....[50]....
        /*0444*/ 	.word	0x000197d0


	//   ....[51]....
        /*0448*/ 	.word	0x000197e0


	//   ....[52]....
        /*044c*/ 	.word	0x00019810


	//   ....[53]....
        /*0450*/ 	.word	0x00019830


	//   ....[54]....
        /*0454*/ 	.word	0x00019870


	//   ....[55]....
        /*0458*/ 	.word	0x000198a0


	//----- nvinfo : EIATTR_EXIT_INSTR_OFFSETS
	.align		4
.L_876:
        /*045c*/ 	.byte	0x04, 0x1c
        /*045e*/ 	.short	(.L_878 - .L_877)


	//   ....[0]....
.L_877:
        /*0460*/ 	.word	0x000004d0


	//   ....[1]....
        /*0464*/ 	.word	0x00001710


	//   ....[2]....
        /*0468*/ 	.word	0x00001790


	//   ....[3]....
        /*046c*/ 	.word	0x0001b970


	//   ....[4]....
        /*0470*/ 	.word	0x0001ba50


	//   ....[5]....
        /*0474*/ 	.word	0x0001ba70


	//----- nvinfo : EIATTR_CTAIDZ_USED
	.align		4
.L_878:
        /*0478*/ 	.byte	0x01, 0x04
	.zero		2


	//----- nvinfo : EIATTR_CRS_STACK_SIZE
	.align		4
        /*047c*/ 	.byte	0x04, 0x1e
        /*047e*/ 	.short	(.L_880 - .L_879)
.L_879:
        /*0480*/ 	.word	0x00000000
.L_880:


//--------------------- .nv.callgraph             --------------------------
	.section	.nv.callgraph,"",@"SHT_CUDA_CALLGRAPH"
	.align	4
	.sectionentsize	8
	.align		4
        /*0000*/ 	.word	0x00000000
	.align		4
        /*0004*/ 	.word	0xffffffff
	.align		4
        /*0008*/ 	.word	0x00000000
	.align		4
        /*000c*/ 	.word	0xfffffffe
	.align		4
        /*0010*/ 	.word	0x00000000
	.align		4
        /*0014*/ 	.word	0xfffffffd
	.align		4
        /*0018*/ 	.word	0x00000000
	.align		4
        /*001c*/ 	.word	0xfffffffc


//--------------------- .nv.rel.action            --------------------------
	.section	.nv.rel.action,"",@"SHT_CUDA_RELOCINFO"
	.align	8
	.sectionentsize	8
        /*0000*/ 	.byte	0x73, 0x00, 0x00, 0x00, 0x00, 0x00, 0x00, 0x00, 0x00, 0x00, 0x00, 0x11, 0x25, 0x00, 0x05, 0x36


//--------------------- .nv.constant4             --------------------------
	.section	.nv.constant4,"a",@progbits
	.align	8
	.align		8
.nv.constant4:
        /*0000*/ 	.dword	_ZN66_INTERNAL_9d8789de_30_flash_fwd_hdim128_bf16_sm80_cu_1d5d5cfe_28674cuda3std3__45__cpo5beginE
	.align		8
        /*0008*/ 	.dword	_ZN66_INTERNAL_9d8789de_30_flash_fwd_hdim128_bf16_sm80_cu_1d5d5cfe_28674cuda3std3__45__cpo3endE
	.align		8
        /*0010*/ 	.dword	_ZN66_INTERNAL_9d8789de_30_flash_fwd_hdim128_bf16_sm80_cu_1d5d5cfe_28674cuda3std3__45__cpo6cbeginE
	.align		8
        /*0018*/ 	.dword	_ZN66_INTERNAL_9d8789de_30_flash_fwd_hdim128_bf16_sm80_cu_1d5d5cfe_28674cuda3std3__45__cpo4cendE
	.align		8
        /*0020*/ 	.dword	_ZN66_INTERNAL_9d8789de_30_flash_fwd_hdim128_bf16_sm80_cu_1d5d5cfe_28674cuda3std3__468_GLOBAL__N__9d8789de_30_flash_fwd_hdim128_bf16_sm80_cu_1d5d5cfe_28676ignoreE
	.align		8
        /*0028*/ 	.dword	_ZN66_INTERNAL_9d8789de_30_flash_fwd_hdim128_bf16_sm80_cu_1d5d5cfe_28674cuda3std3__419piecewise_constructE
	.align		8
        /*0030*/ 	.dword	_ZN66_INTERNAL_9d8789de_30_flash_fwd_hdim128_bf16_sm80_cu_1d5d5cfe_28674cuda3std3__48in_placeE
	.align		8
        /*0038*/ 	.dword	_ZN66_INTERNAL_9d8789de_30_flash_fwd_hdim128_bf16_sm80_cu_1d5d5cfe_28674cuda3std6ranges3__45__cpo4swapE
	.align		8
        /*0040*/ 	.dword	_ZN66_INTERNAL_9d8789de_30_flash_fwd_hdim128_bf16_sm80_cu_1d5d5cfe_28674cuda3std6ranges3__45__cpo9iter_moveE
	.align		8
        /*0048*/ 	.dword	_ZN66_INTERNAL_9d8789de_30_flash_fwd_hdim128_bf16_sm80_cu_1d5d5cfe_28674cute7productE
	.align		8
        /*0050*/ 	.dword	_ZN66_INTERNAL_9d8789de_30_flash_fwd_hdim128_bf16_sm80_cu_1d5d5cfe_28674cute1_E


//--------------------- .nv.constant0._ZN5flash16flash_fwd_kernelI23Flash_fwd_kernel_traitsILi128ELi128ELi64ELi4ELb0ELb0EN7cutlass10bfloat16_tE19Flash_kernel_traitsILi128ELi128ELi64ELi4ES3_EELb0ELb0ELb0ELb0ELb0ELb1ELb0ELb0EEEvNS_16Flash_fwd_paramsE --------------------------
	.section	.nv.constant0._ZN5flash16flash_fwd_kernelI23Flash_fwd_kernel_traitsILi128ELi128ELi64ELi4ELb0ELb0EN7cutlass10bfloat16_tE19Flash_kernel_traitsILi128ELi128ELi64ELi4ES3_EELb0ELb0ELb0ELb0ELb0ELb1ELb0ELb0EEEvNS_16Flash_fwd_paramsE,"a",@progbits
	.sectionflags	@""
	.align	4
.nv.constant0._ZN5flash16flash_fwd_kernelI23Flash_fwd_kernel_traitsILi128ELi128ELi64ELi4ELb0ELb0EN7cutlass10bfloat16_tE19Flash_kernel_traitsILi128ELi128ELi64ELi4ES3_EELb0ELb0ELb0ELb0ELb0ELb1ELb0ELb0EEEvNS_16Flash_fwd_paramsE:
	.zero		816


//--------------------- .nv.constant0._ZN5flash16flash_fwd_kernelI23Flash_fwd_kernel_traitsILi128ELi128ELi64ELi4ELb0ELb0EN7cutlass10bfloat16_tE19Flash_kernel_traitsILi128ELi128ELi64ELi4ES3_EELb0ELb0ELb0ELb0ELb0ELb1ELb1ELb0EEEvNS_16Flash_fwd_paramsE --------------------------
	.section	.nv.constant0._ZN5flash16flash_fwd_kernelI23Flash_fwd_kernel_traitsILi128ELi128ELi64ELi4ELb0ELb0EN7cutlass10bfloat16_tE19Flash_kernel_traitsILi128ELi128ELi64ELi4ES3_EELb0ELb0ELb0ELb0ELb0ELb1ELb1ELb0EEEvNS_16Flash_fwd_paramsE,"a",@progbits
	.sectionflags	@""
	.align	4
.nv.constant0._ZN5flash16flash_fwd_kernelI23Flash_fwd_kernel_traitsILi128ELi128ELi64ELi4ELb0ELb0EN7cutlass10bfloat16_tE19Flash_kernel_traitsILi128ELi128ELi64ELi4ES3_EELb0ELb0ELb0ELb0ELb0ELb1ELb1ELb0EEEvNS_16Flash_fwd_paramsE:
	.zero		816


//--------------------- .nv.constant0._ZN5flash16flash_fwd_kernelI23Flash_fwd_kernel_traitsILi128ELi128ELi64ELi4ELb0ELb0EN7cutlass10bfloat16_tE19Flash_kernel_traitsILi128ELi128ELi64ELi4ES3_EELb0ELb0ELb0ELb0ELb1ELb1ELb0ELb0EEEvNS_16Flash_fwd_paramsE --------------------------
	.section	.nv.constant0._ZN5flash16flash_fwd_kernelI23Flash_fwd_kernel_traitsILi128ELi128ELi64ELi4ELb0ELb0EN7cutlass10bfloat16_tE19Flash_kernel_traitsILi128ELi128ELi64ELi4ES3_EELb0ELb0ELb0ELb0ELb1ELb1ELb0ELb0EEEvNS_16Flash_fwd_paramsE,"a",@progbits
	.sectionflags	@""
	.align	4
.nv.constant0._ZN5flash16flash_fwd_kernelI23Flash_fwd_kernel_traitsILi128ELi128ELi64ELi4ELb0ELb0EN7cutlass10bfloat16_tE19Flash_kernel_traitsILi128ELi128ELi64ELi4ES3_EELb0ELb0ELb0ELb0ELb1ELb1ELb0ELb0EEEvNS_16Flash_fwd_paramsE:
	.zero		816


//--------------------- .nv.constant0._ZN5flash16flash_fwd_kernelI23Flash_fwd_kernel_traitsILi128ELi128ELi64ELi4ELb0ELb0EN7cutlass10bfloat16_tE19Flash_kernel_traitsILi128ELi128ELi64ELi4ES3_EELb0ELb0ELb0ELb0ELb1ELb1ELb1ELb0EEEvNS_16Flash_fwd_paramsE --------------------------
	.section	.nv.constant0._ZN5flash16flash_fwd_kernelI23Flash_fwd_kernel_traitsILi128ELi128ELi64ELi4ELb0ELb0EN7cutlass10bfloat16_tE19Flash_kernel_traitsILi128ELi128ELi64ELi4ES3_EELb0ELb0ELb0ELb0ELb1ELb1ELb1ELb0EEEvNS_16Flash_fwd_paramsE,"a",@progbits
	.sectionflags	@""
	.align	4
.nv.constant0._ZN5flash16flash_fwd_kernelI23Flash_fwd_kernel_traitsILi128ELi128ELi64ELi4ELb0ELb0EN7cutlass10bfloat16_tE19Flash_kernel_traitsILi128ELi128ELi64ELi4ES3_EELb0ELb0ELb0ELb0ELb1ELb1ELb1ELb0EEEvNS_16Flash_fwd_paramsE:
	.zero		816


//--------------------- .nv.constant0._ZN5flash16flash_fwd_kernelI23Flash_fwd_kernel_traitsILi128ELi128ELi64ELi4ELb0ELb0EN7cutlass10bfloat16_tE19Flash_kernel_traitsILi128ELi128ELi64ELi4ES3_EELb0ELb0ELb0ELb0ELb0ELb0ELb0ELb0EEEvNS_16Flash_fwd_paramsE --------------------------
	.section	.nv.constant0._ZN5flash16flash_fwd_kernelI23Flash_fwd_kernel_traitsILi128ELi128ELi64ELi4ELb0ELb0EN7cutlass10bfloat16_tE19Flash_kernel_traitsILi128ELi128ELi64ELi4ES3_EELb0ELb0ELb0ELb0ELb0ELb0ELb0ELb0EEEvNS_16Flash_fwd_paramsE,"a",@progbits
	.sectionflags	@""
	.align	4
.nv.constant0._ZN5flash16flash_fwd_kernelI23Flash_fwd_kernel_traitsILi128ELi128ELi64ELi4ELb0ELb0EN7cutlass10bfloat16_tE19Flash_kernel_traitsILi128ELi128ELi64ELi4ES3_EELb0ELb0ELb0ELb0ELb0ELb0ELb0ELb0EEEvNS_16Flash_fwd_paramsE:
	.zero		816


//--------------------- .nv.constant0._ZN5flash16flash_fwd_kernelI23Flash_fwd_kernel_traitsILi128ELi128ELi64ELi4ELb0ELb0EN7cutlass10bfloat16_tE19Flash_kernel_traitsILi128ELi128ELi64ELi4ES3_EELb0ELb0ELb0ELb0ELb0ELb0ELb1ELb0EEEvNS_16Flash_fwd_paramsE --------------------------
	.section	.nv.constant0._ZN5flash16flash_fwd_kernelI23Flash_fwd_kernel_traitsILi128ELi128ELi64ELi4ELb0ELb0EN7cutlass10bfloat16_tE19Flash_kernel_traitsILi128ELi128ELi64ELi4ES3_EELb0ELb0ELb0ELb0ELb0ELb0ELb1ELb0EEEvNS_16Flash_fwd_paramsE,"a",@progbits
	.sectionflags	@""
	.align	4
.nv.constant0._ZN5flash16flash_fwd_kernelI23Flash_fwd_kernel_traitsILi128ELi128ELi64ELi4ELb0ELb0EN7cutlass10bfloat16_tE19Flash_kernel_traitsILi128ELi128ELi64ELi4ES3_EELb0ELb0ELb0ELb0ELb0ELb0ELb1ELb0EEEvNS_16Flash_fwd_paramsE:
	.zero		816


//--------------------- .nv.constant0._ZN5flash16flash_fwd_kernelI23Flash_fwd_kernel_traitsILi128ELi128ELi64ELi4ELb0ELb0EN7cutlass10bfloat16_tE19Flash_kernel_traitsILi128ELi128ELi64ELi4ES3_EELb0ELb0ELb0ELb1ELb0ELb0ELb0ELb0EEEvNS_16Flash_fwd_paramsE --------------------------
	.section	.nv.constant0._ZN5flash16flash_fwd_kernelI23Flash_fwd_kernel_traitsILi128ELi128ELi64ELi4ELb0ELb0EN7cutlass10bfloat16_tE19Flash_kernel_traitsILi128ELi128ELi64ELi4ES3_EELb0ELb0ELb0ELb1ELb0ELb0ELb0ELb0EEEvNS_16Flash_fwd_paramsE,"a",@progbits
	.sectionflags	@""
	.align	4
.nv.constant0._ZN5flash16flash_fwd_kernelI23Flash_fwd_kernel_traitsILi128ELi128ELi64ELi4ELb0ELb0EN7cutlass10bfloat16_tE19Flash_kernel_traitsILi128ELi128ELi64ELi4ES3_EELb0ELb0ELb0ELb1ELb0ELb0ELb0ELb0EEEvNS_16Flash_fwd_paramsE:
	.zero		816


//--------------------- .nv.constant0._ZN5flash16flash_fwd_kernelI23Flash_fwd_kernel_traitsILi128ELi128ELi64ELi4ELb0ELb0EN7cutlass10bfloat16_tE19Flash_kernel_traitsILi128ELi128ELi64ELi4ES3_EELb0ELb0ELb0ELb1ELb0ELb0ELb1ELb0EEEvNS_16Flash_fwd_paramsE --------------------------
	.section	.nv.constant0._ZN5flash16flash_fwd_kernelI23Flash_fwd_kernel_traitsILi128ELi128ELi64ELi4ELb0ELb0EN7cutlass10bfloat16_tE19Flash_kernel_traitsILi128ELi128ELi64ELi4ES3_EELb0ELb0ELb0ELb1ELb0ELb0ELb1ELb0EEEvNS_16Flash_fwd_paramsE,"a",@progbits
	.sectionflags	@""
	.align	4
.nv.constant0._ZN5flash16flash_fwd_kernelI23Flash_fwd_kernel_traitsILi128ELi128ELi64ELi4ELb0ELb0EN7cutlass10bfloat16_tE19Flash_kernel_traitsILi128ELi128ELi64ELi4ES3_EELb0ELb0ELb0ELb1ELb0ELb0ELb1ELb0EEEvNS_16Flash_fwd_paramsE:
	.zero		816


//--------------------- .nv.constant0._ZN5flash16flash_fwd_kernelI23Flash_fwd_kernel_traitsILi128ELi128ELi64ELi4ELb0ELb0EN7cutlass10bfloat16_tE19Flash_kernel_traitsILi128ELi128ELi64ELi4ES3_EELb0ELb0ELb1ELb0ELb0ELb1ELb0ELb0EEEvNS_16Flash_fwd_paramsE --------------------------
	.section	.nv.constant0._ZN5flash16flash_fwd_kernelI23Flash_fwd_kernel_traitsILi128ELi128ELi64ELi4ELb0ELb0EN7cutlass10bfloat16_tE19Flash_kernel_traitsILi128ELi128ELi64ELi4ES3_EELb0ELb0ELb1ELb0ELb0ELb1ELb0ELb0EEEvNS_16Flash_fwd_paramsE,"a",@progbits
	.sectionflags	@""
	.align	4
.nv.constant0._ZN5flash16flash_fwd_kernelI23Flash_fwd_kernel_traitsILi128ELi128ELi64ELi4ELb0ELb0EN7cutlass10bfloat16_tE19Flash_kernel_traitsILi128ELi128ELi64ELi4ES3_EELb0ELb0ELb1ELb0ELb0ELb1ELb0ELb0EEEvNS_16Flash_fwd_paramsE:
	.zero		816


//--------------------- .nv.constant0._ZN5flash16flash_fwd_kernelI23Flash_fwd_kernel_traitsILi128ELi128ELi64ELi4ELb0ELb0EN7cutlass10bfloat16_tE19Flash_kernel_traitsILi128ELi128ELi64ELi4ES3_EELb0ELb0ELb1ELb0ELb0ELb1ELb1ELb0EEEvNS_16Flash_fwd_paramsE --------------------------
	.section	.nv.constant0._ZN5flash16flash_fwd_kernelI23Flash_fwd_kernel_traitsILi128ELi128ELi64ELi4ELb0ELb0EN7cutlass10bfloat16_tE19Flash_kernel_traitsILi128ELi128ELi64ELi4ES3_EELb0ELb0ELb1ELb0ELb0ELb1ELb1ELb0EEEvNS_16Flash_fwd_paramsE,"a",@progbits
	.sectionflags	@""
	.align	4
.nv.constant0._ZN5flash16flash_fwd_kernelI23Flash_fwd_kernel_traitsILi128ELi128ELi64ELi4ELb0ELb0EN7cutlass10bfloat16_tE19Flash_kernel_traitsILi128ELi128ELi64ELi4ES3_EELb0ELb0ELb1ELb0ELb0ELb1ELb1ELb0EEEvNS_16Flash_fwd_paramsE:
	.zero		816


//--------------------- .nv.constant0._ZN5flash16flash_fwd_kernelI23Flash_fwd_kernel_traitsILi128ELi128ELi64ELi4ELb0ELb0EN7cutlass10bfloat16_tE19Flash_kernel_traitsILi128ELi128ELi64ELi4ES3_EELb0ELb0ELb1ELb0ELb0ELb0ELb0ELb0EEEvNS_16Flash_fwd_paramsE --------------------------
	.section	.nv.constant0._ZN5flash16flash_fwd_kernelI23Flash_fwd_kernel_traitsILi128ELi128ELi64ELi4ELb0ELb0EN7cutlass10bfloat16_tE19Flash_kernel_traitsILi128ELi128ELi64ELi4ES3_EELb0ELb0ELb1ELb0ELb0ELb0ELb0ELb0EEEvNS_16Flash_fwd_paramsE,"a",@progbits
	.sectionflags	@""
	.align	4
.nv.constant0._ZN5flash16flash_fwd_kernelI23Flash_fwd_kernel_traitsILi128ELi128ELi64ELi4ELb0ELb0EN7cutlass10bfloat16_tE19Flash_kernel_traitsILi128ELi128ELi64ELi4ES3_EELb0ELb0ELb1ELb0ELb0ELb0ELb0ELb0EEEvNS_16Flash_fwd_paramsE:
	.zero		816


//--------------------- .nv.constant0._ZN5flash16flash_fwd_kernelI23Flash_fwd_kernel_traitsILi128ELi128ELi64ELi4ELb0ELb0EN7cutlass10bfloat16_tE19Flash_kernel_traitsILi128ELi128ELi64ELi4ES3_EELb0ELb0ELb1ELb0ELb0ELb0ELb1ELb0EEEvNS_16Flash_fwd_paramsE --------------------------
	.section	.nv.constant0._ZN5flash16flash_fwd_kernelI23Flash_fwd_kernel_traitsILi128ELi128ELi64ELi4ELb0ELb0EN7cutlass10bfloat16_tE19Flash_kernel_traitsILi128ELi128ELi64ELi4ES3_EELb0ELb0ELb1ELb0ELb0ELb0ELb1ELb0EEEvNS_16Flash_fwd_paramsE,"a",@progbits
	.sectionflags	@""
	.align	4
.nv.constant0._ZN5flash16flash_fwd_kernelI23Flash_fwd_kernel_traitsILi128ELi128ELi64ELi4ELb0ELb0EN7cutlass10bfloat16_tE19Flash_kernel_traitsILi128ELi128ELi64ELi4ES3_EELb0ELb0ELb1ELb0ELb0ELb0ELb1ELb0EEEvNS_16Flash_fwd_paramsE:
	.zero		816


//--------------------- .nv.constant0._ZN5flash16flash_fwd_kernelI23Flash_fwd_kernel_traitsILi128ELi128ELi64ELi4ELb0ELb0EN7cutlass10bfloat16_tE19Flash_kernel_traitsILi128ELi128ELi64ELi4ES3_EELb0ELb0ELb1ELb1ELb0ELb0ELb0ELb0EEEvNS_16Flash_fwd_paramsE --------------------------
	.section	.nv.constant0._ZN5flash16flash_fwd_kernelI23Flash_fwd_kernel_traitsILi128ELi128ELi64ELi4ELb0ELb0EN7cutlass10bfloat16_tE19Flash_kernel_traitsILi128ELi128ELi64ELi4ES3_EELb0ELb0ELb1ELb1ELb0ELb0ELb0ELb0EEEvNS_16Flash_fwd_paramsE,"a",@progbits
	.sectionflags	@""
	.align	4
.nv.constant0._ZN5flash16flash_fwd_kernelI23Flash_fwd_kernel_traitsILi128ELi128ELi64ELi4ELb0ELb0EN7cutlass10bfloat16_tE19Flash_kernel_traitsILi128ELi128ELi64ELi4ES3_EELb0ELb0ELb1ELb1ELb0ELb0ELb0ELb0EEEvNS_16Flash_fwd_paramsE:
	.zero		816


//--------------------- .nv.constant0._ZN5flash16flash_fwd_kernelI23Flash_fwd_kernel_traitsILi128ELi128ELi64ELi4ELb0ELb0EN7cutlass10bfloat16_tE19Flash_kernel_traitsILi128ELi128ELi64ELi4ES3_EELb0ELb0ELb1ELb1ELb0ELb0ELb1ELb0EEEvNS_16Flash_fwd_paramsE --------------------------
	.section	.nv.constant0._ZN5flash16flash_fwd_kernelI23Flash_fwd_kernel_traitsILi128ELi128ELi64ELi4ELb0ELb0EN7cutlass10bfloat16_tE19Flash_kernel_traitsILi128ELi128ELi64ELi4ES3_EELb0ELb0ELb1ELb1ELb0ELb0ELb1ELb0EEEvNS_16Flash_fwd_paramsE,"a",@progbits
	.sectionflags	@""
	.align	4
.nv.constant0._ZN5flash16flash_fwd_kernelI23Flash_fwd_kernel_traitsILi128ELi128ELi64ELi4ELb0ELb0EN7cutlass10bfloat16_tE19Flash_kernel_traitsILi128ELi128ELi64ELi4ES3_EELb0ELb0ELb1ELb1ELb0ELb0ELb1ELb0EEEvNS_16Flash_fwd_paramsE:
	.zero		816


//--------------------- .nv.constant0._ZN5flash16flash_fwd_kernelI23Flash_fwd_kernel_traitsILi128ELi128ELi32ELi4ELb0ELb0EN7cutlass10bfloat16_tE19Flash_kernel_traitsILi128ELi128ELi32ELi4ES3_EELb0ELb0ELb0ELb0ELb0ELb1ELb0ELb0EEEvNS_16Flash_fwd_paramsE --------------------------
	.section	.nv.constant0._ZN5flash16flash_fwd_kernelI23Flash_fwd_kernel_traitsILi128ELi128ELi32ELi4ELb0ELb0EN7cutlass10bfloat16_tE19Flash_kernel_traitsILi128ELi128ELi32ELi4ES3_EELb0ELb0ELb0ELb0ELb0ELb1ELb0ELb0EEEvNS_16Flash_fwd_paramsE,"a",@progbits
	.sectionflags	@""
	.align	4
.nv.constant0._ZN5flash16flash_fwd_kernelI23Flash_fwd_kernel_traitsILi128ELi128ELi32ELi4ELb0ELb0EN7cutlass10bfloat16_tE19Flash_kernel_traitsILi128ELi128ELi32ELi4ES3_EELb0ELb0ELb0ELb0ELb0ELb1ELb0ELb0EEEvNS_16Flash_fwd_paramsE:
	.zero		816


//--------------------- .nv.constant0._ZN5flash16flash_fwd_kernelI23Flash_fwd_kernel_traitsILi128ELi128ELi32ELi4ELb0ELb0EN7cutlass10bfloat16_tE19Flash_kernel_traitsILi128ELi128ELi32ELi4ES3_EELb0ELb0ELb0ELb0ELb1ELb1ELb0ELb0EEEvNS_16Flash_fwd_paramsE --------------------------
	.section	.nv.constant0._ZN5flash16flash_fwd_kernelI23Flash_fwd_kernel_traitsILi128ELi128ELi32ELi4ELb0ELb0EN7cutlass10bfloat16_tE19Flash_kernel_traitsILi128ELi128ELi32ELi4ES3_EELb0ELb0ELb0ELb0ELb1ELb1ELb0ELb0EEEvNS_16Flash_fwd_paramsE,"a",@progbits
	.sectionflags	@""
	.align	4
.nv.constant0._ZN5flash16flash_fwd_kernelI23Flash_fwd_kernel_traitsILi128ELi128ELi32ELi4ELb0ELb0EN7cutlass10bfloat16_tE19Flash_kernel_traitsILi128ELi128ELi32ELi4ES3_EELb0ELb0ELb0ELb0ELb1ELb1ELb0ELb0EEEvNS_16Flash_fwd_paramsE:
	.zero		816


//--------------------- .nv.constant0._ZN5flash16flash_fwd_kernelI23Flash_fwd_kernel_traitsILi128ELi128ELi32ELi4ELb0ELb0EN7cutlass10bfloat16_tE19Flash_kernel_traitsILi128ELi128ELi32ELi4ES3_EELb0ELb0ELb0ELb0ELb0ELb0ELb0ELb0EEEvNS_16Flash_fwd_paramsE --------------------------
	.section	.nv.constant0._ZN5flash16flash_fwd_kernelI23Flash_fwd_kernel_traitsILi128ELi128ELi32ELi4ELb0ELb0EN7cutlass10bfloat16_tE19Flash_kernel_traitsILi128ELi128ELi32ELi4ES3_EELb0ELb0ELb0ELb0ELb0ELb0ELb0ELb0EEEvNS_16Flash_fwd_paramsE,"a",@progbits
	.sectionflags	@""
	.align	4
.nv.constant0._ZN5flash16flash_fwd_kernelI23Flash_fwd_kernel_traitsILi128ELi128ELi32ELi4ELb0ELb0EN7cutlass10bfloat16_tE19Flash_kernel_traitsILi128ELi128ELi32ELi4ES3_EELb0ELb0ELb0ELb0ELb0ELb0ELb0ELb0EEEvNS_16Flash_fwd_paramsE:
	.zero		816


//--------------------- .nv.constant0._ZN5flash16flash_fwd_kernelI23Flash_fwd_kernel_traitsILi128ELi128ELi32ELi4ELb0ELb0EN7cutlass10bfloat16_tE19Flash_kernel_traitsILi128ELi128ELi32ELi4ES3_EELb0ELb0ELb0ELb1ELb0ELb0ELb0ELb0EEEvNS_16Flash_fwd_paramsE --------------------------
	.section	.nv.constant0._ZN5flash16flash_fwd_kernelI23Flash_fwd_kernel_traitsILi128ELi128ELi32ELi4ELb0ELb0EN7cutlass10bfloat16_tE19Flash_kernel_traitsILi128ELi128ELi32ELi4ES3_EELb0ELb0ELb0ELb1ELb0ELb0ELb0ELb0EEEvNS_16Flash_fwd_paramsE,"a",@progbits
	.sectionflags	@""
	.align	4
.nv.constant0._ZN5flash16flash_fwd_kernelI23Flash_fwd_kernel_traitsILi128ELi128ELi32ELi4ELb0ELb0EN7cutlass10bfloat16_tE19Flash_kernel_traitsILi128ELi128ELi32ELi4ES3_EELb0ELb0ELb0ELb1ELb0ELb0ELb0ELb0EEEvNS_16Flash_fwd_paramsE:
	.zero		816


//--------------------- .nv.constant0._ZN5flash16flash_fwd_kernelI23Flash_fwd_kernel_traitsILi128ELi128ELi32ELi4ELb0ELb0EN7cutlass10bfloat16_tE19Flash_kernel_traitsILi128ELi128ELi32ELi4ES3_EELb0ELb0ELb1ELb0ELb0ELb1ELb0ELb0EEEvNS_16Flash_fwd_paramsE --------------------------
	.section	.nv.constant0._ZN5flash16flash_fwd_kernelI23Flash_fwd_kernel_traitsILi128ELi128ELi32ELi4ELb0ELb0EN7cutlass10bfloat16_tE19Flash_kernel_traitsILi128ELi128ELi32ELi4ES3_EELb0ELb0ELb1ELb0ELb0ELb1ELb0ELb0EEEvNS_16Flash_fwd_paramsE,"a",@progbits
	.sectionflags	@""
	.align	4
.nv.constant0._ZN5flash16flash_fwd_kernelI23Flash_fwd_kernel_traitsILi128ELi128ELi32ELi4ELb0ELb0EN7cutlass10bfloat16_tE19Flash_kernel_traitsILi128ELi128ELi32ELi4ES3_EELb0ELb0ELb1ELb0ELb0ELb1ELb0ELb0EEEvNS_16Flash_fwd_paramsE:
	.zero		816


//--------------------- .nv.constant0._ZN5flash16flash_fwd_kernelI23Flash_fwd_kernel_traitsILi128ELi128ELi32ELi4ELb0ELb0EN7cutlass10bfloat16_tE19Flash_kernel_traitsILi128ELi128ELi32ELi4ES3_EELb0ELb0ELb1ELb0ELb0ELb0ELb0ELb0EEEvNS_16Flash_fwd_paramsE --------------------------
	.section	.nv.constant0._ZN5flash16flash_fwd_kernelI23Flash_fwd_kernel_traitsILi128ELi128ELi32ELi4ELb0ELb0EN7cutlass10bfloat16_tE19Flash_kernel_traitsILi128ELi128ELi32ELi4ES3_EELb0ELb0ELb1ELb0ELb0ELb0ELb0ELb0EEEvNS_16Flash_fwd_paramsE,"a",@progbits
	.sectionflags	@""
	.align	4
.nv.constant0._ZN5flash16flash_fwd_kernelI23Flash_fwd_kernel_traitsILi128ELi128ELi32ELi4ELb0ELb0EN7cutlass10bfloat16_tE19Flash_kernel_traitsILi128ELi128ELi32ELi4ES3_EELb0ELb0ELb1ELb0ELb0ELb0ELb0ELb0EEEvNS_16Flash_fwd_paramsE:
	.zero		816


//--------------------- .nv.constant0._ZN5flash16flash_fwd_kernelI23Flash_fwd_kernel_traitsILi128ELi128ELi32ELi4ELb0ELb0EN7cutlass10bfloat16_tE19Flash_kernel_traitsILi128ELi128ELi32ELi4ES3_EELb0ELb0ELb1ELb1ELb0ELb0ELb0ELb0EEEvNS_16Flash_fwd_paramsE --------------------------
	.section	.nv.constant0._ZN5flash16flash_fwd_kernelI23Flash_fwd_kernel_traitsILi128ELi128ELi32ELi4ELb0ELb0EN7cutlass10bfloat16_tE19Flash_kernel_traitsILi128ELi128ELi32ELi4ES3_EELb0ELb0ELb1ELb1ELb0ELb0ELb0ELb0EEEvNS_16Flash_fwd_paramsE,"a",@progbits
	.sectionflags	@""
	.align	4
.nv.constant0._ZN5flash16flash_fwd_kernelI23Flash_fwd_kernel_traitsILi128ELi128ELi32ELi4ELb0ELb0EN7cutlass10bfloat16_tE19Flash_kernel_traitsILi128ELi128ELi32ELi4ES3_EELb0ELb0ELb1ELb1ELb0ELb0ELb0ELb0EEEvNS_16Flash_fwd_paramsE:
	.zero		816


//--------------------- .nv.constant0._ZN5flash16flash_fwd_kernelI23Flash_fwd_kernel_traitsILi128ELi128ELi32ELi4ELb0ELb0EN7cutlass10bfloat16_tE19Flash_kernel_traitsILi128ELi128ELi32ELi4ES3_EELb1ELb0ELb0ELb0ELb0ELb1ELb0ELb0EEEvNS_16Flash_fwd_paramsE --------------------------
	.section	.nv.constant0._ZN5flash16flash_fwd_kernelI23Flash_fwd_kernel_traitsILi128ELi128ELi32ELi4ELb0ELb0EN7cutlass10bfloat16_tE19Flash_kernel_traitsILi128ELi128ELi32ELi4ES3_EELb1ELb0ELb0ELb0ELb0ELb1ELb0ELb0EEEvNS_16Flash_fwd_paramsE,"a",@progbits
	.sectionflags	@""
	.align	4
.nv.constant0._ZN5flash16flash_fwd_kernelI23Flash_fwd_kernel_traitsILi128ELi128ELi32ELi4ELb0ELb0EN7cutlass10bfloat16_tE19Flash_kernel_traitsILi128ELi128ELi32ELi4ES3_EELb1ELb0ELb0ELb0ELb0ELb1ELb0ELb0EEEvNS_16Flash_fwd_paramsE:
	.zero		816


//--------------------- .nv.constant0._ZN5flash16flash_fwd_kernelI23Flash_fwd_kernel_traitsILi128ELi128ELi32ELi4ELb0ELb0EN7cutlass10bfloat16_tE19Flash_kernel_traitsILi128ELi128ELi32ELi4ES3_EELb0ELb0ELb0ELb0ELb0ELb1ELb1ELb0EEEvNS_16Flash_fwd_paramsE --------------------------
	.section	.nv.constant0._ZN5flash16flash_fwd_kernelI23Flash_fwd_kernel_traitsILi128ELi128ELi32ELi4ELb0ELb0EN7cutlass10bfloat16_tE19Flash_kernel_traitsILi128ELi128ELi32ELi4ES3_EELb0ELb0ELb0ELb0ELb0ELb1ELb1ELb0EEEvNS_16Flash_fwd_paramsE,"a",@progbits
	.sectionflags	@""
	.align	4
.nv.constant0._ZN5flash16flash_fwd_kernelI23Flash_fwd_kernel_traitsILi128ELi128ELi32ELi4ELb0ELb0EN7cutlass10bfloat16_tE19Flash_kernel_traitsILi128ELi128ELi32ELi4ES3_EELb0ELb0ELb0ELb0ELb0ELb1ELb1ELb0EEEvNS_16Flash_fwd_paramsE:
	.zero		816


//--------------------- .nv.constant0._ZN5flash16flash_fwd_kernelI23Flash_fwd_kernel_traitsILi128ELi128ELi32ELi4ELb0ELb0EN7cutlass10bfloat16_tE19Flash_kernel_traitsILi128ELi128ELi32ELi4ES3_EELb1ELb0ELb0ELb0ELb0ELb0ELb0ELb0EEEvNS_16Flash_fwd_paramsE --------------------------
	.section	.nv.constant0._ZN5flash16flash_fwd_kernelI23Flash_fwd_kernel_traitsILi128ELi128ELi32ELi4ELb0ELb0EN7cutlass10bfloat16_tE19Flash_kernel_traitsILi128ELi128ELi32ELi4ES3_EELb1ELb0ELb0ELb0ELb0ELb0ELb0ELb0EEEvNS_16Flash_fwd_paramsE,"a",@progbits
	.sectionflags	@""
	.align	4
.nv.constant0._ZN5flash16flash_fwd_kernelI23Flash_fwd_kernel_traitsILi128ELi128ELi32ELi4ELb0ELb0EN7cutlass10bfloat16_tE19Flash_kernel_traitsILi128ELi128ELi32ELi4ES3_EELb1ELb0ELb0ELb0ELb0ELb0ELb0ELb0EEEvNS_16Flash_fwd_paramsE:
	.zero		816


//--------------------- .nv.constant0._ZN5flash16flash_fwd_kernelI23Flash_fwd_kernel_traitsILi128ELi128ELi32ELi4ELb0ELb0EN7cutlass10bfloat16_tE19Flash_kernel_traitsILi128ELi128ELi32ELi4ES3_EELb1ELb0ELb1ELb0ELb0ELb0ELb0ELb0EEEvNS_16Flash_fwd_paramsE --------------------------
	.section	.nv.constant0._ZN5flash16flash_fwd_kernelI23Flash_fwd_kernel_traitsILi128ELi128ELi32ELi4ELb0ELb0EN7cutlass10bfloat16_tE19Flash_kernel_traitsILi128ELi128ELi32ELi4ES3_EELb1ELb0ELb1ELb0ELb0ELb0ELb0ELb0EEEvNS_16Flash_fwd_paramsE,"a",@progbits
	.sectionflags	@""
	.align	4
.nv.constant0._ZN5flash16flash_fwd_kernelI23Flash_fwd_kernel_traitsILi128ELi128ELi32ELi4ELb0ELb0EN7cutlass10bfloat16_tE19Flash_kernel_traitsILi128ELi128ELi32ELi4ES3_EELb1ELb0ELb1ELb0ELb0ELb0ELb0ELb0EEEvNS_16Flash_fwd_paramsE:
	.zero		816


//--------------------- .nv.constant0._ZN5flash16flash_fwd_kernelI23Flash_fwd_kernel_traitsILi128ELi128ELi32ELi4ELb0ELb0EN7cutlass10bfloat16_tE19Flash_kernel_traitsILi128ELi128ELi32ELi4ES3_EELb1ELb0ELb0ELb0ELb1ELb1ELb0ELb0EEEvNS_16Flash_fwd_paramsE --------------------------
	.section	.nv.constant0._ZN5flash16flash_fwd_kernelI23Flash_fwd_kernel_traitsILi128ELi128ELi32ELi4ELb0ELb0EN7cutlass10bfloat16_tE19Flash_kernel_traitsILi128ELi128ELi32ELi4ES3_EELb1ELb0ELb0ELb0ELb1ELb1ELb0ELb0EEEvNS_16Flash_fwd_paramsE,"a",@progbits
	.sectionflags	@""
	.align	4
.nv.constant0._ZN5flash16flash_fwd_kernelI23Flash_fwd_kernel_traitsILi128ELi128ELi32ELi4ELb0ELb0EN7cutlass10bfloat16_tE19Flash_kernel_traitsILi128ELi128ELi32ELi4ES3_EELb1ELb0ELb0ELb0ELb1ELb1ELb0ELb0EEEvNS_16Flash_fwd_paramsE:
	.zero		816


//--------------------- .nv.constant0._ZN5flash16flash_fwd_kernelI23Flash_fwd_kernel_traitsILi128ELi128ELi32ELi4ELb0ELb0EN7cutlass10bfloat16_tE19Flash_kernel_traitsILi128ELi128ELi32ELi4ES3_EELb0ELb0ELb0ELb0ELb1ELb1ELb1ELb0EEEvNS_16Flash_fwd_paramsE --------------------------
	.section	.nv.constant0._ZN5flash16flash_fwd_kernelI23Flash_fwd_kernel_traitsILi128ELi128ELi32ELi4ELb0ELb0EN7cutlass10bfloat16_tE19Flash_kernel_traitsILi128ELi128ELi32ELi4ES3_EELb0ELb0ELb0ELb0ELb1ELb1ELb1ELb0EEEvNS_16Flash_fwd_paramsE,"a",@progbits
	.sectionflags	@""
	.align	4
.nv.constant0._ZN5flash16flash_fwd_kernelI23Flash_fwd_kernel_traitsILi128ELi128ELi32ELi4ELb0ELb0EN7cutlass10bfloat16_tE19Flash_kernel_traitsILi128ELi128ELi32ELi4ES3_EELb0ELb0ELb0ELb0ELb1ELb1ELb1ELb0EEEvNS_16Flash_fwd_paramsE:
	.zero		816


//--------------------- .nv.constant0._ZN5flash16flash_fwd_kernelI23Flash_fwd_kernel_traitsILi128ELi128ELi32ELi4ELb0ELb0EN7cutlass10bfloat16_tE19Flash_kernel_traitsILi128ELi128ELi32ELi4ES3_EELb1ELb0ELb0ELb1ELb0ELb0ELb0ELb0EEEvNS_16Flash_fwd_paramsE --------------------------
	.section	.nv.constant0._ZN5flash16flash_fwd_kernelI23Flash_fwd_kernel_traitsILi128ELi128ELi32ELi4ELb0ELb0EN7cutlass10bfloat16_tE19Flash_kernel_traitsILi128ELi128ELi32ELi4ES3_EELb1ELb0ELb0ELb1ELb0ELb0ELb0ELb0EEEvNS_16Flash_fwd_paramsE,"a",@progbits
	.sectionflags	@""
	.align	4
.nv.constant0._ZN5flash16flash_fwd_kernelI23Flash_fwd_kernel_traitsILi128ELi128ELi32ELi4ELb0ELb0EN7cutlass10bfloat16_tE19Flash_kernel_traitsILi128ELi128ELi32ELi4ES3_EELb1ELb0ELb0ELb1ELb0ELb0ELb0ELb0EEEvNS_16Flash_fwd_paramsE:
	.zero		816


//--------------------- .nv.constant0._ZN5flash16flash_fwd_kernelI23Flash_fwd_kernel_traitsILi128ELi128ELi32ELi4ELb0ELb0EN7cutlass10bfloat16_tE19Flash_kernel_traitsILi128ELi128ELi32ELi4ES3_EELb1ELb0ELb0ELb0ELb0ELb0ELb0ELb1EEEvNS_16Flash_fwd_paramsE --------------------------
	.section	.nv.constant0._ZN5flash16flash_fwd_kernelI23Flash_fwd_kernel_traitsILi128ELi128ELi32ELi4ELb0ELb0EN7cutlass10bfloat16_tE19Flash_kernel_traitsILi128ELi128ELi32ELi4ES3_EELb1ELb0ELb0ELb0ELb0ELb0ELb0ELb1EEEvNS_16Flash_fwd_paramsE,"a",@progbits
	.sectionflags	@""
	.align	4
.nv.constant0._ZN5flash16flash_fwd_kernelI23Flash_fwd_kernel_traitsILi128ELi128ELi32ELi4ELb0ELb0EN7cutlass10bfloat16_tE19Flash_kernel_traitsILi128ELi128ELi32ELi4ES3_EELb1ELb0ELb0ELb0ELb0ELb0ELb0ELb1EEEvNS_16Flash_fwd_paramsE:
	.zero		816


//--------------------- .nv.constant0._ZN5flash16flash_fwd_kernelI23Flash_fwd_kernel_traitsILi128ELi128ELi32ELi4ELb0ELb0EN7cutlass10bfloat16_tE19Flash_kernel_traitsILi128ELi128ELi32ELi4ES3_EELb0ELb0ELb0ELb0ELb0ELb0ELb1ELb0EEEvNS_16Flash_fwd_paramsE --------------------------
	.section	.nv.constant0._ZN5flash16flash_fwd_kernelI23Flash_fwd_kernel_traitsILi128ELi128ELi32ELi4ELb0ELb0EN7cutlass10bfloat16_tE19Flash_kernel_traitsILi128ELi128ELi32ELi4ES3_EELb0ELb0ELb0ELb0ELb0ELb0ELb1ELb0EEEvNS_16Flash_fwd_paramsE,"a",@progbits
	.sectionflags	@""
	.align	4
.nv.constant0._ZN5flash16flash_fwd_kernelI23Flash_fwd_kernel_traitsILi128ELi128ELi32ELi4ELb0ELb0EN7cutlass10bfloat16_tE19Flash_kernel_traitsILi128ELi128ELi32ELi4ES3_EELb0ELb0ELb0ELb0ELb0ELb0ELb1ELb0EEEvNS_16Flash_fwd_paramsE:
	.zero		816


//--------------------- .nv.constant0._ZN5flash16flash_fwd_kernelI23Flash_fwd_kernel_traitsILi128ELi128ELi32ELi4ELb0ELb0EN7cutlass10bfloat16_tE19Flash_kernel_traitsILi128ELi128ELi32ELi4ES3_EELb1ELb0ELb0ELb1ELb0ELb0ELb0ELb1EEEvNS_16Flash_fwd_paramsE --------------------------
	.section	.nv.constant0._ZN5flash16flash_fwd_kernelI23Flash_fwd_kernel_traitsILi128ELi128ELi32ELi4ELb0ELb0EN7cutlass10bfloat16_tE19Flash_kernel_traitsILi128ELi128ELi32ELi4ES3_EELb1ELb0ELb0ELb1ELb0ELb0ELb0ELb1EEEvNS_16Flash_fwd_paramsE,"a",@progbits
	.sectionflags	@""
	.align	4
.nv.constant0._ZN5flash16flash_fwd_kernelI23Flash_fwd_kernel_traitsILi128ELi128ELi32ELi4ELb0ELb0EN7cutlass10bfloat16_tE19Flash_kernel_traitsILi128ELi128ELi32ELi4ES3_EELb1ELb0ELb0ELb1ELb0ELb0ELb0ELb1EEEvNS_16Flash_fwd_paramsE:
	.zero		816


//--------------------- .nv.constant0._ZN5flash16flash_fwd_kernelI23Flash_fwd_kernel_traitsILi128ELi128ELi32ELi4ELb0ELb0EN7cutlass10bfloat16_tE19Flash_kernel_traitsILi128ELi128ELi32ELi4ES3_EELb0ELb0ELb0ELb1ELb0ELb0ELb1ELb0EEEvNS_16Flash_fwd_paramsE --------------------------
	.section	.nv.constant0._ZN5flash16flash_fwd_kernelI23Flash_fwd_kernel_traitsILi128ELi128ELi32ELi4ELb0ELb0EN7cutlass10bfloat16_tE19Flash_kernel_traitsILi128ELi128ELi32ELi4ES3_EELb0ELb0ELb0ELb1ELb0ELb0ELb1ELb0EEEvNS_16Flash_fwd_paramsE,"a",@progbits
	.sectionflags	@""
	.align	4
.nv.constant0._ZN5flash16flash_fwd_kernelI23Flash_fwd_kernel_traitsILi128ELi128ELi32ELi4ELb0ELb0EN7cutlass10bfloat16_tE19Flash_kernel_traitsILi128ELi128ELi32ELi4ES3_EELb0ELb0ELb0ELb1ELb0ELb0ELb1ELb0EEEvNS_16Flash_fwd_paramsE:
	.zero		816


//--------------------- .nv.constant0._ZN5flash16flash_fwd_kernelI23Flash_fwd_kernel_traitsILi128ELi128ELi32ELi4ELb0ELb0EN7cutlass10bfloat16_tE19Flash_kernel_traitsILi128ELi128ELi32ELi4ES3_EELb1ELb0ELb1ELb0ELb0ELb1ELb0ELb0EEEvNS_16Flash_fwd_paramsE --------------------------
	.section	.nv.constant0._ZN5flash16flash_fwd_kernelI23Flash_fwd_kernel_traitsILi128ELi128ELi32ELi4ELb0ELb0EN7cutlass10bfloat16_tE19Flash_kernel_traitsILi128ELi128ELi32ELi4ES3_EELb1ELb0ELb1ELb0ELb0ELb1ELb0ELb0EEEvNS_16Flash_fwd_paramsE,"a",@progbits
	.sectionflags	@""
	.align	4
.nv.constant0._ZN5flash16flash_fwd_kernelI23Flash_fwd_kernel_traitsILi128ELi128ELi32ELi4ELb0ELb0EN7cutlass10bfloat16_tE19Flash_kernel_traitsILi128ELi128ELi32ELi4ES3_EELb1ELb0ELb1ELb0ELb0ELb1ELb0ELb0EEEvNS_16Flash_fwd_paramsE:
	.zero		816


//--------------------- .nv.constant0._ZN5flash16flash_fwd_kernelI23Flash_fwd_kernel_traitsILi128ELi128ELi32ELi4ELb0ELb0EN7cutlass10bfloat16_tE19Flash_kernel_traitsILi128ELi128ELi32ELi4ES3_EELb0ELb0ELb1ELb0ELb0ELb1ELb1ELb0EEEvNS_16Flash_fwd_paramsE --------------------------
	.section	.nv.constant0._ZN5flash16flash_fwd_kernelI23Flash_fwd_kernel_traitsILi128ELi128ELi32ELi4ELb0ELb0EN7cutlass10bfloat16_tE19Flash_kernel_traitsILi128ELi128ELi32ELi4ES3_EELb0ELb0ELb1ELb0ELb0ELb1ELb1ELb0EEEvNS_16Flash_fwd_paramsE,"a",@progbits
	.sectionflags	@""
	.align	4
.nv.constant0._ZN5flash16flash_fwd_kernelI23Flash_fwd_kernel_traitsILi128ELi128ELi32ELi4ELb0ELb0EN7cutlass10bfloat16_tE19Flash_kernel_traitsILi128ELi128ELi32ELi4ES3_EELb0ELb0ELb1ELb0ELb0ELb1ELb1ELb0EEEvNS_16Flash_fwd_paramsE:
	.zero		816


//--------------------- .nv.constant0._ZN5flash16flash_fwd_kernelI23Flash_fwd_kernel_traitsILi128ELi128ELi32ELi4ELb0ELb0EN7cutlass10bfloat16_tE19Flash_kernel_traitsILi128ELi128ELi32ELi4ES3_EELb1ELb0ELb1ELb1ELb0ELb0ELb0ELb0EEEvNS_16Flash_fwd_paramsE --------------------------
	.section	.nv.constant0._ZN5flash16flash_fwd_kernelI23Flash_fwd_kernel_traitsILi128ELi128ELi32ELi4ELb0ELb0EN7cutlass10bfloat16_tE19Flash_kernel_traitsILi128ELi128ELi32ELi4ES3_EELb1ELb0ELb1ELb1ELb0ELb0ELb0ELb0EEEvNS_16Flash_fwd_paramsE,"a",@progbits
	.sectionflags	@""
	.align	4
.nv.constant0._ZN5flash16flash_fwd_kernelI23Flash_fwd_kernel_traitsILi128ELi128ELi32ELi4ELb0ELb0EN7cutlass10bfloat16_tE19Flash_kernel_traitsILi128ELi128ELi32ELi4ES3_EELb1ELb0ELb1ELb1ELb0ELb0ELb0ELb0EEEvNS_16Flash_fwd_paramsE:
	.zero		816


//--------------------- .nv.constant0._ZN5flash16flash_fwd_kernelI23Flash_fwd_kernel_traitsILi128ELi128ELi32ELi4ELb0ELb0EN7cutlass10bfloat16_tE19Flash_kernel_traitsILi128ELi128ELi32ELi4ES3_EELb1ELb0ELb1ELb0ELb0ELb0ELb0ELb1EEEvNS_16Flash_fwd_paramsE --------------------------
	.section	.nv.constant0._ZN5flash16flash_fwd_kernelI23Flash_fwd_kernel_traitsILi128ELi128ELi32ELi4ELb0ELb0EN7cutlass10bfloat16_tE19Flash_kernel_traitsILi128ELi128ELi32ELi4ES3_EELb1ELb0ELb1ELb0ELb0ELb0ELb0ELb1EEEvNS_16Flash_fwd_paramsE,"a",@progbits
	.sectionflags	@""
	.align	4
.nv.constant0._ZN5flash16flash_fwd_kernelI23Flash_fwd_kernel_traitsILi128ELi128ELi32ELi4ELb0ELb0EN7cutlass10bfloat16_tE19Flash_kernel_traitsILi128ELi128ELi32ELi4ES3_EELb1ELb0ELb1ELb0ELb0ELb0ELb0ELb1EEEvNS_16Flash_fwd_paramsE:
	.zero		816


//--------------------- .nv.constant0._ZN5flash16flash_fwd_kernelI23Flash_fwd_kernel_traitsILi128ELi128ELi32ELi4ELb0ELb0EN7cutlass10bfloat16_tE19Flash_kernel_traitsILi128ELi128ELi32ELi4ES3_EELb0ELb0ELb1ELb0ELb0ELb0ELb1ELb0EEEvNS_16Flash_fwd_paramsE --------------------------
	.section	.nv.constant0._ZN5flash16flash_fwd_kernelI23Flash_fwd_kernel_traitsILi128ELi128ELi32ELi4ELb0ELb0EN7cutlass10bfloat16_tE19Flash_kernel_traitsILi128ELi128ELi32ELi4ES3_EELb0ELb0ELb1ELb0ELb0ELb0ELb1ELb0EEEvNS_16Flash_fwd_paramsE,"a",@progbits
	.sectionflags	@""
	.align	4
.nv.constant0._ZN5flash16flash_fwd_kernelI23Flash_fwd_kernel_traitsILi128ELi128ELi32ELi4ELb0ELb0EN7cutlass10bfloat16_tE19Flash_kernel_traitsILi128ELi128ELi32ELi4ES3_EELb0ELb0ELb1ELb0ELb0ELb0ELb1ELb0EEEvNS_16Flash_fwd_paramsE:
	.zero		816


//--------------------- .nv.constant0._ZN5flash16flash_fwd_kernelI23Flash_fwd_kernel_traitsILi128ELi128ELi32ELi4ELb0ELb0EN7cutlass10bfloat16_tE19Flash_kernel_traitsILi128ELi128ELi32ELi4ES3_EELb1ELb0ELb1ELb1ELb0ELb0ELb0ELb1EEEvNS_16Flash_fwd_paramsE --------------------------
	.section	.nv.constant0._ZN5flash16flash_fwd_kernelI23Flash_fwd_kernel_traitsILi128ELi128ELi32ELi4ELb0ELb0EN7cutlass10bfloat16_tE19Flash_kernel_traitsILi128ELi128ELi32ELi4ES3_EELb1ELb0ELb1ELb1ELb0ELb0ELb0ELb1EEEvNS_16Flash_fwd_paramsE,"a",@progbits
	.sectionflags	@""
	.align	4
.nv.constant0._ZN5flash16flash_fwd_kernelI23Flash_fwd_kernel_traitsILi128ELi128ELi32ELi4ELb0ELb0EN7cutlass10bfloat16_tE19Flash_kernel_traitsILi128ELi128ELi32ELi4ES3_EELb1ELb0ELb1ELb1ELb0ELb0ELb0ELb1EEEvNS_16Flash_fwd_paramsE:
	.zero		816


//--------------------- .nv.constant0._ZN5flash16flash_fwd_kernelI23Flash_fwd_kernel_traitsILi128ELi128ELi32ELi4ELb0ELb0EN7cutlass10bfloat16_tE19Flash_kernel_traitsILi128ELi128ELi32ELi4ES3_EELb0ELb0ELb1ELb1ELb0ELb0ELb1ELb0EEEvNS_16Flash_fwd_paramsE --------------------------
	.section	.nv.constant0._ZN5flash16flash_fwd_kernelI23Flash_fwd_kernel_traitsILi128ELi128ELi32ELi4ELb0ELb0EN7cutlass10bfloat16_tE19Flash_kernel_traitsILi128ELi128ELi32ELi4ES3_EELb0ELb0ELb1ELb1ELb0ELb0ELb1ELb0EEEvNS_16Flash_fwd_paramsE,"a",@progbits
	.sectionflags	@""
	.align	4
.nv.constant0._ZN5flash16flash_fwd_kernelI23Flash_fwd_kernel_traitsILi128ELi128ELi32ELi4ELb0ELb0EN7cutlass10bfloat16_tE19Flash_kernel_traitsILi128ELi128ELi32ELi4ES3_EELb0ELb0ELb1ELb1ELb0ELb0ELb1ELb0EEEvNS_16Flash_fwd_paramsE:
	.zero		816


//--------------------- .text._ZN5flash16flash_fwd_kernelI23Flash_fwd_kernel_traitsILi128ELi128ELi64ELi4ELb0ELb0EN7cutlass10bfloat16_tE19Flash_kernel_traitsILi128ELi128ELi64ELi4ES3_EELb0ELb0ELb0ELb0ELb0ELb1ELb0ELb0EEEvNS_16Flash_fwd_paramsE --------------------------
	.section	.text._ZN5flash16flash_fwd_kernelI23Flash_fwd_kernel_traitsILi128ELi128ELi64ELi4ELb0ELb0EN7cutlass10bfloat16_tE19Flash_kernel_traitsILi128ELi128ELi64ELi4ES3_EELb0ELb0ELb0ELb0ELb0ELb1ELb0ELb0EEEvNS_16Flash_fwd_paramsE,"ax",@progbits
	.sectioninfo	@"SHI_REGISTERS=255"
	.align	128
        .global         _ZN5flash16flash_fwd_kernelI23Flash_fwd_kernel_traitsILi128ELi128ELi64ELi4ELb0ELb0EN7cutlass10bfloat16_tE19Flash_kernel_traitsILi128ELi128ELi64ELi4ES3_EELb0ELb0ELb0ELb0ELb0ELb1ELb0ELb0EEEvNS_16Flash_fwd_paramsE
        .type           _ZN5flash16flash_fwd_kernelI23Flash_fwd_kernel_traitsILi128ELi128ELi64ELi4ELb0ELb0EN7cutlass10bfloat16_tE19Flash_kernel_traitsILi128ELi128ELi64ELi4ES3_EELb0ELb0ELb0ELb0ELb0ELb1ELb0ELb0EEEvNS_16Flash_fwd_paramsE,@function
        .size           _ZN5flash16flash_fwd_kernelI23Flash_fwd_kernel_traitsILi128ELi128ELi64ELi4ELb0ELb0EN7cutlass10bfloat16_tE19Flash_kernel_traitsILi128ELi128ELi64ELi4ES3_EELb0ELb0ELb0ELb0ELb0ELb1ELb0ELb0EEEvNS_16Flash_fwd_paramsE,(.L_x_2372 - _ZN5flash16flash_fwd_kernelI23Flash_fwd_kernel_traitsILi128ELi128ELi64ELi4ELb0ELb0EN7cutlass10bfloat16_tE19Flash_kernel_traitsILi128ELi128ELi64ELi4ES3_EELb0ELb0ELb0ELb0ELb0ELb1ELb0ELb0EEEvNS_16Flash_fwd_paramsE)
        .other          _ZN5flash16flash_fwd_kernelI23Flash_fwd_kernel_traitsILi128ELi128ELi64ELi4ELb0ELb0EN7cutlass10bfloat16_tE19Flash_kernel_traitsILi128ELi128ELi64ELi4ES3_EELb0ELb0ELb0ELb0ELb0ELb1ELb0ELb0EEEvNS_16Flash_fwd_paramsE,@"STO_CUDA_ENTRY STV_DEFAULT"
_ZN5flash16flash_fwd_kernelI23Flash_fwd_kernel_traitsILi128ELi128ELi64ELi4ELb0ELb0EN7cutlass10bfloat16_tE19Flash_kernel_traitsILi128ELi128ELi64ELi4ES3_EELb0ELb0ELb0ELb0ELb0ELb1ELb0ELb0EEEvNS_16Flash_fwd_paramsE:
.text._ZN5flash16flash_fwd_kernelI23Flash_fwd_kernel_traitsILi128ELi128ELi64ELi4ELb0ELb0EN7cutlass10bfloat16_tE19Flash_kernel_traitsILi128ELi128ELi64ELi4ES3_EELb0ELb0ELb0ELb0ELb0ELb1ELb0ELb0EEEvNS_16Flash_fwd_paramsE:
[----:B------:R-:W-:Y:S02]  /*0000*/  MOV R1, c[0x0][0x28] ;  /* 0x00000a0000017a02 */ /* 0x000fe40000000f00 */
[----:B------:R-:W1:Y:S01]  /*0010*/  S2R R8, SR_CTAID.Y ;  /* 0x0000000000087919 */ /* 0x000e620000002600 */
[----:B------:R-:W-:Y:S01]  /*0020*/  ULDC.64 UR4, c[0x0][0x240] ;  /* 0x0000900000047ab9 */ /* 0x000fe20000000a00 */
[----:B------:R-:W-:Y:S01]  /*0030*/  IMAD.MOV.U32 R9, RZ, RZ, 0x4 ;  /* 0x00000004ff097424 */ /* 0x000fe200078e00ff */
[----:B------:R-:W-:Y:S01]  /*0040*/  UISETP.NE.U32.AND UP1, UPT, URZ, UR4, UPT ;  /* 0x000000043f00728c */ /* 0x000fe2000bf25070 */
[----:B------:R-:W-:Y:S01]  /*0050*/  ISETP.NE.U32.AND P2, PT, RZ, c[0x0][0x250], PT ;  /* 0x00009400ff007a0c */ /* 0x000fe20003f45070 */
[----:B------:R-:W-:Y:S01]  /*0060*/  ULDC.U8 UR6, c[0x0][0x312] ;  /* 0x0000c48000067ab9 */ /* 0x000fe20000000000 */
[----:B------:R-:W-:Y:S01]  /*0070*/  IMAD.MOV.U32 R4, RZ, RZ, -0x1 ;  /* 0xffffffffff047424 */ /* 0x000fe200078e00ff */
[----:B------:R-:W-:Y:S01]  /*0080*/  UISETP.NE.AND.EX UP1, UPT, URZ, UR5, UPT, UP1 ;  /* 0x000000053f00728c */ /* 0x000fe2000bf25310 */
[----:B------:R-:W-:Y:S01]  /*0090*/  ISETP.NE.AND.EX P2, PT, RZ, c[0x0][0x254], PT, P2 ;  /* 0x00009500ff007a0c */ /* 0x000fe20003f45320 */
[----:B------:R-:W-:Y:S01]  /*00a0*/  UISETP.NE.AND UP2, UPT, UR6, URZ, UPT ;  /* 0x0000003f0600728c */ /* 0x000fe2000bf45270 */
[----:B------:R-:W-:Y:S01]  /*00b0*/  IADD3 R1, R1, -0xa8, RZ ;  /* 0xffffff5801017810 */ /* 0x000fe20007ffe0ff */
[----:B------:R-:W-:-:S02]  /*00c0*/  ULDC.64 UR4, c[0x0][0x248] ;  /* 0x0000920000047ab9 */ /* 0x000fc40000000a00 */
[----:B------:R-:W-:Y:S01]  /*00d0*/  PLOP3.LUT P1, PT, PT, PT, UP1, 0x80, 0x0 ;  /* 0x000000000000781c */ /* 0x000fe20003f2f018 */
[----:B------:R-:W-:Y:S02]  /*00e0*/  UISETP.EQ.U32.AND UP0, UPT, URZ, UR4, UPT ;  /* 0x000000043f00728c */ /* 0x000fe4000bf02070 */
[----:B------:R-:W-:Y:S02]  /*00f0*/  ULDC.64 UR16, c[0x0][0x118] ;  /* 0x0000460000107ab9 */ /* 0x000fe40000000a00 */
[----:B------:R-:W-:Y:S01]  /*0100*/  UISETP.EQ.OR.EX UP0, UPT, URZ, UR5, !UP2, UP0 ;  /* 0x000000053f00728c */ /* 0x000fe2000d702700 */
[----:B-1----:R-:W-:-:S05]  /*0110*/  IMAD.WIDE R2, R8, R9, c[0x0][0x240] ;  /* 0x0000900008027625 */ /* 0x002fca00078e0209 */
[----:B------:R-:W-:Y:S02]  /*0120*/  PLOP3.LUT P0, PT, PT, PT, UP0, 0x80, 0x0 ;  /* 0x000000000000781c */ /* 0x000fe40003f0f008 */
[----:B------:R1:W2:Y:S04]  /*0130*/  @P1 LDG.E R4, [R2.64] ;  /* 0x0000001002041981 */ /* 0x0002a8000c1e1900 */
[----:B------:R1:W3:Y:S01]  /*0140*/  @P1 LDG.E R5, [R2.64+0x4] ;  /* 0x0000041002051981 */ /* 0x0002e2000c1e1900 */
[----:B------:R-:W-:-:S04]  /*0150*/  IMAD.WIDE R6, R8, R9, c[0x0][0x248] ;  /* 0x0000920008067625 */ /* 0x000fc800078e0209 */
[----:B-1----:R-:W-:-:S05]  /*0160*/  @P2 IMAD.WIDE R2, R8, R9, c[0x0][0x250] ;  /* 0x0000940008022625 */ /* 0x002fca00078e0209 */
[----:B------:R1:W4:Y:S04]  /*0170*/  @P2 LDG.E R0, [R2.64] ;  /* 0x0000001002002981 */ /* 0x000328000c1e1900 */
[----:B-1----:R-:W5:Y:S01]  /*0180*/  @!P0 LDG.E R2, [R6.64] ;  /* 0x0000001006028981 */ /* 0x002f62000c1e1900 */
[----:B------:R-:W-:Y:S01]  /*0190*/  UMOV UR19, 0xffffffff ;  /* 0xffffffff00137882 */ /* 0x000fe20000000000 */
[----:B------:R-:W1:Y:S01]  /*01a0*/  S2UR UR12, SR_CTAID.X ;  /* 0x00000000000c79c3 */ /* 0x000e620000002500 */
[----:B------:R-:W-:Y:S01]  /*01b0*/  UMOV UR14, URZ ;  /* 0x0000003f000e7c82 */ /* 0x000fe20008000000 */
[----:B------:R-:W1:Y:S06]  /*01c0*/  S2R R154, SR_TID.X ;  /* 0x00000000009a7919 */ /* 0x000e6c0000002100 */
[----:B------:R-:W1:Y:S08]  /*01d0*/  S2UR UR11, SR_CTAID.Z ;  /* 0x00000000000b79c3 */ /* 0x000e700000002700 */
[----:B------:R-:W1:Y:S08]  /*01e0*/  S2UR UR10, SR_CTAID.Y ;  /* 0x00000000000a79c3 */ /* 0x000e700000002600 */
[----:B--2---:R-:W2:Y:S08]  /*01f0*/  R2UR UR9, R4 ;  /* 0x00000000040973c2 */ /* 0x004eb000000e0000 */
[----:B---3--:R-:W2:Y:S02]  /*0200*/  @P1 R2UR UR15, R5 ;  /* 0x00000000050f13c2 */ /* 0x008ea400000e0000 */
[----:B--2---:R-:W-:-:S06]  /*0210*/  @UP1 UIADD3 UR15, UR15, -UR9, URZ ;  /* 0x800000090f0f1290 */ /* 0x004fcc000fffe03f */
[----:B----4-:R2:W3:Y:S01]  /*0220*/  @P2 R2UR UR14, R0 ;  /* 0x00000000000e23c2 */ /* 0x0104e200000e0000 */
[----:B------:R-:W-:-:S07]  /*0230*/  @!UP1 ULDC UR15, c[0x0][0x214] ;  /* 0x00008500000f9ab9 */ /* 0x000fce0000000800 */
[----:B-----5:R2:W4:Y:S01]  /*0240*/  @!P0 R2UR UR19, R2 ;  /* 0x00000000021383c2 */ /* 0x02052200000e0000 */
[----:B------:R-:W-:-:S04]  /*0250*/  ISETP.NE.U32.AND P0, PT, RZ, c[0x0][0x248], PT ;  /* 0x00009200ff007a0c */ /* 0x000fc80003f05070 */
[----:B------:R-:W-:-:S13]  /*0260*/  ISETP.NE.AND.EX P0, PT, RZ, c[0x0][0x24c], PT, P0 ;  /* 0x00009300ff007a0c */ /* 0x000fda0003f05300 */
[----:B-1234-:R-:W-:Y:S05]  /*0270*/  @!P0 BRA `(.L_x_0) ;  /* 0x0000007000008947 */ /* 0x01efea0003800000 */
[----:B------:R-:W-:-:S13]  /*0280*/  PLOP3.LUT P0, PT, PT, PT, UP2, 0x80, 0x0 ;  /* 0x000000000000781c */ /* 0x000fda0003f0f028 */
[----:B------:R-:W2:Y:S04]  /*0290*/  @P0 LDG.E R0, [R6.64+0x4] ;  /* 0x0000041006000981 */ /* 0x000ea8000c1e1900 */
[----:B------:R-:W3:Y:S01]  /*02a0*/  @!P0 LDG.E R2, [R6.64] ;  /* 0x0000001006028981 */ /* 0x000ee2000c1e1900 */
[----:B--2---:R-:W1:Y:S02]  /*02b0*/  @P0 R2UR UR4, R0 ;  /* 0x00000000000403c2 */ /* 0x004e6400000e0000 */
[----:B-1----:R-:W-:-:S11]  /*02c0*/  @UP2 UIADD3 UR4, UR4, -UR19, URZ ;  /* 0x8000001304042290 */ /* 0x002fd6000fffe03f */
[----:B---3--:R1:W2:Y:S02]  /*02d0*/  @!P0 R2UR UR4, R2 ;  /* 0x00000000020483c2 */ /* 0x0082a400000e0000 */
[----:B-12---:R-:W-:Y:S05]  /*02e0*/  BRA `(.L_x_1) ;  /* 0x0000001000007947 */ /* 0x006fea0003800000 */
.L_x_0:
[----:B------:R-:W-:Y:S02]  /*02f0*/  ULDC UR4, c[0x0][0x218] ;  /* 0x0000860000047ab9 */ /* 0x000fe40000000800 */
.L_x_1:
[----:B------:R-:W-:-:S04]  /*0300*/  ISETP.NE.U32.AND P0, PT, RZ, c[0x0][0x258], PT ;  /* 0x00009600ff007a0c */ /* 0x000fc80003f05070 */
[----:B------:R-:W-:-:S13]  /*0310*/  ISETP.NE.AND.EX P0, PT, RZ, c[0x0][0x25c], PT, P0 ;  /* 0x00009700ff007a0c */ /* 0x000fda0003f05300 */
[----:B------:R-:W-:-:S05]  /*0320*/  @P0 IMAD.WIDE R2, R8, R9, c[0x0][0x258] ;  /* 0x0000960008020625 */ /* 0x000fca00078e0209 */
[----:B------:R-:W2:Y:S01]  /*0330*/  @P0 LDG.E R0, [R2.64] ;  /* 0x0000001002000981 */ /* 0x000ea2000c1e1900 */
[----:B------:R-:W-:Y:S02]  /*0340*/  USHF.L.U32 UR12, UR12, 0x7, URZ ;  /* 0x000000070c0c7899 */ /* 0x000fe4000800063f */
[----:B------:R-:W-:Y:S02]  /*0350*/  VOTEU.ALL UP0, P0 ;  /* 0x00000000003f7886 */ /* 0x000fe40000000000 */
[----:B------:R-:W-:Y:S02]  /*0360*/  UISETP.GT.AND UP2, UPT, UR15, UR12, UPT ;  /* 0x0000000c0f00728c */ /* 0x000fe4000bf44270 */
[----:B------:R-:W-:Y:S02]  /*0370*/  ULDC UR7, c[0x0][0x268] ;  /* 0x00009a0000077ab9 */ /* 0x000fe40000000800 */
[----:B------:R-:W-:Y:S02]  /*0380*/  VOTEU.ANY UP1, P0 ;  /* 0x00000000003f7886 */ /* 0x000fe40000020100 */
[----:B------:R-:W-:-:S02]  /*0390*/  @!UP0 UISETP.NE.U32.AND UP3, UPT, URZ, UR7, UPT ;  /* 0x000000073f00828c */ /* 0x000fc4000bf65070 */
[----:B------:R-:W-:Y:S02]  /*03a0*/  ULDC UR6, c[0x0][0x26c] ;  /* 0x00009b0000067ab9 */ /* 0x000fe40000000800 */
[----:B------:R-:W-:Y:S02]  /*03b0*/  @!UP0 UISETP.NE.AND.EX UP3, UPT, URZ, UR6, UPT, UP3 ;  /* 0x000000063f00828c */ /* 0x000fe4000bf65330 */
[----:B------:R-:W-:Y:S02]  /*03c0*/  ULDC UR5, c[0x0][0x21c] ;  /* 0x0000870000057ab9 */ /* 0x000fe40000000800 */
[----:B------:R-:W-:Y:S01]  /*03d0*/  @!UP0 USEL UR5, URZ, UR5, !UP3 ;  /* 0x000000053f058287 */ /* 0x000fe2000d800000 */
[----:B--2---:R-:W1:Y:S01]  /*03e0*/  @P0 R2UR UR13, R0 ;  /* 0x00000000000d03c2 */ /* 0x004e6200000e0000 */
[----:B------:R-:W-:Y:S01]  /*03f0*/  PLOP3.LUT P0, PT, PT, PT, UP2, 0x80, 0x0 ;  /* 0x000000000000781c */ /* 0x000fe20003f0f028 */
[----:B-1----:R-:W-:Y:S02]  /*0400*/  @UP1 UIADD3 UR13, UR13, -UR14, URZ ;  /* 0x8000000e0d0d1290 */ /* 0x002fe4000fffe03f */
[----:B------:R-:W-:-:S10]  /*0410*/  @!UP0 UIADD3 UR13, UR5, UR4, -UR14 ;  /* 0x00000004050d8290 */ /* 0x000fd4000fffe80e */
[----:B------:R-:W-:Y:S05]  /*0420*/  @!P0 EXIT ;  /* 0x000000000000894d */ /* 0x000fea0003800000 */
[----:B------:R-:W-:Y:S02]  /*0430*/  UISETP.GE.AND UP0, UPT, UR13, 0x1, UPT ;  /* 0x000000010d00788c */ /* 0x000fe4000bf06270 */
[----:B------:R-:W-:-:S04]  /*0440*/  UIADD3 UR4, UR13, 0x3f, URZ ;  /* 0x0000003f0d047890 */ /* 0x000fc8000fffe03f */
[----:B------:R-:W-:Y:S01]  /*0450*/  PLOP3.LUT P0, PT, PT, PT, UP0, 0x80, 0x0 ;  /* 0x000000000000781c */ /* 0x000fe20003f0f008 */
[----:B------:R-:W-:-:S04]  /*0460*/  USHF.R.S32.HI UR8, URZ, 0x1f, UR4 ;  /* 0x0000001f3f087899 */ /* 0x000fc80008011404 */
[----:B------:R-:W-:-:S08]  /*0470*/  ULEA.HI UR8, UR8, UR4, URZ, 0x6 ;  /* 0x0000000408087291 */ /* 0x000fd0000f8f303f */
[----:B------:R-:W-:Y:S05]  /*0480*/  @!P0 BRA `(.L_x_2) ;  /* 0x0000b8d000008947 */ /* 0x000fea0003800000 */
[----:B------:R-:W-:Y:S02]  /*0490*/  UISETP.NE.AND UP1, UPT, UR9, -0x1, UPT ;  /* 0xffffffff0900788c */ /* 0x000fe4000bf25270 */
[----:B------:R-:W-:Y:S02]  /*04a0*/  UISETP.NE.AND UP0, UPT, UR19, -0x1, UPT ;  /* 0xffffffff1300788c */ /* 0x000fe4000bf05270 */
[----:B------:R-:W-:Y:S02]  /*04b0*/  ULDC.64 UR4, c[0x0][0x190] ;  /* 0x0000640000047ab9 */ /* 0x000fe40000000a00 */
[----:B------:R-:W-:Y:S02]  /*04c0*/  ULDC.64 UR6, c[0x0][0x178] ;  /* 0x00005e0000067ab9 */ /* 0x000fe40000000a00 */
[----:B------:R-:W-:-:S03]  /*04d0*/  PLOP3.LUT P0, PT, PT, PT, UP0, 0x80, 0x0 ;  /* 0x000000000000781c */ /* 0x000fc60003f0f008 */
[----:B------:R-:W-:Y:S02]  /*04e0*/  @UP1 UIMAD.WIDE.U32 UR24, UR9, UR4, URZ ;  /* 0x00000004091812a5 */ /* 0x000fe4000f8e003f */
[----:B------:R-:W-:Y:S02]  /*04f0*/  @!UP1 USHF.R.S32.HI UR22, URZ, 0x1f, UR10 ;  /* 0x0000001f3f169899 */ /* 0x000fe4000801140a */
[----:B------:R-:W-:Y:S02]  /*0500*/  @UP0 UIADD3 UR23, UR14, UR19, URZ ;  /* 0x000000130e170290 */ /* 0x000fe4000fffe03f */
[----:B------:R-:W-:Y:S02]  /*0510*/  @UP1 UIMAD UR18, UR9, UR5, UR25 ;  /* 0x00000005091212a4 */ /* 0x000fe4000f8e0219 */
[----:B------:R-:W-:Y:S02]  /*0520*/  @!UP1 UIMAD.WIDE.U32 UR20, UR10, UR6, URZ ;  /* 0x000000060a1492a5 */ /* 0x000fe4000f8e003f */
[----:B------:R-:W-:-:S02]  /*0530*/  ULDC.64 UR4, c[0x0][0x198] ;  /* 0x0000660000047ab9 */ /* 0x000fc40000000a00 */
[----:B------:R-:W-:Y:S02]  /*0540*/  @!UP1 UIMAD UR22, UR22, UR6, URZ ;  /* 0x00000006161692a4 */ /* 0x000fe4000f8e023f */
[----:B------:R-:W-:Y:S02]  /*0550*/  @UP0 UIMAD.WIDE.U32 UR26, UR23, UR4, URZ ;  /* 0x00000004171a02a5 */ /* 0x000fe4000f8e003f */
[----:B------:R-:W-:Y:S02]  /*0560*/  @!UP1 UIMAD UR22, UR10, UR7, UR22 ;  /* 0x000000070a1692a4 */ /* 0x000fe4000f8e0216 */
[----:B------:R-:W-:Y:S02]  /*0570*/  @UP1 UMOV UR6, UR24 ;  /* 0x0000001800061c82 */ /* 0x000fe40008000000 */
[----:B------:R-:W-:Y:S02]  /*0580*/  @!UP1 UMOV UR6, UR20 ;  /* 0x0000001400069c82 */ /* 0x000fe40008000000 */
[----:B------:R-:W-:-:S02]  /*0590*/  @UP0 UIMAD UR7, UR23, UR5, UR27 ;  /* 0x00000005170702a4 */ /* 0x000fc4000f8e021b */
[----:B------:R-:W-:Y:S02]  /*05a0*/  @!UP1 UIADD3 UR18, UR21, UR22, URZ ;  /* 0x0000001615129290 */ /* 0x000fe4000fffe03f */
[----:B------:R-:W-:Y:S01]  /*05b0*/  @UP0 UMOV UR20, UR26 ;  /* 0x0000001a00140c82 */ /* 0x000fe20008000000 */
[----:B------:R-:W-:Y:S05]  /*05c0*/  @P0 BRA `(.L_x_3) ;  /* 0x000000d000000947 */ /* 0x000fea0003800000 */
[----:B------:R-:W-:Y:S02]  /*05d0*/  USHF.R.S32.HI UR20, URZ, 0x1f, UR14 ;  /* 0x0000001f3f147899 */ /* 0x000fe4000801140e */
[----:B------:R-:W-:Y:S02]  /*05e0*/  ULDC.64 UR4, c[0x0][0x198] ;  /* 0x0000660000047ab9 */ /* 0x000fe40000000a00 */
[----:B------:R-:W-:Y:S02]  /*05f0*/  UIMAD UR20, UR20, UR4, URZ ;  /* 0x00000004141472a4 */ /* 0x000fe4000f8e023f */
[----:B------:R-:W-:Y:S02]  /*0600*/  UIMAD.WIDE.U32 UR22, UR14, UR4, URZ ;  /* 0x000000040e1672a5 */ /* 0x000fe4000f8e003f */
[----:B------:R-:W-:-:S02]  /*0610*/  UIMAD UR20, UR14, UR5, UR20 ;  /* 0x000000050e1472a4 */ /* 0x000fc4000f8e0214 */
[----:B------:R-:W-:Y:S02]  /*0620*/  USHF.R.S32.HI UR7, URZ, 0x1f, UR10 ;  /* 0x0000001f3f077899 */ /* 0x000fe4000801140a */
[----:B------:R-:W-:Y:S02]  /*0630*/  ULDC.64 UR4, c[0x0][0x180] ;  /* 0x0000600000047ab9 */ /* 0x000fe40000000a00 */
[----:B------:R-:W-:Y:S02]  /*0640*/  UIADD3 UR21, UR23, UR20, URZ ;  /* 0x0000001417157290 */ /* 0x000fe4000fffe03f */
[----:B------:R-:W-:Y:S02]  /*0650*/  UIMAD UR7, UR7, UR4, URZ ;  /* 0x00000004070772a4 */ /* 0x000fe4000f8e023f */
[----:B------:R-:W-:Y:S02]  /*0660*/  UMOV UR20, UR22 ;  /* 0x0000001600147c82 */ /* 0x000fe40008000000 */
[----:B------:R-:W-:-:S02]  /*0670*/  UIMAD UR7, UR10, UR5, UR7 ;  /* 0x000000050a0772a4 */ /* 0x000fc4000f8e0207 */
[----:B------:R-:W-:-:S04]  /*0680*/  UIMAD.WIDE.U32 UR20, UR10, UR4, UR20 ;  /* 0x000000040a1472a5 */ /* 0x000fc8000f8e0014 */
[----:B------:R-:W-:Y:S02]  /*0690*/  UIADD3 UR7, UR21, UR7, URZ ;  /* 0x0000000715077290 */ /* 0x000fe4000fffe03f */
.L_x_3:
[----:B------:R-:W-:Y:S01]  /*06a0*/  IABS R0, c[0x0][0x1c8] ;  /* 0x0000720000007a13 */ /* 0x000fe20000000000 */
[----:B------:R-:W1:Y:S01]  /*06b0*/  S2R R5, SR_CTAID.Z ;  /* 0x0000000000057919 */ /* 0x000e620000002700 */
[----:B------:R-:W-:Y:S02]  /*06c0*/  ULDC UR4, c[0x0][0x1c8] ;  /* 0x0000720000047ab9 */ /* 0x000fe40000000800 */
[----:B------:R-:W-:Y:S01]  /*06d0*/  ULOP3.LUT UR4, UR11, UR4, URZ, 0x3c, !UPT ;  /* 0x000000040b047292 */ /* 0x000fe2000f8e3c3f */
[----:B------:R-:W-:Y:S01]  /*06e0*/  IMAD.MOV.U32 R4, RZ, RZ, R0 ;  /* 0x000000ffff047224 */ /* 0x000fe200078e0000 */
[----:B------:R-:W-:-:S03]  /*06f0*/  @UP0 UIADD3 UR19, UR14, UR19, URZ ;  /* 0x000000130e130290 */ /* 0x000fc6000fffe03f */
[----:B------:R-:W2:Y:S01]  /*0700*/  I2F.RP R2, R4 ;  /* 0x0000000400027306 */ /* 0x000ea20000209400 */
[----:B------:R-:W-:Y:S01]  /*0710*/  ISETP.LE.AND P1, PT, RZ, UR4, PT ;  /* 0x00000004ff007c0c */ /* 0x000fe2000bf23270 */
[----:B------:R-:W-:Y:S02]  /*0720*/  ULDC.64 UR4, c[0x0][0x1a0] ;  /* 0x0000680000047ab9 */ /* 0x000fe40000000a00 */
[----:B------:R-:W-:-:S04]  /*0730*/  @UP0 UIMAD.WIDE.U32 UR22, UR19, UR4, URZ ;  /* 0x00000004131602a5 */ /* 0x000fc8000f8e003f */
[----:B------:R-:W-:Y:S02]  /*0740*/  @UP0 UIMAD UR21, UR19, UR5, UR23 ;  /* 0x00000005131502a4 */ /* 0x000fe4000f8e0217 */
[----:B------:R-:W-:Y:S01]  /*0750*/  USHF.R.S32.HI UR19, URZ, 0x1f, UR11 ;  /* 0x0000001f3f137899 */ /* 0x000fe2000801140b */
[----:B--2---:R-:W2:Y:S01]  /*0760*/  MUFU.RCP R2, R2 ;  /* 0x0000000200027308 */ /* 0x004ea20000001000 */
[----:B-1----:R-:W-:Y:S02]  /*0770*/  IABS R5, R5 ;  /* 0x0000000500057213 */ /* 0x002fe40000000000 */
[----:B--2---:R-:W-:-:S05]  /*0780*/  IADD3 R2, R2, 0xffffffe, RZ ;  /* 0x0ffffffe02027810 */ /* 0x004fca0007ffe0ff */
[----:B------:R-:W1:Y:S02]  /*0790*/  F2I.FTZ.U32.TRUNC.NTZ R3, R2 ;  /* 0x0000000200037305 */ /* 0x000e64000021f000 */
[----:B-1----:R-:W-:Y:S02]  /*07a0*/  IMAD.MOV R0, RZ, RZ, -R3 ;  /* 0x000000ffff007224 */ /* 0x002fe400078e0a03 */
[----:B------:R-:W-:Y:S02]  /*07b0*/  IMAD.MOV.U32 R2, RZ, RZ, RZ ;  /* 0x000000ffff027224 */ /* 0x000fe400078e00ff */
[----:B------:R-:W-:-:S04]  /*07c0*/  IMAD R0, R0, R4, RZ ;  /* 0x0000000400007224 */ /* 0x000fc800078e02ff */
[----:B------:R-:W-:-:S04]  /*07d0*/  IMAD.HI.U32 R0, R3, R0, R2 ;  /* 0x0000000003007227 */ /* 0x000fc800078e0002 */
[----:B------:R-:W-:-:S04]  /*07e0*/  IMAD.MOV.U32 R3, RZ, RZ, R5 ;  /* 0x000000ffff037224 */ /* 0x000fc800078e0005 */
[----:B------:R-:W-:-:S05]  /*07f0*/  IMAD.HI.U32 R0, R0, R3, RZ ;  /* 0x0000000300007227 */ /* 0x000fca00078e00ff */
[----:B------:R-:W-:-:S05]  /*0800*/  IADD3 R2, -R0, RZ, RZ ;  /* 0x000000ff00027210 */ /* 0x000fca0007ffe1ff */
[----:B------:R-:W-:-:S05]  /*0810*/  IMAD R2, R4, R2, R3 ;  /* 0x0000000204027224 */ /* 0x000fca00078e0203 */
[----:B------:R-:W-:-:S13]  /*0820*/  ISETP.GT.U32.AND P2, PT, R4, R2, PT ;  /* 0x000000020400720c */ /* 0x000fda0003f44070 */
[----:B------:R-:W-:Y:S01]  /*0830*/  @!P2 IMAD.IADD R2, R2, 0x1, -R4 ;  /* 0x000000010202a824 */ /* 0x000fe200078e0a04 */
[----:B------:R-:W-:Y:S02]  /*0840*/  @!P2 IADD3 R0, R0, 0x1, RZ ;  /* 0x000000010000a810 */ /* 0x000fe40007ffe0ff */
[----:B------:R-:W-:Y:S02]  /*0850*/  ISETP.NE.AND P2, PT, RZ, c[0x0][0x1c8], PT ;  /* 0x00007200ff007a0c */ /* 0x000fe40003f45270 */
[----:B------:R-:W-:-:S13]  /*0860*/  ISETP.GE.U32.AND P3, PT, R2, R4, PT ;  /* 0x000000040200720c */ /* 0x000fda0003f66070 */
[----:B------:R-:W-:-:S05]  /*0870*/  @P3 IADD3 R0, R0, 0x1, RZ ;  /* 0x0000000100003810 */ /* 0x000fca0007ffe0ff */
[----:B------:R-:W-:-:S05]  /*0880*/  IMAD.MOV.U32 R22, RZ, RZ, R0 ;  /* 0x000000ffff167224 */ /* 0x000fca00078e0000 */
[----:B------:R-:W-:Y:S02]  /*0890*/  @!P1 IADD3 R22, -R22, RZ, RZ ;  /* 0x000000ff16169210 */ /* 0x000fe40007ffe1ff */
[----:B------:R-:W-:Y:S01]  /*08a0*/  @!P2 LOP3.LUT R22, RZ, c[0x0][0x1c8], RZ, 0x33, !PT ;  /* 0x00007200ff16aa12 */ /* 0x000fe200078e33ff */
        /* <DEDUP_REMOVED lines=10> */
[----:B------:R-:W-:Y:S02]  /*0950*/  UIMAD.WIDE.U32 UR22, UR10, UR4, UR22 ;  /* 0x000000040a1672a5 */ /* 0x000fe4000f8e0016 */
[----:B------:R-:W-:-:S04]  /*0960*/  UIMAD UR5, UR10, UR5, UR14 ;  /* 0x000000050a0572a4 */ /* 0x000fc8000f8e020e */
[----:B------:R-:W-:Y:S02]  /*0970*/  UIADD3 UR21, UR23, UR5, URZ ;  /* 0x0000000517157290 */ /* 0x000fe4000fffe03f */
.L_x_4:
[----:B------:R-:W1:Y:S01]  /*0980*/  S2R R4, SR_CTAID.X ;  /* 0x0000000000047919 */ /* 0x000e620000002500 */
[----:B------:R-:W-:Y:S01]  /*0990*/  SHF.R.S32.HI R24, RZ, 0x1f, R154 ;  /* 0x0000001fff187819 */ /* 0x000fe2000001149a */
[----:B------:R-:W-:Y:S01]  /*09a0*/  UIADD3 UR12, -UR12, UR15, URZ ;  /* 0x0000000f0c0c7290 */ /* 0x000fe2000fffe13f */
[----:B------:R-:W-:Y:S01]  /*09b0*/  IMAD.MOV.U32 R156, RZ, RZ, c[0x0][0x198] ;  /* 0x00006600ff9c7624 */ /* 0x000fe200078e00ff */
[----:B------:R-:W2:Y:S01]  /*09c0*/  S2R R7, SR_CTAID.Z ;  /* 0x0000000000077919 */ /* 0x000ea20000002700 */
[CC--:B------:R-:W-:Y:S01]  /*09d0*/  LEA.HI R0, R24.reuse, R154.reuse, RZ, 0x3 ;  /* 0x0000009a18007211 */ /* 0x0c0fe200078f18ff */
[----:B------:R-:W-:Y:S01]  /*09e0*/  ULDC.64 UR4, c[0x0][0x1a8] ;  /* 0x00006a0000047ab9 */ /* 0x000fe20000000a00 */
[----:B------:R-:W-:Y:S01]  /*09f0*/  LEA.HI R11, R24, R154, RZ, 0x6 ;  /* 0x0000009a180b7211 */ /* 0x000fe200078f30ff */
[----:B------:R-:W-:Y:S01]  /*0a00*/  UIMAD UR4, UR19, UR4, URZ ;  /* 0x00000004130472a4 */ /* 0x000fe2000f8e023f */
[----:B------:R-:W-:Y:S01]  /*0a10*/  SHF.R.S32.HI R2, RZ, 0x3, R0 ;  /* 0x00000003ff027819 */ /* 0x000fe20000011400 */
[----:B------:R-:W-:Y:S01]  /*0a20*/  ULEA.HI.SX32 UR10, UR8, 0xffffffff, 0x1a ;  /* 0xffffffff080a7891 */ /* 0x000fe2000f8fd23f */
[----:B------:R-:W-:Y:S01]  /*0a30*/  LOP3.LUT R0, R0, 0xfffffff8, RZ, 0xc0, !PT ;  /* 0xfffffff800007812 */ /* 0x000fe200078ec0ff */
[----:B------:R-:W-:Y:S01]  /*0a40*/  UIMAD UR4, UR11, UR5, UR4 ;  /* 0x000000050b0472a4 */ /* 0x000fe2000f8e0204 */
[----:B------:R-:W-:Y:S01]  /*0a50*/  IADD3 R23, R2, 0x10, RZ ;  /* 0x0000001002177810 */ /* 0x000fe20007ffe0ff */
[----:B------:R-:W-:Y:S01]  /*0a60*/  IMAD.SHL.U32 R11, R11, 0x8, RZ ;  /* 0x000000080b0b7824 */ /* 0x000fe200078e00ff */
[----:B------:R-:W-:Y:S01]  /*0a70*/  SHF.R.S32.HI R3, RZ, 0x1f, R2 ;  /* 0x0000001fff037819 */ /* 0x000fe20000011402 */
[----:B------:R-:W-:Y:S01]  /*0a80*/  IMAD.IADD R29, R154, 0x1, -R0 ;  /* 0x000000019a1d7824 */ /* 0x000fe200078e0a00 */
[----:B------:R-:W-:Y:S01]  /*0a90*/  ISETP.GE.AND P0, PT, R23, UR12, PT ;  /* 0x0000000c17007c0c */ /* 0x000fe2000bf06270 */
[C---:B------:R-:W-:Y:S01]  /*0aa0*/  IMAD.SHL.U32 R0, R2.reuse, 0x40, RZ ;  /* 0x0000004002007824 */ /* 0x040fe200078e00ff */
[C---:B------:R-:W-:Y:S01]  /*0ab0*/  IADD3 R25, R2.reuse, 0x20, RZ ;  /* 0x0000002002197810 */ /* 0x040fe20007ffe0ff */
[----:B------:R-:W-:Y:S01]  /*0ac0*/  IMAD.SHL.U32 R32, R29, 0x8, RZ ;  /* 0x000000081d207824 */ /* 0x000fe200078e00ff */
[----:B------:R-:W-:Y:S01]  /*0ad0*/  ISETP.GE.AND P1, PT, R2, UR12, PT ;  /* 0x0000000c02007c0c */ /* 0x000fe2000bf26270 */
[----:B------:R-:W-:Y:S01]  /*0ae0*/  IMAD.SHL.U32 R161, R156, 0x40, RZ ;  /* 0x000000409ca17824 */ /* 0x000fe200078e00ff */
[----:B------:R-:W-:Y:S01]  /*0af0*/  LOP3.LUT R0, R0, 0x1c0, RZ, 0xc0, !PT ;  /* 0x000001c000007812 */ /* 0x000fe200078ec0ff */
[----:B-1----:R-:W-:Y:S01]  /*0b00*/  IMAD.WIDE R30, R4, 0x80, R2 ;  /* 0x00000080041e7825 */ /* 0x002fe200078e0202 */
[----:B------:R-:W-:-:S02]  /*0b10*/  SHF.R.S32.HI R33, RZ, 0x1f, R32 ;  /* 0x0000001fff217819 */ /* 0x000fc40000011420 */
[----:B------:R-:W-:Y:S01]  /*0b20*/  IADD3 R4, P2, R32, UR6, RZ ;  /* 0x0000000620047c10 */ /* 0x000fe2000ff5e0ff */
[----:B------:R-:W-:Y:S01]  /*0b30*/  UIMAD UR6, UR10, -0x40, UR13 ;  /* 0xffffffc00a0678a4 */ /* 0x000fe2000f8e020d */
[----:B------:R-:W-:Y:S01]  /*0b40*/  ISETP.GE.AND P5, PT, R25, UR12, PT ;  /* 0x0000000c19007c0c */ /* 0x000fe2000bfa6270 */
[----:B------:R-:W-:Y:S01]  /*0b50*/  STL.64 [R1+0x18], R30 ;  /* 0x0000181e01007387 */ /* 0x000fe20000100a00 */
[----:B------:R-:W-:Y:S01]  /*0b60*/  IADD3.X R5, R33, UR18, RZ, P2, !PT ;  /* 0x0000001221057c10 */ /* 0x000fe200097fe4ff */
[----:B------:R-:W-:Y:S01]  /*0b70*/  IMAD.MOV.U32 R160, RZ, RZ, c[0x0][0x19c] ;  /* 0x00006700ffa07624 */ /* 0x000fe200078e00ff */
[----:B------:R-:W-:Y:S01]  /*0b80*/  SHF.R.U32.HI R6, RZ, 0x3, R0 ;  /* 0x00000003ff067819 */ /* 0x000fe20000011600 */
[----:B------:R-:W-:Y:S01]  /*0b90*/  STL.64 [R1+0x38], R32 ;  /* 0x0000382001007387 */ /* 0x000fe20000100a00 */
[----:B------:R-:W-:Y:S01]  /*0ba0*/  LOP3.LUT R0, R0, 0x38, R32, 0xf8, !PT ;  /* 0x0000003800007812 */ /* 0x000fe200078ef820 */
[----:B--2---:R-:W-:Y:S01]  /*0bb0*/  IMAD.WIDE.U32 R4, R7, c[0x0][0x1a8], R4 ;  /* 0x00006a0007047a25 */ /* 0x004fe200078e0004 */
[----:B------:R-:W-:Y:S01]  /*0bc0*/  @!P0 IADD3 R9, P2, R30, 0x10, RZ ;  /* 0x000000101e098810 */ /* 0x000fe20007f5e0ff */
[----:B------:R-:W-:Y:S01]  /*0bd0*/  STL [R1+0x44], R25 ;  /* 0x0000441901007387 */ /* 0x000fe20000100800 */
[----:B------:R-:W-:Y:S01]  /*0be0*/  LOP3.LUT R10, R0, R6, RZ, 0x3c, !PT ;  /* 0x00000006000a7212 */ /* 0x000fe200078e3cff */
[----:B------:R-:W-:Y:S01]  /*0bf0*/  @!P1 IMAD R0, R31, c[0x0][0x190], RZ ;  /* 0x000064001f009a24 */ /* 0x000fe200078e02ff */
[----:B------:R-:W-:Y:S01]  /*0c00*/  IADD3 R5, R5, UR4, RZ ;  /* 0x0000000405057c10 */ /* 0x000fe2000fffe0ff */
[----:B------:R-:W-:Y:S01]  /*0c10*/  @!P0 IMAD.X R6, RZ, RZ, R31, P2 ;  /* 0x000000ffff068224 */ /* 0x000fe200010e061f */
[C---:B------:R-:W-:Y:S01]  /*0c20*/  @!P5 IADD3 R12, P2, R30.reuse, 0x20, RZ ;  /* 0x000000201e0cd810 */ /* 0x040fe20007f5e0ff */
[----:B------:R-:W-:Y:S01]  /*0c30*/  @!P1 IMAD R0, R30, c[0x0][0x194], R0 ;  /* 0x000065001e009a24 */ /* 0x000fe200078e0200 */
[----:B------:R-:W-:Y:S01]  /*0c40*/  LOP3.LUT R235, R10, 0xfffffe00, R11, 0xf8, !PT ;  /* 0xfffffe000aeb7812 */ /* 0x000fe200078ef80b */
[----:B------:R-:W-:Y:S01]  /*0c50*/  @!P0 IMAD R8, R6, c[0x0][0x190], RZ ;  /* 0x0000640006088a24 */ /* 0x000fe200078e02ff */
[----:B------:R-:W-:Y:S01]  /*0c60*/  IADD3 R26, R2, 0x30, RZ ;  /* 0x00000030021a7810 */ /* 0x000fe20007ffe0ff */
[----:B------:R-:W-:Y:S01]  /*0c70*/  @!P1 IMAD.WIDE.U32 R6, R30, c[0x0][0x190], R4 ;  /* 0x000064001e069a25 */ /* 0x000fe200078e0004 */
[----:B------:R-:W-:Y:S01]  /*0c80*/  IADD3 R16, R2, 0x40, RZ ;  /* 0x0000004002107810 */ /* 0x000fe20007ffe0ff */
[----:B------:R-:W-:Y:S01]  /*0c90*/  ULDC.64 UR4, c[0x0][0x1a0] ;  /* 0x0000680000047ab9 */ /* 0x000fe20000000a00 */
[----:B------:R-:W-:Y:S01]  /*0ca0*/  ISETP.GE.AND P4, PT, R26, UR12, PT ;  /* 0x0000000c1a007c0c */ /* 0x000fe2000bf86270 */
[----:B------:R-:W-:Y:S01]  /*0cb0*/  @!P5 IMAD.X R13, RZ, RZ, R31, P2 ;  /* 0x000000ffff0dd224 */ /* 0x000fe200010e061f */
[----:B------:R-:W-:Y:S01]  /*0cc0*/  @!P1 LEA R10, P2, R6, c[0x0][0x160], 0x1 ;  /* 0x00005800060a9a11 */ /* 0x000fe200078408ff */
[----:B------:R-:W-:Y:S01]  /*0cd0*/  @!P1 IMAD.IADD R0, R7, 0x1, R0 ;  /* 0x0000000107009824 */ /* 0x000fe200078e0200 */
[----:B------:R-:W-:Y:S01]  /*0ce0*/  STL [R1+0x40], R26 ;  /* 0x0000401a01007387 */ /* 0x000fe20000100800 */
[----:B------:R-:W-:Y:S01]  /*0cf0*/  IMAD.SHL.U32 R235, R235, 0x2, RZ ;  /* 0x00000002ebeb7824 */ /* 0x000fe200078e00ff */
[----:B------:R-:W-:Y:S01]  /*0d00*/  ISETP.GE.AND P3, PT, R16, UR12, PT ;  /* 0x0000000c10007c0c */ /* 0x000fe2000bf66270 */
[----:B------:R-:W-:Y:S01]  /*0d10*/  @!P0 IMAD R14, R9, c[0x0][0x194], R8 ;  /* 0x00006500090e8a24 */ /* 0x000fe200078e0208 */
[----:B------:R-:W-:Y:S01]  /*0d20*/  @!P1 LEA.HI.X R11, R6, c[0x0][0x164], R0, 0x1, P2 ;  /* 0x00005900060b9a11 */ /* 0x000fe200010f0c00 */
[----:B------:R-:W-:Y:S01]  /*0d30*/  @!P5 IMAD R0, R13, c[0x0][0x190], RZ ;  /* 0x000064000d00da24 */ /* 0x000fe200078e02ff */
[----:B------:R1:W-:Y:S01]  /*0d40*/  STL [R1+0x4c], R16 ;  /* 0x00004c1001007387 */ /* 0x0003e20000100800 */
[----:B------:R-:W-:Y:S01]  /*0d50*/  @!P0 IMAD.WIDE.U32 R8, R9, c[0x0][0x190], R4 ;  /* 0x0000640009088a25 */ /* 0x000fe200078e0004 */
[----:B------:R-:W-:Y:S01]  /*0d60*/  IADD3 R15, R2, 0x50, RZ ;  /* 0x00000050020f7810 */ /* 0x000fe20007ffe0ff */
[----:B------:R-:W-:Y:S01]  /*0d70*/  UIMAD.WIDE.U32 UR14, UR10, UR4, URZ ;  /* 0x000000040a0e72a5 */ /* 0x000fe2000f8e003f */
[----:B------:R-:W-:Y:S01]  /*0d80*/  @!PT LDS RZ, [RZ] ;  /* 0x00000000fffff984 */ /* 0x000fe20000000800 */
[----:B------:R-:W-:Y:S01]  /*0d90*/  @!PT LDS RZ, [RZ] ;  /* 0x00000000fffff984 */ /* 0x000fe20000000800 */
[----:B------:R-:W-:Y:S01]  /*0da0*/  @!PT LDS RZ, [RZ] ;  /* 0x00000000fffff984 */ /* 0x000fe20000000800 */
[----:B------:R2:W-:Y:S01]  /*0db0*/  @!P1 LDGSTS.E.BYPASS.LTC128B.128 [R235], [R10.64] ;  /* 0x000000000aeb9fae */ /* 0x0005e2000b901d50 */
[C---:B------:R-:W-:Y:S01]  /*0dc0*/  @!P5 IMAD R13, R12.reuse, c[0x0][0x194], R0 ;  /* 0x000065000c0dda24 */ /* 0x040fe200078e0200 */
[----:B------:R-:W-:Y:S01]  /*0dd0*/  ISETP.GE.AND P2, PT, R15, UR12, PT ;  /* 0x0000000c0f007c0c */ /* 0x000fe2000bf46270 */
[----:B------:R-:W-:Y:S01]  /*0de0*/  @!P0 IMAD.IADD R0, R9, 0x1, R14 ;  /* 0x0000000109008824 */ /* 0x000fe200078e020e */
[----:B------:R2:W-:Y:S01]  /*0df0*/  @!P1 LDGSTS.E.BYPASS.LTC128B.128 [R235+0x4000], [R10.64+0x80] ;  /* 0x040000800aeb9fae */ /* 0x0005e2000b901d50 */
[----:B------:R-:W-:Y:S01]  /*0e00*/  @!P5 IMAD.WIDE.U32 R6, R12, c[0x0][0x190], R4 ;  /* 0x000064000c06da25 */ /* 0x000fe200078e0004 */
[----:B------:R-:W-:-:S02]  /*0e10*/  IADD3 R27, R2, 0x70, RZ ;  /* 0x00000070021b7810 */ /* 0x000fc40007ffe0ff */
[----:B------:R-:W-:Y:S01]  /*0e20*/  STL [R1+0x50], R15 ;  /* 0x0000500f01007387 */ /* 0x000fe20000100800 */
[----:B------:R-:W-:Y:S01]  /*0e30*/  @!P5 IMAD.IADD R9, R7, 0x1, R13 ;  /* 0x000000010709d824 */ /* 0x000fe200078e020d */
[----:B------:R-:W-:-:S04]  /*0e40*/  @!P5 LEA R18, P6, R6, c[0x0][0x160], 0x1 ;  /* 0x000058000612da11 */ /* 0x000fc800078c08ff */
[----:B------:R-:W-:Y:S02]  /*0e50*/  @!P5 LEA.HI.X R19, R6, c[0x0][0x164], R9, 0x1, P6 ;  /* 0x000059000613da11 */ /* 0x000fe400030f0c09 */
[----:B-1----:R-:W-:-:S04]  /*0e60*/  @!P0 LEA R16, P1, R8, c[0x0][0x160], 0x1 ;  /* 0x0000580008108a11 */ /* 0x002fc800078208ff */
[----:B------:R-:W-:Y:S02]  /*0e70*/  @!P0 LEA.HI.X R17, R8, c[0x0][0x164], R0, 0x1, P1 ;  /* 0x0000590008118a11 */ /* 0x000fe400008f0c00 */
[----:B------:R-:W-:-:S03]  /*0e80*/  @!P4 IADD3 R7, P1, R30, 0x30, RZ ;  /* 0x000000301e07c810 */ /* 0x000fc60007f3e0ff */
[----:B------:R1:W-:Y:S01]  /*0e90*/  @!P0 LDGSTS.E.BYPASS.LTC128B.128 [R235+0x800], [R16.64] ;  /* 0x0080000010eb8fae */ /* 0x0003e2000b901d50 */
[----:B--2---:R-:W-:Y:S01]  /*0ea0*/  IADD3 R11, R2, 0x60, RZ ;  /* 0x00000060020b7810 */ /* 0x004fe20007ffe0ff */
[--C-:B------:R-:W-:Y:S01]  /*0eb0*/  @!P4 IMAD.X R0, RZ, RZ, R31.reuse, P1 ;  /* 0x000000ffff00c224 */ /* 0x100fe200008e061f */
[----:B------:R-:W-:Y:S01]  /*0ec0*/  @!P3 IADD3 R10, P6, R30, 0x40, RZ ;  /* 0x000000401e0ab810 */ /* 0x000fe20007fde0ff */
[----:B------:R1:W-:Y:S01]  /*0ed0*/  @!P0 LDGSTS.E.BYPASS.LTC128B.128 [R235+0x4800], [R16.64+0x80] ;  /* 0x0480008010eb8fae */ /* 0x0003e2000b901d50 */
[----:B------:R-:W-:Y:S01]  /*0ee0*/  ISETP.GE.AND P1, PT, R11, UR12, PT ;  /* 0x0000000c0b007c0c */ /* 0x000fe2000bf26270 */
[----:B------:R-:W-:Y:S01]  /*0ef0*/  @!P4 IMAD R0, R0, c[0x0][0x190], RZ ;  /* 0x000064000000ca24 */ /* 0x000fe200078e02ff */
[----:B------:R-:W-:Y:S01]  /*0f00*/  ISETP.GE.AND P0, PT, R27, UR12, PT ;  /* 0x0000000c1b007c0c */ /* 0x000fe2000bf06270 */
[----:B------:R-:W-:Y:S01]  /*0f10*/  @!P3 IMAD.X R6, RZ, RZ, R31, P6 ;  /* 0x000000ffff06b224 */ /* 0x000fe200030e061f */
[----:B------:R-:W-:Y:S01]  /*0f20*/  @!P2 IADD3 R8, P6, R30, 0x50, RZ ;  /* 0x000000501e08a810 */ /* 0x000fe20007fde0ff */
[----:B------:R2:W-:Y:S01]  /*0f30*/  STL [R1+0x54], R11 ;  /* 0x0000540b01007387 */ /* 0x0005e20000100800 */
[----:B------:R-:W-:-:S03]  /*0f40*/  @!P4 IMAD R13, R7, c[0x0][0x194], R0 ;  /* 0x00006500070dca24 */ /* 0x000fc600078e0200 */
[--C-:B------:R-:W-:Y:S01]  /*0f50*/  @!P2 IMAD.X R9, RZ, RZ, R31.reuse, P6 ;  /* 0x000000ffff09a224 */ /* 0x100fe200030e061f */
[----:B------:R3:W-:Y:S03]  /*0f60*/  @!P5 LDGSTS.E.BYPASS.LTC128B.128 [R235+0x1000], [R18.64] ;  /* 0x0100000012ebdfae */ /* 0x0007e6000b901d50 */
[----:B------:R-:W-:Y:S01]  /*0f70*/  @!P1 IADD3 R0, P6, R30, 0x60, RZ ;  /* 0x000000601e009810 */ /* 0x000fe20007fde0ff */
[----:B------:R-:W-:Y:S01]  /*0f80*/  @!P2 IMAD R9, R9, c[0x0][0x190], RZ ;  /* 0x000064000909aa24 */ /* 0x000fe200078e02ff */
[----:B------:R3:W-:Y:S01]  /*0f90*/  @!P5 LDGSTS.E.BYPASS.LTC128B.128 [R235+0x5000], [R18.64+0x80] ;  /* 0x0500008012ebdfae */ /* 0x0007e2000b901d50 */
[----:B------:R-:W-:Y:S02]  /*0fa0*/  ISETP.GE.AND P5, PT, R23, UR6, PT ;  /* 0x0000000617007c0c */ /* 0x000fe4000bfa6270 */
[----:B------:R-:W-:Y:S01]  /*0fb0*/  @!P1 IMAD.X R12, RZ, RZ, R31, P6 ;  /* 0x000000ffff0c9224 */ /* 0x000fe200030e061f */
[----:B------:R-:W-:Y:S01]  /*0fc0*/  STL [R1+0x48], R27 ;  /* 0x0000481b01007387 */ /* 0x000fe20000100800 */
[----:B------:R-:W-:-:S02]  /*0fd0*/  @!P2 IMAD R21, R8, c[0x0][0x194], R9 ;  /* 0x000065000815aa24 */ /* 0x000fc400078e0209 */
[----:B------:R-:W-:-:S04]  /*0fe0*/  @!P2 IMAD.WIDE.U32 R8, R8, c[0x0][0x190], R4 ;  /* 0x000064000808aa25 */ /* 0x000fc800078e0004 */
[----:B--2---:R-:W-:Y:S02]  /*0ff0*/  @!P3 IMAD R11, R6, c[0x0][0x190], RZ ;  /* 0x00006400060bba24 */ /* 0x004fe400078e02ff */
[----:B------:R-:W-:-:S04]  /*1000*/  @!P4 IMAD.WIDE.U32 R6, R7, c[0x0][0x190], R4 ;  /* 0x000064000706ca25 */ /* 0x000fc800078e0004 */
[----:B------:R-:W-:Y:S01]  /*1010*/  @!P3 IMAD R20, R10, c[0x0][0x194], R11 ;  /* 0x000065000a14ba24 */ /* 0x000fe200078e020b */
[----:B------:R-:W-:Y:S01]  /*1020*/  @!P4 LEA R14, P6, R6, c[0x0][0x160], 0x1 ;  /* 0x00005800060eca11 */ /* 0x000fe200078c08ff */
[----:B------:R-:W-:Y:S02]  /*1030*/  @!P4 IMAD.IADD R7, R7, 0x1, R13 ;  /* 0x000000010707c824 */ /* 0x000fe400078e020d */
[----:B------:R-:W-:Y:S01]  /*1040*/  @!P3 IMAD.WIDE.U32 R10, R10, c[0x0][0x190], R4 ;  /* 0x000064000a0aba25 */ /* 0x000fe200078e0004 */
[----:B---3--:R-:W-:-:S03]  /*1050*/  SHF.R.S32.HI R18, RZ, 0x1f, R22 ;  /* 0x0000001fff127819 */ /* 0x008fc60000011416 */
[----:B------:R-:W-:Y:S01]  /*1060*/  @!P1 IMAD R13, R12, c[0x0][0x190], RZ ;  /* 0x000064000c0d9a24 */ /* 0x000fe200078e02ff */
[----:B------:R-:W-:Y:S01]  /*1070*/  @!P4 LEA.HI.X R15, R6, c[0x0][0x164], R7, 0x1, P6 ;  /* 0x00005900060fca11 */ /* 0x000fe200030f0c07 */
[----:B------:R-:W-:Y:S01]  /*1080*/  @!P3 IMAD.IADD R11, R11, 0x1, R20 ;  /* 0x000000010b0bb824 */ /* 0x000fe200078e0214 */
[----:B------:R-:W-:Y:S01]  /*1090*/  @!P3 LEA R12, P6, R10, c[0x0][0x160], 0x1 ;  /* 0x000058000a0cba11 */ /* 0x000fe200078c08ff */
[C---:B------:R-:W-:Y:S02]  /*10a0*/  @!P1 IMAD R20, R0.reuse, c[0x0][0x194], R13 ;  /* 0x0000650000149a24 */ /* 0x040fe400078e020d */
[----:B------:R-:W-:Y:S01]  /*10b0*/  @!P1 IMAD.WIDE.U32 R6, R0, c[0x0][0x190], R4 ;  /* 0x0000640000069a25 */ /* 0x000fe200078e0004 */
[----:B------:R-:W-:Y:S01]  /*10c0*/  @!P3 LEA.HI.X R13, R10, c[0x0][0x164], R11, 0x1, P6 ;  /* 0x000059000a0dba11 */ /* 0x000fe200030f0c0b */
[----:B------:R2:W-:Y:S01]  /*10d0*/  @!P4 LDGSTS.E.BYPASS.LTC128B.128 [R235+0x1800], [R14.64] ;  /* 0x018000000eebcfae */ /* 0x0005e2000b901d50 */
[----:B------:R-:W-:Y:S01]  /*10e0*/  @!P2 LEA R10, P6, R8, c[0x0][0x160], 0x1 ;  /* 0x00005800080aaa11 */ /* 0x000fe200078c08ff */
[----:B------:R-:W-:-:S02]  /*10f0*/  @!P2 IMAD.IADD R0, R9, 0x1, R21 ;  /* 0x000000010900a824 */ /* 0x000fc400078e0215 */
[----:B------:R2:W-:Y:S01]  /*1100*/  @!P4 LDGSTS.E.BYPASS.LTC128B.128 [R235+0x5800], [R14.64+0x80] ;  /* 0x058000800eebcfae */ /* 0x0005e2000b901d50 */
[----:B------:R-:W-:Y:S02]  /*1110*/  IMAD.U32 R19, RZ, RZ, UR15 ;  /* 0x0000000fff137e24 */ /* 0x000fe4000f8e00ff */
[----:B------:R-:W-:Y:S01]  /*1120*/  @!P2 LEA.HI.X R11, R8, c[0x0][0x164], R0, 0x1, P6 ;  /* 0x00005900080baa11 */ /* 0x000fe200030f0c00 */
[----:B------:R-:W-:Y:S01]  /*1130*/  @!P1 IMAD.IADD R0, R7, 0x1, R20 ;  /* 0x0000000107009824 */ /* 0x000fe200078e0214 */
[C---:B------:R-:W-:Y:S01]  /*1140*/  @!P1 LEA R20, P6, R6.reuse, c[0x0][0x160], 0x1 ;  /* 0x0000580006149a11 */ /* 0x040fe200078c08ff */
[----:B------:R3:W-:Y:S01]  /*1150*/  @!P3 LDGSTS.E.BYPASS.LTC128B.128 [R235+0x2000], [R12.64] ;  /* 0x020000000cebbfae */ /* 0x0007e2000b901d50 */
[----:B------:R-:W-:Y:S02]  /*1160*/  IMAD.U32 R19, RZ, RZ, UR5 ;  /* 0x00000005ff137e24 */ /* 0x000fe4000f8e00ff */
[----:B------:R-:W-:Y:S01]  /*1170*/  @!P1 LEA.HI.X R21, R6, c[0x0][0x164], R0, 0x1, P6 ;  /* 0x0000590006159a11 */ /* 0x000fe200030f0c00 */
[----:B------:R-:W-:Y:S01]  /*1180*/  IMAD R0, R3, c[0x0][0x198], RZ ;  /* 0x0000660003007a24 */ /* 0x000fe200078e02ff */
[----:B------:R-:W-:Y:S01]  /*1190*/  @!P0 IADD3 R8, P6, R30, 0x70, RZ ;  /* 0x000000701e088810 */ /* 0x000fe20007fde0ff */
[----:B------:R-:W-:Y:S01]  /*11a0*/  IMAD.WIDE.U32 R6, R2, c[0x0][0x198], R32 ;  /* 0x0000660002067a25 */ /* 0x000fe200078e0020 */
[----:B------:R3:W-:Y:S03]  /*11b0*/  @!P3 LDGSTS.E.BYPASS.LTC128B.128 [R235+0x6000], [R12.64+0x80] ;  /* 0x060000800cebbfae */ /* 0x0007e6000b901d50 */
[----:B------:R-:W-:Y:S01]  /*11c0*/  @!P0 IMAD.X R9, RZ, RZ, R31, P6 ;  /* 0x000000ffff098224 */ /* 0x000fe200030e061f */
[----:B------:R-:W-:Y:S01]  /*11d0*/  IADD3 R6, P6, R6, UR20, RZ ;  /* 0x0000001406067c10 */ /* 0x000fe2000ffde0ff */
[----:B------:R-:W-:Y:S01]  /*11e0*/  IMAD R0, R2, c[0x0][0x19c], R0 ;  /* 0x0000670002007a24 */ /* 0x000fe200078e0200 */
[----:B------:R4:W-:Y:S01]  /*11f0*/  @!P2 LDGSTS.E.BYPASS.LTC128B.128 [R235+0x2800], [R10.64] ;  /* 0x028000000aebafae */ /* 0x0009e2000b901d50 */
[----:B------:R-:W-:-:S03]  /*1200*/  @!P0 IMAD R9, R9, c[0x0][0x190], RZ ;  /* 0x0000640009098a24 */ /* 0x000fc600078e02ff */
[----:B------:R-:W-:Y:S01]  /*1210*/  IADD3.X R7, R7, UR7, R0, P6, !PT ;  /* 0x0000000707077c10 */ /* 0x000fe2000b7fe400 */
[----:B------:R-:W-:Y:S01]  /*1220*/  IMAD.MOV.U32 R0, RZ, RZ, 0x6 ;  /* 0x00000006ff007424 */ /* 0x000fe200078e00ff */
[----:B------:R-:W-:Y:S01]  /*1230*/  USHF.R.S32.HI UR7, URZ, 0x1f, UR10 ;  /* 0x0000001f3f077899 */ /* 0x000fe2000801140a */
[----:B-1----:R-:W-:Y:S01]  /*1240*/  @!P0 IMAD R16, R8, c[0x0][0x194], R9 ;  /* 0x0000650008108a24 */ /* 0x002fe200078e0209 */
[----:B------:R-:W-:Y:S01]  /*1250*/  ISETP.GE.AND P6, PT, R2, UR6, PT ;  /* 0x0000000602007c0c */ /* 0x000fe2000bfc6270 */
[----:B------:R-:W-:Y:S01]  /*1260*/  @!P0 IMAD.WIDE.U32 R8, R8, c[0x0][0x190], R4 ;  /* 0x0000640008088a25 */ /* 0x000fe200078e0004 */
[----:B------:R-:W-:Y:S01]  /*1270*/  SHF.L.U64.HI R155, R156, R0, c[0x0][0x19c] ;  /* 0x000067009c9b7619 */ /* 0x000fe20000010200 */
[----:B------:R4:W-:Y:S02]  /*1280*/  @!P2 LDGSTS.E.BYPASS.LTC128B.128 [R235+0x6800], [R10.64+0x80] ;  /* 0x068000800aebafae */ /* 0x0009e4000b901d50 */
[----:B------:R-:W-:Y:S02]  /*1290*/  IMAD R4, R18, c[0x0][0x1b0], RZ ;  /* 0x00006c0012047a24 */ /* 0x000fe400078e02ff */
[C---:B------:R-:W-:Y:S01]  /*12a0*/  IMAD.WIDE.U32 R30, R22.reuse, c[0x0][0x1b0], R6 ;  /* 0x00006c00161e7a25 */ /* 0x040fe200078e0006 */
[----:B------:R1:W-:Y:S03]  /*12b0*/  @!P1 LDGSTS.E.BYPASS.LTC128B.128 [R235+0x3000], [R20.64] ;  /* 0x0300000014eb9fae */ /* 0x0003e6000b901d50 */
[----:B------:R-:W-:Y:S01]  /*12c0*/  IMAD R4, R22, c[0x0][0x1b4], R4 ;  /* 0x00006d0016047a24 */ /* 0x000fe200078e0204 */
[----:B------:R5:W-:Y:S01]  /*12d0*/  STL.64 [R1+0x30], R30 ;  /* 0x0000301e01007387 */ /* 0x000be20000100a00 */
[----:B------:R-:W-:-:S02]  /*12e0*/  IMAD R0, R155, UR10, RZ ;  /* 0x0000000a9b007c24 */ /* 0x000fc4000f8e02ff */
[----:B------:R-:W-:Y:S01]  /*12f0*/  IMAD.IADD R163, R31, 0x1, R4 ;  /* 0x000000011fa37824 */ /* 0x000fe200078e0204 */
[----:B------:R1:W-:Y:S01]  /*1300*/  @!P1 LDGSTS.E.BYPASS.LTC128B.128 [R235+0x7000], [R20.64+0x80] ;  /* 0x0700008014eb9fae */ /* 0x0003e2000b901d50 */
[----:B------:R-:W-:Y:S02]  /*1310*/  IMAD.MOV.U32 R162, RZ, RZ, R30 ;  /* 0x000000ffffa27224 */ /* 0x000fe400078e001e */
[----:B------:R-:W-:Y:S01]  /*1320*/  @!P0 IMAD.IADD R9, R9, 0x1, R16 ;  /* 0x0000000109098824 */ /* 0x000fe200078e0210 */
[----:B------:R-:W-:Y:S01]  /*1330*/  @!P0 LEA R16, P4, R8, c[0x0][0x160], 0x1 ;  /* 0x0000580008108a11 */ /* 0x000fe200078808ff */
[----:B------:R-:W-:Y:S01]  /*1340*/  IMAD.WIDE.U32 R6, R2, c[0x0][0x1a0], R32 ;  /* 0x0000680002067a25 */ /* 0x000fe200078e0020 */
[----:B------:R-:W-:Y:S02]  /*1350*/  STL.64 [R1+0x20], R162 ;  /* 0x000020a201007387 */ /* 0x000fe40000100a00 */
[----:B------:R-:W-:Y:S01]  /*1360*/  @!P0 LEA.HI.X R17, R8, c[0x0][0x164], R9, 0x1, P4 ;  /* 0x0000590008118a11 */ /* 0x000fe200020f0c09 */
[----:B------:R-:W-:Y:S01]  /*1370*/  IMAD.WIDE.U32 R4, R161, UR10, R162 ;  /* 0x0000000aa1047c25 */ /* 0x000fe2000f8e00a2 */
[----:B------:R-:W-:-:S02]  /*1380*/  IADD3 R6, P3, R6, UR22, RZ ;  /* 0x0000001606067c10 */ /* 0x000fc4000ff7e0ff */
[----:B------:R-:W-:Y:S01]  /*1390*/  ISETP.GE.AND P4, PT, R25, UR6, PT ;  /* 0x0000000619007c0c */ /* 0x000fe2000bf86270 */
[----:B------:R-:W-:Y:S01]  /*13a0*/  IMAD.WIDE.U32 R8, R156, 0x20, RZ ;  /* 0x000000209c087825 */ /* 0x000fe200078e00ff */
[----:B------:R3:W-:Y:S03]  /*13b0*/  @!P0 LDGSTS.E.BYPASS.LTC128B.128 [R235+0x3800], [R16.64] ;  /* 0x0380000010eb8fae */ /* 0x0007e6000b901d50 */
[----:B----4-:R-:W-:Y:S01]  /*13c0*/  IMAD R10, R161, UR7, R0 ;  /* 0x00000007a10a7c24 */ /* 0x010fe2000f8e0200 */
[----:B------:R-:W-:Y:S01]  /*13d0*/  UIMAD UR7, UR7, UR4, URZ ;  /* 0x00000004070772a4 */ /* 0x000fe2000f8e023f */
[----:B------:R-:W-:Y:S01]  /*13e0*/  IMAD R0, R3, c[0x0][0x1a0], RZ ;  /* 0x0000680003007a24 */ /* 0x000fe200078e02ff */
[----:B------:R4:W-:Y:S01]  /*13f0*/  @!P0 LDGSTS.E.BYPASS.LTC128B.128 [R235+0x7800], [R16.64+0x80] ;  /* 0x0780008010eb8fae */ /* 0x0009e2000b901d50 */
[----:B------:R-:W-:Y:S01]  /*1400*/  IMAD.IADD R5, R5, 0x1, R10 ;  /* 0x0000000105057824 */ /* 0x000fe200078e020a */
[----:B------:R-:W-:Y:S01]  /*1410*/  UIMAD UR7, UR10, UR5, UR7 ;  /* 0x000000050a0772a4 */ /* 0x000fe2000f8e0207 */
[----:B------:R-:W-:Y:S01]  /*1420*/  IMAD R3, R2, c[0x0][0x1a4], R0 ;  /* 0x0000690002037a24 */ /* 0x000fe200078e0200 */
[----:B------:R-:W-:Y:S01]  /*1430*/  @!P5 LEA R0, P2, R156, R4, 0x4 ;  /* 0x000000049c00d211 */ /* 0x000fe200078420ff */
[----:B------:R-:W-:-:S02]  /*1440*/  IMAD.SHL.U32 R10, R160, 0x20, RZ ;  /* 0x00000020a00a7824 */ /* 0x000fc400078e00ff */
[----:B-1----:R-:W-:Y:S01]  /*1450*/  IMAD.U32 R20, RZ, RZ, UR4 ;  /* 0x00000004ff147e24 */ /* 0x002fe2000f8e00ff */
[----:B------:R-:W-:Y:S02]  /*1460*/  IADD3.X R7, R7, UR21, R3, P3, !PT ;  /* 0x0000001507077c10 */ /* 0x000fe40009ffe403 */
[----:B--2---:R-:W-:Y:S02]  /*1470*/  @!P6 LEA R14, P3, R4, c[0x0][0x168], 0x1 ;  /* 0x00005a00040eea11 */ /* 0x004fe400078608ff */
[----:B------:R-:W-:Y:S01]  /*1480*/  @!P5 LEA.HI.X R3, R156, R5, R160, 0x4, P2 ;  /* 0x000000059c03d211 */ /* 0x000fe200010f24a0 */
[----:B-----5:R-:W-:Y:S01]  /*1490*/  IMAD.WIDE.U32 R30, R22, c[0x0][0x1b8], R6 ;  /* 0x00006e00161e7a25 */ /* 0x020fe200078e0006 */
[----:B---3--:R-:W-:Y:S02]  /*14a0*/  @!P5 LEA R12, P2, R0, c[0x0][0x168], 0x1 ;  /* 0x00005a00000cda11 */ /* 0x008fe400078408ff */
[----:B------:R-:W-:Y:S02]  /*14b0*/  @!P6 LEA.HI.X R15, R4, c[0x0][0x16c], R5, 0x1, P3 ;  /* 0x00005b00040fea11 */ /* 0x000fe400018f0c05 */
[----:B------:R-:W-:Y:S01]  /*14c0*/  ISETP.GE.AND P3, PT, R26, UR6, PT ;  /* 0x000000061a007c0c */ /* 0x000fe2000bf66270 */
[----:B------:R-:W-:Y:S01]  /*14d0*/  STL.64 [R1+0x28], R30 ;  /* 0x0000281e01007387 */ /* 0x000fe20000100a00 */
[----:B------:R-:W-:Y:S01]  /*14e0*/  @!P5 LEA.HI.X R13, R0, c[0x0][0x16c], R3, 0x1, P2 ;  /* 0x00005b00000dda11 */ /* 0x000fe200010f0c03 */
[----:B------:R-:W-:Y:S01]  /*14f0*/  IMAD R3, R18, c[0x0][0x1b8], RZ ;  /* 0x00006e0012037a24 */ /* 0x000fe200078e02ff */
[----:B------:R-:W-:Y:S01]  /*1500*/  @!P4 IADD3 R0, P2, R4, R8, RZ ;  /* 0x000000080400c210 */ /* 0x000fe20007f5e0ff */
[----:B------:R-:W-:Y:S01]  /*1510*/  IMAD.U32 R18, RZ, RZ, UR14 ;  /* 0x0000000eff127e24 */ /* 0x000fe2000f8e00ff */
[----:B------:R1:W-:Y:S02]  /*1520*/  @!P6 LDGSTS.E.BYPASS.LTC128B.128 [R235+0x8000], [R14.64] ;  /* 0x080000000eebefae */ /* 0x0003e4000b901d50 */
[----:B------:R-:W-:Y:S01]  /*1530*/  @!P4 IADD3.X R8, R5, R9, R10, P2, !PT ;  /* 0x000000090508c210 */ /* 0x000fe200017fe40a */
[----:B------:R-:W-:Y:S01]  /*1540*/  IMAD R9, R22, c[0x0][0x1bc], R3 ;  /* 0x00006f0016097a24 */ /* 0x000fe200078e0203 */
[----:B------:R-:W-:Y:S01]  /*1550*/  @!P4 LEA R10, P2, R0, c[0x0][0x168], 0x1 ;  /* 0x00005a00000aca11 */ /* 0x000fe200078408ff */
[----:B------:R-:W-:Y:S01]  /*1560*/  IMAD.U32 R3, RZ, RZ, UR7 ;  /* 0x00000007ff037e24 */ /* 0x000fe2000f8e00ff */
[----:B------:R1:W-:Y:S01]  /*1570*/  @!P6 LDGSTS.E.BYPASS.LTC128B.128 [R235+0xa000], [R14.64+0x80] ;  /* 0x0a0000800eebefae */ /* 0x0003e2000b901d50 */
[----:B------:R-:W-:Y:S01]  /*1580*/  @!P3 IMAD.WIDE.U32 R6, R156, 0x30, R4 ;  /* 0x000000309c06b825 */ /* 0x000fe200078e0004 */
[----:B------:R-:W-:Y:S01]  /*1590*/  @!P4 LEA.HI.X R11, R0, c[0x0][0x16c], R8, 0x1, P2 ;  /* 0x00005b00000bca11 */ /* 0x000fe200010f0c08 */
[----:B------:R-:W-:Y:S01]  /*15a0*/  USHF.L.U32 UR7, UR5, 0x5, URZ ;  /* 0x0000000505077899 */ /* 0x000fe2000800063f */
[----:B------:R-:W-:Y:S01]  /*15b0*/  IADD3 R3, R3, UR15, RZ ;  /* 0x0000000f03037c10 */ /* 0x000fe2000fffe0ff */
[----:B------:R-:W-:Y:S01]  /*15c0*/  @!P3 IMAD R0, R160, 0x30, RZ ;  /* 0x00000030a000b824 */ /* 0x000fe200078e02ff */
[----:B------:R-:W-:Y:S01]  /*15d0*/  @!P3 LEA R8, P2, R6, c[0x0][0x168], 0x1 ;  /* 0x00005a000608ba11 */ /* 0x000fe200078408ff */
[----:B------:R-:W-:Y:S01]  /*15e0*/  IMAD.IADD R27, R31, 0x1, R9 ;  /* 0x000000011f1b7824 */ /* 0x000fe200078e0209 */
[----:B------:R-:W-:Y:S01]  /*15f0*/  LEA R4, P1, R18, R30, 0x6 ;  /* 0x0000001e12047211 */ /* 0x000fe200078230ff */
[----:B------:R-:W-:Y:S01]  /*1600*/  @!P3 IMAD.IADD R0, R7, 0x1, R0 ;  /* 0x000000010700b824 */ /* 0x000fe200078e0200 */
[----:B------:R-:W-:Y:S01]  /*1610*/  LEA.HI R7, R24, R154, RZ, 0x4 ;  /* 0x0000009a18077211 */ /* 0x000fe200078f20ff */
[----:B------:R2:W-:Y:S01]  /*1620*/  @!P5 LDGSTS.E.BYPASS.LTC128B.128 [R235+0x8800], [R12.64] ;  /* 0x088000000cebdfae */ /* 0x0005e2000b901d50 */
[----:B----4-:R-:W-:Y:S01]  /*1630*/  IMAD.SHL.U32 R16, R29, 0x40, RZ ;  /* 0x000000401d107824 */ /* 0x010fe200078e00ff */
[----:B------:R-:W-:Y:S01]  /*1640*/  LEA.HI.X R5, R18, R27, R3, 0x6, P1 ;  /* 0x0000001b12057211 */ /* 0x000fe200008f3403 */
[----:B------:R-:W-:Y:S01]  /*1650*/  IMAD.U32 R17, RZ, RZ, UR4 ;  /* 0x00000004ff117e24 */ /* 0x000fe2000f8e00ff */
[----:B------:R-:W-:Y:S01]  /*1660*/  @!P3 LEA.HI.X R9, R6, c[0x0][0x16c], R0, 0x1, P2 ;  /* 0x00005b000609ba11 */ /* 0x000fe200010f0c00 */
[----:B------:R2:W-:Y:S01]  /*1670*/  @!P5 LDGSTS.E.BYPASS.LTC128B.128 [R235+0xa800], [R12.64+0x80] ;  /* 0x0a8000800cebdfae */ /* 0x0005e2000b901d50 */
[----:B------:R-:W-:Y:S01]  /*1680*/  LOP3.LUT R0, R7, 0xfffffff0, RZ, 0xc0, !PT ;  /* 0xfffffff007007812 */ /* 0x000fe200078ec0ff */
[C---:B------:R-:W-:Y:S01]  /*1690*/  IMAD.SHL.U32 R6, R2.reuse, 0x8, RZ ;  /* 0x0000000802067824 */ /* 0x040fe200078e00ff */
[----:B------:R-:W-:Y:S01]  /*16a0*/  ISETP.GE.AND P2, PT, R23, UR6, PT ;  /* 0x0000000617007c0c */ /* 0x000fe2000bf46270 */
[----:B------:R3:W-:Y:S01]  /*16b0*/  @!P4 LDGSTS.E.BYPASS.LTC128B.128 [R235+0x9000], [R10.64] ;  /* 0x090000000aebcfae */ /* 0x0007e2000b901d50 */
[----:B------:R-:W-:Y:S01]  /*16c0*/  ISETP.GE.AND P1, PT, R2, UR6, PT ;  /* 0x0000000602007c0c */ /* 0x000fe2000bf26270 */
[----:B------:R-:W-:Y:S01]  /*16d0*/  IMAD.IADD R0, R154, 0x1, -R0 ;  /* 0x000000019a007824 */ /* 0x000fe200078e0a00 */
[----:B------:R-:W-:Y:S01]  /*16e0*/  LOP3.LUT R2, R16, 0x1c0, RZ, 0xc0, !PT ;  /* 0x000001c010027812 */ /* 0x000fe200078ec0ff */
[----:B------:R3:W-:Y:S01]  /*16f0*/  @!P4 LDGSTS.E.BYPASS.LTC128B.128 [R235+0xb000], [R10.64+0x80] ;  /* 0x0b0000800aebcfae */ /* 0x0007e2000b901d50 */
[----:B------:R-:W-:Y:S01]  /*1700*/  SHF.R.S32.HI R3, RZ, 0x4, R7 ;  /* 0x00000004ff037819 */ /* 0x000fe20000011407 */
[----:B------:R-:W-:Y:S01]  /*1710*/  UIMAD.WIDE.U32 UR14, UR4, 0x20, URZ ;  /* 0x00000020040e78a5 */ /* 0x000fe2000f8e003f */
[----:B------:R-:W-:Y:S01]  /*1720*/  SHF.R.S32.HI R18, RZ, 0x1f, R0 ;  /* 0x0000001fff127819 */ /* 0x000fe20000011400 */
[----:B------:R4:W-:Y:S01]  /*1730*/  @!P3 LDGSTS.E.BYPASS.LTC128B.128 [R235+0x9800], [R8.64] ;  /* 0x0980000008ebbfae */ /* 0x0009e2000b901d50 */
[----:B------:R-:W-:-:S02]  /*1740*/  LOP3.LUT R16, R2, 0x8, R6, 0xf8, !PT ;  /* 0x0000000802107812 */ /* 0x000fc400078ef806 */
[----:B------:R-:W-:Y:S01]  /*1750*/  LEA.HI R18, R18, R0, RZ, 0x3 ;  /* 0x0000000012127211 */ /* 0x000fe200078f18ff */
[----:B------:R4:W-:Y:S01]  /*1760*/  @!P3 LDGSTS.E.BYPASS.LTC128B.128 [R235+0xb800], [R8.64+0x80] ;  /* 0x0b80008008ebbfae */ /* 0x0009e2000b901d50 */
[----:B------:R-:W-:Y:S02]  /*1770*/  SHF.R.U32.HI R2, RZ, 0x3, R2 ;  /* 0x00000003ff027819 */ /* 0x000fe40000011602 */
[----:B------:R-:W-:Y:S01]  /*1780*/  LOP3.LUT R6, R18, 0xfffffff8, RZ, 0xc0, !PT ;  /* 0xfffffff812067812 */ /* 0x000fe200078ec0ff */
[----:B------:R-:W0:Y:S01]  /*1790*/  LDGDEPBAR ;  /* 0x00000000000079af */ /* 0x000e220000000000 */
[----:B------:R-:W-:Y:S02]  /*17a0*/  @!P2 LEA R17, P0, R17, R4, 0x4 ;  /* 0x000000041111a211 */ /* 0x000fe400078020ff */
[----:B------:R-:W-:Y:S01]  /*17b0*/  LEA.HI R7, R7, R3, RZ, 0x1 ;  /* 0x0000000307077211 */ /* 0x000fe200078f08ff */
[----:B------:R-:W-:Y:S01]  /*17c0*/  IMAD.IADD R28, R0, 0x1, -R6 ;  /* 0x00000001001c7824 */ /* 0x000fe200078e0a06 */
[----:B------:R-:W-:Y:S01]  /*17d0*/  LOP3.LUT R0, R16, R2, RZ, 0x3c, !PT ;  /* 0x0000000210007212 */ /* 0x000fe200078e3cff */
[----:B------:R-:W-:Y:S01]  /*17e0*/  STL [R1+0x14], R27 ;  /* 0x0000141b01007387 */ /* 0x000fe20000100800 */
[----:B------:R-:W-:Y:S01]  /*17f0*/  @!P2 LEA.HI.X R16, R20, R5, R19, 0x4, P0 ;  /* 0x000000051410a211 */ /* 0x000fe200000f2413 */
[----:B------:R-:W-:Y:S01]  /*1800*/  IMAD.SHL.U32 R2, R28, 0x40, RZ ;  /* 0x000000401c027824 */ /* 0x000fe200078e00ff */
[----:B------:R-:W-:Y:S01]  /*1810*/  ISETP.GE.AND P0, PT, R26, UR6, PT ;  /* 0x000000061a007c0c */ /* 0x000fe2000bf06270 */
[----:B--2---:R-:W-:Y:S01]  /*1820*/  IMAD.U32 R12, RZ, RZ, UR4 ;  /* 0x00000004ff0c7e24 */ /* 0x004fe2000f8e00ff */
[----:B------:R-:W-:Y:S01]  /*1830*/  LOP3.LUT R7, R7, 0xfffffffe, RZ, 0xc0, !PT ;  /* 0xfffffffe07077812 */ /* 0x000fe200078ec0ff */
[----:B------:R-:W-:Y:S01]  /*1840*/  IMAD.U32 R13, RZ, RZ, UR7 ;  /* 0x00000007ff0d7e24 */ /* 0x000fe2000f8e00ff */
[----:B------:R-:W-:-:S02]  /*1850*/  ISETP.GE.AND P5, PT, R25, UR6, PT ;  /* 0x0000000619007c0c */ /* 0x000fc4000bfa6270 */
[----:B------:R-:W-:Y:S01]  /*1860*/  LOP3.LUT R2, R2, 0x1c0, RZ, 0xc0, !PT ;  /* 0x000001c002027812 */ /* 0x000fe200078ec0ff */
[----:B------:R-:W-:-:S03]  /*1870*/  IMAD.IADD R3, R3, 0x1, -R7 ;  /* 0x0000000103037824 */ /* 0x000fc600078e0a07 */
[----:B------:R-:W-:Y:S01]  /*1880*/  SHF.R.U32.HI R7, RZ, 0x3, R2 ;  /* 0x00000003ff077819 */ /* 0x000fe20000011602 */
[C---:B------:R-:W-:Y:S02]  /*1890*/  IMAD R0, R3.reuse, 0x200, R0 ;  /* 0x0000020003007824 */ /* 0x040fe400078e0200 */
[----:B------:R-:W-:Y:S01]  /*18a0*/  IMAD.SHL.U32 R3, R3, 0x8, RZ ;  /* 0x0000000803037824 */ /* 0x000fe200078e00ff */
[----:B------:R-:W-:Y:S01]  /*18b0*/  VOTEU.ALL UP0, P0 ;  /* 0x00000000003f7886 */ /* 0x000fe20000000000 */
[----:B------:R-:W-:-:S04]  /*18c0*/  DEPBAR.LE SB0, 0x0 ;  /* 0x000080000000791a */ /* 0x000fc80000000000 */
[----:B------:R-:W-:Y:S01]  /*18d0*/  BAR.SYNC.DEFER_BLOCKING 0x0 ;  /* 0x0000000000007b1d */ /* 0x000fe20000010000 */
[----:B----4-:R-:W-:Y:S01]  /*18e0*/  @!P1 LEA R8, P4, R4, c[0x0][0x170], 0x1 ;  /* 0x00005c0004089a11 */ /* 0x010fe200078808ff */
[----:B------:R-:W-:Y:S01]  /*18f0*/  @!UP0 UIMAD UR6, UR5, 0x30, URZ ;  /* 0x00000030050688a4 */ /* 0x000fe2000f8e023f */
[----:B---3--:R-:W-:Y:S01]  /*1900*/  LOP3.LUT R10, R2, 0x8, R3, 0xf8, !PT ;  /* 0x00000008020a7812 */ /* 0x008fe200078ef803 */
[----:B------:R-:W-:Y:S01]  /*1910*/  @!P0 IMAD.WIDE.U32 R2, R12, 0x30, R4 ;  /* 0x000000300c028825 */ /* 0x000fe200078e0004 */
[----:B------:R-:W-:Y:S01]  /*1920*/  @!P1 LEA.HI.X R9, R4, c[0x0][0x174], R5, 0x1, P4 ;  /* 0x00005d0004099a11 */ /* 0x000fe200020f0c05 */
[----:B------:R-:W-:Y:S01]  /*1930*/  UISETP.GE.AND UP0, UPT, UR13, 0x41, UPT ;  /* 0x000000410d00788c */ /* 0x000fe2000bf06270 */
[----:B------:R-:W-:Y:S01]  /*1940*/  @!P2 LEA R6, P4, R17, c[0x0][0x170], 0x1 ;  /* 0x00005c001106aa11 */ /* 0x000fe200078808ff */
[----:B------:R-:W-:Y:S01]  /*1950*/  IMAD.SHL.U32 R12, R18, 0x40, RZ ;  /* 0x00000040120c7824 */ /* 0x000fe200078e00ff */
[----:B------:R-:W-:Y:S01]  /*1960*/  @!P5 IADD3 R11, P3, R4, UR14, RZ ;  /* 0x0000000e040bdc10 */ /* 0x000fe2000ff7e0ff */
[----:B------:R-:W-:Y:S01]  /*1970*/  IMAD.SHL.U32 R216, R0, 0x2, RZ ;  /* 0x0000000200d87824 */ /* 0x000fe200078e00ff */
[----:B------:R-:W-:-:S02]  /*1980*/  LOP3.LUT R153, R10, R7, RZ, 0x3c, !PT ;  /* 0x000000070a997212 */ /* 0x000fc400078e3cff */
[----:B------:R-:W-:Y:S02]  /*1990*/  @!P2 LEA.HI.X R7, R17, c[0x0][0x174], R16, 0x1, P4 ;  /* 0x00005d001107aa11 */ /* 0x000fe400020f0c10 */
[----:B------:R-:W-:Y:S02]  /*19a0*/  @!P5 IADD3.X R5, R5, UR15, R13, P3, !PT ;  /* 0x0000000f0505dc10 */ /* 0x000fe40009ffe40d */
[----:B------:R-:W-:Y:S02]  /*19b0*/  @!P5 LEA R4, P4, R11, c[0x0][0x170], 0x1 ;  /* 0x00005c000b04da11 */ /* 0x000fe400078808ff */
[----:B------:R-:W-:Y:S02]  /*19c0*/  @!P0 IADD3 R3, R3, UR6, RZ ;  /* 0x0000000603038c10 */ /* 0x000fe4000fffe0ff */
[----:B------:R-:W-:Y:S02]  /*19d0*/  @!P0 LEA R10, P3, R2, c[0x0][0x170], 0x1 ;  /* 0x00005c00020a8a11 */ /* 0x000fe400078608ff */
[----:B------:R-:W-:Y:S01]  /*19e0*/  LEA.HI R13, R24, R154, RZ, 0x5 ;  /* 0x0000009a180d7211 */ /* 0x000fe200078f28ff */
[----:B------:R-:W-:Y:S01]  /*19f0*/  @P1 STS.128 [R235+0xc000], RZ ;  /* 0x00c000ffeb001388 */ /* 0x000fe20000000c00 */
[----:B------:R-:W-:-:S02]  /*1a00*/  @!P5 LEA.HI.X R5, R11, c[0x0][0x174], R5, 0x1, P4 ;  /* 0x00005d000b05da11 */ /* 0x000fc400020f0c05 */
[----:B------:R-:W-:Y:S01]  /*1a10*/  @!P0 LEA.HI.X R11, R2, c[0x0][0x174], R3, 0x1, P3 ;  /* 0x00005d00020b8a11 */ /* 0x000fe200018f0c03 */
[----:B------:R-:W-:Y:S01]  /*1a20*/  @P1 STS.128 [R235+0xe000], RZ ;  /* 0x00e000ffeb001388 */ /* 0x000fe20000000c00 */
[----:B------:R-:W-:Y:S01]  /*1a30*/  SHF.R.S32.HI R2, RZ, 0x5, R13 ;  /* 0x00000005ff027819 */ /* 0x000fe2000001140d */
[----:B------:R-:W-:Y:S01]  /*1a40*/  IMAD.SHL.U32 R3, R154, 0x2, RZ ;  /* 0x000000029a037824 */ /* 0x000fe200078e00ff */
[----:B------:R-:W-:Y:S01]  /*1a50*/  LOP3.LUT R152, R12, 0xfffffe00, RZ, 0xc0, !PT ;  /* 0xfffffe000c987812 */ /* 0x000fe200078ec0ff */
[----:B------:R-:W-:Y:S01]  /*1a60*/  @!PT LDS RZ, [RZ] ;  /* 0x00000000fffff984 */ /* 0x000fe20000000800 */
[----:B------:R-:W-:Y:S01]  /*1a70*/  @!PT LDS RZ, [RZ] ;  /* 0x00000000fffff984 */ /* 0x000fe20000000800 */
[----:B------:R-:W-:Y:S01]  /*1a80*/  @!PT LDS RZ, [RZ] ;  /* 0x00000000fffff984 */ /* 0x000fe20000000800 */
[----:B------:R2:W-:Y:S01]  /*1a90*/  @!P1 LDGSTS.E.BYPASS.LTC128B.128 [R235+0xc000], [R8.64] ;  /* 0x0c00000008eb9fae */ /* 0x0005e2000b901d50 */
[C---:B------:R-:W-:Y:S02]  /*1aa0*/  IADD3 R0, R216.reuse, 0x8000, RZ ;  /* 0x00008000d8007810 */ /* 0x040fe40007ffe0ff */
[----:B------:R-:W-:Y:S01]  /*1ab0*/  IADD3 R227, R216, 0x8020, RZ ;  /* 0x00008020d8e37810 */ /* 0x000fe20007ffe0ff */
[----:B------:R-:W-:Y:S01]  /*1ac0*/  IMAD R2, R2, 0x400, R152 ;  /* 0x0000040002027824 */ /* 0x000fe200078e0298 */
[----:B------:R2:W-:Y:S01]  /*1ad0*/  @!P1 LDGSTS.E.BYPASS.LTC128B.128 [R235+0xe000], [R8.64+0x80] ;  /* 0x0e00008008eb9fae */ /* 0x0005e2000b901d50 */
[----:B------:R-:W-:-:S02]  /*1ae0*/  LOP3.LUT R3, R3, 0x6, RZ, 0xc0, !PT ;  /* 0x0000000603037812 */ /* 0x000fc400078ec0ff */
[----:B------:R-:W-:Y:S01]  /*1af0*/  IMAD.IADD R2, R153, 0x1, R2 ;  /* 0x0000000199027824 */ /* 0x000fe200078e0202 */
[----:B------:R-:W-:Y:S03]  /*1b00*/  @P2 STS.128 [R235+0xc800], RZ ;  /* 0x00c800ffeb002388 */ /* 0x000fe60000000c00 */
[----:B------:R-:W-:Y:S01]  /*1b10*/  IMAD.SHL.U32 R223, R2, 0x2, RZ ;  /* 0x0000000202df7824 */ /* 0x000fe200078e00ff */
[----:B------:R-:W-:Y:S01]  /*1b20*/  @P2 STS.128 [R235+0xe800], RZ ;  /* 0x00e800ffeb002388 */ /* 0x000fe20000000c00 */
[----:B------:R-:W-:-:S03]  /*1b30*/  IMAD.MOV.U32 R2, RZ, RZ, 0x20 ;  /* 0x00000020ff027424 */ /* 0x000fc600078e00ff */
[----:B------:R-:W-:Y:S01]  /*1b40*/  @!PT LDS RZ, [RZ] ;  /* 0x00000000fffff984 */ /* 0x000fe20000000800 */
[----:B------:R-:W-:Y:S01]  /*1b50*/  @!PT LDS RZ, [RZ] ;  /* 0x00000000fffff984 */ /* 0x000fe20000000800 */
[----:B------:R-:W-:Y:S01]  /*1b60*/  @!PT LDS RZ, [RZ] ;  /* 0x00000000fffff984 */ /* 0x000fe20000000800 */
[----:B------:R3:W-:Y:S04]  /*1b70*/  @!P2 LDGSTS.E.BYPASS.LTC128B.128 [R235+0xc800], [R6.64] ;  /* 0x0c80000006ebafae */ /* 0x0007e8000b901d50 */
[----:B------:R3:W-:Y:S01]  /*1b80*/  @!P2 LDGSTS.E.BYPASS.LTC128B.128 [R235+0xe800], [R6.64+0x80] ;  /* 0x0e80008006ebafae */ /* 0x0007e2000b901d50 */
[----:B------:R-:W-:-:S03]  /*1b90*/  R2P PR, R28, 0x6 ;  /* 0x000000061c007804 */ /* 0x000fc60000000000 */
[----:B------:R-:W-:Y:S02]  /*1ba0*/  @P5 STS.128 [R235+0xd000], RZ ;  /* 0x00d000ffeb005388 */ /* 0x000fe40000000c00 */
[----:B------:R-:W-:Y:S02]  /*1bb0*/  SEL R2, R2, 0xffffffe0, !P2 ;  /* 0xffffffe002027807 */ /* 0x000fe40005000000 */
[----:B------:R-:W-:Y:S03]  /*1bc0*/  @P5 STS.128 [R235+0xf000], RZ ;  /* 0x00f000ffeb005388 */ /* 0x000fe60000000c00 */
[----:B------:R-:W-:Y:S01]  /*1bd0*/  IMAD R226, R2, 0x2, R223 ;  /* 0x0000000202e27824 */ /* 0x000fe200078e02df */
[----:B------:R-:W-:Y:S01]  /*1be0*/  @!PT LDS RZ, [RZ] ;  /* 0x00000000fffff984 */ /* 0x000fe20000000800 */
[----:B------:R-:W-:Y:S01]  /*1bf0*/  @!PT LDS RZ, [RZ] ;  /* 0x00000000fffff984 */ /* 0x000fe20000000800 */
[----:B------:R-:W-:Y:S01]  /*1c00*/  @!PT LDS RZ, [RZ] ;  /* 0x00000000fffff984 */ /* 0x000fe20000000800 */
[----:B------:R3:W-:Y:S04]  /*1c10*/  @!P5 LDGSTS.E.BYPASS.LTC128B.128 [R235+0xd000], [R4.64] ;  /* 0x0d00000004ebdfae */ /* 0x0007e8000b901d50 */
[----:B------:R3:W-:Y:S04]  /*1c20*/  @!P5 LDGSTS.E.BYPASS.LTC128B.128 [R235+0xf000], [R4.64+0x80] ;  /* 0x0f00008004ebdfae */ /* 0x0007e8000b901d50 */
[----:B------:R-:W-:Y:S04]  /*1c30*/  @P0 STS.128 [R235+0xd800], RZ ;  /* 0x00d800ffeb000388 */ /* 0x000fe80000000c00 */
[----:B------:R-:W-:Y:S04]  /*1c40*/  @P0 STS.128 [R235+0xf800], RZ ;  /* 0x00f800ffeb000388 */ /* 0x000fe80000000c00 */
[----:B------:R-:W-:Y:S01]  /*1c50*/  @!PT LDS RZ, [RZ] ;  /* 0x00000000fffff984 */ /* 0x000fe20000000800 */
[----:B------:R-:W-:Y:S01]  /*1c60*/  @!PT LDS RZ, [RZ] ;  /* 0x00000000fffff984 */ /* 0x000fe20000000800 */
[----:B------:R-:W-:Y:S01]  /*1c70*/  @!PT LDS RZ, [RZ] ;  /* 0x00000000fffff984 */ /* 0x000fe20000000800 */
[----:B------:R2:W-:Y:S04]  /*1c80*/  @!P0 LDGSTS.E.BYPASS.LTC128B.128 [R235+0xd800], [R10.64] ;  /* 0x0d8000000aeb8fae */ /* 0x0005e8000b901d50 */
[----:B------:R2:W-:Y:S04]  /*1c90*/  @!P0 LDGSTS.E.BYPASS.LTC128B.128 [R235+0xf800], [R10.64+0x80] ;  /* 0x0f8000800aeb8fae */ /* 0x0005e8000b901d50 */
[----:B------:R-:W-:Y:S04]  /*1ca0*/  LDSM.16.M88.4 R20, [R223] ;  /* 0x00000000df14783b */ /* 0x000fe80000000200 */
[----:B------:R-:W4:Y:S04]  /*1cb0*/  LDSM.16.M88.4 R16, [R216+0x8800] ;  /* 0x00880000d810783b */ /* 0x000f280000000200 */
[----:B---3--:R-:W3:Y:S04]  /*1cc0*/  LDSM.16.M88.4 R4, [R216+0x8000] ;  /* 0x00800000d804783b */ /* 0x008ee80000000200 */
[----:B------:R-:W-:Y:S04]  /*1cd0*/  LDSM.16.M88.4 R24, [R216+0x9000] ;  /* 0x00900000d818783b */ /* 0x000fe80000000200 */
[----:B------:R-:W-:Y:S04]  /*1ce0*/  LDSM.16.M88.4 R48, [R216+0x9800] ;  /* 0x00980000d830783b */ /* 0x000fe80000000200 */
[----:B------:R-:W0:Y:S04]  /*1cf0*/  LDGDEPBAR ;  /* 0x00000000000079af */ /* 0x000e280000000000 */
[----:B--2---:R-:W2:Y:S01]  /*1d00*/  LDSM.16.M88.4 R8, [R223+0x2000] ;  /* 0x00200000df08783b */ /* 0x004ea20000000200 */
[C---:B----4-:R-:W-:Y:S08]  /*1d10*/  HMMA.16816.F32.BF16 R104, R20.reuse, R16, RZ ;  /* 0x000000101468723c */ /* 0x050ff000000418ff */
[C---:B---3--:R-:W-:Y:S08]  /*1d20*/  HMMA.16816.F32.BF16 R112, R20.reuse, R4, RZ ;  /* 0x000000041470723c */ /* 0x048ff000000418ff */
[----:B------:R-:W-:Y:S08]  /*1d30*/  HMMA.16816.F32.BF16 R132, R20, R18, RZ ;  /* 0x000000121484723c */ /* 0x000ff000000418ff */
[C---:B--2---:R-:W-:Y:S07]  /*1d40*/  HMMA.16816.F32.BF16 R68, R8.reuse, R4, RZ ;  /* 0x000000040844723c */ /* 0x044fee00000418ff */
[----:B------:R-:W-:Y:S01]  /*1d50*/  IMAD.MOV.U32 R4, RZ, RZ, 0x10 ;  /* 0x00000010ff047424 */ /* 0x000fe200078e00ff */
[----:B------:R-:W-:Y:S04]  /*1d60*/  HMMA.16816.F32.BF16 R64, R8, R16, RZ ;  /* 0x000000100840723c */ /* 0x000fe800000418ff */
[----:B------:R-:W-:-:S02]  /*1d70*/  SEL R4, R4, 0xfffffff0, !P1 ;  /* 0xfffffff004047807 */ /* 0x000fc40004800000 */
[----:B------:R-:W-:Y:S02]  /*1d80*/  R2P PR, R29, 0x6 ;  /* 0x000000061d007804 */ /* 0x000fe40000000000 */
[----:B------:R-:W-:Y:S01]  /*1d90*/  HMMA.16816.F32.BF16 R72, R8, R18, RZ ;  /* 0x000000120848723c */ /* 0x000fe200000418ff */
[----:B------:R-:W-:-:S04]  /*1da0*/  IMAD R224, R4, 0x2, R223 ;  /* 0x0000000204e07824 */ /* 0x000fc800078e02df */
[----:B------:R-:W-:Y:S01]  /*1db0*/  IMAD R225, R2, 0x2, R224 ;  /* 0x0000000202e17824 */ /* 0x000fe200078e02e0 */
[----:B-1----:R-:W-:Y:S02]  /*1dc0*/  LDSM.16.M88.4 R12, [R224+0x2000] ;  /* 0x00200000e00c783b */ /* 0x002fe40000000200 */
[----:B------:R-:W-:Y:S02]  /*1dd0*/  HMMA.16816.F32.BF16 R56, R8, R24, RZ ;  /* 0x000000180838723c */ /* 0x000fe400000418ff */
[----:B------:R-:W-:Y:S01]  /*1de0*/  LDSM.16.M88.4 R16, [R224] ;  /* 0x00000000e010783b */ /* 0x000fe20000000200 */
[----:B------:R-:W-:Y:S01]  /*1df0*/  @P1 IADD3 R227, R0, -0x20, RZ ;  /* 0xffffffe000e31810 */ /* 0x000fe20007ffe0ff */
[----:B------:R-:W-:-:S03]  /*1e00*/  IMAD.MOV.U32 R0, RZ, RZ, 0x40 ;  /* 0x00000040ff007424 */ /* 0x000fc600078e00ff */
[C---:B------:R-:W-:Y:S01]  /*1e10*/  IADD3 R234, R227.reuse, 0x800, RZ ;  /* 0x00000800e3ea7810 */ /* 0x040fe20007ffe0ff */
[----:B------:R-:W1:Y:S01]  /*1e20*/  LDSM.16.M88.4 R44, [R227] ;  /* 0x00000000e32c783b */ /* 0x000e620000000200 */
[----:B------:R-:W-:Y:S01]  /*1e30*/  SEL R0, R0, 0xffffffc0, !P2 ;  /* 0xffffffc000007807 */ /* 0x000fe20005000000 */
[C---:B------:R-:W-:Y:S01]  /*1e40*/  HMMA.16816.F32.BF16 R76, R8.reuse, R6, RZ ;  /* 0x00000006084c723c */ /* 0x040fe200000418ff */
[C---:B------:R-:W-:Y:S01]  /*1e50*/  IADD3 R233, R227.reuse, 0x1000, RZ ;  /* 0x00001000e3e97810 */ /* 0x040fe20007ffe0ff */
[----:B------:R-:W2:Y:S01]  /*1e60*/  LDSM.16.M88.4 R36, [R227+0x1000] ;  /* 0x00100000e324783b */ /* 0x000ea20000000200 */
[C---:B------:R-:W-:Y:S01]  /*1e70*/  IADD3 R232, R227.reuse, 0x1800, RZ ;  /* 0x00001800e3e87810 */ /* 0x040fe20007ffe0ff */
[----:B------:R-:W-:Y:S01]  /*1e80*/  IMAD.IADD R222, R216, 0x1, R0 ;  /* 0x00000001d8de7824 */ /* 0x000fe200078e0200 */
[C---:B------:R-:W-:Y:S01]  /*1e90*/  IADD3 R231, R227.reuse, 0x2000, RZ ;  /* 0x00002000e3e77810 */ /* 0x040fe20007ffe0ff */
[----:B------:R-:W3:Y:S01]  /*1ea0*/  LDSM.16.M88.4 R40, [R227+0x800] ;  /* 0x00080000e328783b */ /* 0x000ee20000000200 */
[----:B------:R-:W-:Y:S01]  /*1eb0*/  IMAD.IADD R221, R0, 0x1, R227 ;  /* 0x0000000100dd7824 */ /* 0x000fe200078e02e3 */
[----:B------:R-:W-:Y:S01]  /*1ec0*/  HMMA.16816.F32.BF16 R60, R8, R48, RZ ;  /* 0x00000030083c723c */ /* 0x000fe200000418ff */
[----:B------:R-:W-:Y:S01]  /*1ed0*/  IMAD.U32 R0, RZ, RZ, UR10 ;  /* 0x0000000aff007e24 */ /* 0x000fe2000f8e00ff */
[----:B------:R-:W4:Y:S01]  /*1ee0*/  LDSM.16.M88.4 R32, [R227+0x1800] ;  /* 0x00180000e320783b */ /* 0x000f220000000200 */
[----:B------:R-:W-:-:S02]  /*1ef0*/  IADD3 R230, R227, 0x2800, RZ ;  /* 0x00002800e3e67810 */ /* 0x000fc40007ffe0ff */
[----:B------:R-:W-:Y:S01]  /*1f00*/  IMAD R0, R0, 0x40, R3 ;  /* 0x0000004000007824 */ /* 0x000fe200078e0203 */
[----:B------:R-:W-:Y:S01]  /*1f10*/  LDSM.16.M88.4 R88, [R222+0x9800] ;  /* 0x00980000de58783b */ /* 0x000fe20000000200 */
[C---:B------:R-:W-:Y:S01]  /*1f20*/  IADD3 R229, R227.reuse, 0x3000, RZ ;  /* 0x00003000e3e57810 */ /* 0x040fe20007ffe0ff */
[C---:B------:R-:W-:Y:S01]  /*1f30*/  HMMA.16816.F32.BF16 R84, R8.reuse, R26, RZ ;  /* 0x0000001a0854723c */ /* 0x040fe200000418ff */
[----:B------:R-:W-:Y:S01]  /*1f40*/  IADD3 R228, R227, 0x3800, RZ ;  /* 0x00003800e3e47810 */ /* 0x000fe20007ffe0ff */
[----:B------:R-:W-:Y:S01]  /*1f50*/  LDSM.16.M88.4 R28, [R222+0x8800] ;  /* 0x00880000de1c783b */ /* 0x000fe20000000200 */
[C---:B------:R-:W-:Y:S02]  /*1f60*/  IADD3 R3, R0.reuse, 0x1, RZ ;  /* 0x0000000100037810 */ /* 0x040fe40007ffe0ff */
[C---:B------:R-:W-:Y:S01]  /*1f70*/  ISETP.GE.AND P1, PT, R0.reuse, UR13, PT ;  /* 0x0000000d00007c0c */ /* 0x040fe2000bf26270 */
[----:B------:R-:W-:Y:S01]  /*1f80*/  LDSM.16.M88.4 R52, [R222+0x9000] ;  /* 0x00900000de34783b */ /* 0x000fe20000000200 */
[----:B------:R-:W-:Y:S01]  /*1f90*/  ISETP.GE.AND P0, PT, R3, UR13, PT ;  /* 0x0000000d03007c0c */ /* 0x000fe2000bf06270 */
[----:B------:R-:W-:Y:S01]  /*1fa0*/  HMMA.16816.F32.BF16 R80, R8, R50, RZ ;  /* 0x000000320850723c */ /* 0x000fe200000418ff */
[C---:B------:R-:W-:Y:S01]  /*1fb0*/  IADD3 R3, R0.reuse, 0x9, RZ ;  /* 0x0000000900037810 */ /* 0x040fe20007ffe0ff */
[----:B------:R-:W5:Y:S01]  /*1fc0*/  LDSM.16.M88.4 R8, [R226+0x2000] ;  /* 0x00200000e208783b */ /* 0x000f620000000200 */
[----:B------:R-:W-:-:S02]  /*1fd0*/  IADD3 R5, R0, 0x8, RZ ;  /* 0x0000000800057810 */ /* 0x000fc40007ffe0ff */
[----:B------:R-:W-:Y:S02]  /*1fe0*/  ISETP.GE.AND P5, PT, R3, UR13, PT ;  /* 0x0000000d03007c0c */ /* 0x000fe4000bfa6270 */
[C---:B------:R-:W-:Y:S01]  /*1ff0*/  IADD3 R3, R0.reuse, 0x18, RZ ;  /* 0x0000001800037810 */ /* 0x040fe20007ffe0ff */
[C---:B------:R-:W-:Y:S01]  /*2000*/  HMMA.16816.F32.BF16 R108, R20.reuse, R6, RZ ;  /* 0x00000006146c723c */ /* 0x040fe200000418ff */
[----:B------:R-:W-:Y:S02]  /*2010*/  ISETP.GE.AND P6, PT, R5, UR13, PT ;  /* 0x0000000d05007c0c */ /* 0x000fe4000bfc6270 */
[----:B------:R-:W-:Y:S02]  /*2020*/  ISETP.GE.AND P2, PT, R3, UR13, PT ;  /* 0x0000000d03007c0c */ /* 0x000fe4000bf46270 */
[C---:B------:R-:W-:Y:S02]  /*2030*/  IADD3 R3, R0.reuse, 0x19, RZ ;  /* 0x0000001900037810 */ /* 0x040fe40007ffe0ff */
[C---:B------:R-:W-:Y:S01]  /*2040*/  IADD3 R6, R0.reuse, 0x10, RZ ;  /* 0x0000001000067810 */ /* 0x040fe20007ffe0ff */
[----:B------:R-:W-:Y:S01]  /*2050*/  HMMA.16816.F32.BF16 R100, R20, R24, RZ ;  /* 0x000000181464723c */ /* 0x000fe200000418ff */
[----:B------:R-:W-:-:S02]  /*2060*/  IADD3 R5, R0, 0x11, RZ ;  /* 0x0000001100057810 */ /* 0x000fc40007ffe0ff */
[----:B------:R-:W-:Y:S02]  /*2070*/  ISETP.GE.AND P4, PT, R6, UR13, PT ;  /* 0x0000000d06007c0c */ /* 0x000fe4000bf86270 */
[----:B------:R-:W-:-:S03]  /*2080*/  ISETP.GE.AND P3, PT, R5, UR13, PT ;  /* 0x0000000d05007c0c */ /* 0x000fc6000bf66270 */
[C---:B------:R-:W-:Y:S01]  /*2090*/  HMMA.16816.F32.BF16 R128, R20.reuse, R26, RZ ;  /* 0x0000001a1480723c */ /* 0x040fe200000418ff */
[----:B------:R-:W4:Y:S07]  /*20a0*/  LDSM.16.M88.4 R24, [R222+0x8000] ;  /* 0x00800000de18783b */ /* 0x000f2e0000000200 */
[C---:B------:R-:W-:Y:S08]  /*20b0*/  HMMA.16816.F32.BF16 R96, R20.reuse, R48, RZ ;  /* 0x000000301460723c */ /* 0x040ff000000418ff */
[----:B------:R-:W-:Y:S01]  /*20c0*/  HMMA.16816.F32.BF16 R124, R20, R50, RZ ;  /* 0x00000032147c723c */ /* 0x000fe200000418ff */
[----:B------:R-:W5:Y:S07]  /*20d0*/  LDSM.16.M88.4 R20, [R226] ;  /* 0x00000000e214783b */ /* 0x000f6e0000000200 */
[C---:B-1----:R-:W-:Y:S08]  /*20e0*/  HMMA.16816.F32.BF16 R120, R12.reuse, R44, R68 ;  /* 0x0000002c0c78723c */ /* 0x042ff00000041844 */
[C---:B--2---:R-:W-:Y:S08]  /*20f0*/  HMMA.16816.F32.BF16 R92, R12.reuse, R36, R56 ;  /* 0x000000240c5c723c */ /* 0x044ff00000041838 */
[C---:B---3--:R-:W-:Y:S08]  /*2100*/  HMMA.16816.F32.BF16 R116, R12.reuse, R40, R64 ;  /* 0x000000280c74723c */ /* 0x048ff00000041840 */
[C---:B----4-:R-:W-:Y:S08]  /*2110*/  HMMA.16816.F32.BF16 R60, R12.reuse, R32, R60 ;  /* 0x000000200c3c723c */ /* 0x050ff0000004183c */
[C---:B------:R-:W-:Y:S08]  /*2120*/  HMMA.16816.F32.BF16 R76, R12.reuse, R46, R76 ;  /* 0x0000002e0c4c723c */ /* 0x040ff0000004184c */
[C---:B------:R-:W-:Y:S08]  /*2130*/  HMMA.16816.F32.BF16 R72, R12.reuse, R42, R72 ;  /* 0x0000002a0c48723c */ /* 0x040ff00000041848 */
[C---:B------:R-:W-:Y:S08]  /*2140*/  HMMA.16816.F32.BF16 R68, R12.reuse, R38, R84 ;  /* 0x000000260c44723c */ /* 0x040ff00000041854 */
[----:B------:R-:W-:Y:S08]  /*2150*/  HMMA.16816.F32.BF16 R56, R12, R34, R80 ;  /* 0x000000220c38723c */ /* 0x000ff00000041850 */
[C---:B------:R-:W-:Y:S08]  /*2160*/  HMMA.16816.F32.BF16 R12, R16.reuse, R40, R104 ;  /* 0x00000028100c723c */ /* 0x040ff00000041868 */
[C---:B------:R-:W-:Y:S08]  /*2170*/  HMMA.16816.F32.BF16 R48, R16.reuse, R44, R112 ;  /* 0x0000002c1030723c */ /* 0x040ff00000041870 */
[C---:B------:R-:W-:Y:S08]  /*2180*/  HMMA.16816.F32.BF16 R40, R16.reuse, R42, R132 ;  /* 0x0000002a1028723c */ /* 0x040ff00000041884 */
[C---:B------:R-:W-:Y:S08]  /*2190*/  HMMA.16816.F32.BF16 R44, R16.reuse, R46, R108 ;  /* 0x0000002e102c723c */ /* 0x040ff0000004186c */
[C---:B------:R-:W-:Y:S08]  /*21a0*/  HMMA.16816.F32.BF16 R84, R16.reuse, R32, R96 ;  /* 0x000000201054723c */ /* 0x040ff00000041860 */
[C---:B------:R-:W-:Y:S08]  /*21b0*/  HMMA.16816.F32.BF16 R80, R16.reuse, R36, R100 ;  /* 0x000000241050723c */ /* 0x040ff00000041864 */
[C---:B------:R-:W-:Y:S01]  /*21c0*/  HMMA.16816.F32.BF16 R64, R16.reuse, R38, R128 ;  /* 0x000000261040723c */ /* 0x040fe20000041880 */
[----:B------:R-:W-:Y:S07]  /*21d0*/  LDSM.16.M88.4 R36, [R221] ;  /* 0x00000000dd24783b */ /* 0x000fee0000000200 */
[----:B------:R-:W-:Y:S01]  /*21e0*/  HMMA.16816.F32.BF16 R96, R16, R34, R124 ;  /* 0x000000221060723c */ /* 0x000fe2000004187c */
[----:B------:R-:W-:Y:S04]  /*21f0*/  LDSM.16.M88.4 R32, [R221+0x800] ;  /* 0x00080000dd20783b */ /* 0x000fe80000000200 */
[----:B------:R-:W-:Y:S03]  /*2200*/  LDSM.16.M88.4 R16, [R223+0x6000] ;  /* 0x00600000df10783b */ /* 0x000fe60000000200 */
[C---:B-----5:R-:W-:Y:S08]  /*2210*/  HMMA.16816.F32.BF16 R132, R8.reuse, R88, R60 ;  /* 0x000000580884723c */ /* 0x060ff0000004183c */
[C---:B------:R-:W-:Y:S08]  /*2220*/  HMMA.16816.F32.BF16 R100, R8.reuse, R24, R120 ;  /* 0x000000180864723c */ /* 0x040ff00000041878 */
[C---:B------:R-:W-:Y:S08]  /*2230*/  HMMA.16816.F32.BF16 R124, R8.reuse, R28, R116 ;  /* 0x0000001c087c723c */ /* 0x040ff00000041874 */
[C---:B------:R-:W-:Y:S08]  /*2240*/  HMMA.16816.F32.BF16 R128, R8.reuse, R52, R92 ;  /* 0x000000340880723c */ /* 0x040ff0000004185c */
[C---:B------:R-:W-:Y:S08]  /*2250*/  HMMA.16816.F32.BF16 R60, R8.reuse, R26, R76 ;  /* 0x0000001a083c723c */ /* 0x040ff0000004184c */
[C---:B------:R-:W-:Y:S08]  /*2260*/  HMMA.16816.F32.BF16 R72, R8.reuse, R30, R72 ;  /* 0x0000001e0848723c */ /* 0x040ff00000041848 */
[C---:B------:R-:W-:Y:S08]  /*2270*/  HMMA.16816.F32.BF16 R92, R8.reuse, R54, R68 ;  /* 0x00000036085c723c */ /* 0x040ff00000041844 */
[----:B------:R-:W-:Y:S01]  /*2280*/  HMMA.16816.F32.BF16 R76, R8, R90, R56 ;  /* 0x0000005a084c723c */ /* 0x000fe20000041838 */
[----:B------:R-:W1:Y:S04]  /*2290*/  LDSM.16.M88.4 R8, [R225+0x2000] ;  /* 0x00200000e108783b */ /* 0x000e680000000200 */
[----:B------:R-:W-:Y:S03]  /*22a0*/  LDSM.16.M88.4 R56, [R216+0xb000] ;  /* 0x00b00000d838783b */ /* 0x000fe60000000200 */
[C---:B------:R-:W-:Y:S08]  /*22b0*/  HMMA.16816.F32.BF16 R120, R20.reuse, R24, R48 ;  /* 0x000000181478723c */ /* 0x040ff00000041830 */
[C---:B------:R-:W-:Y:S01]  /*22c0*/  HMMA.16816.F32.BF16 R108, R20.reuse, R28, R12 ;  /* 0x0000001c146c723c */ /* 0x040fe2000004180c */
[----:B------:R-:W-:Y:S07]  /*22d0*/  LDSM.16.M88.4 R12, [R225] ;  /* 0x00000000e10c783b */ /* 0x000fee0000000200 */
[C---:B------:R-:W-:Y:S01]  /*22e0*/  HMMA.16816.F32.BF16 R116, R20.reuse, R30, R40 ;  /* 0x0000001e1474723c */ /* 0x040fe20000041828 */
[----:B------:R-:W2:Y:S04]  /*22f0*/  LDSM.16.M88.4 R28, [R221+0x1000] ;  /* 0x00100000dd1c783b */ /* 0x000ea80000000200 */
[----:B------:R-:W-:Y:S03]  /*2300*/  LDSM.16.M88.4 R40, [R216+0xa000] ;  /* 0x00a00000d828783b */ /* 0x000fe60000000200 */
[C---:B------:R-:W-:Y:S01]  /*2310*/  HMMA.16816.F32.BF16 R48, R20.reuse, R26, R44 ;  /* 0x0000001a1430723c */ /* 0x040fe2000004182c */
[----:B------:R-:W3:Y:S04]  /*2320*/  LDSM.16.M88.4 R24, [R221+0x1800] ;  /* 0x00180000dd18783b */ /* 0x000ee80000000200 */
[----:B------:R-:W4:Y:S03]  /*2330*/  LDSM.16.M88.4 R44, [R216+0xa800] ;  /* 0x00a80000d82c783b */ /* 0x000f260000000200 */
[C---:B------:R-:W-:Y:S08]  /*2340*/  HMMA.16816.F32.BF16 R112, R20.reuse, R52, R80 ;  /* 0x000000341470723c */ /* 0x040ff00000041850 */
[C---:B------:R-:W-:Y:S01]  /*2350*/  HMMA.16816.F32.BF16 R104, R20.reuse, R54, R64 ;  /* 0x000000361468723c */ /* 0x040fe20000041840 */
[----:B------:R-:W5:Y:S07]  /*2360*/  LDSM.16.M88.4 R52, [R216+0xb800] ;  /* 0x00b80000d834783b */ /* 0x000f6e0000000200 */
[C---:B------:R-:W-:Y:S08]  /*2370*/  HMMA.16816.F32.BF16 R84, R20.reuse, R88, R84 ;  /* 0x000000581454723c */ /* 0x040ff00000041854 */
[----:B------:R-:W-:Y:S01]  /*2380*/  HMMA.16816.F32.BF16 R68, R20, R90, R96 ;  /* 0x0000005a1444723c */ /* 0x000fe20000041860 */
[----:B------:R-:W3:Y:S07]  /*2390*/  LDSM.16.M88.4 R20, [R223+0x4000] ;  /* 0x00400000df14783b */ /* 0x000eee0000000200 */
[C---:B-1----:R-:W-:Y:S08]  /*23a0*/  HMMA.16816.F32.BF16 R64, R8.reuse, R36, R100 ;  /* 0x000000240840723c */ /* 0x042ff00000041864 */
[C---:B------:R-:W-:Y:S08]  /*23b0*/  HMMA.16816.F32.BF16 R60, R8.reuse, R38, R60 ;  /* 0x00000026083c723c */ /* 0x040ff0000004183c */
[C---:B--2---:R-:W-:Y:S08]  /*23c0*/  HMMA.16816.F32.BF16 R96, R8.reuse, R28, R128 ;  /* 0x0000001c0860723c */ /* 0x044ff00000041880 */
[C---:B------:R-:W-:Y:S08]  /*23d0*/  HMMA.16816.F32.BF16 R92, R8.reuse, R30, R92 ;  /* 0x0000001e085c723c */ /* 0x040ff0000004185c */
[C---:B------:R-:W-:Y:S08]  /*23e0*/  HMMA.16816.F32.BF16 R80, R8.reuse, R32, R124 ;  /* 0x000000200850723c */ /* 0x040ff0000004187c */
[C---:B------:R-:W-:Y:S08]  /*23f0*/  HMMA.16816.F32.BF16 R100, R8.reuse, R34, R72 ;  /* 0x000000220864723c */ /* 0x040ff00000041848 */
[C---:B---3--:R-:W-:Y:S08]  /*2400*/  HMMA.16816.F32.BF16 R88, R8.reuse, R24, R132 ;  /* 0x000000180858723c */ /* 0x048ff00000041884 */
[----:B------:R-:W-:Y:S01]  /*2410*/  HMMA.16816.F32.BF16 R76, R8, R26, R76 ;  /* 0x0000001a084c723c */ /* 0x000fe2000004184c */
[----:B------:R-:W-:Y:S07]  /*2420*/  LDSM.16.M88.4 R8, [R224+0x6000] ;  /* 0x00600000e008783b */ /* 0x000fee0000000200 */
[C---:B------:R-:W-:Y:S08]  /*2430*/  HMMA.16816.F32.BF16 R72, R12.reuse, R36, R120 ;  /* 0x000000240c48723c */ /* 0x040ff00000041878 */
[C---:B------:R-:W-:Y:S01]  /*2440*/  HMMA.16816.F32.BF16 R48, R12.reuse, R38, R48 ;  /* 0x000000260c30723c */ /* 0x040fe20000041830 */
[----:B------:R-:W1:Y:S07]  /*2450*/  LDSM.16.M88.4 R36, [R227+0x2000] ;  /* 0x00200000e324783b */ /* 0x000e6e0000000200 */
[C---:B------:R-:W-:Y:S08]  /*2460*/  HMMA.16816.F32.BF16 R108, R12.reuse, R32, R108 ;  /* 0x000000200c6c723c */ /* 0x040ff0000004186c */
[C---:B------:R-:W-:Y:S01]  /*2470*/  HMMA.16816.F32.BF16 R120, R12.reuse, R34, R116 ;  /* 0x000000220c78723c */ /* 0x040fe20000041874 */
[----:B------:R-:W2:Y:S07]  /*2480*/  LDSM.16.M88.4 R32, [R227+0x2800] ;  /* 0x00280000e320783b */ /* 0x000eae0000000200 */
[C---:B------:R-:W-:Y:S08]  /*2490*/  HMMA.16816.F32.BF16 R132, R12.reuse, R28, R112 ;  /* 0x0000001c0c84723c */ /* 0x040ff00000041870 */
[C---:B------:R-:W-:Y:S01]  /*24a0*/  HMMA.16816.F32.BF16 R128, R12.reuse, R30, R104 ;  /* 0x0000001e0c80723c */ /* 0x040fe20000041868 */
[----:B------:R-:W3:Y:S07]  /*24b0*/  LDSM.16.M88.4 R28, [R227+0x3000] ;  /* 0x00300000e31c783b */ /* 0x000eee0000000200 */
[C---:B------:R-:W-:Y:S08]  /*24c0*/  HMMA.16816.F32.BF16 R124, R12.reuse, R24, R84 ;  /* 0x000000180c7c723c */ /* 0x040ff00000041854 */
[----:B------:R-:W-:Y:S01]  /*24d0*/  HMMA.16816.F32.BF16 R112, R12, R26, R68 ;  /* 0x0000001a0c70723c */ /* 0x000fe20000041844 */
[----:B------:R-:W1:Y:S04]  /*24e0*/  LDSM.16.M88.4 R24, [R227+0x3800] ;  /* 0x00380000e318783b */ /* 0x000e680000000200 */
[----:B------:R-:W1:Y:S03]  /*24f0*/  LDSM.16.M88.4 R12, [R224+0x4000] ;  /* 0x00400000e00c783b */ /* 0x000e660000000200 */
[C---:B------:R-:W-:Y:S08]  /*2500*/  HMMA.16816.F32.BF16 R104, R16.reuse, R40, R64 ;  /* 0x000000281068723c */ /* 0x040ff00000041840 */
[C---:B------:R-:W-:Y:S08]  /*2510*/  HMMA.16816.F32.BF16 R136, R16.reuse, R42, R60 ;  /* 0x0000002a1088723c */ /* 0x040ff0000004183c */
[C---:B------:R-:W-:Y:S08]  /*2520*/  HMMA.16816.F32.BF16 R140, R16.reuse, R56, R96 ;  /* 0x00000038108c723c */ /* 0x040ff00000041860 */
[C---:B------:R-:W-:Y:S08]  /*2530*/  HMMA.16816.F32.BF16 R116, R16.reuse, R58, R92 ;  /* 0x0000003a1074723c */ /* 0x040ff0000004185c */
[C---:B----4-:R-:W-:Y:S08]  /*2540*/  HMMA.16816.F32.BF16 R148, R16.reuse, R44, R80 ;  /* 0x0000002c1094723c */ /* 0x050ff00000041850 */
[C---:B------:R-:W-:Y:S08]  /*2550*/  HMMA.16816.F32.BF16 R144, R16.reuse, R46, R100 ;  /* 0x0000002e1090723c */ /* 0x040ff00000041864 */
[C---:B-----5:R-:W-:Y:S08]  /*2560*/  HMMA.16816.F32.BF16 R96, R16.reuse, R52, R88 ;  /* 0x000000341060723c */ /* 0x060ff00000041858 */
[----:B------:R-:W-:Y:S01]  /*2570*/  HMMA.16816.F32.BF16 R92, R16, R54, R76 ;  /* 0x00000036105c723c */ /* 0x000fe2000004184c */
[----:B------:R-:W-:Y:S07]  /*2580*/  LDSM.16.M88.4 R16, [R226+0x6000] ;  /* 0x00600000e210783b */ /* 0x000fee0000000200 */
[C---:B------:R-:W-:Y:S08]  /*2590*/  HMMA.16816.F32.BF16 R88, R20.reuse, R40, R72 ;  /* 0x000000281458723c */ /* 0x040ff00000041848 */
[C---:B------:R-:W-:Y:S01]  /*25a0*/  HMMA.16816.F32.BF16 R84, R20.reuse, R42, R48 ;  /* 0x0000002a1454723c */ /* 0x040fe20000041830 */
[----:B------:R-:W-:Y:S04]  /*25b0*/  LDSM.16.M88.4 R40, [R222+0xa800] ;  /* 0x00a80000de28783b */ /* 0x000fe80000000200 */
[----:B------:R-:W-:Y:S03]  /*25c0*/  LDSM.16.M88.4 R48, [R222+0xb800] ;  /* 0x00b80000de30783b */ /* 0x000fe60000000200 */
[C---:B------:R-:W-:Y:S08]  /*25d0*/  HMMA.16816.F32.BF16 R80, R20.reuse, R44, R108 ;  /* 0x0000002c1450723c */ /* 0x040ff0000004186c */
[C---:B------:R-:W-:Y:S01]  /*25e0*/  HMMA.16816.F32.BF16 R76, R20.reuse, R46, R120 ;  /* 0x0000002e144c723c */ /* 0x040fe20000041878 */
[----:B------:R-:W4:Y:S07]  /*25f0*/  LDSM.16.M88.4 R44, [R222+0xa000] ;  /* 0x00a00000de2c783b */ /* 0x000f2e0000000200 */
[C---:B------:R-:W-:Y:S08]  /*2600*/  HMMA.16816.F32.BF16 R68, R20.reuse, R58, R128 ;  /* 0x0000003a1444723c */ /* 0x040ff00000041880 */
[C---:B------:R-:W-:Y:S08]  /*2610*/  HMMA.16816.F32.BF16 R64, R20.reuse, R52, R124 ;  /* 0x000000341440723c */ /* 0x040ff0000004187c */
[C---:B------:R-:W-:Y:S01]  /*2620*/  HMMA.16816.F32.BF16 R60, R20.reuse, R54, R112 ;  /* 0x00000036143c723c */ /* 0x040fe20000041870 */
[----:B------:R-:W5:Y:S07]  /*2630*/  LDSM.16.M88.4 R52, [R222+0xb000] ;  /* 0x00b00000de34783b */ /* 0x000f6e0000000200 */
[----:B------:R-:W-:Y:S01]  /*2640*/  HMMA.16816.F32.BF16 R72, R20, R56, R132 ;  /* 0x000000381448723c */ /* 0x000fe20000041884 */
[----:B------:R-:W4:Y:S07]  /*2650*/  LDSM.16.M88.4 R20, [R226+0x4000] ;  /* 0x00400000e214783b */ /* 0x000f2e0000000200 */
[C---:B-1----:R-:W-:Y:S08]  /*2660*/  HMMA.16816.F32.BF16 R56, R8.reuse, R36, R104 ;  /* 0x000000240838723c */ /* 0x042ff00000041868 */
[C---:B------:R-:W-:Y:S08]  /*2670*/  HMMA.16816.F32.BF16 R100, R8.reuse, R38, R136 ;  /* 0x000000260864723c */ /* 0x040ff00000041888 */
[C---:B--2---:R-:W-:Y:S08]  /*2680*/  HMMA.16816.F32.BF16 R112, R8.reuse, R32, R148 ;  /* 0x000000200870723c */ /* 0x044ff00000041894 */
[C---:B------:R-:W-:Y:S08]  /*2690*/  HMMA.16816.F32.BF16 R120, R8.reuse, R34, R144 ;  /* 0x000000220878723c */ /* 0x040ff00000041890 */
[C---:B---3--:R-:W-:Y:S08]  /*26a0*/  HMMA.16816.F32.BF16 R124, R8.reuse, R28, R140 ;  /* 0x0000001c087c723c */ /* 0x048ff0000004188c */
[C---:B------:R-:W-:Y:S08]  /*26b0*/  HMMA.16816.F32.BF16 R116, R8.reuse, R30, R116 ;  /* 0x0000001e0874723c */ /* 0x040ff00000041874 */
[C---:B------:R-:W-:Y:S08]  /*26c0*/  HMMA.16816.F32.BF16 R108, R8.reuse, R24, R96 ;  /* 0x00000018086c723c */ /* 0x040ff00000041860 */
[----:B------:R-:W-:Y:S01]  /*26d0*/  HMMA.16816.F32.BF16 R104, R8, R26, R92 ;  /* 0x0000001a0868723c */ /* 0x000fe2000004185c */
[----:B------:R-:W-:Y:S07]  /*26e0*/  LDSM.16.M88.4 R8, [R225+0x6000] ;  /* 0x00600000e108783b */ /* 0x000fee0000000200 */
[C---:B------:R-:W-:Y:S08]  /*26f0*/  HMMA.16816.F32.BF16 R92, R12.reuse, R36, R88 ;  /* 0x000000240c5c723c */ /* 0x040ff00000041858 */
[C---:B------:R-:W-:Y:S08]  /*2700*/  HMMA.16816.F32.BF16 R88, R12.reuse, R38, R84 ;  /* 0x000000260c58723c */ /* 0x040ff00000041854 */
[C---:B------:R-:W-:Y:S08]  /*2710*/  HMMA.16816.F32.BF16 R36, R12.reuse, R32, R80 ;  /* 0x000000200c24723c */ /* 0x040ff00000041850 */
[C---:B------:R-:W-:Y:S08]  /*2720*/  HMMA.16816.F32.BF16 R80, R12.reuse, R30, R68 ;  /* 0x0000001e0c50723c */ /* 0x040ff00000041844 */
[C---:B------:R-:W-:Y:S08]  /*2730*/  HMMA.16816.F32.BF16 R68, R12.reuse, R24, R64 ;  /* 0x000000180c44723c */ /* 0x040ff00000041840 */
[C---:B------:R-:W-:Y:S08]  /*2740*/  HMMA.16816.F32.BF16 R32, R12.reuse, R34, R76 ;  /* 0x000000220c20723c */ /* 0x040ff0000004184c */
[C---:B------:R-:W-:Y:S01]  /*2750*/  HMMA.16816.F32.BF16 R84, R12.reuse, R28, R72 ;  /* 0x0000001c0c54723c */ /* 0x040fe20000041848 */
[----:B------:R-:W-:Y:S07]  /*2760*/  LDSM.16.M88.4 R28, [R221+0x2800] ;  /* 0x00280000dd1c783b */ /* 0x000fee0000000200 */
[----:B------:R-:W-:Y:S01]  /*2770*/  HMMA.16816.F32.BF16 R64, R12, R26, R60 ;  /* 0x0000001a0c40723c */ /* 0x000fe2000004183c */
[----:B------:R-:W-:Y:S04]  /*2780*/  LDSM.16.M88.4 R24, [R221+0x2000] ;  /* 0x00200000dd18783b */ /* 0x000fe80000000200 */
[----:B------:R-:W1:Y:S03]  /*2790*/  LDSM.16.M88.4 R12, [R225+0x4000] ;  /* 0x00400000e10c783b */ /* 0x000e660000000200 */
[C---:B----4-:R-:W-:Y:S08]  /*27a0*/  HMMA.16816.F32.BF16 R60, R16.reuse, R46, R100 ;  /* 0x0000002e103c723c */ /* 0x050ff00000041864 */
[C---:B------:R-:W-:Y:S08]  /*27b0*/  HMMA.16816.F32.BF16 R56, R16.reuse, R44, R56 ;  /* 0x0000002c1038723c */ /* 0x040ff00000041838 */
[C---:B------:R-:W-:Y:S08]  /*27c0*/  HMMA.16816.F32.BF16 R76, R16.reuse, R40, R112 ;  /* 0x00000028104c723c */ /* 0x040ff00000041870 */
[C---:B------:R-:W-:Y:S08]  /*27d0*/  HMMA.16816.F32.BF16 R96, R16.reuse, R42, R120 ;  /* 0x0000002a1060723c */ /* 0x040ff00000041878 */
[C---:B-----5:R-:W-:Y:S08]  /*27e0*/  HMMA.16816.F32.BF16 R100, R16.reuse, R52, R124 ;  /* 0x000000341064723c */ /* 0x060ff0000004187c */
[C---:B------:R-:W-:Y:S08]  /*27f0*/  HMMA.16816.F32.BF16 R116, R16.reuse, R54, R116 ;  /* 0x000000361074723c */ /* 0x040ff00000041874 */
[C---:B------:R-:W-:Y:S08]  /*2800*/  HMMA.16816.F32.BF16 R108, R16.reuse, R48, R108 ;  /* 0x00000030106c723c */ /* 0x040ff0000004186c */
[----:B------:R-:W-:Y:S08]  /*2810*/  HMMA.16816.F32.BF16 R104, R16, R50, R104 ;  /* 0x000000321068723c */ /* 0x000ff00000041868 */
[C---:B------:R-:W-:Y:S08]  /*2820*/  HMMA.16816.F32.BF16 R16, R20.reuse, R44, R92 ;  /* 0x0000002c1410723c */ /* 0x040ff0000004185c */
[C---:B------:R-:W-:Y:S08]  /*2830*/  HMMA.16816.F32.BF16 R44, R20.reuse, R46, R88 ;  /* 0x0000002e142c723c */ /* 0x040ff00000041858 */
[C---:B------:R-:W-:Y:S01]  /*2840*/  HMMA.16816.F32.BF16 R72, R20.reuse, R42, R32 ;  /* 0x0000002a1448723c */ /* 0x040fe20000041820 */
[----:B------:R-:W2:Y:S07]  /*2850*/  LDSM.16.M88.4 R32, [R221+0x3000] ;  /* 0x00300000dd20783b */ /* 0x000eae0000000200 */
[C---:B------:R-:W-:Y:S08]  /*2860*/  HMMA.16816.F32.BF16 R36, R20.reuse, R40, R36 ;  /* 0x000000281424723c */ /* 0x040ff00000041824 */
[C---:B------:R-:W-:Y:S08]  /*2870*/  HMMA.16816.F32.BF16 R84, R20.reuse, R52, R84 ;  /* 0x000000341454723c */ /* 0x040ff00000041854 */
[C---:B------:R-:W-:Y:S08]  /*2880*/  HMMA.16816.F32.BF16 R80, R20.reuse, R54, R80 ;  /* 0x000000361450723c */ /* 0x040ff00000041850 */
[C---:B------:R-:W-:Y:S08]  /*2890*/  HMMA.16816.F32.BF16 R88, R20.reuse, R48, R68 ;  /* 0x000000301458723c */ /* 0x040ff00000041844 */
[----:B------:R-:W-:Y:S08]  /*28a0*/  HMMA.16816.F32.BF16 R92, R20, R50, R64 ;  /* 0x00000032145c723c */ /* 0x000ff00000041840 */
[----:B-1----:R-:W-:Y:S01]  /*28b0*/  HMMA.16816.F32.BF16 R20, R12, R24, R16 ;  /* 0x000000180c14723c */ /* 0x002fe20000041810 */
[----:B------:R-:W1:Y:S01]  /*28c0*/  LDSM.16.M88.4 R16, [R221+0x3800] ;  /* 0x00380000dd10783b */ /* 0x000e620000000200 */
[----:B------:R-:W-:-:S06]  /*28d0*/  DEPBAR.LE SB0, 0x0 ;  /* 0x000080000000791a */ /* 0x000fcc0000000000 */
[C---:B------:R-:W-:Y:S08]  /*28e0*/  HMMA.16816.F32.BF16 R56, R8.reuse, R24, R56 ;  /* 0x000000180838723c */ /* 0x040ff00000041838 */
[-C--:B------:R-:W-:Y:S08]  /*28f0*/  HMMA.16816.F32.BF16 R60, R8, R26.reuse, R60 ;  /* 0x0000001a083c723c */ /* 0x080ff0000004183c */
[----:B------:R-:W-:Y:S01]  /*2900*/  HMMA.16816.F32.BF16 R24, R12, R26, R44 ;  /* 0x0000001a0c18723c */ /* 0x000fe2000004182c */
[----:B------:R-:W-:-:S02]  /*2910*/  FSEL R66, R22, -INF , !P1 ;  /* 0xff80000016427808 */ /* 0x000fc40004800000 */
[----:B------:R-:W-:Y:S02]  /*2920*/  FSEL R64, R20, -INF , !P1 ;  /* 0xff80000014407808 */ /* 0x000fe40004800000 */
[----:B------:R-:W-:-:S03]  /*2930*/  FSEL R65, R23, -INF , !P0 ;  /* 0xff80000017417808 */ /* 0x000fc60004000000 */
[----:B------:R-:W-:Y:S01]  /*2940*/  HMMA.16816.F32.BF16 R40, R12, R28, R36 ;  /* 0x0000001c0c28723c */ /* 0x000fe20000041824 */
[----:B------:R-:W-:-:S07]  /*2950*/  FSEL R67, R57, -INF , !P0 ;  /* 0xff80000039437808 */ /* 0x000fce0004000000 */
[C---:B------:R-:W-:Y:S07]  /*2960*/  HMMA.16816.F32.BF16 R36, R8.reuse, R28, R76 ;  /* 0x0000001c0824723c */ /* 0x040fee000004184c */
[----:B------:R-:W-:Y:S01]  /*2970*/  FSEL R79, R58, -INF , !P1 ;  /* 0xff8000003a4f7808 */ /* 0x000fe20004800000 */
[----:B------:R-:W-:Y:S01]  /*2980*/  HMMA.16816.F32.BF16 R52, R8, R30, R96 ;  /* 0x0000001e0834723c */ /* 0x000fe20000041860 */
[----:B------:R-:W-:Y:S02]  /*2990*/  FSEL R76, R56, -INF , !P1 ;  /* 0xff800000384c7808 */ /* 0x000fe40004800000 */
[----:B------:R-:W-:-:S02]  /*29a0*/  ISETP.GE.AND P1, PT, R3, UR13, PT ;  /* 0x0000000d03007c0c */ /* 0x000fc4000bf26270 */
[C---:B------:R-:W-:Y:S02]  /*29b0*/  IADD3 R3, R0.reuse, 0x20, RZ ;  /* 0x0000002000037810 */ /* 0x040fe40007ffe0ff */
[----:B------:R-:W-:Y:S01]  /*29c0*/  FSEL R78, R59, -INF , !P0 ;  /* 0xff8000003b4e7808 */ /* 0x000fe20004000000 */
[C---:B------:R-:W-:Y:S01]  /*29d0*/  HMMA.16816.F32.BF16 R48, R12.reuse, R30, R72 ;  /* 0x0000001e0c30723c */ /* 0x040fe20000041848 */
[----:B------:R-:W-:Y:S02]  /*29e0*/  FSEL R56, R21, -INF , !P0 ;  /* 0xff80000015387808 */ /* 0x000fe40004000000 */
[----:B------:R-:W-:Y:S02]  /*29f0*/  ISETP.GE.AND P0, PT, R3, UR13, PT ;  /* 0x0000000d03007c0c */ /* 0x000fe4000bf06270 */
[----:B------:R-:W-:Y:S02]  /*2a00*/  IADD3 R3, R0, 0x21, RZ ;  /* 0x0000002100037810 */ /* 0x000fe40007ffe0ff */
[----:B------:R-:W-:Y:S01]  /*2a10*/  FSEL R75, R60, -INF , !P6 ;  /* 0xff8000003c4b7808 */ /* 0x000fe20007000000 */
[----:B--2---:R-:W-:Y:S01]  /*2a20*/  HMMA.16816.F32.BF16 R68, R12, R32, R84 ;  /* 0x000000200c44723c */ /* 0x004fe20000041854 */
[----:B------:R-:W-:-:S02]  /*2a30*/  FSEL R60, R26, -INF , !P6 ;  /* 0xff8000001a3c7808 */ /* 0x000fc40007000000 */
[----:B------:R-:W-:Y:S02]  /*2a40*/  FSEL R58, R24, -INF , !P6 ;  /* 0xff800000183a7808 */ /* 0x000fe40007000000 */
[----:B------:R-:W-:Y:S02]  /*2a50*/  FSEL R77, R63, -INF , !P5 ;  /* 0xff8000003f4d7808 */ /* 0x000fe40006800000 */
[----:B------:R-:W-:Y:S01]  /*2a60*/  FSEL R84, R62, -INF , !P6 ;  /* 0xff8000003e547808 */ /* 0x000fe20007000000 */
[----:B-1----:R-:W-:Y:S01]  /*2a70*/  HMMA.16816.F32.BF16 R20, R8, R16, R108 ;  /* 0x000000100814723c */ /* 0x002fe2000004186c */
[----:B------:R-:W-:Y:S02]  /*2a80*/  ISETP.GE.AND P6, PT, R3, UR13, PT ;  /* 0x0000000d03007c0c */ /* 0x000fe4000bfc6270 */
[----:B------:R-:W-:Y:S02]  /*2a90*/  IADD3 R3, R0, 0x28, RZ ;  /* 0x0000002800037810 */ /* 0x000fe40007ffe0ff */
[----:B------:R-:W-:-:S02]  /*2aa0*/  FSEL R63, R61, -INF , !P5 ;  /* 0xff8000003d3f7808 */ /* 0x000fc40006800000 */
[----:B------:R-:W-:Y:S01]  /*2ab0*/  FSEL R59, R27, -INF , !P5 ;  /* 0xff8000001b3b7808 */ /* 0x000fe20006800000 */
[C---:B------:R-:W-:Y:S01]  /*2ac0*/  HMMA.16816.F32.BF16 R44, R8.reuse, R32, R100 ;  /* 0x00000020082c723c */ /* 0x040fe20000041864 */
[----:B------:R-:W-:Y:S02]  /*2ad0*/  FSEL R57, R25, -INF , !P5 ;  /* 0xff80000019397808 */ /* 0x000fe40006800000 */
[----:B------:R-:W-:Y:S02]  /*2ae0*/  ISETP.GE.AND P5, PT, R3, UR13, PT ;  /* 0x0000000d03007c0c */ /* 0x000fe4000bfa6270 */
[----:B------:R-:W-:Y:S02]  /*2af0*/  IADD3 R3, R0, 0x29, RZ ;  /* 0x0000002900037810 */ /* 0x000fe40007ffe0ff */
[----:B------:R-:W-:Y:S01]  /*2b00*/  FSEL R73, R38, -INF , !P4 ;  /* 0xff80000026497808 */ /* 0x000fe20006000000 */
[----:B------:R-:W-:Y:S01]  /*2b10*/  HMMA.16816.F32.BF16 R28, R8, R34, R116 ;  /* 0x00000022081c723c */ /* 0x000fe20000041874 */
[----:B------:R-:W-:-:S02]  /*2b20*/  FSEL R42, R42, -INF , !P4 ;  /* 0xff8000002a2a7808 */ /* 0x000fc40006000000 */
[----:B------:R-:W-:Y:S02]  /*2b30*/  FSEL R62, R36, -INF , !P4 ;  /* 0xff800000243e7808 */ /* 0x000fe40006000000 */
[----:B------:R-:W-:Y:S02]  /*2b40*/  FSEL R38, R40, -INF , !P4 ;  /* 0xff80000028267808 */ /* 0x000fe40006000000 */
[----:B------:R-:W-:Y:S01]  /*2b50*/  ISETP.GE.AND P4, PT, R3, UR13, PT ;  /* 0x0000000d03007c0c */ /* 0x000fe2000bf86270 */
[----:B------:R-:W-:Y:S01]  /*2b60*/  HMMA.16816.F32.BF16 R8, R8, R18, R104 ;  /* 0x000000120808723c */ /* 0x000fe20000041868 */
[----:B------:R-:W-:Y:S02]  /*2b70*/  IADD3 R3, R0, 0x30, RZ ;  /* 0x0000003000037810 */ /* 0x000fe40007ffe0ff */
[----:B------:R-:W-:Y:S02]  /*2b80*/  FSEL R74, R39, -INF , !P3 ;  /* 0xff800000274a7808 */ /* 0x000fe40005800000 */
        /* <DEDUP_REMOVED lines=11> */
[----:B------:R-:W-:Y:S01]  /*2c40*/  FSEL R17, R48, -INF , !P2 ;  /* 0xff80000030117808 */ /* 0x000fe20005000000 */
[----:B------:R-:W-:Y:S01]  /*2c50*/  HMMA.16816.F32.BF16 R12, R12, R18, R92 ;  /* 0x000000120c0c723c */ /* 0x000fe2000004185c */
[----:B------:R-:W-:Y:S02]  /*2c60*/  ISETP.GE.AND P2, PT, R3, UR13, PT ;  /* 0x0000000d03007c0c */ /* 0x000fe4000bf46270 */
[----:B------:R-:W-:Y:S02]  /*2c70*/  IADD3 R3, R0, 0x38, RZ ;  /* 0x0000003800037810 */ /* 0x000fe40007ffe0ff */
[----:B------:R-:W-:-:S02]  /*2c80*/  FSEL R48, R55, -INF , !P1 ;  /* 0xff80000037307808 */ /* 0x000fc40004800000 */
[----:B------:R-:W-:Y:S02]  /*2c90*/  FSEL R37, R51, -INF , !P1 ;  /* 0xff80000033257808 */ /* 0x000fe40004800000 */
[----:B------:R-:W-:Y:S02]  /*2ca0*/  FSEL R16, R49, -INF , !P1 ;  /* 0xff80000031107808 */ /* 0x000fe40004800000 */
[----:B------:R-:W-:Y:S02]  /*2cb0*/  IADD3 R0, R0, 0x39, RZ ;  /* 0x0000003900007810 */ /* 0x000fe40007ffe0ff */
[----:B------:R-:W-:Y:S02]  /*2cc0*/  ISETP.GE.AND P1, PT, R3, UR13, PT ;  /* 0x0000000d03007c0c */ /* 0x000fe4000bf26270 */
[----:B------:R-:W-:Y:S02]  /*2cd0*/  FSEL R3, R23, -INF , !P2 ;  /* 0xff80000017037808 */ /* 0x000fe40005000000 */
[----:B------:R-:W-:-:S02]  /*2ce0*/  FSEL R145, R70, -INF , !P0 ;  /* 0xff80000046917808 */ /* 0x000fc40004000000 */
[----:B------:R-:W-:Y:S01]  /*2cf0*/  FSEL R147, R46, -INF , !P0 ;  /* 0xff8000002e937808 */ /* 0x000fe20004000000 */
[----:B------:R1:W-:Y:S01]  /*2d00*/  STL [R1+0x8], R3 ;  /* 0x0000080301007387 */ /* 0x0003e20000100800 */
[----:B------:R-:W-:Y:S02]  /*2d10*/  FSEL R146, R44, -INF , !P0 ;  /* 0xff8000002c927808 */ /* 0x000fe40004000000 */
[----:B------:R-:W-:Y:S02]  /*2d20*/  FSEL R141, R68, -INF , !P0 ;  /* 0xff800000448d7808 */ /* 0x000fe40004000000 */
[----:B------:R-:W-:Y:S01]  /*2d30*/  ISETP.GE.AND P0, PT, R0, UR13, PT ;  /* 0x0000000d00007c0c */ /* 0x000fe2000bf06270 */
[----:B------:R-:W-:Y:S01]  /*2d40*/  IMAD.IADD R0, R152, 0x1, R153 ;  /* 0x0000000198007824 */ /* 0x000fe200078e0299 */
[----:B------:R-:W-:Y:S02]  /*2d50*/  FSEL R5, R10, -INF , !P1 ;  /* 0xff8000000a057808 */ /* 0x000fe40004800000 */
[----:B------:R-:W-:-:S02]  /*2d60*/  FSEL R249, R9, -INF , !P0 ;  /* 0xff80000009f97808 */ /* 0x000fc40004000000 */
[----:B------:R-:W-:Y:S01]  /*2d70*/  FSEL R157, R15, -INF , !P0 ;  /* 0xff8000000f9d7808 */ /* 0x000fe20004000000 */
[----:B------:R2:W-:Y:S01]  /*2d80*/  STL [R1+0x4], R5 ;  /* 0x0000040501007387 */ /* 0x0005e20000100800 */
[----:B------:R-:W-:Y:S02]  /*2d90*/  FSEL R152, R13, -INF , !P0 ;  /* 0xff8000000d987808 */ /* 0x000fe40004000000 */
[----:B------:R-:W-:Y:S02]  /*2da0*/  FSEL R144, R47, -INF , !P6 ;  /* 0xff8000002f907808 */ /* 0x000fe40007000000 */
[----:B------:R-:W-:Y:S02]  /*2db0*/  FSEL R140, R45, -INF , !P6 ;  /* 0xff8000002d8c7808 */ /* 0x000fe40007000000 */
[----:B------:R-:W-:Y:S02]  /*2dc0*/  FSEL R137, R71, -INF , !P6 ;  /* 0xff80000047897808 */ /* 0x000fe40007000000 */
[----:B------:R-:W-:-:S02]  /*2dd0*/  FSEL R136, R69, -INF , !P6 ;  /* 0xff80000045887808 */ /* 0x000fc40007000000 */
[----:B------:R-:W-:Y:S02]  /*2de0*/  FSEL R143, R30, -INF , !P5 ;  /* 0xff8000001e8f7808 */ /* 0x000fe40006800000 */
[----:B-1----:R-:W-:Y:S02]  /*2df0*/  FSEL R3, R11, -INF , !P0 ;  /* 0xff8000000b037808 */ /* 0x002fe40004000000 */
[----:B------:R-:W-:Y:S02]  /*2e00*/  PLOP3.LUT P0, PT, PT, PT, UP0, 0x80, 0x0 ;  /* 0x000000000000781c */ /* 0x000fe40003f0f008 */
[----:B------:R-:W-:Y:S01]  /*2e10*/  FSEL R139, R28, -INF , !P5 ;  /* 0xff8000001c8b7808 */ /* 0x000fe20006800000 */
[----:B------:R2:W-:Y:S01]  /*2e20*/  STL [R1], R3 ;  /* 0x0000000301007387 */ /* 0x0005e20000100800 */
[----:B------:R-:W-:Y:S02]  /*2e30*/  FSEL R142, R31, -INF , !P4 ;  /* 0xff8000001f8e7808 */ /* 0x000fe40006000000 */
[----:B------:R-:W-:-:S02]  /*2e40*/  FSEL R138, R29, -INF , !P4 ;  /* 0xff8000001d8a7808 */ /* 0x000fc40006000000 */
[----:B------:R-:W-:Y:S02]  /*2e50*/  FSEL R135, R34, -INF , !P5 ;  /* 0xff80000022877808 */ /* 0x000fe40006800000 */
[----:B------:R-:W-:Y:S02]  /*2e60*/  FSEL R133, R32, -INF , !P5 ;  /* 0xff80000020857808 */ /* 0x000fe40006800000 */
[----:B------:R-:W-:Y:S02]  /*2e70*/  FSEL R134, R35, -INF , !P4 ;  /* 0xff80000023867808 */ /* 0x000fe40006000000 */
[----:B------:R-:W-:Y:S02]  /*2e80*/  FSEL R132, R33, -INF , !P4 ;  /* 0xff80000021847808 */ /* 0x000fe40006000000 */
        /* <DEDUP_REMOVED lines=9> */
[----:B------:R-:W-:Y:S01]  /*2f20*/  FSEL R153, R12, -INF , !P1 ;  /* 0xff8000000c997808 */ /* 0x000fe20004800000 */
[----:B------:R-:W-:Y:S06]  /*2f30*/  BAR.SYNC.DEFER_BLOCKING 0x0 ;  /* 0x0000000000007b1d */ /* 0x000fec0000010000 */
[----:B------:R-:W-:Y:S05]  /*2f40*/  @!P0 BRA `(.L_x_5) ;  /* 0x000001d000008947 */ /* 0x000fea0003800000 */
[----:B--2---:R-:W-:Y:S01]  /*2f50*/  ULEA.HI.SX32 UR6, UR8, 0xfffffffe, 0x1a ;  /* 0xfffffffe08067891 */ /* 0x004fe2000f8fd23f */
[----:B------:R-:W-:-:S05]  /*2f60*/  IMAD.SHL.U32 R12, R156, 0x20, RZ ;  /* 0x000000209c0c7824 */ /* 0x000fca00078e00ff */
[----:B------:R-:W-:Y:S02]  /*2f70*/  IMAD.U32 R3, RZ, RZ, UR6 ;  /* 0x00000006ff037e24 */ /* 0x000fe4000f8e00ff */
[----:B------:R-:W-:-:S03]  /*2f80*/  IMAD.WIDE.U32 R6, R161, UR6, R162 ;  /* 0x00000006a1067c25 */ /* 0x000fc6000f8e00a2 */
[----:B------:R-:W-:Y:S01]  /*2f90*/  SHF.R.S32.HI R5, RZ, 0x1f, R3 ;  /* 0x0000001fff057819 */ /* 0x000fe20000011403 */
[----:B------:R-:W-:Y:S01]  /*2fa0*/  IMAD R3, R155, UR6, RZ ;  /* 0x000000069b037c24 */ /* 0x000fe2000f8e02ff */
[----:B------:R-:W-:-:S03]  /*2fb0*/  LEA R10, P2, R6, c[0x0][0x168], 0x1 ;  /* 0x00005a00060a7a11 */ /* 0x000fc600078408ff */
[----:B------:R-:W-:Y:S01]  /*2fc0*/  IMAD R3, R5, R161, R3 ;  /* 0x000000a105037224 */ /* 0x000fe200078e0203 */
[----:B------:R-:W-:Y:S02]  /*2fd0*/  SHF.L.U64.HI R5, R156, 0x5, R160 ;  /* 0x000000059c057819 */ /* 0x000fe400000102a0 */
[----:B------:R-:W-:Y:S01]  /*2fe0*/  IADD3 R8, P1, R12, R10, RZ ;  /* 0x0000000a0c087210 */ /* 0x000fe20007f3e0ff */
[----:B------:R-:W-:-:S05]  /*2ff0*/  IMAD.IADD R3, R7, 0x1, R3 ;  /* 0x0000000107037824 */ /* 0x000fca00078e0203 */
[----:B------:R-:W-:Y:S02]  /*3000*/  LEA.HI.X R11, R6, c[0x0][0x16c], R3, 0x1, P2 ;  /* 0x00005b00060b7a11 */ /* 0x000fe400010f0c03 */
[-C--:B------:R-:W-:Y:S02]  /*3010*/  IADD3 R6, P2, R8, R12.reuse, RZ ;  /* 0x0000000c08067210 */ /* 0x080fe40007f5e0ff */
[----:B------:R-:W-:Y:S01]  /*3020*/  IADD3.X R9, R5, R11, RZ, P1, !PT ;  /* 0x0000000b05097210 */ /* 0x000fe20000ffe4ff */
[----:B------:R-:W-:Y:S01]  /*3030*/  @!PT LDS RZ, [RZ] ;  /* 0x00000000fffff984 */ /* 0x000fe20000000800 */
[----:B------:R-:W-:Y:S01]  /*3040*/  @!PT LDS RZ, [RZ] ;  /* 0x00000000fffff984 */ /* 0x000fe20000000800 */
[----:B------:R-:W-:Y:S01]  /*3050*/  @!PT LDS RZ, [RZ] ;  /* 0x00000000fffff984 */ /* 0x000fe20000000800 */
[----:B------:R1:W-:Y:S01]  /*3060*/  LDGSTS.E.BYPASS.LTC128B.128 [R235+0x8000], [R10.64] ;  /* 0x080000000aeb7fae */ /* 0x0003e2000b901d50 */
[----:B------:R-:W-:-:S03]  /*3070*/  IADD3 R12, P1, R6, R12, RZ ;  /* 0x0000000c060c7210 */ /* 0x000fc60007f3e0ff */
[----:B------:R-:W-:Y:S01]  /*3080*/  IMAD.X R7, R9, 0x1, R5, P2 ;  /* 0x0000000109077824 */ /* 0x000fe200010e0605 */
[----:B------:R1:W-:Y:S04]  /*3090*/  LDGSTS.E.BYPASS.LTC128B.128 [R235+0xa000], [R10.64+0x80] ;  /* 0x0a0000800aeb7fae */ /* 0x0003e8000b901d50 */
[----:B------:R-:W-:Y:S01]  /*30a0*/  IADD3.X R13, R7, R5, RZ, P1, !PT ;  /* 0x00000005070d7210 */ /* 0x000fe20000ffe4ff */
[----:B------:R1:W-:Y:S04]  /*30b0*/  LDGSTS.E.BYPASS.LTC128B.128 [R235+0x8800], [R8.64] ;  /* 0x0880000008eb7fae */ /* 0x0003e8000b901d50 */
[----:B------:R1:W-:Y:S04]  /*30c0*/  LDGSTS.E.BYPASS.LTC128B.128 [R235+0xa800], [R8.64+0x80] ;  /* 0x0a80008008eb7fae */ /* 0x0003e8000b901d50 */
[----:B------:R1:W-:Y:S04]  /*30d0*/  LDGSTS.E.BYPASS.LTC128B.128 [R235+0x9000], [R6.64] ;  /* 0x0900000006eb7fae */ /* 0x0003e8000b901d50 */
[----:B------:R1:W-:Y:S04]  /*30e0*/  LDGSTS.E.BYPASS.LTC128B.128 [R235+0xb000], [R6.64+0x80] ;  /* 0x0b00008006eb7fae */ /* 0x0003e8000b901d50 */
[----:B------:R1:W-:Y:S04]  /*30f0*/  LDGSTS.E.BYPASS.LTC128B.128 [R235+0x9800], [R12.64] ;  /* 0x098000000ceb7fae */ /* 0x0003e8000b901d50 */
[----:B------:R1:W-:Y:S04]  /*3100*/  LDGSTS.E.BYPASS.LTC128B.128 [R235+0xb800], [R12.64+0x80] ;  /* 0x0b8000800ceb7fae */ /* 0x0003e8000b901d50 */
[----:B------:R-:W0:Y:S02]  /*3110*/  LDGDEPBAR ;  /* 0x00000000000079af */ /* 0x000e240000000000 */
.L_x_5:
[----:B--2---:R-:W-:Y:S01]  /*3120*/  FMNMX.FTZ R156, R64, R56, !PT ;  /* 0x00000038409c7209 */ /* 0x004fe20007810000 */
[----:B------:R2:W-:Y:S03]  /*3130*/  STL [R1+0x94], R235 ;  /* 0x000094eb01007387 */ /* 0x0005e60000100800 */
[----:B------:R-:W-:-:S04]  /*3140*/  FMNMX.FTZ R156, R58, R156, !PT ;  /* 0x0000009c3a9c7209 */ /* 0x000fc80007810000 */
[----:B------:R-:W-:-:S04]  /*3150*/  FMNMX.FTZ R156, R57, R156, !PT ;  /* 0x0000009c399c7209 */ /* 0x000fc80007810000 */
[----:B------:R-:W-:-:S04]  /*3160*/  FMNMX.FTZ R156, R38, R156, !PT ;  /* 0x0000009c269c7209 */ /* 0x000fc80007810000 */
[----:B------:R-:W-:-:S04]  /*3170*/  FMNMX.FTZ R156, R36, R156, !PT ;  /* 0x0000009c249c7209 */ /* 0x000fc80007810000 */
[----:B------:R-:W-:-:S04]  /*3180*/  FMNMX.FTZ R156, R17, R156, !PT ;  /* 0x0000009c119c7209 */ /* 0x000fc80007810000 */
[----:B------:R-:W-:Y:S02]  /*3190*/  FMNMX.FTZ R156, R16, R156, !PT ;  /* 0x0000009c109c7209 */ /* 0x000fe40007810000 */
[----:B------:R-:W-:Y:S01]  /*31a0*/  FMNMX.FTZ R3, R66, R65, !PT ;  /* 0x0000004142037209 */ /* 0x000fe20007810000 */
[----:B-12---:R-:W2:Y:S01]  /*31b0*/  LDL.LU R235, [R1] ;  /* 0x0000000001eb7983 */ /* 0x006ea20000300800 */
[----:B------:R-:W-:Y:S02]  /*31c0*/  FMNMX.FTZ R156, R141, R156, !PT ;  /* 0x0000009c8d9c7209 */ /* 0x000fe40007810000 */
[----:B------:R-:W-:Y:S01]  /*31d0*/  FMNMX.FTZ R3, R60, R3, !PT ;  /* 0x000000033c037209 */ /* 0x000fe20007810000 */
[----:B------:R-:W-:Y:S01]  /*31e0*/  STL [R1+0x90], R234 ;  /* 0x000090ea01007387 */ /* 0x000fe20000100800 */
[----:B------:R-:W-:Y:S02]  /*31f0*/  FMNMX.FTZ R156, R136, R156, !PT ;  /* 0x0000009c889c7209 */ /* 0x000fe40007810000 */
[----:B------:R-:W-:Y:S01]  /*3200*/  FMNMX.FTZ R3, R59, R3, !PT ;  /* 0x000000033b037209 */ /* 0x000fe20007810000 */
[----:B------:R-:W-:Y:S01]  /*3210*/  STL [R1+0x8c], R233 ;  /* 0x00008ce901007387 */ /* 0x000fe20000100800 */
[----:B------:R-:W-:-:S02]  /*3220*/  FMNMX.FTZ R156, R133, R156, !PT ;  /* 0x0000009c859c7209 */ /* 0x000fc40007810000 */
[----:B------:R-:W-:Y:S01]  /*3230*/  FMNMX.FTZ R3, R42, R3, !PT ;  /* 0x000000032a037209 */ /* 0x000fe20007810000 */
[----:B------:R-:W-:Y:S01]  /*3240*/  STL [R1+0x88], R232 ;  /* 0x000088e801007387 */ /* 0x000fe20000100800 */
        /* <DEDUP_REMOVED lines=14> */
[----:B------:R-:W-:Y:S03]  /*3330*/  STL [R1+0x74], R227 ;  /* 0x000074e301007387 */ /* 0x000fe60000100800 */
[----:B------:R-:W-:Y:S01]  /*3340*/  FMNMX.FTZ R3, R135, R3, !PT ;  /* 0x0000000387037209 */ /* 0x000fe20007810000 */
[----:B------:R-:W1:Y:S03]  /*3350*/  SHFL.BFLY PT, R5, R156, 0x2, 0x1f ;  /* 0x0c401f009c057f89 */ /* 0x000e6600000e0000 */
[----:B------:R-:W-:Y:S01]  /*3360*/  FMNMX.FTZ R3, R134, R3, !PT ;  /* 0x0000000386037209 */ /* 0x000fe20007810000 */
[----:B------:R-:W-:Y:S04]  /*3370*/  STL [R1+0x70], R226 ;  /* 0x000070e201007387 */ /* 0x000fe80000100800 */
[----:B------:R-:W-:Y:S04]  /*3380*/  STL [R1+0x6c], R225 ;  /* 0x00006ce101007387 */ /* 0x000fe80000100800 */
[----:B------:R-:W-:Y:S04]  /*3390*/  STL [R1+0x68], R224 ;  /* 0x000068e001007387 */ /* 0x000fe80000100800 */
[----:B------:R-:W-:Y:S04]  /*33a0*/  STL [R1+0x64], R223 ;  /* 0x000064df01007387 */ /* 0x000fe80000100800 */
[----:B------:R-:W-:Y:S01]  /*33b0*/  STL [R1+0x60], R222 ;  /* 0x000060de01007387 */ /* 0x000fe20000100800 */
[----:B-1----:R-:W-:-:S03]  /*33c0*/  FMNMX.FTZ R156, R156, R5, !PT ;  /* 0x000000059c9c7209 */ /* 0x002fc60007810000 */
[----:B------:R-:W-:Y:S01]  /*33d0*/  STL [R1+0x5c], R221 ;  /* 0x00005cdd01007387 */ /* 0x000fe20000100800 */
[----:B------:R-:W-:Y:S02]  /*33e0*/  FMNMX.FTZ R5, R172, R3, !PT ;  /* 0x00000003ac057209 */ /* 0x000fe40007810000 */
[----:B------:R-:W-:Y:S01]  /*33f0*/  FMNMX.FTZ R3, R76, R67, !PT ;  /* 0x000000434c037209 */ /* 0x000fe20007810000 */
[----:B------:R-:W1:Y:S01]  /*3400*/  SHFL.BFLY PT, R6, R156, 0x1, 0x1f ;  /* 0x0c201f009c067f89 */ /* 0x000e6200000e0000 */
[----:B------:R-:W-:Y:S02]  /*3410*/  FMNMX.FTZ R5, R252, R5, !PT ;  /* 0x00000005fc057209 */ /* 0x000fe40007810000 */
[----:B------:R-:W-:Y:S01]  /*3420*/  FMNMX.FTZ R3, R75, R3, !PT ;  /* 0x000000034b037209 */ /* 0x000fe20007810000 */
[----:B------:R-:W-:Y:S01]  /*3430*/  STL [R1+0x58], R216 ;  /* 0x000058d801007387 */ /* 0x000fe20000100800 */
[----:B------:R-:W-:Y:S02]  /*3440*/  FMNMX.FTZ R5, R158, R5, !PT ;  /* 0x000000059e057209 */ /* 0x000fe40007810000 */
[----:B------:R-:W-:-:S02]  /*3450*/  FMNMX.FTZ R3, R63, R3, !PT ;  /* 0x000000033f037209 */ /* 0x000fc40007810000 */
[----:B------:R-:W-:Y:S02]  /*3460*/  FMNMX.FTZ R155, R157, R5, !PT ;  /* 0x000000059d9b7209 */ /* 0x000fe40007810000 */
[----:B-1----:R-:W-:-:S03]  /*3470*/  FMNMX.FTZ R156, R156, R6, !PT ;  /* 0x000000069c9c7209 */ /* 0x002fc60007810000 */
[----:B------:R-:W1:Y:S01]  /*3480*/  SHFL.BFLY PT, R6, R155, 0x2, 0x1f ;  /* 0x0c401f009b067f89 */ /* 0x000e6200000e0000 */
[C---:B------:R-:W-:Y:S01]  /*3490*/  FSETP.NEU.FTZ.AND P1, PT, R156.reuse, -INF , PT ;  /* 0xff8000009c00780b */ /* 0x040fe20003f3d000 */
[----:B------:R-:W-:Y:S02]  /*34a0*/  FMUL.FTZ R23, R156, c[0x0][0x23c] ;  /* 0x00008f009c177a20 */ /* 0x000fe40000410000 */
[----:B------:R3:W-:Y:S01]  /*34b0*/  STL [R1+0x98], R156 ;  /* 0x0000989c01007387 */ /* 0x0007e20000100800 */
[----:B-1----:R-:W-:-:S05]  /*34c0*/  FMNMX.FTZ R155, R155, R6, !PT ;  /* 0x000000069b9b7209 */ /* 0x002fca0007810000 */
[----:B------:R-:W1:Y:S01]  /*34d0*/  SHFL.BFLY PT, R7, R155, 0x1, 0x1f ;  /* 0x0c201f009b077f89 */ /* 0x000e6200000e0000 */
[----:B------:R-:W-:-:S03]  /*34e0*/  FSEL R23, R23, RZ, P1 ;  /* 0x000000ff17177208 */ /* 0x000fc60000800000 */
[----:B---3--:R-:W3:Y:S01]  /*34f0*/  LDL.LU R156, [R1+0x4] ;  /* 0x00000400019c7983 */ /* 0x008ee20000300800 */
[----:B------:R-:W-:Y:S01]  /*3500*/  FMNMX.FTZ R3, R62, R3, !PT ;  /* 0x000000033e037209 */ /* 0x000fe20007810000 */
[--C-:B------:R-:W-:Y:S02]  /*3510*/  FFMA.FTZ R5, R64, c[0x0][0x23c], -R23.reuse ;  /* 0x00008f0040057a23 */ /* 0x100fe40000010817 */
[----:B------:R-:W-:Y:S01]  /*3520*/  STL [R1+0xa4], R251 ;  /* 0x0000a4fb01007387 */ /* 0x000fe20000100800 */
[----:B------:R-:W-:Y:S01]  /*3530*/  FMNMX.FTZ R3, R61, R3, !PT ;  /* 0x000000033d037209 */ /* 0x000fe20007810000 */
[----:B------:R4:W-:Y:S01]  /*3540*/  MUFU.EX2 R186, R5 ;  /* 0x0000000500ba7308 */ /* 0x0009e20000000800 */
[----:B------:R-:W-:Y:S02]  /*3550*/  FFMA.FTZ R6, R57, c[0x0][0x23c], -R23 ;  /* 0x00008f0039067a23 */ /* 0x000fe40000010817 */
[----:B------:R-:W-:-:S04]  /*3560*/  FMNMX.FTZ R3, R41, R3, !PT ;  /* 0x0000000329037209 */ /* 0x000fc80007810000 */
[----:B------:R-:W-:Y:S01]  /*3570*/  FMNMX.FTZ R3, R40, R3, !PT ;  /* 0x0000000328037209 */ /* 0x000fe20007810000 */
[----:B------:R-:W-:Y:S03]  /*3580*/  MUFU.EX2 R225, R6 ;  /* 0x0000000600e17308 */ /* 0x000fe60000000800 */
[----:B------:R-:W-:Y:S02]  /*3590*/  FMNMX.FTZ R3, R146, R3, !PT ;  /* 0x0000000392037209 */ /* 0x000fe40007810000 */
[----:B-1----:R-:W-:Y:S01]  /*35a0*/  FMNMX.FTZ R155, R155, R7, !PT ;  /* 0x000000079b9b7209 */ /* 0x002fe20007810000 */
[----:B----4-:R-:W-:Y:S01]  /*35b0*/  FFMA.FTZ R5, R56, c[0x0][0x23c], -R23 ;  /* 0x00008f0038057a23 */ /* 0x010fe20000010817 */
[----:B------:R-:W-:-:S03]  /*35c0*/  FMNMX.FTZ R3, R140, R3, !PT ;  /* 0x000000038c037209 */ /* 0x000fc60007810000 */
[C---:B------:R-:W-:Y:S01]  /*35d0*/  FMUL.FTZ R22, R155.reuse, c[0x0][0x23c] ;  /* 0x00008f009b167a20 */ /* 0x040fe20000410000 */
[----:B------:R-:W-:Y:S01]  /*35e0*/  FSETP.NEU.FTZ.AND P1, PT, R155, -INF , PT ;  /* 0xff8000009b00780b */ /* 0x000fe20003f3d000 */
[----:B------:R1:W-:Y:S01]  /*35f0*/  STL [R1+0x9c], R155 ;  /* 0x00009c9b01007387 */ /* 0x0003e20000100800 */
[----:B------:R4:W1:Y:S01]  /*3600*/  MUFU.EX2 R185, R5 ;  /* 0x0000000500b97308 */ /* 0x0008620000000800 */
[----:B------:R-:W-:Y:S01]  /*3610*/  FMNMX.FTZ R3, R139, R3, !PT ;  /* 0x000000038b037209 */ /* 0x000fe20007810000 */
[----:B----4-:R-:W-:-:S06]  /*3620*/  FFMA.FTZ R5, R58, c[0x0][0x23c], -R23 ;  /* 0x00008f003a057a23 */ /* 0x010fcc0000010817 */
[----:B------:R4:W2:Y:S01]  /*3630*/  MUFU.EX2 R228, R5 ;  /* 0x0000000500e47308 */ /* 0x0008a20000000800 */
[----:B-1----:R-:W3:Y:S01]  /*3640*/  LDL.LU R155, [R1+0x8] ;  /* 0x00000800019b7983 */ /* 0x002ee20000300800 */
[----:B----4-:R-:W-:Y:S02]  /*3650*/  FMNMX.FTZ R5, R138, R3, !PT ;  /* 0x000000038a057209 */ /* 0x010fe40007810000 */
[----:B------:R-:W-:Y:S02]  /*3660*/  FMNMX.FTZ R3, R79, R78, !PT ;  /* 0x0000004e4f037209 */ /* 0x000fe40007810000 */
[----:B------:R-:W-:Y:S02]  /*3670*/  FMNMX.FTZ R5, R200, R5, !PT ;  /* 0x00000005c8057209 */ /* 0x000fe40007810000 */
[----:B------:R-:W-:Y:S02]  /*3680*/  FMNMX.FTZ R3, R84, R3, !PT ;  /* 0x0000000354037209 */ /* 0x000fe40007810000 */
[----:B------:R-:W-:-:S02]  /*3690*/  FMNMX.FTZ R154, R251, R5, !PT ;  /* 0x00000005fb9a7209 */ /* 0x000fc40007810000 */
[----:B------:R-:W-:Y:S01]  /*36a0*/  FMNMX.FTZ R5, R77, R3, !PT ;  /* 0x000000034d057209 */ /* 0x000fe20007810000 */
[----:B------:R-:W-:Y:S01]  /*36b0*/  FFMA.FTZ R3, R38, c[0x0][0x23c], -R23 ;  /* 0x00008f0026037a23 */ /* 0x000fe20000010817 */
[----:B------:R-:W-:Y:S02]  /*36c0*/  FMNMX.FTZ R154, R250, R154, !PT ;  /* 0x0000009afa9a7209 */ /* 0x000fe40007810000 */
[----:B------:R-:W-:Y:S01]  /*36d0*/  FMNMX.FTZ R5, R73, R5, !PT ;  /* 0x0000000549057209 */ /* 0x000fe20007810000 */
[----:B------:R1:W-:Y:S01]  /*36e0*/  MUFU.EX2 R221, R3 ;  /* 0x0000000300dd7308 */ /* 0x0003e20000000800 */
[----:B------:R-:W-:Y:S02]  /*36f0*/  FMNMX.FTZ R154, R249, R154, !PT ;  /* 0x0000009af99a7209 */ /* 0x000fe40007810000 */
[----:B------:R-:W-:Y:S02]  /*3700*/  FMNMX.FTZ R5, R74, R5, !PT ;  /* 0x000000054a057209 */ /* 0x000fe40007810000 */
[----:B------:R-:W-:Y:S01]  /*3710*/  FSEL R22, R22, RZ, P1 ;  /* 0x000000ff16167208 */ /* 0x000fe20000800000 */
[----:B------:R-:W4:Y:S01]  /*3720*/  SHFL.BFLY PT, R6, R154, 0x2, 0x1f ;  /* 0x0c401f009a067f89 */ /* 0x000f2200000e0000 */
[----:B------:R-:W-:-:S04]  /*3730*/  FMNMX.FTZ R5, R72, R5, !PT ;  /* 0x0000000548057209 */ /* 0x000fc80007810000 */
[----:B------:R-:W-:Y:S01]  /*3740*/  FMNMX.FTZ R5, R48, R5, !PT ;  /* 0x0000000530057209 */ /* 0x000fe20007810000 */
[----:B-1----:R-:W-:-:S04]  /*3750*/  FFMA.FTZ R3, R36, c[0x0][0x23c], -R23 ;  /* 0x00008f0024037a23 */ /* 0x002fc80000010817 */
[----:B------:R1:W-:Y:S02]  /*3760*/  MUFU.EX2 R123, R3 ;  /* 0x00000003007b7308 */ /* 0x0003e40000000800 */
[----:B-1----:R-:W-:-:S06]  /*3770*/  FFMA.FTZ R3, R17, c[0x0][0x23c], -R23 ;  /* 0x00008f0011037a23 */ /* 0x002fcc0000010817 */
[----:B------:R1:W-:Y:S02]  /*3780*/  MUFU.EX2 R127, R3 ;  /* 0x00000003007f7308 */ /* 0x0003e40000000800 */
[----:B-1----:R-:W-:Y:S01]  /*3790*/  FMNMX.FTZ R3, R147, R5, !PT ;  /* 0x0000000593037209 */ /* 0x002fe20007810000 */
[----:B------:R-:W-:-:S03]  /*37a0*/  FFMA.FTZ R5, R16, c[0x0][0x23c], -R23 ;  /* 0x00008f0010057a23 */ /* 0x000fc60000010817 */
[----:B------:R-:W-:Y:S02]  /*37b0*/  FMNMX.FTZ R3, R144, R3, !PT ;  /* 0x0000000390037209 */ /* 0x000fe40007810000 */
[----:B------:R1:W-:Y:S02]  /*37c0*/  MUFU.EX2 R226, R5 ;  /* 0x0000000500e27308 */ /* 0x0003e40000000800 */
[----:B------:R-:W-:-:S04]  /*37d0*/  FMNMX.FTZ R3, R143, R3, !PT ;  /* 0x000000038f037209 */ /* 0x000fc80007810000 */
[----:B------:R-:W-:Y:S01]  /*37e0*/  FMNMX.FTZ R3, R142, R3, !PT ;  /* 0x000000038e037209 */ /* 0x000fe20007810000 */
[----:B-1----:R-:W-:-:S04]  /*37f0*/  FFMA.FTZ R5, R66, c[0x0][0x23c], -R22 ;  /* 0x00008f0042057a23 */ /* 0x002fc80000010816 */
[----:B------:R1:W-:Y:S02]  /*3800*/  MUFU.EX2 R187, R5 ;  /* 0x0000000500bb7308 */ /* 0x0003e40000000800 */
[----:B-1----:R-:W-:Y:S01]  /*3810*/  FMNMX.FTZ R5, R170, R3, !PT ;  /* 0x00000003aa057209 */ /* 0x002fe20007810000 */
[----:B------:R-:W-:-:S05]  /*3820*/  FFMA.FTZ R3, R65, c[0x0][0x23c], -R22 ;  /* 0x00008f0041037a23 */ /* 0x000fca0000010816 */
[----:B------:R3:W1:Y:S01]  /*3830*/  MUFU.EX2 R168, R3 ;  /* 0x0000000300a87308 */ /* 0x0006620000000800 */
[----:B----4-:R-:W-:-:S05]  /*3840*/  FMNMX.FTZ R154, R154, R6, !PT ;  /* 0x000000069a9a7209 */ /* 0x010fca0007810000 */
[----:B------:R-:W4:Y:S02]  /*3850*/  SHFL.BFLY PT, R6, R154, 0x1, 0x1f ;  /* 0x0c201f009a067f89 */ /* 0x000f2400000e0000 */
[----:B----4-:R-:W-:-:S04]  /*3860*/  FMNMX.FTZ R154, R154, R6, !PT ;  /* 0x000000069a9a7209 */ /* 0x010fc80007810000 */
[C---:B------:R-:W-:Y:S01]  /*3870*/  FSETP.NEU.FTZ.AND P1, PT, R154.reuse, -INF , PT ;  /* 0xff8000009a00780b */ /* 0x040fe20003f3d000 */
[----:B------:R-:W-:-:S05]  /*3880*/  FMUL.FTZ R21, R154, c[0x0][0x23c] ;  /* 0x00008f009a157a20 */ /* 0x000fca0000410000 */
[----:B------:R-:W-:Y:S02]  /*3890*/  FSEL R21, R21, RZ, P1 ;  /* 0x000000ff15157208 */ /* 0x000fe40000800000 */
[----:B------:R-:W-:-:S05]  /*38a0*/  SHF.L.U32 R217, R0, 0x1, RZ ;  /* 0x0000000100d97819 */ /* 0x000fca00000006ff */
[----:B------:R-:W-:Y:S01]  /*38b0*/  LDSM.16.MT88.4 R44, [R217+0xc000] ;  /* 0x00c00000d92c783b */ /* 0x000fe20000004200 */
[----:B------:R-:W-:-:S05]  /*38c0*/  IMAD R218, R4, 0x2, R217 ;  /* 0x0000000204da7824 */ /* 0x000fca00078e02d9 */
[----:B------:R-:W-:Y:S01]  /*38d0*/  LDSM.16.MT88.4 R52, [R218+0xc000] ;  /* 0x00c00000da34783b */ /* 0x000fe20000004200 */
[----:B------:R-:W-:Y:S02]  /*38e0*/  F2FP.BF16.PACK_AB R16, R185, R186 ;  /* 0x000000bab910723e */ /* 0x000fe400000010ff */
[----:B--2---:R-:W-:Y:S02]  /*38f0*/  F2FP.BF16.PACK_AB R18, R225, R228 ;  /* 0x000000e4e112723e */ /* 0x004fe400000010ff */
[----:B---3--:R-:W-:Y:S01]  /*3900*/  FMNMX.FTZ R3, R155, R5, !PT ;  /* 0x000000059b037209 */ /* 0x008fe20007810000 */
[----:B------:R-:W-:Y:S03]  /*3910*/  STL [R1+0xa0], R155 ;  /* 0x0000a09b01007387 */ /* 0x000fe60000100800 */
[----:B------:R-:W-:Y:S01]  /*3920*/  FMNMX.FTZ R3, R156, R3, !PT ;  /* 0x000000039c037209 */ /* 0x000fe20007810000 */
[----:B------:R-:W-:Y:S03]  /*3930*/  LDSM.16.MT88.4 R68, [R218+0xe000] ;  /* 0x00e00000da44783b */ /* 0x000fe60000004200 */
[----:B------:R-:W-:Y:S01]  /*3940*/  FMNMX.FTZ R3, R235, R3, !PT ;  /* 0x00000003eb037209 */ /* 0x000fe20007810000 */
[----:B------:R-:W-:Y:S04]  /*3950*/  LDSM.16.MT88.4 R28, [R218+0xc800] ;  /* 0x00c80000da1c783b */ /* 0x000fe80000004200 */
[----:B------:R-:W2:Y:S01]  /*3960*/  SHFL.BFLY PT, R7, R3, 0x2, 0x1f ;  /* 0x0c401f0003077f89 */ /* 0x000ea200000e0000 */
[----:B------:R-:W-:Y:S01]  /*3970*/  FFMA.FTZ R5, R60, c[0x0][0x23c], -R22 ;  /* 0x00008f003c057a23 */ /* 0x000fe20000010816 */
[----:B-1----:R-:W-:-:S02]  /*3980*/  F2FP.BF16.PACK_AB R17, R168, R187 ;  /* 0x000000bba811723e */ /* 0x002fc400000010ff */
[----:B------:R-:W-:Y:S01]  /*3990*/  LEA R220, R2, R217, 0x1 ;  /* 0x000000d902dc7211 */ /* 0x000fe200078e08ff */
[----:B------:R1:W-:Y:S01]  /*39a0*/  MUFU.EX2 R227, R5 ;  /* 0x0000000500e37308 */ /* 0x0003e20000000800 */
[----:B------:R-:W-:Y:S01]  /*39b0*/  F2FP.BF16.PACK_AB R10, R226, R127 ;  /* 0x0000007fe20a723e */ /* 0x000fe200000010ff */
[----:B------:R-:W-:Y:S01]  /*39c0*/  LDSM.16.MT88.4 R80, [R218+0xe800] ;  /* 0x00e80000da50783b */ /* 0x000fe20000004200 */
[----:B--2---:R-:W-:-:S05]  /*39d0*/  FMNMX.FTZ R3, R3, R7, !PT ;  /* 0x0000000703037209 */ /* 0x004fca0007810000 */
[----:B------:R-:W2:Y:S01]  /*39e0*/  SHFL.BFLY PT, R6, R3, 0x1, 0x1f ;  /* 0x0c201f0003067f89 */ /* 0x000ea200000e0000 */
[----:B-1----:R-:W-:-:S03]  /*39f0*/  FFMA.FTZ R5, R59, c[0x0][0x23c], -R22 ;  /* 0x00008f003b057a23 */ /* 0x002fc60000010816 */
[----:B------:R-:W1:Y:S01]  /*3a00*/  LDSM.16.MT88.4 R56, [R217+0xc800] ;  /* 0x00c80000d938783b */ /* 0x000e620000004200 */
[----:B------:R3:W4:Y:S02]  /*3a10*/  MUFU.EX2 R128, R5 ;  /* 0x0000000500807308 */ /* 0x0007240000000800 */
[----:B---3--:R-:W-:Y:S01]  /*3a20*/  FFMA.FTZ R5, R42, c[0x0][0x23c], -R22 ;  /* 0x00008f002a057a23 */ /* 0x008fe20000010816 */
[----:B--2---:R-:W-:-:S05]  /*3a30*/  FMNMX.FTZ R3, R3, R6, !PT ;  /* 0x0000000603037209 */ /* 0x004fca0007810000 */
[----:B------:R2:W-:Y:S01]  /*3a40*/  MUFU.EX2 R216, R5 ;  /* 0x0000000500d87308 */ /* 0x0005e20000000800 */
[C---:B------:R-:W-:Y:S01]  /*3a50*/  FSETP.NEU.FTZ.AND P1, PT, R3.reuse, -INF , PT ;  /* 0xff8000000300780b */ /* 0x040fe20003f3d000 */
[----:B------:R-:W-:Y:S02]  /*3a60*/  FMUL.FTZ R20, R3, c[0x0][0x23c] ;  /* 0x00008f0003147a20 */ /* 0x000fe40000410000 */
[----:B--2---:R-:W-:-:S04]  /*3a70*/  FFMA.FTZ R5, R43, c[0x0][0x23c], -R22 ;  /* 0x00008f002b057a23 */ /* 0x004fc80000010816 */
[----:B------:R2:W3:Y:S01]  /*3a80*/  MUFU.EX2 R124, R5 ;  /* 0x00000005007c7308 */ /* 0x0004e20000000800 */
[----:B------:R-:W-:-:S05]  /*3a90*/  FSEL R20, R20, RZ, P1 ;  /* 0x000000ff14147208 */ /* 0x000fca0000800000 */
[----:B------:R-:W-:Y:S02]  /*3aa0*/  FFMA.FTZ R0, R79, c[0x0][0x23c], -R20 ;  /* 0x00008f004f007a23 */ /* 0x000fe40000010814 */
[----:B--2---:R-:W-:-:S04]  /*3ab0*/  FFMA.FTZ R5, R39, c[0x0][0x23c], -R22 ;  /* 0x00008f0027057a23 */ /* 0x004fc80000010816 */
[----:B------:R2:W-:Y:S02]  /*3ac0*/  MUFU.EX2 R224, R5 ;  /* 0x0000000500e07308 */ /* 0x0005e40000000800 */
[----:B--2---:R-:W-:-:S06]  /*3ad0*/  FFMA.FTZ R5, R37, c[0x0][0x23c], -R22 ;  /* 0x00008f0025057a23 */ /* 0x004fcc0000010816 */
[----:B------:R2:W-:Y:S01]  /*3ae0*/  MUFU.EX2 R122, R0 ;  /* 0x00000000007a7308 */ /* 0x0005e20000000800 */
[----:B----4-:R-:W-:Y:S01]  /*3af0*/  F2FP.BF16.PACK_AB R19, R128, R227 ;  /* 0x000000e38013723e */ /* 0x010fe200000010ff */
[----:B------:R-:W-:Y:S01]  /*3b00*/  IMAD R219, R2, 0x2, R218 ;  /* 0x0000000202db7824 */ /* 0x000fe200078e02da */
[----:B------:R-:W-:Y:S05]  /*3b10*/  LDSM.16.MT88.4 R36, [R217+0xe000] ;  /* 0x00e00000d924783b */ /* 0x000fea0000004200 */
[----:B------:R4:W-:Y:S01]  /*3b20*/  MUFU.EX2 R230, R5 ;  /* 0x0000000500e67308 */ /* 0x0009e20000000800 */
[----:B--2---:R-:W-:Y:S02]  /*3b30*/  FFMA.FTZ R0, R78, c[0x0][0x23c], -R20 ;  /* 0x00008f004e007a23 */ /* 0x004fe40000010814 */
[----:B----4-:R-:W-:-:S05]  /*3b40*/  FFMA.FTZ R5, R76, c[0x0][0x23c], -R21 ;  /* 0x00008f004c057a23 */ /* 0x010fca0000010815 */
[----:B------:R2:W-:Y:S08]  /*3b50*/  MUFU.EX2 R169, R5 ;  /* 0x0000000500a97308 */ /* 0x0005f00000000800 */
[----:B------:R4:W1:Y:S01]  /*3b60*/  MUFU.EX2 R8, R0 ;  /* 0x0000000000087308 */ /* 0x0008620000000800 */
[--C-:B--2---:R-:W-:Y:S01]  /*3b70*/  FFMA.FTZ R5, R67, c[0x0][0x23c], -R21.reuse ;  /* 0x00008f0043057a23 */ /* 0x104fe20000010815 */
[----:B------:R-:W-:Y:S01]  /*3b80*/  HMMA.16816.F32.BF16 R32, R16, R44, RZ ;  /* 0x0000002c1020723c */ /* 0x000fe200000418ff */
[----:B---3--:R-:W-:Y:S01]  /*3b90*/  F2FP.BF16.PACK_AB R9, R124, R216 ;  /* 0x000000d87c09723e */ /* 0x008fe200000010ff */
[----:B------:R-:W-:Y:S04]  /*3ba0*/  LDSM.16.MT88.4 R64, [R220+0xc800] ;  /* 0x00c80000dc40783b */ /* 0x000fe80000004200 */
[----:B------:R2:W3:Y:S01]  /*3bb0*/  MUFU.EX2 R120, R5 ;  /* 0x0000000500787308 */ /* 0x0004e20000000800 */
[----:B----4-:R-:W-:Y:S01]  /*3bc0*/  FFMA.FTZ R0, R84, c[0x0][0x23c], -R20 ;  /* 0x00008f0054007a23 */ /* 0x010fe20000010814 */
[----:B-1----:R-:W-:Y:S01]  /*3bd0*/  F2FP.BF16.PACK_AB R13, R8, R122 ;  /* 0x0000007a080d723e */ /* 0x002fe200000010ff */
[----:B------:R-:W-:Y:S05]  /*3be0*/  LDSM.16.MT88.4 R84, [R217+0xe800] ;  /* 0x00e80000d954783b */ /* 0x000fea0000004200 */
[----:B------:R1:W-:Y:S01]  /*3bf0*/  MUFU.EX2 R251, R0 ;  /* 0x0000000000fb7308 */ /* 0x0003e20000000800 */
[----:B--2---:R-:W-:-:S07]  /*3c00*/  FFMA.FTZ R5, R75, c[0x0][0x23c], -R21 ;  /* 0x00008f004b057a23 */ /* 0x004fce0000010815 */
[----:B------:R2:W-:Y:S01]  /*3c10*/  MUFU.EX2 R233, R5 ;  /* 0x0000000500e97308 */ /* 0x0005e20000000800 */
[----:B-1----:R-:W-:Y:S01]  /*3c20*/  FFMA.FTZ R0, R77, c[0x0][0x23c], -R20 ;  /* 0x00008f004d007a23 */ /* 0x002fe20000010814 */
[----:B---3--:R-:W-:Y:S01]  /*3c30*/  F2FP.BF16.PACK_AB R12, R120, R169 ;  /* 0x000000a9780c723e */ /* 0x008fe200000010ff */
[----:B------:R-:W-:Y:S05]  /*3c40*/  LDSM.16.MT88.4 R76, [R219+0xe000] ;  /* 0x00e00000db4c783b */ /* 0x000fea0000004200 */
[----:B------:R1:W-:Y:S01]  /*3c50*/  MUFU.EX2 R222, R0 ;  /* 0x0000000000de7308 */ /* 0x0003e20000000800 */
[----:B--2---:R-:W-:-:S07]  /*3c60*/  FFMA.FTZ R5, R63, c[0x0][0x23c], -R21 ;  /* 0x00008f003f057a23 */ /* 0x004fce0000010815 */
[----:B------:R2:W3:Y:S01]  /*3c70*/  MUFU.EX2 R223, R5 ;  /* 0x0000000500df7308 */ /* 0x0004e20000000800 */
[----:B-1----:R-:W-:-:S07]  /*3c80*/  FFMA.FTZ R0, R73, c[0x0][0x23c], -R20 ;  /* 0x00008f0049007a23 */ /* 0x002fce0000010814 */
[----:B------:R1:W-:Y:S01]  /*3c90*/  MUFU.EX2 R129, R0 ;  /* 0x0000000000817308 */ /* 0x0003e20000000800 */
[----:B--2---:R-:W-:-:S07]  /*3ca0*/  FFMA.FTZ R5, R62, c[0x0][0x23c], -R21 ;  /* 0x00008f003e057a23 */ /* 0x004fce0000010815 */
[----:B------:R2:W-:Y:S01]  /*3cb0*/  MUFU.EX2 R155, R5 ;  /* 0x00000005009b7308 */ /* 0x0005e20000000800 */
[----:B-1----:R-:W-:Y:S01]  /*3cc0*/  FFMA.FTZ R0, R74, c[0x0][0x23c], -R20 ;  /* 0x00008f004a007a23 */ /* 0x002fe20000010814 */
[----:B---3--:R-:W-:-:S06]  /*3cd0*/  F2FP.BF16.PACK_AB R14, R223, R233 ;  /* 0x000000e9df0e723e */ /* 0x008fcc00000010ff */
[----:B------:R1:W-:Y:S01]  /*3ce0*/  MUFU.EX2 R126, R0 ;  /* 0x00000000007e7308 */ /* 0x0003e20000000800 */
[----:B------:R-:W-:Y:S01]  /*3cf0*/  F2FP.BF16.PACK_AB R15, R222, R251 ;  /* 0x000000fbde0f723e */ /* 0x000fe200000010ff */
[----:B--2---:R-:W-:Y:S02]  /*3d00*/  FFMA.FTZ R5, R61, c[0x0][0x23c], -R21 ;  /* 0x00008f003d057a23 */ /* 0x004fe40000010815 */
[----:B-1----:R-:W-:-:S04]  /*3d10*/  FFMA.FTZ R0, R72, c[0x0][0x23c], -R20 ;  /* 0x00008f0048007a23 */ /* 0x002fc80000010814 */
[----:B------:R1:W2:Y:S01]  /*3d20*/  MUFU.EX2 R125, R5 ;  /* 0x00000005007d7308 */ /* 0x0002a20000000800 */
[----:B------:R-:W-:Y:S01]  /*3d30*/  HMMA.16816.F32.BF16 R24, R12, R44, RZ ;  /* 0x0000002c0c18723c */ /* 0x000fe200000418ff */
[----:B------:R-:W-:Y:S01]  /*3d40*/  MOV R2, R8 ;  /* 0x0000000800027202 */ /* 0x000fe20000000f00 */
[----:B------:R-:W-:Y:S01]  /*3d50*/  LDSM.16.MT88.4 R60, [R219+0xc800] ;  /* 0x00c80000db3c783b */ /* 0x000fe20000004200 */
[----:B------:R-:W-:-:S03]  /*3d60*/  F2FP.BF16.PACK_AB R11, R230, R224 ;  /* 0x000000e0e60b723e */ /* 0x000fc600000010ff */
[----:B------:R-:W-:Y:S01]  /*3d70*/  LDSM.16.MT88.4 R72, [R220+0xe000] ;  /* 0x00e00000dc48783b */ /* 0x000fe20000004200 */
[----:B------:R3:W-:Y:S01]  /*3d80*/  MUFU.EX2 R184, R0 ;  /* 0x0000000000b87308 */ /* 0x0007e20000000800 */
[----:B-1----:R-:W-:-:S07]  /*3d90*/  FFMA.FTZ R5, R41, c[0x0][0x23c], -R21 ;  /* 0x00008f0029057a23 */ /* 0x002fce0000010815 */
[----:B------:R1:W-:Y:S01]  /*3da0*/  MUFU.EX2 R171, R5 ;  /* 0x0000000500ab7308 */ /* 0x0003e20000000800 */
[----:B---3--:R-:W-:Y:S02]  /*3db0*/  FFMA.FTZ R0, R48, c[0x0][0x23c], -R20 ;  /* 0x00008f0030007a23 */ /* 0x008fe40000010814 */
[----:B------:R-:W3:Y:S05]  /*3dc0*/  LDSM.16.MT88.4 R48, [R220+0xc000] ;  /* 0x00c00000dc30783b */ /* 0x000eea0000004200 */
[----:B------:R-:W4:Y:S01]  /*3dd0*/  MUFU.EX2 R229, R0 ;  /* 0x0000000000e57308 */ /* 0x000f220000000800 */
[----:B-1----:R-:W-:Y:S02]  /*3de0*/  FFMA.FTZ R5, R40, c[0x0][0x23c], -R21 ;  /* 0x00008f0028057a23 */ /* 0x002fe40000010815 */
[----:B------:R-:W1:Y:S05]  /*3df0*/  LDSM.16.MT88.4 R40, [R219+0xc000] ;  /* 0x00c00000db28783b */ /* 0x000e6a0000004200 */
[----:B------:R3:W3:Y:S01]  /*3e00*/  MUFU.EX2 R121, R5 ;  /* 0x0000000500797308 */ /* 0x0006e20000000800 */
[----:B------:R-:W-:-:S02]  /*3e10*/  F2FP.BF16.PACK_AB R8, R123, R221 ;  /* 0x000000dd7b08723e */ /* 0x000fc400000010ff */
[----:B--2---:R-:W-:Y:S02]  /*3e20*/  F2FP.BF16.PACK_AB R4, R125, R155 ;  /* 0x0000009b7d04723e */ /* 0x004fe400000010ff */
[----:B----4-:R-:W-:-:S03]  /*3e30*/  F2FP.BF16.PACK_AB R7, R229, R184 ;  /* 0x000000b8e507723e */ /* 0x010fc600000010ff */
[----:B------:R-:W-:Y:S01]  /*3e40*/  HMMA.16816.F32.BF16 R164, R8, R56, R32 ;  /* 0x0000003808a4723c */ /* 0x000fe20000041820 */
[----:B---3--:R-:W-:Y:S02]  /*3e50*/  F2FP.BF16.PACK_AB R5, R126, R129 ;  /* 0x000000817e05723e */ /* 0x008fe400000010ff */
[----:B------:R-:W-:-:S05]  /*3e60*/  F2FP.BF16.PACK_AB R6, R121, R171 ;  /* 0x000000ab7906723e */ /* 0x000fca00000010ff */
[----:B------:R-:W-:Y:S08]  /*3e70*/  HMMA.16816.F32.BF16 R32, R16, R52, RZ ;  /* 0x000000341020723c */ /* 0x000ff000000418ff */
[----:B------:R-:W-:Y:S08]  /*3e80*/  HMMA.16816.F32.BF16 R160, R4, R56, R24 ;  /* 0x0000003804a0723c */ /* 0x000ff00000041818 */
[----:B------:R-:W-:Y:S08]  /*3e90*/  HMMA.16816.F32.BF16 R24, R12, R52, RZ ;  /* 0x000000340c18723c */ /* 0x000ff000000418ff */
[-C--:B------:R-:W-:Y:S08]  /*3ea0*/  HMMA.16816.F32.BF16 R116, R16, R48.reuse, RZ ;  /* 0x000000301074723c */ /* 0x080ff000000418ff */
[----:B------:R-:W-:Y:S08]  /*3eb0*/  HMMA.16816.F32.BF16 R112, R12, R48, RZ ;  /* 0x000000300c70723c */ /* 0x000ff000000418ff */
[-C--:B-1----:R-:W-:Y:S08]  /*3ec0*/  HMMA.16816.F32.BF16 R108, R16, R40.reuse, RZ ;  /* 0x00000028106c723c */ /* 0x082ff000000418ff */
[----:B------:R-:W-:Y:S08]  /*3ed0*/  HMMA.16816.F32.BF16 R104, R12, R40, RZ ;  /* 0x000000280c68723c */ /* 0x000ff000000418ff */
[-C--:B------:R-:W-:Y:S08]  /*3ee0*/  HMMA.16816.F32.BF16 R100, R16, R36.reuse, RZ ;  /* 0x000000241064723c */ /* 0x080ff000000418ff */
[----:B------:R-:W-:Y:S08]  /*3ef0*/  HMMA.16816.F32.BF16 R96, R12, R36, RZ ;  /* 0x000000240c60723c */ /* 0x000ff000000418ff */
[----:B------:R-:W-:Y:S08]  /*3f00*/  HMMA.16816.F32.BF16 R92, R16, R68, RZ ;  /* 0x00000044105c723c */ /* 0x000ff000000418ff */
[-C--:B------:R-:W-:Y:S01]  /*3f10*/  HMMA.16816.F32.BF16 R180, R8, R28.reuse, R32 ;  /* 0x0000001c08b4723c */ /* 0x080fe20000041820 */
[----:B------:R-:W1:Y:S07]  /*3f20*/  LDSM.16.MT88.4 R32, [R220+0xe800] ;  /* 0x00e80000dc20783b */ /* 0x000e6e0000004200 */
[----:B------:R-:W-:Y:S01]  /*3f30*/  HMMA.16816.F32.BF16 R176, R4, R28, R24 ;  /* 0x0000001c04b0723c */ /* 0x000fe20000041818 */
[----:B------:R-:W2:Y:S01]  /*3f40*/  LDSM.16.MT88.4 R24, [R219+0xe800] ;  /* 0x00e80000db18783b */ /* 0x000ea20000004200 */
[----:B------:R-:W-:Y:S01]  /*3f50*/  IMAD.MOV.U32 R56, RZ, RZ, R121 ;  /* 0x000000ffff387224 */ /* 0x000fe200078e0079 */
[----:B------:R-:W-:-:S05]  /*3f60*/  MOV R57, R120 ;  /* 0x0000007800397202 */ /* 0x000fca0000000f00 */
[----:B------:R-:W-:Y:S01]  /*3f70*/  HMMA.16816.F32.BF16 R88, R12, R68, RZ ;  /* 0x000000440c58723c */ /* 0x000fe200000418ff */
[----:B------:R-:W-:Y:S01]  /*3f80*/  IMAD.MOV.U32 R29, RZ, RZ, R128 ;  /* 0x000000ffff1d7224 */ /* 0x000fe200078e0080 */
[----:B------:R-:W-:-:S05]  /*3f90*/  MOV R28, R127 ;  /* 0x0000007f001c7202 */ /* 0x000fca0000000f00 */
[----:B------:R-:W-:Y:S01]  /*3fa0*/  IMAD.MOV.U32 R69, RZ, RZ, R172 ;  /* 0x000000ffff457224 */ /* 0x000fe200078e00ac */
[----:B------:R-:W-:Y:S01]  /*3fb0*/  HMMA.16816.F32.BF16 R196, R8, R64, R116 ;  /* 0x0000004008c4723c */ /* 0x000fe20000041874 */
[----:B------:R-:W-:-:S07]  /*3fc0*/  MOV R68, R129 ;  /* 0x0000008100447202 */ /* 0x000fce0000000f00 */
[----:B------:R-:W-:Y:S07]  /*3fd0*/  HMMA.16816.F32.BF16 R192, R4, R64, R112 ;  /* 0x0000004004c0723c */ /* 0x000fee0000041870 */
[----:B------:R-:W-:Y:S01]  /*3fe0*/  IMAD.MOV.U32 R65, RZ, RZ, R126 ;  /* 0x000000ffff417224 */ /* 0x000fe200078e007e */
[----:B------:R-:W-:Y:S01]  /*3ff0*/  HMMA.16816.F32.BF16 R188, R8, R60, R108 ;  /* 0x0000003c08bc723c */ /* 0x000fe2000004186c */
[----:B------:R-:W-:-:S07]  /*4000*/  MOV R64, R125 ;  /* 0x0000007d00407202 */ /* 0x000fce0000000f00 */
[----:B------:R-:W-:Y:S07]  /*4010*/  HMMA.16816.F32.BF16 R172, R4, R60, R104 ;  /* 0x0000003c04ac723c */ /* 0x000fee0000041868 */
[----:B------:R-:W-:Y:S01]  /*4020*/  MOV R61, R122 ;  /* 0x0000007a003d7202 */ /* 0x000fe20000000f00 */
[-C--:B------:R-:W-:Y:S08]  /*4030*/  HMMA.16816.F32.BF16 R208, R8, R84.reuse, R100 ;  /* 0x0000005408d0723c */ /* 0x080ff00000041864 */
[----:B------:R-:W-:Y:S07]  /*4040*/  HMMA.16816.F32.BF16 R204, R4, R84, R96 ;  /* 0x0000005404cc723c */ /* 0x000fee0000041860 */
[----:B------:R-:W-:Y:S01]  /*4050*/  IMAD.MOV.U32 R85, RZ, RZ, R124 ;  /* 0x000000ffff557224 */ /* 0x000fe200078e007c */
[----:B------:R-:W-:Y:S01]  /*4060*/  MOV R84, R123 ;  /* 0x0000007b00547202 */ /* 0x000fe20000000f00 */
[----:B------:R-:W-:Y:S08]  /*4070*/  HMMA.16816.F32.BF16 R236, R8, R80, R92 ;  /* 0x0000005008ec723c */ /* 0x000ff0000004185c */
[C---:B------:R-:W-:Y:S08]  /*4080*/  HMMA.16816.F32.BF16 R104, R12.reuse, R72, RZ ;  /* 0x000000480c68723c */ /* 0x040ff000000418ff */
        /* <DEDUP_REMOVED lines=8> */
[----:B------:R-:W-:Y:S08]  /*4110*/  HMMA.16816.F32.BF16 R92, R12, R78, RZ ;  /* 0x0000004e0c5c723c */ /* 0x000ff000000418ff */
[----:B------:R-:W-:Y:S01]  /*4120*/  HMMA.16816.F32.BF16 R12, R16, R76, RZ ;  /* 0x0000004c100c723c */ /* 0x000fe200000418ff */
[----:B------:R-:W-:-:S02]  /*4130*/  FFMA.FTZ R0, R141, c[0x0][0x23c], -R23 ;  /* 0x00008f008d007a23 */ /* 0x000fc40000010817 */
[----:B------:R-:W-:-:S05]  /*4140*/  IMAD.MOV.U32 R60, RZ, RZ, R200 ;  /* 0x000000ffff3c7224 */ /* 0x000fca00078e00c8 */
[C---:B-1----:R-:W-:Y:S08]  /*4150*/  HMMA.16816.F32.BF16 R244, R4.reuse, R32, R104 ;  /* 0x0000002004f4723c */ /* 0x042ff00000041868 */
[C---:B------:R-:W-:Y:S08]  /*4160*/  HMMA.16816.F32.BF16 R212, R4.reuse, R80, R88 ;  /* 0x0000005004d4723c */ /* 0x040ff00000041858 */
[C---:B--2---:R-:W-:Y:S08]  /*4170*/  HMMA.16816.F32.BF16 R240, R4.reuse, R24, R96 ;  /* 0x0000001804f0723c */ /* 0x044ff00000041860 */
[C---:B------:R-:W-:Y:S08]  /*4180*/  HMMA.16816.F32.BF16 R128, R4.reuse, R58, R128 ;  /* 0x0000003a0480723c */ /* 0x040ff00000041880 */
[C---:B------:R-:W-:Y:S08]  /*4190*/  HMMA.16816.F32.BF16 R124, R4.reuse, R30, R124 ;  /* 0x0000001e047c723c */ /* 0x040ff0000004187c */
[C---:B------:R-:W-:Y:S08]  /*41a0*/  HMMA.16816.F32.BF16 R120, R4.reuse, R66, R120 ;  /* 0x000000420478723c */ /* 0x040ff00000041878 */
[C---:B------:R-:W-:Y:S08]  /*41b0*/  HMMA.16816.F32.BF16 R116, R4.reuse, R62, R116 ;  /* 0x0000003e0474723c */ /* 0x040ff00000041874 */
[C---:B------:R-:W-:Y:S08]  /*41c0*/  HMMA.16816.F32.BF16 R112, R4.reuse, R86, R112 ;  /* 0x000000560470723c */ /* 0x040ff00000041870 */
[C---:B------:R-:W-:Y:S08]  /*41d0*/  HMMA.16816.F32.BF16 R108, R4.reuse, R82, R108 ;  /* 0x00000052046c723c */ /* 0x040ff0000004186c */
[C---:B------:R-:W-:Y:S08]  /*41e0*/  HMMA.16816.F32.BF16 R200, R4.reuse, R34, R100 ;  /* 0x0000002204c8723c */ /* 0x040ff00000041864 */
[----:B------:R-:W-:Y:S08]  /*41f0*/  HMMA.16816.F32.BF16 R104, R4, R26, R92 ;  /* 0x0000001a0468723c */ /* 0x000ff0000004185c */
[----:B------:R-:W-:Y:S01]  /*4200*/  HMMA.16816.F32.BF16 R4, R16, R74, RZ ;  /* 0x0000004a1004723c */ /* 0x000fe200000418ff */
[----:B------:R1:W-:Y:S07]  /*4210*/  MUFU.EX2 R74, R0 ;  /* 0x00000000004a7308 */ /* 0x0003ee0000000800 */
[----:B------:R-:W-:Y:S01]  /*4220*/  HMMA.16816.F32.BF16 R148, R8, R24, R12 ;  /* 0x000000180894723c */ /* 0x000fe2000004180c */
[----:B-1----:R-:W-:-:S07]  /*4230*/  FFMA.FTZ R0, R136, c[0x0][0x23c], -R23 ;  /* 0x00008f0088007a23 */ /* 0x002fce0000010817 */
[C---:B------:R-:W-:Y:S01]  /*4240*/  HMMA.16816.F32.BF16 R88, R16.reuse, R72, RZ ;  /* 0x000000481058723c */ /* 0x040fe200000418ff */
[----:B------:R1:W-:Y:S07]  /*4250*/  MUFU.EX2 R72, R0 ;  /* 0x0000000000487308 */ /* 0x0003ee0000000800 */
[C---:B------:R-:W-:Y:S08]  /*4260*/  HMMA.16816.F32.BF16 R44, R16.reuse, R46, RZ ;  /* 0x0000002e102c723c */ /* 0x040ff000000418ff */
[----:B------:R-:W-:Y:S01]  /*4270*/  HMMA.16816.F32.BF16 R52, R16, R54, RZ ;  /* 0x000000361034723c */ /* 0x000fe200000418ff */
[----:B-1----:R-:W-:-:S07]  /*4280*/  FFMA.FTZ R0, R133, c[0x0][0x23c], -R23 ;  /* 0x00008f0085007a23 */ /* 0x002fce0000010817 */
[C---:B------:R-:W-:Y:S01]  /*4290*/  HMMA.16816.F32.BF16 R48, R16.reuse, R50, RZ ;  /* 0x000000321030723c */ /* 0x040fe200000418ff */
[----:B------:R1:W-:Y:S07]  /*42a0*/  MUFU.EX2 R234, R0 ;  /* 0x0000000000ea7308 */ /* 0x0003ee0000000800 */
[C---:B------:R-:W-:Y:S08]  /*42b0*/  HMMA.16816.F32.BF16 R40, R16.reuse, R42, RZ ;  /* 0x0000002a1028723c */ /* 0x040ff000000418ff */
[----:B------:R-:W-:Y:S01]  /*42c0*/  HMMA.16816.F32.BF16 R36, R16, R38, RZ ;  /* 0x000000261024723c */ /* 0x000fe200000418ff */
[----:B-1----:R-:W-:-:S07]  /*42d0*/  FFMA.FTZ R0, R132, c[0x0][0x23c], -R23 ;  /* 0x00008f0084007a23 */ /* 0x002fce0000010817 */
[C---:B------:R-:W-:Y:S08]  /*42e0*/  HMMA.16816.F32.BF16 R12, R16.reuse, R70, RZ ;  /* 0x00000046100c723c */ /* 0x040ff000000418ff */
[----:B------:R-:W-:Y:S01]  /*42f0*/  HMMA.16816.F32.BF16 R16, R16, R78, RZ ;  /* 0x0000004e1010723c */ /* 0x000fe200000418ff */
[----:B------:R1:W-:Y:S02]  /*4300*/  MUFU.EX2 R77, R0 ;  /* 0x00000000004d7308 */ /* 0x0003e40000000800 */
[----:B-1----:R-:W-:-:S06]  /*4310*/  FFMA.FTZ R0, R145, c[0x0][0x23c], -R22 ;  /* 0x00008f0091007a23 */ /* 0x002fcc0000010816 */
[----:B------:R1:W-:Y:S11]  /*4320*/  MUFU.EX2 R73, R0 ;  /* 0x0000000000497308 */ /* 0x0003f60000000800 */
[----:B------:R-:W-:Y:S04]  /*4330*/  @!UPT UIADD3 URZ, URZ, URZ, URZ ;  /* 0x0000003f3f3ff290 */ /* 0x000fe8000fffe03f */
[----:B------:R-:W-:Y:S01]  /*4340*/  HMMA.16816.F32.BF16 R24, R8, R26, R16 ;  /* 0x0000001a0818723c */ /* 0x000fe20000041810 */
[----:B-1----:R-:W-:-:S04]  /*4350*/  FFMA.FTZ R0, R137, c[0x0][0x23c], -R22 ;  /* 0x00008f0089007a23 */ /* 0x002fc80000010816 */
[----:B------:R1:W-:Y:S02]  /*4360*/  MUFU.EX2 R231, R0 ;  /* 0x0000000000e77308 */ /* 0x0003e40000000800 */
[----:B-1----:R-:W-:-:S06]  /*4370*/  FFMA.FTZ R0, R135, c[0x0][0x23c], -R22 ;  /* 0x00008f0087007a23 */ /* 0x002fcc0000010816 */
[----:B------:R1:W-:Y:S02]  /*4380*/  MUFU.EX2 R18, R0 ;  /* 0x0000000000127308 */ /* 0x0003e40000000800 */
[----:B-1----:R-:W-:-:S06]  /*4390*/  FFMA.FTZ R0, R134, c[0x0][0x23c], -R22 ;  /* 0x00008f0086007a23 */ /* 0x002fcc0000010816 */
[----:B------:R1:W2:Y:S02]  /*43a0*/  MUFU.EX2 R232, R0 ;  /* 0x0000000000e87308 */ /* 0x0002a40000000800 */
[----:B-1----:R-:W-:-:S06]  /*43b0*/  FFMA.FTZ R0, R146, c[0x0][0x23c], -R21 ;  /* 0x00008f0092007a23 */ /* 0x002fcc0000010815 */
[----:B------:R1:W-:Y:S02]  /*43c0*/  MUFU.EX2 R75, R0 ;  /* 0x00000000004b7308 */ /* 0x0003e40000000800 */
[----:B-1----:R-:W-:Y:S01]  /*43d0*/  FFMA.FTZ R0, R140, c[0x0][0x23c], -R21 ;  /* 0x00008f008c007a23 */ /* 0x002fe20000010815 */
[----:B--2---:R-:W-:-:S05]  /*43e0*/  MOV R140, R232 ;  /* 0x000000e8008c7202 */ /* 0x004fca0000000f00 */
[----:B------:R1:W2:Y:S01]  /*43f0*/  MUFU.EX2 R232, R0 ;  /* 0x0000000000e87308 */ /* 0x0002a20000000800 */
[----:B------:R-:W-:Y:S01]  /*4400*/  HMMA.16816.F32.BF16 R80, R8, R82, R12 ;  /* 0x000000520850723c */ /* 0x000fe2000004180c */
[----:B------:R-:W3:Y:S01]  /*4410*/  LDSM.16.MT88.4 R12, [R217+0xd000] ;  /* 0x00d00000d90c783b */ /* 0x000ee20000004200 */
[----:B-1----:R-:W-:-:S05]  /*4420*/  FFMA.FTZ R0, R139, c[0x0][0x23c], -R21 ;  /* 0x00008f008b007a23 */ /* 0x002fca0000010815 */
[----:B------:R1:W-:Y:S01]  /*4430*/  MUFU.EX2 R19, R0 ;  /* 0x0000000000137308 */ /* 0x0003e20000000800 */
[----:B------:R-:W-:Y:S01]  /*4440*/  HMMA.16816.F32.BF16 R44, R8, R58, R44 ;  /* 0x0000003a082c723c */ /* 0x000fe2000004182c */
[----:B-1----:R-:W-:-:S06]  /*4450*/  FFMA.FTZ R0, R138, c[0x0][0x23c], -R21 ;  /* 0x00008f008a007a23 */ /* 0x002fcc0000010815 */
[----:B------:R1:W-:Y:S01]  /*4460*/  MUFU.EX2 R139, R0 ;  /* 0x00000000008b7308 */ /* 0x0003e20000000800 */
[----:B------:R-:W-:Y:S02]  /*4470*/  IMAD.MOV.U32 R59, RZ, RZ, R233 ;  /* 0x000000ffff3b7224 */ /* 0x000fe400078e00e9 */
[----:B-1----:R-:W-:-:S05]  /*4480*/  FFMA.FTZ R0, R147, c[0x0][0x23c], -R20 ;  /* 0x00008f0093007a23 */ /* 0x002fca0000010814 */
[----:B------:R1:W-:Y:S02]  /*4490*/  MUFU.EX2 R147, R0 ;  /* 0x0000000000937308 */ /* 0x0003e40000000800 */
[----:B-1----:R-:W-:-:S06]  /*44a0*/  FFMA.FTZ R0, R144, c[0x0][0x23c], -R20 ;  /* 0x00008f0090007a23 */ /* 0x002fcc0000010814 */
[----:B------:R1:W4:Y:S02]  /*44b0*/  MUFU.EX2 R233, R0 ;  /* 0x0000000000e97308 */ /* 0x0003240000000800 */
[----:B-1----:R-:W-:-:S06]  /*44c0*/  FFMA.FTZ R0, R143, c[0x0][0x23c], -R20 ;  /* 0x00008f008f007a23 */ /* 0x002fcc0000010814 */
[----:B------:R1:W-:Y:S01]  /*44d0*/  MUFU.EX2 R134, R0 ;  /* 0x0000000000867308 */ /* 0x0003e20000000800 */
[----:B------:R-:W-:Y:S02]  /*44e0*/  IMAD.MOV.U32 R146, RZ, RZ, R77 ;  /* 0x000000ffff927224 */ /* 0x000fe400078e004d */
[----:B-1----:R-:W-:-:S05]  /*44f0*/  FFMA.FTZ R0, R142, c[0x0][0x23c], -R20 ;  /* 0x00008f008e007a23 */ /* 0x002fca0000010814 */
[----:B------:R-:W1:Y:S01]  /*4500*/  MUFU.EX2 R138, R0 ;  /* 0x00000000008a7308 */ /* 0x000e620000000800 */
[----:B------:R-:W-:Y:S01]  /*4510*/  IMAD.MOV.U32 R144, RZ, RZ, R72 ;  /* 0x000000ffff907224 */ /* 0x000fe200078e0048 */
[----:B------:R-:W-:Y:S01]  /*4520*/  HMMA.16816.F32.BF16 R88, R8, R32, R88 ;  /* 0x000000200858723c */ /* 0x000fe20000041858 */
[----:B------:R-:W-:Y:S01]  /*4530*/  MOV R72, R84 ;  /* 0x0000005400487202 */ /* 0x000fe20000000f00 */
[----:B------:R-:W-:-:S06]  /*4540*/  IMAD.MOV.U32 R99, RZ, RZ, R85 ;  /* 0x000000ffff637224 */ /* 0x000fcc00078e0055 */
[----:B------:R-:W-:Y:S01]  /*4550*/  HMMA.16816.F32.BF16 R52, R8, R30, R52 ;  /* 0x0000001e0834723c */ /* 0x000fe20000041834 */
[----:B------:R-:W-:-:S07]  /*4560*/  MOV R98, R64 ;  /* 0x0000004000627202 */ /* 0x000fce0000000f00 */
[----:B------:R-:W-:Y:S01]  /*4570*/  HMMA.16816.F32.BF16 R48, R8, R66, R48 ;  /* 0x000000420830723c */ /* 0x000fe20000041830 */
[----:B------:R-:W-:-:S07]  /*4580*/  MOV R100, R2 ;  /* 0x0000000200647202 */ /* 0x000fce0000000f00 */
[----:B------:R-:W-:Y:S01]  /*4590*/  HMMA.16816.F32.BF16 R40, R8, R62, R40 ;  /* 0x0000003e0828723c */ /* 0x000fe20000041828 */
[----:B------:R-:W-:-:S07]  /*45a0*/  MOV R84, R171 ;  /* 0x000000ab00547202 */ /* 0x000fce0000000f00 */
[----:B------:R-:W-:Y:S01]  /*45b0*/  HMMA.16816.F32.BF16 R36, R8, R86, R36 ;  /* 0x000000560824723c */ /* 0x000fe20000041824 */
[----:B------:R-:W-:-:S07]  /*45c0*/  IMAD.MOV.U32 R2, RZ, RZ, R170 ;  /* 0x000000ffff027224 */ /* 0x000fce00078e00aa */
[----:B------:R-:W-:Y:S01]  /*45d0*/  HMMA.16816.F32.BF16 R32, R8, R34, R4 ;  /* 0x000000220820723c */ /* 0x000fe20000041804 */
[----:B------:R-:W-:-:S06]  /*45e0*/  MOV R85, R169 ;  /* 0x000000a900557202 */ /* 0x000fcc0000000f00 */
[----:B------:R-:W-:Y:S02]  /*45f0*/  F2FP.BF16.PACK_AB R8, R144, R74 ;  /* 0x0000004a9008723e */ /* 0x000fe400000010ff */
[----:B------:R-:W-:Y:S02]  /*4600*/  F2FP.BF16.PACK_AB R9, R231, R73 ;  /* 0x00000049e709723e */ /* 0x000fe400000010ff */
[----:B------:R-:W-:Y:S02]  /*4610*/  F2FP.BF16.PACK_AB R10, R146, R234 ;  /* 0x000000ea920a723e */ /* 0x000fe400000010ff */
[----:B------:R-:W-:Y:S02]  /*4620*/  F2FP.BF16.PACK_AB R11, R140, R18 ;  /* 0x000000128c0b723e */ /* 0x000fe400000010ff */
[----:B--2---:R-:W-:Y:S02]  /*4630*/  F2FP.BF16.PACK_AB R4, R232, R75 ;  /* 0x0000004be804723e */ /* 0x004fe400000010ff */
[----:B----4-:R-:W-:-:S02]  /*4640*/  F2FP.BF16.PACK_AB R5, R233, R147 ;  /* 0x00000093e905723e */ /* 0x010fc400000010ff */
[----:B------:R-:W-:Y:S02]  /*4650*/  F2FP.BF16.PACK_AB R6, R139, R19 ;  /* 0x000000138b06723e */ /* 0x000fe400000010ff */
[----:B-1----:R-:W-:Y:S01]  /*4660*/  F2FP.BF16.PACK_AB R7, R138, R134 ;  /* 0x000000868a07723e */ /* 0x002fe200000010ff */
[----:B------:R-:W-:Y:S01]  /*4670*/  IMAD.MOV.U32 R64, RZ, RZ, R168 ;  /* 0x000000ffff407224 */ /* 0x000fe200078e00a8 */
[-C--:B---3--:R-:W-:Y:S08]  /*4680*/  HMMA.16816.F32.BF16 R164, R8, R12.reuse, R164 ;  /* 0x0000000c08a4723c */ /* 0x088ff000000418a4 */
[C---:B------:R-:W-:Y:S08]  /*4690*/  HMMA.16816.F32.BF16 R160, R4.reuse, R12, R160 ;  /* 0x0000000c04a0723c */ /* 0x040ff000000418a0 */
[-C--:B------:R-:W-:Y:S08]  /*46a0*/  HMMA.16816.F32.BF16 R168, R4, R14.reuse, R128 ;  /* 0x0000000e04a8723c */ /* 0x080ff00000041880 */
[C---:B------:R-:W-:Y:S01]  /*46b0*/  HMMA.16816.F32.BF16 R44, R8.reuse, R14, R44 ;  /* 0x0000000e082c723c */ /* 0x040fe2000004182c */
[----:B------:R-:W1:Y:S01]  /*46c0*/  LDSM.16.MT88.4 R12, [R218+0xd000] ;  /* 0x00d00000da0c783b */ /* 0x000e620000004200 */
[----:B------:R-:W-:Y:S01]  /*46d0*/  IMAD.MOV.U32 R97, RZ, RZ, R65 ;  /* 0x000000ffff617224 */ /* 0x000fe200078e0041 */
[----:B------:R-:W-:Y:S01]  /*46e0*/  MOV R96, R28 ;  /* 0x0000001c00607202 */ /* 0x000fe20000000f00 */
[----:B------:R-:W-:Y:S01]  /*46f0*/  IMAD.MOV.U32 R103, RZ, RZ, R29 ;  /* 0x000000ffff677224 */ /* 0x000fe200078e001d */
[----:B------:R-:W-:Y:S01]  /*4700*/  MOV R29, R187 ;  /* 0x000000bb001d7202 */ /* 0x000fe20000000f00 */
[----:B------:R-:W-:Y:S01]  /*4710*/  IMAD.MOV.U32 R28, RZ, RZ, R186 ;  /* 0x000000ffff1c7224 */ /* 0x000fe200078e00ba */
[----:B------:R-:W-:Y:S01]  /*4720*/  MOV R65, R185 ;  /* 0x000000b900417202 */ /* 0x000fe20000000f00 */
[----:B------:R-:W-:Y:S01]  /*4730*/  IMAD.MOV.U32 R77, RZ, RZ, R184 ;  /* 0x000000ffff4d7224 */ /* 0x000fe200078e00b8 */
[-C--:B-1----:R-:W-:Y:S08]  /*4740*/  HMMA.16816.F32.BF16 R180, R8, R12.reuse, R180 ;  /* 0x0000000c08b4723c */ /* 0x082ff000000418b4 */
[C---:B------:R-:W-:Y:S08]  /*4750*/  HMMA.16816.F32.BF16 R176, R4.reuse, R12, R176 ;  /* 0x0000000c04b0723c */ /* 0x040ff000000418b0 */
[-C--:B------:R-:W-:Y:S08]  /*4760*/  HMMA.16816.F32.BF16 R184, R4, R14.reuse, R124 ;  /* 0x0000000e04b8723c */ /* 0x080ff0000004187c */
[----:B------:R-:W-:Y:S01]  /*4770*/  HMMA.16816.F32.BF16 R52, R8, R14, R52 ;  /* 0x0000000e0834723c */ /* 0x000fe20000041834 */
[----:B------:R-:W1:Y:S01]  /*4780*/  LDSM.16.MT88.4 R12, [R220+0xd000] ;  /* 0x00d00000dc0c783b */ /* 0x000e620000004200 */
[----:B------:R-:W-:Y:S01]  /*4790*/  MOV R102, R68 ;  /* 0x0000004400667202 */ /* 0x000fe20000000f00 */
[----:B------:R-:W-:-:S05]  /*47a0*/  IMAD.MOV.U32 R101, RZ, RZ, R69 ;  /* 0x000000ffff657224 */ /* 0x000fca00078e0045 */
[-C--:B-1----:R-:W-:Y:S08]  /*47b0*/  HMMA.16816.F32.BF16 R196, R8, R12.reuse, R196 ;  /* 0x0000000c08c4723c */ /* 0x082ff000000418c4 */
[C---:B------:R-:W-:Y:S08]  /*47c0*/  HMMA.16816.F32.BF16 R192, R4.reuse, R12, R192 ;  /* 0x0000000c04c0723c */ /* 0x040ff000000418c0 */
[-C--:B------:R-:W-:Y:S08]  /*47d0*/  HMMA.16816.F32.BF16 R68, R4, R14.reuse, R120 ;  /* 0x0000000e0444723c */ /* 0x080ff00000041878 */
[C---:B------:R-:W-:Y:S01]  /*47e0*/  HMMA.16816.F32.BF16 R48, R8.reuse, R14, R48 ;  /* 0x0000000e0830723c */ /* 0x040fe20000041830 */
[----:B------:R-:W1:Y:S01]  /*47f0*/  LDSM.16.MT88.4 R12, [R219+0xd000] ;  /* 0x00d00000db0c783b */ /* 0x000e620000004200 */
[----:B------:R-:W-:Y:S01]  /*4800*/  MOV R121, R77 ;  /* 0x0000004d00797202 */ /* 0x000fe20000000f00 */
[----:B------:R-:W-:Y:S01]  /*4810*/  IMAD.MOV.U32 R122, RZ, RZ, R84 ;  /* 0x000000ffff7a7224 */ /* 0x000fe200078e0054 */
[----:B------:R-:W-:Y:S01]  /*4820*/  MOV R143, R85 ;  /* 0x00000055008f7202 */ /* 0x000fe20000000f00 */
[----:B------:R-:W-:Y:S01]  /*4830*/  IMAD.MOV.U32 R130, RZ, RZ, R64 ;  /* 0x000000ffff827224 */ /* 0x000fe200078e0040 */
[----:B------:R-:W-:Y:S01]  /*4840*/  MOV R131, R65 ;  /* 0x0000004100837202 */ /* 0x000fe20000000f00 */
[----:B------:R-:W-:Y:S01]  /*4850*/  IMAD.MOV.U32 R0, RZ, RZ, R28 ;  /* 0x000000ffff007224 */ /* 0x000fe200078e001c */
[----:B------:R-:W-:Y:S01]  /*4860*/  MOV R142, R29 ;  /* 0x0000001d008e7202 */ /* 0x000fe20000000f00 */
[-C--:B-1----:R-:W-:Y:S08]  /*4870*/  HMMA.16816.F32.BF16 R76, R8, R12.reuse, R188 ;  /* 0x0000000c084c723c */ /* 0x082ff000000418bc */
[C---:B------:R-:W-:Y:S08]  /*4880*/  HMMA.16816.F32.BF16 R28, R4.reuse, R12, R172 ;  /* 0x0000000c041c723c */ /* 0x040ff000000418ac */
[-C--:B------:R-:W-:Y:S08]  /*4890*/  HMMA.16816.F32.BF16 R84, R4, R14.reuse, R116 ;  /* 0x0000000e0454723c */ /* 0x080ff00000041874 */
[----:B------:R-:W-:Y:S01]  /*48a0*/  HMMA.16816.F32.BF16 R64, R8, R14, R40 ;  /* 0x0000000e0840723c */ /* 0x000fe20000041828 */
        /* <DEDUP_REMOVED lines=8> */
[----:B------:R-:W-:-:S02]  /*4930*/  IMAD.MOV.U32 R145, RZ, RZ, R103 ;  /* 0x000000ffff917224 */ /* 0x000fc400078e0067 */
[----:B------:R-:W-:Y:S01]  /*4940*/  IMAD.MOV.U32 R72, RZ, RZ, R56 ;  /* 0x000000ffff487224 */ /* 0x000fe200078e0038 */
[-C--:B-1----:R-:W-:Y:S07]  /*4950*/  HMMA.16816.F32.BF16 R92, R8, R12.reuse, R208 ;  /* 0x0000000c085c723c */ /* 0x082fee00000418d0 */
[----:B------:R-:W-:Y:S01]  /*4960*/  IMAD.MOV.U32 R209, RZ, RZ, R59 ;  /* 0x000000ffffd17224 */ /* 0x000fe200078e003b */
[----:B------:R-:W-:Y:S01]  /*4970*/  HMMA.16816.F32.BF16 R96, R4, R12, R204 ;  /* 0x0000000c0460723c */ /* 0x000fe200000418cc */
[----:B------:R-:W-:-:S06]  /*4980*/  MOV R208, R100 ;  /* 0x0000006400d07202 */ /* 0x000fcc0000000f00 */
[----:B------:R-:W-:Y:S01]  /*4990*/  MOV R206, R57 ;  /* 0x0000003900ce7202 */ /* 0x000fe20000000f00 */
[-C--:B------:R-:W-:Y:S08]  /*49a0*/  HMMA.16816.F32.BF16 R100, R4, R14.reuse, R112 ;  /* 0x0000000e0464723c */ /* 0x080ff00000041870 */
[----:B------:R-:W-:Y:S01]  /*49b0*/  HMMA.16816.F32.BF16 R56, R8, R14, R36 ;  /* 0x0000000e0838723c */ /* 0x000fe20000041824 */
[----:B------:R-:W1:Y:S01]  /*49c0*/  LDSM.16.MT88.4 R12, [R218+0xf000] ;  /* 0x00f00000da0c783b */ /* 0x000e620000004200 */
[----:B------:R-:W-:-:S02]  /*49d0*/  IMAD.MOV.U32 R17, RZ, RZ, R60 ;  /* 0x000000ffff117224 */ /* 0x000fc400078e003c */
[----:B------:R-:W-:Y:S01]  /*49e0*/  IMAD.MOV.U32 R173, RZ, RZ, R139 ;  /* 0x000000ffffad7224 */ /* 0x000fe200078e008b */
[----:B------:R-:W-:Y:S01]  /*49f0*/  MOV R139, R136 ;  /* 0x00000088008b7202 */ /* 0x000fe20000000f00 */
[----:B------:R-:W-:Y:S01]  /*4a00*/  IMAD.MOV.U32 R189, RZ, RZ, R19 ;  /* 0x000000ffffbd7224 */ /* 0x000fe200078e0013 */
[----:B------:R-:W-:Y:S02]  /*4a10*/  MOV R136, R16 ;  /* 0x0000001000887202 */ /* 0x000fe40000000f00 */
[----:B------:R-:W-:Y:S02]  /*4a20*/  MOV R190, R18 ;  /* 0x0000001200be7202 */ /* 0x000fe40000000f00 */
[----:B------:R-:W-:Y:S01]  /*4a30*/  MOV R207, R61 ;  /* 0x0000003d00cf7202 */ /* 0x000fe20000000f00 */
[----:B-1----:R-:W-:Y:S07]  /*4a40*/  HMMA.16816.F32.BF16 R112, R4, R12, R212 ;  /* 0x0000000c0470723c */ /* 0x002fee00000418d4 */
[----:B------:R-:W-:-:S02]  /*4a50*/  IMAD.MOV.U32 R214, RZ, RZ, R17 ;  /* 0x000000ffffd67224 */ /* 0x000fc400078e0011 */
[----:B------:R-:W1:Y:S01]  /*4a60*/  LDSM.16.MT88.4 R16, [R220+0xf000] ;  /* 0x00f00000dc10783b */ /* 0x000e620000004200 */
[----:B------:R-:W-:Y:S07]  /*4a70*/  HMMA.16816.F32.BF16 R60, R8, R12, R236 ;  /* 0x0000000c083c723c */ /* 0x000fee00000418ec */
[----:B------:R-:W-:Y:S02]  /*4a80*/  IMAD.MOV.U32 R237, RZ, RZ, R0 ;  /* 0x000000ffffed7224 */ /* 0x000fe400078e0000 */
[----:B------:R-:W-:-:S04]  /*4a90*/  FFMA.FTZ R0, R248, c[0x0][0x23c], -R23 ;  /* 0x00008f00f8007a23 */ /* 0x000fc80000010817 */
[----:B------:R2:W-:Y:S01]  /*4aa0*/  MUFU.EX2 R204, R0 ;  /* 0x0000000000cc7308 */ /* 0x0005e20000000800 */
[----:B------:R-:W-:Y:S02]  /*4ab0*/  IMAD.MOV.U32 R213, RZ, RZ, R135 ;  /* 0x000000ffffd57224 */ /* 0x000fe400078e0087 */
[----:B--2---:R-:W-:-:S05]  /*4ac0*/  FFMA.FTZ R0, R159, c[0x0][0x23c], -R23 ;  /* 0x00008f009f007a23 */ /* 0x004fca0000010817 */
[----:B------:R2:W3:Y:S01]  /*4ad0*/  MUFU.EX2 R159, R0 ;  /* 0x00000000009f7308 */ /* 0x0004e20000000800 */
[----:B------:R-:W-:Y:S01]  /*4ae0*/  MOV R172, R138 ;  /* 0x0000008a00ac7202 */ /* 0x000fe20000000f00 */
[----:B------:R-:W-:Y:S01]  /*4af0*/  IMAD.MOV.U32 R138, RZ, RZ, R133 ;  /* 0x000000ffff8a7224 */ /* 0x000fe200078e0085 */
[----:B------:R-:W-:Y:S01]  /*4b00*/  MOV R188, R134 ;  /* 0x0000008600bc7202 */ /* 0x000fe20000000f00 */
[----:B--2---:R-:W-:-:S04]  /*4b10*/  FFMA.FTZ R0, R153, c[0x0][0x23c], -R23 ;  /* 0x00008f0099007a23 */ /* 0x004fc80000010817 */
[----:B------:R2:W-:Y:S01]  /*4b20*/  MUFU.EX2 R153, R0 ;  /* 0x0000000000997308 */ /* 0x0005e20000000800 */
[----:B------:R-:W-:Y:S01]  /*4b30*/  MOV R123, R132 ;  /* 0x00000084007b7202 */ /* 0x000fe20000000f00 */
[----:B-1----:R-:W-:Y:S01]  /*4b40*/  HMMA.16816.F32.BF16 R32, R8, R18, R32 ;  /* 0x000000120820723c */ /* 0x002fe20000041820 */
[----:B--2---:R-:W-:-:S05]  /*4b50*/  FFMA.FTZ R0, R152, c[0x0][0x23c], -R23 ;  /* 0x00008f0098007a23 */ /* 0x004fca0000010817 */
[----:B------:R1:W-:Y:S02]  /*4b60*/  MUFU.EX2 R205, R0 ;  /* 0x0000000000cd7308 */ /* 0x0003e40000000800 */
[----:B------:R-:W-:Y:S01]  /*4b70*/  HMMA.16816.F32.BF16 R132, R4, R18, R200 ;  /* 0x000000120484723c */ /* 0x000fe200000418c8 */
[----:B------:R-:W-:Y:S02]  /*4b80*/  IMAD.MOV.U32 R215, RZ, RZ, R143 ;  /* 0x000000ffffd77224 */ /* 0x000fe400078e008f */
[----:B-1----:R-:W-:-:S04]  /*4b90*/  FFMA.FTZ R0, R213, c[0x0][0x23c], -R22 ;  /* 0x00008f00d5007a23 */ /* 0x002fc80000010816 */
[----:B------:R1:W-:Y:S01]  /*4ba0*/  MUFU.EX2 R19, R0 ;  /* 0x0000000000137308 */ /* 0x0003e20000000800 */
[----:B------:R-:W-:Y:S02]  /*4bb0*/  MOV R236, R142 ;  /* 0x0000008e00ec7202 */ /* 0x000fe40000000f00 */
[----:B------:R-:W-:Y:S01]  /*4bc0*/  MOV R213, R214 ;  /* 0x000000d600d57202 */ /* 0x000fe20000000f00 */
[----:B------:R-:W-:Y:S01]  /*4bd0*/  IMAD.MOV.U32 R239, RZ, RZ, R130 ;  /* 0x000000ffffef7224 */ /* 0x000fe200078e0082 */
[----:B------:R-:W-:Y:S01]  /*4be0*/  MOV R238, R131 ;  /* 0x0000008300ee7202 */ /* 0x000fe20000000f00 */
[----:B-1----:R-:W-:-:S04]  /*4bf0*/  FFMA.FTZ R0, R252, c[0x0][0x23c], -R22 ;  /* 0x00008f00fc007a23 */ /* 0x002fc80000010816 */
[----:B------:R1:W2:Y:S01]  /*4c00*/  MUFU.EX2 R23, R0 ;  /* 0x0000000000177308 */ /* 0x0002a20000000800 */
[----:B------:R-:W-:Y:S01]  /*4c10*/  IMAD.MOV.U32 R214, RZ, RZ, R215 ;  /* 0x000000ffffd67224 */ /* 0x000fe200078e00d7 */
[----:B------:R-:W-:Y:S01]  /*4c20*/  MOV R215, R236 ;  /* 0x000000ec00d77202 */ /* 0x000fe20000000f00 */
[----:B------:R-:W-:Y:S01]  /*4c30*/  IMAD.MOV.U32 R236, RZ, RZ, R237 ;  /* 0x000000ffffec7224 */ /* 0x000fe200078e00ed */
[----:B------:R-:W-:Y:S01]  /*4c40*/  MOV R237, R238 ;  /* 0x000000ee00ed7202 */ /* 0x000fe20000000f00 */
[----:B------:R-:W-:Y:S02]  /*4c50*/  IMAD.MOV.U32 R238, RZ, RZ, R239 ;  /* 0x000000ffffee7224 */ /* 0x000fe400078e00ef */
[----:B-1----:R-:W-:-:S04]  /*4c60*/  FFMA.FTZ R0, R158, c[0x0][0x23c], -R22 ;  /* 0x00008f009e007a23 */ /* 0x002fc80000010816 */
[----:B------:R1:W-:Y:S01]  /*4c70*/  MUFU.EX2 R152, R0 ;  /* 0x0000000000987308 */ /* 0x0003e20000000800 */
[----:B------:R-:W-:Y:S01]  /*4c80*/  MOV R239, R206 ;  /* 0x000000ce00ef7202 */ /* 0x000fe20000000f00 */
[----:B------:R-:W-:Y:S01]  /*4c90*/  IMAD.MOV.U32 R206, RZ, RZ, R207 ;  /* 0x000000ffffce7224 */ /* 0x000fe200078e00cf */
[----:B------:R-:W-:Y:S01]  /*4ca0*/  MOV R207, R208 ;  /* 0x000000d000cf7202 */ /* 0x000fe20000000f00 */
[----:B------:R-:W-:Y:S01]  /*4cb0*/  IMAD.MOV.U32 R208, RZ, RZ, R209 ;  /* 0x000000ffffd07224 */ /* 0x000fe200078e00d1 */
[----:B------:R-:W-:Y:S01]  /*4cc0*/  MOV R209, R251 ;  /* 0x000000fb00d17202 */ /* 0x000fe20000000f00 */
[----:B------:R-:W-:Y:S01]  /*4cd0*/  IMAD.MOV.U32 R210, RZ, RZ, R145 ;  /* 0x000000ffffd27224 */ /* 0x000fe200078e0091 */
[----:B------:R-:W-:Y:S01]  /*4ce0*/  MOV R211, R137 ;  /* 0x0000008900d37202 */ /* 0x000fe20000000f00 */
[----:B------:R-:W4:Y:S01]  /*4cf0*/  LDL.LU R251, [R1+0xa4] ;  /* 0x0000a40001fb7983 */ /* 0x000f220000300800 */
[----:B-1----:R-:W-:-:S04]  /*4d00*/  FFMA.FTZ R0, R157, c[0x0][0x23c], -R22 ;  /* 0x00008f009d007a23 */ /* 0x002fc80000010816 */
[----:B------:R1:W1:Y:S02]  /*4d10*/  MUFU.EX2 R22, R0 ;  /* 0x0000000000167308 */ /* 0x0002640000000800 */
[----:B-1----:R-:W-:Y:S02]  /*4d20*/  FFMA.FTZ R0, R213, c[0x0][0x23c], -R21 ;  /* 0x00008f00d5007a23 */ /* 0x002fe40000010815 */
[----:B------:R-:W-:Y:S01]  /*4d30*/  IMAD.MOV.U32 R213, RZ, RZ, R214 ;  /* 0x000000ffffd57224 */ /* 0x000fe200078e00d6 */
[----:B------:R-:W-:Y:S01]  /*4d40*/  MOV R214, R215 ;  /* 0x000000d700d67202 */ /* 0x000fe20000000f00 */
        /* <DEDUP_REMOVED lines=11> */
[----:B------:R-:W4:Y:S01]  /*4e00*/  LDL.LU R155, [R1+0xa0] ;  /* 0x0000a000019b7983 */ /* 0x000f220000300800 */
[-C--:B------:R-:W-:Y:S08]  /*4e10*/  HMMA.16816.F32.BF16 R116, R4, R14.reuse, R108 ;  /* 0x0000000e0474723c */ /* 0x080ff0000004186c */
[----:B------:R-:W-:Y:S01]  /*4e20*/  HMMA.16816.F32.BF16 R40, R8, R14, R80 ;  /* 0x0000000e0828723c */ /* 0x000fe20000041850 */
[----:B------:R-:W1:Y:S01]  /*4e30*/  LDSM.16.MT88.4 R12, [R219+0xf000] ;  /* 0x00f00000db0c783b */ /* 0x000e620000004200 */
[----:B------:R-:W-:Y:S01]  /*4e40*/  MOV R110, R213 ;  /* 0x000000d5006e7202 */ /* 0x000fe20000000f00 */
[----:B------:R-:W-:Y:S01]  /*4e50*/  IMAD.MOV.U32 R109, RZ, RZ, R238 ;  /* 0x000000ffff6d7224 */ /* 0x000fe200078e00ee */
[----:B------:R-:W-:Y:S01]  /*4e60*/  MOV R191, R144 ;  /* 0x0000009000bf7202 */ /* 0x000fe20000000f00 */
[----:B------:R-:W-:-:S02]  /*4e70*/  IMAD.MOV.U32 R108, RZ, RZ, R214 ;  /* 0x000000ffff6c7224 */ /* 0x000fc400078e00d6 */
[----:B------:R-:W-:Y:S01]  /*4e80*/  IMAD.MOV.U32 R212, RZ, RZ, R206 ;  /* 0x000000ffffd47224 */ /* 0x000fe200078e00ce */
[----:B------:R-:W-:Y:S01]  /*4e90*/  HMMA.16816.F32.BF16 R128, R4, R16, R244 ;  /* 0x000000100480723c */ /* 0x000fe200000418f4 */
[----:B------:R-:W-:Y:S01]  /*4ea0*/  IMAD.MOV.U32 R120, RZ, RZ, R147 ;  /* 0x000000ffff787224 */ /* 0x000fe200078e0093 */
[----:B------:R-:W-:Y:S01]  /*4eb0*/  MOV R111, R239 ;  /* 0x000000ef006f7202 */ /* 0x000fe20000000f00 */
[----:B------:R-:W-:Y:S02]  /*4ec0*/  IMAD.MOV.U32 R175, RZ, RZ, R146 ;  /* 0x000000ffffaf7224 */ /* 0x000fe400078e0092 */
[----:B------:R-:W-:Y:S01]  /*4ed0*/  IMAD.MOV.U32 R214, RZ, RZ, R208 ;  /* 0x000000ffffd67224 */ /* 0x000fe200078e00d0 */
[----:B------:R-:W-:Y:S01]  /*4ee0*/  MOV R82, R215 ;  /* 0x000000d700527202 */ /* 0x000fe20000000f00 */
[----:B------:R-:W-:Y:S01]  /*4ef0*/  IMAD.MOV.U32 R81, RZ, RZ, R236 ;  /* 0x000000ffff517224 */ /* 0x000fe200078e00ec */
[----:B------:R-:W-:Y:S01]  /*4f00*/  MOV R213, R207 ;  /* 0x000000cf00d57202 */ /* 0x000fe20000000f00 */
[----:B------:R-:W-:Y:S01]  /*4f10*/  IMAD.MOV.U32 R236, RZ, RZ, R210 ;  /* 0x000000ffffec7224 */ /* 0x000fe200078e00d2 */
[----:B------:R-:W-:-:S02]  /*4f20*/  MOV R83, R237 ;  /* 0x000000ed00537202 */ /* 0x000fc40000000f00 */
[----:B------:R-:W-:Y:S01]  /*4f30*/  MOV R215, R209 ;  /* 0x000000d100d77202 */ /* 0x000fe20000000f00 */
[----:B------:R-:W-:Y:S01]  /*4f40*/  IMAD.MOV.U32 R207, RZ, RZ, R188 ;  /* 0x000000ffffcf7224 */ /* 0x000fe200078e00bc */
[----:B------:R-:W-:Y:S01]  /*4f50*/  MOV R237, R211 ;  /* 0x000000d300ed7202 */ /* 0x000fe20000000f00 */
[----:B------:R-:W-:Y:S01]  /*4f60*/  IMAD.MOV.U32 R239, RZ, RZ, R190 ;  /* 0x000000ffffef7224 */ /* 0x000fe200078e00be */
[----:B------:R-:W-:Y:S01]  /*4f70*/  MOV R206, R189 ;  /* 0x000000bd00ce7202 */ /* 0x000fe20000000f00 */
[----:B------:R-:W-:Y:S02]  /*4f80*/  IMAD.MOV.U32 R188, RZ, RZ, R233 ;  /* 0x000000ffffbc7224 */ /* 0x000fe400078e00e9 */
[----:B------:R-:W-:Y:S01]  /*4f90*/  IMAD.MOV.U32 R190, RZ, RZ, R231 ;  /* 0x000000ffffbe7224 */ /* 0x000fe200078e00e7 */
[----:B------:R-:W-:Y:S01]  /*4fa0*/  MOV R174, R140 ;  /* 0x0000008c00ae7202 */ /* 0x000fe20000000f00 */
[----:B------:R-:W-:Y:S01]  /*4fb0*/  IMAD.MOV.U32 R137, RZ, RZ, R141 ;  /* 0x000000ffff897224 */ /* 0x000fe200078e008d */
[----:B------:R-:W-:Y:S01]  /*4fc0*/  MOV R189, R232 ;  /* 0x000000e800bd7202 */ /* 0x000fe20000000f00 */
[----:B------:R-:W-:Y:S01]  /*4fd0*/  HMMA.16816.F32.BF16 R124, R8, R16, R88 ;  /* 0x00000010087c723c */ /* 0x000fe20000041858 */
[----:B------:R-:W-:-:S07]  /*4fe0*/  FFMA.FTZ R2, R2, c[0x0][0x23c], -R20 ;  /* 0x00008f0002027a23 */ /* 0x000fce0000010814 */
[C---:B-1----:R-:W-:Y:S08]  /*4ff0*/  HMMA.16816.F32.BF16 R144, R4.reuse, R12, R240 ;  /* 0x0000000c0490723c */ /* 0x042ff000000418f0 */
[-C--:B------:R-:W-:Y:S08]  /*5000*/  HMMA.16816.F32.BF16 R36, R4, R14.reuse, R104 ;  /* 0x0000000e0424723c */ /* 0x080ff00000041868 */
[C---:B------:R-:W-:Y:S01]  /*5010*/  HMMA.16816.F32.BF16 R24, R8.reuse, R14, R24 ;  /* 0x0000000e0818723c */ /* 0x040fe20000041818 */
[----:B------:R-:W-:Y:S01]  /*5020*/  FADD.FTZ R7, R110, R109 ;  /* 0x0000006d6e077221 */ /* 0x000fe20000010000 */
[----:B------:R-:W-:Y:S01]  /*5030*/  MOV R210, R173 ;  /* 0x000000ad00d27202 */ /* 0x000fe20000000f00 */
[----:B------:R-:W-:Y:S01]  /*5040*/  IMAD.MOV.U32 R109, RZ, RZ, R212 ;  /* 0x000000ffff6d7224 */ /* 0x000fe200078e00d4 */
[----:B------:R-:W-:Y:S01]  /*5050*/  MOV R110, R111 ;  /* 0x0000006f006e7202 */ /* 0x000fe20000000f00 */
[----:B------:R-:W-:Y:S01]  /*5060*/  IMAD.MOV.U32 R212, RZ, RZ, R214 ;  /* 0x000000ffffd47224 */ /* 0x000fe200078e00d6 */
[----:B------:R-:W-:Y:S01]  /*5070*/  MOV R111, R213 ;  /* 0x000000d5006f7202 */ /* 0x000fe20000000f00 */
[----:B------:R-:W-:Y:S01]  /*5080*/  IMAD.MOV.U32 R214, RZ, RZ, R236 ;  /* 0x000000ffffd67224 */ /* 0x000fe200078e00ec */
[----:B------:R-:W-:Y:S01]  /*5090*/  MOV R213, R215 ;  /* 0x000000d700d57202 */ /* 0x000fe20000000f00 */
[----:B------:R-:W-:Y:S01]  /*50a0*/  FADD.FTZ R6, R108, R83 ;  /* 0x000000536c067221 */ /* 0x000fe20000010000 */
[----:B------:R-:W-:Y:S01]  /*50b0*/  MOV R215, R237 ;  /* 0x000000ed00d77202 */ /* 0x000fe20000000f00 */
[----:B------:R-:W-:Y:S01]  /*50c0*/  HMMA.16816.F32.BF16 R140, R8, R12, R148 ;  /* 0x0000000c088c723c */ /* 0x000fe20000041894 */
[----:B------:R-:W-:Y:S01]  /*50d0*/  MOV R108, R212 ;  /* 0x000000d4006c7202 */ /* 0x000fe20000000f00 */
[----:B------:R-:W-:Y:S01]  /*50e0*/  IMAD.MOV.U32 R237, RZ, RZ, R188 ;  /* 0x000000ffffed7224 */ /* 0x000fe200078e00bc */
[----:B------:R-:W-:Y:S01]  /*50f0*/  MOV R188, R190 ;  /* 0x000000be00bc7202 */ /* 0x000fe20000000f00 */
[----:B------:R-:W-:Y:S01]  /*5100*/  IMAD.MOV.U32 R83, RZ, RZ, R111 ;  /* 0x000000ffff537224 */ /* 0x000fe200078e006f */
[----:B------:R-:W-:Y:S01]  /*5110*/  MOV R236, R189 ;  /* 0x000000bd00ec7202 */ /* 0x000fe20000000f00 */
[----:B------:R-:W-:Y:S01]  /*5120*/  FFMA.FTZ R4, R156, c[0x0][0x23c], -R20 ;  /* 0x00008f009c047a23 */ /* 0x000fe20000010814 */
[----:B------:R-:W-:Y:S01]  /*5130*/  MOV R208, R175 ;  /* 0x000000af00d07202 */ /* 0x000fe20000000f00 */
[----:B------:R-:W-:Y:S01]  /*5140*/  FADD.FTZ R8, R110, R109 ;  /* 0x0000006d6e087221 */ /* 0x000fe20000010000 */
[----:B------:R-:W-:Y:S01]  /*5150*/  MOV R109, R213 ;  /* 0x000000d5006d7202 */ /* 0x000fe20000000f00 */
[----:B------:R-:W-:Y:S01]  /*5160*/  IMAD.MOV.U32 R110, RZ, RZ, R214 ;  /* 0x000000ffff6e7224 */ /* 0x000fe200078e00d6 */
[----:B------:R-:W-:Y:S01]  /*5170*/  MOV R190, R120 ;  /* 0x0000007800be7202 */ /* 0x000fe20000000f00 */
[----:B------:R-:W-:Y:S01]  /*5180*/  IMAD.MOV.U32 R189, RZ, RZ, R191 ;  /* 0x000000ffffbd7224 */ /* 0x000fe200078e00bf */
[----:B------:R-:W-:Y:S01]  /*5190*/  MOV R111, R215 ;  /* 0x000000d7006f7202 */ /* 0x000fe20000000f00 */
[----:B------:R-:W-:Y:S01]  /*51a0*/  IMAD.MOV.U32 R120, RZ, RZ, R73 ;  /* 0x000000ffff787224 */ /* 0x000fe200078e0049 */
[----:B------:R1:W-:Y:S01]  /*51b0*/  MUFU.EX2 R11, R2 ;  /* 0x00000002000b7308 */ /* 0x0003e20000000800 */
[----:B------:R-:W-:Y:S01]  /*51c0*/  MOV R191, R75 ;  /* 0x0000004b00bf7202 */ /* 0x000fe20000000f00 */
[----:B------:R-:W-:Y:S01]  /*51d0*/  IMAD.MOV.U32 R247, RZ, RZ, R108 ;  /* 0x000000fffff77224 */ /* 0x000fe200078e006c */
[----:B------:R-:W-:Y:S01]  /*51e0*/  MOV R75, R229 ;  /* 0x000000e5004b7202 */ /* 0x000fe20000000f00 */
[----:B------:R-:W-:Y:S01]  /*51f0*/  IMAD.MOV.U32 R211, RZ, RZ, R172 ;  /* 0x000000ffffd37224 */ /* 0x000fe200078e00ac */
[----:B------:R-:W-:Y:S01]  /*5200*/  MOV R80, R109 ;  /* 0x0000006d00507202 */ /* 0x000fe20000000f00 */
[----:B------:R-:W-:Y:S01]  /*5210*/  FADD.FTZ R10, R247, R8 ;  /* 0x00000008f70a7221 */ /* 0x000fe20000010000 */
[----:B------:R-:W-:Y:S01]  /*5220*/  MOV R73, R230 ;  /* 0x000000e600497202 */ /* 0x000fe20000000f00 */
[----:B------:R-:W-:Y:S01]  /*5230*/  IMAD.MOV.U32 R109, RZ, RZ, R75 ;  /* 0x000000ffff6d7224 */ /* 0x000fe200078e004b */
[----:B------:R-:W-:Y:S01]  /*5240*/  MOV R108, R74 ;  /* 0x0000004a006c7202 */ /* 0x000fe20000000f00 */
[----:B------:R-:W-:Y:S01]  /*5250*/  IMAD.MOV.U32 R209, RZ, RZ, R174 ;  /* 0x000000ffffd17224 */ /* 0x000fe200078e00ae */
[----:B------:R-:W-:Y:S01]  /*5260*/  MOV R247, R80 ;  /* 0x0000005000f77202 */ /* 0x000fe20000000f00 */
[----:B------:R-:W-:Y:S01]  /*5270*/  FADD.FTZ R6, R227, R6 ;  /* 0x00000006e3067221 */ /* 0x000fe20000010000 */
[----:B------:R-:W-:Y:S01]  /*5280*/  MOV R158, R138 ;  /* 0x0000008a009e7202 */ /* 0x000fe20000000f00 */
[----:B------:R4:W-:Y:S01]  /*5290*/  MUFU.EX2 R15, R0 ;  /* 0x00000000000f7308 */ /* 0x0009e20000000800 */
[----:B------:R-:W-:Y:S01]  /*52a0*/  IMAD.MOV.U32 R252, RZ, RZ, R123 ;  /* 0x000000fffffc7224 */ /* 0x000fe200078e007b */
[----:B------:R-:W-:Y:S01]  /*52b0*/  MOV R157, R139 ;  /* 0x0000008b009d7202 */ /* 0x000fe20000000f00 */
[----:B-1----:R-:W-:Y:S01]  /*52c0*/  FADD.FTZ R2, R82, R81 ;  /* 0x0000005152027221 */ /* 0x002fe20000010000 */
[----:B------:R-:W-:Y:S01]  /*52d0*/  MOV R81, R110 ;  /* 0x0000006e00517202 */ /* 0x000fe20000000f00 */
[----:B------:R-:W-:Y:S01]  /*52e0*/  IMAD.MOV.U32 R82, RZ, RZ, R111 ;  /* 0x000000ffff527224 */ /* 0x000fe200078e006f */
[----:B------:R-:W-:Y:S01]  /*52f0*/  MOV R110, R72 ;  /* 0x00000048006e7202 */ /* 0x000fe20000000f00 */
[----:B------:R-:W1:Y:S01]  /*5300*/  LDSM.16.MT88.4 R88, [R219+0xd800] ;  /* 0x00d80000db58783b */ /* 0x000e620000004200 */
[----:B------:R-:W-:Y:S01]  /*5310*/  MOV R80, R81 ;  /* 0x0000005100507202 */ /* 0x000fe20000000f00 */
[----:B------:R-:W-:Y:S01]  /*5320*/  IMAD.MOV.U32 R81, RZ, RZ, R82 ;  /* 0x000000ffff517224 */ /* 0x000fe200078e0052 */
[----:B------:R-:W-:Y:S01]  /*5330*/  MOV R111, R73 ;  /* 0x00000049006f7202 */ /* 0x000fe20000000f00 */
[----:B------:R-:W-:Y:S01]  /*5340*/  FADD.FTZ R2, R228, R2 ;  /* 0x00000002e4027221 */ /* 0x000fe20000010000 */
[----:B------:R-:W-:Y:S01]  /*5350*/  MUFU.EX2 R12, R4 ;  /* 0x00000004000c7308 */ /* 0x000fe20000000800 */
[----:B------:R-:W-:Y:S01]  /*5360*/  MOV R215, R188 ;  /* 0x000000bc00d77202 */ /* 0x000fe20000000f00 */
[----:B------:R-:W-:Y:S01]  /*5370*/  IMAD.MOV.U32 R214, RZ, RZ, R189 ;  /* 0x000000ffffd67224 */ /* 0x000fe200078e00bd */
[----:B------:R-:W-:Y:S01]  /*5380*/  MOV R213, R190 ;  /* 0x000000be00d57202 */ /* 0x000fe20000000f00 */
[----:B------:R-:W-:Y:S01]  /*5390*/  FADD.FTZ R9, R225, R2 ;  /* 0x00000002e1097221 */ /* 0x000fe20000010000 */
[----:B------:R-:W-:Y:S01]  /*53a0*/  MOV R212, R191 ;  /* 0x000000bf00d47202 */ /* 0x000fe20000000f00 */
[----:B------:R-:W-:Y:S01]  /*53b0*/  FADD.FTZ R2, R247, R6 ;  /* 0x00000006f7027221 */ /* 0x000fe20000010000 */
[----:B------:R-:W1:Y:S04]  /*53c0*/  LDSM.16.MT88.4 R172, [R217+0xd800] ;  /* 0x00d80000d9ac783b */ /* 0x000e680000004200 */
[----:B------:R-:W1:Y:S04]  /*53d0*/  LDSM.16.MT88.4 R188, [R218+0xd800] ;  /* 0x00d80000dabc783b */ /* 0x000e680000004200 */
[----:B------:R-:W1:Y:S04]  /*53e0*/  LDSM.16.MT88.4 R72, [R220+0xd800] ;  /* 0x00d80000dc48783b */ /* 0x000e680000004200 */
[----:B------:R-:W1:Y:S01]  /*53f0*/  LDSM.16.MT88.4 R104, [R217+0xf800] ;  /* 0x00f80000d968783b */ /* 0x000e620000004200 */
[----:B---3--:R-:W-:-:S02]  /*5400*/  F2FP.BF16.PACK_AB R200, R159, R204 ;  /* 0x000000cc9fc8723e */ /* 0x008fc400000010ff */
[----:B--2---:R-:W-:Y:S02]  /*5410*/  F2FP.BF16.PACK_AB R201, R23, R19 ;  /* 0x0000001317c9723e */ /* 0x004fe400000010ff */
[----:B------:R-:W-:Y:S02]  /*5420*/  F2FP.BF16.PACK_AB R202, R205, R153 ;  /* 0x00000099cdca723e */ /* 0x000fe400000010ff */
[----:B------:R-:W-:Y:S01]  /*5430*/  F2FP.BF16.PACK_AB R203, R22, R152 ;  /* 0x0000009816cb723e */ /* 0x000fe200000010ff */
[----:B------:R-:W-:-:S06]  /*5440*/  FADD.FTZ R2, R216, R2 ;  /* 0x00000002d8027221 */ /* 0x000fcc0000010000 */
[C---:B-1----:R-:W-:Y:S08]  /*5450*/  HMMA.16816.F32.BF16 R76, R200.reuse, R88, R76 ;  /* 0x00000058c84c723c */ /* 0x042ff0000004184c */
[C---:B------:R-:W-:Y:S08]  /*5460*/  HMMA.16816.F32.BF16 R164, R200.reuse, R172, R164 ;  /* 0x000000acc8a4723c */ /* 0x040ff000000418a4 */
[C---:B------:R-:W-:Y:S08]  /*5470*/  HMMA.16816.F32.BF16 R180, R200.reuse, R188, R180 ;  /* 0x000000bcc8b4723c */ /* 0x040ff000000418b4 */
[C---:B------:R-:W-:Y:S08]  /*5480*/  HMMA.16816.F32.BF16 R196, R200.reuse, R72, R196 ;  /* 0x00000048c8c4723c */ /* 0x040ff000000418c4 */
[----:B------:R-:W-:Y:S01]  /*5490*/  HMMA.16816.F32.BF16 R92, R200, R104, R92 ;  /* 0x00000068c85c723c */ /* 0x000fe2000004185c */
[----:B------:R-:W-:Y:S01]  /*54a0*/  MOV R238, R234 ;  /* 0x000000ea00ee7202 */ /* 0x000fe20000000f00 */
[----:B----4-:R-:W-:-:S04]  /*54b0*/  FFMA.FTZ R0, R251, c[0x0][0x23c], -R21 ;  /* 0x00008f00fb007a23 */ /* 0x010fc80000010815 */
[----:B------:R1:W2:Y:S01]  /*54c0*/  MUFU.EX2 R16, R0 ;  /* 0x0000000000107308 */ /* 0x0002a20000000800 */
[----:B------:R-:W-:Y:S02]  /*54d0*/  IMAD.MOV.U32 R251, RZ, RZ, R137 ;  /* 0x000000fffffb7224 */ /* 0x000fe400078e0089 */
[----:B-1----:R-:W-:Y:S01]  /*54e0*/  FFMA.FTZ R0, R250, c[0x0][0x23c], -R21 ;  /* 0x00008f00fa007a23 */ /* 0x002fe20000010815 */
[----:B------:R-:W-:Y:S02]  /*54f0*/  MOV R250, R136 ;  /* 0x0000008800fa7202 */ /* 0x000fe40000000f00 */
[----:B------:R-:W1:Y:S01]  /*5500*/  LDSM.16.MT88.4 R136, [R220+0xf800] ;  /* 0x00f80000dc88783b */ /* 0x000e620000004200 */
[----:B------:R-:W-:Y:S01]  /*5510*/  FFMA.FTZ R5, R155, c[0x0][0x23c], -R20 ;  /* 0x00008f009b057a23 */ /* 0x000fe20000010814 */
[----:B------:R-:W-:Y:S01]  /*5520*/  MUFU.EX2 R17, R0 ;  /* 0x0000000000117308 */ /* 0x000fe20000000800 */
[----:B--2---:R-:W-:Y:S01]  /*5530*/  F2FP.BF16.PACK_AB R148, R16, R15 ;  /* 0x0000000f1094723e */ /* 0x004fe200000010ff */
[----:B------:R-:W-:Y:S01]  /*5540*/  FADD.FTZ R2, R251, R2 ;  /* 0x00000002fb027221 */ /* 0x000fe20000010000 */
[----:B------:R2:W5:Y:S04]  /*5550*/  LDL.LU R155, [R1+0x9c] ;  /* 0x00009c00019b7983 */ /* 0x0005680000300800 */
[----:B------:R2:W5:Y:S01]  /*5560*/  LDL.LU R156, [R1+0x98] ;  /* 0x00009800019c7983 */ /* 0x0005620000300800 */
[----:B------:R3:W4:Y:S02]  /*5570*/  MUFU.EX2 R13, R5 ;  /* 0x00000005000d7308 */ /* 0x0007240000000800 */
[----:B---3--:R-:W-:Y:S01]  /*5580*/  FADD.FTZ R5, R83, R7 ;  /* 0x0000000753057221 */ /* 0x008fe20000010000 */
[----:B------:R-:W-:Y:S01]  /*5590*/  MOV R83, R120 ;  /* 0x0000007800537202 */ /* 0x000fe20000000f00 */
[----:B------:R-:W-:-:S03]  /*55a0*/  IMAD.MOV.U32 R120, RZ, RZ, R226 ;  /* 0x000000ffff787224 */ /* 0x000fc600078e00e2 */
[----:B------:R-:W-:Y:S02]  /*55b0*/  MOV R82, R83 ;  /* 0x0000005300527202 */ /* 0x000fe40000000f00 */
[----:B------:R-:W-:Y:S01]  /*55c0*/  MOV R83, R108 ;  /* 0x0000006c00537202 */ /* 0x000fe20000000f00 */
[----:B------:R-:W-:Y:S01]  /*55d0*/  IMAD.MOV.U32 R108, RZ, RZ, R109 ;  /* 0x000000ffff6c7224 */ /* 0x000fe200078e006d */
[----:B------:R-:W-:Y:S02]  /*55e0*/  MOV R109, R110 ;  /* 0x0000006e006d7202 */ /* 0x000fe40000000f00 */
[----:B------:R-:W-:Y:S01]  /*55f0*/  MOV R110, R111 ;  /* 0x0000006f006e7202 */ /* 0x000fe20000000f00 */
[----:B------:R-:W-:Y:S01]  /*5600*/  IMAD.MOV.U32 R111, RZ, RZ, R120 ;  /* 0x000000ffff6f7224 */ /* 0x000fe200078e0078 */
[----:B------:R-:W-:Y:S01]  /*5610*/  MOV R120, R121 ;  /* 0x0000007900787202 */ /* 0x000fe20000000f00 */
[----:B------:R-:W-:Y:S01]  /*5620*/  FADD.FTZ R8, R223, R5 ;  /* 0x00000005df087221 */ /* 0x000fe20000010000 */
[----:B------:R-:W-:Y:S01]  /*5630*/  MOV R121, R122 ;  /* 0x0000007a00797202 */ /* 0x000fe20000000f00 */
[----:B------:R-:W3:Y:S01]  /*5640*/  LDSM.16.MT88.4 R4, [R219+0xf800] ;  /* 0x00f80000db04783b */ /* 0x000ee20000004200 */
[----:B------:R-:W-:-:S02]  /*5650*/  IMAD.MOV.U32 R122, RZ, RZ, R224 ;  /* 0x000000ffff7a7224 */ /* 0x000fc400078e00e0 */
[----:B------:R-:W-:Y:S01]  /*5660*/  IMAD.MOV.U32 R241, RZ, RZ, R120 ;  /* 0x000000fffff17224 */ /* 0x000fe200078e0078 */
[----:B------:R-:W-:Y:S02]  /*5670*/  MOV R240, R121 ;  /* 0x0000007900f07202 */ /* 0x000fe40000000f00 */
[----:B------:R-:W-:Y:S01]  /*5680*/  MOV R248, R122 ;  /* 0x0000007a00f87202 */ /* 0x000fe20000000f00 */
[----:B------:R-:W-:Y:S01]  /*5690*/  FFMA.FTZ R0, R249, c[0x0][0x23c], -R21 ;  /* 0x00008f00f9007a23 */ /* 0x000fe20000010815 */
[----:B------:R-:W2:Y:S03]  /*56a0*/  LDSM.16.MT88.4 R120, [R218+0xf800] ;  /* 0x00f80000da78783b */ /* 0x000ea60000004200 */
[----:B------:R1:W1:Y:S02]  /*56b0*/  MUFU.EX2 R18, R0 ;  /* 0x0000000000127308 */ /* 0x0002640000000800 */
[----:B-1----:R-:W-:Y:S01]  /*56c0*/  FFMA.FTZ R0, R235, c[0x0][0x23c], -R20 ;  /* 0x00008f00eb007a23 */ /* 0x002fe20000010814 */
[----:B----4-:R-:W-:Y:S01]  /*56d0*/  F2FP.BF16.PACK_AB R149, R13, R11 ;  /* 0x0000000b0d95723e */ /* 0x010fe200000010ff */
[----:B------:R-:W-:Y:S01]  /*56e0*/  IMAD.MOV.U32 R247, RZ, RZ, R82 ;  /* 0x000000fffff77224 */ /* 0x000fe200078e0052 */
[----:B------:R-:W-:-:S03]  /*56f0*/  F2FP.BF16.PACK_AB R150, R18, R17 ;  /* 0x000000111296723e */ /* 0x000fc600000010ff */
[----:B------:R-:W1:Y:S01]  /*5700*/  MUFU.EX2 R14, R0 ;  /* 0x00000000000e7308 */ /* 0x000e620000000800 */
[----:B------:R-:W-:Y:S01]  /*5710*/  MOV R20, R222 ;  /* 0x000000de00147202 */ /* 0x000fe20000000f00 */
[----:B------:R-:W-:Y:S01]  /*5720*/  IMAD.MOV.U32 R244, RZ, RZ, R109 ;  /* 0x000000fffff47224 */ /* 0x000fe200078e006d */
[----:B------:R-:W-:Y:S01]  /*5730*/  MOV R249, R81 ;  /* 0x0000005100f97202 */ /* 0x000fe20000000f00 */
[C---:B------:R-:W-:Y:S01]  /*5740*/  HMMA.16816.F32.BF16 R124, R200.reuse, R136, R124 ;  /* 0x00000088c87c723c */ /* 0x040fe2000004187c */
[----:B------:R-:W-:Y:S01]  /*5750*/  MOV R21, R80 ;  /* 0x0000005000157202 */ /* 0x000fe20000000f00 */
[----:B------:R4:W5:Y:S01]  /*5760*/  LDL.LU R235, [R1+0x94] ;  /* 0x0000940001eb7983 */ /* 0x0009620000300800 */
[----:B------:R-:W-:Y:S02]  /*5770*/  MOV R246, R83 ;  /* 0x0000005300f67202 */ /* 0x000fe40000000f00 */
[----:B------:R-:W-:Y:S01]  /*5780*/  MOV R245, R108 ;  /* 0x0000006c00f57202 */ /* 0x000fe20000000f00 */
[----:B------:R4:W5:Y:S02]  /*5790*/  LDL.LU R234, [R1+0x90] ;  /* 0x0000900001ea7983 */ /* 0x0009640000300800 */
[-C--:B---3--:R-:W-:Y:S01]  /*57a0*/  HMMA.16816.F32.BF16 R140, R200, R4.reuse, R140 ;  /* 0x00000004c88c723c */ /* 0x088fe2000004188c */
[----:B------:R-:W-:Y:S01]  /*57b0*/  MOV R243, R110 ;  /* 0x0000006e00f37202 */ /* 0x000fe20000000f00 */
[----:B------:R4:W5:Y:S01]  /*57c0*/  LDL.LU R233, [R1+0x8c] ;  /* 0x00008c0001e97983 */ /* 0x0009620000300800 */
[----:B-1----:R-:W-:Y:S01]  /*57d0*/  F2FP.BF16.PACK_AB R151, R14, R12 ;  /* 0x0000000c0e97723e */ /* 0x002fe200000010ff */
[----:B------:R-:W-:Y:S01]  /*57e0*/  FADD.FTZ R0, R221, R9 ;  /* 0x00000009dd007221 */ /* 0x000fe20000010000 */
[----:B------:R-:W-:Y:S01]  /*57f0*/  MOV R242, R111 ;  /* 0x0000006f00f27202 */ /* 0x000fe20000000f00 */
[----:B------:R4:W5:Y:S04]  /*5800*/  LDL.LU R232, [R1+0x88] ;  /* 0x0000880001e87983 */ /* 0x0009680000300800 */
[----:B------:R-:W-:Y:S01]  /*5810*/  HMMA.16816.F32.BF16 R144, R148, R4, R144 ;  /* 0x000000049490723c */ /* 0x000fe20000041890 */
[----:B------:R4:W5:Y:S04]  /*5820*/  LDL.LU R231, [R1+0x84] ;  /* 0x0000840001e77983 */ /* 0x0009680000300800 */
[----:B------:R4:W5:Y:S02]  /*5830*/  LDL.LU R230, [R1+0x80] ;  /* 0x0000800001e67983 */ /* 0x0009640000300800 */
[----:B------:R-:W-:-:S02]  /*5840*/  FADD.FTZ R4, R20, R10 ;  /* 0x0000000a14047221 */ /* 0x000fc40000010000 */
[----:B------:R-:W-:Y:S01]  /*5850*/  FADD.FTZ R5, R249, R8 ;  /* 0x00000008f9057221 */ /* 0x000fe20000010000 */
[C---:B------:R-:W-:Y:S01]  /*5860*/  HMMA.16816.F32.BF16 R160, R148.reuse, R172, R160 ;  /* 0x000000ac94a0723c */ /* 0x040fe200000418a0 */
[----:B------:R-:W-:Y:S01]  /*5870*/  FADD.FTZ R8, R21, R4 ;  /* 0x0000000415087221 */ /* 0x000fe20000010000 */
[----:B------:R4:W5:Y:S01]  /*5880*/  LDL.LU R229, [R1+0x7c] ;  /* 0x00007c0001e57983 */ /* 0x0009620000300800 */
[----:B------:R-:W-:Y:S02]  /*5890*/  FADD.FTZ R4, R250, R0 ;  /* 0x00000000fa047221 */ /* 0x000fe40000010000 */
[----:B------:R-:W-:Y:S01]  /*58a0*/  FADD.FTZ R0, R157, R5 ;  /* 0x000000059d007221 */ /* 0x000fe20000010000 */
[----:B------:R4:W5:Y:S02]  /*58b0*/  LDL.LU R228, [R1+0x78] ;  /* 0x0000780001e47983 */ /* 0x0009640000300800 */
[C---:B------:R-:W-:Y:S01]  /*58c0*/  HMMA.16816.F32.BF16 R168, R148.reuse, R174, R168 ;  /* 0x000000ae94a8723c */ /* 0x040fe200000418a8 */
[----:B------:R-:W-:Y:S01]  /*58d0*/  FADD.FTZ R5, R158, R8 ;  /* 0x000000089e057221 */ /* 0x000fe20000010000 */
[----:B------:R4:W5:Y:S04]  /*58e0*/  LDL.LU R227, [R1+0x74] ;  /* 0x0000740001e37983 */ /* 0x0009680000300800 */
[----:B------:R4:W5:Y:S02]  /*58f0*/  LDL.LU R226, [R1+0x70] ;  /* 0x0000700001e27983 */ /* 0x0009640000300800 */
[C---:B------:R-:W-:Y:S02]  /*5900*/  HMMA.16816.F32.BF16 R176, R148.reuse, R188, R176 ;  /* 0x000000bc94b0723c */ /* 0x040fe400000418b0 */
        /* <DEDUP_REMOVED lines=8> */
[C---:B------:R-:W-:Y:S08]  /*5990*/  HMMA.16816.F32.BF16 R68, R148.reuse, R74, R68 ;  /* 0x0000004a9444723c */ /* 0x040ff00000041844 */
[C---:B------:R-:W-:Y:S08]  /*59a0*/  HMMA.16816.F32.BF16 R80, R148.reuse, R88, R28 ;  /* 0x000000589450723c */ /* 0x040ff0000004181c */
[C---:B------:R-:W-:Y:S08]  /*59b0*/  HMMA.16816.F32.BF16 R84, R148.reuse, R90, R84 ;  /* 0x0000005a9454723c */ /* 0x040ff00000041854 */
[C---:B------:R-:W-:Y:S08]  /*59c0*/  HMMA.16816.F32.BF16 R96, R148.reuse, R104, R96 ;  /* 0x000000689460723c */ /* 0x040ff00000041860 */
[C---:B------:R-:W-:Y:S08]  /*59d0*/  HMMA.16816.F32.BF16 R100, R148.reuse, R106, R100 ;  /* 0x0000006a9464723c */ /* 0x040ff00000041864 */
[C---:B--2---:R-:W-:Y:S08]  /*59e0*/  HMMA.16816.F32.BF16 R112, R148.reuse, R120, R112 ;  /* 0x000000789470723c */ /* 0x044ff00000041870 */
        /* <DEDUP_REMOVED lines=11> */
[-C--:B------:R-:W-:Y:S08]  /*5aa0*/  HMMA.16816.F32.BF16 R148, R148, R6.reuse, R36 ;  /* 0x000000069494723c */ /* 0x080ff00000041824 */
[----:B------:R-:W-:Y:S07]  /*5ab0*/  HMMA.16816.F32.BF16 R200, R200, R6, R24 ;  /* 0x00000006c8c8723c */ /* 0x000fee0000041818 */
[----:B------:R-:W-:-:S02]  /*5ac0*/  FADD.FTZ R6, R252, R4 ;  /* 0x00000004fc067221 */ /* 0x000fc40000010000 */
[----:B------:R-:W-:Y:S02]  /*5ad0*/  FADD.FTZ R4, R248, R2 ;  /* 0x00000002f8047221 */ /* 0x000fe40000010000 */
[----:B------:R-:W-:Y:S02]  /*5ae0*/  FADD.FTZ R2, R240, R0 ;  /* 0x00000000f0027221 */ /* 0x000fe40000010000 */
[----:B------:R-:W-:Y:S02]  /*5af0*/  FADD.FTZ R0, R241, R5 ;  /* 0x00000005f1007221 */ /* 0x000fe40000010000 */
[----:B------:R-:W-:Y:S02]  /*5b00*/  FADD.FTZ R5, R242, R6 ;  /* 0x00000006f2057221 */ /* 0x000fe40000010000 */
[----:B------:R-:W-:Y:S02]  /*5b10*/  FADD.FTZ R4, R243, R4 ;  /* 0x00000004f3047221 */ /* 0x000fe40000010000 */
        /* <DEDUP_REMOVED lines=33> */
[----:B------:R-:W-:Y:S01]  /*5d30*/  FADD.FTZ R2, R18, R2 ;  /* 0x0000000212027221 */ /* 0x000fe20000010000 */
[----:B------:R4:W-:Y:S04]  /*5d40*/  STL [R1+0x8], R5 ;  /* 0x0000080501007387 */ /* 0x0009e80000100800 */
[----:B------:R4:W-:Y:S04]  /*5d50*/  STL [R1+0x4], R4 ;  /* 0x0000040401007387 */ /* 0x0009e80000100800 */
[----:B------:R4:W-:Y:S04]  /*5d60*/  STL [R1+0xc], R0 ;  /* 0x00000c0001007387 */ /* 0x0009e80000100800 */
[----:B------:R4:W-:Y:S01]  /*5d70*/  STL [R1+0x10], R2 ;  /* 0x0000100201007387 */ /* 0x0009e20000100800 */
[----:B------:R-:W-:Y:S05]  /*5d80*/  @!P0 BRA `(.L_x_6) ;  /* 0x00003af000008947 */ /* 0x000fea0003800000 */
[----:B-----5:R-:W-:Y:S01]  /*5d90*/  IMAD.MOV.U32 R157, RZ, RZ, R155 ;  /* 0x000000ffff9d7224 */ /* 0x020fe200078e009b */
[----:B------:R-:W-:Y:S01]  /*5da0*/  MOV R159, R3 ;  /* 0x00000003009f7202 */ /* 0x000fe20000000f00 */
[----:B------:R-:W-:Y:S01]  /*5db0*/  IMAD.MOV.U32 R152, RZ, RZ, R156 ;  /* 0x000000ffff987224 */ /* 0x000fe200078e009c */
[----:B------:R-:W-:Y:S01]  /*5dc0*/  MOV R158, R154 ;  /* 0x0000009a009e7202 */ /* 0x000fe20000000f00 */
[----:B------:R-:W-:-:S02]  /*5dd0*/  USHF.L.U64.HI UR10, UR4, 0x5, UR5 ;  /* 0x00000005040a7899 */ /* 0x000fc40008010205 */
[----:B------:R-:W-:Y:S02]  /*5de0*/  USHF.L.U32 UR11, UR4, 0x5, URZ ;  /* 0x00000005040b7899 */ /* 0x000fe4000800063f */
[----:B------:R-:W-:Y:S02]  /*5df0*/  ULEA.HI.SX32 UR14, UR8, 0xfffffffe, 0x1a ;  /* 0xfffffffe080e7891 */ /* 0x000fe4000f8fd23f */
[----:B------:R-:W-:Y:S01]  /*5e00*/  ULDC.64 UR6, c[0x0][0x1a0] ;  /* 0x0000680000067ab9 */ /* 0x000fe20000000a00 */
[----:B------:R-:W-:Y:S05]  /*5e10*/  BRA `(.L_x_7) ;  /* 0x0000025000007947 */ /* 0x000fea0003800000 */
.L_x_9:
[----:B------:R-:W2:Y:S01]  /*5e20*/  LDL.64 R238, [R1+0x30] ;  /* 0x0000300001ee7983 */ /* 0x000ea20000100a00 */
[----:B------:R-:W-:Y:S02]  /*5e30*/  ULDC.64 UR4, c[0x0][0x198] ;  /* 0x0000660000047ab9 */ /* 0x000fe40000000a00 */
[----:B------:R-:W-:Y:S01]  /*5e40*/  UIADD3 UR13, UR14, -0x1, URZ ;  /* 0xffffffff0e0d7890 */ /* 0x000fe2000fffe03f */
[----:B------:R-:W3:Y:S03]  /*5e50*/  LDL.64 R236, [R1+0x20] ;  /* 0x0000200001ec7983 */ /* 0x000ee60000100a00 */
[----:B------:R-:W-:Y:S02]  /*5e60*/  USHF.R.S32.HI UR8, URZ, 0x1f, UR13 ;  /* 0x0000001f3f087899 */ /* 0x000fe4000801140d */
[----:B------:R-:W-:Y:S02]  /*5e70*/  UIMAD.WIDE.U32 UR18, UR13, UR4, URZ ;  /* 0x000000040d1272a5 */ /* 0x000fe4000f8e003f */
[----:B------:R-:W-:Y:S04]  /*5e80*/  UIMAD UR8, UR8, UR4, URZ ;  /* 0x00000004080872a4 */ /* 0x000fe8000f8e023f */
[----:B------:R-:W-:Y:S01]  /*5e90*/  UIMAD UR8, UR13, UR5, UR8 ;  /* 0x000000050d0872a4 */ /* 0x000fe2000f8e0208 */
[----:B------:R-:W-:Y:S02]  /*5ea0*/  IMAD.U32 R0, RZ, RZ, UR18 ;  /* 0x00000012ff007e24 */ /* 0x000fe4000f8e00ff */
[----:B------:R-:W-:Y:S01]  /*5eb0*/  IMAD.U32 R3, RZ, RZ, UR18 ;  /* 0x00000012ff037e24 */ /* 0x000fe2000f8e00ff */
[----:B------:R-:W-:Y:S06]  /*5ec0*/  UIADD3 UR8, UR19, UR8, URZ ;  /* 0x0000000813087290 */ /* 0x000fec000fffe03f */
[----:B------:R-:W-:Y:S01]  /*5ed0*/  IMAD.U32 R2, RZ, RZ, UR8 ;  /* 0x00000008ff027e24 */ /* 0x000fe2000f8e00ff */
[----:B------:R-:W-:Y:S02]  /*5ee0*/  USHF.L.U32 UR8, UR4, 0x5, URZ ;  /* 0x0000000504087899 */ /* 0x000fe4000800063f */
[----:B------:R-:W-:Y:S01]  /*5ef0*/  USHF.L.U64.HI UR4, UR4, 0x5, UR5 ;  /* 0x0000000504047899 */ /* 0x000fe20008010205 */
[----:B--2---:R-:W-:Y:S04]  /*5f00*/  LEA R0, P1, R0, R238, 0x6 ;  /* 0x000000ee00007211 */ /* 0x004fe800078230ff */
[----:B------:R-:W-:Y:S02]  /*5f10*/  LEA R204, P2, R0, c[0x0][0x168], 0x1 ;  /* 0x00005a0000cc7a11 */ /* 0x000fe400078408ff */
[----:B---3--:R-:W-:Y:S02]  /*5f20*/  LEA.HI.X R2, R3, R237, R2, 0x6, P1 ;  /* 0x000000ed03027211 */ /* 0x008fe400008f3402 */
[----:B------:R-:W-:Y:S02]  /*5f30*/  IADD3 R154, P1, R204, UR8, RZ ;  /* 0x00000008cc9a7c10 */ /* 0x000fe4000ff3e0ff */
[----:B------:R-:W-:Y:S02]  /*5f40*/  LEA.HI.X R205, R0, c[0x0][0x16c], R2, 0x1, P2 ;  /* 0x00005b0000cd7a11 */ /* 0x000fe400010f0c02 */
[----:B------:R-:W-:Y:S02]  /*5f50*/  IADD3 R2, P2, R154, UR8, RZ ;  /* 0x000000089a027c10 */ /* 0x000fe4000ff5e0ff */
[----:B------:R-:W-:Y:S01]  /*5f60*/  IADD3.X R155, R205, UR4, RZ, P1, !PT ;  /* 0x00000004cd9b7c10 */ /* 0x000fe20008ffe4ff */
[----:B------:R-:W-:Y:S01]  /*5f70*/  @!PT LDS RZ, [RZ] ;  /* 0x00000000fffff984 */ /* 0x000fe20000000800 */
[----:B------:R-:W-:Y:S01]  /*5f80*/  @!PT LDS RZ, [RZ] ;  /* 0x00000000fffff984 */ /* 0x000fe20000000800 */
[----:B------:R-:W-:Y:S01]  /*5f90*/  @!PT LDS RZ, [RZ] ;  /* 0x00000000fffff984 */ /* 0x000fe20000000800 */
[----:B------:R1:W-:Y:S01]  /*5fa0*/  LDGSTS.E.BYPASS.LTC128B.128 [R235+0x8000], [R204.64] ;  /* 0x08000000cceb7fae */ /* 0x0003e2000b901d50 */
[----:B------:R-:W-:Y:S02]  /*5fb0*/  IADD3 R206, P1, R2, UR8, RZ ;  /* 0x0000000802ce7c10 */ /* 0x000fe4000ff3e0ff */
[----:B------:R-:W-:Y:S01]  /*5fc0*/  IADD3.X R3, R155, UR4, RZ, P2, !PT ;  /* 0x000000049b037c10 */ /* 0x000fe200097fe4ff */
[----:B------:R1:W-:Y:S03]  /*5fd0*/  LDGSTS.E.BYPASS.LTC128B.128 [R235+0xa000], [R204.64+0x80] ;  /* 0x0a000080cceb7fae */ /* 0x0003e6000b901d50 */
[----:B------:R-:W-:Y:S01]  /*5fe0*/  IADD3.X R207, R3, UR4, RZ, P1, !PT ;  /* 0x0000000403cf7c10 */ /* 0x000fe20008ffe4ff */
[----:B------:R1:W-:Y:S04]  /*5ff0*/  LDGSTS.E.BYPASS.LTC128B.128 [R235+0x8800], [R154.64] ;  /* 0x088000009aeb7fae */ /* 0x0003e8000b901d50 */
[----:B------:R1:W-:Y:S04]  /*6000*/  LDGSTS.E.BYPASS.LTC128B.128 [R235+0xa800], [R154.64+0x80] ;  /* 0x0a8000809aeb7fae */ /* 0x0003e8000b901d50 */
[----:B------:R1:W-:Y:S04]  /*6010*/  LDGSTS.E.BYPASS.LTC128B.128 [R235+0x9000], [R2.64] ;  /* 0x0900000002eb7fae */ /* 0x0003e8000b901d50 */
[----:B------:R1:W-:Y:S04]  /*6020*/  LDGSTS.E.BYPASS.LTC128B.128 [R235+0xb000], [R2.64+0x80] ;  /* 0x0b00008002eb7fae */ /* 0x0003e8000b901d50 */
[----:B------:R1:W-:Y:S04]  /*6030*/  LDGSTS.E.BYPASS.LTC128B.128 [R235+0x9800], [R206.64] ;  /* 0x09800000ceeb7fae */ /* 0x0003e8000b901d50 */
[----:B------:R1:W-:Y:S04]  /*6040*/  LDGSTS.E.BYPASS.LTC128B.128 [R235+0xb800], [R206.64+0x80] ;  /* 0x0b800080ceeb7fae */ /* 0x0003e8000b901d50 */
[----:B------:R-:W0:Y:S01]  /*6050*/  LDGDEPBAR ;  /* 0x00000000000079af */ /* 0x000e220000000000 */
[----:B------:R-:W-:-:S05]  /*6060*/  BRA `(.L_x_8) ;  /* 0x00000d6000007947 */ /* 0x000fca0003800000 */
.L_x_7:
[----:B------:R-:W2:Y:S01]  /*6070*/  LDL.64 R8, [R1+0x28] ;  /* 0x0000280001087983 */ /* 0x000ea20000100a00 */
[----:B------:R-:W-:Y:S01]  /*6080*/  USHF.R.S32.HI UR4, URZ, 0x1f, UR14 ;  /* 0x0000001f3f047899 */ /* 0x000fe2000801140e */
[----:B------:R-:W-:Y:S04]  /*6090*/  DEPBAR.LE SB0, 0x0 ;  /* 0x000080000000791a */ /* 0x000fe80000000000 */
[----:B----4-:R-:W3:Y:S01]  /*60a0*/  LDL R4, [R1+0x14] ;  /* 0x0000140001047983 */ /* 0x010ee20000100800 */
[----:B------:R-:W-:Y:S02]  /*60b0*/  UIMAD UR4, UR4, UR6, URZ ;  /* 0x00000006040472a4 */ /* 0x000fe4000f8e023f */
[----:B------:R-:W-:Y:S02]  /*60c0*/  UIMAD.WIDE.U32 UR18, UR14, UR6, URZ ;  /* 0x000000060e1272a5 */ /* 0x000fe4000f8e003f */
[----:B------:R-:W-:Y:S01]  /*60d0*/  UIMAD UR4, UR14, UR7, UR4 ;  /* 0x000000070e0472a4 */ /* 0x000fe2000f8e0204 */
[----:B------:R-:W-:Y:S03]  /*60e0*/  BAR.SYNC.DEFER_BLOCKING 0x0 ;  /* 0x0000000000007b1d */ /* 0x000fe60000010000 */
[----:B------:R-:W-:Y:S01]  /*60f0*/  UIADD3 UR4, UR19, UR4, URZ ;  /* 0x0000000413047290 */ /* 0x000fe2000fffe03f */
[----:B------:R-:W-:Y:S02]  /*6100*/  IMAD.U32 R2, RZ, RZ, UR18 ;  /* 0x00000012ff027e24 */ /* 0x000fe4000f8e00ff */
[----:B------:R-:W-:Y:S03]  /*6110*/  IMAD.U32 R3, RZ, RZ, UR19 ;  /* 0x00000013ff037e24 */ /* 0x000fe6000f8e00ff */
[----:B------:R-:W-:Y:S01]  /*6120*/  IMAD.U32 R3, RZ, RZ, UR4 ;  /* 0x00000004ff037e24 */ /* 0x000fe2000f8e00ff */
        /* <DEDUP_REMOVED lines=12> */
[----:B------:R-:W-:Y:S03]  /*61f0*/  IADD3.X R3, R5, UR10, RZ, P1, !PT ;  /* 0x0000000a05037c10 */ /* 0x000fe60008ffe4ff */
[----:B------:R1:W-:Y:S01]  /*6200*/  LDGSTS.E.BYPASS.LTC128B.128 [R235+0xe000], [R6.64+0x80] ;  /* 0x0e00008006eb7fae */ /* 0x0003e2000b901d50 */
[----:B------:R-:W-:Y:S02]  /*6210*/  IADD3.X R9, R3, UR10, RZ, P0, !PT ;  /* 0x0000000a03097c10 */ /* 0x000fe400087fe4ff */
[----:B------:R-:W-:Y:S03]  /*6220*/  ISETP.LT.AND P0, PT, RZ, UR14, PT ;  /* 0x0000000eff007c0c */ /* 0x000fe6000bf01270 */
[----:B------:R1:W-:Y:S06]  /*6230*/  LDGSTS.E.BYPASS.LTC128B.128 [R235+0xc800], [R4.64] ;  /* 0x0c80000004eb7fae */ /* 0x0003ec000b901d50 */
[----:B------:R1:W-:Y:S06]  /*6240*/  LDGSTS.E.BYPASS.LTC128B.128 [R235+0xe800], [R4.64+0x80] ;  /* 0x0e80008004eb7fae */ /* 0x0003ec000b901d50 */
[----:B------:R2:W-:Y:S06]  /*6250*/  LDGSTS.E.BYPASS.LTC128B.128 [R235+0xd000], [R2.64] ;  /* 0x0d00000002eb7fae */ /* 0x0005ec000b901d50 */
[----:B------:R2:W-:Y:S06]  /*6260*/  LDGSTS.E.BYPASS.LTC128B.128 [R235+0xf000], [R2.64+0x80] ;  /* 0x0f00008002eb7fae */ /* 0x0005ec000b901d50 */
[----:B------:R3:W-:Y:S06]  /*6270*/  LDGSTS.E.BYPASS.LTC128B.128 [R235+0xd800], [R8.64] ;  /* 0x0d80000008eb7fae */ /* 0x0007ec000b901d50 */
[----:B------:R3:W-:Y:S06]  /*6280*/  LDGSTS.E.BYPASS.LTC128B.128 [R235+0xf800], [R8.64+0x80] ;  /* 0x0f80008008eb7fae */ /* 0x0007ec000b901d50 */
[----:B------:R-:W-:Y:S06]  /*6290*/  LDSM.16.M88.4 R64, [R223] ;  /* 0x00000000df40783b */ /* 0x000fec0000000200 */
[----:B------:R-:W1:Y:S06]  /*62a0*/  LDSM.16.M88.4 R16, [R216+0x8000] ;  /* 0x00800000d810783b */ /* 0x000e6c0000000200 */
[----:B------:R-:W3:Y:S06]  /*62b0*/  LDSM.16.M88.4 R60, [R223+0x2000] ;  /* 0x00200000df3c783b */ /* 0x000eec0000000200 */
[----:B------:R-:W4:Y:S06]  /*62c0*/  LDSM.16.M88.4 R32, [R216+0x8800] ;  /* 0x00880000d820783b */ /* 0x000f2c0000000200 */
[----:B------:R-:W0:Y:S06]  /*62d0*/  LDGDEPBAR ;  /* 0x00000000000079af */ /* 0x000e2c0000000000 */
[----:B------:R-:W5:Y:S06]  /*62e0*/  LDSM.16.M88.4 R48, [R216+0x9000] ;  /* 0x00900000d830783b */ /* 0x000f6c0000000200 */
[----:B------:R-:W2:Y:S06]  /*62f0*/  LDSM.16.M88.4 R204, [R216+0x9800] ;  /* 0x00980000d8cc783b */ /* 0x000eac0000000200 */
[----:B------:R-:W-:Y:S01]  /*6300*/  LDSM.16.M88.4 R208, [R224] ;  /* 0x00000000e0d0783b */ /* 0x000fe20000000200 */
[-C--:B-1----:R-:W-:Y:S05]  /*6310*/  HMMA.16816.F32.BF16 R4, R64, R16.reuse, RZ ;  /* 0x000000104004723c */ /* 0x082fea00000418ff */
[----:B------:R-:W1:Y:S03]  /*6320*/  LDSM.16.M88.4 R212, [R227] ;  /* 0x00000000e3d4783b */ /* 0x000e660000000200 */
[C---:B---3--:R-:W-:Y:S08]  /*6330*/  HMMA.16816.F32.BF16 R8, R60.reuse, R16, RZ ;  /* 0x000000103c08723c */ /* 0x048ff000000418ff */
[-C--:B------:R-:W-:Y:S08]  /*6340*/  HMMA.16816.F32.BF16 R12, R60, R18.reuse, RZ ;  /* 0x000000123c0c723c */ /* 0x080ff000000418ff */
[C---:B------:R-:W-:Y:S08]  /*6350*/  HMMA.16816.F32.BF16 R16, R64.reuse, R18, RZ ;  /* 0x000000124010723c */ /* 0x040ff000000418ff */
[-C--:B----4-:R-:W-:Y:S08]  /*6360*/  HMMA.16816.F32.BF16 R20, R64, R32.reuse, RZ ;  /* 0x000000204014723c */ /* 0x090ff000000418ff */
[C---:B------:R-:W-:Y:S08]  /*6370*/  HMMA.16816.F32.BF16 R24, R60.reuse, R32, RZ ;  /* 0x000000203c18723c */ /* 0x040ff000000418ff */
[-C--:B------:R-:W-:Y:S08]  /*6380*/  HMMA.16816.F32.BF16 R28, R60, R34.reuse, RZ ;  /* 0x000000223c1c723c */ /* 0x080ff000000418ff */
[C---:B------:R-:W-:Y:S08]  /*6390*/  HMMA.16816.F32.BF16 R32, R64.reuse, R34, RZ ;  /* 0x000000224020723c */ /* 0x040ff000000418ff */
[-C--:B-----5:R-:W-:Y:S08]  /*63a0*/  HMMA.16816.F32.BF16 R36, R64, R48.reuse, RZ ;  /* 0x000000304024723c */ /* 0x0a0ff000000418ff */
[C---:B------:R-:W-:Y:S08]  /*63b0*/  HMMA.16816.F32.BF16 R40, R60.reuse, R48, RZ ;  /* 0x000000303c28723c */ /* 0x040ff000000418ff */
[-C--:B------:R-:W-:Y:S08]  /*63c0*/  HMMA.16816.F32.BF16 R44, R60, R50.reuse, RZ ;  /* 0x000000323c2c723c */ /* 0x080ff000000418ff */
[C---:B------:R-:W-:Y:S08]  /*63d0*/  HMMA.16816.F32.BF16 R48, R64.reuse, R50, RZ ;  /* 0x000000324030723c */ /* 0x040ff000000418ff */
[-C--:B--2---:R-:W-:Y:S08]  /*63e0*/  HMMA.16816.F32.BF16 R52, R64, R204.reuse, RZ ;  /* 0x000000cc4034723c */ /* 0x084ff000000418ff */
[C---:B------:R-:W-:Y:S08]  /*63f0*/  HMMA.16816.F32.BF16 R56, R60.reuse, R204, RZ ;  /* 0x000000cc3c38723c */ /* 0x040ff000000418ff */
[-C--:B------:R-:W-:Y:S08]  /*6400*/  HMMA.16816.F32.BF16 R60, R60, R206.reuse, RZ ;  /* 0x000000ce3c3c723c */ /* 0x080ff000000418ff */
[----:B------:R-:W-:Y:S01]  /*6410*/  HMMA.16816.F32.BF16 R64, R64, R206, RZ ;  /* 0x000000ce4040723c */ /* 0x000fe200000418ff */
[----:B------:R-:W2:Y:S07]  /*6420*/  LDSM.16.M88.4 R204, [R224+0x2000] ;  /* 0x00200000e0cc783b */ /* 0x000eae0000000200 */
[-C--:B-1----:R-:W-:Y:S08]  /*6430*/  HMMA.16816.F32.BF16 R4, R208, R212.reuse, R4 ;  /* 0x000000d4d004723c */ /* 0x082ff00000041804 */
[C---:B--2---:R-:W-:Y:S08]  /*6440*/  HMMA.16816.F32.BF16 R8, R204.reuse, R212, R8 ;  /* 0x000000d4cc08723c */ /* 0x044ff00000041808 */
[-C--:B------:R-:W-:Y:S08]  /*6450*/  HMMA.16816.F32.BF16 R12, R204, R214.reuse, R12 ;  /* 0x000000d6cc0c723c */ /* 0x080ff0000004180c */
[C---:B------:R-:W-:Y:S01]  /*6460*/  HMMA.16816.F32.BF16 R16, R208.reuse, R214, R16 ;  /* 0x000000d6d010723c */ /* 0x040fe20000041810 */
[----:B------:R-:W1:Y:S07]  /*6470*/  LDSM.16.M88.4 R212, [R234] ;  /* 0x00000000ead4783b */ /* 0x000e6e0000000200 */
[-C--:B-1----:R-:W-:Y:S08]  /*6480*/  HMMA.16816.F32.BF16 R20, R208, R212.reuse, R20 ;  /* 0x000000d4d014723c */ /* 0x082ff00000041814 */
[C---:B------:R-:W-:Y:S08]  /*6490*/  HMMA.16816.F32.BF16 R24, R204.reuse, R212, R24 ;  /* 0x000000d4cc18723c */ /* 0x040ff00000041818 */
        /* <DEDUP_REMOVED lines=10> */
[-C--:B------:R-:W-:Y:S01]  /*6540*/  HMMA.16816.F32.BF16 R60, R204, R214.reuse, R60 ;  /* 0x000000d6cc3c723c */ /* 0x080fe2000004183c */
[----:B------:R-:W-:Y:S07]  /*6550*/  LDSM.16.M88.4 R204, [R226] ;  /* 0x00000000e2cc783b */ /* 0x000fee0000000200 */
[----:B------:R-:W-:Y:S01]  /*6560*/  HMMA.16816.F32.BF16 R64, R208, R214, R64 ;  /* 0x000000d6d040723c */ /* 0x000fe20000041840 */
[----:B------:R-:W1:Y:S06]  /*6570*/  LDSM.16.M88.4 R208, [R222+0x8000] ;  /* 0x00800000ded0783b */ /* 0x000e6c0000000200 */
[----:B------:R-:W2:Y:S01]  /*6580*/  LDSM.16.M88.4 R212, [R226+0x2000] ;  /* 0x00200000e2d4783b */ /* 0x000ea20000000200 */
[-C--:B-1----:R-:W-:Y:S08]  /*6590*/  HMMA.16816.F32.BF16 R4, R204, R208.reuse, R4 ;  /* 0x000000d0cc04723c */ /* 0x082ff00000041804 */
[C---:B--2---:R-:W-:Y:S08]  /*65a0*/  HMMA.16816.F32.BF16 R8, R212.reuse, R208, R8 ;  /* 0x000000d0d408723c */ /* 0x044ff00000041808 */
[-C--:B------:R-:W-:Y:S08]  /*65b0*/  HMMA.16816.F32.BF16 R12, R212, R210.reuse, R12 ;  /* 0x000000d2d40c723c */ /* 0x080ff0000004180c */
[C---:B------:R-:W-:Y:S01]  /*65c0*/  HMMA.16816.F32.BF16 R16, R204.reuse, R210, R16 ;  /* 0x000000d2cc10723c */ /* 0x040fe20000041810 */
[----:B------:R-:W1:Y:S07]  /*65d0*/  LDSM.16.M88.4 R208, [R222+0x8800] ;  /* 0x00880000ded0783b */ /* 0x000e6e0000000200 */
[-C--:B-1----:R-:W-:Y:S08]  /*65e0*/  HMMA.16816.F32.BF16 R20, R204, R208.reuse, R20 ;  /* 0x000000d0cc14723c */ /* 0x082ff00000041814 */
[C---:B------:R-:W-:Y:S08]  /*65f0*/  HMMA.16816.F32.BF16 R24, R212.reuse, R208, R24 ;  /* 0x000000d0d418723c */ /* 0x040ff00000041818 */
        /* <DEDUP_REMOVED lines=10> */
[-C--:B------:R-:W-:Y:S01]  /*66a0*/  HMMA.16816.F32.BF16 R60, R212, R210.reuse, R60 ;  /* 0x000000d2d43c723c */ /* 0x080fe2000004183c */
[----:B------:R-:W-:Y:S07]  /*66b0*/  LDSM.16.M88.4 R212, [R225] ;  /* 0x00000000e1d4783b */ /* 0x000fee0000000200 */
[----:B------:R-:W-:Y:S01]  /*66c0*/  HMMA.16816.F32.BF16 R64, R204, R210, R64 ;  /* 0x000000d2cc40723c */ /* 0x000fe20000041840 */
[----:B------:R-:W1:Y:S06]  /*66d0*/  LDSM.16.M88.4 R204, [R221] ;  /* 0x00000000ddcc783b */ /* 0x000e6c0000000200 */
        /* <DEDUP_REMOVED lines=19> */
[----:B------:R-:W-:Y:S07]  /*6810*/  LDSM.16.M88.4 R208, [R223+0x4000] ;  /* 0x00400000dfd0783b */ /* 0x000fee0000000200 */
        /* <DEDUP_REMOVED lines=23> */
[----:B------:R-:W1:Y:S06]  /*6990*/  LDSM.16.M88.4 R204, [R231] ;  /* 0x00000000e7cc783b */ /* 0x000e6c0000000200 */
[----:B------:R-:W2:Y:S01]  /*69a0*/  LDSM.16.M88.4 R208, [R224+0x6000] ;  /* 0x00600000e0d0783b */ /* 0x000ea20000000200 */
        /* <DEDUP_REMOVED lines=58> */
[----:B------:R-:W1:Y:S01]  /*6d50*/  LDSM.16.M88.4 R204, [R221+0x3800] ;  /* 0x00380000ddcc783b */ /* 0x000e620000000200 */
[----:B------:R-:W-:Y:S05]  /*6d60*/  DEPBAR.LE SB0, 0x0 ;  /* 0x000080000000791a */ /* 0x000fea0000000000 */
[----:B------:R-:W-:Y:S01]  /*6d70*/  BAR.SYNC.DEFER_BLOCKING 0x0 ;  /* 0x0000000000007b1d */ /* 0x000fe20000010000 */
[-C--:B-1----:R-:W-:Y:S08]  /*6d80*/  HMMA.16816.F32.BF16 R52, R212, R204.reuse, R52 ;  /* 0x000000ccd434723c */ /* 0x082ff00000041834 */
[C---:B------:R-:W-:Y:S08]  /*6d90*/  HMMA.16816.F32.BF16 R56, R208.reuse, R204, R56 ;  /* 0x000000ccd038723c */ /* 0x040ff00000041838 */
[-C--:B------:R-:W-:Y:S08]  /*6da0*/  HMMA.16816.F32.BF16 R60, R208, R206.reuse, R60 ;  /* 0x000000ced03c723c */ /* 0x080ff0000004183c */
[----:B------:R-:W-:Y:S01]  /*6db0*/  HMMA.16816.F32.BF16 R64, R212, R206, R64 ;  /* 0x000000ced440723c */ /* 0x000fe20000041840 */
[----:B------:R-:W-:-:S07]  /*6dc0*/  @P0 BRA `(.L_x_9) ;  /* 0xfffff05000000947 */ /* 0x000fce000383ffff */
.L_x_8:
[----:B------:R-:W-:Y:S01]  /*6dd0*/  FMNMX.FTZ R0, R4, R152, !PT ;  /* 0x0000009804007209 */ /* 0x000fe20007810000 */
[----:B------:R-:W-:Y:S01]  /*6de0*/  STL [R1+0x68], R224 ;  /* 0x000068e001007387 */ /* 0x000fe20000100800 */
[----:B------:R-:W-:Y:S02]  /*6df0*/  UIADD3 UR14, UR14, -0x1, URZ ;  /* 0xffffffff0e0e7890 */ /* 0x000fe4000fffe03f */
[----:B-1----:R-:W-:Y:S01]  /*6e00*/  FMNMX.FTZ R2, R5, R0, !PT ;  /* 0x0000000005027209 */ /* 0x002fe20007810000 */
[----:B------:R-:W-:Y:S01]  /*6e10*/  STL [R1+0x64], R223 ;  /* 0x000064df01007387 */ /* 0x000fe20000100800 */
[----:B------:R-:W-:Y:S02]  /*6e20*/  FMNMX.FTZ R0, R6, R157, !PT ;  /* 0x0000009d06007209 */ /* 0x000fe40007810000 */
        /* <DEDUP_REMOVED lines=37> */
[----:B------:R-:W-:Y:S01]  /*7080*/  FMNMX.FTZ R0, R31, R0, !PT ;  /* 0x000000001f007209 */ /* 0x000fe20007810000 */
[----:B------:R-:W1:Y:S01]  /*7090*/  SHFL.BFLY PT, R204, R156, 0x2, 0x1f ;  /* 0x0c401f009ccc7f89 */ /* 0x000e6200000e0000 */
        /* <DEDUP_REMOVED lines=20> */
[----:B-1----:R-:W-:Y:S02]  /*71e0*/  FMNMX.FTZ R156, R156, R204, !PT ;  /* 0x000000cc9c9c7209 */ /* 0x002fe40007810000 */
[----:B------:R-:W-:Y:S02]  /*71f0*/  FMNMX.FTZ R0, R62, R0, !PT ;  /* 0x000000003e007209 */ /* 0x000fe40007810000 */
[----:B------:R-:W-:Y:S01]  /*7200*/  FMNMX.FTZ R2, R57, R2, !PT ;  /* 0x0000000239027209 */ /* 0x000fe20007810000 */
[----:B------:R-:W1:Y:S01]  /*7210*/  SHFL.BFLY PT, R204, R156, 0x1, 0x1f ;  /* 0x0c201f009ccc7f89 */ /* 0x000e6200000e0000 */
[----:B------:R-:W-:Y:S02]  /*7220*/  FMNMX.FTZ R3, R67, R3, !PT ;  /* 0x0000000343037209 */ /* 0x000fe40007810000 */
[----:B------:R-:W-:Y:S02]  /*7230*/  FMNMX.FTZ R0, R63, R0, !PT ;  /* 0x000000003f007209 */ /* 0x000fe40007810000 */
[----:B------:R-:W-:Y:S03]  /*7240*/  FMNMX.FTZ R153, R60, R2, !PT ;  /* 0x000000023c997209 */ /* 0x000fe60007810000 */
[----:B------:R-:W2:Y:S01]  /*7250*/  SHFL.BFLY PT, R155, R3, 0x2, 0x1f ;  /* 0x0c401f00039b7f89 */ /* 0x000ea200000e0000 */
[----:B------:R-:W-:Y:S07]  /*7260*/  FMNMX.FTZ R153, R61, R153, !PT ;  /* 0x000000993d997209 */ /* 0x000fee0007810000 */
[----:B------:R-:W3:Y:S08]  /*7270*/  SHFL.BFLY PT, R2, R0, 0x2, 0x1f ;  /* 0x0c401f0000027f89 */ /* 0x000ef000000e0000 */
[----:B------:R-:W4:Y:S01]  /*7280*/  SHFL.BFLY PT, R154, R153, 0x2, 0x1f ;  /* 0x0c401f00999a7f89 */ /* 0x000f2200000e0000 */
[----:B-1----:R-:W-:Y:S04]  /*7290*/  FMNMX.FTZ R156, R156, R204, !PT ;  /* 0x000000cc9c9c7209 */ /* 0x002fe80007810000 */
[----:B------:R-:W-:Y:S02]  /*72a0*/  FSETP.NEU.FTZ.AND P1, PT, R156, -INF , PT ;  /* 0xff8000009c00780b */ /* 0x000fe40003f3d000 */
[----:B--2---:R-:W-:Y:S05]  /*72b0*/  FMNMX.FTZ R155, R3, R155, !PT ;  /* 0x0000009b039b7209 */ /* 0x004fea0007810000 */
[----:B------:R-:W1:Y:S01]  /*72c0*/  SHFL.BFLY PT, R205, R155, 0x1, 0x1f ;  /* 0x0c201f009bcd7f89 */ /* 0x000e6200000e0000 */
[----:B---3--:R-:W-:Y:S01]  /*72d0*/  FMNMX.FTZ R2, R0, R2, !PT ;  /* 0x0000000200027209 */ /* 0x008fe20007810000 */
[----:B------:R-:W-:Y:S04]  /*72e0*/  FADD.FTZ R0, -R156, R152 ;  /* 0x000000989c007221 */ /* 0x000fe80000010100 */
[----:B------:R-:W-:Y:S02]  /*72f0*/  FMUL.FTZ R0, R0, c[0x0][0x23c] ;  /* 0x00008f0000007a20 */ /* 0x000fe40000410000 */
[----:B------:R-:W2:Y:S01]  /*7300*/  SHFL.BFLY PT, R3, R2, 0x1, 0x1f ;  /* 0x0c201f0002037f89 */ /* 0x000ea200000e0000 */
[----:B----4-:R-:W-:Y:S02]  /*7310*/  FMNMX.FTZ R154, R153, R154, !PT ;  /* 0x0000009a999a7209 */ /* 0x010fe40007810000 */
[----:B------:R3:W4:Y:S05]  /*7320*/  MUFU.EX2 R153, R0 ;  /* 0x0000000000997308 */ /* 0x00072a0000000800 */
[----:B------:R-:W4:Y:S01]  /*7330*/  SHFL.BFLY PT, R206, R154, 0x1, 0x1f ;  /* 0x0c201f009ace7f89 */ /* 0x000f2200000e0000 */
[----:B-1----:R-:W-:Y:S02]  /*7340*/  FMNMX.FTZ R155, R155, R205, !PT ;  /* 0x000000cd9b9b7209 */ /* 0x002fe40007810000 */
[----:B--2---:R-:W-:Y:S03]  /*7350*/  FMNMX.FTZ R3, R2, R3, !PT ;  /* 0x0000000302037209 */ /* 0x004fe60007810000 */
[----:B---3--:R-:W-:Y:S02]  /*7360*/  FADD.FTZ R0, -R155, R157 ;  /* 0x0000009d9b007221 */ /* 0x008fe40000010100 */
[----:B------:R-:W-:Y:S02]  /*7370*/  FMUL.FTZ R157, R156, c[0x0][0x23c] ;  /* 0x00008f009c9d7a20 */ /* 0x000fe40000410000 */
[----:B------:R-:W-:Y:S01]  /*7380*/  FMUL.FTZ R0, R0, c[0x0][0x23c] ;  /* 0x00008f0000007a20 */ /* 0x000fe20000410000 */
[----:B----4-:R-:W-:Y:S01]  /*7390*/  FMNMX.FTZ R154, R154, R206, !PT ;  /* 0x000000ce9a9a7209 */ /* 0x010fe20007810000 */
[----:B------:R-:W-:Y:S01]  /*73a0*/  FMUL.FTZ R72, R153, R72 ;  /* 0x0000004899487220 */ /* 0x000fe20000410000 */
[----:B------:R-:W-:Y:S01]  /*73b0*/  FSEL R157, R157, RZ, P1 ;  /* 0x000000ff9d9d7208 */ /* 0x000fe20000800000 */
[----:B------:R1:W-:Y:S01]  /*73c0*/  MUFU.EX2 R152, R0 ;  /* 0x0000000000987308 */ /* 0x0003e20000000800 */
[----:B------:R-:W-:Y:S01]  /*73d0*/  FSETP.NEU.FTZ.AND P1, PT, R155, -INF , PT ;  /* 0xff8000009b00780b */ /* 0x000fe20003f3d000 */
[----:B------:R-:W-:Y:S02]  /*73e0*/  FMUL.FTZ R73, R153, R73 ;  /* 0x0000004999497220 */ /* 0x000fe40000410000 */
[--C-:B------:R-:W-:Y:S02]  /*73f0*/  FFMA.FTZ R4, R4, c[0x0][0x23c], -R157.reuse ;  /* 0x00008f0004047a23 */ /* 0x100fe4000001089d */
[--C-:B------:R-:W-:Y:S02]  /*7400*/  FFMA.FTZ R5, R5, c[0x0][0x23c], -R157.reuse ;  /* 0x00008f0005057a23 */ /* 0x100fe4000001089d */
[--C-:B------:R-:W-:Y:S02]  /*7410*/  FFMA.FTZ R211, R20, c[0x0][0x23c], -R157.reuse ;  /* 0x00008f0014d37a23 */ /* 0x100fe4000001089d */
[----:B------:R2:W3:Y:S01]  /*7420*/  MUFU.EX2 R214, R4 ;  /* 0x0000000400d67308 */ /* 0x0004e20000000800 */
[--C-:B------:R-:W-:Y:S02]  /*7430*/  FFMA.FTZ R210, R21, c[0x0][0x23c], -R157.reuse ;  /* 0x00008f0015d27a23 */ /* 0x100fe4000001089d */
[--C-:B------:R-:W-:Y:S02]  /*7440*/  FFMA.FTZ R248, R52, c[0x0][0x23c], -R157.reuse ;  /* 0x00008f0034f87a23 */ /* 0x100fe4000001089d */
[--C-:B------:R-:W-:Y:S02]  /*7450*/  FFMA.FTZ R249, R53, c[0x0][0x23c], -R157.reuse ;  /* 0x00008f0035f97a23 */ /* 0x100fe4000001089d */
[--C-:B------:R-:W-:Y:S02]  /*7460*/  FFMA.FTZ R16, R16, c[0x0][0x23c], -R157.reuse ;  /* 0x00008f0010107a23 */ /* 0x100fe4000001089d */
[--C-:B------:R-:W-:Y:S01]  /*7470*/  FFMA.FTZ R17, R17, c[0x0][0x23c], -R157.reuse ;  /* 0x00008f0011117a23 */ /* 0x100fe2000001089d */
[----:B------:R4:W-:Y:S01]  /*7480*/  MUFU.EX2 R244, R5 ;  /* 0x0000000500f47308 */ /* 0x0009e20000000800 */
[--C-:B------:R-:W-:Y:S02]  /*7490*/  FFMA.FTZ R209, R32, c[0x0][0x23c], -R157.reuse ;  /* 0x00008f0020d17a23 */ /* 0x100fe4000001089d */
[--C-:B------:R-:W-:Y:S02]  /*74a0*/  FFMA.FTZ R239, R48, c[0x0][0x23c], -R157.reuse ;  /* 0x00008f0030ef7a23 */ /* 0x100fe4000001089d */
[----:B-1----:R-:W-:Y:S02]  /*74b0*/  FADD.FTZ R0, -R154, R158 ;  /* 0x0000009e9a007221 */ /* 0x002fe40000010100 */
[----:B------:R-:W-:Y:S02]  /*74c0*/  FMUL.FTZ R158, R3, c[0x0][0x23c] ;  /* 0x00008f00039e7a20 */ /* 0x000fe40000410000 */
[----:B------:R-:W-:Y:S01]  /*74d0*/  FMUL.FTZ R0, R0, c[0x0][0x23c] ;  /* 0x00008f0000007a20 */ /* 0x000fe20000410000 */
[----:B------:R-:W1:Y:S01]  /*74e0*/  MUFU.EX2 R212, R16 ;  /* 0x0000001000d47308 */ /* 0x000e620000000800 */
[--C-:B------:R-:W-:Y:S02]  /*74f0*/  FFMA.FTZ R208, R33, c[0x0][0x23c], -R157.reuse ;  /* 0x00008f0021d07a23 */ /* 0x100fe4000001089d */
[--C-:B------:R-:W-:Y:S02]  /*7500*/  FFMA.FTZ R241, R36, c[0x0][0x23c], -R157.reuse ;  /* 0x00008f0024f17a23 */ /* 0x100fe4000001089d */
[----:B--2---:R-:W-:Y:S02]  /*7510*/  FMUL.FTZ R4, R155, c[0x0][0x23c] ;  /* 0x00008f009b047a20 */ /* 0x004fe40000410000 */
[--C-:B------:R-:W-:Y:S02]  /*7520*/  FFMA.FTZ R240, R37, c[0x0][0x23c], -R157.reuse ;  /* 0x00008f0025f07a23 */ /* 0x100fe4000001089d */
[--C-:B------:R-:W-:Y:S01]  /*7530*/  FFMA.FTZ R238, R49, c[0x0][0x23c], -R157.reuse ;  /* 0x00008f0031ee7a23 */ /* 0x100fe2000001089d */
[----:B------:R2:W-:Y:S01]  /*7540*/  MUFU.EX2 R2, R0 ;  /* 0x0000000000027308 */ /* 0x0005e20000000800 */
[--C-:B------:R-:W-:Y:S01]  /*7550*/  FFMA.FTZ R250, R64, c[0x0][0x23c], -R157.reuse ;  /* 0x00008f0040fa7a23 */ /* 0x100fe2000001089d */
[----:B---3--:R-:W-:Y:S01]  /*7560*/  MOV R64, R214 ;  /* 0x000000d600407202 */ /* 0x008fe20000000f00 */
[----:B------:R-:W-:Y:S01]  /*7570*/  FFMA.FTZ R157, R65, c[0x0][0x23c], -R157 ;  /* 0x00008f00419d7a23 */ /* 0x000fe2000001089d */
[----:B----4-:R-:W-:Y:S01]  /*7580*/  FSEL R5, R4, RZ, P1 ;  /* 0x000000ff04057208 */ /* 0x010fe20000800000 */
[C---:B------:R-:W-:Y:S01]  /*7590*/  FMUL.FTZ R4, R154.reuse, c[0x0][0x23c] ;  /* 0x00008f009a047a20 */ /* 0x040fe20000410000 */
[----:B------:R-:W-:Y:S01]  /*75a0*/  FSETP.NEU.FTZ.AND P1, PT, R154, -INF , PT ;  /* 0xff8000009a00780b */ /* 0x000fe20003f3d000 */
[----:B------:R-:W-:Y:S02]  /*75b0*/  FMUL.FTZ R48, R153, R188 ;  /* 0x000000bc99307220 */ /* 0x000fe40000410000 */
[--C-:B------:R-:W-:Y:S01]  /*75c0*/  FFMA.FTZ R6, R6, c[0x0][0x23c], -R5.reuse ;  /* 0x00008f0006067a23 */ /* 0x100fe20000010805 */
[----:B------:R-:W-:Y:S01]  /*75d0*/  FSEL R4, R4, RZ, P1 ;  /* 0x000000ff04047208 */ /* 0x000fe20000800000 */
[--C-:B------:R-:W-:Y:S01]  /*75e0*/  FFMA.FTZ R206, R23, c[0x0][0x23c], -R5.reuse ;  /* 0x00008f0017ce7a23 */ /* 0x100fe20000010805 */
[----:B------:R-:W-:Y:S01]  /*75f0*/  FSETP.NEU.FTZ.AND P1, PT, R3, -INF , PT ;  /* 0xff8000000300780b */ /* 0x000fe20003f3d000 */
[----:B------:R-:W3:Y:S01]  /*7600*/  MUFU.EX2 R207, R6 ;  /* 0x0000000600cf7308 */ /* 0x000ee20000000800 */
[--C-:B------:R-:W-:Y:S01]  /*7610*/  FFMA.FTZ R7, R7, c[0x0][0x23c], -R5.reuse ;  /* 0x00008f0007077a23 */ /* 0x100fe20000010805 */
[----:B-1----:R-:W-:Y:S01]  /*7620*/  MOV R36, R212 ;  /* 0x000000d400247202 */ /* 0x002fe20000000f00 */
[--C-:B------:R-:W-:Y:S01]  /*7630*/  FFMA.FTZ R18, R18, c[0x0][0x23c], -R5.reuse ;  /* 0x00008f0012127a23 */ /* 0x100fe20000010805 */
[----:B------:R-:W-:Y:S01]  /*7640*/  FSEL R158, R158, RZ, P1 ;  /* 0x000000ff9e9e7208 */ /* 0x000fe20000800000 */
[----:B------:R-:W-:Y:S02]  /*7650*/  FFMA.FTZ R19, R19, c[0x0][0x23c], -R5 ;  /* 0x00008f0013137a23 */ /* 0x000fe40000010805 */
[----:B------:R-:W-:Y:S02]  /*7660*/  FFMA.FTZ R8, R8, c[0x0][0x23c], -R4 ;  /* 0x00008f0008087a23 */ /* 0x000fe40000010804 */
[----:B------:R-:W-:Y:S01]  /*7670*/  FFMA.FTZ R11, R11, c[0x0][0x23c], -R158 ;  /* 0x00008f000b0b7a23 */ /* 0x000fe2000001089e */
[----:B------:R-:W1:Y:S01]  /*7680*/  MUFU.EX2 R251, R7 ;  /* 0x0000000700fb7308 */ /* 0x000e620000000800 */
[----:B------:R-:W-:Y:S02]  /*7690*/  FFMA.FTZ R9, R9, c[0x0][0x23c], -R4 ;  /* 0x00008f0009097a23 */ /* 0x000fe40000010804 */
[----:B--2---:R-:W-:Y:S02]  /*76a0*/  FADD.FTZ R0, -R3, R159 ;  /* 0x0000009f03007221 */ /* 0x004fe40000010100 */
[----:B------:R-:W-:Y:S02]  /*76b0*/  FFMA.FTZ R10, R10, c[0x0][0x23c], -R158 ;  /* 0x00008f000a0a7a23 */ /* 0x000fe4000001089e */
[----:B------:R-:W-:Y:S02]  /*76c0*/  FMUL.FTZ R0, R0, c[0x0][0x23c] ;  /* 0x00008f0000007a20 */ /* 0x000fe40000410000 */
[--C-:B------:R-:W-:Y:S01]  /*76d0*/  FFMA.FTZ R12, R12, c[0x0][0x23c], -R4.reuse ;  /* 0x00008f000c0c7a23 */ /* 0x100fe20000010804 */
[----:B------:R-:W2:Y:S01]  /*76e0*/  MUFU.EX2 R213, R18 ;  /* 0x0000001200d57308 */ /* 0x000ea20000000800 */
[----:B------:R-:W-:Y:S02]  /*76f0*/  FFMA.FTZ R13, R13, c[0x0][0x23c], -R4 ;  /* 0x00008f000d0d7a23 */ /* 0x000fe40000010804 */
[--C-:B------:R-:W-:Y:S01]  /*7700*/  FFMA.FTZ R14, R14, c[0x0][0x23c], -R158.reuse ;  /* 0x00008f000e0e7a23 */ /* 0x100fe2000001089e */
[----:B---3--:R-:W-:Y:S01]  /*7710*/  MOV R65, R207 ;  /* 0x000000cf00417202 */ /* 0x008fe20000000f00 */
[--C-:B------:R-:W-:Y:S02]  /*7720*/  FFMA.FTZ R207, R22, c[0x0][0x23c], -R5.reuse ;  /* 0x00008f0016cf7a23 */ /* 0x100fe40000010805 */
[----:B------:R-:W3:Y:S01]  /*7730*/  LDSM.16.MT88.4 R20, [R217+0xc000] ;  /* 0x00c00000d914783b */ /* 0x000ee20000004200 */
[----:B------:R-:W-:Y:S02]  /*7740*/  FFMA.FTZ R15, R15, c[0x0][0x23c], -R158 ;  /* 0x00008f000f0f7a23 */ /* 0x000fe4000001089e */
[----:B------:R-:W-:Y:S01]  /*7750*/  MUFU.EX2 R223, R17 ;  /* 0x0000001100df7308 */ /* 0x000fe20000000800 */
[--C-:B------:R-:W-:Y:S01]  /*7760*/  FFMA.FTZ R243, R56, c[0x0][0x23c], -R4.reuse ;  /* 0x00008f0038f37a23 */ /* 0x100fe20000010804 */
[----:B------:R-:W-:Y:S01]  /*7770*/  MOV R56, R244 ;  /* 0x000000f400387202 */ /* 0x000fe20000000f00 */
[--C-:B------:R-:W-:Y:S01]  /*7780*/  FFMA.FTZ R244, R57, c[0x0][0x23c], -R4.reuse ;  /* 0x00008f0039f47a23 */ /* 0x100fe20000010804 */
[----:B-1----:R-:W-:Y:S01]  /*7790*/  MOV R57, R251 ;  /* 0x000000fb00397202 */ /* 0x002fe20000000f00 */
[--C-:B------:R-:W-:Y:S02]  /*77a0*/  FFMA.FTZ R205, R34, c[0x0][0x23c], -R5.reuse ;  /* 0x00008f0022cd7a23 */ /* 0x100fe40000010805 */
[--C-:B------:R-:W-:Y:S02]  /*77b0*/  FFMA.FTZ R246, R54, c[0x0][0x23c], -R5.reuse ;  /* 0x00008f0036f67a23 */ /* 0x100fe40000010805 */
[--C-:B------:R-:W-:Y:S01]  /*77c0*/  FFMA.FTZ R242, R55, c[0x0][0x23c], -R5.reuse ;  /* 0x00008f0037f27a23 */ /* 0x100fe20000010805 */
[----:B------:R-:W1:Y:S01]  /*77d0*/  MUFU.EX2 R222, R19 ;  /* 0x0000001300de7308 */ /* 0x000e620000000800 */
[--C-:B------:R-:W-:Y:S01]  /*77e0*/  FFMA.FTZ R40, R40, c[0x0][0x23c], -R4.reuse ;  /* 0x00008f0028287a23 */ /* 0x100fe20000010804 */
[----:B------:R-:W4:Y:S01]  /*77f0*/  LDSM.16.MT88.4 R52, [R218+0xc000] ;  /* 0x00c00000da34783b */ /* 0x000f220000004200 */
[--C-:B------:R-:W-:Y:S01]  /*7800*/  FFMA.FTZ R41, R41, c[0x0][0x23c], -R4.reuse ;  /* 0x00008f0029297a23 */ /* 0x100fe20000010804 */
[----:B--2---:R-:W-:Y:S01]  /*7810*/  MOV R33, R213 ;  /* 0x000000d500217202 */ /* 0x004fe20000000f00 */
[--C-:B------:R-:W-:Y:S02]  /*7820*/  FFMA.FTZ R212, R44, c[0x0][0x23c], -R4.reuse ;  /* 0x00008f002cd47a23 */ /* 0x100fe40000010804 */
[--C-:B------:R-:W-:Y:S02]  /*7830*/  FFMA.FTZ R204, R35, c[0x0][0x23c], -R5.reuse ;  /* 0x00008f0023cc7a23 */ /* 0x100fe40000010805 */
[--C-:B------:R-:W-:Y:S01]  /*7840*/  FFMA.FTZ R214, R50, c[0x0][0x23c], -R5.reuse ;  /* 0x00008f0032d67a23 */ /* 0x100fe20000010805 */
[----:B------:R-:W2:Y:S01]  /*7850*/  MUFU.EX2 R215, R8 ;  /* 0x0000000800d77308 */ /* 0x000ea20000000800 */
[--C-:B------:R-:W-:Y:S02]  /*7860*/  FFMA.FTZ R29, R29, c[0x0][0x23c], -R4.reuse ;  /* 0x00008f001d1d7a23 */ /* 0x100fe40000010804 */
[--C-:B------:R-:W-:Y:S02]  /*7870*/  FFMA.FTZ R251, R60, c[0x0][0x23c], -R4.reuse ;  /* 0x00008f003cfb7a23 */ /* 0x100fe40000010804 */
[----:B------:R-:W-:Y:S02]  /*7880*/  FMUL.FTZ R7, R152, R167 ;  /* 0x000000a798077220 */ /* 0x000fe40000410000 */
[--C-:B------:R-:W-:Y:S02]  /*7890*/  FFMA.FTZ R237, R38, c[0x0][0x23c], -R5.reuse ;  /* 0x00008f0026ed7a23 */ /* 0x100fe40000010805 */
[--C-:B------:R-:W-:Y:S01]  /*78a0*/  FFMA.FTZ R236, R39, c[0x0][0x23c], -R5.reuse ;  /* 0x00008f0027ec7a23 */ /* 0x100fe20000010805 */
[----:B------:R-:W3:Y:S01]  /*78b0*/  MUFU.EX2 R252, R9 ;  /* 0x0000000900fc7308 */ /* 0x000ee20000000800 */
[--C-:B------:R-:W-:Y:S02]  /*78c0*/  FFMA.FTZ R213, R51, c[0x0][0x23c], -R5.reuse ;  /* 0x00008f0033d57a23 */ /* 0x100fe40000010805 */
[--C-:B------:R-:W-:Y:S01]  /*78d0*/  FFMA.FTZ R247, R66, c[0x0][0x23c], -R5.reuse ;  /* 0x00008f0042f77a23 */ /* 0x100fe20000010805 */
[----:B-1----:R-:W-:Y:S01]  /*78e0*/  F2FP.BF16.PACK_AB R167, R222, R33 ;  /* 0x00000021dea7723e */ /* 0x002fe200000010ff */
[----:B------:R-:W-:Y:S02]  /*78f0*/  FFMA.FTZ R245, R67, c[0x0][0x23c], -R5 ;  /* 0x00008f0043f57a23 */ /* 0x000fe40000010805 */
[----:B------:R-:W-:Y:S01]  /*7900*/  FMUL.FTZ R5, R153, R165 ;  /* 0x000000a599057220 */ /* 0x000fe20000410000 */
[----:B------:R-:W-:Y:S01]  /*7910*/  F2FP.BF16.PACK_AB R165, R57, R65 ;  /* 0x0000004139a5723e */ /* 0x000fe200000010ff */
[--C-:B------:R-:W-:Y:S01]  /*7920*/  FFMA.FTZ R24, R24, c[0x0][0x23c], -R4.reuse ;  /* 0x00008f0018187a23 */ /* 0x100fe20000010804 */
[----:B------:R-:W1:Y:S01]  /*7930*/  MUFU.EX2 R6, R11 ;  /* 0x0000000b00067308 */ /* 0x000e620000000800 */
[--C-:B------:R-:W-:Y:S02]  /*7940*/  FFMA.FTZ R25, R25, c[0x0][0x23c], -R4.reuse ;  /* 0x00008f0019197a23 */ /* 0x100fe40000010804 */
[--C-:B------:R-:W-:Y:S01]  /*7950*/  FFMA.FTZ R28, R28, c[0x0][0x23c], -R4.reuse ;  /* 0x00008f001c1c7a23 */ /* 0x100fe20000010804 */
[----:B--2---:R-:W-:Y:S01]  /*7960*/  MOV R50, R215 ;  /* 0x000000d700327202 */ /* 0x004fe20000000f00 */
[--C-:B------:R-:W-:Y:S02]  /*7970*/  FFMA.FTZ R215, R45, c[0x0][0x23c], -R4.reuse ;  /* 0x00008f002dd77a23 */ /* 0x100fe40000010804 */
[----:B------:R-:W-:Y:S01]  /*7980*/  FMUL.FTZ R8, R2, R160 ;  /* 0x000000a002087220 */ /* 0x000fe20000410000 */
[----:B------:R-:W2:Y:S01]  /*7990*/  LDL.LU R45, [R1+0x10] ;  /* 0x00001000012d7983 */ /* 0x000ea20000300800 */
[C---:B------:R-:W-:Y:S01]  /*79a0*/  FMUL.FTZ R16, R153.reuse, R172 ;  /* 0x000000ac99107220 */ /* 0x040fe20000410000 */
[----:B------:R4:W-:Y:S01]  /*79b0*/  MUFU.EX2 R221, R13 ;  /* 0x0000000d00dd7308 */ /* 0x0009e20000000800 */
[----:B------:R-:W-:Y:S01]  /*79c0*/  FMUL.FTZ R17, R153, R173 ;  /* 0x000000ad99117220 */ /* 0x000fe20000410000 */
[----:B------:R-:W2:Y:S01]  /*79d0*/  LDL.LU R188, [R1+0xc] ;  /* 0x00000c0001bc7983 */ /* 0x000ea20000300800 */
[----:B------:R-:W-:Y:S01]  /*79e0*/  FMUL.FTZ R18, R152, R174 ;  /* 0x000000ae98127220 */ /* 0x000fe20000410000 */
[----:B---3--:R-:W-:Y:S01]  /*79f0*/  MOV R60, R252 ;  /* 0x000000fc003c7202 */ /* 0x008fe20000000f00 */
[----:B------:R-:W-:Y:S01]  /*7a00*/  FFMA.FTZ R252, R61, c[0x0][0x23c], -R4 ;  /* 0x00008f003dfc7a23 */ /* 0x000fe20000010804 */
[----:B------:R-:W-:Y:S01]  /*7a10*/  MOV R174, R33 ;  /* 0x0000002100ae7202 */ /* 0x000fe20000000f00 */
[----:B------:R-:W-:Y:S01]  /*7a20*/  FMUL.FTZ R4, R153, R164 ;  /* 0x000000a499047220 */ /* 0x000fe20000410000 */
[----:B------:R-:W-:Y:S01]  /*7a30*/  F2FP.BF16.PACK_AB R164, R56, R64 ;  /* 0x0000004038a4723e */ /* 0x000fe200000010ff */
[----:B------:R-:W-:Y:S01]  /*7a40*/  FMUL.FTZ R9, R2, R161 ;  /* 0x000000a102097220 */ /* 0x000fe20000410000 */
[----:B------:R-:W-:Y:S01]  /*7a50*/  MUFU.EX2 R224, R14 ;  /* 0x0000000e00e07308 */ /* 0x000fe20000000800 */
[----:B------:R-:W-:Y:S01]  /*7a60*/  F2FP.BF16.PACK_AB R160, R60, R50 ;  /* 0x000000323ca0723e */ /* 0x000fe200000010ff */
[----:B------:R-:W-:Y:S01]  /*7a70*/  FMUL.FTZ R19, R152, R175 ;  /* 0x000000af98137220 */ /* 0x000fe20000410000 */
[----:B------:R-:W-:Y:S01]  /*7a80*/  MOV R175, R36 ;  /* 0x0000002400af7202 */ /* 0x000fe20000000f00 */
[----:B------:R-:W-:Y:S01]  /*7a90*/  FMUL.FTZ R33, R2, R177 ;  /* 0x000000b102217220 */ /* 0x000fe20000410000 */
[----:B-1----:R-:W-:Y:S01]  /*7aa0*/  MOV R61, R6 ;  /* 0x00000006003d7202 */ /* 0x002fe20000000f00 */
[----:B------:R-:W-:Y:S01]  /*7ab0*/  FMUL.FTZ R6, R152, R166 ;  /* 0x000000a698067220 */ /* 0x000fe20000410000 */
[----:B------:R-:W-:Y:S01]  /*7ac0*/  F2FP.BF16.PACK_AB R166, R223, R36 ;  /* 0x00000024dfa6723e */ /* 0x000fe200000010ff */
[----:B------:R-:W3:Y:S01]  /*7ad0*/  LDL.LU R172, [R1+0x4] ;  /* 0x0000040001ac7983 */ /* 0x000ee20000300800 */
[--C-:B------:R-:W-:Y:S01]  /*7ae0*/  FFMA.FTZ R42, R42, c[0x0][0x23c], -R158.reuse ;  /* 0x00008f002a2a7a23 */ /* 0x100fe2000001089e */
[----:B------:R-:W-:Y:S01]  /*7af0*/  MUFU.EX2 R216, R15 ;  /* 0x0000000f00d87308 */ /* 0x000fe20000000800 */
[----:B------:R-:W-:Y:S01]  /*7b00*/  FFMA.FTZ R43, R43, c[0x0][0x23c], -R158 ;  /* 0x00008f002b2b7a23 */ /* 0x000fe2000001089e */
[----:B------:R-:W2:Y:S01]  /*7b10*/  LDL.LU R44, [R1+0x8] ;  /* 0x00000800012c7983 */ /* 0x000ea20000300800 */
[C---:B------:R-:W-:Y:S01]  /*7b20*/  FMUL.FTZ R36, R2.reuse, R184 ;  /* 0x000000b802247220 */ /* 0x040fe20000410000 */
[-C--:B------:R-:W-:Y:S05]  /*7b30*/  HMMA.16816.F32.BF16 R4, R164, R20.reuse, R4 ;  /* 0x00000014a404723c */ /* 0x080fea0000041804 */
[C---:B----4-:R-:W-:Y:S01]  /*7b40*/  FMUL.FTZ R13, R2.reuse, R169 ;  /* 0x000000a9020d7220 */ /* 0x050fe20000410000 */
[----:B------:R-:W1:Y:S01]  /*7b50*/  MUFU.EX2 R0, R0 ;  /* 0x0000000000007308 */ /* 0x000e620000000800 */
[----:B------:R-:W-:Y:S02]  /*7b60*/  FMUL.FTZ R37, R2, R185 ;  /* 0x000000b902257220 */ /* 0x000fe40000410000 */
[----:B------:R-:W-:Y:S03]  /*7b70*/  FMUL.FTZ R49, R153, R189 ;  /* 0x000000bd99317220 */ /* 0x000fe60000410000 */
[----:B------:R-:W-:Y:S01]  /*7b80*/  MOV R189, R50 ;  /* 0x0000003200bd7202 */ /* 0x000fe20000000f00 */
[C---:B------:R-:W-:Y:S01]  /*7b90*/  FMUL.FTZ R50, R152.reuse, R190 ;  /* 0x000000be98327220 */ /* 0x040fe20000410000 */
[----:B------:R-:W-:Y:S01]  /*7ba0*/  MOV R190, R65 ;  /* 0x0000004100be7202 */ /* 0x000fe20000000f00 */
[----:B------:R-:W-:Y:S01]  /*7bb0*/  FMUL.FTZ R51, R152, R191 ;  /* 0x000000bf98337220 */ /* 0x000fe20000410000 */
[----:B------:R-:W4:Y:S01]  /*7bc0*/  MUFU.EX2 R159, R10 ;  /* 0x0000000a009f7308 */ /* 0x000f220000000800 */
[----:B------:R-:W-:Y:S01]  /*7bd0*/  MOV R191, R64 ;  /* 0x0000004000bf7202 */ /* 0x000fe20000000f00 */
[C---:B------:R-:W-:Y:S02]  /*7be0*/  FMUL.FTZ R64, R2.reuse, R192 ;  /* 0x000000c002407220 */ /* 0x040fe40000410000 */
[C---:B------:R-:W-:Y:S02]  /*7bf0*/  FMUL.FTZ R65, R2.reuse, R193 ;  /* 0x000000c102417220 */ /* 0x040fe40000410000 */
[C---:B------:R-:W-:Y:S02]  /*7c00*/  FMUL.FTZ R68, R2.reuse, R68 ;  /* 0x0000004402447220 */ /* 0x040fe40000410000 */
[----:B------:R-:W-:Y:S02]  /*7c10*/  FMUL.FTZ R69, R2, R69 ;  /* 0x0000004502457220 */ /* 0x000fe40000410000 */
[----:B------:R-:W4:Y:S01]  /*7c20*/  MUFU.EX2 R32, R12 ;  /* 0x0000000c00207308 */ /* 0x000f220000000800 */
[C---:B------:R-:W-:Y:S02]  /*7c30*/  FMUL.FTZ R74, R152.reuse, R74 ;  /* 0x0000004a984a7220 */ /* 0x040fe40000410000 */
[----:B------:R-:W-:Y:S02]  /*7c40*/  FMUL.FTZ R75, R152, R75 ;  /* 0x0000004b984b7220 */ /* 0x000fe40000410000 */
[----:B-1----:R-:W-:Y:S01]  /*7c50*/  FMUL.FTZ R11, R0, R163 ;  /* 0x000000a3000b7220 */ /* 0x002fe20000410000 */
[----:B------:R-:W-:Y:S01]  /*7c60*/  F2FP.BF16.PACK_AB R163, R216, R224 ;  /* 0x000000e0d8a3723e */ /* 0x000fe200000010ff */
[C---:B------:R-:W-:Y:S02]  /*7c70*/  FMUL.FTZ R14, R0.reuse, R170 ;  /* 0x000000aa000e7220 */ /* 0x040fe40000410000 */
[C---:B------:R-:W-:Y:S01]  /*7c80*/  FMUL.FTZ R15, R0.reuse, R171 ;  /* 0x000000ab000f7220 */ /* 0x040fe20000410000 */
[----:B------:R-:W-:Y:S01]  /*7c90*/  MUFU.EX2 R207, R207 ;  /* 0x000000cf00cf7308 */ /* 0x000fe20000000800 */
[C---:B------:R-:W-:Y:S02]  /*7ca0*/  FMUL.FTZ R34, R0.reuse, R178 ;  /* 0x000000b200227220 */ /* 0x040fe40000410000 */
[C---:B------:R-:W-:Y:S01]  /*7cb0*/  FMUL.FTZ R35, R0.reuse, R179 ;  /* 0x000000b300237220 */ /* 0x040fe20000410000 */
[----:B----4-:R-:W-:Y:S01]  /*7cc0*/  F2FP.BF16.PACK_AB R161, R61, R159 ;  /* 0x0000009f3da1723e */ /* 0x010fe200000010ff */
[C---:B------:R-:W-:Y:S02]  /*7cd0*/  FMUL.FTZ R10, R0.reuse, R162 ;  /* 0x000000a2000a7220 */ /* 0x040fe40000410000 */
[C---:B------:R-:W-:Y:S02]  /*7ce0*/  FMUL.FTZ R38, R0.reuse, R186 ;  /* 0x000000ba00267220 */ /* 0x040fe40000410000 */
[C---:B------:R-:W-:Y:S01]  /*7cf0*/  FMUL.FTZ R39, R0.reuse, R187 ;  /* 0x000000bb00277220 */ /* 0x040fe20000410000 */
[----:B------:R-:W1:Y:S01]  /*7d00*/  MUFU.EX2 R206, R206 ;  /* 0x000000ce00ce7308 */ /* 0x000e620000000800 */
[C---:B------:R-:W-:Y:S02]  /*7d10*/  FMUL.FTZ R66, R0.reuse, R194 ;  /* 0x000000c200427220 */ /* 0x040fe40000410000 */
[----:B------:R-:W-:Y:S01]  /*7d20*/  FMUL.FTZ R67, R0, R195 ;  /* 0x000000c300437220 */ /* 0x000fe20000410000 */
[----:B------:R-:W-:Y:S01]  /*7d30*/  F2FP.BF16.PACK_AB R162, R221, R32 ;  /* 0x00000020dda2723e */ /* 0x000fe200000010ff */
[C---:B------:R-:W-:Y:S01]  /*7d40*/  FMUL.FTZ R12, R2.reuse, R168 ;  /* 0x000000a8020c7220 */ /* 0x040fe20000410000 */
[----:B------:R-:W-:Y:S01]  /*7d50*/  MOV R173, R32 ;  /* 0x0000002000ad7202 */ /* 0x000fe20000000f00 */
[----:B------:R-:W4:Y:S01]  /*7d60*/  LDSM.16.MT88.4 R168, [R220+0xc000] ;  /* 0x00c00000dca8783b */ /* 0x000f220000004200 */
[----:B------:R-:W-:Y:S02]  /*7d70*/  FMUL.FTZ R32, R2, R176 ;  /* 0x000000b002207220 */ /* 0x000fe40000410000 */
[----:B------:R-:W-:Y:S01]  /*7d80*/  MUFU.EX2 R194, R40 ;  /* 0x0000002800c27308 */ /* 0x000fe20000000800 */
[C---:B------:R-:W-:Y:S04]  /*7d90*/  HMMA.16816.F32.BF16 R8, R160.reuse, R20, R8 ;  /* 0x00000014a008723c */ /* 0x040fe80000041808 */
[C---:B------:R-:W-:Y:S02]  /*7da0*/  FMUL.FTZ R70, R0.reuse, R70 ;  /* 0x0000004600467220 */ /* 0x040fe40000410000 */
[----:B------:R-:W-:Y:S02]  /*7db0*/  FMUL.FTZ R71, R0, R71 ;  /* 0x0000004700477220 */ /* 0x000fe40000410000 */
[-C--:B------:R-:W-:Y:S01]  /*7dc0*/  HMMA.16816.F32.BF16 R12, R160, R22.reuse, R12 ;  /* 0x00000016a00c723c */ /* 0x080fe2000004180c */
[----:B------:R-:W-:Y:S03]  /*7dd0*/  MUFU.EX2 R195, R42 ;  /* 0x0000002a00c37308 */ /* 0x000fe60000000800 */
[C---:B------:R-:W-:Y:S02]  /*7de0*/  FMUL.FTZ R20, R153.reuse, R180 ;  /* 0x000000b499147220 */ /* 0x040fe40000410000 */
[C---:B------:R-:W-:Y:S02]  /*7df0*/  FMUL.FTZ R21, R153.reuse, R181 ;  /* 0x000000b599157220 */ /* 0x040fe40000410000 */
[C---:B------:R-:W-:Y:S03]  /*7e00*/  HMMA.16816.F32.BF16 R16, R164.reuse, R22, R16 ;  /* 0x00000016a410723c */ /* 0x040fe60000041810 */
[----:B------:R1:W-:Y:S01]  /*7e10*/  MUFU.EX2 R177, R211 ;  /* 0x000000d300b17308 */ /* 0x0003e20000000800 */
[C---:B------:R-:W-:Y:S02]  /*7e20*/  FMUL.FTZ R76, R153.reuse, R76 ;  /* 0x0000004c994c7220 */ /* 0x040fe40000410000 */
[C---:B------:R-:W-:Y:S02]  /*7e30*/  FMUL.FTZ R77, R153.reuse, R77 ;  /* 0x0000004d994d7220 */ /* 0x040fe40000410000 */
[C---:B------:R-:W-:Y:S04]  /*7e40*/  FMUL.FTZ R22, R152.reuse, R182 ;  /* 0x000000b698167220 */ /* 0x040fe80000410000 */
[C---:B------:R-:W-:Y:S01]  /*7e50*/  FMUL.FTZ R23, R152.reuse, R183 ;  /* 0x000000b798177220 */ /* 0x040fe20000410000 */
[----:B------:R4:W4:Y:S01]  /*7e60*/  MUFU.EX2 R179, R210 ;  /* 0x000000d200b37308 */ /* 0x0009220000000800 */
[C---:B------:R-:W-:Y:S02]  /*7e70*/  FMUL.FTZ R78, R152.reuse, R78 ;  /* 0x0000004e984e7220 */ /* 0x040fe40000410000 */
[----:B------:R-:W-:Y:S02]  /*7e80*/  FMUL.FTZ R79, R152, R79 ;  /* 0x0000004f984f7220 */ /* 0x000fe40000410000 */
[C---:B------:R-:W-:Y:S01]  /*7e90*/  FMUL.FTZ R80, R2.reuse, R80 ;  /* 0x0000005002507220 */ /* 0x040fe20000410000 */
[-C--:B------:R-:W-:Y:S03]  /*7ea0*/  HMMA.16816.F32.BF16 R20, R164, R52.reuse, R20 ;  /* 0x00000034a414723c */ /* 0x080fe60000041814 */
[----:B------:R-:W-:Y:S01]  /*7eb0*/  FMUL.FTZ R81, R2, R81 ;  /* 0x0000005102517220 */ /* 0x000fe20000410000 */
[----:B------:R-:W-:Y:S01]  /*7ec0*/  MUFU.EX2 R183, R205 ;  /* 0x000000cd00b77308 */ /* 0x000fe20000000800 */
[C---:B------:R-:W-:Y:S02]  /*7ed0*/  FMUL.FTZ R82, R0.reuse, R82 ;  /* 0x0000005200527220 */ /* 0x040fe40000410000 */
[----:B------:R-:W-:Y:S01]  /*7ee0*/  FMUL.FTZ R83, R0, R83 ;  /* 0x0000005300537220 */ /* 0x000fe20000410000 */
[C---:B------:R-:W-:Y:S04]  /*7ef0*/  HMMA.16816.F32.BF16 R32, R160.reuse, R52, R32 ;  /* 0x00000034a020723c */ /* 0x040fe80000041820 */
[----:B-1----:R-:W-:Y:S01]  /*7f00*/  MOV R211, R61 ;  /* 0x0000003d00d37202 */ /* 0x002fe20000000f00 */
[C---:B------:R-:W-:Y:S01]  /*7f10*/  FMUL.FTZ R84, R2.reuse, R84 ;  /* 0x0000005402547220 */ /* 0x040fe20000410000 */
[----:B------:R1:W-:Y:S01]  /*7f20*/  MUFU.EX2 R186, R209 ;  /* 0x000000d100ba7308 */ /* 0x0003e20000000800 */
[C---:B------:R-:W-:Y:S01]  /*7f30*/  FMUL.FTZ R52, R153.reuse, R196 ;  /* 0x000000c499347220 */ /* 0x040fe20000410000 */
[-C--:B------:R-:W-:Y:S04]  /*7f40*/  HMMA.16816.F32.BF16 R36, R160, R54.reuse, R36 ;  /* 0x00000036a024723c */ /* 0x080fe80000041824 */
[----:B----4-:R-:W-:Y:S01]  /*7f50*/  MOV R210, R60 ;  /* 0x0000003c00d27202 */ /* 0x010fe20000000f00 */
[C---:B------:R-:W-:Y:S02]  /*7f60*/  FMUL.FTZ R53, R153.reuse, R197 ;  /* 0x000000c599357220 */ /* 0x040fe40000410000 */
[----:B------:R-:W-:Y:S01]  /*7f70*/  FMUL.FTZ R85, R2, R85 ;  /* 0x0000005502557220 */ /* 0x000fe20000410000 */
[C---:B------:R-:W-:Y:S01]  /*7f80*/  HMMA.16816.F32.BF16 R48, R164.reuse, R54, R48 ;  /* 0x00000036a430723c */ /* 0x040fe20000041830 */
[----:B------:R-:W-:Y:S03]  /*7f90*/  MUFU.EX2 R185, R204 ;  /* 0x000000cc00b97308 */ /* 0x000fe60000000800 */
[C---:B------:R-:W-:Y:S02]  /*7fa0*/  FMUL.FTZ R86, R0.reuse, R86 ;  /* 0x0000005600567220 */ /* 0x040fe40000410000 */
[----:B------:R-:W-:Y:S02]  /*7fb0*/  FMUL.FTZ R87, R0, R87 ;  /* 0x0000005700577220 */ /* 0x000fe40000410000 */
[C---:B------:R-:W-:Y:S03]  /*7fc0*/  FMUL.FTZ R54, R152.reuse, R198 ;  /* 0x000000c698367220 */ /* 0x040fe60000410000 */
[----:B------:R-:W4:Y:S01]  /*7fd0*/  MUFU.EX2 R204, R215 ;  /* 0x000000d700cc7308 */ /* 0x000f220000000800 */
[C---:B------:R-:W-:Y:S01]  /*7fe0*/  FMUL.FTZ R55, R152.reuse, R199 ;  /* 0x000000c798377220 */ /* 0x040fe20000410000 */
[----:B-1----:R-:W-:Y:S01]  /*7ff0*/  MOV R209, R57 ;  /* 0x0000003900d17202 */ /* 0x002fe20000000f00 */
[C---:B------:R-:W-:Y:S02]  /*8000*/  FMUL.FTZ R88, R153.reuse, R88 ;  /* 0x0000005899587220 */ /* 0x040fe40000410000 */
[C---:B------:R-:W-:Y:S03]  /*8010*/  FMUL.FTZ R89, R153.reuse, R89 ;  /* 0x0000005999597220 */ /* 0x040fe60000410000 */
[-C--:B------:R-:W-:Y:S02]  /*8020*/  HMMA.16816.F32.BF16 R52, R164, R168.reuse, R52 ;  /* 0x000000a8a434723c */ /* 0x080fe40000041834 */
[----:B------:R1:W-:Y:S01]  /*8030*/  MUFU.EX2 R196, R29 ;  /* 0x0000001d00c47308 */ /* 0x0003e20000000800 */
[C---:B------:R-:W-:Y:S02]  /*8040*/  FMUL.FTZ R90, R152.reuse, R90 ;  /* 0x0000005a985a7220 */ /* 0x040fe40000410000 */
[C---:B------:R-:W-:Y:S02]  /*8050*/  FMUL.FTZ R91, R152.reuse, R91 ;  /* 0x0000005b985b7220 */ /* 0x040fe40000410000 */
[C---:B------:R-:W-:Y:S01]  /*8060*/  FMUL.FTZ R92, R153.reuse, R92 ;  /* 0x0000005c995c7220 */ /* 0x040fe20000410000 */
[C---:B------:R-:W-:Y:S04]  /*8070*/  HMMA.16816.F32.BF16 R64, R160.reuse, R168, R64 ;  /* 0x000000a8a040723c */ /* 0x040fe80000041840 */
[C---:B------:R-:W-:Y:S01]  /*8080*/  FMUL.FTZ R93, R153.reuse, R93 ;  /* 0x0000005d995d7220 */ /* 0x040fe20000410000 */
[----:B------:R-:W-:Y:S01]  /*8090*/  MUFU.EX2 R178, R24 ;  /* 0x0000001800b27308 */ /* 0x000fe20000000800 */
[C---:B------:R-:W-:Y:S02]  /*80a0*/  FMUL.FTZ R94, R152.reuse, R94 ;  /* 0x0000005e985e7220 */ /* 0x040fe40000410000 */
[-C--:B------:R-:W-:Y:S04]  /*80b0*/  HMMA.16816.F32.BF16 R68, R160, R170.reuse, R68 ;  /* 0x000000aaa044723c */ /* 0x080fe80000041844 */
[----:B------:R-:W-:Y:S02]  /*80c0*/  FMUL.FTZ R95, R152, R95 ;  /* 0x0000005f985f7220 */ /* 0x000fe40000410000 */
[----:B------:R-:W-:Y:S01]  /*80d0*/  FMUL.FTZ R96, R2, R96 ;  /* 0x0000006002607220 */ /* 0x000fe20000410000 */
[----:B------:R-:W-:Y:S01]  /*80e0*/  MUFU.EX2 R180, R25 ;  /* 0x0000001900b47308 */ /* 0x000fe20000000800 */
[C---:B------:R-:W-:Y:S01]  /*80f0*/  HMMA.16816.F32.BF16 R72, R164.reuse, R170, R72 ;  /* 0x000000aaa448723c */ /* 0x040fe20000041848 */
[----:B------:R-:W4:Y:S03]  /*8100*/  LDSM.16.MT88.4 R168, [R219+0xc000] ;  /* 0x00c00000dba8783b */ /* 0x000f260000004200 */
[----:B-1----:R-:W-:Y:S01]  /*8110*/  F2FP.BF16.PACK_AB R29, R206, R207 ;  /* 0x000000cfce1d723e */ /* 0x002fe200000010ff */
[----:B------:R-:W-:Y:S02]  /*8120*/  FMUL.FTZ R97, R2, R97 ;  /* 0x0000006102617220 */ /* 0x000fe40000410000 */
[C---:B------:R-:W-:Y:S02]  /*8130*/  FMUL.FTZ R98, R0.reuse, R98 ;  /* 0x0000006200627220 */ /* 0x040fe40000410000 */
[----:B------:R-:W-:Y:S01]  /*8140*/  FMUL.FTZ R99, R0, R99 ;  /* 0x0000006300637220 */ /* 0x000fe20000410000 */
[----:B------:R-:W-:Y:S02]  /*8150*/  MUFU.EX2 R181, R208 ;  /* 0x000000d000b57308 */ /* 0x000fe40000000800 */
[C---:B------:R-:W-:Y:S02]  /*8160*/  FMUL.FTZ R100, R2.reuse, R100 ;  /* 0x0000006402647220 */ /* 0x040fe40000410000 */
[----:B------:R-:W-:Y:S02]  /*8170*/  FMUL.FTZ R101, R2, R101 ;  /* 0x0000006502657220 */ /* 0x000fe40000410000 */
[C---:B------:R-:W-:Y:S02]  /*8180*/  FMUL.FTZ R102, R0.reuse, R102 ;  /* 0x0000006600667220 */ /* 0x040fe40000410000 */
[----:B------:R-:W-:Y:S02]  /*8190*/  FMUL.FTZ R103, R0, R103 ;  /* 0x0000006700677220 */ /* 0x000fe40000410000 */
[C---:B------:R-:W-:Y:S01]  /*81a0*/  FMUL.FTZ R104, R153.reuse, R104 ;  /* 0x0000006899687220 */ /* 0x040fe20000410000 */
[----:B------:R1:W-:Y:S01]  /*81b0*/  MUFU.EX2 R184, R28 ;  /* 0x0000001c00b87308 */ /* 0x0003e20000000800 */
[C---:B------:R-:W-:Y:S02]  /*81c0*/  FMUL.FTZ R105, R153.reuse, R105 ;  /* 0x0000006999697220 */ /* 0x040fe40000410000 */
[C---:B------:R-:W-:Y:S02]  /*81d0*/  FMUL.FTZ R106, R152.reuse, R106 ;  /* 0x0000006a986a7220 */ /* 0x040fe40000410000 */
[C---:B------:R-:W-:Y:S02]  /*81e0*/  FMUL.FTZ R107, R152.reuse, R107 ;  /* 0x0000006b986b7220 */ /* 0x040fe40000410000 */
[C---:B------:R-:W-:Y:S02]  /*81f0*/  FMUL.FTZ R108, R153.reuse, R108 ;  /* 0x0000006c996c7220 */ /* 0x040fe40000410000 */
[----:B------:R-:W-:Y:S01]  /*8200*/  FMUL.FTZ R109, R153, R109 ;  /* 0x0000006d996d7220 */ /* 0x000fe20000410000 */
[----:B------:R-:W-:Y:S01]  /*8210*/  MUFU.EX2 R192, R241 ;  /* 0x000000f100c07308 */ /* 0x000fe20000000800 */
[C---:B------:R-:W-:Y:S02]  /*8220*/  FMUL.FTZ R110, R152.reuse, R110 ;  /* 0x0000006e986e7220 */ /* 0x040fe40000410000 */
[----:B------:R-:W-:Y:S02]  /*8230*/  FMUL.FTZ R111, R152, R111 ;  /* 0x0000006f986f7220 */ /* 0x000fe40000410000 */
[C---:B------:R-:W-:Y:S02]  /*8240*/  FMUL.FTZ R112, R2.reuse, R112 ;  /* 0x0000007002707220 */ /* 0x040fe40000410000 */
[----:B------:R-:W-:Y:S02]  /*8250*/  FMUL.FTZ R113, R2, R113 ;  /* 0x0000007102717220 */ /* 0x000fe40000410000 */
[C---:B------:R-:W-:Y:S01]  /*8260*/  FMUL.FTZ R114, R0.reuse, R114 ;  /* 0x0000007200727220 */ /* 0x040fe20000410000 */
[-C--:B----4-:R-:W-:Y:S01]  /*8270*/  HMMA.16816.F32.BF16 R76, R164, R168.reuse, R76 ;  /* 0x000000a8a44c723c */ /* 0x090fe2000004184c */
[----:B------:R-:W-:Y:S02]  /*8280*/  MUFU.EX2 R241, R245 ;  /* 0x000000f500f17308 */ /* 0x000fe40000000800 */
[----:B------:R-:W-:Y:S01]  /*8290*/  FMUL.FTZ R115, R0, R115 ;  /* 0x0000007300737220 */ /* 0x000fe20000410000 */
[----:B-1----:R-:W-:Y:S01]  /*82a0*/  F2FP.BF16.PACK_AB R28, R179, R177 ;  /* 0x000000b1b31c723e */ /* 0x002fe200000010ff */
[C---:B------:R-:W-:Y:S02]  /*82b0*/  FMUL.FTZ R116, R2.reuse, R116 ;  /* 0x0000007402747220 */ /* 0x040fe40000410000 */
[----:B------:R-:W-:Y:S01]  /*82c0*/  FMUL.FTZ R117, R2, R117 ;  /* 0x0000007502757220 */ /* 0x000fe20000410000 */
[C---:B------:R-:W-:Y:S03]  /*82d0*/  HMMA.16816.F32.BF16 R80, R160.reuse, R168, R80 ;  /* 0x000000a8a050723c */ /* 0x040fe60000041850 */
[----:B------:R-:W-:Y:S01]  /*82e0*/  MUFU.EX2 R198, R240 ;  /* 0x000000f000c67308 */ /* 0x000fe20000000800 */
[C---:B------:R-:W-:Y:S02]  /*82f0*/  FMUL.FTZ R118, R0.reuse, R118 ;  /* 0x0000007600767220 */ /* 0x040fe40000410000 */
[----:B------:R-:W-:Y:S02]  /*8300*/  FMUL.FTZ R119, R0, R119 ;  /* 0x0000007700777220 */ /* 0x000fe40000410000 */
[-C--:B------:R-:W-:Y:S04]  /*8310*/  HMMA.16816.F32.BF16 R84, R160, R170.reuse, R84 ;  /* 0x000000aaa054723c */ /* 0x080fe80000041854 */
[C---:B------:R-:W-:Y:S01]  /*8320*/  FMUL.FTZ R120, R153.reuse, R120 ;  /* 0x0000007899787220 */ /* 0x040fe20000410000 */
[----:B------:R-:W-:Y:S01]  /*8330*/  MUFU.EX2 R193, R237 ;  /* 0x000000ed00c17308 */ /* 0x000fe20000000800 */
[C---:B------:R-:W-:Y:S02]  /*8340*/  FMUL.FTZ R121, R153.reuse, R121 ;  /* 0x0000007999797220 */ /* 0x040fe40000410000 */
[C---:B------:R-:W-:Y:S01]  /*8350*/  HMMA.16816.F32.BF16 R88, R164.reuse, R170, R88 ;  /* 0x000000aaa458723c */ /* 0x040fe20000041858 */
[----:B------:R-:W1:Y:S03]  /*8360*/  LDSM.16.MT88.4 R168, [R217+0xe000] ;  /* 0x00e00000d9a8783b */ /* 0x000e660000004200 */
[C---:B------:R-:W-:Y:S02]  /*8370*/  FMUL.FTZ R122, R152.reuse, R122 ;  /* 0x0000007a987a7220 */ /* 0x040fe40000410000 */
[C---:B------:R-:W-:Y:S01]  /*8380*/  FMUL.FTZ R123, R152.reuse, R123 ;  /* 0x0000007b987b7220 */ /* 0x040fe20000410000 */
[----:B------:R4:W-:Y:S01]  /*8390*/  MUFU.EX2 R237, R249 ;  /* 0x000000f900ed7308 */ /* 0x0009e20000000800 */
[C---:B------:R-:W-:Y:S04]  /*83a0*/  FMUL.FTZ R124, R153.reuse, R124 ;  /* 0x0000007c997c7220 */ /* 0x040fe80000410000 */
        /* <DEDUP_REMOVED lines=9> */
[----:B------:R-:W-:Y:S01]  /*8440*/  MUFU.EX2 R236, R243 ;  /* 0x000000f300ec7308 */ /* 0x000fe20000000800 */
[----:B------:R-:W-:Y:S02]  /*8450*/  FMUL.FTZ R133, R2, R133 ;  /* 0x0000008502857220 */ /* 0x000fe40000410000 */
[C---:B------:R-:W-:Y:S01]  /*8460*/  FMUL.FTZ R134, R0.reuse, R134 ;  /* 0x0000008600867220 */ /* 0x040fe20000410000 */
[----:B----4-:R-:W-:Y:S01]  /*8470*/  MOV R249, R204 ;  /* 0x000000cc00f97202 */ /* 0x010fe20000000f00 */
[----:B------:R-:W-:Y:S02]  /*8480*/  FMUL.FTZ R135, R0, R135 ;  /* 0x0000008700877220 */ /* 0x000fe40000410000 */
[C---:B------:R-:W-:Y:S02]  /*8490*/  FMUL.FTZ R136, R153.reuse, R136 ;  /* 0x0000008899887220 */ /* 0x040fe40000410000 */
[C---:B------:R-:W-:Y:S01]  /*84a0*/  FMUL.FTZ R137, R153.reuse, R137 ;  /* 0x0000008999897220 */ /* 0x040fe20000410000 */
[----:B------:R-:W-:Y:S01]  /*84b0*/  MUFU.EX2 R215, R246 ;  /* 0x000000f600d77308 */ /* 0x000fe20000000800 */
[C---:B------:R-:W-:Y:S02]  /*84c0*/  FMUL.FTZ R138, R152.reuse, R138 ;  /* 0x0000008a988a7220 */ /* 0x040fe40000410000 */
[C---:B------:R-:W-:Y:S01]  /*84d0*/  FMUL.FTZ R139, R152.reuse, R139 ;  /* 0x0000008b988b7220 */ /* 0x040fe20000410000 */
[-C--:B-1----:R-:W-:Y:S03]  /*84e0*/  HMMA.16816.F32.BF16 R92, R164, R168.reuse, R92 ;  /* 0x000000a8a45c723c */ /* 0x082fe6000004185c */
[C---:B------:R-:W-:Y:S02]  /*84f0*/  FMUL.FTZ R140, R153.reuse, R140 ;  /* 0x0000008c998c7220 */ /* 0x040fe40000410000 */
[----:B------:R-:W-:Y:S01]  /*8500*/  FMUL.FTZ R141, R153, R141 ;  /* 0x0000008d998d7220 */ /* 0x000fe20000410000 */
[----:B------:R-:W-:Y:S01]  /*8510*/  MUFU.EX2 R240, R247 ;  /* 0x000000f700f07308 */ /* 0x000fe20000000800 */
[C---:B------:R-:W-:Y:S01]  /*8520*/  FMUL.FTZ R142, R152.reuse, R142 ;  /* 0x0000008e988e7220 */ /* 0x040fe20000410000 */
[C---:B------:R-:W-:Y:S04]  /*8530*/  HMMA.16816.F32.BF16 R96, R160.reuse, R168, R96 ;  /* 0x000000a8a060723c */ /* 0x040fe80000041860 */
[----:B------:R-:W-:Y:S02]  /*8540*/  FMUL.FTZ R143, R152, R143 ;  /* 0x0000008f988f7220 */ /* 0x000fe40000410000 */
[C---:B------:R-:W-:Y:S02]  /*8550*/  FMUL.FTZ R144, R2.reuse, R144 ;  /* 0x0000009002907220 */ /* 0x040fe40000410000 */
[-C--:B------:R-:W-:Y:S04]  /*8560*/  HMMA.16816.F32.BF16 R100, R160, R170.reuse, R100 ;  /* 0x000000aaa064723c */ /* 0x080fe80000041864 */
[----:B------:R-:W-:Y:S02]  /*8570*/  FMUL.FTZ R145, R2, R145 ;  /* 0x0000009102917220 */ /* 0x000fe40000410000 */
[C---:B------:R-:W-:Y:S02]  /*8580*/  FMUL.FTZ R146, R0.reuse, R146 ;  /* 0x0000009200927220 */ /* 0x040fe40000410000 */
[C---:B------:R-:W-:Y:S01]  /*8590*/  HMMA.16816.F32.BF16 R104, R164.reuse, R170, R104 ;  /* 0x000000aaa468723c */ /* 0x040fe20000041868 */
[----:B------:R-:W1:Y:S03]  /*85a0*/  LDSM.16.MT88.4 R168, [R218+0xe000] ;  /* 0x00e00000daa8783b */ /* 0x000e660000004200 */
[----:B------:R-:W-:Y:S02]  /*85b0*/  FMUL.FTZ R147, R0, R147 ;  /* 0x0000009300937220 */ /* 0x000fe40000410000 */
[----:B---3--:R-:W-:Y:S02]  /*85c0*/  FFMA.FTZ R172, R152, R172, R190 ;  /* 0x000000ac98ac7223 */ /* 0x008fe400000100be */
[----:B------:R-:W-:Y:S01]  /*85d0*/  MUFU.EX2 R190, R239 ;  /* 0x000000ef00be7308 */ /* 0x000fe20000000800 */
[C---:B------:R-:W-:Y:S03]  /*85e0*/  FMUL.FTZ R148, R2.reuse, R148 ;  /* 0x0000009402947220 */ /* 0x040fe60000410000 */
[----:B------:R-:W-:Y:S02]  /*85f0*/  FMUL.FTZ R149, R2, R149 ;  /* 0x0000009502957220 */ /* 0x000fe40000410000 */
[C---:B------:R-:W-:Y:S02]  /*8600*/  FMUL.FTZ R150, R0.reuse, R150 ;  /* 0x0000009600967220 */ /* 0x040fe40000410000 */
[----:B------:R-:W-:Y:S02]  /*8610*/  FMUL.FTZ R151, R0, R151 ;  /* 0x0000009700977220 */ /* 0x000fe40000410000 */
[--C-:B------:R-:W-:Y:S01]  /*8620*/  FFMA.FTZ R26, R26, c[0x0][0x23c], -R158.reuse ;  /* 0x00008f001a1a7a23 */ /* 0x100fe2000001089e */
[----:B------:R-:W-:Y:S01]  /*8630*/  MUFU.EX2 R239, R250 ;  /* 0x000000fa00ef7308 */ /* 0x000fe20000000800 */
[--C-:B------:R-:W-:Y:S02]  /*8640*/  FFMA.FTZ R27, R27, c[0x0][0x23c], -R158.reuse ;  /* 0x00008f001b1b7a23 */ /* 0x100fe4000001089e */
[--C-:B------:R-:W-:Y:S02]  /*8650*/  FFMA.FTZ R30, R30, c[0x0][0x23c], -R158.reuse ;  /* 0x00008f001e1e7a23 */ /* 0x100fe4000001089e */
[----:B------:R-:W-:Y:S02]  /*8660*/  FFMA.FTZ R31, R31, c[0x0][0x23c], -R158 ;  /* 0x00008f001f1f7a23 */ /* 0x000fe4000001089e */
[C---:B------:R-:W-:Y:S02]  /*8670*/  FMUL.FTZ R24, R153.reuse, R200 ;  /* 0x000000c899187220 */ /* 0x040fe40000410000 */
[----:B------:R-:W-:Y:S01]  /*8680*/  FMUL.FTZ R25, R153, R201 ;  /* 0x000000c999197220 */ /* 0x000fe20000410000 */
[----:B------:R-:W3:Y:S01]  /*8690*/  MUFU.EX2 R200, R212 ;  /* 0x000000d400c87308 */ /* 0x000ee20000000800 */
[----:B--2---:R-:W-:Y:S02]  /*86a0*/  FFMA.FTZ R45, R2, R45, R189 ;  /* 0x0000002d022d7223 */ /* 0x004fe400000100bd */
[----:B------:R-:W-:Y:S02]  /*86b0*/  FFMA.FTZ R159, R0, R188, R159 ;  /* 0x000000bc009f7223 */ /* 0x000fe4000001009f */
[----:B------:R-:W-:Y:S02]  /*86c0*/  FADD.FTZ R0, R209, R172 ;  /* 0x000000acd1007221 */ /* 0x000fe40000010000 */
[----:B------:R-:W-:Y:S02]  /*86d0*/  FFMA.FTZ R44, R153, R44, R191 ;  /* 0x0000002c992c7223 */ /* 0x000fe400000100bf */
[----:B------:R-:W-:Y:S01]  /*86e0*/  FFMA.FTZ R153, R59, c[0x0][0x23c], -R158 ;  /* 0x00008f003b997a23 */ /* 0x000fe2000001089e */
[----:B------:R-:W-:Y:S01]  /*86f0*/  MUFU.EX2 R188, R41 ;  /* 0x0000002900bc7308 */ /* 0x000fe20000000800 */
[----:B------:R-:W-:Y:S01]  /*8700*/  FADD.FTZ R2, R56, R44 ;  /* 0x0000002c38027221 */ /* 0x000fe20000010000 */
[-C--:B-1----:R-:W-:Y:S03]  /*8710*/  HMMA.16816.F32.BF16 R108, R164, R168.reuse, R108 ;  /* 0x000000a8a46c723c */ /* 0x082fe6000004186c */
[--C-:B------:R-:W-:Y:S02]  /*8720*/  FFMA.FTZ R46, R46, c[0x0][0x23c], -R158.reuse ;  /* 0x00008f002e2e7a23 */ /* 0x100fe4000001089e */
[--C-:B------:R-:W-:Y:S02]  /*8730*/  FFMA.FTZ R47, R47, c[0x0][0x23c], -R158.reuse ;  /* 0x00008f002f2f7a23 */ /* 0x100fe4000001089e */
[----:B------:R-:W-:Y:S01]  /*8740*/  FADD.FTZ R44, R210, R45 ;  /* 0x0000002dd22c7221 */ /* 0x000fe20000010000 */
[C---:B------:R-:W-:Y:S01]  /*8750*/  HMMA.16816.F32.BF16 R112, R160.reuse, R168, R112 ;  /* 0x000000a8a070723c */ /* 0x040fe20000041870 */
[----:B------:R1:W2:Y:S03]  /*8760*/  MUFU.EX2 R189, R43 ;  /* 0x0000002b00bd7308 */ /* 0x0002a60000000800 */
[----:B------:R-:W-:Y:S01]  /*8770*/  FADD.FTZ R159, R211, R159 ;  /* 0x0000009fd39f7221 */ /* 0x000fe20000010000 */
[-C--:B---3--:R-:W-:Y:S03]  /*8780*/  MOV R245, R200.reuse ;  /* 0x000000c800f57202 */ /* 0x088fe60000000f00 */
[-C--:B------:R-:W-:Y:S03]  /*8790*/  HMMA.16816.F32.BF16 R116, R160, R170.reuse, R116 ;  /* 0x000000aaa074723c */ /* 0x080fe60000041874 */
[----:B------:R-:W3:Y:S05]  /*87a0*/  MUFU.EX2 R191, R214 ;  /* 0x000000d600bf7308 */ /* 0x000eea0000000800 */
[C---:B------:R-:W-:Y:S01]  /*87b0*/  HMMA.16816.F32.BF16 R120, R164.reuse, R170, R120 ;  /* 0x000000aaa478723c */ /* 0x040fe20000041878 */
[----:B------:R-:W4:Y:S04]  /*87c0*/  LDSM.16.MT88.4 R168, [R220+0xe000] ;  /* 0x00e00000dca8783b */ /* 0x000f280000004200 */
[----:B------:R3:W3:Y:S04]  /*87d0*/  MUFU.EX2 R201, R46 ;  /* 0x0000002e00c97308 */ /* 0x0006e80000000800 */
[----:B-1----:R-:W-:Y:S03]  /*87e0*/  LDSM.16.MT88.4 R40, [R217+0xd000] ;  /* 0x00d00000d928783b */ /* 0x002fe60000004200 */
[----:B--2---:R-:W-:Y:S03]  /*87f0*/  F2FP.BF16.PACK_AB R45, R189, R195 ;  /* 0x000000c3bd2d723e */ /* 0x004fe600000010ff */
[----:B------:R1:W-:Y:S01]  /*8800*/  MUFU.EX2 R210, R251 ;  /* 0x000000fb00d27308 */ /* 0x0003e20000000800 */
[----:B---3--:R-:W-:Y:S09]  /*8810*/  MOV R243, R191 ;  /* 0x000000bf00f37202 */ /* 0x008ff20000000f00 */
[----:B------:R2:W-:Y:S01]  /*8820*/  MUFU.EX2 R209, R252 ;  /* 0x000000fc00d17308 */ /* 0x0005e20000000800 */
[----:B------:R-:W-:Y:S02]  /*8830*/  F2FP.BF16.PACK_AB R46, R204, R200 ;  /* 0x000000c8cc2e723e */ /* 0x000fe400000010ff */
[----:B------:R-:W-:Y:S07]  /*8840*/  MOV R247, R201 ;  /* 0x000000c900f77202 */ /* 0x000fee0000000f00 */
[----:B------:R3:W-:Y:S01]  /*8850*/  MUFU.EX2 R176, R26 ;  /* 0x0000001a00b07308 */ /* 0x0007e20000000800 */
[----:B-1----:R-:W-:Y:S01]  /*8860*/  MOV R251, R189 ;  /* 0x000000bd00fb7202 */ /* 0x002fe20000000f00 */
[-C--:B----4-:R-:W-:Y:S08]  /*8870*/  HMMA.16816.F32.BF16 R124, R164, R168.reuse, R124 ;  /* 0x000000a8a47c723c */ /* 0x090ff0000004187c */
[----:B------:R1:W-:Y:S01]  /*8880*/  MUFU.EX2 R187, R27 ;  /* 0x0000001b00bb7308 */ /* 0x0003e20000000800 */
[C---:B------:R-:W-:Y:S04]  /*8890*/  HMMA.16816.F32.BF16 R128, R160.reuse, R168, R128 ;  /* 0x000000a8a080723c */ /* 0x040fe80000041880 */
[----:B--2---:R-:W-:Y:S05]  /*88a0*/  MOV R252, R188 ;  /* 0x000000bc00fc7202 */ /* 0x004fea0000000f00 */
[----:B------:R2:W-:Y:S01]  /*88b0*/  MUFU.EX2 R182, R30 ;  /* 0x0000001e00b67308 */ /* 0x0005e20000000800 */
[-C--:B------:R-:W-:Y:S03]  /*88c0*/  HMMA.16816.F32.BF16 R132, R160, R170.reuse, R132 ;  /* 0x000000aaa084723c */ /* 0x080fe60000041884 */
[C---:B---3--:R-:W-:Y:S05]  /*88d0*/  FMUL.FTZ R26, R152.reuse, R202 ;  /* 0x000000ca981a7220 */ /* 0x048fea0000410000 */
[C---:B------:R-:W-:Y:S01]  /*88e0*/  HMMA.16816.F32.BF16 R136, R164.reuse, R170, R136 ;  /* 0x000000aaa488723c */ /* 0x040fe20000041888 */
[----:B------:R-:W3:Y:S01]  /*88f0*/  LDSM.16.MT88.4 R168, [R219+0xe000] ;  /* 0x00e00000dba8783b */ /* 0x000ee20000004200 */
[----:B------:R-:W4:Y:S02]  /*8900*/  MUFU.EX2 R202, R238 ;  /* 0x000000ee00ca7308 */ /* 0x000f240000000800 */
[----:B-1----:R-:W-:Y:S02]  /*8910*/  FMUL.FTZ R27, R152, R203 ;  /* 0x000000cb981b7220 */ /* 0x002fe40000410000 */
[--C-:B------:R-:W-:Y:S03]  /*8920*/  FFMA.FTZ R152, R58, c[0x0][0x23c], -R158.reuse ;  /* 0x00008f003a987a23 */ /* 0x100fe6000001089e */
[----:B------:R-:W-:Y:S03]  /*8930*/  LDSM.16.MT88.4 R56, [R218+0xd000] ;  /* 0x00d00000da38783b */ /* 0x000fe60000004200 */
[----:B------:R-:W1:Y:S01]  /*8940*/  MUFU.EX2 R203, R213 ;  /* 0x000000d500cb7308 */ /* 0x000e620000000800 */
[----:B--2---:R-:W-:Y:S09]  /*8950*/  F2FP.BF16.PACK_AB R30, R181, R186 ;  /* 0x000000bab51e723e */ /* 0x004ff200000010ff */
[----:B------:R2:W-:Y:S01]  /*8960*/  MUFU.EX2 R213, R244 ;  /* 0x000000f400d57308 */ /* 0x0005e20000000800 */
[----:B----4-:R-:W-:Y:S09]  /*8970*/  MOV R250, R202 ;  /* 0x000000ca00fa7202 */ /* 0x010ff20000000f00 */
[----:B------:R-:W-:Y:S01]  /*8980*/  MUFU.EX2 R212, R152 ;  /* 0x0000009800d47308 */ /* 0x000fe20000000800 */
[----:B-1----:R-:W-:Y:S01]  /*8990*/  MOV R246, R203 ;  /* 0x000000cb00f67202 */ /* 0x002fe20000000f00 */
[-C--:B---3--:R-:W-:Y:S08]  /*89a0*/  HMMA.16816.F32.BF16 R140, R164, R168.reuse, R140 ;  /* 0x000000a8a48c723c */ /* 0x088ff0000004188c */
[----:B------:R1:W3:Y:S01]  /*89b0*/  MUFU.EX2 R197, R31 ;  /* 0x0000001f00c57308 */ /* 0x0002e20000000800 */
[----:B--2---:R-:W-:Y:S01]  /*89c0*/  MOV R244, R190 ;  /* 0x000000be00f47202 */ /* 0x004fe20000000f00 */
[C---:B------:R-:W-:Y:S08]  /*89d0*/  HMMA.16816.F32.BF16 R144, R160.reuse, R168, R144 ;  /* 0x000000a8a090723c */ /* 0x040ff00000041890 */
[----:B------:R-:W2:Y:S01]  /*89e0*/  MUFU.EX2 R214, R248 ;  /* 0x000000f800d67308 */ /* 0x000ea20000000800 */
[-C--:B------:R-:W-:Y:S01]  /*89f0*/  HMMA.16816.F32.BF16 R148, R160, R170.reuse, R148 ;  /* 0x000000aaa094723c */ /* 0x080fe20000041894 */
[----:B------:R-:W4:Y:S08]  /*8a00*/  LDSM.16.MT88.4 R160, [R217+0xc800] ;  /* 0x00c80000d9a0783b */ /* 0x000f300000004200 */
[----:B------:R-:W-:Y:S01]  /*8a10*/  MUFU.EX2 R238, R242 ;  /* 0x000000f200ee7308 */ /* 0x000fe20000000800 */
[----:B------:R-:W-:Y:S01]  /*8a20*/  HMMA.16816.F32.BF16 R24, R164, R170, R24 ;  /* 0x000000aaa418723c */ /* 0x000fe20000041818 */
[----:B------:R-:W4:Y:S03]  /*8a30*/  LDSM.16.MT88.4 R168, [R218+0xc800] ;  /* 0x00c80000daa8783b */ /* 0x000f260000004200 */
[----:B-1----:R-:W-:Y:S03]  /*8a40*/  F2FP.BF16.PACK_AB R31, R185, R183 ;  /* 0x000000b7b91f723e */ /* 0x002fe600000010ff */
[----:B------:R-:W-:Y:S02]  /*8a50*/  F2FP.BF16.PACK_AB R164, R180, R178 ;  /* 0x000000b2b4a4723e */ /* 0x000fe400000010ff */
[----:B------:R-:W-:Y:S03]  /*8a60*/  MUFU.EX2 R242, R157 ;  /* 0x0000009d00f27308 */ /* 0x000fe60000000800 */
[----:B------:R-:W-:Y:S02]  /*8a70*/  F2FP.BF16.PACK_AB R165, R187, R176 ;  /* 0x000000b0bba5723e */ /* 0x000fe400000010ff */
[----:B------:R-:W-:Y:S02]  /*8a80*/  F2FP.BF16.PACK_AB R166, R196, R184 ;  /* 0x000000b8c4a6723e */ /* 0x000fe400000010ff */
[----:B---3--:R-:W-:Y:S02]  /*8a90*/  F2FP.BF16.PACK_AB R167, R197, R182 ;  /* 0x000000b6c5a7723e */ /* 0x008fe400000010ff */
[----:B--2---:R-:W-:Y:S01]  /*8aa0*/  F2FP.BF16.PACK_AB R200, R237, R214 ;  /* 0x000000d6edc8723e */ /* 0x004fe200000010ff */
[----:B------:R-:W-:Y:S01]  /*8ab0*/  MUFU.EX2 R211, R153 ;  /* 0x0000009900d37308 */ /* 0x000fe20000000800 */
[-C--:B----4-:R-:W-:Y:S08]  /*8ac0*/  HMMA.16816.F32.BF16 R4, R28, R160.reuse, R4 ;  /* 0x000000a01c04723c */ /* 0x090ff00000041804 */
[C---:B------:R-:W-:Y:S08]  /*8ad0*/  HMMA.16816.F32.BF16 R8, R164.reuse, R160, R8 ;  /* 0x000000a0a408723c */ /* 0x040ff00000041808 */
[-C--:B------:R-:W-:Y:S08]  /*8ae0*/  HMMA.16816.F32.BF16 R12, R164, R162.reuse, R12 ;  /* 0x000000a2a40c723c */ /* 0x080ff0000004180c */
[C---:B------:R-:W-:Y:S01]  /*8af0*/  HMMA.16816.F32.BF16 R16, R28.reuse, R162, R16 ;  /* 0x000000a21c10723c */ /* 0x040fe20000041810 */
[----:B------:R-:W1:Y:S07]  /*8b00*/  LDSM.16.MT88.4 R160, [R220+0xc800] ;  /* 0x00c80000dca0783b */ /* 0x000e6e0000004200 */
[-C--:B------:R-:W-:Y:S08]  /*8b10*/  HMMA.16816.F32.BF16 R20, R28, R168.reuse, R20 ;  /* 0x000000a81c14723c */ /* 0x080ff00000041814 */
[C---:B------:R-:W-:Y:S08]  /*8b20*/  HMMA.16816.F32.BF16 R32, R164.reuse, R168, R32 ;  /* 0x000000a8a420723c */ /* 0x040ff00000041820 */
[-C--:B------:R-:W-:Y:S08]  /*8b30*/  HMMA.16816.F32.BF16 R36, R164, R170.reuse, R36 ;  /* 0x000000aaa424723c */ /* 0x080ff00000041824 */
[C---:B------:R-:W-:Y:S01]  /*8b40*/  HMMA.16816.F32.BF16 R48, R28.reuse, R170, R48 ;  /* 0x000000aa1c30723c */ /* 0x040fe20000041830 */
[----:B------:R-:W2:Y:S07]  /*8b50*/  LDSM.16.MT88.4 R168, [R219+0xc800] ;  /* 0x00c80000dba8783b */ /* 0x000eae0000004200 */
[-C--:B-1----:R-:W-:Y:S08]  /*8b60*/  HMMA.16816.F32.BF16 R52, R28, R160.reuse, R52 ;  /* 0x000000a01c34723c */ /* 0x082ff00000041834 */
[C---:B------:R-:W-:Y:S08]  /*8b70*/  HMMA.16816.F32.BF16 R64, R164.reuse, R160, R64 ;  /* 0x000000a0a440723c */ /* 0x040ff00000041840 */
[-C--:B------:R-:W-:Y:S08]  /*8b80*/  HMMA.16816.F32.BF16 R68, R164, R162.reuse, R68 ;  /* 0x000000a2a444723c */ /* 0x080ff00000041844 */
[C---:B------:R-:W-:Y:S01]  /*8b90*/  HMMA.16816.F32.BF16 R72, R28.reuse, R162, R72 ;  /* 0x000000a21c48723c */ /* 0x040fe20000041848 */
[----:B------:R-:W1:Y:S07]  /*8ba0*/  LDSM.16.MT88.4 R160, [R217+0xe800] ;  /* 0x00e80000d9a0783b */ /* 0x000e6e0000004200 */
[-C--:B--2---:R-:W-:Y:S08]  /*8bb0*/  HMMA.16816.F32.BF16 R76, R28, R168.reuse, R76 ;  /* 0x000000a81c4c723c */ /* 0x084ff0000004184c */
        /* <DEDUP_REMOVED lines=18> */
[----:B------:R-:W-:Y:S07]  /*8ce0*/  LDSM.16.MT88.4 R160, [R219+0xd000] ;  /* 0x00d00000dba0783b */ /* 0x000fee0000004200 */
[-C--:B--2---:R-:W-:Y:S08]  /*8cf0*/  HMMA.16816.F32.BF16 R140, R28, R168.reuse, R140 ;  /* 0x000000a81c8c723c */ /* 0x084ff0000004188c */
[C---:B------:R-:W-:Y:S01]  /*8d00*/  HMMA.16816.F32.BF16 R144, R164.reuse, R168, R144 ;  /* 0x000000a8a490723c */ /* 0x040fe20000041890 */
[----:B------:R-:W1:Y:S06]  /*8d10*/  MUFU.EX2 R169, R47 ;  /* 0x0000002f00a97308 */ /* 0x000e6c0000000800 */
[--C-:B------:R-:W-:Y:S01]  /*8d20*/  FFMA.FTZ R168, R62, c[0x0][0x23c], -R158.reuse ;  /* 0x00008f003ea87a23 */ /* 0x100fe2000001089e */
[-C--:B------:R-:W-:Y:S03]  /*8d30*/  HMMA.16816.F32.BF16 R148, R164, R170.reuse, R148 ;  /* 0x000000aaa494723c */ /* 0x080fe60000041894 */
[----:B------:R-:W-:Y:S01]  /*8d40*/  MUFU.EX2 R208, R168 ;  /* 0x000000a800d07308 */ /* 0x000fe20000000800 */
[----:B------:R-:W-:Y:S02]  /*8d50*/  FFMA.FTZ R158, R63, c[0x0][0x23c], -R158 ;  /* 0x00008f003f9e7a23 */ /* 0x000fe4000001089e */
[----:B------:R-:W2:Y:S01]  /*8d60*/  LDSM.16.MT88.4 R60, [R220+0xd000] ;  /* 0x00d00000dc3c783b */ /* 0x000ea20000004200 */
[----:B------:R-:W-:Y:S01]  /*8d70*/  FADD.FTZ R165, R175, R2 ;  /* 0x00000002afa57221 */ /* 0x000fe20000010000 */
[----:B------:R-:W-:Y:S04]  /*8d80*/  HMMA.16816.F32.BF16 R24, R28, R170, R24 ;  /* 0x000000aa1c18723c */ /* 0x000fe80000041818 */
[----:B------:R-:W-:Y:S01]  /*8d90*/  FADD.FTZ R2, R173, R44 ;  /* 0x0000002cad027221 */ /* 0x000fe20000010000 */
[----:B------:R-:W-:Y:S01]  /*8da0*/  F2FP.BF16.PACK_AB R44, R188, R194 ;  /* 0x000000c2bc2c723e */ /* 0x000fe200000010ff */
[----:B------:R-:W-:Y:S01]  /*8db0*/  FADD.FTZ R164, R174, R0 ;  /* 0x00000000aea47221 */ /* 0x000fe20000010000 */
[----:B------:R-:W-:Y:S01]  /*8dc0*/  F2FP.BF16.PACK_AB R30, R202, R190 ;  /* 0x000000beca1e723e */ /* 0x000fe200000010ff */
[----:B------:R-:W-:Y:S01]  /*8dd0*/  LDSM.16.MT88.4 R172, [R217+0xd800] ;  /* 0x00d80000d9ac783b */ /* 0x000fe20000004200 */
[----:B------:R-:W-:Y:S03]  /*8de0*/  F2FP.BF16.PACK_AB R31, R203, R191 ;  /* 0x000000bfcb1f723e */ /* 0x000fe600000010ff */
[----:B------:R-:W-:Y:S01]  /*8df0*/  F2FP.BF16.PACK_AB R28, R198, R192 ;  /* 0x000000c0c61c723e */ /* 0x000fe200000010ff */
[----:B------:R-:W-:Y:S01]  /*8e00*/  FADD.FTZ R0, R224, R159 ;  /* 0x0000009fe0007221 */ /* 0x000fe20000010000 */
[----:B------:R-:W-:Y:S01]  /*8e10*/  F2FP.BF16.PACK_AB R29, R199, R193 ;  /* 0x000000c1c71d723e */ /* 0x000fe200000010ff */
[----:B------:R-:W-:Y:S01]  /*8e20*/  FADD.FTZ R152, R221, R2 ;  /* 0x00000002dd987221 */ /* 0x000fe20000010000 */
[----:B------:R-:W-:Y:S01]  /*8e30*/  LDSM.16.MT88.4 R188, [R218+0xd800] ;  /* 0x00d80000dabc783b */ /* 0x000fe20000004200 */
[----:B-1----:R-:W-:Y:S01]  /*8e40*/  F2FP.BF16.PACK_AB R47, R169, R201 ;  /* 0x000000c9a92f723e */ /* 0x002fe200000010ff */
[----:B------:R-:W-:Y:S01]  /*8e50*/  FADD.FTZ R2, R216, R0 ;  /* 0x00000000d8027221 */ /* 0x000fe20000010000 */
[----:B------:R1:W3:Y:S01]  /*8e60*/  MUFU.EX2 R159, R158 ;  /* 0x0000009e009f7308 */ /* 0x0002e20000000800 */
[----:B------:R-:W-:Y:S01]  /*8e70*/  F2FP.BF16.PACK_AB R201, R238, R215 ;  /* 0x000000d7eec9723e */ /* 0x000fe200000010ff */
[-C--:B------:R-:W-:Y:S03]  /*8e80*/  HMMA.16816.F32.BF16 R4, R28, R40.reuse, R4 ;  /* 0x000000281c04723c */ /* 0x080fe60000041804 */
[----:B------:R4:W5:Y:S01]  /*8e90*/  LDL.LU R224, [R1+0x68] ;  /* 0x0000680001e07983 */ /* 0x0009620000300800 */
[----:B------:R-:W-:Y:S01]  /*8ea0*/  F2FP.BF16.PACK_AB R202, R242, R239 ;  /* 0x000000eff2ca723e */ /* 0x000fe200000010ff */
[----:B------:R-:W-:Y:S01]  /*8eb0*/  FADD.FTZ R152, R178, R152 ;  /* 0x00000098b2987221 */ /* 0x000fe20000010000 */
[----:B------:R-:W-:Y:S01]  /*8ec0*/  F2FP.BF16.PACK_AB R203, R241, R240 ;  /* 0x000000f0f1cb723e */ /* 0x000fe200000010ff */
[----:B------:R-:W-:Y:S01]  /*8ed0*/  FADD.FTZ R153, R176, R2 ;  /* 0x00000002b0997221 */ /* 0x000fe20000010000 */
[C---:B------:R-:W-:Y:S04]  /*8ee0*/  HMMA.16816.F32.BF16 R8, R44.reuse, R40, R8 ;  /* 0x000000282c08723c */ /* 0x040fe80000041808 */
[----:B------:R-:W-:Y:S01]  /*8ef0*/  MOV R248, R169 ;  /* 0x000000a900f87202 */ /* 0x000fe20000000f00 */
[----:B------:R-:W-:Y:S01]  /*8f00*/  FADD.FTZ R2, R180, R152 ;  /* 0x00000098b4027221 */ /* 0x000fe20000010000 */
[----:B------:R-:W-:Y:S02]  /*8f10*/  MOV R152, R199 ;  /* 0x000000c700987202 */ /* 0x000fe40000000f00 */
[-C--:B------:R-:W-:Y:S08]  /*8f20*/  HMMA.16816.F32.BF16 R12, R44, R42.reuse, R12 ;  /* 0x0000002a2c0c723c */ /* 0x080ff0000004180c */
[C---:B------:R-:W-:Y:S01]  /*8f30*/  HMMA.16816.F32.BF16 R16, R28.reuse, R42, R16 ;  /* 0x0000002a1c10723c */ /* 0x040fe20000041810 */
[----:B------:R-:W1:Y:S07]  /*8f40*/  LDSM.16.MT88.4 R40, [R217+0xf000] ;  /* 0x00f00000d928783b */ /* 0x000e6e0000004200 */
[-C--:B------:R-:W-:Y:S08]  /*8f50*/  HMMA.16816.F32.BF16 R20, R28, R56.reuse, R20 ;  /* 0x000000381c14723c */ /* 0x080ff00000041814 */
        /* <DEDUP_REMOVED lines=9> */
[-C--:B------:R-:W-:Y:S08]  /*8ff0*/  HMMA.16816.F32.BF16 R76, R28, R160.reuse, R76 ;  /* 0x000000a01c4c723c */ /* 0x080ff0000004184c */
[C---:B------:R-:W-:Y:S08]  /*9000*/  HMMA.16816.F32.BF16 R80, R44.reuse, R160, R80 ;  /* 0x000000a02c50723c */ /* 0x040ff00000041850 */
[-C--:B------:R-:W-:Y:S08]  /*9010*/  HMMA.16816.F32.BF16 R84, R44, R162.reuse, R84 ;  /* 0x000000a22c54723c */ /* 0x080ff00000041854 */
[C---:B------:R-:W-:Y:S01]  /*9020*/  HMMA.16816.F32.BF16 R88, R28.reuse, R162, R88 ;  /* 0x000000a21c58723c */ /* 0x040fe20000041858 */
[----:B------:R-:W2:Y:S07]  /*9030*/  LDSM.16.MT88.4 R160, [R219+0xf000] ;  /* 0x00f00000dba0783b */ /* 0x000eae0000004200 */
[-C--:B-1----:R-:W-:Y:S08]  /*9040*/  HMMA.16816.F32.BF16 R92, R28, R40.reuse, R92 ;  /* 0x000000281c5c723c */ /* 0x082ff0000004185c */
[C---:B------:R-:W-:Y:S07]  /*9050*/  HMMA.16816.F32.BF16 R96, R44.reuse, R40, R96 ;  /* 0x000000282c60723c */ /* 0x040fee0000041860 */
[----:B------:R-:W-:Y:S01]  /*9060*/  FADD.FTZ R40, R222, R164 ;  /* 0x000000a4de287221 */ /* 0x000fe20000010000 */
[-C--:B------:R-:W-:Y:S04]  /*9070*/  HMMA.16816.F32.BF16 R100, R44, R42.reuse, R100 ;  /* 0x0000002a2c64723c */ /* 0x080fe80000041864 */
[----:B------:R-:W-:Y:S04]  /*9080*/  FADD.FTZ R0, R207, R40 ;  /* 0x00000028cf007221 */ /* 0x000fe80000010000 */
[C---:B------:R-:W-:Y:S01]  /*9090*/  HMMA.16816.F32.BF16 R104, R28.reuse, R42, R104 ;  /* 0x0000002a1c68723c */ /* 0x040fe20000041868 */
[----:B------:R-:W1:Y:S03]  /*90a0*/  LDSM.16.MT88.4 R40, [R220+0xd800] ;  /* 0x00d80000dc28783b */ /* 0x000e660000004200 */
[----:B------:R-:W-:Y:S01]  /*90b0*/  FADD.FTZ R158, R206, R0 ;  /* 0x00000000ce9e7221 */ /* 0x000fe20000010000 */
[----:B------:R-:W-:Y:S03]  /*90c0*/  MOV R0, R187 ;  /* 0x000000bb00007202 */ /* 0x000fe60000000f00 */
[-C--:B------:R-:W-:Y:S01]  /*90d0*/  HMMA.16816.F32.BF16 R108, R28, R56.reuse, R108 ;  /* 0x000000381c6c723c */ /* 0x080fe2000004186c */
[----:B------:R-:W-:Y:S03]  /*90e0*/  LDSM.16.MT88.4 R204, [R220+0xf800] ;  /* 0x00f80000dccc783b */ /* 0x000fe60000004200 */
[----:B------:R-:W-:Y:S04]  /*90f0*/  FADD.FTZ R0, R0, R153 ;  /* 0x0000009900007221 */ /* 0x000fe80000010000 */
[C---:B------:R-:W-:Y:S07]  /*9100*/  HMMA.16816.F32.BF16 R112, R44.reuse, R56, R112 ;  /* 0x000000382c70723c */ /* 0x040fee0000041870 */
[----:B------:R-:W-:Y:S01]  /*9110*/  FADD.FTZ R56, R223, R165 ;  /* 0x000000a5df387221 */ /* 0x000fe20000010000 */
[-C--:B------:R-:W-:Y:S01]  /*9120*/  HMMA.16816.F32.BF16 R116, R44, R58.reuse, R116 ;  /* 0x0000003a2c74723c */ /* 0x080fe20000041874 */
[----:B------:R4:W5:Y:S03]  /*9130*/  LDL.LU R223, [R1+0x64] ;  /* 0x0000640001df7983 */ /* 0x0009660000300800 */
[----:B------:R-:W-:Y:S01]  /*9140*/  FADD.FTZ R56, R177, R56 ;  /* 0x00000038b1387221 */ /* 0x000fe20000010000 */
[----:B------:R4:W5:Y:S03]  /*9150*/  LDL.LU R222, [R1+0x60] ;  /* 0x0000600001de7983 */ /* 0x0009660000300800 */
[C---:B------:R-:W-:Y:S01]  /*9160*/  HMMA.16816.F32.BF16 R120, R28.reuse, R58, R120 ;  /* 0x0000003a1c78723c */ /* 0x040fe20000041878 */
[----:B------:R4:W5:Y:S03]  /*9170*/  LDL.LU R221, [R1+0x5c] ;  /* 0x00005c0001dd7983 */ /* 0x0009660000300800 */
[----:B------:R-:W-:Y:S01]  /*9180*/  FADD.FTZ R157, R179, R56 ;  /* 0x00000038b39d7221 */ /* 0x000fe20000010000 */
[----:B------:R4:W5:Y:S03]  /*9190*/  LDL.LU R216, [R1+0x58] ;  /* 0x0000580001d87983 */ /* 0x0009660000300800 */
[-C--:B--2---:R-:W-:Y:S01]  /*91a0*/  HMMA.16816.F32.BF16 R124, R28, R60.reuse, R124 ;  /* 0x0000003c1c7c723c */ /* 0x084fe2000004187c */
[----:B------:R-:W-:Y:S07]  /*91b0*/  LDSM.16.MT88.4 R56, [R217+0xf800] ;  /* 0x00f80000d938783b */ /* 0x000fee0000004200 */
[C---:B------:R-:W-:Y:S08]  /*91c0*/  HMMA.16816.F32.BF16 R128, R44.reuse, R60, R128 ;  /* 0x0000003c2c80723c */ /* 0x040ff00000041880 */
[-C--:B------:R-:W-:Y:S08]  /*91d0*/  HMMA.16816.F32.BF16 R132, R44, R62.reuse, R132 ;  /* 0x0000003e2c84723c */ /* 0x080ff00000041884 */
[C---:B------:R-:W-:Y:S01]  /*91e0*/  HMMA.16816.F32.BF16 R136, R28.reuse, R62, R136 ;  /* 0x0000003e1c88723c */ /* 0x040fe20000041888 */
[----:B------:R-:W-:Y:S07]  /*91f0*/  LDSM.16.MT88.4 R60, [R218+0xf800] ;  /* 0x00f80000da3c783b */ /* 0x000fee0000004200 */
[-C--:B------:R-:W-:Y:S08]  /*9200*/  HMMA.16816.F32.BF16 R140, R28, R160.reuse, R140 ;  /* 0x000000a01c8c723c */ /* 0x080ff0000004188c */
[C---:B------:R-:W-:Y:S08]  /*9210*/  HMMA.16816.F32.BF16 R144, R44.reuse, R160, R144 ;  /* 0x000000a02c90723c */ /* 0x040ff00000041890 */
[-C--:B------:R-:W-:Y:S01]  /*9220*/  HMMA.16816.F32.BF16 R148, R44, R162.reuse, R148 ;  /* 0x000000a22c94723c */ /* 0x080fe20000041894 */
[----:B------:R-:W2:Y:S07]  /*9230*/  LDSM.16.MT88.4 R44, [R219+0xd800] ;  /* 0x00d80000db2c783b */ /* 0x000eae0000004200 */
[----:B------:R-:W-:Y:S07]  /*9240*/  HMMA.16816.F32.BF16 R24, R28, R162, R24 ;  /* 0x000000a21c18723c */ /* 0x000fee0000041818 */
[----:B------:R-:W-:Y:S01]  /*9250*/  F2FP.BF16.PACK_AB R28, R213, R236 ;  /* 0x000000ecd51c723e */ /* 0x000fe200000010ff */
[-C--:B------:R-:W-:Y:S01]  /*9260*/  HMMA.16816.F32.BF16 R164, R200, R172.reuse, R4 ;  /* 0x000000acc8a4723c */ /* 0x080fe20000041804 */
[----:B------:R-:W1:Y:S04]  /*9270*/  LDSM.16.MT88.4 R4, [R219+0xf800] ;  /* 0x00f80000db04783b */ /* 0x000e680000004200 */
[----:B------:R-:W-:Y:S02]  /*9280*/  F2FP.BF16.PACK_AB R29, R211, R212 ;  /* 0x000000d4d31d723e */ /* 0x000fe400000010ff */
[----:B------:R-:W-:Y:S02]  /*9290*/  F2FP.BF16.PACK_AB R30, R209, R210 ;  /* 0x000000d2d11e723e */ /* 0x000fe400000010ff */
[----:B---3--:R-:W-:Y:S07]  /*92a0*/  F2FP.BF16.PACK_AB R31, R159, R208 ;  /* 0x000000d09f1f723e */ /* 0x008fee00000010ff */
[C---:B------:R-:W-:Y:S07]  /*92b0*/  HMMA.16816.F32.BF16 R160, R28.reuse, R172, R8 ;  /* 0x000000ac1ca0723c */ /* 0x040fee0000041808 */
[----:B------:R-:W-:Y:S01]  /*92c0*/  MOV R8, R183 ;  /* 0x000000b700087202 */ /* 0x000fe20000000f00 */
[-C--:B------:R-:W-:Y:S04]  /*92d0*/  HMMA.16816.F32.BF16 R168, R28, R174.reuse, R12 ;  /* 0x000000ae1ca8723c */ /* 0x080fe8000004180c */
[----:B------:R-:W-:Y:S01]  /*92e0*/  MOV R9, R197 ;  /* 0x000000c500097202 */ /* 0x000fe20000000f00 */
[----:B------:R-:W-:Y:S01]  /*92f0*/  FADD.FTZ R8, R8, R158 ;  /* 0x0000009e08087221 */ /* 0x000fe20000010000 */
[----:B------:R-:W-:Y:S02]  /*9300*/  MOV R10, R196 ;  /* 0x000000c4000a7202 */ /* 0x000fe40000000f00 */
[C---:B------:R-:W-:Y:S04]  /*9310*/  HMMA.16816.F32.BF16 R172, R200.reuse, R174, R16 ;  /* 0x000000aec8ac723c */ /* 0x040fe80000041810 */
[----:B------:R-:W-:Y:S02]  /*9320*/  MOV R12, R186 ;  /* 0x000000ba000c7202 */ /* 0x000fe40000000f00 */
[----:B------:R-:W-:Y:S02]  /*9330*/  MOV R11, R185 ;  /* 0x000000b9000b7202 */ /* 0x000fe40000000f00 */
[----:B------:R-:W-:Y:S01]  /*9340*/  MOV R16, R182 ;  /* 0x000000b600107202 */ /* 0x000fe20000000f00 */
[----:B------:R-:W-:Y:S03]  /*9350*/  FADD.FTZ R12, R12, R157 ;  /* 0x0000009d0c0c7221 */ /* 0x000fe60000010000 */
[----:B------:R-:W-:Y:S01]  /*9360*/  MOV R17, R181 ;  /* 0x000000b500117202 */ /* 0x000fe20000000f00 */
[----:B------:R-:W-:Y:S01]  /*9370*/  FADD.FTZ R0, R16, R0 ;  /* 0x0000000010007221 */ /* 0x000fe20000010000 */
[-C--:B------:R-:W-:Y:S03]  /*9380*/  HMMA.16816.F32.BF16 R180, R200, R188.reuse, R20 ;  /* 0x000000bcc8b4723c */ /* 0x080fe60000041814 */
[----:B------:R-:W-:Y:S01]  /*9390*/  MOV R15, R198 ;  /* 0x000000c6000f7202 */ /* 0x000fe20000000f00 */
[----:B------:R-:W-:Y:S01]  /*93a0*/  FADD.FTZ R12, R17, R12 ;  /* 0x0000000c110c7221 */ /* 0x000fe20000010000 */
[----:B------:R-:W-:Y:S01]  /*93b0*/  MOV R13, R194 ;  /* 0x000000c2000d7202 */ /* 0x000fe20000000f00 */
[----:B------:R-:W-:Y:S01]  /*93c0*/  FADD.FTZ R11, R11, R8 ;  /* 0x000000080b0b7221 */ /* 0x000fe20000010000 */
[----:B------:R-:W-:Y:S01]  /*93d0*/  MOV R23, R184 ;  /* 0x000000b800177202 */ /* 0x000fe20000000f00 */
[C---:B------:R-:W-:Y:S04]  /*93e0*/  HMMA.16816.F32.BF16 R176, R28.reuse, R188, R32 ;  /* 0x000000bc1cb0723c */ /* 0x040fe80000041820 */
[----:B------:R-:W-:Y:S01]  /*93f0*/  MOV R18, R192 ;  /* 0x000000c000127202 */ /* 0x000fe20000000f00 */
[----:B------:R-:W-:Y:S01]  /*9400*/  FADD.FTZ R2, R23, R2 ;  /* 0x0000000217027221 */ /* 0x000fe20000010000 */
[----:B------:R-:W-:Y:S01]  /*9410*/  MOV R14, R195 ;  /* 0x000000c3000e7202 */ /* 0x000fe20000000f00 */
[----:B------:R-:W-:Y:S01]  /*9420*/  FADD.FTZ R9, R9, R0 ;  /* 0x0000000009097221 */ /* 0x000fe20000010000 */
[-C--:B------:R-:W-:Y:S04]  /*9430*/  HMMA.16816.F32.BF16 R184, R28, R190.reuse, R36 ;  /* 0x000000be1cb8723c */ /* 0x080fe80000041824 */
[----:B------:R-:W-:Y:S01]  /*9440*/  FADD.FTZ R10, R10, R2 ;  /* 0x000000020a0a7221 */ /* 0x000fe20000010000 */
[----:B------:R-:W-:Y:S01]  /*9450*/  MOV R19, R193 ;  /* 0x000000c100137202 */ /* 0x000fe20000000f00 */
[----:B------:R-:W-:Y:S01]  /*9460*/  FADD.FTZ R8, R18, R12 ;  /* 0x0000000c12087221 */ /* 0x000fe20000010000 */
[----:B------:R-:W-:Y:S01]  /*9470*/  MOV R157, R155 ;  /* 0x0000009b009d7202 */ /* 0x000fe20000000f00 */
[C---:B------:R-:W-:Y:S04]  /*9480*/  HMMA.16816.F32.BF16 R188, R200.reuse, R190, R48 ;  /* 0x000000bec8bc723c */ /* 0x040fe80000041830 */
[----:B------:R-:W-:Y:S01]  /*9490*/  FADD.FTZ R0, R13, R10 ;  /* 0x0000000a0d007221 */ /* 0x000fe20000010000 */
[----:B------:R-:W-:Y:S01]  /*94a0*/  MOV R158, R154 ;  /* 0x0000009a009e7202 */ /* 0x000fe20000000f00 */
[----:B------:R-:W-:Y:S02]  /*94b0*/  FADD.FTZ R10, R15, R8 ;  /* 0x000000080f0a7221 */ /* 0x000fe40000010000 */
[-C--:B-1----:R-:W-:Y:S04]  /*94c0*/  HMMA.16816.F32.BF16 R196, R200, R40.reuse, R52 ;  /* 0x00000028c8c4723c */ /* 0x082fe80000041834 */
[----:B------:R-:W-:Y:S02]  /*94d0*/  FADD.FTZ R8, R252, R0 ;  /* 0x00000000fc087221 */ /* 0x000fe40000010000 */
[----:B------:R-:W-:Y:S02]  /*94e0*/  FADD.FTZ R9, R14, R9 ;  /* 0x000000090e097221 */ /* 0x000fe40000010000 */
[C---:B------:R-:W-:Y:S04]  /*94f0*/  HMMA.16816.F32.BF16 R192, R28.reuse, R40, R64 ;  /* 0x000000281cc0723c */ /* 0x040fe80000041840 */
[----:B------:R-:W-:Y:S02]  /*9500*/  FADD.FTZ R0, R251, R9 ;  /* 0x00000009fb007221 */ /* 0x000fe40000010000 */
[----:B------:R-:W-:Y:S02]  /*9510*/  FADD.FTZ R2, R19, R11 ;  /* 0x0000000b13027221 */ /* 0x000fe40000010000 */
[-C--:B------:R-:W-:Y:S04]  /*9520*/  HMMA.16816.F32.BF16 R68, R28, R42.reuse, R68 ;  /* 0x0000002a1c44723c */ /* 0x080fe80000041844 */
[----:B------:R-:W-:Y:S02]  /*9530*/  FADD.FTZ R0, R247, R0 ;  /* 0x00000000f7007221 */ /* 0x000fe40000010000 */
[----:B------:R-:W-:Y:S01]  /*9540*/  FADD.FTZ R2, R152, R2 ;  /* 0x0000000298027221 */ /* 0x000fe20000010000 */
[----:B------:R-:W-:Y:S01]  /*9550*/  MOV R152, R156 ;  /* 0x0000009c00987202 */ /* 0x000fe20000000f00 */
[C---:B------:R-:W-:Y:S04]  /*9560*/  HMMA.16816.F32.BF16 R72, R200.reuse, R42, R72 ;  /* 0x0000002ac848723c */ /* 0x040fe80000041848 */
[----:B------:R-:W-:Y:S02]  /*9570*/  FADD.FTZ R0, R248, R0 ;  /* 0x00000000f8007221 */ /* 0x000fe40000010000 */
[----:B------:R-:W-:Y:S02]  /*9580*/  FADD.FTZ R2, R243, R2 ;  /* 0x00000002f3027221 */ /* 0x000fe40000010000 */
[-C--:B--2---:R-:W-:Y:S04]  /*9590*/  HMMA.16816.F32.BF16 R76, R200, R44.reuse, R76 ;  /* 0x0000002cc84c723c */ /* 0x084fe8000004184c */
[----:B------:R-:W-:Y:S04]  /*95a0*/  FADD.FTZ R9, R246, R2 ;  /* 0x00000002f6097221 */ /* 0x000fe80000010000 */
[C---:B------:R-:W-:Y:S04]  /*95b0*/  HMMA.16816.F32.BF16 R80, R28.reuse, R44, R80 ;  /* 0x0000002c1c50723c */ /* 0x040fe80000041850 */
[----:B------:R-:W-:Y:S04]  /*95c0*/  FADD.FTZ R9, R215, R9 ;  /* 0x00000009d7097221 */ /* 0x000fe80000010000 */
[-C--:B------:R-:W-:Y:S08]  /*95d0*/  HMMA.16816.F32.BF16 R84, R28, R46.reuse, R84 ;  /* 0x0000002e1c54723c */ /* 0x080ff00000041854 */
[C---:B------:R-:W-:Y:S08]  /*95e0*/  HMMA.16816.F32.BF16 R88, R200.reuse, R46, R88 ;  /* 0x0000002ec858723c */ /* 0x040ff00000041858 */
        /* <DEDUP_REMOVED lines=13> */
[C---:B------:R-:W-:Y:S07]  /*96c0*/  HMMA.16816.F32.BF16 R144, R28.reuse, R4, R144 ;  /* 0x000000041c90723c */ /* 0x040fee0000041890 */
[----:B------:R-:W-:Y:S01]  /*96d0*/  FADD.FTZ R4, R244, R10 ;  /* 0x0000000af4047221 */ /* 0x000fe20000010000 */
[-C--:B------:R-:W-:Y:S04]  /*96e0*/  HMMA.16816.F32.BF16 R148, R28, R6.reuse, R148 ;  /* 0x000000061c94723c */ /* 0x080fe80000041894 */
[----:B------:R-:W-:Y:S02]  /*96f0*/  FADD.FTZ R4, R250, R4 ;  /* 0x00000004fa047221 */ /* 0x000fe40000010000 */
[----:B------:R-:W-:Y:S02]  /*9700*/  FADD.FTZ R5, R245, R8 ;  /* 0x00000008f5057221 */ /* 0x000fe40000010000 */
[----:B------:R-:W-:Y:S01]  /*9710*/  FADD.FTZ R4, R214, R4 ;  /* 0x00000004d6047221 */ /* 0x000fe20000010000 */
[----:B------:R-:W-:Y:S04]  /*9720*/  HMMA.16816.F32.BF16 R200, R200, R6, R24 ;  /* 0x00000006c8c8723c */ /* 0x000fe80000041818 */
[----:B------:R-:W-:Y:S02]  /*9730*/  FADD.FTZ R2, R249, R5 ;  /* 0x00000005f9027221 */ /* 0x000fe40000010000 */
[----:B------:R-:W-:Y:S02]  /*9740*/  FADD.FTZ R10, R237, R4 ;  /* 0x00000004ed0a7221 */ /* 0x000fe40000010000 */
[----:B------:R-:W-:Y:S04]  /*9750*/  FADD.FTZ R8, R236, R2 ;  /* 0x00000002ec087221 */ /* 0x000fe80000010000 */
[----:B------:R-:W-:Y:S02]  /*9760*/  FADD.FTZ R5, R212, R0 ;  /* 0x00000000d4057221 */ /* 0x000fe40000010000 */
[----:B------:R-:W-:Y:S02]  /*9770*/  FADD.FTZ R2, R238, R9 ;  /* 0x00000009ee027221 */ /* 0x000fe40000010000 */
[----:B------:R-:W-:Y:S02]  /*9780*/  FADD.FTZ R6, R239, R10 ;  /* 0x0000000aef067221 */ /* 0x000fe40000010000 */
[----:B------:R-:W-:Y:S02]  /*9790*/  FADD.FTZ R0, R213, R8 ;  /* 0x00000008d5007221 */ /* 0x000fe40000010000 */
[----:B------:R-:W-:Y:S02]  /*97a0*/  FADD.FTZ R6, R242, R6 ;  /* 0x00000006f2067221 */ /* 0x000fe40000010000 */
[----:B------:R-:W-:Y:S02]  /*97b0*/  FADD.FTZ R4, R211, R5 ;  /* 0x00000005d3047221 */ /* 0x000fe40000010000 */
[----:B------:R-:W-:Y:S01]  /*97c0*/  FADD.FTZ R5, R240, R2 ;  /* 0x00000002f0057221 */ /* 0x000fe20000010000 */
[----:B------:R4:W-:Y:S01]  /*97d0*/  STL [R1+0x8], R6 ;  /* 0x0000080601007387 */ /* 0x0009e20000100800 */
[----:B------:R-:W-:Y:S02]  /*97e0*/  FADD.FTZ R2, R210, R0 ;  /* 0x00000000d2027221 */ /* 0x000fe40000010000 */
[----:B------:R-:W-:Y:S02]  /*97f0*/  FADD.FTZ R0, R208, R4 ;  /* 0x00000004d0007221 */ /* 0x000fe40000010000 */
[----:B------:R-:W-:Y:S02]  /*9800*/  FADD.FTZ R4, R241, R5 ;  /* 0x00000005f1047221 */ /* 0x000fe40000010000 */
[----:B------:R-:W-:Y:S02]  /*9810*/  FADD.FTZ R2, R209, R2 ;  /* 0x00000002d1027221 */ /* 0x000fe40000010000 */
[----:B------:R-:W-:Y:S01]  /*9820*/  FADD.FTZ R0, R159, R0 ;  /* 0x000000009f007221 */ /* 0x000fe20000010000 */
[----:B------:R4:W-:Y:S01]  /*9830*/  STL [R1+0x4], R4 ;  /* 0x0000040401007387 */ /* 0x0009e20000100800 */
[----:B------:R-:W-:Y:S03]  /*9840*/  MOV R159, R3 ;  /* 0x00000003009f7202 */ /* 0x000fe60000000f00 */
[----:B------:R4:W-:Y:S04]  /*9850*/  STL [R1+0x10], R2 ;  /* 0x0000100201007387 */ /* 0x0009e80000100800 */
[----:B------:R4:W-:Y:S02]  /*9860*/  STL [R1+0xc], R0 ;  /* 0x00000c0001007387 */ /* 0x0009e40000100800 */
[----:B----45:R-:W-:-:S05]  /*9870*/  @P0 BRA `(.L_x_7) ;  /* 0xffffc7f000000947 */ /* 0x030fca000383ffff */
.L_x_6:
[----:B----4-:R-:W2:Y:S04]  /*9880*/  LDL.LU R2, [R1+0x8] ;  /* 0x0000080001027983 */ /* 0x010ea80000300800 */
[----:B------:R-:W1:Y:S01]  /*9890*/  S2R R159, SR_TID.X ;  /* 0x00000000009f7919 */ /* 0x000e620000002100 */
[----:B------:R-:W3:Y:S01]  /*98a0*/  S2UR UR6, SR_CTAID.Y ;  /* 0x00000000000679c3 */ /* 0x000ee20000002600 */
[----:B------:R-:W-:-:S02]  /*98b0*/  UISETP.NE.AND UP0, UPT, UR9, -0x1, UPT ;  /* 0xffffffff0900788c */ /* 0x000fc4000bf05270 */
[----:B------:R-:W4:Y:S01]  /*98c0*/  LDL.LU R8, [R1+0x4] ;  /* 0x0000040001087983 */ /* 0x000f220000300800 */
[----:B------:R-:W-:-:S03]  /*98d0*/  ULDC.64 UR4, c[0x0][0x1e8] ;  /* 0x00007a0000047ab9 */ /* 0x000fc60000000a00 */
[----:B------:R-:W4:Y:S04]  /*98e0*/  LDL.LU R7, [R1+0x10] ;  /* 0x0000100001077983 */ /* 0x000f280000300800 */
[----:B------:R-:W4:Y:S01]  /*98f0*/  LDL.LU R6, [R1+0xc] ;  /* 0x00000c0001067983 */ /* 0x000f220000300800 */
[----:B------:R-:W-:Y:S01]  /*9900*/  @UP0 UIMAD.WIDE.U32 UR14, UR9, UR4, URZ ;  /* 0x00000004090e02a5 */ /* 0x000fe2000f8e003f */
[----:B------:R-:W3:Y:S01]  /*9910*/  S2UR UR10, SR_CTAID.X ;  /* 0x00000000000a79c3 */ /* 0x000ee20000002500 */
[----:B------:R-:W-:Y:S01]  /*9920*/  ULDC UR8, c[0x0][0x214] ;  /* 0x0000850000087ab9 */ /* 0x000fe20000000800 */
[----:B------:R-:W-:Y:S01]  /*9930*/  BSSY B0, `(.L_x_10) ;  /* 0x00001b2000007945 */ /* 0x000fe20003800000 */
[----:B------:R-:W-:Y:S02]  /*9940*/  @UP0 UIMAD UR7, UR9, UR5, UR15 ;  /* 0x00000005090702a4 */ /* 0x000fe4000f8e020f */
[----:B------:R-:W-:-:S02]  /*9950*/  UMOV UR24, URZ ;  /* 0x0000003f00187c82 */ /* 0x000fc40008000000 */
[----:B------:R-:W-:Y:S01]  /*9960*/  ULDC.64 UR4, c[0x0][0x1e0] ;  /* 0x0000780000047ab9 */ /* 0x000fe20000000a00 */
[----:B------:R-:W3:Y:S01]  /*9970*/  S2UR UR11, SR_CTAID.Z ;  /* 0x00000000000b79c3 */ /* 0x000ee20000002700 */
[----:B------:R-:W-:Y:S01]  /*9980*/  UMOV UR25, URZ ;  /* 0x0000003f00197c82 */ /* 0x000fe20008000000 */
[----:B-1----:R-:W-:Y:S01]  /*9990*/  SHF.R.S32.HI R28, RZ, 0x1f, R159 ;  /* 0x0000001fff1c7819 */ /* 0x002fe2000001149f */
[----:B---3--:R-:W-:Y:S02]  /*99a0*/  @!UP0 USHF.R.S32.HI UR13, URZ, 0x1f, UR6 ;  /* 0x0000001f3f0d8899 */ /* 0x008fe40008011406 */
[----:B------:R-:W-:Y:S02]  /*99b0*/  @!UP0 UIMAD.WIDE.U32 UR22, UR6, UR4, URZ ;  /* 0x00000004061682a5 */ /* 0x000fe4000f8e003f */
[----:B------:R-:W-:-:S03]  /*99c0*/  @!UP0 UIMAD UR13, UR13, UR4, URZ ;  /* 0x000000040d0d82a4 */ /* 0x000fc6000f8e023f */
[----:B------:R-:W-:Y:S02]  /*99d0*/  ULDC.U8 UR4, c[0x0][0x329] ;  /* 0x0000ca4000047ab9 */ /* 0x000fe40000000000 */
[----:B------:R-:W-:Y:S02]  /*99e0*/  UISETP.NE.AND UP1, UPT, UR4, URZ, UPT ;  /* 0x0000003f0400728c */ /* 0x000fe4000bf25270 */
[----:B------:R-:W-:Y:S02]  /*99f0*/  @!UP0 UIMAD UR13, UR6, UR5, UR13 ;  /* 0x00000005060d82a4 */ /* 0x000fe4000f8e020d */
[----:B------:R-:W-:Y:S02]  /*9a00*/  @!UP0 UMOV UR14, UR22 ;  /* 0x00000016000e8c82 */ /* 0x000fe40008000000 */
[----:B------:R-:W-:Y:S02]  /*9a10*/  ULDC.U8 UR5, c[0x0][0x328] ;  /* 0x0000ca0000057ab9 */ /* 0x000fe40000000000 */
[----:B------:R-:W-:-:S02]  /*9a20*/  UISETP.NE.AND UP2, UPT, UR5, URZ, UPT ;  /* 0x0000003f0500728c */ /* 0x000fc4000bf45270 */
[----:B------:R-:W-:Y:S02]  /*9a30*/  @!UP0 UIADD3 UR7, UR23, UR13, URZ ;  /* 0x0000000d17078290 */ /* 0x000fe4000fffe03f */
[----:B------:R-:W-:Y:S02]  /*9a40*/  UISETP.NE.OR UP3, UPT, UR4, URZ, !UP2 ;  /* 0x0000003f0400728c */ /* 0x000fe4000d765670 */
[----:B------:R-:W-:Y:S02]  /*9a50*/  @UP1 ULDC UR15, c[0x0][0x210] ;  /* 0x00008400000f1ab9 */ /* 0x000fe40000000800 */
[----:B------:R-:W-:Y:S02]  /*9a60*/  ULDC UR5, c[0x0][0x234] ;  /* 0x00008d0000057ab9 */ /* 0x000fe40000000800 */
[----:B------:R-:W-:Y:S02]  /*9a70*/  @UP1 UIMAD UR15, UR15, UR8, URZ ;  /* 0x000000080f0f12a4 */ /* 0x000fe4000f8e023f */
[----:B------:R-:W-:-:S02]  /*9a80*/  @!UP1 USEL UR15, UR8, UR5, !UP2 ;  /* 0x00000005080f9287 */ /* 0x000fc4000d000000 */
[----:B------:R-:W-:Y:S02]  /*9a90*/  ULDC UR4, c[0x0][0x1c0] ;  /* 0x0000700000047ab9 */ /* 0x000fe40000000800 */
[----:B------:R-:W-:Y:S02]  /*9aa0*/  @UP1 UMOV UR18, 0x1 ;  /* 0x0000000100121882 */ /* 0x000fe40000000000 */
[----:B------:R-:W-:Y:S02]  /*9ab0*/  @!UP1 UIMAD UR18, UR15, UR4, URZ ;  /* 0x000000040f1292a4 */ /* 0x000fe4000f8e023f */
[----:B------:R-:W-:Y:S02]  /*9ac0*/  @!UP3 UIMAD UR20, UR6, UR8, URZ ;  /* 0x000000080614b2a4 */ /* 0x000fe4000f8e023f */
[----:B------:R-:W-:Y:S02]  /*9ad0*/  @UP1 ULDC UR19, c[0x0][0x210] ;  /* 0x0000840000131ab9 */ /* 0x000fe40000000800 */
[----:B------:R-:W-:-:S02]  /*9ae0*/  UIMAD UR4, UR6, UR18, URZ ;  /* 0x00000012060472a4 */ /* 0x000fc4000f8e023f */
[----:B------:R-:W-:Y:S02]  /*9af0*/  @!UP1 UMOV UR19, 0x1 ;  /* 0x0000000100139882 */ /* 0x000fe40000000000 */
[----:B------:R-:W-:Y:S02]  /*9b00*/  @!UP3 USEL UR20, UR20, UR9, !UP0 ;  /* 0x000000091414b287 */ /* 0x000fe4000c000000 */
[----:B------:R-:W-:Y:S02]  /*9b10*/  UIMAD UR10, UR10, UR19, URZ ;  /* 0x000000130a0a72a4 */ /* 0x000fe4000f8e023f */
[----:B------:R-:W-:Y:S02]  /*9b20*/  USEL UR4, UR4, URZ, UP3 ;  /* 0x0000003f04047287 */ /* 0x000fe40009800000 */
[----:B------:R-:W-:Y:S02]  /*9b30*/  USHF.L.U32 UR10, UR10, 0x7, URZ ;  /* 0x000000070a0a7899 */ /* 0x000fe4000800063f */
[----:B------:R-:W-:-:S02]  /*9b40*/  UIMAD UR15, UR11, UR15, UR4 ;  /* 0x0000000f0b0f72a4 */ /* 0x000fc4000f8e0204 */
[----:B------:R-:W-:Y:S02]  /*9b50*/  @!UP3 UMOV UR24, UR20 ;  /* 0x000000140018bc82 */ /* 0x000fe40008000000 */
[----:B------:R-:W-:Y:S02]  /*9b60*/  USHF.R.S32.HI UR4, URZ, 0x1f, UR10 ;  /* 0x0000001f3f047899 */ /* 0x000fe4000801140a */
[----:B------:R-:W-:Y:S02]  /*9b70*/  @!UP3 USHF.R.S32.HI UR25, URZ, 0x1f, UR20 ;  /* 0x0000001f3f19b899 */ /* 0x000fe40008011414 */
[----:B------:R-:W-:Y:S02]  /*9b80*/  USHF.R.S32.HI UR5, URZ, 0x1f, UR15 ;  /* 0x0000001f3f057899 */ /* 0x000fe4000801140f */
[----:B------:R-:W-:-:S04]  /*9b90*/  UIADD3 UR10, UP2, UP1, UR10, UR24, UR15 ;  /* 0x000000180a0a7290 */ /* 0x000fc8000f95e00f */
[----:B------:R-:W-:Y:S01]  /*9ba0*/  UIADD3.X UR4, UR4, UR25, UR5, UP2, UP1 ;  /* 0x0000001904047290 */ /* 0x000fe200097e2405 */
[----:B--2---:R-:W1:Y:S04]  /*9bb0*/  SHFL.BFLY PT, R0, R2, 0x2, 0x1f ;  /* 0x0c401f0002007f89 */ /* 0x004e6800000e0000 */
[----:B----4-:R-:W2:Y:S04]  /*9bc0*/  SHFL.BFLY PT, R5, R8, 0x2, 0x1f ;  /* 0x0c401f0008057f89 */ /* 0x010ea800000e0000 */
[----:B------:R-:W3:Y:S01]  /*9bd0*/  SHFL.BFLY PT, R4, R7, 0x2, 0x1f ;  /* 0x0c401f0007047f89 */ /* 0x000ee200000e0000 */
[----:B-1----:R-:W-:-:S03]  /*9be0*/  FADD.FTZ R0, R0, R2 ;  /* 0x0000000200007221 */ /* 0x002fc60000010000 */
[----:B------:R-:W1:Y:S04]  /*9bf0*/  SHFL.BFLY PT, R2, R6, 0x2, 0x1f ;  /* 0x0c401f0006027f89 */ /* 0x000e6800000e0000 */
[----:B------:R-:W4:Y:S01]  /*9c00*/  SHFL.BFLY PT, R153, R0, 0x1, 0x1f ;  /* 0x0c201f0000997f89 */ /* 0x000f2200000e0000 */
[----:B--2---:R-:W-:Y:S02]  /*9c10*/  FADD.FTZ R5, R5, R8 ;  /* 0x0000000805057221 */ /* 0x004fe40000010000 */
[----:B---3--:R-:W-:-:S03]  /*9c20*/  FADD.FTZ R4, R4, R7 ;  /* 0x0000000704047221 */ /* 0x008fc60000010000 */
[----:B------:R-:W2:Y:S01]  /*9c30*/  SHFL.BFLY PT, R152, R5, 0x1, 0x1f ;  /* 0x0c201f0005987f89 */ /* 0x000ea200000e0000 */
[----:B-1----:R-:W-:-:S03]  /*9c40*/  FADD.FTZ R2, R2, R6 ;  /* 0x0000000602027221 */ /* 0x002fc60000010000 */
[----:B------:R-:W1:Y:S01]  /*9c50*/  SHFL.BFLY PT, R6, R4, 0x1, 0x1f ;  /* 0x0c201f0004067f89 */ /* 0x000e6200000e0000 */
[----:B----4-:R-:W-:Y:S01]  /*9c60*/  FADD.FTZ R153, R0, R153 ;  /* 0x0000009900997221 */ /* 0x010fe20000010000 */
[----:B------:R-:W-:Y:S02]  /*9c70*/  MOV R0, 0x3f800000 ;  /* 0x3f80000000007802 */ /* 0x000fe40000000f00 */
[----:B------:R-:W3:Y:S02]  /*9c80*/  SHFL.BFLY PT, R7, R2, 0x1, 0x1f ;  /* 0x0c201f0002077f89 */ /* 0x000ee400000e0000 */
[----:B------:R-:W-:Y:S01]  /*9c90*/  FSETP.NE.FTZ.AND P5, PT, R153, RZ, PT ;  /* 0x000000ff9900720b */ /* 0x000fe20003fb5000 */
[----:B--2---:R-:W-:Y:S01]  /*9ca0*/  FADD.FTZ R152, R5, R152 ;  /* 0x0000009805987221 */ /* 0x004fe20000010000 */
[CC--:B------:R-:W-:Y:S02]  /*9cb0*/  LEA.HI R5, R28.reuse, R159.reuse, RZ, 0x2 ;  /* 0x0000009f1c057211 */ /* 0x0c0fe400078f10ff */
[----:B------:R-:W-:-:S02]  /*9cc0*/  LEA.HI R28, R28, R159, RZ, 0x5 ;  /* 0x0000009f1c1c7211 */ /* 0x000fc400078f28ff */
[----:B------:R-:W-:-:S07]  /*9cd0*/  FSETP.NE.FTZ.AND P4, PT, R152, RZ, PT ;  /* 0x000000ff9800720b */ /* 0x000fce0003f95000 */
[----:B------:R-:W2:Y:S01]  /*9ce0*/  @P5 MUFU.RCP R0, R153 ;  /* 0x0000009900005308 */ /* 0x000ea20000001000 */
[----:B-1----:R-:W-:Y:S01]  /*9cf0*/  FADD.FTZ R157, R4, R6 ;  /* 0x00000006049d7221 */ /* 0x002fe20000010000 */
[----:B------:R-:W-:Y:S02]  /*9d00*/  MOV R4, 0x3f800000 ;  /* 0x3f80000000047802 */ /* 0x000fe40000000f00 */
[----:B------:R-:W-:Y:S01]  /*9d10*/  LOP3.LUT R6, R5, 0x3ffffffc, RZ, 0xc0, !PT ;  /* 0x3ffffffc05067812 */ /* 0x000fe200078ec0ff */
[----:B---3--:R-:W-:Y:S01]  /*9d20*/  FADD.FTZ R158, R2, R7 ;  /* 0x00000007029e7221 */ /* 0x008fe20000010000 */
[----:B------:R-:W-:Y:S02]  /*9d30*/  FSETP.NE.FTZ.AND P3, PT, R157, RZ, PT ;  /* 0x000000ff9d00720b */ /* 0x000fe40003f75000 */
[----:B------:R-:W-:Y:S01]  /*9d40*/  MOV R2, 0x3f800000 ;  /* 0x3f80000000027802 */ /* 0x000fe20000000f00 */
[----:B------:R-:W1:Y:S01]  /*9d50*/  @P4 MUFU.RCP R4, R152 ;  /* 0x0000009800044308 */ /* 0x000e620000001000 */
[----:B------:R-:W-:-:S02]  /*9d60*/  FSETP.NE.FTZ.AND P0, PT, R158, RZ, PT ;  /* 0x000000ff9e00720b */ /* 0x000fc40003f15000 */
[----:B------:R-:W-:Y:S01]  /*9d70*/  IADD3 R159, -R6, R159, RZ ;  /* 0x0000009f069f7210 */ /* 0x000fe20007ffe1ff */
[C---:B--2---:R-:W-:Y:S02]  /*9d80*/  FMUL.FTZ R164, R0.reuse, R164 ;  /* 0x000000a400a47220 */ /* 0x044fe40000410000 */
[C---:B------:R-:W-:Y:S02]  /*9d90*/  FMUL.FTZ R7, R0.reuse, R165 ;  /* 0x000000a500077220 */ /* 0x040fe40000410000 */
[C---:B------:R-:W-:Y:S02]  /*9da0*/  FMUL.FTZ R172, R0.reuse, R172 ;  /* 0x000000ac00ac7220 */ /* 0x040fe40000410000 */
[----:B------:R-:W2:Y:S01]  /*9db0*/  @P3 MUFU.RCP R2, R157 ;  /* 0x0000009d00023308 */ /* 0x000ea20000001000 */
[C---:B------:R-:W-:Y:S01]  /*9dc0*/  FMUL.FTZ R173, R0.reuse, R173 ;  /* 0x000000ad00ad7220 */ /* 0x040fe20000410000 */
[----:B------:R-:W-:Y:S01]  /*9dd0*/  F2FP.BF16.PACK_AB R7, R7, R164 ;  /* 0x000000a40707723e */ /* 0x000fe200000010ff */
[----:B------:R-:W-:-:S02]  /*9de0*/  FMUL.FTZ R180, R0, R180 ;  /* 0x000000b400b47220 */ /* 0x000fc40000410000 */
[C---:B------:R-:W-:Y:S02]  /*9df0*/  FMUL.FTZ R13, R0.reuse, R181 ;  /* 0x000000b5000d7220 */ /* 0x040fe40000410000 */
[C---:B------:R-:W-:Y:S02]  /*9e00*/  FMUL.FTZ R188, R0.reuse, R188 ;  /* 0x000000bc00bc7220 */ /* 0x040fe40000410000 */
[C---:B------:R-:W-:Y:S01]  /*9e10*/  FMUL.FTZ R16, R0.reuse, R189 ;  /* 0x000000bd00107220 */ /* 0x040fe20000410000 */
[----:B------:R-:W-:Y:S01]  /*9e20*/  F2FP.BF16.PACK_AB R13, R13, R180 ;  /* 0x000000b40d0d723e */ /* 0x000fe200000010ff */
[C---:B------:R-:W-:Y:S02]  /*9e30*/  FMUL.FTZ R196, R0.reuse, R196 ;  /* 0x000000c400c47220 */ /* 0x040fe40000410000 */
[----:B------:R-:W-:Y:S01]  /*9e40*/  FMUL.FTZ R24, R0, R197 ;  /* 0x000000c500187220 */ /* 0x000fe20000410000 */
[----:B------:R-:W-:Y:S01]  /*9e50*/  F2FP.BF16.PACK_AB R16, R16, R188 ;  /* 0x000000bc1010723e */ /* 0x000fe200000010ff */
[----:B------:R-:W-:-:S02]  /*9e60*/  FMUL.FTZ R72, R0, R72 ;  /* 0x0000004800487220 */ /* 0x000fc40000410000 */
[----:B------:R-:W-:Y:S01]  /*9e70*/  FMUL.FTZ R21, R0, R73 ;  /* 0x0000004900157220 */ /* 0x000fe20000410000 */
[----:B------:R-:W-:Y:S01]  /*9e80*/  F2FP.BF16.PACK_AB R24, R24, R196 ;  /* 0x000000c41818723e */ /* 0x000fe200000010ff */
[C---:B------:R-:W-:Y:S02]  /*9e90*/  FMUL.FTZ R76, R0.reuse, R76 ;  /* 0x0000004c004c7220 */ /* 0x040fe40000410000 */
[C---:B------:R-:W-:Y:S01]  /*9ea0*/  FMUL.FTZ R67, R0.reuse, R77 ;  /* 0x0000004d00437220 */ /* 0x040fe20000410000 */
[----:B------:R-:W-:Y:S01]  /*9eb0*/  F2FP.BF16.PACK_AB R21, R21, R72 ;  /* 0x000000481515723e */ /* 0x000fe200000010ff */
[C---:B------:R-:W-:Y:S02]  /*9ec0*/  FMUL.FTZ R88, R0.reuse, R88 ;  /* 0x0000005800587220 */ /* 0x040fe40000410000 */
[C---:B------:R-:W-:Y:S01]  /*9ed0*/  FMUL.FTZ R63, R0.reuse, R89 ;  /* 0x00000059003f7220 */ /* 0x040fe20000410000 */
[----:B------:R-:W-:Y:S01]  /*9ee0*/  F2FP.BF16.PACK_AB R67, R67, R76 ;  /* 0x0000004c4343723e */ /* 0x000fe200000010ff */
[----:B------:R-:W-:-:S02]  /*9ef0*/  FMUL.FTZ R92, R0, R92 ;  /* 0x0000005c005c7220 */ /* 0x000fc40000410000 */
[C---:B------:R-:W-:Y:S01]  /*9f00*/  FMUL.FTZ R59, R0.reuse, R93 ;  /* 0x0000005d003b7220 */ /* 0x040fe20000410000 */
        /* <DEDUP_REMOVED lines=20> */
[----:B------:R-:W-:Y:S01]  /*a050*/  FMUL.FTZ R31, R0, R201 ;  /* 0x000000c9001f7220 */ /* 0x000fe20000410000 */
[----:B------:R-:W-:Y:S01]  /*a060*/  MOV R0, 0x3f800000 ;  /* 0x3f80000000007802 */ /* 0x000fe20000000f00 */
[C---:B-1----:R-:W-:Y:S01]  /*a070*/  FMUL.FTZ R166, R4.reuse, R166 ;  /* 0x000000a604a67220 */ /* 0x042fe20000410000 */
[----:B------:R-:W-:Y:S01]  /*a080*/  F2FP.BF16.PACK_AB R35, R35, R140 ;  /* 0x0000008c2323723e */ /* 0x000fe200000010ff */
[C---:B------:R-:W-:Y:S01]  /*a090*/  FMUL.FTZ R6, R4.reuse, R167 ;  /* 0x000000a704067220 */ /* 0x040fe20000410000 */
[----:B------:R-:W-:Y:S01]  /*a0a0*/  F2FP.BF16.PACK_AB R31, R31, R200 ;  /* 0x000000c81f1f723e */ /* 0x000fe200000010ff */
[C---:B------:R-:W-:Y:S01]  /*a0b0*/  FMUL.FTZ R174, R4.reuse, R174 ;  /* 0x000000ae04ae7220 */ /* 0x040fe20000410000 */
[----:B------:R-:W1:Y:S01]  /*a0c0*/  @P0 MUFU.RCP R0, R158 ;  /* 0x0000009e00000308 */ /* 0x000e620000001000 */
[----:B------:R-:W-:Y:S01]  /*a0d0*/  FMUL.FTZ R8, R4, R175 ;  /* 0x000000af04087220 */ /* 0x000fe20000410000 */
[----:B------:R-:W-:Y:S01]  /*a0e0*/  F2FP.BF16.PACK_AB R6, R6, R166 ;  /* 0x000000a60606723e */ /* 0x000fe200000010ff */
[----:B------:R-:W-:-:S02]  /*a0f0*/  FMUL.FTZ R182, R4, R182 ;  /* 0x000000b604b67220 */ /* 0x000fc40000410000 */
[----:B------:R-:W-:Y:S01]  /*a100*/  FMUL.FTZ R12, R4, R183 ;  /* 0x000000b7040c7220 */ /* 0x000fe20000410000 */
[----:B------:R-:W-:Y:S01]  /*a110*/  F2FP.BF16.PACK_AB R8, R8, R174 ;  /* 0x000000ae0808723e */ /* 0x000fe200000010ff */
[C---:B------:R-:W-:Y:S02]  /*a120*/  FMUL.FTZ R190, R4.reuse, R190 ;  /* 0x000000be04be7220 */ /* 0x040fe40000410000 */
[----:B------:R-:W-:Y:S01]  /*a130*/  FMUL.FTZ R15, R4, R191 ;  /* 0x000000bf040f7220 */ /* 0x000fe20000410000 */
        /* <DEDUP_REMOVED lines=36> */
[----:B------:R-:W-:Y:S01]  /*a380*/  SHF.R.S32.HI R4, RZ, 0x1f, R5 ;  /* 0x0000001fff047819 */ /* 0x000fe20000011405 */
[----:B--2---:R-:W-:Y:S01]  /*a390*/  FMUL.FTZ R160, R2, R160 ;  /* 0x000000a002a07220 */ /* 0x004fe20000410000 */
[----:B------:R-:W-:Y:S01]  /*a3a0*/  F2FP.BF16.PACK_AB R34, R34, R142 ;  /* 0x0000008e2222723e */ /* 0x000fe200000010ff */
        /* <DEDUP_REMOVED lines=20> */
[C---:B------:R-:W-:Y:S01]  /*a4f0*/  FMUL.FTZ R84, R2.reuse, R84 ;  /* 0x0000005402547220 */ /* 0x040fe20000410000 */
[----:B------:R-:W-:Y:S01]  /*a500*/  SHF.R.S32.HI R19, RZ, 0x5, R28 ;  /* 0x00000005ff137819 */ /* 0x000fe2000001141c */
        /* <DEDUP_REMOVED lines=25> */
[----:B------:R-:W-:Y:S01]  /*a6a0*/  SHF.R.S32.HI R2, RZ, 0x2, R5 ;  /* 0x00000002ff027819 */ /* 0x000fe20000011405 */
[C---:B-1----:R-:W-:Y:S01]  /*a6b0*/  FMUL.FTZ R163, R0.reuse, R163 ;  /* 0x000000a300a37220 */ /* 0x042fe20000410000 */
[----:B------:R-:W-:Y:S01]  /*a6c0*/  F2FP.BF16.PACK_AB R5, R173, R172 ;  /* 0x000000acad05723e */ /* 0x000fe200000010ff */
[----:B------:R-:W-:Y:S01]  /*a6d0*/  FMUL.FTZ R9, R0, R162 ;  /* 0x000000a200097220 */ /* 0x000fe20000410000 */
[----:B------:R-:W-:Y:S01]  /*a6e0*/  LEA.HI R4, R4, R2, RZ, 0x3 ;  /* 0x0000000204047211 */ /* 0x000fe200078f18ff */
[C---:B------:R-:W-:Y:S01]  /*a6f0*/  FMUL.FTZ R171, R0.reuse, R171 ;  /* 0x000000ab00ab7220 */ /* 0x040fe20000410000 */
[----:B------:R-:W-:Y:S01]  /*a700*/  F2FP.BF16.PACK_AB R33, R33, R144 ;  /* 0x000000902121723e */ /* 0x000fe200000010ff */
[----:B------:R-:W-:Y:S01]  /*a710*/  FMUL.FTZ R14, R0, R170 ;  /* 0x000000aa000e7220 */ /* 0x000fe20000410000 */
[----:B------:R-:W-:Y:S01]  /*a720*/  LOP3.LUT R4, R4, 0xfffffff8, RZ, 0xc0, !PT ;  /* 0xfffffff804047812 */ /* 0x000fe200078ec0ff */
[C---:B------:R-:W-:Y:S01]  /*a730*/  FMUL.FTZ R179, R0.reuse, R179 ;  /* 0x000000b300b37220 */ /* 0x040fe20000410000 */
[----:B------:R-:W-:Y:S01]  /*a740*/  F2FP.BF16.PACK_AB R9, R163, R9 ;  /* 0x00000009a309723e */ /* 0x000fe200000010ff */
[----:B------:R-:W-:Y:S01]  /*a750*/  FMUL.FTZ R18, R0, R178 ;  /* 0x000000b200127220 */ /* 0x000fe20000410000 */
[----:B------:R-:W-:Y:S01]  /*a760*/  IADD3 R4, R2, -R4, RZ ;  /* 0x8000000402047210 */ /* 0x000fe20007ffe0ff */
[C---:B------:R-:W-:Y:S01]  /*a770*/  FMUL.FTZ R187, R0.reuse, R187 ;  /* 0x000000bb00bb7220 */ /* 0x040fe20000410000 */
[----:B------:R-:W-:Y:S01]  /*a780*/  LEA R2, R19, R159, 0x9 ;  /* 0x0000009f13027211 */ /* 0x000fe200078e48ff */
[----:B------:R-:W-:Y:S01]  /*a790*/  FMUL.FTZ R25, R0, R186 ;  /* 0x000000ba00197220 */ /* 0x000fe20000410000 */
[----:B------:R-:W-:Y:S01]  /*a7a0*/  LOP3.LUT R28, R4, 0x1, RZ, 0xc0, !PT ;  /* 0x00000001041c7812 */ /* 0x000fe200078ec0ff */
[C---:B------:R-:W-:Y:S01]  /*a7b0*/  FMUL.FTZ R195, R0.reuse, R195 ;  /* 0x000000c300c37220 */ /* 0x040fe20000410000 */
[----:B------:R-:W-:Y:S01]  /*a7c0*/  F2FP.BF16.PACK_AB R14, R171, R14 ;  /* 0x0000000eab0e723e */ /* 0x000fe200000010ff */
[----:B------:R-:W-:Y:S01]  /*a7d0*/  FMUL.FTZ R27, R0, R194 ;  /* 0x000000c2001b7220 */ /* 0x000fe20000410000 */
[----:B------:R-:W-:Y:S01]  /*a7e0*/  ISETP.NE.U32.AND P1, PT, R28, 0x1, PT ;  /* 0x000000011c00780c */ /* 0x000fe20003f25070 */
[C---:B------:R-:W-:Y:S01]  /*a7f0*/  FMUL.FTZ R71, R0.reuse, R71 ;  /* 0x0000004700477220 */ /* 0x040fe20000410000 */
[----:B------:R-:W-:Y:S01]  /*a800*/  F2FP.BF16.PACK_AB R18, R179, R18 ;  /* 0x00000012b312723e */ /* 0x000fe200000010ff */
        /* <DEDUP_REMOVED lines=33> */
[----:B------:R-:W-:Y:S02]  /*aa20*/  SHF.L.U32 R0, R4, 0x6, RZ ;  /* 0x0000000604007819 */ /* 0x000fe400000006ff */
[----:B------:R-:W-:Y:S02]  /*aa30*/  F2FP.BF16.PACK_AB R32, R147, R32 ;  /* 0x000000209320723e */ /* 0x000fe400000010ff */
[----:B------:R-:W-:Y:S02]  /*aa40*/  LOP3.LUT R0, R0, 0x1c0, RZ, 0xc0, !PT ;  /* 0x000001c000007812 */ /* 0x000fe400078ec0ff */
[----:B------:R-:W-:-:S02]  /*aa50*/  F2FP.BF16.PACK_AB R28, R151, R150 ;  /* 0x00000096971c723e */ /* 0x000fc400000010ff */
[----:B------:R-:W-:-:S04]  /*aa60*/  LEA.HI R0, R0, R0, RZ, 0x1d ;  /* 0x0000000000007211 */ /* 0x000fc800078fe8ff */
[----:B------:R-:W-:-:S04]  /*aa70*/  LEA R0, R2, R0, 0x1 ;  /* 0x0000000002007211 */ /* 0x000fc800078e08ff */
[----:B------:R-:W-:-:S04]  /*aa80*/  SHF.L.U32 R0, R0, 0x1, RZ ;  /* 0x0000000100007819 */ /* 0x000fc800000006ff */
[C---:B------:R-:W-:Y:S01]  /*aa90*/  IADD3 R2, R0.reuse, -0x10, RZ ;  /* 0xfffffff000027810 */ /* 0x040fe20007ffe0ff */
[----:B------:R1:W-:Y:S01]  /*aaa0*/  STS [R0+0x400], R6 ;  /* 0x0004000600007388 */ /* 0x0003e20000000800 */
[----:B------:R-:W-:Y:S02]  /*aab0*/  @P1 IADD3 R2, R0, 0x10, RZ ;  /* 0x0000001000021810 */ /* 0x000fe40007ffe0ff */
[----:B------:R-:W-:Y:S01]  /*aac0*/  R2P PR, R4, 0x6 ;  /* 0x0000000604007804 */ /* 0x000fe20000000000 */
[----:B------:R-:W-:Y:S01]  /*aad0*/  STS [R0], R7 ;  /* 0x0000000700007388 */ /* 0x000fe20000000800 */
[----:B------:R-:W-:-:S03]  /*aae0*/  MOV R4, 0x20 ;  /* 0x0000002000047802 */ /* 0x000fc60000000f00 */
[----:B------:R2:W-:Y:S01]  /*aaf0*/  STS [R2], R5 ;  /* 0x0000000502007388 */ /* 0x0005e20000000800 */
[----:B------:R-:W-:-:S03]  /*ab00*/  SEL R4, R4, 0xffffffe0, !P1 ;  /* 0xffffffe004047807 */ /* 0x000fc60004800000 */
[----:B------:R3:W-:Y:S04]  /*ab10*/  STS [R2+0x400], R8 ;  /* 0x0004000802007388 */ /* 0x0007e80000000800 */
[----:B------:R-:W-:Y:S04]  /*ab20*/  STS [R0+0x2000], R10 ;  /* 0x0020000a00007388 */ /* 0x000fe80000000800 */
[----:B------:R4:W-:Y:S04]  /*ab30*/  STS [R0+0x2400], R9 ;  /* 0x0024000900007388 */ /* 0x0009e80000000800 */
[----:B------:R-:W-:Y:S01]  /*ab40*/  STS [R2+0x2000], R11 ;  /* 0x0020000b02007388 */ /* 0x000fe20000000800 */
[----:B-1----:R-:W-:-:S03]  /*ab50*/  MOV R6, 0x40 ;  /* 0x0000004000067802 */ /* 0x002fc60000000f00 */
[----:B------:R1:W-:Y:S01]  /*ab60*/  STS [R2+0x2400], R14 ;  /* 0x0024000e02007388 */ /* 0x0003e20000000800 */
[----:B------:R-:W-:Y:S02]  /*ab70*/  SEL R6, R6, 0xffffffc0, !P2 ;  /* 0xffffffc006067807 */ /* 0x000fe40005000000 */
[----:B--2---:R-:W-:Y:S02]  /*ab80*/  IADD3 R5, R0, R4, RZ ;  /* 0x0000000400057210 */ /* 0x004fe40007ffe0ff */
[----:B------:R-:W-:Y:S02]  /*ab90*/  IADD3 R4, R4, R2, RZ ;  /* 0x0000000204047210 */ /* 0x000fe40007ffe0ff */
[-C--:B---3--:R-:W-:Y:S01]  /*aba0*/  IADD3 R8, R0, R6.reuse, RZ ;  /* 0x0000000600087210 */ /* 0x088fe20007ffe0ff */
[----:B------:R2:W-:Y:S01]  /*abb0*/  STS [R5], R13 ;  /* 0x0000000d05007388 */ /* 0x0005e20000000800 */
[----:B------:R-:W-:-:S03]  /*abc0*/  IADD3 R7, R5, R6, RZ ;  /* 0x0000000605077210 */ /* 0x000fc60007ffe0ff */
[----:B------:R3:W-:Y:S01]  /*abd0*/  STS [R5+0x400], R12 ;  /* 0x0004000c05007388 */ /* 0x0007e20000000800 */
[----:B----4-:R-:W-:-:S03]  /*abe0*/  IADD3 R9, R6, R2, RZ ;  /* 0x0000000206097210 */ /* 0x010fc60007ffe0ff */
[----:B------:R-:W-:Y:S01]  /*abf0*/  STS [R4], R16 ;  /* 0x0000001004007388 */ /* 0x000fe20000000800 */
[----:B------:R-:W-:-:S03]  /*ac00*/  IADD3 R6, R4, R6, RZ ;  /* 0x0000000604067210 */ /* 0x000fc60007ffe0ff */
[----:B------:R-:W-:Y:S01]  /*ac10*/  STS [R4+0x400], R15 ;  /* 0x0004000f04007388 */ /* 0x000fe20000000800 */
[----:B-1----:R-:W-:-:S03]  /*ac20*/  MOV R14, 0x7f800000 ;  /* 0x7f800000000e7802 */ /* 0x002fc60000000f00 */
[----:B------:R-:W-:Y:S04]  /*ac30*/  STS [R5+0x2000], R17 ;  /* 0x0020001105007388 */ /* 0x000fe80000000800 */
[----:B------:R-:W-:Y:S04]  /*ac40*/  STS [R5+0x2400], R18 ;  /* 0x0024001205007388 */ /* 0x000fe80000000800 */
[----:B------:R-:W-:Y:S01]  /*ac50*/  STS [R4+0x2000], R26 ;  /* 0x0020001a04007388 */ /* 0x000fe20000000800 */
[----:B--2---:R-:W-:-:S03]  /*ac60*/  MOV R13, 0x7f800000 ;  /* 0x7f800000000d7802 */ /* 0x004fc60000000f00 */
[----:B------:R-:W-:Y:S01]  /*ac70*/  STS [R4+0x2400], R25 ;  /* 0x0024001904007388 */ /* 0x000fe20000000800 */
[----:B---3--:R-:W-:-:S03]  /*ac80*/  MOV R12, 0x7f800000 ;  /* 0x7f800000000c7802 */ /* 0x008fc60000000f00 */
[----:B------:R-:W-:Y:S04]  /*ac90*/  STS [R8], R24 ;  /* 0x0000001808007388 */ /* 0x000fe80000000800 */
[----:B------:R-:W-:Y:S04]  /*aca0*/  STS [R8+0x400], R23 ;  /* 0x0004001708007388 */ /* 0x000fe80000000800 */
[----:B------:R-:W-:Y:S04]  /*acb0*/  STS [R9], R21 ;  /* 0x0000001509007388 */ /* 0x000fe80000000800 */
[----:B------:R-:W-:Y:S04]  /*acc0*/  STS [R9+0x400], R20 ;  /* 0x0004001409007388 */ /* 0x000fe80000000800 */
[----:B------:R-:W-:Y:S04]  /*acd0*/  STS [R8+0x2000], R22 ;  /* 0x0020001608007388 */ /* 0x000fe80000000800 */
[----:B------:R-:W-:Y:S04]  /*ace0*/  STS [R8+0x2400], R27 ;  /* 0x0024001b08007388 */ /* 0x000fe80000000800 */
[----:B------:R-:W-:Y:S04]  /*acf0*/  STS [R9+0x2000], R69 ;  /* 0x0020004509007388 */ /* 0x000fe80000000800 */
[----:B------:R-:W-:Y:S04]  /*ad00*/  STS [R9+0x2400], R68 ;  /* 0x0024004409007388 */ /* 0x000fe80000000800 */
        /* <DEDUP_REMOVED lines=15> */
[----:B------:R1:W-:Y:S04]  /*ae00*/  STS [R2+0x6400], R52 ;  /* 0x0064003402007388 */ /* 0x0003e80000000800 */
[----:B------:R-:W-:Y:S04]  /*ae10*/  STS [R5+0x4000], R51 ;  /* 0x0040003305007388 */ /* 0x000fe80000000800 */
[----:B------:R-:W-:Y:S04]  /*ae20*/  STS [R5+0x4400], R50 ;  /* 0x0044003205007388 */ /* 0x000fe80000000800 */
[----:B------:R-:W-:Y:S04]  /*ae30*/  STS [R4+0x4000], R47 ;  /* 0x0040002f04007388 */ /* 0x000fe80000000800 */
[----:B------:R-:W-:Y:S04]  /*ae40*/  STS [R4+0x4400], R46 ;  /* 0x0044002e04007388 */ /* 0x000fe80000000800 */
[----:B------:R-:W-:Y:S04]  /*ae50*/  STS [R5+0x6000], R49 ;  /* 0x0060003105007388 */ /* 0x000fe80000000800 */
[----:B------:R2:W-:Y:S01]  /*ae60*/  STS [R5+0x6400], R48 ;  /* 0x0064003005007388 */ /* 0x0005e20000000800 */
[----:B-1----:R-:W2:Y:S03]  /*ae70*/  @P4 MUFU.LG2 R2, R152 ;  /* 0x0000009800024308 */ /* 0x002ea60000000c00 */
[----:B------:R-:W-:Y:S04]  /*ae80*/  STS [R4+0x6000], R45 ;  /* 0x0060002d04007388 */ /* 0x000fe80000000800 */
[----:B------:R1:W-:Y:S04]  /*ae90*/  STS [R4+0x6400], R44 ;  /* 0x0064002c04007388 */ /* 0x0003e80000000800 */
[----:B------:R-:W-:Y:S04]  /*aea0*/  STS [R8+0x4000], R43 ;  /* 0x0040002b08007388 */ /* 0x000fe80000000800 */
[----:B------:R-:W-:Y:S04]  /*aeb0*/  STS [R8+0x4400], R42 ;  /* 0x0044002a08007388 */ /* 0x000fe80000000800 */
[----:B------:R-:W-:Y:S04]  /*aec0*/  STS [R9+0x4000], R39 ;  /* 0x0040002709007388 */ /* 0x000fe80000000800 */
[----:B------:R-:W-:Y:S01]  /*aed0*/  STS [R9+0x4400], R38 ;  /* 0x0044002609007388 */ /* 0x000fe20000000800 */
[----:B--2---:R-:W-:-:S03]  /*aee0*/  @P4 FMUL.FTZ R5, R2, 0.69314718246459960938 ;  /* 0x3f31721802054820 */ /* 0x004fc60000410000 */
[----:B------:R-:W-:Y:S01]  /*aef0*/  STS [R8+0x6000], R41 ;  /* 0x0060002908007388 */ /* 0x000fe20000000800 */
[----:B-----5:R-:W-:-:S03]  /*af00*/  @P4 FFMA.FTZ R13, R155, c[0x0][0x238], R5 ;  /* 0x00008e009b0d4a23 */ /* 0x020fc60000010005 */
[----:B------:R2:W-:Y:S01]  /*af10*/  STS [R8+0x6400], R40 ;  /* 0x0064002808007388 */ /* 0x0005e20000000800 */
[----:B-1----:R-:W-:Y:S03]  /*af20*/  @P5 MUFU.LG2 R4, R153 ;  /* 0x0000009900045308 */ /* 0x002fe60000000c00 */
[----:B------:R-:W-:Y:S04]  /*af30*/  STS [R9+0x6000], R37 ;  /* 0x0060002509007388 */ /* 0x000fe80000000800 */
[----:B------:R1:W-:Y:S04]  /*af40*/  STS [R9+0x6400], R36 ;  /* 0x0064002409007388 */ /* 0x0003e80000000800 */
[----:B------:R-:W-:Y:S04]  /*af50*/  STS [R7+0x4000], R35 ;  /* 0x0040002307007388 */ /* 0x000fe80000000800 */
[----:B------:R-:W-:Y:S04]  /*af60*/  STS [R7+0x4400], R34 ;  /* 0x0044002207007388 */ /* 0x000fe80000000800 */
[----:B------:R-:W-:Y:S04]  /*af70*/  STS [R6+0x4000], R31 ;  /* 0x0040001f06007388 */ /* 0x000fe80000000800 */
[----:B------:R-:W-:Y:S01]  /*af80*/  STS [R6+0x4400], R30 ;  /* 0x0044001e06007388 */ /* 0x000fe20000000800 */
[----:B--2---:R-:W2:Y:S03]  /*af90*/  @P0 MUFU.LG2 R8, R158 ;  /* 0x0000009e00080308 */ /* 0x004ea60000000c00 */
[----:B------:R-:W-:Y:S04]  /*afa0*/  STS [R7+0x6000], R33 ;  /* 0x0060002107007388 */ /* 0x000fe80000000800 */
[----:B------:R3:W-:Y:S01]  /*afb0*/  STS [R7+0x6400], R32 ;  /* 0x0064002007007388 */ /* 0x0007e20000000800 */
[----:B-1----:R-:W-:-:S03]  /*afc0*/  MOV R9, 0x7f800000 ;  /* 0x7f80000000097802 */ /* 0x002fc60000000f00 */
[----:B------:R-:W-:Y:S04]  /*afd0*/  STS [R6+0x6000], R29 ;  /* 0x0060001d06007388 */ /* 0x000fe80000000800 */
[----:B------:R1:W-:Y:S01]  /*afe0*/  STS [R6+0x6400], R28 ;  /* 0x0064001c06007388 */ /* 0x0003e20000000800 */
[----:B--2---:R-:W-:-:S03]  /*aff0*/  @P0 FMUL.FTZ R2, R8, 0.69314718246459960938 ;  /* 0x3f31721808020820 */ /* 0x004fc60000410000 */
[----:B------:R-:W-:Y:S01]  /*b000*/  BAR.SYNC.DEFER_BLOCKING 0x0 ;  /* 0x0000000000007b1d */ /* 0x000fe20000010000 */
[----:B------:R-:W-:-:S05]  /*b010*/  @P0 FFMA.FTZ R9, R3, c[0x0][0x238], R2 ;  /* 0x00008e0003090a23 */ /* 0x000fca0000010002 */
[----:B------:R-:W2:Y:S01]  /*b020*/  S2R R15, SR_TID.X ;  /* 0x00000000000f7919 */ /* 0x000ea20000002100 */
[----:B---3--:R-:W-:-:S04]  /*b030*/  @P5 FMUL.FTZ R7, R4, 0.69314718246459960938 ;  /* 0x3f31721804075820 */ /* 0x008fc80000410000 */
[----:B------:R-:W-:Y:S01]  /*b040*/  @P5 FFMA.FTZ R14, R156, c[0x0][0x238], R7 ;  /* 0x00008e009c0e5a23 */ /* 0x000fe20000010007 */
[----:B-1----:R-:W1:Y:S01]  /*b050*/  @P3 MUFU.LG2 R6, R157 ;  /* 0x0000009d00063308 */ /* 0x002e620000000c00 */
[----:B------:R3:W4:Y:S04]  /*b060*/  LDS.128 R24, [R235] ;  /* 0x00000000eb187984 */ /* 0x0007280000000c00 */
[----:B------:R3:W3:Y:S01]  /*b070*/  LDS.128 R32, [R235+0x800] ;  /* 0x00080000eb207984 */ /* 0x0006e20000000c00 */
[----:B--2---:R-:W-:-:S03]  /*b080*/  SHF.R.S32.HI R16, RZ, 0x1f, R15 ;  /* 0x0000001fff107819 */ /* 0x004fc6000001140f */
[----:B------:R2:W2:Y:S01]  /*b090*/  LDS.128 R40, [R235+0x1000] ;  /* 0x00100000eb287984 */ /* 0x0004a20000000c00 */
[----:B------:R-:W-:-:S03]  /*b0a0*/  LEA.HI R0, R16, R15, RZ, 0x5 ;  /* 0x0000000f10007211 */ /* 0x000fc600078f28ff */
[----:B------:R2:W2:Y:S01]  /*b0b0*/  LDS.128 R48, [R235+0x1800] ;  /* 0x00180000eb307984 */ /* 0x0004a20000000c00 */
[----:B-1----:R-:W-:Y:S01]  /*b0c0*/  @P3 FMUL.FTZ R4, R6, 0.69314718246459960938 ;  /* 0x3f31721806043820 */ /* 0x002fe20000410000 */
[----:B------:R-:W-:Y:S02]  /*b0d0*/  LOP3.LUT R0, R0, 0xffffffe0, RZ, 0xc0, !PT ;  /* 0xffffffe000007812 */ /* 0x000fe400078ec0ff */
[----:B------:R1:W1:Y:S01]  /*b0e0*/  LDS.128 R56, [R235+0x2000] ;  /* 0x00200000eb387984 */ /* 0x0002620000000c00 */
[----:B------:R-:W-:Y:S01]  /*b0f0*/  @P3 FFMA.FTZ R12, R154, c[0x0][0x238], R4 ;  /* 0x00008e009a0c3a23 */ /* 0x000fe20000010004 */
[----:B------:R-:W-:Y:S02]  /*b100*/  IADD3 R0, -R0, R15, RZ ;  /* 0x0000000f00007210 */ /* 0x000fe40007ffe1ff */
[----:B------:R1:W1:Y:S02]  /*b110*/  LDS.128 R64, [R235+0x2800] ;  /* 0x00280000eb407984 */ /* 0x0002640000000c00 */
[----:B------:R-:W-:-:S02]  /*b120*/  LOP3.LUT P1, RZ, R0, 0x3, RZ, 0xc0, !PT ;  /* 0x0000000300ff7812 */ /* 0x000fc4000782c0ff */
[----:B------:R1:W1:Y:S04]  /*b130*/  LDS.128 R72, [R235+0x3000] ;  /* 0x00300000eb487984 */ /* 0x0002680000000c00 */
        /* <DEDUP_REMOVED lines=8> */
[----:B------:R1:W1:Y:S01]  /*b1c0*/  LDS.128 R76, [R235+0x7800] ;  /* 0x00780000eb4c7984 */ /* 0x0002620000000c00 */
[----:B------:R-:W-:Y:S05]  /*b1d0*/  @P1 BRA `(.L_x_11) ;  /* 0x0000027000001947 */ /* 0x000fea0003800000 */
[----:B--234-:R-:W-:Y:S02]  /*b1e0*/  SHF.R.S32.HI R2, RZ, 0x1f, R19 ;  /* 0x0000001fff027819 */ /* 0x01cfe40000011413 */
[----:B------:R-:W-:-:S02]  /*b1f0*/  SHF.R.S32.HI R3, RZ, 0x1f, R0 ;  /* 0x0000001fff037819 */ /* 0x000fc40000011400 */
[----:B------:R-:W-:Y:S02]  /*b200*/  LEA.HI R2, R2, R19, RZ, 0x2 ;  /* 0x0000001302027211 */ /* 0x000fe400078f10ff */
[----:B------:R-:W-:Y:S02]  /*b210*/  LEA.HI R0, R3, R0, RZ, 0x2 ;  /* 0x0000000003007211 */ /* 0x000fe400078f10ff */
[----:B------:R-:W-:Y:S02]  /*b220*/  LOP3.LUT R2, R2, 0xffffffc, RZ, 0xc0, !PT ;  /* 0x0ffffffc02027812 */ /* 0x000fe400078ec0ff */
[----:B------:R-:W-:-:S03]  /*b230*/  SHF.R.S32.HI R0, RZ, 0x2, R0 ;  /* 0x00000002ff007819 */ /* 0x000fc60000011400 */
[----:B------:R-:W-:-:S04]  /*b240*/  IMAD.IADD R2, R19, 0x1, -R2 ;  /* 0x0000000113027824 */ /* 0x000fc800078e0a02 */
[----:B------:R-:W-:-:S05]  /*b250*/  IMAD R0, R2, 0x10, R0 ;  /* 0x0000001002007824 */ /* 0x000fca00078e0200 */
[C---:B------:R-:W-:Y:S02]  /*b260*/  ISETP.GE.AND P6, PT, R0.reuse, UR12, PT ;  /* 0x0000000c00007c0c */ /* 0x040fe4000bfc6270 */
[C---:B------:R-:W-:Y:S02]  /*b270*/  IADD3 R2, R0.reuse, 0x8, RZ ;  /* 0x0000000800027810 */ /* 0x040fe40007ffe0ff */
[----:B------:R-:W-:Y:S02]  /*b280*/  IADD3 R5, R0, 0x40, RZ ;  /* 0x0000004000057810 */ /* 0x000fe40007ffe0ff */
[----:B------:R-:W-:Y:S02]  /*b290*/  ISETP.GE.AND P5, PT, R2, UR12, PT ;  /* 0x0000000c02007c0c */ /* 0x000fe4000bfa6270 */
[----:B------:R-:W-:Y:S02]  /*b2a0*/  IADD3 R4, R0, 0x48, RZ ;  /* 0x0000004800047810 */ /* 0x000fe40007ffe0ff */
[----:B------:R-:W-:-:S02]  /*b2b0*/  ISETP.GE.AND P4, PT, R5, UR12, PT ;  /* 0x0000000c05007c0c */ /* 0x000fc4000bf86270 */
[----:B------:R-:W-:Y:S01]  /*b2c0*/  ISETP.GE.AND P3, PT, R4, UR12, PT ;  /* 0x0000000c04007c0c */ /* 0x000fe2000bf66270 */
[----:B------:R-:W-:-:S05]  /*b2d0*/  @!P6 IMAD R3, R0, UR19, RZ ;  /* 0x000000130003ec24 */ /* 0x000fca000f8e02ff */
[----:B------:R-:W-:Y:S01]  /*b2e0*/  @!P6 IADD3 R0, P0, R3, UR10, RZ ;  /* 0x0000000a0300ec10 */ /* 0x000fe2000ff1e0ff */
[----:B------:R-:W-:-:S03]  /*b2f0*/  @!P5 IMAD R2, R2, UR19, RZ ;  /* 0x000000130202dc24 */ /* 0x000fc6000f8e02ff */
[----:B------:R-:W-:Y:S01]  /*b300*/  @!P6 LEA.HI.X.SX32 R6, R3, UR4, 0x1, P0 ;  /* 0x000000040306ec11 */ /* 0x000fe200080f0eff */
[----:B------:R-:W-:Y:S01]  /*b310*/  @!P4 IMAD R5, R5, UR19, RZ ;  /* 0x000000130505cc24 */ /* 0x000fe2000f8e02ff */
[----:B------:R-:W-:Y:S01]  /*b320*/  @!P6 LEA R10, P1, R0, c[0x0][0x200], 0x2 ;  /* 0x00008000000aea11 */ /* 0x000fe200078210ff */
[----:B------:R-:W-:Y:S01]  /*b330*/  @!P3 IMAD R3, R4, UR19, RZ ;  /* 0x000000130403bc24 */ /* 0x000fe2000f8e02ff */
[----:B------:R-:W-:Y:S02]  /*b340*/  @!P5 IADD3 R7, P0, R2, UR10, RZ ;  /* 0x0000000a0207dc10 */ /* 0x000fe4000ff1e0ff */
[----:B------:R-:W-:Y:S02]  /*b350*/  @!P6 LEA.HI.X R11, R0, c[0x0][0x204], R6, 0x2, P1 ;  /* 0x00008100000bea11 */ /* 0x000fe400008f1406 */
[----:B------:R-:W-:Y:S02]  /*b360*/  @!P5 LEA.HI.X.SX32 R2, R2, UR4, 0x1, P0 ;  /* 0x000000040202dc11 */ /* 0x000fe400080f0eff */
[----:B------:R-:W-:Y:S01]  /*b370*/  @!P4 IADD3 R0, P1, R5, UR10, RZ ;  /* 0x0000000a0500cc10 */ /* 0x000fe2000ff3e0ff */
[----:B------:R2:W-:Y:S01]  /*b380*/  @!P6 STG.E [R10.64], R14 ;  /* 0x0000000e0a00e986 */ /* 0x0005e2000c101910 */
[----:B------:R-:W-:-:S02]  /*b390*/  @!P5 LEA R6, P2, R7, c[0x0][0x200], 0x2 ;  /* 0x000080000706da11 */ /* 0x000fc400078410ff */
[----:B------:R-:W-:Y:S02]  /*b3a0*/  @!P3 IADD3 R8, P0, R3, UR10, RZ ;  /* 0x0000000a0308bc10 */ /* 0x000fe4000ff1e0ff */
[----:B------:R-:W-:Y:S02]  /*b3b0*/  @!P4 LEA.HI.X.SX32 R5, R5, UR4, 0x1, P1 ;  /* 0x000000040505cc11 */ /* 0x000fe400088f0eff */
[----:B------:R-:W-:Y:S02]  /*b3c0*/  @!P5 LEA.HI.X R7, R7, c[0x0][0x204], R2, 0x2, P2 ;  /* 0x000081000707da11 */ /* 0x000fe400010f1402 */
[----:B------:R-:W-:Y:S02]  /*b3d0*/  @!P3 LEA.HI.X.SX32 R3, R3, UR4, 0x1, P0 ;  /* 0x000000040303bc11 */ /* 0x000fe400080f0eff */
[----:B------:R-:W-:Y:S01]  /*b3e0*/  @!P4 LEA R4, P1, R0, c[0x0][0x200], 0x2 ;  /* 0x000080000004ca11 */ /* 0x000fe200078210ff */
[----:B------:R2:W-:Y:S01]  /*b3f0*/  @!P5 STG.E [R6.64], R13 ;  /* 0x0000000d0600d986 */ /* 0x0005e2000c101910 */
[----:B------:R-:W-:-:S02]  /*b400*/  @!P3 LEA R2, P0, R8, c[0x0][0x200], 0x2 ;  /* 0x000080000802ba11 */ /* 0x000fc400078010ff */
[----:B------:R-:W-:Y:S02]  /*b410*/  @!P4 LEA.HI.X R5, R0, c[0x0][0x204], R5, 0x2, P1 ;  /* 0x000081000005ca11 */ /* 0x000fe400008f1405 */
[----:B------:R-:W-:-:S03]  /*b420*/  @!P3 LEA.HI.X R3, R8, c[0x0][0x204], R3, 0x2, P0 ;  /* 0x000081000803ba11 */ /* 0x000fc600000f1403 */
[----:B------:R2:W-:Y:S04]  /*b430*/  @!P4 STG.E [R4.64], R12 ;  /* 0x0000000c0400c986 */ /* 0x0005e8000c101910 */
[----:B------:R2:W-:Y:S02]  /*b440*/  @!P3 STG.E [R2.64], R9 ;  /* 0x000000090200b986 */ /* 0x0005e4000c101910 */
.L_x_11:
[----:B--234-:R-:W-:Y:S05]  /*b450*/  BSYNC B0 ;  /* 0x0000000000007941 */ /* 0x01cfea0003800000 */
.L_x_10:
[----:B------:R-:W2:Y:S04]  /*b460*/  LDL.LU.64 R4, [R1+0x38] ;  /* 0x0000380001047983 */ /* 0x000ea80000300a00 */
[----:B------:R-:W3:Y:S01]  /*b470*/  S2R R8, SR_CTAID.Z ;  /* 0x0000000000087919 */ /* 0x000ee20000002700 */
[----:B------:R-:W-:Y:S01]  /*b480*/  LEA.HI R0, R16, R15, RZ, 0x3 ;  /* 0x0000000f10007211 */ /* 0x000fe200078f18ff */
[----:B------:R-:W-:-:S02]  /*b490*/  USHF.R.S32.HI UR6, URZ, 0x1f, UR11 ;  /* 0x0000001f3f067899 */ /* 0x000fc4000801140b */
[----:B------:R4:W5:Y:S01]  /*b4a0*/  LDL.64 R12, [R1+0x18] ;  /* 0x00001800010c7983 */ /* 0x0009620000100a00 */
[----:B------:R-:W-:Y:S01]  /*b4b0*/  SHF.R.S32.HI R10, RZ, 0x3, R0 ;  /* 0x00000003ff0a7819 */ /* 0x000fe20000011400 */
[----:B------:R-:W-:Y:S01]  /*b4c0*/  ULDC.64 UR4, c[0x0][0x1f0] ;  /* 0x00007c0000047ab9 */ /* 0x000fe20000000a00 */
[----:B------:R-:W-:Y:S01]  /*b4d0*/  BSSY B0, `(.L_x_12) ;  /* 0x0000012000007945 */ /* 0x000fe20003800000 */
[----:B------:R-:W-:-:S04]  /*b4e0*/  UIMAD UR4, UR6, UR4, URZ ;  /* 0x00000004060472a4 */ /* 0x000fc8000f8e023f */
[----:B------:R-:W-:Y:S01]  /*b4f0*/  UIMAD UR4, UR11, UR5, UR4 ;  /* 0x000000050b0472a4 */ /* 0x000fe2000f8e0204 */
[----:B--2---:R-:W-:-:S04]  /*b500*/  IADD3 R2, P0, R4, UR14, RZ ;  /* 0x0000000e04027c10 */ /* 0x004fc8000ff1e0ff */
[----:B------:R-:W-:Y:S02]  /*b510*/  IADD3.X R3, R5, UR7, RZ, P0, !PT ;  /* 0x0000000705037c10 */ /* 0x000fe400087fe4ff */
[----:B------:R-:W-:-:S03]  /*b520*/  ISETP.GE.AND P0, PT, R10, UR12, PT ;  /* 0x0000000c0a007c0c */ /* 0x000fc6000bf06270 */
[----:B---3--:R-:W-:-:S05]  /*b530*/  IMAD.WIDE.U32 R8, R8, c[0x0][0x1f0], R2 ;  /* 0x00007c0008087a25 */ /* 0x008fca00078e0002 */
[----:B------:R-:W-:-:S05]  /*b540*/  IADD3 R7, R9, UR4, RZ ;  /* 0x0000000409077c10 */ /* 0x000fca000fffe0ff */
[----:B------:R-:W-:Y:S05]  /*b550*/  @P0 BRA `(.L_x_13) ;  /* 0x0000009000000947 */ /* 0x000fea0003800000 */
[----:B----4-:R-:W-:Y:S01]  /*b560*/  MOV R6, R8 ;  /* 0x0000000800067202 */ /* 0x010fe20000000f00 */
[----:B-----5:R-:W-:-:S04]  /*b570*/  IMAD R0, R13, c[0x0][0x1e8], RZ ;  /* 0x00007a000d007a24 */ /* 0x020fc800078e02ff */
[----:B------:R-:W-:-:S04]  /*b580*/  IMAD.WIDE.U32 R2, R12, c[0x0][0x1e8], R6 ;  /* 0x00007a000c027a25 */ /* 0x000fc800078e0006 */
[----:B------:R-:W-:Y:S01]  /*b590*/  IMAD R0, R12, c[0x0][0x1ec], R0 ;  /* 0x00007b000c007a24 */ /* 0x000fe200078e0200 */
[----:B------:R-:W-:-:S04]  /*b5a0*/  LEA R4, P0, R2, c[0x0][0x1d0], 0x1 ;  /* 0x0000740002047a11 */ /* 0x000fc800078008ff */
[----:B------:R-:W-:-:S04]  /*b5b0*/  IADD3 R0, R3, R0, RZ ;  /* 0x0000000003007210 */ /* 0x000fc80007ffe0ff */
[----:B------:R-:W-:-:S05]  /*b5c0*/  LEA.HI.X R5, R2, c[0x0][0x1d4], R0, 0x1, P0 ;  /* 0x0000750002057a11 */ /* 0x000fca00000f0c00 */
[----:B------:R2:W-:Y:S04]  /*b5d0*/  STG.E.128 [R4.64], R24 ;  /* 0x0000001804007986 */ /* 0x0005e8000c101d10 */
[----:B-1----:R2:W-:Y:S02]  /*b5e0*/  STG.E.128 [R4.64+0x80], R20 ;  /* 0x0000801404007986 */ /* 0x0025e4000c101d10 */
.L_x_13:
[----:B----4-:R-:W-:Y:S05]  /*b5f0*/  BSYNC B0 ;  /* 0x0000000000007941 */ /* 0x010fea0003800000 */
.L_x_12:
[----:B------:R-:W-:Y:S01]  /*b600*/  IADD3 R0, R10, 0x10, RZ ;  /* 0x000000100a007810 */ /* 0x000fe20007ffe0ff */
[----:B------:R-:W-:Y:S03]  /*b610*/  BSSY B0, `(.L_x_14) ;  /* 0x000000f000007945 */ /* 0x000fe60003800000 */
[----:B------:R-:W-:-:S13]  /*b620*/  ISETP.GE.AND P0, PT, R0, UR12, PT ;  /* 0x0000000c00007c0c */ /* 0x000fda000bf06270 */
[----:B------:R-:W-:Y:S05]  /*b630*/  @P0 BRA `(.L_x_15) ;  /* 0x000000c000000947 */ /* 0x000fea0003800000 */
[----:B--2--5:R-:W-:Y:S01]  /*b640*/  IADD3 R4, P0, R12, 0x10, RZ ;  /* 0x000000100c047810 */ /* 0x024fe20007f1e0ff */
[----:B------:R-:W-:Y:S01]  /*b650*/  IMAD.MOV.U32 R2, RZ, RZ, R8 ;  /* 0x000000ffff027224 */ /* 0x000fe200078e0008 */
[----:B------:R-:W-:-:S03]  /*b660*/  MOV R3, R7 ;  /* 0x0000000700037202 */ /* 0x000fc60000000f00 */
[----:B------:R-:W-:Y:S02]  /*b670*/  IMAD.X R0, RZ, RZ, R13, P0 ;  /* 0x000000ffff007224 */ /* 0x000fe400000e060d */
[----:B------:R-:W-:-:S04]  /*b680*/  IMAD.WIDE.U32 R2, R4, c[0x0][0x1e8], R2 ;  /* 0x00007a0004027a25 */ /* 0x000fc800078e0002 */
[----:B------:R-:W-:-:S04]  /*b690*/  IMAD R0, R0, c[0x0][0x1e8], RZ ;  /* 0x00007a0000007a24 */ /* 0x000fc800078e02ff */
[----:B------:R-:W-:Y:S01]  /*b6a0*/  IMAD R0, R4, c[0x0][0x1ec], R0 ;  /* 0x00007b0004007a24 */ /* 0x000fe200078e0200 */
[----:B------:R-:W-:-:S04]  /*b6b0*/  LEA R4, P0, R2, c[0x0][0x1d0], 0x1 ;  /* 0x0000740002047a11 */ /* 0x000fc800078008ff */
[----:B------:R-:W-:-:S04]  /*b6c0*/  IADD3 R0, R3, R0, RZ ;  /* 0x0000000003007210 */ /* 0x000fc80007ffe0ff */
[----:B------:R-:W-:-:S05]  /*b6d0*/  LEA.HI.X R5, R2, c[0x0][0x1d4], R0, 0x1, P0 ;  /* 0x0000750002057a11 */ /* 0x000fca00000f0c00 */
[----:B------:R2:W-:Y:S04]  /*b6e0*/  STG.E.128 [R4.64], R32 ;  /* 0x0000002004007986 */ /* 0x0005e8000c101d10 */
[----:B-1----:R2:W-:Y:S02]  /*b6f0*/  STG.E.128 [R4.64+0x80], R28 ;  /* 0x0000801c04007986 */ /* 0x0025e4000c101d10 */
.L_x_15:
[----:B------:R-:W-:Y:S05]  /*b700*/  BSYNC B0 ;  /* 0x0000000000007941 */ /* 0x000fea0003800000 */
.L_x_14:
[----:B------:R-:W3:Y:S01]  /*b710*/  LDL.LU R0, [R1+0x44] ;  /* 0x0000440001007983 */ /* 0x000ee20000300800 */
[----:B------:R-:W-:Y:S01]  /*b720*/  BSSY B0, `(.L_x_16) ;  /* 0x000000f000007945 */ /* 0x000fe20003800000 */
[----:B---3--:R-:W-:-:S13]  /*b730*/  ISETP.GE.AND P0, PT, R0, UR12, PT ;  /* 0x0000000c00007c0c */ /* 0x008fda000bf06270 */
        /* <DEDUP_REMOVED lines=13> */
.L_x_17:
[----:B------:R-:W-:Y:S05]  /*b810*/  BSYNC B0 ;  /* 0x0000000000007941 */ /* 0x000fea0003800000 */
.L_x_16:
        /* <DEDUP_REMOVED lines=16> */
.L_x_19:
[----:B------:R-:W-:Y:S05]  /*b920*/  BSYNC B0 ;  /* 0x0000000000007941 */ /* 0x000fea0003800000 */
.L_x_18:
        /* <DEDUP_REMOVED lines=14> */
[----:B-1----:R1:W-:Y:S04]  /*ba10*/  STG.E.128 [R4.64], R56 ;  /* 0x0000003804007986 */ /* 0x0023e8000c101d10 */
[----:B------:R1:W-:Y:S02]  /*ba20*/  STG.E.128 [R4.64+0x80], R52 ;  /* 0x0000803404007986 */ /* 0x0003e4000c101d10 */
.L_x_21:
[----:B------:R-:W-:Y:S05]  /*ba30*/  BSYNC B0 ;  /* 0x0000000000007941 */ /* 0x000fea0003800000 */
.L_x_20:
[----:B------:R-:W3:Y:S01]  /*ba40*/  LDL.LU R0, [R1+0x50] ;  /* 0x0000500001007983 */ /* 0x000ee20000300800 */
[----:B------:R-:W-:Y:S01]  /*ba50*/  BSSY B0, `(.L_x_22) ;  /* 0x000000f000007945 */ /* 0x000fe20003800000 */
[----:B---3--:R-:W-:-:S13]  /*ba60*/  ISETP.GE.AND P0, PT, R0, UR12, PT ;  /* 0x0000000c00007c0c */ /* 0x008fda000bf06270 */
[----:B------:R-:W-:Y:S05]  /*ba70*/  @P0 BRA `(.L_x_23) ;  /* 0x000000c000000947 */ /* 0x000fea0003800000 */
[----:B-12--5:R-:W-:Y:S01]  /*ba80*/  IADD3 R4, P0, R12, 0x50, RZ ;  /* 0x000000500c047810 */ /* 0x026fe20007f1e0ff */
        /* <DEDUP_REMOVED lines=10> */
[----:B------:R1:W-:Y:S02]  /*bb30*/  STG.E.128 [R4.64+0x80], R60 ;  /* 0x0000803c04007986 */ /* 0x0003e4000c101d10 */
.L_x_23:
[----:B------:R-:W-:Y:S05]  /*bb40*/  BSYNC B0 ;  /* 0x0000000000007941 */ /* 0x000fea0003800000 */
.L_x_22:
        /* <DEDUP_REMOVED lines=16> */
.L_x_25:
[----:B------:R-:W-:Y:S05]  /*bc50*/  BSYNC B0 ;  /* 0x0000000000007941 */ /* 0x000fea0003800000 */
.L_x_24:
[----:B------:R-:W3:Y:S02]  /*bc60*/  LDL.LU R0, [R1+0x48] ;  /* 0x0000480001007983 */ /* 0x000ee40000300800 */
[----:B---3--:R-:W-:-:S13]  /*bc70*/  ISETP.GE.AND P0, PT, R0, UR12, PT ;  /* 0x0000000c00007c0c */ /* 0x008fda000bf06270 */
[----:B------:R-:W-:Y:S05]  /*bc80*/  @P0 EXIT ;  /* 0x000000000000094d */ /* 0x000fea0003800000 */
[----:B-----5:R-:W-:Y:S01]  /*bc90*/  IADD3 R6, P0, R12, 0x70, RZ ;  /* 0x000000700c067810 */ /* 0x020fe20007f1e0ff */
[----:B------:R-:W-:Y:S01]  /*bca0*/  IMAD.MOV.U32 R2, RZ, RZ, R8 ;  /* 0x000000ffff027224 */ /* 0x000fe200078e0008 */
[----:B------:R-:W-:-:S03]  /*bcb0*/  MOV R3, R7 ;  /* 0x0000000700037202 */ /* 0x000fc60000000f00 */
[----:B------:R-:W-:Y:S02]  /*bcc0*/  IMAD.X R0, RZ, RZ, R13, P0 ;  /* 0x000000ffff007224 */ /* 0x000fe400000e060d */
[----:B-12---:R-:W-:-:S04]  /*bcd0*/  IMAD.WIDE.U32 R4, R6, c[0x0][0x1e8], R2 ;  /* 0x00007a0006047a25 */ /* 0x006fc800078e0002 */
[----:B------:R-:W-:Y:S01]  /*bce0*/  IMAD R0, R0, c[0x0][0x1e8], RZ ;  /* 0x00007a0000007a24 */ /* 0x000fe200078e02ff */
[----:B------:R-:W-:-:S03]  /*bcf0*/  LEA R2, P0, R4, c[0x0][0x1d0], 0x1 ;  /* 0x0000740004027a11 */ /* 0x000fc600078008ff */
[----:B------:R-:W-:-:S05]  /*bd00*/  IMAD R0, R6, c[0x0][0x1ec], R0 ;  /* 0x00007b0006007a24 */ /* 0x000fca00078e0200 */
[----:B------:R-:W-:-:S04]  /*bd10*/  IADD3 R0, R5, R0, RZ ;  /* 0x0000000005007210 */ /* 0x000fc80007ffe0ff */
[----:B------:R-:W-:-:S05]  /*bd20*/  LEA.HI.X R3, R4, c[0x0][0x1d4], R0, 0x1, P0 ;  /* 0x0000750004037a11 */ /* 0x000fca00000f0c00 */
[----:B------:R-:W-:Y:S04]  /*bd30*/  STG.E.128 [R2.64], R80 ;  /* 0x0000005002007986 */ /* 0x000fe8000c101d10 */
[----:B------:R-:W-:Y:S01]  /*bd40*/  STG.E.128 [R2.64+0x80], R76 ;  /* 0x0000804c02007986 */ /* 0x000fe2000c101d10 */
[----:B------:R-:W-:Y:S05]  /*bd50*/  EXIT ;  /* 0x000000000000794d */ /* 0x000fea0003800000 */
.L_x_2:
[----:B------:R-:W-:Y:S01]  /*bd60*/  UISETP.NE.AND UP4, UPT, UR9, -0x1, UPT ;  /* 0xffffffff0900788c */ /* 0x000fe2000bf85270 */
[----:B------:R-:W-:Y:S01]  /*bd70*/  SHF.R.S32.HI R8, RZ, 0x1f, R154 ;  /* 0x0000001fff087819 */ /* 0x000fe2000001149a */
[----:B------:R-:W-:Y:S01]  /*bd80*/  ULDC.64 UR6, c[0x0][0x1e8] ;  /* 0x00007a0000067ab9 */ /* 0x000fe20000000a00 */
[----:B------:R-:W1:Y:S01]  /*bd90*/  S2R R12, SR_CTAID.Z ;  /* 0x00000000000c7919 */ /* 0x000e620000002700 */
[----:B------:R-:W-:Y:S01]  /*bda0*/  ULDC.64 UR4, c[0x0][0x1e0] ;  /* 0x0000780000047ab9 */ /* 0x000fe20000000a00 */
[----:B------:R-:W-:Y:S01]  /*bdb0*/  LEA.HI R8, R8, R154, RZ, 0x3 ;  /* 0x0000009a08087211 */ /* 0x000fe200078f18ff */
[----:B------:R-:W-:Y:S01]  /*bdc0*/  ULDC.U8 UR20, c[0x0][0x328] ;  /* 0x0000ca0000147ab9 */ /* 0x000fe20000000000 */
[----:B------:R-:W2:Y:S01]  /*bdd0*/  S2R R6, SR_CTAID.X ;  /* 0x0000000000067919 */ /* 0x000ea20000002500 */
[----:B------:R-:W-:Y:S01]  /*bde0*/  USHF.R.S32.HI UR14, URZ, 0x1f, UR11 ;  /* 0x0000001f3f0e7899 */ /* 0x000fe2000801140b */
[----:B------:R-:W-:Y:S01]  /*bdf0*/  LOP3.LUT R0, R8, 0x1ffffff8, RZ, 0xc0, !PT ;  /* 0x1ffffff808007812 */ /* 0x000fe200078ec0ff */
[----:B------:R-:W-:Y:S01]  /*be00*/  UISETP.NE.AND UP3, UPT, UR20, URZ, UPT ;  /* 0x0000003f1400728c */ /* 0x000fe2000bf65270 */
[----:B------:R-:W-:Y:S01]  /*be10*/  SHF.R.S32.HI R8, RZ, 0x3, R8 ;  /* 0x00000003ff087819 */ /* 0x000fe20000011408 */
[----:B------:R-:W-:Y:S01]  /*be20*/  @UP4 UIMAD.WIDE.U32 UR18, UR9, UR6, URZ ;  /* 0x00000006091242a5 */ /* 0x000fe2000f8e003f */
[----:B------:R-:W-:Y:S01]  /*be30*/  BSSY B0, `(.L_x_26) ;  /* 0x000003a000007945 */ /* 0x000fe20003800000 */
[----:B------:R-:W-:Y:S01]  /*be40*/  @!UP4 USHF.R.S32.HI UR21, URZ, 0x1f, UR10 ;  /* 0x0000001f3f15c899 */ /* 0x000fe2000801140a */
[----:B------:R-:W-:Y:S01]  /*be50*/  IMAD.IADD R0, R154, 0x1, -R0 ;  /* 0x000000019a007824 */ /* 0x000fe200078e0a00 */
[----:B------:R-:W-:Y:S01]  /*be60*/  @UP4 UIMAD UR7, UR9, UR7, UR19 ;  /* 0x00000007090742a4 */ /* 0x000fe2000f8e0213 */
[----:B------:R-:W-:Y:S01]  /*be70*/  SHF.R.S32.HI R9, RZ, 0x1f, R8 ;  /* 0x0000001fff097819 */ /* 0x000fe20000011408 */
[----:B------:R-:W-:Y:S01]  /*be80*/  @!UP4 UIMAD UR21, UR21, UR4, URZ ;  /* 0x000000041515c2a4 */ /* 0x000fe2000f8e023f */
[----:B------:R-:W-:Y:S01]  /*be90*/  IMAD.SHL.U32 R0, R0, 0x8, RZ ;  /* 0x0000000800007824 */ /* 0x000fe200078e00ff */
[----:B------:R-:W-:-:S02]  /*bea0*/  ULDC.U8 UR19, c[0x0][0x329] ;  /* 0x0000ca4000137ab9 */ /* 0x000fc40000000000 */
[----:B------:R-:W-:Y:S02]  /*beb0*/  UISETP.NE.AND UP1, UPT, UR19, URZ, UPT ;  /* 0x0000003f1300728c */ /* 0x000fe4000bf25270 */
[----:B------:R-:W-:Y:S02]  /*bec0*/  @!UP4 UIMAD.WIDE.U32 UR22, UR10, UR4, URZ ;  /* 0x000000040a16c2a5 */ /* 0x000fe4000f8e003f */
[----:B------:R-:W-:Y:S02]  /*bed0*/  @!UP4 UIMAD UR21, UR10, UR5, UR21 ;  /* 0x000000050a15c2a4 */ /* 0x000fe4000f8e0215 */
[----:B------:R-:W-:Y:S02]  /*bee0*/  UISETP.NE.OR UP2, UPT, UR19, URZ, !UP3 ;  /* 0x0000003f1300728c */ /* 0x000fe4000df45670 */
[----:B------:R-:W-:Y:S01]  /*bef0*/  ULDC.64 UR4, c[0x0][0x1f0] ;  /* 0x00007c0000047ab9 */ /* 0x000fe20000000a00 */
[----:B--2---:R-:W-:Y:S01]  /*bf00*/  IMAD.WIDE R6, R6, 0x80, R8 ;  /* 0x0000008006067825 */ /* 0x004fe200078e0208 */
[----:B------:R-:W-:-:S02]  /*bf10*/  UIMAD UR4, UR14, UR4, URZ ;  /* 0x000000040e0472a4 */ /* 0x000fc4000f8e023f */
[----:B------:R-:W-:Y:S02]  /*bf20*/  ULDC UR13, c[0x0][0x214] ;  /* 0x00008500000d7ab9 */ /* 0x000fe40000000800 */
[----:B------:R-:W-:Y:S02]  /*bf30*/  @UP1 ULDC UR14, c[0x0][0x210] ;  /* 0x00008400000e1ab9 */ /* 0x000fe40000000800 */
[----:B------:R-:W-:Y:S02]  /*bf40*/  ULDC UR8, c[0x0][0x234] ;  /* 0x00008d0000087ab9 */ /* 0x000fe40000000800 */
[----:B------:R-:W-:Y:S02]  /*bf50*/  @UP1 UIMAD UR14, UR14, UR13, URZ ;  /* 0x0000000d0e0e12a4 */ /* 0x000fe4000f8e023f */
[----:B------:R-:W-:Y:S02]  /*bf60*/  UISETP.NE.OR UP0, UPT, UR9, -0x1, UP2 ;  /* 0xffffffff0900788c */ /* 0x000fe40009705670 */
[----:B------:R-:W-:-:S02]  /*bf70*/  @!UP1 USEL UR14, UR13, UR8, !UP3 ;  /* 0x000000080d0e9287 */ /* 0x000fc4000d800000 */
[----:B------:R-:W-:Y:S02]  /*bf80*/  ULDC UR6, c[0x0][0x1c0] ;  /* 0x0000700000067ab9 */ /* 0x000fe40000000800 */
[----:B------:R-:W-:Y:S02]  /*bf90*/  @UP1 UMOV UR19, 0x1 ;  /* 0x0000000100131882 */ /* 0x000fe40000000000 */
[----:B------:R-:W-:Y:S02]  /*bfa0*/  @!UP1 UIMAD UR19, UR14, UR6, URZ ;  /* 0x000000060e1392a4 */ /* 0x000fe4000f8e023f */
[----:B------:R-:W-:Y:S02]  /*bfb0*/  @!UP4 UMOV UR18, UR22 ;  /* 0x000000160012cc82 */ /* 0x000fe40008000000 */
[----:B------:R-:W-:Y:S01]  /*bfc0*/  @!UP4 UIADD3 UR7, UR23, UR21, URZ ;  /* 0x000000151707c290 */ /* 0x000fe2000fffe03f */
[----:B------:R-:W-:Y:S01]  /*bfd0*/  IADD3 R2, P0, R0, UR18, RZ ;  /* 0x0000001200027c10 */ /* 0x000fe2000ff1e0ff */
[----:B------:R-:W-:-:S02]  /*bfe0*/  UIADD3 UR15, -UR12, UR15, URZ ;  /* 0x0000000f0c0f7290 */ /* 0x000fc4000fffe13f */
[----:B------:R-:W-:Y:S02]  /*bff0*/  UIMAD UR19, UR10, UR19, URZ ;  /* 0x000000130a1372a4 */ /* 0x000fe4000f8e023f */
[----:B------:R-:W-:Y:S01]  /*c000*/  @!UP0 UIMAD UR9, UR10, UR13, URZ ;  /* 0x0000000d0a0982a4 */ /* 0x000fe2000f8e023f */
[----:B------:R-:W-:Y:S01]  /*c010*/  LEA.HI.X.SX32 R3, R0, UR7, 0x1, P0 ;  /* 0x0000000700037c11 */ /* 0x000fe200080f0eff */
[----:B------:R-:W-:Y:S01]  /*c020*/  @UP1 ULDC UR20, c[0x0][0x210] ;  /* 0x0000840000141ab9 */ /* 0x000fe20000000800 */
[----:B------:R-:W-:Y:S01]  /*c030*/  ISETP.GE.AND P0, PT, R8, UR15, PT ;  /* 0x0000000f08007c0c */ /* 0x000fe2000bf06270 */
[----:B------:R-:W-:Y:S02]  /*c040*/  USEL UR19, UR19, URZ, UP2 ;  /* 0x0000003f13137287 */ /* 0x000fe40009000000 */
[----:B------:R-:W-:Y:S01]  /*c050*/  @!UP1 UMOV UR20, 0x1 ;  /* 0x0000000100149882 */ /* 0x000fe20000000000 */
[----:B-1----:R-:W-:Y:S01]  /*c060*/  IMAD.WIDE.U32 R12, R12, c[0x0][0x1f0], R2 ;  /* 0x00007c000c0c7a25 */ /* 0x002fe200078e0002 */
[----:B------:R-:W-:-:S02]  /*c070*/  UIMAD UR12, UR12, UR20, URZ ;  /* 0x000000140c0c72a4 */ /* 0x000fc4000f8e023f */
[----:B------:R-:W-:Y:S02]  /*c080*/  UIMAD UR19, UR11, UR14, UR19 ;  /* 0x0000000e0b1372a4 */ /* 0x000fe4000f8e0213 */
[----:B------:R-:W-:Y:S02]  /*c090*/  UMOV UR24, URZ ;  /* 0x0000003f00187c82 */ /* 0x000fe40008000000 */
[----:B------:R-:W-:Y:S02]  /*c0a0*/  @!UP2 UMOV UR24, UR9 ;  /* 0x000000090018ac82 */ /* 0x000fe40008000000 */
[----:B------:R-:W-:Y:S02]  /*c0b0*/  UIMAD UR4, UR11, UR5, UR4 ;  /* 0x000000050b0472a4 */ /* 0x000fe4000f8e0204 */
[----:B------:R-:W-:Y:S02]  /*c0c0*/  UMOV UR25, URZ ;  /* 0x0000003f00197c82 */ /* 0x000fe40008000000 */
[----:B------:R-:W-:-:S02]  /*c0d0*/  USHF.R.S32.HI UR6, URZ, 0x1f, UR12 ;  /* 0x0000001f3f067899 */ /* 0x000fc4000801140c */
[----:B------:R-:W-:Y:S01]  /*c0e0*/  @!UP2 USHF.R.S32.HI UR25, URZ, 0x1f, UR9 ;  /* 0x0000001f3f19a899 */ /* 0x000fe20008011409 */
[----:B------:R-:W-:Y:S01]  /*c0f0*/  IADD3 R11, R13, UR4, RZ ;  /* 0x000000040d0b7c10 */ /* 0x000fe2000fffe0ff */
[----:B------:R-:W-:Y:S02]  /*c100*/  USHF.R.S32.HI UR7, URZ, 0x1f, UR19 ;  /* 0x0000001f3f077899 */ /* 0x000fe40008011413 */
[----:B------:R-:W-:-:S04]  /*c110*/  UIADD3 UR12, UP1, UP0, UR12, UR24, UR19 ;  /* 0x000000180c0c7290 */ /* 0x000fc8000f83e013 */
[----:B------:R-:W-:Y:S01]  /*c120*/  UIADD3.X UR6, UR6, UR25, UR7, UP1, UP0 ;  /* 0x0000001906067290 */ /* 0x000fe20008fe0407 */
[----:B------:R-:W-:Y:S06]  /*c130*/  @P0 BRA `(.L_x_27) ;  /* 0x0000009000000947 */ /* 0x000fec0003800000 */
[----:B------:R-:W-:Y:S01]  /*c140*/  MOV R10, R12 ;  /* 0x0000000c000a7202 */ /* 0x000fe20000000f00 */
[----:B------:R-:W-:-:S04]  /*c150*/  IMAD R0, R7, c[0x0][0x1e8], RZ ;  /* 0x00007a0007007a24 */ /* 0x000fc800078e02ff */
[----:B------:R-:W-:-:S04]  /*c160*/  IMAD.WIDE.U32 R2, R6, c[0x0][0x1e8], R10 ;  /* 0x00007a0006027a25 */ /* 0x000fc800078e000a */
[----:B------:R-:W-:Y:S01]  /*c170*/  IMAD R0, R6, c[0x0][0x1ec], R0 ;  /* 0x00007b0006007a24 */ /* 0x000fe200078e0200 */
[----:B------:R-:W-:-:S04]  /*c180*/  LEA R4, P0, R2, c[0x0][0x1d0], 0x1 ;  /* 0x0000740002047a11 */ /* 0x000fc800078008ff */
[----:B------:R-:W-:-:S04]  /*c190*/  IADD3 R0, R0, R3, RZ ;  /* 0x0000000300007210 */ /* 0x000fc80007ffe0ff */
[----:B------:R-:W-:-:S05]  /*c1a0*/  LEA.HI.X R5, R2, c[0x0][0x1d4], R0, 0x1, P0 ;  /* 0x0000750002057a11 */ /* 0x000fca00000f0c00 */
[----:B------:R1:W-:Y:S04]  /*c1b0*/  STG.E.128 [R4.64], RZ ;  /* 0x000000ff04007986 */ /* 0x0003e8000c101d10 */
[----:B------:R1:W-:Y:S02]  /*c1c0*/  STG.E.128 [R4.64+0x80], RZ ;  /* 0x000080ff04007986 */ /* 0x0003e4000c101d10 */
.L_x_27:
[----:B------:R-:W-:Y:S05]  /*c1d0*/  BSYNC B0 ;  /* 0x0000000000007941 */ /* 0x000fea0003800000 */
.L_x_26:
[----:B------:R-:W-:Y:S01]  /*c1e0*/  IADD3 R20, R8, 0x10, RZ ;  /* 0x0000001008147810 */ /* 0x000fe20007ffe0ff */
[----:B------:R-:W-:Y:S03]  /*c1f0*/  BSSY B0, `(.L_x_28) ;  /* 0x000000f000007945 */ /* 0x000fe60003800000 */
[----:B------:R-:W-:-:S13]  /*c200*/  ISETP.GE.AND P0, PT, R20, UR15, PT ;  /* 0x0000000f14007c0c */ /* 0x000fda000bf06270 */
[----:B------:R-:W-:Y:S05]  /*c210*/  @P0 BRA `(.L_x_29) ;  /* 0x000000c000000947 */ /* 0x000fea0003800000 */
[----:B------:R-:W-:Y:S02]  /*c220*/  IADD3 R0, P0, R6, 0x10, RZ ;  /* 0x0000001006007810 */ /* 0x000fe40007f1e0ff */
[----:B------:R-:W-:-:S03]  /*c230*/  MOV R3, R11 ;  /* 0x0000000b00037202 */ /* 0x000fc60000000f00 */
[----:B------:R-:W-:-:S04]  /*c240*/  IMAD.X R2, RZ, RZ, R7, P0 ;  /* 0x000000ffff027224 */ /* 0x000fc800000e0607 */
[----:B-1----:R-:W-:Y:S02]  /*c250*/  IMAD R4, R2, c[0x0][0x1e8], RZ ;  /* 0x00007a0002047a24 */ /* 0x002fe400078e02ff */
[----:B------:R-:W-:-:S04]  /*c260*/  IMAD.MOV.U32 R2, RZ, RZ, R12 ;  /* 0x000000ffff027224 */ /* 0x000fc800078e000c */
[----:B------:R-:W-:-:S04]  /*c270*/  IMAD.WIDE.U32 R2, R0, c[0x0][0x1e8], R2 ;  /* 0x00007a0000027a25 */ /* 0x000fc800078e0002 */
[----:B------:R-:W-:Y:S01]  /*c280*/  IMAD R0, R0, c[0x0][0x1ec], R4 ;  /* 0x00007b0000007a24 */ /* 0x000fe200078e0204 */
[----:B------:R-:W-:-:S04]  /*c290*/  LEA R4, P0, R2, c[0x0][0x1d0], 0x1 ;  /* 0x0000740002047a11 */ /* 0x000fc800078008ff */
[----:B------:R-:W-:-:S04]  /*c2a0*/  IADD3 R0, R0, R3, RZ ;  /* 0x0000000300007210 */ /* 0x000fc80007ffe0ff */
[----:B------:R-:W-:-:S05]  /*c2b0*/  LEA.HI.X R5, R2, c[0x0][0x1d4], R0, 0x1, P0 ;  /* 0x0000750002057a11 */ /* 0x000fca00000f0c00 */
[----:B------:R1:W-:Y:S04]  /*c2c0*/  STG.E.128 [R4.64], RZ ;  /* 0x000000ff04007986 */ /* 0x0003e8000c101d10 */
[----:B------:R1:W-:Y:S02]  /*c2d0*/  STG.E.128 [R4.64+0x80], RZ ;  /* 0x000080ff04007986 */ /* 0x0003e4000c101d10 */
.L_x_29:
[----:B------:R-:W-:Y:S05]  /*c2e0*/  BSYNC B0 ;  /* 0x0000000000007941 */ /* 0x000fea0003800000 */
.L_x_28:
        /* <DEDUP_REMOVED lines=16> */
.L_x_31:
[----:B------:R-:W-:Y:S05]  /*c3f0*/  BSYNC B0 ;  /* 0x0000000000007941 */ /* 0x000fea0003800000 */
.L_x_30:
        /* <DEDUP_REMOVED lines=16> */
.L_x_33:
[----:B------:R-:W-:Y:S05]  /*c500*/  BSYNC B0 ;  /* 0x0000000000007941 */ /* 0x000fea0003800000 */
.L_x_32:
        /* <DEDUP_REMOVED lines=16> */
.L_x_35:
[----:B------:R-:W-:Y:S05]  /*c610*/  BSYNC B0 ;  /* 0x0000000000007941 */ /* 0x000fea0003800000 */
.L_x_34:
        /* <DEDUP_REMOVED lines=16> */
.L_x_37:
[----:B------:R-:W-:Y:S05]  /*c720*/  BSYNC B0 ;  /* 0x0000000000007941 */ /* 0x000fea0003800000 */
.L_x_36:
        /* <DEDUP_REMOVED lines=16> */
.L_x_39:
[----:B------:R-:W-:Y:S05]  /*c830*/  BSYNC B0 ;  /* 0x0000000000007941 */ /* 0x000fea0003800000 */
.L_x_38:
[----:B------:R-:W-:Y:S01]  /*c840*/  IADD3 R15, R8, 0x70, RZ ;  /* 0x00000070080f7810 */ /* 0x000fe20007ffe0ff */
[----:B------:R-:W-:Y:S03]  /*c850*/  BSSY B0, `(.L_x_40) ;  /* 0x000000f000007945 */ /* 0x000fe60003800000 */
[----:B------:R-:W-:-:S13]  /*c860*/  ISETP.GE.AND P0, PT, R15, UR15, PT ;  /* 0x0000000f0f007c0c */ /* 0x000fda000bf06270 */
[----:B------:R-:W-:Y:S05]  /*c870*/  @P0 BRA `(.L_x_41) ;  /* 0x000000c000000947 */ /* 0x000fea0003800000 */
[----:B------:R-:W-:Y:S01]  /*c880*/  IADD3 R0, P0, R6, 0x70, RZ ;  /* 0x0000007006007810 */ /* 0x000fe20007f1e0ff */
[----:B------:R-:W-:Y:S01]  /*c890*/  IMAD.MOV.U32 R2, RZ, RZ, R12 ;  /* 0x000000ffff027224 */ /* 0x000fe200078e000c */
[----:B------:R-:W-:-:S03]  /*c8a0*/  MOV R3, R11 ;  /* 0x0000000b00037202 */ /* 0x000fc60000000f00 */
[----:B------:R-:W-:Y:S02]  /*c8b0*/  IMAD.X R6, RZ, RZ, R7, P0 ;  /* 0x000000ffff067224 */ /* 0x000fe400000e0607 */
[----:B-1----:R-:W-:-:S04]  /*c8c0*/  IMAD.WIDE.U32 R4, R0, c[0x0][0x1e8], R2 ;  /* 0x00007a0000047a25 */ /* 0x002fc800078e0002 */
[----:B------:R-:W-:Y:S01]  /*c8d0*/  IMAD R6, R6, c[0x0][0x1e8], RZ ;  /* 0x00007a0006067a24 */ /* 0x000fe200078e02ff */
[----:B------:R-:W-:-:S03]  /*c8e0*/  LEA R2, P0, R4, c[0x0][0x1d0], 0x1 ;  /* 0x0000740004027a11 */ /* 0x000fc600078008ff */
[----:B------:R-:W-:-:S05]  /*c8f0*/  IMAD R0, R0, c[0x0][0x1ec], R6 ;  /* 0x00007b0000007a24 */ /* 0x000fca00078e0206 */
[----:B------:R-:W-:-:S04]  /*c900*/  IADD3 R0, R0, R5, RZ ;  /* 0x0000000500007210 */ /* 0x000fc80007ffe0ff */
[----:B------:R-:W-:-:S05]  /*c910*/  LEA.HI.X R3, R4, c[0x0][0x1d4], R0, 0x1, P0 ;  /* 0x0000750004037a11 */ /* 0x000fca00000f0c00 */
[----:B------:R1:W-:Y:S04]  /*c920*/  STG.E.128 [R2.64], RZ ;  /* 0x000000ff02007986 */ /* 0x0003e8000c101d10 */
[----:B------:R1:W-:Y:S02]  /*c930*/  STG.E.128 [R2.64+0x80], RZ ;  /* 0x000080ff02007986 */ /* 0x0003e4000c101d10 */
.L_x_41:
[----:B------:R-:W-:Y:S05]  /*c940*/  BSYNC B0 ;  /* 0x0000000000007941 */ /* 0x000fea0003800000 */
.L_x_40:
[----:B------:R-:W-:-:S04]  /*c950*/  LOP3.LUT P6, RZ, R154, 0x7, RZ, 0xc0, !PT ;  /* 0x000000079aff7812 */ /* 0x000fc800078cc0ff */
[----:B------:R-:W-:Y:S02]  /*c960*/  ISETP.GE.OR P2, PT, R8, UR15, P6 ;  /* 0x0000000f08007c0c */ /* 0x000fe4000b746670 */
[----:B------:R-:W-:Y:S02]  /*c970*/  ISETP.GE.OR P1, PT, R20, UR15, P6 ;  /* 0x0000000f14007c0c */ /* 0x000fe4000b726670 */
[----:B------:R-:W-:Y:S02]  /*c980*/  ISETP.GE.OR P5, PT, R19, UR15, P6 ;  /* 0x0000000f13007c0c */ /* 0x000fe4000b7a6670 */
[----:B------:R-:W-:Y:S02]  /*c990*/  ISETP.GE.OR P4, PT, R18, UR15, P6 ;  /* 0x0000000f12007c0c */ /* 0x000fe4000b786670 */
[----:B------:R-:W-:-:S05]  /*c9a0*/  ISETP.GE.OR P3, PT, R17, UR15, P6 ;  /* 0x0000000f11007c0c */ /* 0x000fca000b766670 */
[----:B------:R-:W-:Y:S02]  /*c9b0*/  @!P2 IMAD R0, R8, UR20, RZ ;  /* 0x000000140800ac24 */ /* 0x000fe4000f8e02ff */
[----:B-1----:R-:W-:Y:S02]  /*c9c0*/  @!P2 IMAD.MOV.U32 R5, RZ, RZ, 0x7f800000 ;  /* 0x7f800000ff05a424 */ /* 0x002fe400078e00ff */
[----:B------:R-:W-:Y:S01]  /*c9d0*/  @!P5 IMAD R6, R19, UR20, RZ ;  /* 0x000000141306dc24 */ /* 0x000fe2000f8e02ff */
[----:B------:R-:W-:Y:S01]  /*c9e0*/  @!P2 IADD3 R3, P0, R0, UR12, RZ ;  /* 0x0000000c0003ac10 */ /* 0x000fe2000ff1e0ff */
[----:B------:R-:W-:-:S03]  /*c9f0*/  @!P5 IMAD.MOV.U32 R12, RZ, RZ, 0x7f800000 ;  /* 0x7f800000ff0cd424 */ /* 0x000fc600078e00ff */
[----:B------:R-:W-:Y:S01]  /*ca00*/  @!P2 LEA.HI.X.SX32 R4, R0, UR6, 0x1, P0 ;  /* 0x000000060004ac11 */ /* 0x000fe200080f0eff */
[----:B------:R-:W-:Y:S01]  /*ca10*/  @!P1 IMAD R0, R20, UR20, RZ ;  /* 0x0000001414009c24 */ /* 0x000fe2000f8e02ff */
[----:B------:R-:W-:-:S04]  /*ca20*/  @!P2 LEA R2, P0, R3, c[0x0][0x200], 0x2 ;  /* 0x000080000302aa11 */ /* 0x000fc800078010ff */
[----:B------:R-:W-:Y:S02]  /*ca30*/  @!P2 LEA.HI.X R3, R3, c[0x0][0x204], R4, 0x2, P0 ;  /* 0x000081000303aa11 */ /* 0x000fe400000f1404 */
[----:B------:R-:W-:-:S03]  /*ca40*/  @!P1 IADD3 R4, P0, R0, UR12, RZ ;  /* 0x0000000c00049c10 */ /* 0x000fc6000ff1e0ff */
[----:B------:R1:W-:Y:S02]  /*ca50*/  @!P2 STG.E [R2.64], R5 ;  /* 0x000000050200a986 */ /* 0x0003e4000c101910 */
[----:B-1----:R-:W-:Y:S01]  /*ca60*/  @!P1 LEA.HI.X.SX32 R3, R0, UR6, 0x1, P0 ;  /* 0x0000000600039c11 */ /* 0x002fe200080f0eff */
[----:B------:R-:W-:Y:S01]  /*ca70*/  @!P4 IMAD R5, R18, UR20, RZ ;  /* 0x000000141205cc24 */ /* 0x000fe2000f8e02ff */
[----:B------:R-:W-:Y:S02]  /*ca80*/  @!P1 LEA R2, P2, R4, c[0x0][0x200], 0x2 ;  /* 0x0000800004029a11 */ /* 0x000fe400078410ff */
[----:B------:R-:W-:Y:S02]  /*ca90*/  @!P5 IADD3 R0, P0, R6, UR12, RZ ;  /* 0x0000000c0600dc10 */ /* 0x000fe4000ff1e0ff */
[----:B------:R-:W-:Y:S02]  /*caa0*/  @!P1 LEA.HI.X R3, R4, c[0x0][0x204], R3, 0x2, P2 ;  /* 0x0000810004039a11 */ /* 0x000fe400010f1403 */
[----:B------:R-:W-:-:S02]  /*cab0*/  @!P5 LEA.HI.X.SX32 R6, R6, UR6, 0x1, P0 ;  /* 0x000000060606dc11 */ /* 0x000fc400080f0eff */
[C---:B------:R-:W-:Y:S02]  /*cac0*/  @!P5 LEA R10, P2, R0.reuse, c[0x0][0x200], 0x2 ;  /* 0x00008000000ada11 */ /* 0x040fe400078410ff */
[C---:B------:R-:W-:Y:S02]  /*cad0*/  @!P4 IADD3 R4, P0, R5.reuse, UR12, RZ ;  /* 0x0000000c0504cc10 */ /* 0x040fe4000ff1e0ff */
[----:B------:R-:W-:Y:S01]  /*cae0*/  @!P5 LEA.HI.X R11, R0, c[0x0][0x204], R6, 0x2, P2 ;  /* 0x00008100000bda11 */ /* 0x000fe200010f1406 */
[----:B------:R-:W-:Y:S01]  /*caf0*/  @!P1 IMAD.MOV.U32 R6, RZ, RZ, 0x7f800000 ;  /* 0x7f800000ff069424 */ /* 0x000fe200078e00ff */
[----:B------:R-:W-:Y:S02]  /*cb00*/  ISETP.GE.OR P2, PT, R16, UR15, P6 ;  /* 0x0000000f10007c0c */ /* 0x000fe4000b746670 */
[----:B------:R-:W-:Y:S01]  /*cb10*/  @!P4 LEA.HI.X.SX32 R0, R5, UR6, 0x1, P0 ;  /* 0x000000060500cc11 */ /* 0x000fe200080f0eff */
[----:B------:R-:W-:Y:S01]  /*cb20*/  @!P3 IMAD R5, R17, UR20, RZ ;  /* 0x000000141105bc24 */ /* 0x000fe2000f8e02ff */
[----:B------:R-:W-:Y:S01]  /*cb30*/  @!P4 LEA R8, P0, R4, c[0x0][0x200], 0x2 ;  /* 0x000080000408ca11 */ /* 0x000fe200078010ff */
[----:B------:R1:W-:Y:S01]  /*cb40*/  @!P1 STG.E [R2.64], R6 ;  /* 0x0000000602009986 */ /* 0x0003e2000c101910 */
[----:B------:R-:W-:-:S02]  /*cb50*/  ISETP.GE.OR P1, PT, R14, UR15, P6 ;  /* 0x0000000f0e007c0c */ /* 0x000fc4000b726670 */
[----:B------:R-:W-:Y:S01]  /*cb60*/  @!P4 LEA.HI.X R9, R4, c[0x0][0x204], R0, 0x2, P0 ;  /* 0x000081000409ca11 */ /* 0x000fe200000f1400 */
[----:B------:R2:W-:Y:S01]  /*cb70*/  @!P5 STG.E [R10.64], R12 ;  /* 0x0000000c0a00d986 */ /* 0x0005e2000c101910 */
[----:B------:R-:W-:Y:S02]  /*cb80*/  @!P3 IADD3 R0, P0, R5, UR12, RZ ;  /* 0x0000000c0500bc10 */ /* 0x000fe4000ff1e0ff */
[----:B------:R-:W-:Y:S02]  /*cb90*/  ISETP.GE.OR P6, PT, R15, UR15, P6 ;  /* 0x0000000f0f007c0c */ /* 0x000fe4000b7c6670 */
[----:B-1----:R-:W-:Y:S01]  /*cba0*/  @!P3 LEA.HI.X.SX32 R3, R5, UR6, 0x1, P0 ;  /* 0x000000060503bc11 */ /* 0x002fe200080f0eff */
[----:B------:R-:W-:Y:S01]  /*cbb0*/  @!P2 IMAD R2, R16, UR20, RZ ;  /* 0x000000141002ac24 */ /* 0x000fe2000f8e02ff */
[----:B------:R-:W-:Y:S01]  /*cbc0*/  @!P3 LEA R6, P0, R0, c[0x0][0x200], 0x2 ;  /* 0x000080000006ba11 */ /* 0x000fe200078010ff */
[----:B--2---:R-:W-:-:S03]  /*cbd0*/  @!P3 IMAD.MOV.U32 R10, RZ, RZ, 0x7f800000 ;  /* 0x7f800000ff0ab424 */ /* 0x004fc600078e00ff */
[----:B------:R-:W-:Y:S01]  /*cbe0*/  @!P3 LEA.HI.X R7, R0, c[0x0][0x204], R3, 0x2, P0 ;  /* 0x000081000007ba11 */ /* 0x000fe200000f1403 */
[----:B------:R-:W-:Y:S01]  /*cbf0*/  @!P1 IMAD R3, R14, UR20, RZ ;  /* 0x000000140e039c24 */ /* 0x000fe2000f8e02ff */
[----:B------:R-:W-:-:S04]  /*cc00*/  @!P2 IADD3 R0, P0, R2, UR12, RZ ;  /* 0x0000000c0200ac10 */ /* 0x000fc8000ff1e0ff */
[----:B------:R-:W-:Y:S02]  /*cc10*/  @!P2 LEA.HI.X.SX32 R2, R2, UR6, 0x1, P0 ;  /* 0x000000060202ac11 */ /* 0x000fe400080f0eff */
[----:B------:R-:W-:-:S04]  /*cc20*/  @!P2 LEA R4, P0, R0, c[0x0][0x200], 0x2 ;  /* 0x000080000004aa11 */ /* 0x000fc800078010ff */
[----:B------:R-:W-:Y:S02]  /*cc30*/  @!P2 LEA.HI.X R5, R0, c[0x0][0x204], R2, 0x2, P0 ;  /* 0x000081000005aa11 */ /* 0x000fe400000f1402 */
[----:B------:R-:W-:-:S04]  /*cc40*/  @!P1 IADD3 R0, P0, R3, UR12, RZ ;  /* 0x0000000c03009c10 */ /* 0x000fc8000ff1e0ff */
[----:B------:R-:W-:Y:S02]  /*cc50*/  @!P1 LEA.HI.X.SX32 R3, R3, UR6, 0x1, P0 ;  /* 0x0000000603039c11 */ /* 0x000fe400080f0eff */
[----:B------:R-:W-:-:S04]  /*cc60*/  @!P1 LEA R2, P0, R0, c[0x0][0x200], 0x2 ;  /* 0x0000800000029a11 */ /* 0x000fc800078010ff */
[----:B------:R-:W-:Y:S01]  /*cc70*/  @!P1 LEA.HI.X R3, R0, c[0x0][0x204], R3, 0x2, P0 ;  /* 0x0000810000039a11 */ /* 0x000fe200000f1403 */
[----:B------:R-:W-:-:S05]  /*cc80*/  @!P4 IMAD.MOV.U32 R0, RZ, RZ, 0x7f800000 ;  /* 0x7f800000ff00c424 */ /* 0x000fca00078e00ff */
[----:B------:R1:W-:Y:S04]  /*cc90*/  @!P4 STG.E [R8.64], R0 ;  /* 0x000000000800c986 */ /* 0x0003e8000c101910 */
[----:B------:R2:W-:Y:S01]  /*cca0*/  @!P3 STG.E [R6.64], R10 ;  /* 0x0000000a0600b986 */ /* 0x0005e2000c101910 */
[----:B-1----:R-:W-:Y:S02]  /*ccb0*/  @!P2 IMAD.MOV.U32 R8, RZ, RZ, 0x7f800000 ;  /* 0x7f800000ff08a424 */ /* 0x002fe400078e00ff */
[----:B------:R-:W-:-:S03]  /*ccc0*/  @!P1 IMAD.MOV.U32 R0, RZ, RZ, 0x7f800000 ;  /* 0x7f800000ff009424 */ /* 0x000fc600078e00ff */
[----:B------:R2:W-:Y:S04]  /*ccd0*/  @!P2 STG.E [R4.64], R8 ;  /* 0x000000080400a986 */ /* 0x0005e8000c101910 */
[----:B------:R2:W-:Y:S01]  /*cce0*/  @!P1 STG.E [R2.64], R0 ;  /* 0x0000000002009986 */ /* 0x0005e2000c101910 */
[----:B------:R-:W-:Y:S05]  /*ccf0*/  @P6 EXIT ;  /* 0x000000000000694d */ /* 0x000fea0003800000 */
[----:B--2---:R-:W-:-:S05]  /*cd00*/  IMAD R0, R15, UR20, RZ ;  /* 0x000000140f007c24 */ /* 0x004fca000f8e02ff */
[----:B------:R-:W-:-:S04]  /*cd10*/  IADD3 R3, P0, R0, UR12, RZ ;  /* 0x0000000c00037c10 */ /* 0x000fc8000ff1e0ff */
[----:B------:R-:W-:Y:S02]  /*cd20*/  LEA.HI.X.SX32 R0, R0, UR6, 0x1, P0 ;  /* 0x0000000600007c11 */ /* 0x000fe400080f0eff */
[----:B------:R-:W-:-:S04]  /*cd30*/  LEA R2, P0, R3, c[0x0][0x200], 0x2 ;  /* 0x0000800003027a11 */ /* 0x000fc800078010ff */
[----:B------:R-:W-:Y:S01]  /*cd40*/  LEA.HI.X R3, R3, c[0x0][0x204], R0, 0x2, P0 ;  /* 0x0000810003037a11 */ /* 0x000fe200000f1400 */
[----:B------:R-:W-:-:S05]  /*cd50*/  IMAD.MOV.U32 R0, RZ, RZ, 0x7f800000 ;  /* 0x7f800000ff007424 */ /* 0x000fca00078e00ff */
[----:B------:R-:W-:Y:S01]  /*cd60*/  STG.E [R2.64], R0 ;  /* 0x0000000002007986 */ /* 0x000fe2000c101910 */
[----:B------:R-:W-:Y:S05]  /*cd70*/  EXIT ;  /* 0x000000000000794d */ /* 0x000fea0003800000 */
.L_x_42:
[----:B------:R-:W-:-:S00]  /*cd80*/  BRA `(.L_x_42) ;  /* 0xfffffff000007947 */ /* 0x000fc0000383ffff */
[----:B------:R-:W-:-:S00]  /*cd90*/  NOP ;  /* 0x0000000000007918 */ /* 0x000fc00000000000 */
        /* <DEDUP_REMOVED lines=14> */
.L_x_2372:


//--------------------- .text._ZN5flash16flash_fwd_kernelI23Flash_fwd_kernel_traitsILi128ELi128ELi64ELi4ELb0ELb0EN7cutlass10bfloat16_tE19Flash_kernel_traitsILi128ELi128ELi64ELi4ES3_EELb0ELb0ELb0ELb0ELb0ELb1ELb1ELb0EEEvNS_16Flash_fwd_paramsE --------------------------
	.section	.text._ZN5flash16flash_fwd_kernelI23Flash_fwd_kernel_traitsILi128ELi128ELi64ELi4ELb0ELb0EN7cutlass10bfloat16_tE19Flash_kernel_traitsILi128ELi128ELi64ELi4ES3_EELb0ELb0ELb0ELb0ELb0ELb1ELb1ELb0EEEvNS_16Flash_fwd_paramsE,"ax",@progbits
	.sectioninfo	@"SHI_REGISTERS=255"
	.align	128
        .global         _ZN5flash16flash_fwd_kernelI23Flash_fwd_kernel_traitsILi128ELi128ELi64ELi4ELb0ELb0EN7cutlass10bfloat16_tE19Flash_kernel_traitsILi128ELi128ELi64ELi4ES3_EELb0ELb0ELb0ELb0ELb0ELb1ELb1ELb0EEEvNS_16Flash_fwd_paramsE
        .type           _ZN5flash16flash_fwd_kernelI23Flash_fwd_kernel_traitsILi128ELi128ELi64ELi4ELb0ELb0EN7cutlass10bfloat16_tE19Flash_kernel_traitsILi128ELi128ELi64ELi4ES3_EELb0ELb0ELb0ELb0ELb0ELb1ELb1ELb0EEEvNS_16Flash_fwd_paramsE,@function
        .size           _ZN5flash16flash_fwd_kernelI23Flash_fwd_kernel_traitsILi128ELi128ELi64ELi4ELb0ELb0EN7cutlass10bfloat16_tE19Flash_kernel_traitsILi128ELi128ELi64ELi4ES3_EELb0ELb0ELb0ELb0ELb0ELb1ELb1ELb0EEEvNS_16Flash_fwd_paramsE,(.L_x_2373 - _ZN5flash16flash_fwd_kernelI23Flash_fwd_kernel_traitsILi128ELi128ELi64ELi4ELb0ELb0EN7cutlass10bfloat16_tE19Flash_kernel_traitsILi128ELi128ELi64ELi4ES3_EELb0ELb0ELb0ELb0ELb0ELb1ELb1ELb0EEEvNS_16Flash_fwd_paramsE)
        .other          _ZN5flash16flash_fwd_kernelI23Flash_fwd_kernel_traitsILi128ELi128ELi64ELi4ELb0ELb0EN7cutlass10bfloat16_tE19Flash_kernel_traitsILi128ELi128ELi64ELi4ES3_EELb0ELb0ELb0ELb0ELb0ELb1ELb1ELb0EEEvNS_16Flash_fwd_paramsE,@"STO_CUDA_ENTRY STV_DEFAULT"
_ZN5flash16flash_fwd_kernelI23Flash_fwd_kernel_traitsILi128ELi128ELi64ELi4ELb0ELb0EN7cutlass10bfloat16_tE19Flash_kernel_traitsILi128ELi128ELi64ELi4ES3_EELb0ELb0ELb0ELb0ELb0ELb1ELb1ELb0EEEvNS_16Flash_fwd_paramsE:
.text._ZN5flash16flash_fwd_kernelI23Flash_fwd_kernel_traitsILi128ELi128ELi64ELi4ELb0ELb0EN7cutlass10bfloat16_tE19Flash_kernel_traitsILi128ELi128ELi64ELi4ES3_EELb0ELb0ELb0ELb0ELb0ELb1ELb1ELb0EEEvNS_16Flash_fwd_paramsE:
        /* <DEDUP_REMOVED lines=47> */
.L_x_43:
[----:B------:R-:W-:Y:S02]  /*02f0*/  ULDC UR4, c[0x0][0x218] ;  /* 0x0000860000047ab9 */ /* 0x000fe40000000800 */
.L_x_44:
        /* <DEDUP_REMOVED lines=58> */
.L_x_46:
        /* <DEDUP_REMOVED lines=46> */
.L_x_47:
[----:B------:R-:W-:Y:S01]  /*0980*/  SHF.R.S32.HI R27, RZ, 0x1f, R160 ;  /* 0x0000001fff1b7819 */ /* 0x000fe200000114a0 */
[----:B------:R-:W1:Y:S01]  /*0990*/  S2R R5, SR_CTAID.X ;  /* 0x0000000000057919 */ /* 0x000e620000002500 */
[----:B------:R-:W-:Y:S01]  /*09a0*/  UIADD3 UR12, -UR12, UR15, URZ ;  /* 0x0000000f0c0c7290 */ /* 0x000fe2000fffe13f */
[----:B------:R-:W-:Y:S01]  /*09b0*/  IMAD.MOV.U32 R165, RZ, RZ, c[0x0][0x198] ;  /* 0x00006600ffa57624 */ /* 0x000fe200078e00ff */
[----:B------:R-:W-:Y:S01]  /*09c0*/  LEA.HI R0, R27, R160, RZ, 0x3 ;  /* 0x000000a01b007211 */ /* 0x000fe200078f18ff */
[----:B------:R-:W2:Y:S01]  /*09d0*/  S2R R6, SR_CTAID.Z ;  /* 0x0000000000067919 */ /* 0x000ea20000002700 */
[----:B------:R-:W-:Y:S01]  /*09e0*/  ULDC.64 UR4, c[0x0][0x1a8] ;  /* 0x00006a0000047ab9 */ /* 0x000fe20000000a00 */
[----:B------:R-:W-:Y:S01]  /*09f0*/  IMAD.SHL.U32 R172, R165, 0x40, RZ ;  /* 0x00000040a5ac7824 */ /* 0x000fe200078e00ff */
[----:B------:R-:W-:Y:S01]  /*0a00*/  SHF.R.S32.HI R2, RZ, 0x3, R0 ;  /* 0x00000003ff027819 */ /* 0x000fe20000011400 */
[----:B------:R-:W-:Y:S01]  /*0a10*/  UIMAD UR4, UR19, UR4, URZ ;  /* 0x00000004130472a4 */ /* 0x000fe2000f8e023f */
[----:B------:R-:W-:Y:S01]  /*0a20*/  LOP3.LUT R0, R0, 0xfffffff8, RZ, 0xc0, !PT ;  /* 0xfffffff800007812 */ /* 0x000fe200078ec0ff */
[----:B------:R-:W-:Y:S01]  /*0a30*/  ULEA.HI.SX32 UR10, UR8, 0xffffffff, 0x1a ;  /* 0xffffffff080a7891 */ /* 0x000fe2000f8fd23f */
[----:B------:R-:W-:Y:S01]  /*0a40*/  IADD3 R24, R2, 0x10, RZ ;  /* 0x0000001002187810 */ /* 0x000fe20007ffe0ff */
[----:B------:R-:W-:Y:S01]  /*0a50*/  UIMAD UR4, UR11, UR5, UR4 ;  /* 0x000000050b0472a4 */ /* 0x000fe2000f8e0204 */
[----:B------:R-:W-:Y:S01]  /*0a60*/  SHF.R.S32.HI R3, RZ, 0x1f, R2 ;  /* 0x0000001fff037819 */ /* 0x000fe20000011402 */
[----:B------:R-:W-:Y:S01]  /*0a70*/  IMAD.IADD R25, R160, 0x1, -R0 ;  /* 0x00000001a0197824 */ /* 0x000fe200078e0a00 */
[----:B------:R-:W-:Y:S01]  /*0a80*/  ISETP.GE.AND P0, PT, R24, UR12, PT ;  /* 0x0000000c18007c0c */ /* 0x000fe2000bf06270 */
[----:B------:R-:W-:Y:S01]  /*0a90*/  IMAD.MOV.U32 R166, RZ, RZ, c[0x0][0x19c] ;  /* 0x00006700ffa67624 */ /* 0x000fe200078e00ff */
[C---:B------:R-:W-:Y:S01]  /*0aa0*/  ISETP.GE.AND P1, PT, R2.reuse, UR12, PT ;  /* 0x0000000c02007c0c */ /* 0x040fe2000bf26270 */
[----:B------:R-:W-:Y:S01]  /*0ab0*/  IMAD.SHL.U32 R30, R25, 0x8, RZ ;  /* 0x00000008191e7824 */ /* 0x000fe200078e00ff */
[----:B------:R-:W-:-:S02]  /*0ac0*/  IADD3 R26, R2, 0x20, RZ ;  /* 0x00000020021a7810 */ /* 0x000fc40007ffe0ff */
[----:B------:R-:W-:Y:S02]  /*0ad0*/  IADD3 R28, R2, 0x30, RZ ;  /* 0x00000030021c7810 */ /* 0x000fe40007ffe0ff */
[----:B------:R-:W-:Y:S01]  /*0ae0*/  SHF.R.S32.HI R31, RZ, 0x1f, R30 ;  /* 0x0000001fff1f7819 */ /* 0x000fe2000001141e */
[----:B-1----:R-:W-:Y:S01]  /*0af0*/  IMAD.WIDE R32, R5, 0x80, R2 ;  /* 0x0000008005207825 */ /* 0x002fe200078e0202 */
[----:B------:R-:W-:Y:S01]  /*0b00*/  IADD3 R4, P2, R30, UR6, RZ ;  /* 0x000000061e047c10 */ /* 0x000fe2000ff5e0ff */
[----:B------:R-:W-:Y:S01]  /*0b10*/  UIMAD UR6, UR10, -0x40, UR13 ;  /* 0xffffffc00a0678a4 */ /* 0x000fe2000f8e020d */
[----:B------:R-:W-:Y:S01]  /*0b20*/  ISETP.GE.AND P5, PT, R26, UR12, PT ;  /* 0x0000000c1a007c0c */ /* 0x000fe2000bfa6270 */
[----:B------:R-:W-:Y:S01]  /*0b30*/  STL.64 [R1+0x58], R30 ;  /* 0x0000581e01007387 */ /* 0x000fe20000100a00 */
[----:B------:R-:W-:Y:S01]  /*0b40*/  IADD3.X R5, R31, UR18, RZ, P2, !PT ;  /* 0x000000121f057c10 */ /* 0x000fe200097fe4ff */
[----:B------:R-:W-:Y:S01]  /*0b50*/  @!P1 IMAD R0, R33, c[0x0][0x190], RZ ;  /* 0x0000640021009a24 */ /* 0x000fe200078e02ff */
[----:B------:R-:W-:Y:S01]  /*0b60*/  @!P0 IADD3 R7, P2, R32, 0x10, RZ ;  /* 0x0000001020078810 */ /* 0x000fe20007f5e0ff */
[----:B------:R-:W-:Y:S01]  /*0b70*/  STL.64 [R1+0x30], R32 ;  /* 0x0000302001007387 */ /* 0x000fe20000100a00 */
[----:B------:R-:W-:Y:S01]  /*0b80*/  ISETP.GE.AND P4, PT, R28, UR12, PT ;  /* 0x0000000c1c007c0c */ /* 0x000fe2000bf86270 */
[----:B--2---:R-:W-:Y:S01]  /*0b90*/  IMAD.WIDE.U32 R4, R6, c[0x0][0x1a8], R4 ;  /* 0x00006a0006047a25 */ /* 0x004fe200078e0004 */
[C---:B------:R-:W-:Y:S01]  /*0ba0*/  IADD3 R12, R2.reuse, 0x40, RZ ;  /* 0x00000040020c7810 */ /* 0x040fe20007ffe0ff */
[----:B------:R-:W-:Y:S01]  /*0bb0*/  STL [R1+0x60], R28 ;  /* 0x0000601c01007387 */ /* 0x000fe20000100800 */
[----:B------:R-:W-:Y:S01]  /*0bc0*/  IADD3 R11, R2, 0x50, RZ ;  /* 0x00000050020b7810 */ /* 0x000fe20007ffe0ff */
[----:B------:R-:W-:Y:S01]  /*0bd0*/  @!P0 IMAD.X R6, RZ, RZ, R33, P2 ;  /* 0x000000ffff068224 */ /* 0x000fe200010e0621 */
[----:B------:R-:W-:Y:S01]  /*0be0*/  IADD3 R5, R5, UR4, RZ ;  /* 0x0000000405057c10 */ /* 0x000fe2000fffe0ff */
[----:B------:R-:W-:Y:S01]  /*0bf0*/  @!P1 IMAD R0, R32, c[0x0][0x194], R0 ;  /* 0x0000650020009a24 */ /* 0x000fe200078e0200 */
[----:B------:R1:W-:Y:S01]  /*0c00*/  STL [R1+0x6c], R12 ;  /* 0x00006c0c01007387 */ /* 0x0003e20000100800 */
[----:B------:R-:W-:Y:S01]  /*0c10*/  @!P0 IMAD R6, R6, c[0x0][0x190], RZ ;  /* 0x0000640006068a24 */ /* 0x000fe200078e02ff */
[----:B------:R-:W-:Y:S01]  /*0c20*/  ISETP.GE.AND P3, PT, R12, UR12, PT ;  /* 0x0000000c0c007c0c */ /* 0x000fe2000bf66270 */
[----:B------:R-:W-:Y:S01]  /*0c30*/  @!P1 IMAD.WIDE.U32 R8, R32, c[0x0][0x190], R4 ;  /* 0x0000640020089a25 */ /* 0x000fe200078e0004 */
[----:B------:R2:W-:Y:S01]  /*0c40*/  STL [R1+0x70], R11 ;  /* 0x0000700b01007387 */ /* 0x0005e20000100800 */
[----:B------:R-:W-:Y:S01]  /*0c50*/  IADD3 R34, R2, 0x60, RZ ;  /* 0x0000006002227810 */ /* 0x000fe20007ffe0ff */
[----:B------:R-:W-:Y:S01]  /*0c60*/  ULDC.64 UR4, c[0x0][0x1a0] ;  /* 0x0000680000047ab9 */ /* 0x000fe20000000a00 */
[----:B------:R-:W-:Y:S01]  /*0c70*/  @!P1 IMAD.IADD R0, R9, 0x1, R0 ;  /* 0x0000000109009824 */ /* 0x000fe200078e0200 */
[----:B------:R-:W-:Y:S01]  /*0c80*/  @!P1 LEA R16, P2, R8, c[0x0][0x160], 0x1 ;  /* 0x0000580008109a11 */ /* 0x000fe200078408ff */
[C---:B------:R-:W-:Y:S01]  /*0c90*/  @!P0 IMAD R10, R7.reuse, c[0x0][0x194], R6 ;  /* 0x00006500070a8a24 */ /* 0x040fe200078e0206 */
[----:B------:R-:W-:Y:S01]  /*0ca0*/  IADD3 R29, R2, 0x70, RZ ;  /* 0x00000070021d7810 */ /* 0x000fe20007ffe0ff */
[----:B------:R-:W-:Y:S01]  /*0cb0*/  @!P0 IMAD.WIDE.U32 R6, R7, c[0x0][0x190], R4 ;  /* 0x0000640007068a25 */ /* 0x000fe200078e0004 */
[----:B------:R-:W-:Y:S01]  /*0cc0*/  @!P1 LEA.HI.X R17, R8, c[0x0][0x164], R0, 0x1, P2 ;  /* 0x0000590008119a11 */ /* 0x000fe200010f0c00 */
[----:B------:R-:W-:Y:S01]  /*0cd0*/  UIMAD.WIDE.U32 UR14, UR10, UR4, URZ ;  /* 0x000000040a0e72a5 */ /* 0x000fe2000f8e003f */
[----:B------:R-:W-:Y:S01]  /*0ce0*/  STL [R1+0x64], R34 ;  /* 0x0000642201007387 */ /* 0x000fe20000100800 */
[----:B------:R-:W-:Y:S01]  /*0cf0*/  @!P0 IMAD.IADD R0, R7, 0x1, R10 ;  /* 0x0000000107008824 */ /* 0x000fe200078e020a */
[----:B------:R-:W-:Y:S01]  /*0d00*/  @!P0 LEA R14, P2, R6, c[0x0][0x160], 0x1 ;  /* 0x00005800060e8a11 */ /* 0x000fe200078408ff */
[----:B------:R-:W-:Y:S01]  /*0d10*/  IMAD.SHL.U32 R7, R2, 0x40, RZ ;  /* 0x0000004002077824 */ /* 0x000fe200078e00ff */
[----:B------:R-:W-:Y:S02]  /*0d20*/  STL [R1+0x68], R29 ;  /* 0x0000681d01007387 */ /* 0x000fe40000100800 */
[----:B------:R-:W-:-:S02]  /*0d30*/  @!P0 LEA.HI.X R15, R6, c[0x0][0x164], R0, 0x1, P2 ;  /* 0x00005900060f8a11 */ /* 0x000fc400010f0c00 */
[----:B------:R-:W-:Y:S02]  /*0d40*/  LOP3.LUT R0, R7, 0x1c0, RZ, 0xc0, !PT ;  /* 0x000001c007007812 */ /* 0x000fe400078ec0ff */
[----:B------:R-:W-:Y:S02]  /*0d50*/  LEA.HI R7, R27, R160, RZ, 0x6 ;  /* 0x000000a01b077211 */ /* 0x000fe400078f30ff */
[----:B-1----:R-:W-:Y:S02]  /*0d60*/  @!P5 IADD3 R12, P6, R32, 0x20, RZ ;  /* 0x00000020200cd810 */ /* 0x002fe40007fde0ff */
[----:B------:R-:W-:Y:S02]  /*0d70*/  SHF.R.U32.HI R6, RZ, 0x3, R0 ;  /* 0x00000003ff067819 */ /* 0x000fe40000011600 */
[----:B------:R-:W-:Y:S01]  /*0d80*/  ISETP.GE.AND P2, PT, R11, UR12, PT ;  /* 0x0000000c0b007c0c */ /* 0x000fe2000bf46270 */
[----:B------:R-:W-:Y:S01]  /*0d90*/  @!P5 IMAD.X R9, RZ, RZ, R33, P6 ;  /* 0x000000ffff09d224 */ /* 0x000fe200030e0621 */
[----:B------:R-:W-:-:S02]  /*0da0*/  LOP3.LUT R0, R0, 0x38, R30, 0xf8, !PT ;  /* 0x0000003800007812 */ /* 0x000fc400078ef81e */
[----:B------:R-:W-:Y:S02]  /*0db0*/  @!P4 IADD3 R10, P6, R32, 0x30, RZ ;  /* 0x00000030200ac810 */ /* 0x000fe40007fde0ff */
[----:B------:R-:W-:Y:S01]  /*0dc0*/  LOP3.LUT R0, R0, R6, RZ, 0x3c, !PT ;  /* 0x0000000600007212 */ /* 0x000fe200078e3cff */
[----:B------:R-:W-:Y:S02]  /*0dd0*/  IMAD.SHL.U32 R6, R7, 0x8, RZ ;  /* 0x0000000807067824 */ /* 0x000fe400078e00ff */
[--C-:B------:R-:W-:Y:S01]  /*0de0*/  @!P4 IMAD.X R7, RZ, RZ, R33.reuse, P6 ;  /* 0x000000ffff07c224 */ /* 0x100fe200030e0621 */
[----:B------:R-:W-:Y:S02]  /*0df0*/  @!P3 IADD3 R8, P6, R32, 0x40, RZ ;  /* 0x000000402008b810 */ /* 0x000fe40007fde0ff */
[----:B------:R-:W-:Y:S01]  /*0e00*/  LOP3.LUT R243, R0, 0xfffffe00, R6, 0xf8, !PT ;  /* 0xfffffe0000f37812 */ /* 0x000fe200078ef806 */
[----:B------:R-:W-:Y:S02]  /*0e10*/  @!P5 IMAD R0, R9, c[0x0][0x190], RZ ;  /* 0x000064000900da24 */ /* 0x000fe400078e02ff */
[----:B------:R-:W-:Y:S01]  /*0e20*/  @!P3 IMAD.X R6, RZ, RZ, R33, P6 ;  /* 0x000000ffff06b224 */ /* 0x000fe200030e0621 */
[----:B------:R-:W-:Y:S01]  /*0e30*/  @!P2 IADD3 R19, P6, R32, 0x50, RZ ;  /* 0x000000502013a810 */ /* 0x000fe20007fde0ff */
[----:B------:R-:W-:-:S02]  /*0e40*/  @!P4 IMAD R9, R7, c[0x0][0x190], RZ ;  /* 0x000064000709ca24 */ /* 0x000fc400078e02ff */
[----:B------:R-:W-:Y:S02]  /*0e50*/  @!P5 IMAD R7, R12, c[0x0][0x194], R0 ;  /* 0x000065000c07da24 */ /* 0x000fe400078e0200 */
[----:B------:R-:W-:Y:S02]  /*0e60*/  @!P3 IMAD R6, R6, c[0x0][0x190], RZ ;  /* 0x000064000606ba24 */ /* 0x000fe400078e02ff */
[----:B------:R-:W-:Y:S02]  /*0e70*/  @!P2 IMAD.X R0, RZ, RZ, R33, P6 ;  /* 0x000000ffff00a224 */ /* 0x000fe400030e0621 */
[----:B------:R-:W-:-:S04]  /*0e80*/  @!P5 IMAD.WIDE.U32 R12, R12, c[0x0][0x190], R4 ;  /* 0x000064000c0cda25 */ /* 0x000fc800078e0004 */
[----:B------:R-:W-:Y:S01]  /*0e90*/  @!P3 IMAD R21, R8, c[0x0][0x194], R6 ;  /* 0x000065000815ba24 */ /* 0x000fe200078e0206 */
[----:B------:R-:W-:Y:S01]  /*0ea0*/  @!P5 LEA R18, P6, R12, c[0x0][0x160], 0x1 ;  /* 0x000058000c12da11 */ /* 0x000fe200078c08ff */
[----:B------:R-:W-:Y:S02]  /*0eb0*/  IMAD.SHL.U32 R243, R243, 0x2, RZ ;  /* 0x00000002f3f37824 */ /* 0x000fe400078e00ff */
[----:B------:R-:W-:Y:S02]  /*0ec0*/  @!P2 IMAD R6, R0, c[0x0][0x190], RZ ;  /* 0x000064000006aa24 */ /* 0x000fe400078e02ff */
[----:B------:R-:W-:Y:S01]  /*0ed0*/  @!P5 IMAD.IADD R0, R13, 0x1, R7 ;  /* 0x000000010d00d824 */ /* 0x000fe200078e0207 */
[----:B------:R-:W-:Y:S01]  /*0ee0*/  @!PT LDS RZ, [RZ] ;  /* 0x00000000fffff984 */ /* 0x000fe20000000800 */
[----:B------:R-:W-:Y:S01]  /*0ef0*/  @!PT LDS RZ, [RZ] ;  /* 0x00000000fffff984 */ /* 0x000fe20000000800 */
[----:B------:R-:W-:Y:S01]  /*0f00*/  @!PT LDS RZ, [RZ] ;  /* 0x00000000fffff984 */ /* 0x000fe20000000800 */
[----:B------:R1:W-:Y:S01]  /*0f10*/  @!P1 LDGSTS.E.BYPASS.LTC128B.128 [R243], [R16.64] ;  /* 0x0000000010f39fae */ /* 0x0003e2000b901d50 */
[C---:B------:R-:W-:Y:S02]  /*0f20*/  @!P4 IMAD R20, R10.reuse, c[0x0][0x194], R9 ;  /* 0x000065000a14ca24 */ /* 0x040fe400078e0209 */
[----:B--2---:R-:W-:Y:S01]  /*0f30*/  @!P4 IMAD.WIDE.U32 R10, R10, c[0x0][0x190], R4 ;  /* 0x000064000a0aca25 */ /* 0x004fe200078e0004 */
[----:B------:R1:W-:Y:S01]  /*0f40*/  @!P1 LDGSTS.E.BYPASS.LTC128B.128 [R243+0x4000], [R16.64+0x80] ;  /* 0x0400008010f39fae */ /* 0x0003e2000b901d50 */
[----:B------:R-:W-:-:S02]  /*0f50*/  ISETP.GE.AND P1, PT, R34, UR12, PT ;  /* 0x0000000c22007c0c */ /* 0x000fc4000bf26270 */
[----:B------:R-:W-:Y:S01]  /*0f60*/  @!P2 IMAD R23, R19, c[0x0][0x194], R6 ;  /* 0x000065001317aa24 */ /* 0x000fe200078e0206 */
[----:B------:R2:W-:Y:S01]  /*0f70*/  @!P0 LDGSTS.E.BYPASS.LTC128B.128 [R243+0x800], [R14.64] ;  /* 0x008000000ef38fae */ /* 0x0005e2000b901d50 */
[----:B------:R-:W-:-:S03]  /*0f80*/  @!P3 IMAD.WIDE.U32 R8, R8, c[0x0][0x190], R4 ;  /* 0x000064000808ba25 */ /* 0x000fc600078e0004 */
[----:B------:R2:W-:Y:S01]  /*0f90*/  @!P0 LDGSTS.E.BYPASS.LTC128B.128 [R243+0x4800], [R14.64+0x80] ;  /* 0x048000800ef38fae */ /* 0x0005e2000b901d50 */
[----:B------:R-:W-:Y:S01]  /*0fa0*/  @!P2 IMAD.WIDE.U32 R6, R19, c[0x0][0x190], R4 ;  /* 0x000064001306aa25 */ /* 0x000fe200078e0004 */
[----:B------:R-:W-:Y:S02]  /*0fb0*/  @!P5 LEA.HI.X R19, R12, c[0x0][0x164], R0, 0x1, P6 ;  /* 0x000059000c13da11 */ /* 0x000fe400030f0c00 */
[----:B------:R-:W-:Y:S01]  /*0fc0*/  @!P3 LEA R12, P6, R8, c[0x0][0x160], 0x1 ;  /* 0x00005800080cba11 */ /* 0x000fe200078c08ff */
[----:B------:R-:W-:Y:S01]  /*0fd0*/  @!P4 IMAD.IADD R0, R11, 0x1, R20 ;  /* 0x000000010b00c824 */ /* 0x000fe200078e0214 */
[C---:B------:R-:W-:Y:S01]  /*0fe0*/  @!P4 LEA R20, P0, R10.reuse, c[0x0][0x160], 0x1 ;  /* 0x000058000a14ca11 */ /* 0x040fe200078008ff */
[----:B------:R-:W-:Y:S01]  /*0ff0*/  @!P3 IMAD.IADD R9, R9, 0x1, R21 ;  /* 0x000000010909b824 */ /* 0x000fe200078e0215 */
[----:B------:R3:W-:Y:S02]  /*1000*/  @!P5 LDGSTS.E.BYPASS.LTC128B.128 [R243+0x1000], [R18.64] ;  /* 0x0100000012f3dfae */ /* 0x0007e4000b901d50 */
[----:B------:R-:W-:Y:S01]  /*1010*/  @!P4 LEA.HI.X R21, R10, c[0x0][0x164], R0, 0x1, P0 ;  /* 0x000059000a15ca11 */ /* 0x000fe200000f0c00 */
[----:B------:R-:W-:Y:S01]  /*1020*/  @!P2 IMAD.IADD R0, R7, 0x1, R23 ;  /* 0x000000010700a824 */ /* 0x000fe200078e0217 */
[----:B------:R-:W-:Y:S01]  /*1030*/  ISETP.GE.AND P0, PT, R29, UR12, PT ;  /* 0x0000000c1d007c0c */ /* 0x000fe2000bf06270 */
[----:B------:R3:W-:Y:S01]  /*1040*/  @!P5 LDGSTS.E.BYPASS.LTC128B.128 [R243+0x5000], [R18.64+0x80] ;  /* 0x0500008012f3dfae */ /* 0x0007e2000b901d50 */
[----:B------:R-:W-:Y:S01]  /*1050*/  @!P3 LEA.HI.X R13, R8, c[0x0][0x164], R9, 0x1, P6 ;  /* 0x00005900080dba11 */ /* 0x000fe200030f0c09 */
[----:B------:R-:W-:Y:S01]  /*1060*/  IMAD R8, R3, c[0x0][0x198], RZ ;  /* 0x0000660003087a24 */ /* 0x000fe200078e02ff */
[----:B------:R-:W-:Y:S01]  /*1070*/  @!P2 LEA R10, P6, R6, c[0x0][0x160], 0x1 ;  /* 0x00005800060aaa11 */ /* 0x000fe200078c08ff */
[----:B------:R4:W-:Y:S01]  /*1080*/  @!P4 LDGSTS.E.BYPASS.LTC128B.128 [R243+0x1800], [R20.64] ;  /* 0x0180000014f3cfae */ /* 0x0009e2000b901d50 */
[----:B------:R-:W-:Y:S01]  /*1090*/  SHF.R.S32.HI R23, RZ, 0x1f, R22 ;  /* 0x0000001fff177819 */ /* 0x000fe20000011416 */
[----:B------:R-:W-:Y:S01]  /*10a0*/  IMAD R9, R2, c[0x0][0x19c], R8 ;  /* 0x0000670002097a24 */ /* 0x000fe200078e0208 */
[----:B------:R-:W-:Y:S01]  /*10b0*/  @!P2 LEA.HI.X R11, R6, c[0x0][0x164], R0, 0x1, P6 ;  /* 0x00005900060baa11 */ /* 0x000fe200030f0c00 */
[----:B------:R-:W-:Y:S01]  /*10c0*/  IMAD.WIDE.U32 R6, R2, c[0x0][0x198], R30 ;  /* 0x0000660002067a25 */ /* 0x000fe200078e001e */
[----:B------:R-:W-:Y:S01]  /*10d0*/  @!P1 IADD3 R0, P6, R32, 0x60, RZ ;  /* 0x0000006020009810 */ /* 0x000fe20007fde0ff */
[----:B------:R4:W-:Y:S01]  /*10e0*/  @!P4 LDGSTS.E.BYPASS.LTC128B.128 [R243+0x5800], [R20.64+0x80] ;  /* 0x0580008014f3cfae */ /* 0x0009e2000b901d50 */
[----:B------:R-:W-:-:S02]  /*10f0*/  ISETP.GE.AND P5, PT, R24, UR6, PT ;  /* 0x0000000618007c0c */ /* 0x000fc4000bfa6270 */
[----:B------:R-:W-:Y:S01]  /*1100*/  ISETP.GE.AND P4, PT, R26, UR6, PT ;  /* 0x000000061a007c0c */ /* 0x000fe2000bf86270 */
[--C-:B-1----:R-:W-:Y:S01]  /*1110*/  @!P1 IMAD.X R16, RZ, RZ, R33.reuse, P6 ;  /* 0x000000ffff109224 */ /* 0x102fe200030e0621 */
[----:B--2---:R-:W-:Y:S01]  /*1120*/  @!P0 IADD3 R14, P6, R32, 0x70, RZ ;  /* 0x00000070200e8810 */ /* 0x004fe20007fde0ff */
[----:B------:R1:W-:Y:S02]  /*1130*/  @!P3 LDGSTS.E.BYPASS.LTC128B.128 [R243+0x2000], [R12.64] ;  /* 0x020000000cf3bfae */ /* 0x0003e4000b901d50 */
[----:B------:R-:W-:Y:S02]  /*1140*/  @!P1 IMAD R16, R16, c[0x0][0x190], RZ ;  /* 0x0000640010109a24 */ /* 0x000fe400078e02ff */
[----:B------:R-:W-:Y:S01]  /*1150*/  @!P0 IMAD.X R15, RZ, RZ, R33, P6 ;  /* 0x000000ffff0f8224 */ /* 0x000fe200030e0621 */
[----:B------:R-:W-:Y:S01]  /*1160*/  IADD3 R8, P6, R6, UR20, RZ ;  /* 0x0000001406087c10 */ /* 0x000fe2000ffde0ff */
[----:B------:R-:W-:Y:S01]  /*1170*/  @!P0 IMAD.MOV.U32 R6, RZ, RZ, R4 ;  /* 0x000000ffff068224 */ /* 0x000fe200078e0004 */
[----:B------:R1:W-:Y:S01]  /*1180*/  @!P3 LDGSTS.E.BYPASS.LTC128B.128 [R243+0x6000], [R12.64+0x80] ;  /* 0x060000800cf3bfae */ /* 0x0003e2000b901d50 */
[----:B------:R-:W-:Y:S01]  /*1190*/  @!P0 IMAD R17, R15, c[0x0][0x190], RZ ;  /* 0x000064000f118a24 */ /* 0x000fe200078e02ff */
[----:B------:R-:W-:Y:S01]  /*11a0*/  IADD3.X R9, R7, UR7, R9, P6, !PT ;  /* 0x0000000707097c10 */ /* 0x000fe2000b7fe409 */
[----:B------:R-:W-:Y:S01]  /*11b0*/  @!P0 IMAD.MOV.U32 R7, RZ, RZ, R5 ;  /* 0x000000ffff078224 */ /* 0x000fe200078e0005 */
[----:B------:R-:W-:Y:S01]  /*11c0*/  USHF.R.S32.HI UR7, URZ, 0x1f, UR10 ;  /* 0x0000001f3f077899 */ /* 0x000fe2000801140a */
[C---:B------:R-:W-:Y:S01]  /*11d0*/  @!P0 IMAD R17, R14.reuse, c[0x0][0x194], R17 ;  /* 0x000065000e118a24 */ /* 0x040fe200078e0211 */
[----:B------:R2:W-:Y:S01]  /*11e0*/  @!P2 LDGSTS.E.BYPASS.LTC128B.128 [R243+0x2800], [R10.64] ;  /* 0x028000000af3afae */ /* 0x0005e2000b901d50 */
[----:B------:R-:W-:Y:S01]  /*11f0*/  @!P0 IMAD.WIDE.U32 R6, R14, c[0x0][0x190], R6 ;  /* 0x000064000e068a25 */ /* 0x000fe200078e0006 */
[----:B------:R-:W-:-:S02]  /*1200*/  ISETP.GE.AND P3, PT, R28, UR6, PT ;  /* 0x000000061c007c0c */ /* 0x000fc4000bf66270 */
[----:B------:R2:W-:Y:S01]  /*1210*/  @!P2 LDGSTS.E.BYPASS.LTC128B.128 [R243+0x6800], [R10.64+0x80] ;  /* 0x068000800af3afae */ /* 0x0005e2000b901d50 */
[----:B------:R-:W-:Y:S01]  /*1220*/  IMAD.MOV.U32 R14, RZ, RZ, 0x6 ;  /* 0x00000006ff0e7424 */ /* 0x000fe200078e00ff */
[----:B---3--:R-:W-:Y:S01]  /*1230*/  LEA.HI R18, R27, R160, RZ, 0x4 ;  /* 0x000000a01b127211 */ /* 0x008fe200078f20ff */
[C---:B------:R-:W-:Y:S02]  /*1240*/  @!P1 IMAD R15, R0.reuse, c[0x0][0x194], R16 ;  /* 0x00006500000f9a24 */ /* 0x040fe400078e0210 */
[----:B------:R-:W-:Y:S01]  /*1250*/  @!P1 IMAD.WIDE.U32 R4, R0, c[0x0][0x190], R4 ;  /* 0x0000640000049a25 */ /* 0x000fe200078e0004 */
[----:B------:R-:W-:Y:S02]  /*1260*/  SHF.L.U64.HI R164, R165, R14, c[0x0][0x19c] ;  /* 0x00006700a5a47619 */ /* 0x000fe4000001020e */
[----:B------:R-:W-:Y:S01]  /*1270*/  SHF.R.S32.HI R19, RZ, 0x4, R18 ;  /* 0x00000004ff137819 */ /* 0x000fe20000011412 */
[----:B------:R-:W-:Y:S02]  /*1280*/  IMAD R0, R23, c[0x0][0x1b0], RZ ;  /* 0x00006c0017007a24 */ /* 0x000fe400078e02ff */
[----:B------:R-:W-:Y:S01]  /*1290*/  IMAD.WIDE.U32 R32, R22, c[0x0][0x1b0], R8 ;  /* 0x00006c0016207a25 */ /* 0x000fe200078e0008 */
[----:B------:R-:W-:-:S03]  /*12a0*/  @!P1 LEA R8, P6, R4, c[0x0][0x160], 0x1 ;  /* 0x0000580004089a11 */ /* 0x000fc600078c08ff */
[----:B------:R-:W-:Y:S01]  /*12b0*/  IMAD R14, R22, c[0x0][0x1b4], R0 ;  /* 0x00006d00160e7a24 */ /* 0x000fe200078e0200 */
[----:B------:R-:W-:Y:S01]  /*12c0*/  STL.64 [R1+0x48], R32 ;  /* 0x0000482001007387 */ /* 0x000fe20000100a00 */
[----:B------:R-:W-:Y:S02]  /*12d0*/  @!P1 IMAD.IADD R0, R5, 0x1, R15 ;  /* 0x0000000105009824 */ /* 0x000fe400078e020f */
[----:B------:R-:W-:Y:S02]  /*12e0*/  IMAD R16, R164, UR10, RZ ;  /* 0x0000000aa4107c24 */ /* 0x000fe4000f8e02ff */
[----:B------:R-:W-:Y:S01]  /*12f0*/  IMAD.IADD R175, R33, 0x1, R14 ;  /* 0x0000000121af7824 */ /* 0x000fe200078e020e */
[----:B------:R-:W-:Y:S01]  /*1300*/  @!P1 LEA.HI.X R9, R4, c[0x0][0x164], R0, 0x1, P6 ;  /* 0x0000590004099a11 */ /* 0x000fe200030f0c00 */
[----:B------:R-:W-:Y:S01]  /*1310*/  IMAD.MOV.U32 R174, RZ, RZ, R32 ;  /* 0x000000ffffae7224 */ /* 0x000fe200078e0020 */
[----:B------:R-:W-:Y:S01]  /*1320*/  @!P0 LEA R14, P6, R6, c[0x0][0x160], 0x1 ;  /* 0x00005800060e8a11 */ /* 0x000fe200078c08ff */
[----:B------:R-:W-:-:S02]  /*1330*/  @!P0 IMAD.IADD R0, R7, 0x1, R17 ;  /* 0x0000000107008824 */ /* 0x000fc400078e0211 */
[C---:B------:R-:W-:Y:S01]  /*1340*/  IMAD R16, R172.reuse, UR7, R16 ;  /* 0x00000007ac107c24 */ /* 0x040fe2000f8e0210 */
[----:B------:R3:W-:Y:S01]  /*1350*/  @!P1 LDGSTS.E.BYPASS.LTC128B.128 [R243+0x3000], [R8.64] ;  /* 0x0300000008f39fae */ /* 0x0007e2000b901d50 */
[----:B------:R-:W-:Y:S01]  /*1360*/  IMAD.WIDE.U32 R4, R172, UR10, R174 ;  /* 0x0000000aac047c25 */ /* 0x000fe2000f8e00ae */
[----:B------:R-:W-:Y:S01]  /*1370*/  @!P0 LEA.HI.X R15, R6, c[0x0][0x164], R0, 0x1, P6 ;  /* 0x00005900060f8a11 */ /* 0x000fe200030f0c00 */
[----:B------:R-:W-:Y:S01]  /*1380*/  UIMAD UR7, UR7, UR4, URZ ;  /* 0x00000004070772a4 */ /* 0x000fe2000f8e023f */
[----:B------:R3:W-:Y:S01]  /*1390*/  @!P1 LDGSTS.E.BYPASS.LTC128B.128 [R243+0x7000], [R8.64+0x80] ;  /* 0x0700008008f39fae */ /* 0x0007e2000b901d50 */
[----:B------:R-:W-:Y:S01]  /*13a0*/  IMAD.IADD R5, R5, 0x1, R16 ;  /* 0x0000000105057824 */ /* 0x000fe200078e0210 */
[C---:B------:R-:W-:Y:S01]  /*13b0*/  @!P5 LEA R0, P6, R165.reuse, R4, 0x4 ;  /* 0x00000004a500d211 */ /* 0x040fe200078c20ff */
[C---:B--2---:R-:W-:Y:S01]  /*13c0*/  IMAD.WIDE.U32 R10, R165.reuse, 0x20, RZ ;  /* 0x00000020a50a7825 */ /* 0x044fe200078e00ff */
[----:B------:R-:W-:Y:S01]  /*13d0*/  UIMAD UR7, UR10, UR5, UR7 ;  /* 0x000000050a0772a4 */ /* 0x000fe2000f8e0207 */
[----:B------:R2:W-:Y:S01]  /*13e0*/  @!P0 LDGSTS.E.BYPASS.LTC128B.128 [R243+0x3800], [R14.64] ;  /* 0x038000000ef38fae */ /* 0x0005e2000b901d50 */
[----:B------:R-:W-:-:S02]  /*13f0*/  @!P5 LEA.HI.X R6, R165, R5, R166, 0x4, P6 ;  /* 0x00000005a506d211 */ /* 0x000fc400030f24a6 */
[C---:B------:R-:W-:Y:S01]  /*1400*/  @!P5 LEA R16, P6, R0.reuse, c[0x0][0x168], 0x1 ;  /* 0x00005a000010da11 */ /* 0x040fe200078c08ff */
[----:B------:R2:W-:Y:S03]  /*1410*/  @!P0 LDGSTS.E.BYPASS.LTC128B.128 [R243+0x7800], [R14.64+0x80] ;  /* 0x078000800ef38fae */ /* 0x0005e6000b901d50 */
[----:B------:R-:W-:Y:S01]  /*1420*/  @!P5 LEA.HI.X R17, R0, c[0x0][0x16c], R6, 0x1, P6 ;  /* 0x00005b000011da11 */ /* 0x000fe200030f0c06 */
[----:B------:R-:W-:Y:S01]  /*1430*/  IMAD R0, R3, c[0x0][0x1a0], RZ ;  /* 0x0000680003007a24 */ /* 0x000fe200078e02ff */
[C---:B------:R-:W-:Y:S01]  /*1440*/  ISETP.GE.AND P6, PT, R2.reuse, UR6, PT ;  /* 0x0000000602007c0c */ /* 0x040fe2000bfc6270 */
[C---:B------:R-:W-:Y:S01]  /*1450*/  IMAD.WIDE.U32 R6, R2.reuse, c[0x0][0x1a0], R30 ;  /* 0x0000680002067a25 */ /* 0x040fe200078e001e */
[----:B------:R-:W-:Y:S03]  /*1460*/  STL.64 [R1+0x38], R174 ;  /* 0x000038ae01007387 */ /* 0x000fe60000100a00 */
[----:B------:R-:W-:Y:S01]  /*1470*/  IMAD R0, R2, c[0x0][0x1a4], R0 ;  /* 0x0000690002007a24 */ /* 0x000fe200078e0200 */
[----:B------:R-:W-:Y:S01]  /*1480*/  IADD3 R6, P2, R6, UR22, RZ ;  /* 0x0000001606067c10 */ /* 0x000fe2000ff5e0ff */
[----:B------:R-:W-:-:S03]  /*1490*/  IMAD R3, R23, c[0x0][0x1b8], RZ ;  /* 0x00006e0017037a24 */ /* 0x000fc600078e02ff */
[----:B------:R-:W-:Y:S02]  /*14a0*/  IADD3.X R7, R7, UR21, R0, P2, !PT ;  /* 0x0000001507077c10 */ /* 0x000fe400097fe400 */
[----:B------:R-:W-:Y:S01]  /*14b0*/  ISETP.GE.AND P2, PT, R24, UR6, PT ;  /* 0x0000000618007c0c */ /* 0x000fe2000bf46270 */
[----:B---3--:R-:W-:Y:S01]  /*14c0*/  IMAD.SHL.U32 R8, R166, 0x20, RZ ;  /* 0x00000020a6087824 */ /* 0x008fe200078e00ff */
[----:B-1----:R-:W-:Y:S01]  /*14d0*/  @!P6 LEA R12, P1, R4, c[0x0][0x168], 0x1 ;  /* 0x00005a00040cea11 */ /* 0x002fe200078208ff */
[C---:B------:R-:W-:Y:S02]  /*14e0*/  IMAD R9, R22.reuse, c[0x0][0x1bc], R3 ;  /* 0x00006f0016097a24 */ /* 0x040fe400078e0203 */
[----:B------:R-:W-:Y:S01]  /*14f0*/  IMAD.WIDE.U32 R30, R22, c[0x0][0x1b8], R6 ;  /* 0x00006e00161e7a25 */ /* 0x000fe200078e0006 */
[C-C-:B------:R-:W-:Y:S02]  /*1500*/  @!P6 LEA.HI.X R13, R4.reuse, c[0x0][0x16c], R5.reuse, 0x1, P1 ;  /* 0x00005b00040dea11 */ /* 0x140fe400008f0c05 */
[----:B------:R-:W-:Y:S01]  /*1510*/  @!P4 IADD3 R0, P1, R4, R10, RZ ;  /* 0x0000000a0400c210 */ /* 0x000fe20007f3e0ff */
[----:B------:R-:W-:Y:S01]  /*1520*/  @!P3 IMAD.WIDE.U32 R6, R165, 0x30, R4 ;  /* 0x00000030a506b825 */ /* 0x000fe200078e0004 */
[----:B------:R-:W-:Y:S02]  /*1530*/  STL.64 [R1+0x40], R30 ;  /* 0x0000401e01007387 */ /* 0x000fe40000100a00 */
[----:B------:R-:W-:Y:S01]  /*1540*/  @!P4 IADD3.X R3, R5, R11, R8, P1, !PT ;  /* 0x0000000b0503c210 */ /* 0x000fe20000ffe408 */
[----:B--2---:R-:W-:Y:S01]  /*1550*/  IMAD.U32 R14, RZ, RZ, UR14 ;  /* 0x0000000eff0e7e24 */ /* 0x004fe2000f8e00ff */
[----:B------:R-:W-:Y:S01]  /*1560*/  @!P4 LEA R10, P1, R0, c[0x0][0x168], 0x1 ;  /* 0x00005a00000aca11 */ /* 0x000fe200078208ff */
[----:B----4-:R-:W-:Y:S01]  /*1570*/  IMAD.IADD R20, R31, 0x1, R9 ;  /* 0x000000011f147824 */ /* 0x010fe200078e0209 */
[----:B------:R-:W-:Y:S01]  /*1580*/  LEA.HI R8, R18, R19, RZ, 0x1 ;  /* 0x0000001312087211 */ /* 0x000fe200078f08ff */
[----:B------:R1:W-:Y:S01]  /*1590*/  @!P6 LDGSTS.E.BYPASS.LTC128B.128 [R243+0x8000], [R12.64] ;  /* 0x080000000cf3efae */ /* 0x0003e2000b901d50 */
[----:B------:R-:W-:Y:S01]  /*15a0*/  @!P4 LEA.HI.X R11, R0, c[0x0][0x16c], R3, 0x1, P1 ;  /* 0x00005b00000bca11 */ /* 0x000fe200008f0c03 */
[----:B------:R-:W-:Y:S01]  /*15b0*/  @!P3 IMAD R3, R166, 0x30, RZ ;  /* 0x00000030a603b824 */ /* 0x000fe200078e02ff */
[----:B------:R-:W-:Y:S01]  /*15c0*/  LOP3.LUT R5, R8, 0xfffffffe, RZ, 0xc0, !PT ;  /* 0xfffffffe08057812 */ /* 0x000fe200078ec0ff */
[----:B------:R-:W-:Y:S01]  /*15d0*/  IMAD.U32 R0, RZ, RZ, UR7 ;  /* 0x00000007ff007e24 */ /* 0x000fe2000f8e00ff */
[----:B------:R-:W-:Y:S01]  /*15e0*/  @!P3 LEA R8, P1, R6, c[0x0][0x168], 0x1 ;  /* 0x00005a000608ba11 */ /* 0x000fe200078208ff */
[----:B------:R-:W-:Y:S01]  /*15f0*/  @!P3 IMAD.IADD R3, R7, 0x1, R3 ;  /* 0x000000010703b824 */ /* 0x000fe200078e0203 */
[----:B------:R-:W-:Y:S01]  /*1600*/  LEA R4, P0, R14, R30, 0x6 ;  /* 0x0000001e0e047211 */ /* 0x000fe200078030ff */
[----:B------:R-:W-:Y:S01]  /*1610*/  IMAD.IADD R7, R19, 0x1, -R5 ;  /* 0x0000000113077824 */ /* 0x000fe200078e0a05 */
[----:B------:R-:W-:Y:S01]  /*1620*/  IADD3 R0, R0, UR15, RZ ;  /* 0x0000000f00007c10 */ /* 0x000fe2000fffe0ff */
[----:B------:R1:W-:Y:S01]  /*1630*/  @!P6 LDGSTS.E.BYPASS.LTC128B.128 [R243+0xa000], [R12.64+0x80] ;  /* 0x0a0000800cf3efae */ /* 0x0003e2000b901d50 */
[----:B------:R-:W-:Y:S01]  /*1640*/  @!P3 LEA.HI.X R9, R6, c[0x0][0x16c], R3, 0x1, P1 ;  /* 0x00005b000609ba11 */ /* 0x000fe200008f0c03 */
[----:B------:R-:W-:Y:S01]  /*1650*/  IMAD.SHL.U32 R6, R25, 0x40, RZ ;  /* 0x0000004019067824 */ /* 0x000fe200078e00ff */
[----:B------:R-:W-:Y:S01]  /*1660*/  LEA.HI.X R5, R14, R20, R0, 0x6, P0 ;  /* 0x000000140e057211 */ /* 0x000fe200000f3400 */
[----:B------:R2:W-:Y:S01]  /*1670*/  @!P5 LDGSTS.E.BYPASS.LTC128B.128 [R243+0x8800], [R16.64] ;  /* 0x0880000010f3dfae */ /* 0x0005e2000b901d50 */
[----:B------:R-:W-:Y:S01]  /*1680*/  LOP3.LUT R0, R18, 0xfffffff0, RZ, 0xc0, !PT ;  /* 0xfffffff012007812 */ /* 0x000fe200078ec0ff */
[----:B------:R-:W-:Y:S01]  /*1690*/  IMAD.U32 R15, RZ, RZ, UR15 ;  /* 0x0000000fff0f7e24 */ /* 0x000fe2000f8e00ff */
[C---:B------:R-:W-:Y:S01]  /*16a0*/  ISETP.GE.AND P6, PT, R2.reuse, UR6, PT ;  /* 0x0000000602007c0c */ /* 0x040fe2000bfc6270 */
[----:B------:R2:W-:Y:S01]  /*16b0*/  @!P5 LDGSTS.E.BYPASS.LTC128B.128 [R243+0xa800], [R16.64+0x80] ;  /* 0x0a80008010f3dfae */ /* 0x0005e2000b901d50 */
[----:B------:R-:W-:Y:S01]  /*16c0*/  IMAD.SHL.U32 R3, R2, 0x8, RZ ;  /* 0x0000000802037824 */ /* 0x000fe200078e00ff */
[----:B------:R-:W-:Y:S01]  /*16d0*/  LOP3.LUT R2, R6, 0x1c0, RZ, 0xc0, !PT ;  /* 0x000001c006027812 */ /* 0x000fe200078ec0ff */
[----:B------:R-:W-:Y:S01]  /*16e0*/  IMAD.IADD R0, R160, 0x1, -R0 ;  /* 0x00000001a0007824 */ /* 0x000fe200078e0a00 */
[----:B------:R3:W-:Y:S01]  /*16f0*/  @!P4 LDGSTS.E.BYPASS.LTC128B.128 [R243+0x9000], [R10.64] ;  /* 0x090000000af3cfae */ /* 0x0007e2000b901d50 */
[----:B------:R-:W-:Y:S01]  /*1700*/  ISETP.GE.AND P5, PT, R28, UR6, PT ;  /* 0x000000061c007c0c */ /* 0x000fe2000bfa6270 */
[----:B------:R-:W-:Y:S01]  /*1710*/  UIMAD.WIDE.U32 UR14, UR4, 0x20, URZ ;  /* 0x00000020040e78a5 */ /* 0x000fe2000f8e003f */
[----:B------:R-:W-:Y:S01]  /*1720*/  LOP3.LUT R6, R2, 0x8, R3, 0xf8, !PT ;  /* 0x0000000802067812 */ /* 0x000fe200078ef803 */
[----:B------:R3:W-:Y:S01]  /*1730*/  @!P4 LDGSTS.E.BYPASS.LTC128B.128 [R243+0xb000], [R10.64+0x80] ;  /* 0x0b0000800af3cfae */ /* 0x0007e2000b901d50 */
[----:B------:R-:W-:-:S02]  /*1740*/  SHF.R.S32.HI R15, RZ, 0x1f, R0 ;  /* 0x0000001fff0f7819 */ /* 0x000fc40000011400 */
[----:B------:R-:W-:Y:S01]  /*1750*/  SHF.R.U32.HI R2, RZ, 0x3, R2 ;  /* 0x00000003ff027819 */ /* 0x000fe20000011602 */
[----:B------:R4:W-:Y:S01]  /*1760*/  @!P3 LDGSTS.E.BYPASS.LTC128B.128 [R243+0x9800], [R8.64] ;  /* 0x0980000008f3bfae */ /* 0x0009e2000b901d50 */
[----:B------:R-:W-:Y:S02]  /*1770*/  LEA.HI R15, R15, R0, RZ, 0x3 ;  /* 0x000000000f0f7211 */ /* 0x000fe400078f18ff */
[----:B------:R-:W-:Y:S01]  /*1780*/  ISETP.GE.AND P1, PT, R26, UR6, PT ;  /* 0x000000061a007c0c */ /* 0x000fe2000bf26270 */
[----:B------:R4:W-:Y:S01]  /*1790*/  @!P3 LDGSTS.E.BYPASS.LTC128B.128 [R243+0xb800], [R8.64+0x80] ;  /* 0x0b80008008f3bfae */ /* 0x0009e2000b901d50 */
[----:B------:R-:W-:Y:S01]  /*17a0*/  LOP3.LUT R3, R15, 0xfffffff8, RZ, 0xc0, !PT ;  /* 0xfffffff80f037812 */ /* 0x000fe200078ec0ff */
[----:B------:R-:W-:Y:S01]  /*17b0*/  USHF.L.U32 UR6, UR5, 0x5, URZ ;  /* 0x0000000505067899 */ /* 0x000fe2000800063f */
[----:B-1----:R-:W-:Y:S01]  /*17c0*/  IMAD.U32 R13, RZ, RZ, UR4 ;  /* 0x00000004ff0d7e24 */ /* 0x002fe2000f8e00ff */
[----:B------:R-:W0:Y:S01]  /*17d0*/  LDGDEPBAR ;  /* 0x00000000000079af */ /* 0x000e220000000000 */
[----:B------:R-:W-:Y:S01]  /*17e0*/  IMAD.U32 R12, RZ, RZ, UR4 ;  /* 0x00000004ff0c7e24 */ /* 0x000fe2000f8e00ff */
[----:B------:R-:W-:-:S02]  /*17f0*/  VOTEU.ALL UP0, P5 ;  /* 0x00000000003f7886 */ /* 0x000fc40002800000 */
[----:B------:R1:W-:Y:S01]  /*1800*/  STL [R1+0x50], R20 ;  /* 0x0000501401007387 */ /* 0x0003e20000100800 */
[----:B------:R-:W-:Y:S01]  /*1810*/  @!P2 LEA R13, P0, R13, R4, 0x4 ;  /* 0x000000040d0da211 */ /* 0x000fe200078020ff */
[----:B------:R-:W-:Y:S01]  /*1820*/  IMAD.U32 R14, RZ, RZ, UR6 ;  /* 0x00000006ff0e7e24 */ /* 0x000fe2000f8e00ff */
[----:B------:R-:W-:Y:S01]  /*1830*/  @!UP0 UIMAD UR6, UR5, 0x30, URZ ;  /* 0x00000030050688a4 */ /* 0x000fe2000f8e023f */
[----:B--2---:R-:W-:Y:S01]  /*1840*/  IMAD.U32 R16, RZ, RZ, UR5 ;  /* 0x00000005ff107e24 */ /* 0x004fe2000f8e00ff */
[----:B------:R-:W-:-:S04]  /*1850*/  UISETP.GE.AND UP0, UPT, UR13, 0x41, UPT ;  /* 0x000000410d00788c */ /* 0x000fc8000bf06270 */
[----:B------:R-:W-:Y:S02]  /*1860*/  @!P2 LEA.HI.X R16, R12, R5, R16, 0x4, P0 ;  /* 0x000000050c10a211 */ /* 0x000fe400000f2410 */
[C---:B---3--:R-:W-:Y:S02]  /*1870*/  @!P1 IADD3 R11, P0, R4.reuse, UR14, RZ ;  /* 0x0000000e040b9c10 */ /* 0x048fe4000ff1e0ff */
[----:B----4-:R-:W-:Y:S01]  /*1880*/  @!P6 LEA R8, P3, R4, c[0x0][0x170], 0x1 ;  /* 0x00005c000408ea11 */ /* 0x010fe200078608ff */
[----:B------:R-:W-:-:S04]  /*1890*/  DEPBAR.LE SB0, 0x0 ;  /* 0x000080000000791a */ /* 0x000fc80000000000 */
[----:B------:R-:W-:Y:S01]  /*18a0*/  BAR.SYNC.DEFER_BLOCKING 0x0 ;  /* 0x0000000000007b1d */ /* 0x000fe20000010000 */
[----:B-1----:R-:W-:Y:S01]  /*18b0*/  IMAD.IADD R20, R0, 0x1, -R3 ;  /* 0x0000000100147824 */ /* 0x002fe200078e0a03 */
[----:B------:R-:W-:Y:S01]  /*18c0*/  LOP3.LUT R0, R6, R2, RZ, 0x3c, !PT ;  /* 0x0000000206007212 */ /* 0x000fe200078e3cff */
[----:B------:R-:W-:Y:S01]  /*18d0*/  IMAD.SHL.U32 R3, R7, 0x8, RZ ;  /* 0x0000000807037824 */ /* 0x000fe200078e00ff */
[----:B------:R-:W-:Y:S01]  /*18e0*/  @!P6 LEA.HI.X R9, R4, c[0x0][0x174], R5, 0x1, P3 ;  /* 0x00005d000409ea11 */ /* 0x000fe200018f0c05 */
[----:B------:R-:W-:Y:S01]  /*18f0*/  IMAD.SHL.U32 R2, R20, 0x40, RZ ;  /* 0x0000004014027824 */ /* 0x000fe200078e00ff */
[----:B------:R-:W-:Y:S01]  /*1900*/  @!P2 LEA R6, P3, R13, c[0x0][0x170], 0x1 ;  /* 0x00005c000d06aa11 */ /* 0x000fe200078608ff */
[----:B------:R-:W-:-:S03]  /*1910*/  IMAD R0, R7, 0x200, R0 ;  /* 0x0000020007007824 */ /* 0x000fc600078e0200 */
[----:B------:R-:W-:Y:S01]  /*1920*/  LOP3.LUT R2, R2, 0x1c0, RZ, 0xc0, !PT ;  /* 0x000001c002027812 */ /* 0x000fe200078ec0ff */
[----:B------:R-:W-:Y:S02]  /*1930*/  IMAD.SHL.U32 R224, R0, 0x2, RZ ;  /* 0x0000000200e07824 */ /* 0x000fe400078e00ff */
[----:B------:R-:W-:Y:S01]  /*1940*/  IMAD.MOV.U32 R0, RZ, RZ, 0x20 ;  /* 0x00000020ff007424 */ /* 0x000fe200078e00ff */
[----:B------:R-:W-:Y:S02]  /*1950*/  LOP3.LUT R10, R2, 0x8, R3, 0xf8, !PT ;  /* 0x00000008020a7812 */ /* 0x000fe400078ef803 */
[----:B------:R-:W-:Y:S01]  /*1960*/  SHF.R.U32.HI R7, RZ, 0x3, R2 ;  /* 0x00000003ff077819 */ /* 0x000fe20000011602 */
[----:B------:R-:W-:Y:S01]  /*1970*/  @!P5 IMAD.WIDE.U32 R2, R12, 0x30, R4 ;  /* 0x000000300c02d825 */ /* 0x000fe200078e0004 */
[----:B------:R-:W-:Y:S02]  /*1980*/  @!P1 IADD3.X R5, R5, UR15, R14, P0, !PT ;  /* 0x0000000f05059c10 */ /* 0x000fe400087fe40e */
[----:B------:R-:W-:Y:S01]  /*1990*/  LOP3.LUT R159, R10, R7, RZ, 0x3c, !PT ;  /* 0x000000070a9f7212 */ /* 0x000fe200078e3cff */
[----:B------:R-:W-:Y:S01]  /*19a0*/  IMAD.SHL.U32 R12, R15, 0x40, RZ ;  /* 0x000000400f0c7824 */ /* 0x000fe200078e00ff */
[----:B------:R-:W-:-:S02]  /*19b0*/  @!P2 LEA.HI.X R7, R13, c[0x0][0x174], R16, 0x1, P3 ;  /* 0x00005d000d07aa11 */ /* 0x000fc400018f0c10 */
[----:B------:R-:W-:Y:S01]  /*19c0*/  @!P1 LEA R4, P3, R11, c[0x0][0x170], 0x1 ;  /* 0x00005c000b049a11 */ /* 0x000fe200078608ff */
[----:B------:R-:W-:Y:S01]  /*19d0*/  @P6 STS.128 [R243+0xc000], RZ ;  /* 0x00c000fff3006388 */ /* 0x000fe20000000c00 */
[----:B------:R-:W-:Y:S02]  /*19e0*/  @!P5 IADD3 R3, R3, UR6, RZ ;  /* 0x000000060303dc10 */ /* 0x000fe4000fffe0ff */
[C---:B------:R-:W-:Y:S01]  /*19f0*/  @!P5 LEA R10, P0, R2.reuse, c[0x0][0x170], 0x1 ;  /* 0x00005c00020ada11 */ /* 0x040fe200078008ff */
[----:B------:R-:W-:Y:S01]  /*1a00*/  @P6 STS.128 [R243+0xe000], RZ ;  /* 0x00e000fff3006388 */ /* 0x000fe20000000c00 */
[----:B------:R-:W-:Y:S02]  /*1a10*/  LEA.HI R13, R27, R160, RZ, 0x5 ;  /* 0x000000a01b0d7211 */ /* 0x000fe400078f28ff */
[----:B------:R-:W-:Y:S01]  /*1a20*/  @!P1 LEA.HI.X R5, R11, c[0x0][0x174], R5, 0x1, P3 ;  /* 0x00005d000b059a11 */ /* 0x000fe200018f0c05 */
[----:B------:R-:W-:Y:S01]  /*1a30*/  @!PT LDS RZ, [RZ] ;  /* 0x00000000fffff984 */ /* 0x000fe20000000800 */
[----:B------:R-:W-:Y:S01]  /*1a40*/  @!PT LDS RZ, [RZ] ;  /* 0x00000000fffff984 */ /* 0x000fe20000000800 */
[----:B------:R-:W-:Y:S01]  /*1a50*/  @!PT LDS RZ, [RZ] ;  /* 0x00000000fffff984 */ /* 0x000fe20000000800 */
[----:B------:R1:W-:Y:S01]  /*1a60*/  @!P6 LDGSTS.E.BYPASS.LTC128B.128 [R243+0xc000], [R8.64] ;  /* 0x0c00000008f3efae */ /* 0x0003e2000b901d50 */
[----:B------:R-:W-:-:S02]  /*1a70*/  @!P5 LEA.HI.X R11, R2, c[0x0][0x174], R3, 0x1, P0 ;  /* 0x00005d00020bda11 */ /* 0x000fc400000f0c03 */
[----:B------:R-:W-:Y:S01]  /*1a80*/  SHF.R.S32.HI R2, RZ, 0x5, R13 ;  /* 0x00000005ff027819 */ /* 0x000fe2000001140d */
[----:B------:R1:W-:Y:S01]  /*1a90*/  @!P6 LDGSTS.E.BYPASS.LTC128B.128 [R243+0xe000], [R8.64+0x80] ;  /* 0x0e00008008f3efae */ /* 0x0003e2000b901d50 */
[----:B------:R-:W-:Y:S02]  /*1aa0*/  LOP3.LUT R158, R12, 0xfffffe00, RZ, 0xc0, !PT ;  /* 0xfffffe000c9e7812 */ /* 0x000fe400078ec0ff */
[----:B------:R-:W-:Y:S01]  /*1ab0*/  IADD3 R235, R224, 0x8020, RZ ;  /* 0x00008020e0eb7810 */ /* 0x000fe20007ffe0ff */
[----:B------:R-:W-:Y:S02]  /*1ac0*/  @P2 STS.128 [R243+0xc800], RZ ;  /* 0x00c800fff3002388 */ /* 0x000fe40000000c00 */
[----:B------:R-:W-:Y:S02]  /*1ad0*/  IMAD R2, R2, 0x400, R158 ;  /* 0x0000040002027824 */ /* 0x000fe400078e029e */
[----:B------:R-:W-:Y:S02]  /*1ae0*/  @P2 STS.128 [R243+0xe800], RZ ;  /* 0x00e800fff3002388 */ /* 0x000fe40000000c00 */
[----:B------:R-:W-:-:S02]  /*1af0*/  IMAD.IADD R2, R159, 0x1, R2 ;  /* 0x000000019f027824 */ /* 0x000fc400078e0202 */
[----:B------:R-:W-:Y:S01]  /*1b00*/  @!PT LDS RZ, [RZ] ;  /* 0x00000000fffff984 */ /* 0x000fe20000000800 */
[----:B------:R-:W-:Y:S01]  /*1b10*/  @!PT LDS RZ, [RZ] ;  /* 0x00000000fffff984 */ /* 0x000fe20000000800 */
[----:B------:R-:W-:Y:S01]  /*1b20*/  @!PT LDS RZ, [RZ] ;  /* 0x00000000fffff984 */ /* 0x000fe20000000800 */
[----:B------:R2:W-:Y:S02]  /*1b30*/  @!P2 LDGSTS.E.BYPASS.LTC128B.128 [R243+0xc800], [R6.64] ;  /* 0x0c80000006f3afae */ /* 0x0005e4000b901d50 */
[----:B------:R-:W-:Y:S01]  /*1b40*/  IMAD.SHL.U32 R231, R2, 0x2, RZ ;  /* 0x0000000202e77824 */ /* 0x000fe200078e00ff */
[----:B------:R-:W-:Y:S01]  /*1b50*/  IADD3 R2, R224, 0x8000, RZ ;  /* 0x00008000e0027810 */ /* 0x000fe20007ffe0ff */
[----:B------:R2:W-:Y:S04]  /*1b60*/  @!P2 LDGSTS.E.BYPASS.LTC128B.128 [R243+0xe800], [R6.64+0x80] ;  /* 0x0e80008006f3afae */ /* 0x0005e8000b901d50 */
[----:B------:R-:W-:Y:S04]  /*1b70*/  @P1 STS.128 [R243+0xd000], RZ ;  /* 0x00d000fff3001388 */ /* 0x000fe80000000c00 */
[----:B------:R-:W-:Y:S04]  /*1b80*/  @P1 STS.128 [R243+0xf000], RZ ;  /* 0x00f000fff3001388 */ /* 0x000fe80000000c00 */
        /* <DEDUP_REMOVED lines=15> */
[----:B------:R-:W-:Y:S04]  /*1c80*/  LDSM.16.M88.4 R12, [R231] ;  /* 0x00000000e70c783b */ /* 0x000fe80000000200 */
[----:B------:R-:W4:Y:S01]  /*1c90*/  LDSM.16.M88.4 R16, [R224+0x8000] ;  /* 0x00800000e010783b */ /* 0x000f220000000200 */
[----:B---3--:R-:W-:-:S03]  /*1ca0*/  IMAD.MOV.U32 R4, RZ, RZ, 0x10 ;  /* 0x00000010ff047424 */ /* 0x008fc600078e00ff */
[----:B------:R-:W-:Y:S01]  /*1cb0*/  LDSM.16.M88.4 R28, [R224+0x9000] ;  /* 0x00900000e01c783b */ /* 0x000fe20000000200 */
[----:B------:R-:W-:Y:S01]  /*1cc0*/  IMAD.SHL.U32 R5, R160, 0x2, RZ ;  /* 0x00000002a0057824 */ /* 0x000fe200078e00ff */
[----:B------:R-:W-:Y:S02]  /*1cd0*/  SEL R4, R4, 0xfffffff0, !P1 ;  /* 0xfffffff004047807 */ /* 0x000fe40004800000 */
[----:B------:R-:W3:Y:S01]  /*1ce0*/  LDSM.16.M88.4 R32, [R224+0x8800] ;  /* 0x00880000e020783b */ /* 0x000ee20000000200 */
[----:B------:R-:W-:Y:S02]  /*1cf0*/  R2P PR, R25, 0x6 ;  /* 0x0000000619007804 */ /* 0x000fe40000000000 */
[----:B------:R-:W-:Y:S01]  /*1d00*/  LOP3.LUT R5, R5, 0x6, RZ, 0xc0, !PT ;  /* 0x0000000605057812 */ /* 0x000fe200078ec0ff */
[----:B------:R-:W-:Y:S01]  /*1d10*/  IMAD R232, R4, 0x2, R231 ;  /* 0x0000000204e87824 */ /* 0x000fe200078e02e7 */
[----:B------:R-:W-:Y:S03]  /*1d20*/  LDSM.16.M88.4 R24, [R224+0x9800] ;  /* 0x00980000e018783b */ /* 0x000fe60000000200 */
[----:B------:R-:W-:Y:S01]  /*1d30*/  IMAD R233, R0, 0x2, R232 ;  /* 0x0000000200e97824 */ /* 0x000fe200078e02e8 */
[----:B------:R-:W-:Y:S04]  /*1d40*/  LDSM.16.M88.4 R20, [R232+0x2000] ;  /* 0x00200000e814783b */ /* 0x000fe80000000200 */
[----:B-1----:R-:W1:Y:S01]  /*1d50*/  LDSM.16.M88.4 R8, [R231+0x2000] ;  /* 0x00200000e708783b */ /* 0x002e620000000200 */
[----:B------:R-:W-:Y:S01]  /*1d60*/  @P1 IADD3 R235, R2, -0x20, RZ ;  /* 0xffffffe002eb1810 */ /* 0x000fe20007ffe0ff */
[----:B------:R-:W-:-:S02]  /*1d70*/  IMAD.MOV.U32 R2, RZ, RZ, 0x40 ;  /* 0x00000040ff027424 */ /* 0x000fc400078e00ff */
[----:B------:R-:W0:Y:S01]  /*1d80*/  LDGDEPBAR ;  /* 0x00000000000079af */ /* 0x000e220000000000 */
[C---:B------:R-:W-:Y:S02]  /*1d90*/  IADD3 R242, R235.reuse, 0x800, RZ ;  /* 0x00000800ebf27810 */ /* 0x040fe40007ffe0ff */
[----:B------:R-:W-:Y:S01]  /*1da0*/  SEL R2, R2, 0xffffffc0, !P2 ;  /* 0xffffffc002027807 */ /* 0x000fe20005000000 */
[----:B------:R-:W5:Y:S01]  /*1db0*/  LDSM.16.M88.4 R64, [R235+0x1000] ;  /* 0x00100000eb40783b */ /* 0x000f620000000200 */
[C---:B------:R-:W-:Y:S02]  /*1dc0*/  IADD3 R241, R235.reuse, 0x1000, RZ ;  /* 0x00001000ebf17810 */ /* 0x040fe40007ffe0ff */
[C---:B------:R-:W-:Y:S01]  /*1dd0*/  IADD3 R240, R235.reuse, 0x1800, RZ ;  /* 0x00001800ebf07810 */ /* 0x040fe20007ffe0ff */
[----:B------:R-:W2:Y:S01]  /*1de0*/  LDSM.16.M88.4 R60, [R235+0x800] ;  /* 0x00080000eb3c783b */ /* 0x000ea20000000200 */
[----:B------:R-:W-:Y:S01]  /*1df0*/  IMAD.IADD R230, R224, 0x1, R2 ;  /* 0x00000001e0e67824 */ /* 0x000fe200078e0202 */
[C---:B------:R-:W-:Y:S01]  /*1e00*/  IADD3 R239, R235.reuse, 0x2000, RZ ;  /* 0x00002000ebef7810 */ /* 0x040fe20007ffe0ff */
[----:B------:R-:W-:Y:S01]  /*1e10*/  IMAD.IADD R229, R2, 0x1, R235 ;  /* 0x0000000102e57824 */ /* 0x000fe200078e02eb */
[----:B------:R-:W-:Y:S01]  /*1e20*/  LDSM.16.M88.4 R56, [R235] ;  /* 0x00000000eb38783b */ /* 0x000fe20000000200 */
[C---:B------:R-:W-:Y:S01]  /*1e30*/  IADD3 R238, R235.reuse, 0x2800, RZ ;  /* 0x00002800ebee7810 */ /* 0x040fe20007ffe0ff */
[----:B----4-:R-:W-:Y:S01]  /*1e40*/  HMMA.16816.F32.BF16 R88, R12, R16, RZ ;  /* 0x000000100c58723c */ /* 0x010fe200000418ff */
[C---:B------:R-:W-:Y:S01]  /*1e50*/  IADD3 R237, R235.reuse, 0x3000, RZ ;  /* 0x00003000ebed7810 */ /* 0x040fe20007ffe0ff */
[----:B------:R-:W-:Y:S01]  /*1e60*/  LDSM.16.M88.4 R68, [R235+0x1800] ;  /* 0x00180000eb44783b */ /* 0x000fe20000000200 */
[----:B------:R-:W-:-:S05]  /*1e70*/  IADD3 R236, R235, 0x3800, RZ ;  /* 0x00003800ebec7810 */ /* 0x000fca0007ffe0ff */
[C---:B------:R-:W-:Y:S08]  /*1e80*/  HMMA.16816.F32.BF16 R120, R12.reuse, R18, RZ ;  /* 0x000000120c78723c */ /* 0x040ff000000418ff */
[----:B---3--:R-:W-:Y:S08]  /*1e90*/  HMMA.16816.F32.BF16 R80, R12, R32, RZ ;  /* 0x000000200c50723c */ /* 0x008ff000000418ff */
[C---:B-1----:R-:W-:Y:S08]  /*1ea0*/  HMMA.16816.F32.BF16 R40, R8.reuse, R16, RZ ;  /* 0x000000100828723c */ /* 0x042ff000000418ff */
[C---:B------:R-:W-:Y:S08]  /*1eb0*/  HMMA.16816.F32.BF16 R52, R8.reuse, R18, RZ ;  /* 0x000000120834723c */ /* 0x040ff000000418ff */
[C---:B------:R-:W-:Y:S08]  /*1ec0*/  HMMA.16816.F32.BF16 R16, R8.reuse, R28, RZ ;  /* 0x0000001c0810723c */ /* 0x040ff000000418ff */
[C---:B------:R-:W-:Y:S08]  /*1ed0*/  HMMA.16816.F32.BF16 R36, R8.reuse, R32, RZ ;  /* 0x000000200824723c */ /* 0x040ff000000418ff */
[----:B------:R-:W-:Y:S08]  /*1ee0*/  HMMA.16816.F32.BF16 R44, R8, R24, RZ ;  /* 0x00000018082c723c */ /* 0x000ff000000418ff */
[----:B-----5:R-:W-:Y:S01]  /*1ef0*/  HMMA.16816.F32.BF16 R96, R20, R64, R16 ;  /* 0x000000401460723c */ /* 0x020fe20000041810 */
[----:B------:R-:W1:Y:S07]  /*1f00*/  LDSM.16.M88.4 R16, [R232] ;  /* 0x00000000e810783b */ /* 0x000e6e0000000200 */
[C---:B------:R-:W-:Y:S08]  /*1f10*/  HMMA.16816.F32.BF16 R48, R8.reuse, R34, RZ ;  /* 0x000000220830723c */ /* 0x040ff000000418ff */
[C---:B------:R-:W-:Y:S08]  /*1f20*/  HMMA.16816.F32.BF16 R72, R8.reuse, R30, RZ ;  /* 0x0000001e0848723c */ /* 0x040ff000000418ff */
[----:B------:R-:W-:Y:S01]  /*1f30*/  HMMA.16816.F32.BF16 R76, R8, R26, RZ ;  /* 0x0000001a084c723c */ /* 0x000fe200000418ff */
[----:B------:R-:W-:Y:S07]  /*1f40*/  LDSM.16.M88.4 R8, [R234+0x2000] ;  /* 0x00200000ea08783b */ /* 0x000fee0000000200 */
[C---:B------:R-:W-:Y:S01]  /*1f50*/  HMMA.16816.F32.BF16 R116, R12.reuse, R34, RZ ;  /* 0x000000220c74723c */ /* 0x040fe200000418ff */
[----:B------:R-:W-:Y:S07]  /*1f60*/  LDSM.16.M88.4 R32, [R230+0x8800] ;  /* 0x00880000e620783b */ /* 0x000fee0000000200 */
[C---:B------:R-:W-:Y:S08]  /*1f70*/  HMMA.16816.F32.BF16 R84, R12.reuse, R28, RZ ;  /* 0x0000001c0c54723c */ /* 0x040ff000000418ff */
[C---:B------:R-:W-:Y:S01]  /*1f80*/  HMMA.16816.F32.BF16 R112, R12.reuse, R30, RZ ;  /* 0x0000001e0c70723c */ /* 0x040fe200000418ff */
[----:B------:R-:W-:Y:S07]  /*1f90*/  LDSM.16.M88.4 R28, [R230+0x9000] ;  /* 0x00900000e61c783b */ /* 0x000fee0000000200 */
[C---:B------:R-:W-:Y:S08]  /*1fa0*/  HMMA.16816.F32.BF16 R92, R12.reuse, R24, RZ ;  /* 0x000000180c5c723c */ /* 0x040ff000000418ff */
[----:B------:R-:W-:Y:S01]  /*1fb0*/  HMMA.16816.F32.BF16 R104, R12, R26, RZ ;  /* 0x0000001a0c68723c */ /* 0x000fe200000418ff */
[----:B------:R-:W-:Y:S04]  /*1fc0*/  LDSM.16.M88.4 R24, [R230+0x8000] ;  /* 0x00800000e618783b */ /* 0x000fe80000000200 */
[----:B------:R-:W3:Y:S03]  /*1fd0*/  LDSM.16.M88.4 R12, [R234] ;  /* 0x00000000ea0c783b */ /* 0x000ee60000000200 */
[----:B--2---:R-:W-:Y:S08]  /*1fe0*/  HMMA.16816.F32.BF16 R108, R20, R60, R36 ;  /* 0x0000003c146c723c */ /* 0x004ff00000041824 */
[-C--:B-1----:R-:W-:Y:S08]  /*1ff0*/  HMMA.16816.F32.BF16 R36, R16, R56.reuse, R88 ;  /* 0x000000381024723c */ /* 0x082ff00000041858 */
[C---:B------:R-:W-:Y:S01]  /*2000*/  HMMA.16816.F32.BF16 R100, R20.reuse, R56, R40 ;  /* 0x000000381464723c */ /* 0x040fe20000041828 */
[----:B------:R-:W-:Y:S07]  /*2010*/  LDSM.16.M88.4 R40, [R233] ;  /* 0x00000000e928783b */ /* 0x000fee0000000200 */
[C---:B------:R-:W-:Y:S08]  /*2020*/  HMMA.16816.F32.BF16 R128, R20.reuse, R68, R44 ;  /* 0x000000441480723c */ /* 0x040ff0000004182c */
[C---:B------:R-:W-:Y:S08]  /*2030*/  HMMA.16816.F32.BF16 R140, R20.reuse, R58, R52 ;  /* 0x0000003a148c723c */ /* 0x040ff00000041834 */
[C---:B------:R-:W-:Y:S01]  /*2040*/  HMMA.16816.F32.BF16 R136, R20.reuse, R62, R48 ;  /* 0x0000003e1488723c */ /* 0x040fe20000041830 */
[----:B------:R-:W-:Y:S07]  /*2050*/  LDSM.16.M88.4 R48, [R229] ;  /* 0x00000000e530783b */ /* 0x000fee0000000200 */
[C---:B------:R-:W-:Y:S08]  /*2060*/  HMMA.16816.F32.BF16 R132, R20.reuse, R66, R72 ;  /* 0x000000421484723c */ /* 0x040ff00000041848 */
[----:B------:R-:W-:Y:S01]  /*2070*/  HMMA.16816.F32.BF16 R124, R20, R70, R76 ;  /* 0x00000046147c723c */ /* 0x000fe2000004184c */
[----:B------:R-:W1:Y:S04]  /*2080*/  LDSM.16.M88.4 R20, [R230+0x9800] ;  /* 0x00980000e614783b */ /* 0x000e680000000200 */
[----:B------:R-:W-:Y:S03]  /*2090*/  LDSM.16.M88.4 R76, [R224+0xa000] ;  /* 0x00a00000e04c783b */ /* 0x000fe60000000200 */
[C---:B------:R-:W-:Y:S08]  /*20a0*/  HMMA.16816.F32.BF16 R80, R16.reuse, R60, R80 ;  /* 0x0000003c1050723c */ /* 0x040ff00000041850 */
[C---:B------:R-:W-:Y:S08]  /*20b0*/  HMMA.16816.F32.BF16 R72, R16.reuse, R64, R84 ;  /* 0x000000401048723c */ /* 0x040ff00000041854 */
[C---:B------:R-:W-:Y:S08]  /*20c0*/  HMMA.16816.F32.BF16 R92, R16.reuse, R68, R92 ;  /* 0x00000044105c723c */ /* 0x040ff0000004185c */
[C---:B------:R-:W-:Y:S08]  /*20d0*/  HMMA.16816.F32.BF16 R56, R16.reuse, R58, R120 ;  /* 0x0000003a1038723c */ /* 0x040ff00000041878 */
[C---:B------:R-:W-:Y:S08]  /*20e0*/  HMMA.16816.F32.BF16 R60, R16.reuse, R62, R116 ;  /* 0x0000003e103c723c */ /* 0x040ff00000041874 */
[C---:B------:R-:W-:Y:S08]  /*20f0*/  HMMA.16816.F32.BF16 R52, R16.reuse, R66, R112 ;  /* 0x000000421034723c */ /* 0x040ff00000041870 */
[----:B------:R-:W-:Y:S01]  /*2100*/  HMMA.16816.F32.BF16 R88, R16, R70, R104 ;  /* 0x000000461058723c */ /* 0x000fe20000041868 */
[----:B------:R-:W2:Y:S04]  /*2110*/  LDSM.16.M88.4 R16, [R233+0x2000] ;  /* 0x00200000e910783b */ /* 0x000ea80000000200 */
[----:B------:R-:W-:Y:S03]  /*2120*/  LDSM.16.M88.4 R68, [R229+0x1000] ;  /* 0x00100000e544783b */ /* 0x000fe60000000200 */
[-C--:B---3--:R-:W-:Y:S01]  /*2130*/  HMMA.16816.F32.BF16 R44, R12, R24.reuse, R36 ;  /* 0x000000180c2c723c */ /* 0x088fe20000041824 */
[----:B------:R-:W3:Y:S07]  /*2140*/  LDSM.16.M88.4 R36, [R231+0x4000] ;  /* 0x00400000e724783b */ /* 0x000eee0000000200 */
[C---:B------:R-:W-:Y:S08]  /*2150*/  HMMA.16816.F32.BF16 R84, R8.reuse, R24, R100 ;  /* 0x000000180854723c */ /* 0x040ff00000041864 */
[C---:B------:R-:W-:Y:S08]  /*2160*/  HMMA.16816.F32.BF16 R112, R8.reuse, R32, R108 ;  /* 0x000000200870723c */ /* 0x040ff0000004186c */
[C---:B-1----:R-:W-:Y:S08]  /*2170*/  HMMA.16816.F32.BF16 R116, R8.reuse, R22, R124 ;  /* 0x000000160874723c */ /* 0x042ff0000004187c */
[C---:B------:R-:W-:Y:S08]  /*2180*/  HMMA.16816.F32.BF16 R104, R8.reuse, R28, R96 ;  /* 0x0000001c0868723c */ /* 0x040ff00000041860 */
[----:B------:R-:W-:Y:S01]  /*2190*/  HMMA.16816.F32.BF16 R108, R8, R34, R136 ;  /* 0x00000022086c723c */ /* 0x000fe20000041888 */
[----:B------:R-:W-:Y:S07]  /*21a0*/  LDSM.16.M88.4 R136, [R229+0x1800] ;  /* 0x00180000e588783b */ /* 0x000fee0000000200 */
[C---:B------:R-:W-:Y:S08]  /*21b0*/  HMMA.16816.F32.BF16 R124, R12.reuse, R32, R80 ;  /* 0x000000200c7c723c */ /* 0x040ff00000041850 */
[----:B------:R-:W-:Y:S01]  /*21c0*/  HMMA.16816.F32.BF16 R120, R12, R34, R60 ;  /* 0x000000220c78723c */ /* 0x000fe2000004183c */
[----:B------:R-:W1:Y:S04]  /*21d0*/  LDSM.16.M88.4 R32, [R231+0x6000] ;  /* 0x00600000e720783b */ /* 0x000e680000000200 */
[----:B------:R-:W-:Y:S03]  /*21e0*/  LDSM.16.M88.4 R60, [R235+0x2000] ;  /* 0x00200000eb3c783b */ /* 0x000fe60000000200 */
[C---:B------:R-:W-:Y:S08]  /*21f0*/  HMMA.16816.F32.BF16 R96, R8.reuse, R20, R128 ;  /* 0x000000140860723c */ /* 0x040ff00000041880 */
[C---:B------:R-:W-:Y:S08]  /*2200*/  HMMA.16816.F32.BF16 R64, R8.reuse, R26, R140 ;  /* 0x0000001a0840723c */ /* 0x040ff0000004188c */
[----:B------:R-:W-:Y:S08]  /*2210*/  HMMA.16816.F32.BF16 R100, R8, R30, R132 ;  /* 0x0000001e0864723c */ /* 0x000ff00000041884 */
[----:B------:R-:W-:Y:S01]  /*2220*/  HMMA.16816.F32.BF16 R8, R40, R48, R44 ;  /* 0x000000302808723c */ /* 0x000fe2000004182c */
[----:B------:R-:W-:Y:S07]  /*2230*/  LDSM.16.M88.4 R44, [R229+0x2000] ;  /* 0x00200000e52c783b */ /* 0x000fee0000000200 */
[C---:B------:R-:W-:Y:S08]  /*2240*/  HMMA.16816.F32.BF16 R56, R12.reuse, R26, R56 ;  /* 0x0000001a0c38723c */ /* 0x040ff00000041838 */
[C---:B------:R-:W-:Y:S08]  /*2250*/  HMMA.16816.F32.BF16 R132, R12.reuse, R28, R72 ;  /* 0x0000001c0c84723c */ /* 0x040ff00000041848 */
[----:B------:R-:W-:Y:S01]  /*2260*/  HMMA.16816.F32.BF16 R128, R12, R30, R52 ;  /* 0x0000001e0c80723c */ /* 0x000fe20000041834 */
[----:B------:R-:W4:Y:S04]  /*2270*/  LDSM.16.M88.4 R28, [R232+0x4000] ;  /* 0x00400000e81c783b */ /* 0x000f280000000200 */
[----:B------:R-:W-:Y:S03]  /*2280*/  LDSM.16.M88.4 R52, [R229+0x800] ;  /* 0x00080000e534783b */ /* 0x000fe60000000200 */
[----:B--2---:R-:W-:Y:S08]  /*2290*/  HMMA.16816.F32.BF16 R24, R16, R48, R84 ;  /* 0x000000301018723c */ /* 0x004ff00000041854 */
[C---:B------:R-:W-:Y:S08]  /*22a0*/  HMMA.16816.F32.BF16 R148, R12.reuse, R20, R92 ;  /* 0x000000140c94723c */ /* 0x040ff0000004185c */
[----:B------:R-:W-:Y:S01]  /*22b0*/  HMMA.16816.F32.BF16 R152, R12, R22, R88 ;  /* 0x000000160c98723c */ /* 0x000fe20000041858 */
[----:B------:R-:W2:Y:S07]  /*22c0*/  LDSM.16.M88.4 R12, [R232+0x6000] ;  /* 0x00600000e80c783b */ /* 0x000eae0000000200 */
[----:B---3--:R-:W-:Y:S01]  /*22d0*/  HMMA.16816.F32.BF16 R20, R36, R76, R8 ;  /* 0x0000004c2414723c */ /* 0x008fe20000041808 */
[----:B------:R-:W-:Y:S07]  /*22e0*/  LDSM.16.M88.4 R8, [R234+0x4000] ;  /* 0x00400000ea08783b */ /* 0x000fee0000000200 */
[-C--:B------:R-:W-:Y:S08]  /*22f0*/  HMMA.16816.F32.BF16 R84, R16, R50.reuse, R64 ;  /* 0x000000321054723c */ /* 0x080ff00000041840 */
[----:B------:R-:W-:Y:S01]  /*2300*/  HMMA.16816.F32.BF16 R80, R40, R50, R56 ;  /* 0x000000322850723c */ /* 0x000fe20000041838 */
[----:B------:R-:W3:Y:S04]  /*2310*/  LDSM.16.M88.4 R48, [R230+0xa000] ;  /* 0x00a00000e630783b */ /* 0x000ee80000000200 */
[----:B------:R-:W-:Y:S03]  /*2320*/  LDSM.16.M88.4 R56, [R224+0xa800] ;  /* 0x00a80000e038783b */ /* 0x000fe60000000200 */
[----:B-1----:R-:W-:Y:S01]  /*2330*/  HMMA.16816.F32.BF16 R64, R32, R76, R24 ;  /* 0x0000004c2040723c */ /* 0x002fe20000041818 */
[----:B------:R-:W1:Y:S07]  /*2340*/  LDSM.16.M88.4 R24, [R234+0x6000] ;  /* 0x00600000ea18783b */ /* 0x000e6e0000000200 */
[----:B----4-:R-:W-:Y:S01]  /*2350*/  HMMA.16816.F32.BF16 R72, R28, R60, R20 ;  /* 0x0000003c1c48723c */ /* 0x010fe20000041814 */
[----:B------:R-:W4:Y:S07]  /*2360*/  LDSM.16.M88.4 R20, [R233+0x4000] ;  /* 0x00400000e914783b */ /* 0x000f2e0000000200 */
[----:B------:R-:W-:Y:S08]  /*2370*/  HMMA.16816.F32.BF16 R80, R36, R78, R80 ;  /* 0x0000004e2450723c */ /* 0x000ff00000041850 */
[----:B--2---:R-:W-:Y:S08]  /*2380*/  HMMA.16816.F32.BF16 R64, R12, R60, R64 ;  /* 0x0000003c0c40723c */ /* 0x004ff00000041840 */
[C---:B------:R-:W-:Y:S08]  /*2390*/  HMMA.16816.F32.BF16 R112, R16.reuse, R52, R112 ;  /* 0x000000341070723c */ /* 0x040ff00000041870 */
[C---:B------:R-:W-:Y:S08]  /*23a0*/  HMMA.16816.F32.BF16 R108, R16.reuse, R54, R108 ;  /* 0x00000036106c723c */ /* 0x040ff0000004186c */
[C---:B------:R-:W-:Y:S08]  /*23b0*/  HMMA.16816.F32.BF16 R104, R16.reuse, R68, R104 ;  /* 0x000000441068723c */ /* 0x040ff00000041868 */
[C---:B------:R-:W-:Y:S08]  /*23c0*/  HMMA.16816.F32.BF16 R140, R16.reuse, R70, R100 ;  /* 0x00000046108c723c */ /* 0x040ff00000041864 */
[C---:B------:R-:W-:Y:S08]  /*23d0*/  HMMA.16816.F32.BF16 R144, R16.reuse, R136, R96 ;  /* 0x000000881090723c */ /* 0x040ff00000041860 */
[----:B------:R-:W-:Y:S01]  /*23e0*/  HMMA.16816.F32.BF16 R116, R16, R138, R116 ;  /* 0x0000008a1074723c */ /* 0x000fe20000041874 */
[----:B------:R-:W2:Y:S07]  /*23f0*/  LDSM.16.M88.4 R16, [R233+0x6000] ;  /* 0x00600000e910783b */ /* 0x000eae0000000200 */
[----:B------:R-:W-:Y:S08]  /*2400*/  HMMA.16816.F32.BF16 R76, R32, R78, R84 ;  /* 0x0000004e204c723c */ /* 0x000ff00000041854 */
[----:B---3--:R-:W-:Y:S08]  /*2410*/  HMMA.16816.F32.BF16 R72, R8, R48, R72 ;  /* 0x000000300848723c */ /* 0x008ff00000041848 */
[C---:B------:R-:W-:Y:S08]  /*2420*/  HMMA.16816.F32.BF16 R88, R40.reuse, R52, R124 ;  /* 0x000000342858723c */ /* 0x040ff0000004187c */
[----:B------:R-:W-:Y:S01]  /*2430*/  HMMA.16816.F32.BF16 R96, R40, R54, R120 ;  /* 0x000000362860723c */ /* 0x000fe20000041878 */
[----:B------:R-:W3:Y:S07]  /*2440*/  LDSM.16.M88.4 R52, [R235+0x2800] ;  /* 0x00280000eb34783b */ /* 0x000eee0000000200 */
[----:B-1----:R-:W-:Y:S08]  /*2450*/  HMMA.16816.F32.BF16 R64, R24, R48, R64 ;  /* 0x000000301840723c */ /* 0x002ff00000041840 */
[-C--:B------:R-:W-:Y:S08]  /*2460*/  HMMA.16816.F32.BF16 R80, R28, R62.reuse, R80 ;  /* 0x0000003e1c50723c */ /* 0x080ff00000041850 */
[----:B------:R-:W-:Y:S08]  /*2470*/  HMMA.16816.F32.BF16 R76, R12, R62, R76 ;  /* 0x0000003e0c4c723c */ /* 0x000ff0000004184c */
[----:B----4-:R-:W-:Y:S08]  /*2480*/  HMMA.16816.F32.BF16 R84, R20, R44, R72 ;  /* 0x0000002c1454723c */ /* 0x010ff00000041848 */
[----:B------:R-:W-:Y:S08]  /*2490*/  HMMA.16816.F32.BF16 R72, R36, R56, R88 ;  /* 0x000000382448723c */ /* 0x000ff00000041858 */
[C---:B------:R-:W-:Y:S08]  /*24a0*/  HMMA.16816.F32.BF16 R100, R40.reuse, R68, R132 ;  /* 0x000000442864723c */ /* 0x040ff00000041884 */
[----:B------:R-:W-:Y:S01]  /*24b0*/  HMMA.16816.F32.BF16 R128, R40, R70, R128 ;  /* 0x000000462880723c */ /* 0x000fe20000041880 */
[----:B------:R-:W-:-:S04]  /*24c0*/  FMUL.FTZ R2, R84, c[0x0][0x2ec] ;  /* 0x0000bb0054027a20 */ /* 0x000fc80000410000 */
[----:B------:R1:W-:Y:S03]  /*24d0*/  MUFU.TANH R126, R2 ;  /* 0x00000002007e7308 */ /* 0x0003e60000002400 */
[----:B--2---:R-:W-:Y:S01]  /*24e0*/  HMMA.16816.F32.BF16 R92, R16, R44, R64 ;  /* 0x0000002c105c723c */ /* 0x004fe20000041840 */
[----:B------:R-:W2:Y:S07]  /*24f0*/  LDSM.16.M88.4 R64, [R230+0xa800] ;  /* 0x00a80000e640783b */ /* 0x000eae0000000200 */
[----:B------:R-:W-:Y:S01]  /*2500*/  HMMA.16816.F32.BF16 R68, R8, R50, R80 ;  /* 0x000000320844723c */ /* 0x000fe20000041850 */
[----:B-1----:R-:W-:-:S07]  /*2510*/  FMUL.FTZ R2, R85, c[0x0][0x2ec] ;  /* 0x0000bb0055027a20 */ /* 0x002fce0000410000 */
[----:B------:R-:W-:Y:S01]  /*2520*/  HMMA.16816.F32.BF16 R60, R32, R56, R112 ;  /* 0x00000038203c723c */ /* 0x000fe20000041870 */
[----:B------:R1:W-:Y:S07]  /*2530*/  MUFU.TANH R125, R2 ;  /* 0x00000002007d7308 */ /* 0x0003ee0000002400 */
[----:B------:R-:W-:Y:S01]  /*2540*/  HMMA.16816.F32.BF16 R76, R24, R50, R76 ;  /* 0x00000032184c723c */ /* 0x000fe2000004184c */
[----:B------:R-:W4:Y:S07]  /*2550*/  LDSM.16.M88.4 R48, [R229+0x2800] ;  /* 0x00280000e530783b */ /* 0x000f2e0000000200 */
[----:B---3--:R-:W-:Y:S01]  /*2560*/  HMMA.16816.F32.BF16 R72, R28, R52, R72 ;  /* 0x000000341c48723c */ /* 0x008fe20000041848 */
[----:B-1----:R-:W-:-:S04]  /*2570*/  FMUL.FTZ R2, R86, c[0x0][0x2ec] ;  /* 0x0000bb0056027a20 */ /* 0x002fc80000410000 */
[----:B------:R1:W-:Y:S03]  /*2580*/  MUFU.TANH R157, R2 ;  /* 0x00000002009d7308 */ /* 0x0003e60000002400 */
[----:B------:R-:W-:Y:S08]  /*2590*/  HMMA.16816.F32.BF16 R80, R20, R46, R68 ;  /* 0x0000002e1450723c */ /* 0x000ff00000041844 */
[----:B------:R-:W-:Y:S01]  /*25a0*/  HMMA.16816.F32.BF16 R60, R12, R52, R60 ;  /* 0x000000340c3c723c */ /* 0x000fe2000004183c */
[----:B-1----:R-:W-:-:S07]  /*25b0*/  FMUL.FTZ R2, R87, c[0x0][0x2ec] ;  /* 0x0000bb0057027a20 */ /* 0x002fce0000410000 */
[----:B------:R-:W-:Y:S01]  /*25c0*/  HMMA.16816.F32.BF16 R84, R16, R46, R76 ;  /* 0x0000002e1054723c */ /* 0x000fe2000004184c */
[----:B------:R1:W-:Y:S01]  /*25d0*/  MUFU.TANH R156, R2 ;  /* 0x00000002009c7308 */ /* 0x0003e20000002400 */
[----:B------:R-:W3:Y:S06]  /*25e0*/  LDSM.16.M88.4 R44, [R224+0xb000] ;  /* 0x00b00000e02c783b */ /* 0x000eec0000000200 */
[----:B------:R-:W-:Y:S08]  /*25f0*/  HMMA.16816.F32.BF16 R68, R36, R58, R96 ;  /* 0x0000003a2444723c */ /* 0x000ff00000041860 */
[----:B--2---:R-:W-:Y:S01]  /*2600*/  HMMA.16816.F32.BF16 R72, R8, R64, R72 ;  /* 0x000000400848723c */ /* 0x004fe20000041848 */
[----:B-1----:R-:W-:-:S04]  /*2610*/  FMUL.FTZ R2, R92, c[0x0][0x2ec] ;  /* 0x0000bb005c027a20 */ /* 0x002fc80000410000 */
[----:B------:R1:W-:Y:S03]  /*2620*/  MUFU.TANH R124, R2 ;  /* 0x00000002007c7308 */ /* 0x0003e60000002400 */
[----:B------:R-:W-:Y:S08]  /*2630*/  HMMA.16816.F32.BF16 R76, R32, R58, R108 ;  /* 0x0000003a204c723c */ /* 0x000ff0000004186c */
[----:B------:R-:W-:Y:S01]  /*2640*/  HMMA.16816.F32.BF16 R56, R24, R64, R60 ;  /* 0x000000401838723c */ /* 0x000fe2000004183c */
[----:B------:R-:W2:Y:S01]  /*2650*/  LDSM.16.M88.4 R60, [R235+0x3000] ;  /* 0x00300000eb3c783b */ /* 0x000ea20000000200 */
[----:B-1----:R-:W-:-:S06]  /*2660*/  FMUL.FTZ R2, R93, c[0x0][0x2ec] ;  /* 0x0000bb005d027a20 */ /* 0x002fcc0000410000 */
[----:B------:R-:W-:Y:S01]  /*2670*/  HMMA.16816.F32.BF16 R68, R28, R54, R68 ;  /* 0x000000361c44723c */ /* 0x000fe20000041844 */
[----:B------:R1:W-:-:S15]  /*2680*/  MUFU.TANH R123, R2 ;  /* 0x00000002007b7308 */ /* 0x0003de0000002400 */
[----:B----4-:R-:W-:Y:S01]  /*2690*/  HMMA.16816.F32.BF16 R88, R16, R48, R56 ;  /* 0x000000301058723c */ /* 0x010fe20000041838 */
[----:B-1----:R-:W-:-:S04]  /*26a0*/  FMUL.FTZ R2, R94, c[0x0][0x2ec] ;  /* 0x0000bb005e027a20 */ /* 0x002fc80000410000 */
[----:B------:R1:W4:Y:S03]  /*26b0*/  MUFU.TANH R120, R2 ;  /* 0x0000000200787308 */ /* 0x0003260000002400 */
[----:B---3--:R-:W-:Y:S08]  /*26c0*/  HMMA.16816.F32.BF16 R56, R32, R44, R104 ;  /* 0x0000002c2038723c */ /* 0x008ff00000041868 */
[----:B------:R-:W-:Y:S01]  /*26d0*/  HMMA.16816.F32.BF16 R68, R8, R66, R68 ;  /* 0x000000420844723c */ /* 0x000fe20000041844 */
[----:B-1----:R-:W-:-:S04]  /*26e0*/  FMUL.FTZ R2, R95, c[0x0][0x2ec] ;  /* 0x0000bb005f027a20 */ /* 0x002fc80000410000 */
[----:B------:R1:W3:Y:S02]  /*26f0*/  MUFU.TANH R115, R2 ;  /* 0x0000000200737308 */ /* 0x0002e40000002400 */
[----:B-1----:R-:W-:-:S06]  /*2700*/  FMUL.FTZ R2, R80, c[0x0][0x2ec] ;  /* 0x0000bb0050027a20 */ /* 0x002fcc0000410000 */
[----:B------:R1:W-:Y:S02]  /*2710*/  MUFU.TANH R122, R2 ;  /* 0x00000002007a7308 */ /* 0x0003e40000002400 */
[----:B-1----:R-:W-:-:S06]  /*2720*/  FMUL.FTZ R2, R81, c[0x0][0x2ec] ;  /* 0x0000bb0051027a20 */ /* 0x002fcc0000410000 */
[----:B------:R1:W-:Y:S02]  /*2730*/  MUFU.TANH R121, R2 ;  /* 0x0000000200797308 */ /* 0x0003e40000002400 */
[----:B-1----:R-:W-:-:S06]  /*2740*/  FMUL.FTZ R2, R82, c[0x0][0x2ec] ;  /* 0x0000bb0052027a20 */ /* 0x002fcc0000410000 */
[----:B------:R1:W-:Y:S02]  /*2750*/  MUFU.TANH R113, R2 ;  /* 0x0000000200717308 */ /* 0x0003e40000002400 */
[----:B-1----:R-:W-:Y:S02]  /*2760*/  FMUL.FTZ R2, R83, c[0x0][0x2ec] ;  /* 0x0000bb0053027a20 */ /* 0x002fe40000410000 */
[----:B------:R-:W-:Y:S04]  /*2770*/  HMMA.16816.F32.BF16 R80, R20, R48, R72 ;  /* 0x000000301450723c */ /* 0x000fe80000041848 */
[----:B------:R1:W-:Y:S04]  /*2780*/  MUFU.TANH R114, R2 ;  /* 0x0000000200727308 */ /* 0x0003e80000002400 */
[----:B------:R-:W-:Y:S01]  /*2790*/  HMMA.16816.F32.BF16 R72, R12, R54, R76 ;  /* 0x000000360c48723c */ /* 0x000fe2000004184c */
[----:B------:R-:W5:Y:S07]  /*27a0*/  LDSM.16.M88.4 R52, [R230+0xb000] ;  /* 0x00b00000e634783b */ /* 0x000f6e0000000200 */
[----:B------:R-:W-:Y:S01]  /*27b0*/  HMMA.16816.F32.BF16 R76, R36, R44, R100 ;  /* 0x0000002c244c723c */ /* 0x000fe20000041864 */
[----:B-1----:R-:W-:-:S04]  /*27c0*/  FMUL.FTZ R2, R84, c[0x0][0x2ec] ;  /* 0x0000bb0054027a20 */ /* 0x002fc80000410000 */
[----:B------:R1:W-:Y:S11]  /*27d0*/  MUFU.TANH R112, R2 ;  /* 0x0000000200707308 */ /* 0x0003f60000002400 */
[----:B------:R-:W-:Y:S01]  /*27e0*/  HMMA.16816.F32.BF16 R72, R24, R66, R72 ;  /* 0x000000421848723c */ /* 0x000fe20000041848 */
[----:B-1----:R-:W-:-:S07]  /*27f0*/  FMUL.FTZ R2, R85, c[0x0][0x2ec] ;  /* 0x0000bb0055027a20 */ /* 0x002fce0000410000 */
[-C--:B--2---:R-:W-:Y:S01]  /*2800*/  HMMA.16816.F32.BF16 R76, R28, R60.reuse, R76 ;  /* 0x0000003c1c4c723c */ /* 0x084fe2000004184c */
[----:B------:R1:W-:Y:S07]  /*2810*/  MUFU.TANH R111, R2 ;  /* 0x00000002006f7308 */ /* 0x0003ee0000002400 */
[----:B------:R-:W-:Y:S01]  /*2820*/  HMMA.16816.F32.BF16 R64, R12, R60, R56 ;  /* 0x0000003c0c40723c */ /* 0x000fe20000041838 */
[----:B------:R-:W-:Y:S01]  /*2830*/  LDSM.16.M88.4 R56, [R229+0x3000] ;  /* 0x00300000e538783b */ /* 0x000fe20000000200 */
[----:B-1----:R-:W-:-:S04]  /*2840*/  FMUL.FTZ R2, R86, c[0x0][0x2ec] ;  /* 0x0000bb0056027a20 */ /* 0x002fc80000410000 */
[----:B------:R1:W2:Y:S02]  /*2850*/  MUFU.TANH R108, R2 ;  /* 0x00000002006c7308 */ /* 0x0002a40000002400 */
[----:B-1----:R-:W-:Y:S02]  /*2860*/  FMUL.FTZ R2, R87, c[0x0][0x2ec] ;  /* 0x0000bb0057027a20 */ /* 0x002fe40000410000 */
[----:B------:R-:W-:Y:S04]  /*2870*/  HMMA.16816.F32.BF16 R84, R16, R50, R72 ;  /* 0x000000321054723c */ /* 0x000fe80000041848 */
[----:B------:R1:W1:Y:S04]  /*2880*/  MUFU.TANH R109, R2 ;  /* 0x00000002006d7308 */ /* 0x0002680000002400 */
[-C--:B-----5:R-:W-:Y:S08]  /*2890*/  HMMA.16816.F32.BF16 R72, R8, R52.reuse, R76 ;  /* 0x000000340848723c */ /* 0x0a0ff0000004184c */
[----:B------:R-:W-:Y:S01]  /*28a0*/  HMMA.16816.F32.BF16 R76, R24, R52, R64 ;  /* 0x00000034184c723c */ /* 0x000fe20000041840 */
[----:B-1----:R-:W-:-:S04]  /*28b0*/  FMUL.FTZ R2, R80, c[0x0][0x2ec] ;  /* 0x0000bb0050027a20 */ /* 0x002fc80000410000 */
[----:B------:R1:W-:Y:S02]  /*28c0*/  MUFU.TANH R110, R2 ;  /* 0x00000002006e7308 */ /* 0x0003e40000002400 */
[----:B-1----:R-:W-:-:S06]  /*28d0*/  FMUL.FTZ R2, R81, c[0x0][0x2ec] ;  /* 0x0000bb0051027a20 */ /* 0x002fcc0000410000 */
[----:B------:R1:W-:Y:S02]  /*28e0*/  MUFU.TANH R107, R2 ;  /* 0x00000002006b7308 */ /* 0x0003e40000002400 */
[----:B-1----:R-:W-:-:S06]  /*28f0*/  FMUL.FTZ R2, R82, c[0x0][0x2ec] ;  /* 0x0000bb0052027a20 */ /* 0x002fcc0000410000 */
[----:B------:R1:W-:Y:S02]  /*2900*/  MUFU.TANH R105, R2 ;  /* 0x0000000200697308 */ /* 0x0003e40000002400 */
[----:B-1----:R-:W-:Y:S02]  /*2910*/  FMUL.FTZ R2, R83, c[0x0][0x2ec] ;  /* 0x0000bb0053027a20 */ /* 0x002fe40000410000 */
[----:B------:R-:W-:Y:S01]  /*2920*/  HMMA.16816.F32.BF16 R80, R20, R50, R68 ;  /* 0x000000321450723c */ /* 0x000fe20000041844 */
[----:B------:R-:W1:Y:S03]  /*2930*/  LDSM.16.M88.4 R48, [R224+0xb800] ;  /* 0x00b80000e030783b */ /* 0x000e660000000200 */
[----:B------:R5:W-:Y:S04]  /*2940*/  MUFU.TANH R106, R2 ;  /* 0x00000002006a7308 */ /* 0x000be80000002400 */
[-C--:B------:R-:W-:Y:S08]  /*2950*/  HMMA.16816.F32.BF16 R68, R36, R46.reuse, R128 ;  /* 0x0000002e2444723c */ /* 0x080ff00000041880 */
[----:B------:R-:W-:Y:S01]  /*2960*/  HMMA.16816.F32.BF16 R44, R32, R46, R140 ;  /* 0x0000002e202c723c */ /* 0x000fe2000004188c */
[----:B-----5:R-:W-:-:S04]  /*2970*/  FMUL.FTZ R2, R88, c[0x0][0x2ec] ;  /* 0x0000bb0058027a20 */ /* 0x020fc80000410000 */
[----:B------:R5:W-:Y:S11]  /*2980*/  MUFU.TANH R104, R2 ;  /* 0x0000000200687308 */ /* 0x000bf60000002400 */
[----:B------:R-:W-:Y:S01]  /*2990*/  HMMA.16816.F32.BF16 R64, R28, R62, R68 ;  /* 0x0000003e1c40723c */ /* 0x000fe20000041844 */
[----:B-----5:R-:W-:-:S07]  /*29a0*/  FMUL.FTZ R2, R89, c[0x0][0x2ec] ;  /* 0x0000bb0059027a20 */ /* 0x020fce0000410000 */
[----:B------:R-:W-:Y:S01]  /*29b0*/  HMMA.16816.F32.BF16 R68, R40, R136, R148 ;  /* 0x000000882844723c */ /* 0x000fe20000041894 */
[----:B------:R5:W-:-:S15]  /*29c0*/  MUFU.TANH R103, R2 ;  /* 0x0000000200677308 */ /* 0x000bde0000002400 */
[----:B------:R-:W-:Y:S01]  /*29d0*/  HMMA.16816.F32.BF16 R64, R8, R54, R64 ;  /* 0x000000360840723c */ /* 0x000fe20000041840 */
[----:B-----5:R-:W-:-:S04]  /*29e0*/  FMUL.FTZ R2, R90, c[0x0][0x2ec] ;  /* 0x0000bb005a027a20 */ /* 0x020fc80000410000 */
[----:B------:R5:W2:Y:S03]  /*29f0*/  MUFU.TANH R99, R2 ;  /* 0x0000000200637308 */ /* 0x000aa60000002400 */
[----:B-1----:R-:W-:Y:S01]  /*2a00*/  HMMA.16816.F32.BF16 R68, R36, R48, R68 ;  /* 0x000000302444723c */ /* 0x002fe20000041844 */
[----:B-----5:R-:W-:-:S07]  /*2a10*/  FMUL.FTZ R2, R91, c[0x0][0x2ec] ;  /* 0x0000bb005b027a20 */ /* 0x020fce0000410000 */
[----:B------:R-:W-:Y:S01]  /*2a20*/  HMMA.16816.F32.BF16 R88, R16, R56, R76 ;  /* 0x000000381058723c */ /* 0x000fe2000004184c */
[----:B------:R1:W5:Y:S07]  /*2a30*/  MUFU.TANH R100, R2 ;  /* 0x0000000200647308 */ /* 0x00036e0000002400 */
[C---:B------:R-:W-:Y:S08]  /*2a40*/  HMMA.16816.F32.BF16 R76, R32.reuse, R48, R144 ;  /* 0x00000030204c723c */ /* 0x040ff00000041890 */
        /* <DEDUP_REMOVED lines=11> */
[----:B------:R-:W2:Y:S04]  /*2b00*/  LDSM.16.M88.4 R44, [R235+0x3800] ;  /* 0x00380000eb2c783b */ /* 0x000ea80000000200 */
[----:B------:R-:W3:Y:S01]  /*2b10*/  LDSM.16.M88.4 R60, [R230+0xb800] ;  /* 0x00b80000e63c783b */ /* 0x000ee20000000200 */
[----:B-1----:R-:W-:-:S04]  /*2b20*/  FMUL.FTZ R2, R84, c[0x0][0x2ec] ;  /* 0x0000bb0054027a20 */ /* 0x002fc80000410000 */
[----:B------:R1:W-:-:S14]  /*2b30*/  MUFU.TANH R96, R2 ;  /* 0x0000000200607308 */ /* 0x0003dc0000002400 */
[----:B------:R-:W-:Y:S01]  /*2b40*/  HMMA.16816.F32.BF16 R72, R24, R54, R72 ;  /* 0x000000361848723c */ /* 0x000fe20000041848 */
[----:B-1----:R-:W-:-:S07]  /*2b50*/  FMUL.FTZ R2, R85, c[0x0][0x2ec] ;  /* 0x0000bb0055027a20 */ /* 0x002fce0000410000 */
[----:B------:R-:W-:Y:S01]  /*2b60*/  HMMA.16816.F32.BF16 R52, R40, R138, R152 ;  /* 0x0000008a2834723c */ /* 0x000fe20000041898 */
[----:B------:R-:W1:Y:S01]  /*2b70*/  LDSM.16.M88.4 R40, [R229+0x3800] ;  /* 0x00380000e528783b */ /* 0x000e620000000200 */
[----:B------:R3:W-:Y:S01]  /*2b80*/  MUFU.TANH R95, R2 ;  /* 0x00000002005f7308 */ /* 0x0007e20000002400 */
[----:B------:R-:W-:-:S05]  /*2b90*/  DEPBAR.LE SB0, 0x0 ;  /* 0x000080000000791a */ /* 0x000fca0000000000 */
[----:B--2---:R-:W-:Y:S08]  /*2ba0*/  HMMA.16816.F32.BF16 R68, R28, R44, R68 ;  /* 0x0000002c1c44723c */ /* 0x004ff00000041844 */
[----:B------:R-:W-:Y:S01]  /*2bb0*/  HMMA.16816.F32.BF16 R72, R16, R58, R72 ;  /* 0x0000003a1048723c */ /* 0x000fe20000041848 */
[----:B---3--:R-:W-:-:S04]  /*2bc0*/  FMUL.FTZ R2, R86, c[0x0][0x2ec] ;  /* 0x0000bb0056027a20 */ /* 0x008fc80000410000 */
[----:B------:R2:W3:Y:S03]  /*2bd0*/  MUFU.TANH R93, R2 ;  /* 0x00000002005d7308 */ /* 0x0004e60000002400 */
[----:B------:R-:W-:Y:S08]  /*2be0*/  HMMA.16816.F32.BF16 R36, R36, R50, R52 ;  /* 0x000000322424723c */ /* 0x000ff00000041834 */
[----:B------:R-:W-:Y:S01]  /*2bf0*/  HMMA.16816.F32.BF16 R68, R8, R60, R68 ;  /* 0x0000003c0844723c */ /* 0x000fe20000041844 */
[----:B--2---:R-:W-:-:S07]  /*2c00*/  FMUL.FTZ R2, R87, c[0x0][0x2ec] ;  /* 0x0000bb0057027a20 */ /* 0x004fce0000410000 */
[----:B------:R-:W-:Y:S01]  /*2c10*/  FMUL.FTZ R72, R72, c[0x0][0x2ec] ;  /* 0x0000bb0048487a20 */ /* 0x000fe20000410000 */
[----:B------:R2:W-:Y:S01]  /*2c20*/  MUFU.TANH R92, R2 ;  /* 0x00000002005c7308 */ /* 0x0005e20000002400 */
[----:B------:R-:W-:Y:S02]  /*2c30*/  FMUL.FTZ R73, R73, c[0x0][0x2ec] ;  /* 0x0000bb0049497a20 */ /* 0x000fe40000410000 */
[----:B------:R-:W-:Y:S02]  /*2c40*/  FMUL.FTZ R74, R74, c[0x0][0x2ec] ;  /* 0x0000bb004a4a7a20 */ /* 0x000fe40000410000 */
[----:B------:R-:W-:Y:S02]  /*2c50*/  FMUL.FTZ R75, R75, c[0x0][0x2ec] ;  /* 0x0000bb004b4b7a20 */ /* 0x000fe40000410000 */
[----:B------:R-:W-:Y:S01]  /*2c60*/  HMMA.16816.F32.BF16 R28, R28, R46, R36 ;  /* 0x0000002e1c1c723c */ /* 0x000fe20000041824 */
[----:B------:R-:W-:Y:S07]  /*2c70*/  MUFU.TANH R72, R72 ;  /* 0x0000004800487308 */ /* 0x000fee0000002400 */
[----:B-1----:R-:W-:Y:S01]  /*2c80*/  HMMA.16816.F32.BF16 R68, R20, R40, R68 ;  /* 0x000000281444723c */ /* 0x002fe20000041844 */
[----:B--2---:R-:W-:Y:S01]  /*2c90*/  FMUL.FTZ R2, R80, c[0x0][0x2ec] ;  /* 0x0000bb0050027a20 */ /* 0x004fe20000410000 */
[----:B------:R-:W-:Y:S08]  /*2ca0*/  MUFU.TANH R73, R73 ;  /* 0x0000004900497308 */ /* 0x000ff00000002400 */
[----:B------:R1:W-:Y:S06]  /*2cb0*/  MUFU.TANH R94, R2 ;  /* 0x00000002005e7308 */ /* 0x0003ec0000002400 */
[----:B------:R-:W-:Y:S02]  /*2cc0*/  HMMA.16816.F32.BF16 R8, R8, R62, R28 ;  /* 0x0000003e0808723c */ /* 0x000fe4000004181c */
[----:B------:R-:W-:Y:S06]  /*2cd0*/  MUFU.TANH R74, R74 ;  /* 0x0000004a004a7308 */ /* 0x000fec0000002400 */
[----:B------:R-:W-:-:S02]  /*2ce0*/  FMUL.FTZ R3, R70, c[0x0][0x2ec] ;  /* 0x0000bb0046037a20 */ /* 0x000fc40000410000 */
[----:B-1----:R-:W-:Y:S01]  /*2cf0*/  FMUL.FTZ R2, R81, c[0x0][0x2ec] ;  /* 0x0000bb0051027a20 */ /* 0x002fe20000410000 */
[----:B------:R-:W-:Y:S08]  /*2d00*/  MUFU.TANH R75, R75 ;  /* 0x0000004b004b7308 */ /* 0x000ff00000002400 */
[----:B------:R1:W-:Y:S08]  /*2d10*/  MUFU.TANH R163, R2 ;  /* 0x0000000200a37308 */ /* 0x0003f00000002400 */
[----:B------:R-:W-:Y:S01]  /*2d20*/  MUFU.TANH R36, R3 ;  /* 0x0000000300247308 */ /* 0x000fe20000002400 */
[----:B-1----:R-:W-:-:S07]  /*2d30*/  FMUL.FTZ R2, R82, c[0x0][0x2ec] ;  /* 0x0000bb0052027a20 */ /* 0x002fce0000410000 */
[----:B------:R1:W-:Y:S02]  /*2d40*/  MUFU.TANH R86, R2 ;  /* 0x0000000200567308 */ /* 0x0003e40000002400 */
[----:B-1----:R-:W-:Y:S02]  /*2d50*/  FMUL.FTZ R2, R83, c[0x0][0x2ec] ;  /* 0x0000bb0053027a20 */ /* 0x002fe40000410000 */
[----:B------:R-:W-:Y:S04]  /*2d60*/  HMMA.16816.F32.BF16 R80, R20, R58, R64 ;  /* 0x0000003a1450723c */ /* 0x000fe80000041840 */
[----:B------:R1:W-:Y:S04]  /*2d70*/  MUFU.TANH R87, R2 ;  /* 0x0000000200577308 */ /* 0x0003e80000002400 */
[C---:B------:R-:W-:Y:S08]  /*2d80*/  HMMA.16816.F32.BF16 R64, R12.reuse, R44, R76 ;  /* 0x0000002c0c40723c */ /* 0x040ff0000004184c */
[----:B------:R-:W-:Y:S01]  /*2d90*/  HMMA.16816.F32.BF16 R12, R12, R46, R32 ;  /* 0x0000002e0c0c723c */ /* 0x000fe20000041820 */
[----:B-1----:R-:W-:-:S04]  /*2da0*/  FMUL.FTZ R2, R88, c[0x0][0x2ec] ;  /* 0x0000bb0058027a20 */ /* 0x002fc80000410000 */
[----:B------:R1:W-:Y:S03]  /*2db0*/  MUFU.TANH R84, R2 ;  /* 0x0000000200547308 */ /* 0x0003e60000002400 */
[----:B------:R-:W-:Y:S08]  /*2dc0*/  HMMA.16816.F32.BF16 R20, R20, R42, R8 ;  /* 0x0000002a1414723c */ /* 0x000ff00000041808 */
[----:B------:R-:W-:Y:S01]  /*2dd0*/  HMMA.16816.F32.BF16 R52, R24, R60, R64 ;  /* 0x0000003c1834723c */ /* 0x000fe20000041840 */
[----:B-1----:R-:W-:-:S07]  /*2de0*/  FMUL.FTZ R2, R89, c[0x0][0x2ec] ;  /* 0x0000bb0059027a20 */ /* 0x002fce0000410000 */
[----:B------:R-:W-:Y:S01]  /*2df0*/  HMMA.16816.F32.BF16 R24, R24, R62, R12 ;  /* 0x0000003e1818723c */ /* 0x000fe2000004180c */
[----:B------:R1:W-:Y:S07]  /*2e00*/  MUFU.TANH R85, R2 ;  /* 0x0000000200557308 */ /* 0x0003ee0000002400 */
[----:B------:R-:W-:Y:S02]  /*2e10*/  FMUL.FTZ R22, R22, c[0x0][0x2ec] ;  /* 0x0000bb0016167a20 */ /* 0x000fe40000410000 */
[----:B------:R-:W-:-:S02]  /*2e20*/  FMUL.FTZ R20, R20, c[0x0][0x2ec] ;  /* 0x0000bb0014147a20 */ /* 0x000fc40000410000 */
[----:B------:R-:W-:Y:S04]  /*2e30*/  MUFU.TANH R8, R22 ;  /* 0x0000001600087308 */ /* 0x000fe80000002400 */
[----:B------:R-:W-:Y:S01]  /*2e40*/  HMMA.16816.F32.BF16 R52, R16, R40, R52 ;  /* 0x000000281034723c */ /* 0x000fe20000041834 */
[----:B-1----:R-:W-:-:S03]  /*2e50*/  FMUL.FTZ R2, R90, c[0x0][0x2ec] ;  /* 0x0000bb005a027a20 */ /* 0x002fc60000410000 */
[----:B------:R-:W-:Y:S04]  /*2e60*/  MUFU.TANH R9, R20 ;  /* 0x0000001400097308 */ /* 0x000fe80000002400 */
[----:B------:R-:W-:Y:S04]  /*2e70*/  HMMA.16816.F32.BF16 R16, R16, R42, R24 ;  /* 0x0000002a1010723c */ /* 0x000fe80000041818 */
[----:B------:R1:W-:-:S12]  /*2e80*/  MUFU.TANH R48, R2 ;  /* 0x0000000200307308 */ /* 0x0003d80000002400 */
[----:B------:R-:W-:Y:S02]  /*2e90*/  FMUL.FTZ R7, R54, c[0x0][0x2ec] ;  /* 0x0000bb0036077a20 */ /* 0x000fe40000410000 */
[----:B------:R-:W-:Y:S02]  /*2ea0*/  FMUL.FTZ R52, R52, c[0x0][0x2ec] ;  /* 0x0000bb0034347a20 */ /* 0x000fe40000410000 */
[----:B-1----:R-:W-:Y:S01]  /*2eb0*/  FMUL.FTZ R2, R91, c[0x0][0x2ec] ;  /* 0x0000bb005b027a20 */ /* 0x002fe20000410000 */
[----:B------:R-:W-:Y:S03]  /*2ec0*/  MUFU.TANH R35, R7 ;  /* 0x0000000700237308 */ /* 0x000fe60000002400 */
[----:B------:R-:W-:Y:S02]  /*2ed0*/  FMUL.FTZ R16, R16, c[0x0][0x2ec] ;  /* 0x0000bb0010107a20 */ /* 0x000fe40000410000 */
[----:B------:R-:W-:-:S02]  /*2ee0*/  FMUL.FTZ R18, R18, c[0x0][0x2ec] ;  /* 0x0000bb0012127a20 */ /* 0x000fc40000410000 */
[----:B------:R-:W-:Y:S01]  /*2ef0*/  FMUL.FTZ R19, R19, c[0x0][0x2ec] ;  /* 0x0000bb0013137a20 */ /* 0x000fe20000410000 */
[----:B------:R1:W2:Y:S08]  /*2f00*/  MUFU.TANH R49, R2 ;  /* 0x0000000200317308 */ /* 0x0002b00000002400 */
[----:B------:R-:W-:Y:S01]  /*2f10*/  MUFU.TANH R52, R52 ;  /* 0x0000003400347308 */ /* 0x000fe20000002400 */
[----:B-1----:R-:W-:-:S07]  /*2f20*/  FMUL.FTZ R2, R80, c[0x0][0x2ec] ;  /* 0x0000bb0050027a20 */ /* 0x002fce0000410000 */
[----:B------:R-:W-:Y:S08]  /*2f30*/  MUFU.TANH R16, R16 ;  /* 0x0000001000107308 */ /* 0x000ff00000002400 */
[----:B------:R1:W-:Y:S08]  /*2f40*/  MUFU.TANH R57, R2 ;  /* 0x0000000200397308 */ /* 0x0003f00000002400 */
[----:B------:R-:W-:Y:S01]  /*2f50*/  MUFU.TANH R18, R18 ;  /* 0x0000001200127308 */ /* 0x000fe20000002400 */
[----:B-1----:R-:W-:-:S07]  /*2f60*/  FMUL.FTZ R2, R81, c[0x0][0x2ec] ;  /* 0x0000bb0051027a20 */ /* 0x002fce0000410000 */
[----:B------:R1:W-:Y:S02]  /*2f70*/  MUFU.TANH R56, R2 ;  /* 0x0000000200387308 */ /* 0x0003e40000002400 */
[----:B-1----:R-:W-:-:S06]  /*2f80*/  FMUL.FTZ R2, R82, c[0x0][0x2ec] ;  /* 0x0000bb0052027a20 */ /* 0x002fcc0000410000 */
[----:B------:R1:W1:Y:S02]  /*2f90*/  MUFU.TANH R45, R2 ;  /* 0x00000002002d7308 */ /* 0x0002640000002400 */
[----:B-1----:R-:W-:-:S06]  /*2fa0*/  FMUL.FTZ R2, R83, c[0x0][0x2ec] ;  /* 0x0000bb0053027a20 */ /* 0x002fcc0000410000 */
[----:B------:R1:W1:Y:S02]  /*2fb0*/  MUFU.TANH R44, R2 ;  /* 0x00000002002c7308 */ /* 0x0002640000002400 */
[----:B-1----:R-:W-:-:S06]  /*2fc0*/  FMUL.FTZ R2, R68, c[0x0][0x2ec] ;  /* 0x0000bb0044027a20 */ /* 0x002fcc0000410000 */
[----:B------:R1:W1:Y:S02]  /*2fd0*/  MUFU.TANH R37, R2 ;  /* 0x0000000200257308 */ /* 0x0002640000002400 */
[----:B-1----:R-:W-:-:S04]  /*2fe0*/  IMAD.U32 R2, RZ, RZ, UR10 ;  /* 0x0000000aff027e24 */ /* 0x002fc8000f8e00ff */
[----:B------:R-:W-:-:S05]  /*2ff0*/  IMAD R2, R2, 0x40, R5 ;  /* 0x0000004002027824 */ /* 0x000fca00078e0205 */
[C---:B------:R-:W-:Y:S01]  /*3000*/  IADD3 R3, R2.reuse, 0x9, RZ ;  /* 0x0000000902037810 */ /* 0x040fe20007ffe0ff */
[----:B------:R-:W-:Y:S01]  /*3010*/  BAR.SYNC.DEFER_BLOCKING 0x0 ;  /* 0x0000000000007b1d */ /* 0x000fe20000010000 */
[C---:B------:R-:W-:Y:S02]  /*3020*/  ISETP.GE.AND P2, PT, R2.reuse, UR13, PT ;  /* 0x0000000d02007c0c */ /* 0x040fe4000bf46270 */
[----:B------:R-:W-:Y:S02]  /*3030*/  ISETP.GE.AND P6, PT, R3, UR13, PT ;  /* 0x0000000d03007c0c */ /* 0x000fe4000bfc6270 */
[C---:B------:R-:W-:Y:S02]  /*3040*/  IADD3 R3, R2.reuse, 0x18, RZ ;  /* 0x0000001802037810 */ /* 0x040fe40007ffe0ff */
[----:B------:R-:W-:Y:S02]  /*3050*/  IADD3 R6, R2, 0x1, RZ ;  /* 0x0000000102067810 */ /* 0x000fe40007ffe0ff */
[----:B------:R-:W-:Y:S01]  /*3060*/  ISETP.GE.AND P3, PT, R3, UR13, PT ;  /* 0x0000000d03007c0c */ /* 0x000fe2000bf66270 */
[----:B------:R-:W-:Y:S01]  /*3070*/  FMUL.FTZ R3, R69, c[0x0][0x2ec] ;  /* 0x0000bb0045037a20 */ /* 0x000fe20000410000 */
[----:B----4-:R-:W-:-:S02]  /*3080*/  FSEL R30, R120, -INF , !P2 ;  /* 0xff800000781e7808 */ /* 0x010fc40005000000 */
[----:B------:R-:W-:Y:S01]  /*3090*/  FSEL R29, R124, -INF , !P2 ;  /* 0xff8000007c1d7808 */ /* 0x000fe20005000000 */
[----:B------:R1:W-:Y:S01]  /*30a0*/  MUFU.TANH R13, R3 ;  /* 0x00000003000d7308 */ /* 0x0003e20000002400 */
[----:B------:R-:W-:Y:S02]  /*30b0*/  FSEL R157, R157, -INF , !P2 ;  /* 0xff8000009d9d7808 */ /* 0x000fe40005000000 */
[----:B------:R-:W-:Y:S02]  /*30c0*/  FSEL R152, R126, -INF , !P2 ;  /* 0xff8000007e987808 */ /* 0x000fe40005000000 */
[----:B------:R-:W-:Y:S02]  /*30d0*/  ISETP.GE.AND P1, PT, R6, UR13, PT ;  /* 0x0000000d06007c0c */ /* 0x000fe4000bf26270 */
[----:B------:R-:W-:Y:S02]  /*30e0*/  IADD3 R5, R2, 0x8, RZ ;  /* 0x0000000802057810 */ /* 0x000fe40007ffe0ff */
[----:B------:R-:W-:-:S02]  /*30f0*/  FSEL R31, R115, -INF , !P1 ;  /* 0xff800000731f7808 */ /* 0x000fc40004800000 */
[----:B------:R-:W-:Y:S02]  /*3100*/  FSEL R28, R123, -INF , !P1 ;  /* 0xff8000007b1c7808 */ /* 0x000fe40004800000 */
[----:B------:R-:W-:Y:S02]  /*3110*/  FSEL R156, R156, -INF , !P1 ;  /* 0xff8000009c9c7808 */ /* 0x000fe40004800000 */
[----:B------:R-:W-:Y:S02]  /*3120*/  FSEL R151, R125, -INF , !P1 ;  /* 0xff8000007d977808 */ /* 0x000fe40004800000 */
[----:B-1----:R-:W-:Y:S02]  /*3130*/  IADD3 R3, R2, 0x19, RZ ;  /* 0x0000001902037810 */ /* 0x002fe40007ffe0ff */
[----:B------:R-:W-:Y:S02]  /*3140*/  ISETP.GE.AND P0, PT, R5, UR13, PT ;  /* 0x0000000d05007c0c */ /* 0x000fe4000bf06270 */
[----:B------:R-:W-:-:S02]  /*3150*/  ISETP.GE.AND P2, PT, R3, UR13, PT ;  /* 0x0000000d03007c0c */ /* 0x000fc4000bf46270 */
[----:B------:R-:W-:Y:S02]  /*3160*/  IADD3 R3, R2, 0x20, RZ ;  /* 0x0000002002037810 */ /* 0x000fe40007ffe0ff */
[----:B------:R-:W-:Y:S02]  /*3170*/  FSEL R27, R108, -INF , !P0 ;  /* 0xff8000006c1b7808 */ /* 0x000fe40004000000 */
[----:B------:R-:W-:Y:S02]  /*3180*/  ISETP.GE.AND P1, PT, R3, UR13, PT ;  /* 0x0000000d03007c0c */ /* 0x000fe4000bf26270 */
[----:B------:R-:W-:Y:S02]  /*3190*/  IADD3 R3, R2, 0x21, RZ ;  /* 0x0000002102037810 */ /* 0x000fe40007ffe0ff */
[----:B------:R-:W-:Y:S02]  /*31a0*/  FSEL R15, R112, -INF , !P0 ;  /* 0xff800000700f7808 */ /* 0x000fe40004000000 */
[----:B------:R-:W-:-:S02]  /*31b0*/  FSEL R155, R113, -INF , !P0 ;  /* 0xff800000719b7808 */ /* 0x000fc40004000000 */
[----:B------:R-:W-:Y:S02]  /*31c0*/  FSEL R147, R122, -INF , !P0 ;  /* 0xff8000007a937808 */ /* 0x000fe40004000000 */
[----:B------:R-:W-:Y:S02]  /*31d0*/  ISETP.GE.AND P0, PT, R3, UR13, PT ;  /* 0x0000000d03007c0c */ /* 0x000fe4000bf06270 */
[C---:B------:R-:W-:Y:S02]  /*31e0*/  IADD3 R6, R2.reuse, 0x10, RZ ;  /* 0x0000001002067810 */ /* 0x040fe40007ffe0ff */
[----:B------:R-:W-:Y:S02]  /*31f0*/  IADD3 R3, R2, 0x28, RZ ;  /* 0x0000002802037810 */ /* 0x000fe40007ffe0ff */
[----:B------:R-:W-:Y:S02]  /*3200*/  FSEL R25, R109, -INF , !P6 ;  /* 0xff8000006d197808 */ /* 0x000fe40007000000 */
[----:B------:R-:W-:-:S02]  /*3210*/  FSEL R14, R111, -INF , !P6 ;  /* 0xff8000006f0e7808 */ /* 0x000fc40007000000 */
[----:B------:R-:W-:Y:S02]  /*3220*/  FSEL R154, R114, -INF , !P6 ;  /* 0xff800000729a7808 */ /* 0x000fe40007000000 */
[----:B------:R-:W-:Y:S02]  /*3230*/  FSEL R146, R121, -INF , !P6 ;  /* 0xff80000079927808 */ /* 0x000fe40007000000 */
[----:B------:R-:W-:Y:S01]  /*3240*/  ISETP.GE.AND P5, PT, R6, UR13, PT ;  /* 0x0000000d06007c0c */ /* 0x000fe2000bfa6270 */
[----:B------:R-:W-:Y:S01]  /*3250*/  FMUL.FTZ R6, R53, c[0x0][0x2ec] ;  /* 0x0000bb0035067a20 */ /* 0x000fe20000410000 */
[----:B------:R-:W-:Y:S02]  /*3260*/  ISETP.GE.AND P6, PT, R3, UR13, PT ;  /* 0x0000000d03007c0c */ /* 0x000fe4000bfc6270 */
[C---:B------:R-:W-:Y:S01]  /*3270*/  IADD3 R5, R2.reuse, 0x11, RZ ;  /* 0x0000001102057810 */ /* 0x040fe20007ffe0ff */
[----:B------:R-:W-:Y:S01]  /*3280*/  MUFU.TANH R11, R6 ;  /* 0x00000006000b7308 */ /* 0x000fe20000002400 */
[----:B------:R-:W-:-:S02]  /*3290*/  IADD3 R3, R2, 0x29, RZ ;  /* 0x0000002902037810 */ /* 0x000fc40007ffe0ff */
[----:B------:R-:W-:Y:S02]  /*32a0*/  FSEL R32, R99, -INF , !P5 ;  /* 0xff80000063207808 */ /* 0x000fe40006800000 */
[----:B------:R-:W-:Y:S02]  /*32b0*/  FSEL R26, R104, -INF , !P5 ;  /* 0xff800000681a7808 */ /* 0x000fe40006800000 */
[----:B------:R-:W-:Y:S02]  /*32c0*/  FSEL R153, R105, -INF , !P5 ;  /* 0xff80000069997808 */ /* 0x000fe40006800000 */
[----:B------:R-:W-:Y:S02]  /*32d0*/  FSEL R137, R110, -INF , !P5 ;  /* 0xff8000006e897808 */ /* 0x000fe40006800000 */
[----:B------:R-:W-:Y:S01]  /*32e0*/  ISETP.GE.AND P4, PT, R5, UR13, PT ;  /* 0x0000000d05007c0c */ /* 0x000fe2000bf86270 */
[----:B------:R-:W-:Y:S01]  /*32f0*/  FMUL.FTZ R5, R71, c[0x0][0x2ec] ;  /* 0x0000bb0047057a20 */ /* 0x000fe20000410000 */
[----:B------:R-:W-:-:S02]  /*3300*/  ISETP.GE.AND P5, PT, R3, UR13, PT ;  /* 0x0000000d03007c0c */ /* 0x000fc4000bfa6270 */
[----:B------:R-:W-:Y:S01]  /*3310*/  IADD3 R3, R2, 0x30, RZ ;  /* 0x0000003002037810 */ /* 0x000fe20007ffe0ff */
[----:B------:R1:W-:Y:S01]  /*3320*/  MUFU.TANH R12, R5 ;  /* 0x00000005000c7308 */ /* 0x0003e20000002400 */
[----:B-----5:R-:W-:Y:S02]  /*3330*/  FSEL R33, R100, -INF , !P4 ;  /* 0xff80000064217808 */ /* 0x020fe40006000000 */
[----:B------:R-:W-:Y:S02]  /*3340*/  FSEL R24, R103, -INF , !P4 ;  /* 0xff80000067187808 */ /* 0x000fe40006000000 */
[----:B------:R-:W-:Y:S02]  /*3350*/  FSEL R150, R106, -INF , !P4 ;  /* 0xff8000006a967808 */ /* 0x000fe40006000000 */
[----:B------:R-:W-:Y:S02]  /*3360*/  FSEL R145, R107, -INF , !P4 ;  /* 0xff8000006b917808 */ /* 0x000fe40006000000 */
[----:B------:R-:W-:-:S02]  /*3370*/  ISETP.GE.AND P4, PT, R3, UR13, PT ;  /* 0x0000000d03007c0c */ /* 0x000fc4000bf86270 */
[----:B------:R-:W-:Y:S02]  /*3380*/  IADD3 R3, R2, 0x31, RZ ;  /* 0x0000003102037810 */ /* 0x000fe40007ffe0ff */
[----:B---3--:R-:W-:Y:S02]  /*3390*/  FSEL R34, R93, -INF , !P3 ;  /* 0xff8000005d227808 */ /* 0x008fe40005800000 */
[----:B------:R-:W-:Y:S01]  /*33a0*/  FSEL R22, R96, -INF , !P3 ;  /* 0xff80000060167808 */ /* 0x000fe20005800000 */
[----:B-1----:R-:W-:Y:S01]  /*33b0*/  FMUL.FTZ R5, R55, c[0x0][0x2ec] ;  /* 0x0000bb0037057a20 */ /* 0x002fe20000410000 */
[----:B------:R-:W-:Y:S02]  /*33c0*/  FSEL R148, R97, -INF , !P3 ;  /* 0xff80000061947808 */ /* 0x000fe40005800000 */
[----:B------:R-:W-:Y:S01]  /*33d0*/  FSEL R144, R102, -INF , !P3 ;  /* 0xff80000066907808 */ /* 0x000fe20005800000 */
[----:B------:R1:W3:Y:S01]  /*33e0*/  MUFU.TANH R10, R5 ;  /* 0x00000005000a7308 */ /* 0x0002e20000002400 */
[----:B------:R-:W-:-:S02]  /*33f0*/  ISETP.GE.AND P3, PT, R3, UR13, PT ;  /* 0x0000000d03007c0c */ /* 0x000fc4000bf66270 */
[----:B------:R-:W-:Y:S02]  /*3400*/  IADD3 R3, R2, 0x38, RZ ;  /* 0x0000003802037810 */ /* 0x000fe40007ffe0ff */
[----:B------:R-:W-:Y:S02]  /*3410*/  FSEL R20, R95, -INF , !P2 ;  /* 0xff8000005f147808 */ /* 0x000fe40005000000 */
[----:B------:R-:W-:Y:S02]  /*3420*/  FSEL R149, R98, -INF , !P2 ;  /* 0xff80000062957808 */ /* 0x000fe40005000000 */
[----:B------:R-:W-:Y:S02]  /*3430*/  FSEL R139, R101, -INF , !P2 ;  /* 0xff800000658b7808 */ /* 0x000fe40005000000 */
[----:B--2---:R-:W-:Y:S02]  /*3440*/  FSEL R186, R49, -INF , !P0 ;  /* 0xff80000031ba7808 */ /* 0x004fe40004000000 */
[----:B------:R-:W-:-:S02]  /*3450*/  FSEL R177, R85, -INF , !P0 ;  /* 0xff80000055b17808 */ /* 0x000fc40004000000 */
[----:B------:R-:W-:Y:S01]  /*3460*/  FSEL R170, R87, -INF , !P0 ;  /* 0xff80000057aa7808 */ /* 0x000fe20004000000 */
[----:B-1----:R-:W-:Y:S01]  /*3470*/  FMUL.FTZ R5, R21, c[0x0][0x2ec] ;  /* 0x0000bb0015057a20 */ /* 0x002fe20000410000 */
[----:B------:R-:W-:Y:S02]  /*3480*/  FSEL R21, R92, -INF , !P2 ;  /* 0xff8000005c157808 */ /* 0x000fe40005000000 */
[----:B------:R-:W-:Y:S01]  /*3490*/  ISETP.GE.AND P2, PT, R3, UR13, PT ;  /* 0x0000000d03007c0c */ /* 0x000fe2000bf46270 */
[----:B------:R1:W-:Y:S01]  /*34a0*/  MUFU.TANH R7, R5 ;  /* 0x0000000500077308 */ /* 0x0003e20000002400 */
[----:B------:R-:W-:Y:S01]  /*34b0*/  FMUL.FTZ R3, R23, c[0x0][0x2ec] ;  /* 0x0000bb0017037a20 */ /* 0x000fe20000410000 */
[----:B------:R-:W-:Y:S02]  /*34c0*/  FSEL R163, R163, -INF , !P0 ;  /* 0xff800000a3a37808 */ /* 0x000fe40004000000 */
[----:B------:R-:W-:Y:S02]  /*34d0*/  PLOP3.LUT P0, PT, PT, PT, UP0, 0x80, 0x0 ;  /* 0x000000000000781c */ /* 0x000fe40003f0f008 */
[----:B------:R-:W-:-:S02]  /*34e0*/  IADD3 R2, R2, 0x39, RZ ;  /* 0x0000003902027810 */ /* 0x000fc40007ffe0ff */
[----:B------:R-:W-:Y:S01]  /*34f0*/  MUFU.TANH R6, R3 ;  /* 0x0000000300067308 */ /* 0x000fe20000002400 */
[----:B------:R-:W-:Y:S02]  /*3500*/  FSEL R187, R48, -INF , !P1 ;  /* 0xff80000030bb7808 */ /* 0x000fe40004800000 */
[----:B------:R-:W-:Y:S02]  /*3510*/  FSEL R179, R84, -INF , !P1 ;  /* 0xff80000054b37808 */ /* 0x000fe40004800000 */
[----:B------:R-:W-:Y:S02]  /*3520*/  FSEL R178, R86, -INF , !P1 ;  /* 0xff80000056b27808 */ /* 0x000fe40004800000 */
[----:B------:R-:W-:Y:S01]  /*3530*/  FSEL R171, R94, -INF , !P1 ;  /* 0xff8000005eab7808 */ /* 0x000fe20004800000 */
[----:B-1----:R-:W-:Y:S01]  /*3540*/  FMUL.FTZ R5, R17, c[0x0][0x2ec] ;  /* 0x0000bb0011057a20 */ /* 0x002fe20000410000 */
[----:B------:R-:W1:Y:S01]  /*3550*/  MUFU.TANH R3, R19 ;  /* 0x0000001300037308 */ /* 0x000e620000002400 */
[----:B------:R-:W-:Y:S01]  /*3560*/  ISETP.GE.AND P1, PT, R2, UR13, PT ;  /* 0x0000000d02007c0c */ /* 0x000fe2000bf26270 */
[----:B------:R-:W-:Y:S01]  /*3570*/  IMAD.IADD R2, R158, 0x1, R159 ;  /* 0x000000019e027824 */ /* 0x000fe200078e029f */
[----:B------:R-:W-:-:S02]  /*3580*/  FSEL R185, R74, -INF , !P6 ;  /* 0xff8000004ab97808 */ /* 0x000fc40007000000 */
[----:B------:R-:W-:Y:S02]  /*3590*/  FSEL R176, R72, -INF , !P6 ;  /* 0xff80000048b07808 */ /* 0x000fe40007000000 */
[----:B------:R-:W-:Y:S01]  /*35a0*/  FSEL R168, R45, -INF , !P6 ;  /* 0xff8000002da87808 */ /* 0x000fe20007000000 */
[----:B------:R-:W2:Y:S01]  /*35b0*/  MUFU.TANH R5, R5 ;  /* 0x0000000500057308 */ /* 0x000ea20000002400 */
        /* <DEDUP_REMOVED lines=9> */
[----:B---3--:R-:W-:-:S02]  /*3650*/  FSEL R223, R10, -INF , !P3 ;  /* 0xff8000000adf7808 */ /* 0x008fc40005800000 */
[----:B------:R-:W-:Y:S02]  /*3660*/  FSEL R218, R11, -INF , !P3 ;  /* 0xff8000000bda7808 */ /* 0x000fe40005800000 */
[----:B------:R-:W-:Y:S02]  /*3670*/  FSEL R211, R12, -INF , !P3 ;  /* 0xff8000000cd37808 */ /* 0x000fe40005800000 */
[----:B------:R-:W-:Y:S02]  /*3680*/  FSEL R207, R13, -INF , !P3 ;  /* 0xff8000000dcf7808 */ /* 0x000fe40005800000 */
[----:B------:R-:W-:Y:S02]  /*3690*/  FSEL R221, R18, -INF , !P2 ;  /* 0xff80000012dd7808 */ /* 0x000fe40005000000 */
[----:B------:R-:W-:Y:S02]  /*36a0*/  FSEL R216, R16, -INF , !P2 ;  /* 0xff80000010d87808 */ /* 0x000fe40005000000 */
[----:B------:R-:W-:-:S02]  /*36b0*/  FSEL R208, R8, -INF , !P2 ;  /* 0xff80000008d07808 */ /* 0x000fc40005000000 */
[----:B------:R-:W-:Y:S02]  /*36c0*/  FSEL R205, R9, -INF , !P2 ;  /* 0xff80000009cd7808 */ /* 0x000fe40005000000 */
[----:B-1----:R-:W-:Y:S02]  /*36d0*/  FSEL R219, R3, -INF , !P1 ;  /* 0xff80000003db7808 */ /* 0x002fe40004800000 */
[----:B--2---:R-:W-:Y:S02]  /*36e0*/  FSEL R210, R5, -INF , !P1 ;  /* 0xff80000005d27808 */ /* 0x004fe40004800000 */
[----:B------:R-:W-:Y:S02]  /*36f0*/  FSEL R206, R6, -INF , !P1 ;  /* 0xff80000006ce7808 */ /* 0x000fe40004800000 */
[----:B------:R-:W-:Y:S01]  /*3700*/  FSEL R204, R7, -INF , !P1 ;  /* 0xff80000007cc7808 */ /* 0x000fe20004800000 */
[----:B------:R-:W-:Y:S05]  /*3710*/  @!P0 BRA `(.L_x_48) ;  /* 0x000001d000008947 */ /* 0x000fea0003800000 */
[----:B------:R-:W-:Y:S01]  /*3720*/  ULEA.HI.SX32 UR6, UR8, 0xfffffffe, 0x1a ;  /* 0xfffffffe08067891 */ /* 0x000fe2000f8fd23f */
        /* <DEDUP_REMOVED lines=28> */
.L_x_48:
[----:B------:R-:W-:Y:S01]  /*38f0*/  FMNMX.FTZ R3, R29, R28, !PT ;  /* 0x0000001c1d037209 */ /* 0x000fe20007810000 */
[----:B------:R-:W-:Y:S01]  /*3900*/  STL [R1+0xb0], R243 ;  /* 0x0000b0f301007387 */ /* 0x000fe20000100800 */
[----:B------:R-:W-:-:S02]  /*3910*/  SHF.L.U32 R225, R2, 0x1, RZ ;  /* 0x0000000102e17819 */ /* 0x000fc400000006ff */
[----:B------:R-:W-:Y:S01]  /*3920*/  FMNMX.FTZ R3, R15, R3, !PT ;  /* 0x000000030f037209 */ /* 0x000fe20007810000 */
[----:B------:R-:W-:Y:S01]  /*3930*/  STL [R1+0xac], R242 ;  /* 0x0000acf201007387 */ /* 0x000fe20000100800 */
[----:B------:R-:W-:Y:S01]  /*3940*/  LEA R228, R0, R225, 0x1 ;  /* 0x000000e100e47211 */ /* 0x000fe200078e08ff */
[----:B------:R-:W-:Y:S01]  /*3950*/  IMAD R226, R4, 0x2, R225 ;  /* 0x0000000204e27824 */ /* 0x000fe200078e02e1 */
[----:B------:R-:W-:Y:S01]  /*3960*/  FMNMX.FTZ R3, R14, R3, !PT ;  /* 0x000000030e037209 */ /* 0x000fe20007810000 */
[----:B------:R-:W-:Y:S02]  /*3970*/  STL [R1+0xa8], R241 ;  /* 0x0000a8f101007387 */ /* 0x000fe40000100800 */
[----:B------:R-:W-:Y:S01]  /*3980*/  IMAD R227, R0, 0x2, R226 ;  /* 0x0000000200e37824 */ /* 0x000fe200078e02e2 */
[----:B------:R-:W-:Y:S01]  /*3990*/  FMNMX.FTZ R3, R26, R3, !PT ;  /* 0x000000031a037209 */ /* 0x000fe20007810000 */
[----:B------:R-:W-:Y:S03]  /*39a0*/  STL [R1+0xa4], R240 ;  /* 0x0000a4f001007387 */ /* 0x000fe60000100800 */
        /* <DEDUP_REMOVED lines=32> */
[----:B------:R-:W-:-:S03]  /*3bb0*/  FMNMX.FTZ R3, R184, R3, !PT ;  /* 0x00000003b8037209 */ /* 0x000fc60007810000 */
[----:B-1----:R-:W1:Y:S01]  /*3bc0*/  SHFL.BFLY PT, R6, R136, 0x2, 0x1f ;  /* 0x0c401f0088067f89 */ /* 0x002e6200000e0000 */
[----:B------:R-:W-:-:S03]  /*3bd0*/  FMNMX.FTZ R3, R222, R3, !PT ;  /* 0x00000003de037209 */ /* 0x000fc60007810000 */
[----:B------:R-:W-:Y:S01]  /*3be0*/  LDSM.16.MT88.4 R88, [R226+0xc000] ;  /* 0x00c00000e258783b */ /* 0x000fe20000004200 */
[----:B------:R-:W-:-:S03]  /*3bf0*/  FMNMX.FTZ R3, R223, R3, !PT ;  /* 0x00000003df037209 */ /* 0x000fc60007810000 */
[----:B------:R-:W-:Y:S01]  /*3c00*/  LDSM.16.MT88.4 R108, [R225+0xe000] ;  /* 0x00e00000e16c783b */ /* 0x000fe20000004200 */
[----:B------:R-:W-:-:S03]  /*3c10*/  FMNMX.FTZ R3, R221, R3, !PT ;  /* 0x00000003dd037209 */ /* 0x000fc60007810000 */
[----:B------:R-:W-:Y:S01]  /*3c20*/  STL [R1+0x74], R224 ;  /* 0x000074e001007387 */ /* 0x000fe20000100800 */
[----:B------:R-:W-:-:S03]  /*3c30*/  FMNMX.FTZ R3, R219, R3, !PT ;  /* 0x00000003db037209 */ /* 0x000fc60007810000 */
[----:B------:R-:W-:Y:S04]  /*3c40*/  STL [R1+0xb4], R220 ;  /* 0x0000b4dc01007387 */ /* 0x000fe80000100800 */
[----:B------:R-:W2:Y:S01]  /*3c50*/  SHFL.BFLY PT, R5, R3, 0x2, 0x1f ;  /* 0x0c401f0003057f89 */ /* 0x000ea200000e0000 */
[----:B-1----:R-:W-:-:S03]  /*3c60*/  FMNMX.FTZ R136, R136, R6, !PT ;  /* 0x0000000688887209 */ /* 0x002fc60007810000 */
[----:B------:R-:W-:Y:S04]  /*3c70*/  STL [R1+0xb8], R218 ;  /* 0x0000b8da01007387 */ /* 0x000fe80000100800 */
[----:B------:R-:W1:Y:S04]  /*3c80*/  SHFL.BFLY PT, R6, R136, 0x1, 0x1f ;  /* 0x0c201f0088067f89 */ /* 0x000e6800000e0000 */
[----:B------:R-:W-:Y:S04]  /*3c90*/  STL [R1+0xbc], R216 ;  /* 0x0000bcd801007387 */ /* 0x000fe80000100800 */
[----:B------:R-:W-:Y:S04]  /*3ca0*/  STL [R1+0xc0], R210 ;  /* 0x0000c0d201007387 */ /* 0x000fe80000100800 */
[----:B------:R-:W-:Y:S01]  /*3cb0*/  STL [R1+0xc4], R222 ;  /* 0x0000c4de01007387 */ /* 0x000fe20000100800 */
[----:B--2---:R-:W-:-:S03]  /*3cc0*/  FMNMX.FTZ R3, R3, R5, !PT ;  /* 0x0000000503037209 */ /* 0x004fc60007810000 */
[----:B------:R-:W-:Y:S04]  /*3cd0*/  LDSM.16.MT88.4 R96, [R228+0xc000] ;  /* 0x00c00000e460783b */ /* 0x000fe80000004200 */
[----:B------:R-:W2:Y:S01]  /*3ce0*/  SHFL.BFLY PT, R7, R3, 0x1, 0x1f ;  /* 0x0c201f0003077f89 */ /* 0x000ea200000e0000 */
[----:B-1----:R-:W-:-:S03]  /*3cf0*/  FMNMX.FTZ R136, R136, R6, !PT ;  /* 0x0000000688887209 */ /* 0x002fc60007810000 */
[----:B------:R-:W-:Y:S01]  /*3d00*/  LDSM.16.MT88.4 R80, [R226+0xc800] ;  /* 0x00c80000e250783b */ /* 0x000fe20000004200 */
[C---:B------:R-:W-:Y:S01]  /*3d10*/  FSETP.NEU.FTZ.AND P1, PT, R136.reuse, -INF , PT ;  /* 0xff8000008800780b */ /* 0x040fe20003f3d000 */
[----:B------:R-:W-:Y:S02]  /*3d20*/  FMUL.FTZ R13, R136, c[0x0][0x23c] ;  /* 0x00008f00880d7a20 */ /* 0x000fe40000410000 */
[----:B------:R-:W-:Y:S03]  /*3d30*/  LDSM.16.MT88.4 R112, [R225+0xe800] ;  /* 0x00e80000e170783b */ /* 0x000fe60000004200 */
[----:B------:R-:W-:Y:S01]  /*3d40*/  FSEL R13, R13, RZ, P1 ;  /* 0x000000ff0d0d7208 */ /* 0x000fe20000800000 */
[----:B------:R-:W1:Y:S04]  /*3d50*/  LDSM.16.MT88.4 R116, [R226+0xe000] ;  /* 0x00e00000e274783b */ /* 0x000e680000004200 */
[--C-:B------:R-:W-:Y:S01]  /*3d60*/  FFMA.FTZ R5, R29, c[0x0][0x23c], -R13.reuse ;  /* 0x00008f001d057a23 */ /* 0x100fe2000001080d */
[----:B------:R-:W-:Y:S03]  /*3d70*/  LDSM.16.MT88.4 R92, [R228+0xc800] ;  /* 0x00c80000e45c783b */ /* 0x000fe60000004200 */
[----:B------:R3:W-:Y:S01]  /*3d80*/  MUFU.EX2 R233, R5 ;  /* 0x0000000500e97308 */ /* 0x0007e20000000800 */
[----:B--2---:R-:W-:Y:S01]  /*3d90*/  FMNMX.FTZ R3, R3, R7, !PT ;  /* 0x0000000703037209 */ /* 0x004fe20007810000 */
[----:B------:R-:W2:Y:S03]  /*3da0*/  LDSM.16.MT88.4 R100, [R227+0xc000] ;  /* 0x00c00000e364783b */ /* 0x000ea60000004200 */
[C---:B------:R-:W-:Y:S01]  /*3db0*/  FSETP.NEU.FTZ.AND P1, PT, R3.reuse, -INF , PT ;  /* 0xff8000000300780b */ /* 0x040fe20003f3d000 */
[----:B------:R-:W-:Y:S01]  /*3dc0*/  FMUL.FTZ R12, R3, c[0x0][0x23c] ;  /* 0x00008f00030c7a20 */ /* 0x000fe20000410000 */
[----:B------:R-:W4:Y:S04]  /*3dd0*/  LDSM.16.MT88.4 R84, [R225+0xc000] ;  /* 0x00c00000e154783b */ /* 0x000f280000004200 */
[----:B------:R-:W-:Y:S01]  /*3de0*/  FSEL R12, R12, RZ, P1 ;  /* 0x000000ff0c0c7208 */ /* 0x000fe20000800000 */
[----:B------:R-:W-:Y:S04]  /*3df0*/  LDSM.16.MT88.4 R120, [R226+0xe800] ;  /* 0x00e80000e278783b */ /* 0x000fe80000004200 */
[----:B------:R-:W-:Y:S01]  /*3e00*/  FFMA.FTZ R0, R27, c[0x0][0x23c], -R12 ;  /* 0x00008f001b007a23 */ /* 0x000fe2000001080c */
[----:B------:R-:W1:Y:S01]  /*3e10*/  LDSM.16.MT88.4 R124, [R228+0xe000] ;  /* 0x00e00000e47c783b */ /* 0x000e620000004200 */
[----:B---3--:R-:W-:-:S02]  /*3e20*/  FFMA.FTZ R5, R28, c[0x0][0x23c], -R13 ;  /* 0x00008f001c057a23 */ /* 0x008fc4000001080d */
[----:B------:R3:W-:Y:S01]  /*3e30*/  MUFU.EX2 R229, R0 ;  /* 0x0000000000e57308 */ /* 0x0007e20000000800 */
[--C-:B------:R-:W-:Y:S01]  /*3e40*/  FFMA.FTZ R2, R31, c[0x0][0x23c], -R12.reuse ;  /* 0x00008f001f027a23 */ /* 0x100fe2000001080c */
[----:B------:R-:W1:Y:S04]  /*3e50*/  LDSM.16.MT88.4 R140, [R227+0xe000] ;  /* 0x00e00000e38c783b */ /* 0x000e680000004200 */
[----:B------:R-:W1:Y:S02]  /*3e60*/  LDSM.16.MT88.4 R104, [R227+0xc800] ;  /* 0x00c80000e368783b */ /* 0x000e640000004200 */
[----:B------:R2:W2:Y:S02]  /*3e70*/  MUFU.EX2 R232, R5 ;  /* 0x0000000500e87308 */ /* 0x0004a40000000800 */
[----:B------:R-:W1:Y:S04]  /*3e80*/  LDSM.16.MT88.4 R76, [R225+0xc800] ;  /* 0x00c80000e14c783b */ /* 0x000e680000004200 */
[----:B------:R-:W-:Y:S01]  /*3e90*/  LDSM.16.MT88.4 R128, [R228+0xe800] ;  /* 0x00e80000e480783b */ /* 0x000fe20000004200 */
[----:B---3--:R-:W-:Y:S01]  /*3ea0*/  FFMA.FTZ R0, R25, c[0x0][0x23c], -R12 ;  /* 0x00008f0019007a23 */ /* 0x008fe2000001080c */
[----:B------:R-:W-:Y:S02]  /*3eb0*/  MUFU.EX2 R234, R2 ;  /* 0x0000000200ea7308 */ /* 0x000fe40000000800 */
[----:B------:R-:W3:Y:S04]  /*3ec0*/  LDSM.16.MT88.4 R132, [R227+0xe800] ;  /* 0x00e80000e384783b */ /* 0x000ee80000004200 */
[----:B------:R-:W-:Y:S01]  /*3ed0*/  STL [R1+0xc8], R223 ;  /* 0x0000c8df01007387 */ /* 0x000fe20000100800 */
[--C-:B--2---:R-:W-:Y:S01]  /*3ee0*/  FFMA.FTZ R5, R15, c[0x0][0x23c], -R13.reuse ;  /* 0x00008f000f057a23 */ /* 0x104fe2000001080d */
[----:B------:R2:W2:Y:S01]  /*3ef0*/  MUFU.EX2 R237, R0 ;  /* 0x0000000000ed7308 */ /* 0x0004a20000000800 */
[----:B------:R-:W-:Y:S01]  /*3f00*/  F2FP.BF16.PACK_AB R8, R232, R233 ;  /* 0x000000e9e808723e */ /* 0x000fe200000010ff */
[----:B------:R-:W-:Y:S04]  /*3f10*/  STL [R1+0xcc], R221 ;  /* 0x0000ccdd01007387 */ /* 0x000fe80000100800 */
[----:B------:R-:W-:Y:S02]  /*3f20*/  STL [R1+0xd0], R219 ;  /* 0x0000d0db01007387 */ /* 0x000fe40000100800 */
[----:B------:R4:W-:Y:S02]  /*3f30*/  MUFU.EX2 R224, R5 ;  /* 0x0000000500e07308 */ /* 0x0009e40000000800 */
[----:B------:R1:W-:Y:S01]  /*3f40*/  STL [R1+0xd4], R136 ;  /* 0x0000d48801007387 */ /* 0x0003e20000100800 */
[----:B--2---:R-:W-:Y:S01]  /*3f50*/  FFMA.FTZ R0, R26, c[0x0][0x23c], -R13 ;  /* 0x00008f001a007a23 */ /* 0x004fe2000001080d */
[----:B------:R-:W-:-:S04]  /*3f60*/  F2FP.BF16.PACK_AB R11, R237, R229 ;  /* 0x000000e5ed0b723e */ /* 0x000fc800000010ff */
[----:B------:R2:W-:Y:S01]  /*3f70*/  MUFU.EX2 R218, R0 ;  /* 0x0000000000da7308 */ /* 0x0005e20000000800 */
[----:B----4-:R-:W-:-:S07]  /*3f80*/  FFMA.FTZ R5, R14, c[0x0][0x23c], -R13 ;  /* 0x00008f000e057a23 */ /* 0x010fce000001080d */
[----:B------:R4:W1:Y:S01]  /*3f90*/  MUFU.EX2 R222, R5 ;  /* 0x0000000500de7308 */ /* 0x0008620000000800 */
[----:B--2---:R-:W-:-:S07]  /*3fa0*/  FFMA.FTZ R0, R24, c[0x0][0x23c], -R13 ;  /* 0x00008f0018007a23 */ /* 0x004fce000001080d */
[----:B------:R2:W2:Y:S01]  /*3fb0*/  MUFU.EX2 R174, R0 ;  /* 0x0000000000ae7308 */ /* 0x0004a20000000800 */
[----:B----4-:R-:W-:Y:S01]  /*3fc0*/  FFMA.FTZ R5, R30, c[0x0][0x23c], -R12 ;  /* 0x00008f001e057a23 */ /* 0x010fe2000001080c */
[----:B-1----:R-:W-:-:S06]  /*3fd0*/  F2FP.BF16.PACK_AB R10, R222, R224 ;  /* 0x000000e0de0a723e */ /* 0x002fcc00000010ff */
[----:B------:R-:W1:Y:S01]  /*3fe0*/  MUFU.EX2 R235, R5 ;  /* 0x0000000500eb7308 */ /* 0x000e620000000800 */
[----:B--2---:R-:W-:Y:S01]  /*3ff0*/  FFMA.FTZ R0, R22, c[0x0][0x23c], -R13 ;  /* 0x00008f0016007a23 */ /* 0x004fe2000001080d */
[----:B------:R-:W-:-:S06]  /*4000*/  F2FP.BF16.PACK_AB R4, R174, R218 ;  /* 0x000000daae04723e */ /* 0x000fcc00000010ff */
[----:B------:R2:W-:Y:S01]  /*4010*/  MUFU.EX2 R241, R0 ;  /* 0x0000000000f17308 */ /* 0x0005e20000000800 */
[----:B-1----:R-:W-:-:S07]  /*4020*/  F2FP.BF16.PACK_AB R9, R234, R235 ;  /* 0x000000ebea09723e */ /* 0x002fce00000010ff */
[----:B------:R-:W-:Y:S01]  /*4030*/  HMMA.16816.F32.BF16 R68, R8, R88, RZ ;  /* 0x000000580844723c */ /* 0x000fe200000418ff */
[----:B--2---:R-:W-:-:S07]  /*4040*/  FFMA.FTZ R0, R20, c[0x0][0x23c], -R13 ;  /* 0x00008f0014007a23 */ /* 0x004fce000001080d */
[C---:B------:R-:W-:Y:S01]  /*4050*/  HMMA.16816.F32.BF16 R56, R8.reuse, R108, RZ ;  /* 0x0000006c0838723c */ /* 0x040fe200000418ff */
[----:B------:R1:W2:Y:S07]  /*4060*/  MUFU.EX2 R239, R0 ;  /* 0x0000000000ef7308 */ /* 0x0002ae0000000800 */
[C---:B------:R-:W-:Y:S08]  /*4070*/  HMMA.16816.F32.BF16 R64, R8.reuse, R96, RZ ;  /* 0x000000600840723c */ /* 0x040ff000000418ff */
[----:B------:R-:W-:Y:S01]  /*4080*/  HMMA.16816.F32.BF16 R52, R8, R116, RZ ;  /* 0x000000740834723c */ /* 0x000fe200000418ff */
[----:B-1----:R-:W-:Y:S01]  /*4090*/  FFMA.FTZ R0, R32, c[0x0][0x23c], -R12 ;  /* 0x00008f0020007a23 */ /* 0x002fe2000001080c */
[----:B--2---:R-:W-:-:S03]  /*40a0*/  F2FP.BF16.PACK_AB R6, R239, R241 ;  /* 0x000000f1ef06723e */ /* 0x004fc600000010ff */
[----:B------:R1:W-:Y:S03]  /*40b0*/  MUFU.EX2 R173, R0 ;  /* 0x0000000000ad7308 */ /* 0x0003e60000000800 */
[C---:B------:R-:W-:Y:S08]  /*40c0*/  HMMA.16816.F32.BF16 R60, R8.reuse, R100, RZ ;  /* 0x00000064083c723c */ /* 0x040ff000000418ff */
[----:B------:R-:W-:Y:S01]  /*40d0*/  HMMA.16816.F32.BF16 R72, R8, R84, RZ ;  /* 0x000000540848723c */ /* 0x000fe200000418ff */
[----:B-1----:R-:W-:-:S07]  /*40e0*/  FFMA.FTZ R0, R33, c[0x0][0x23c], -R12 ;  /* 0x00008f0021007a23 */ /* 0x002fce000001080c */
        /* <DEDUP_REMOVED lines=11> */
[----:B------:R-:W1:Y:S07]  /*41a0*/  MUFU.EX2 R238, R0 ;  /* 0x0000000000ee7308 */ /* 0x000e6e0000000800 */
[C---:B------:R-:W-:Y:S08]  /*41b0*/  HMMA.16816.F32.BF16 R24, R8.reuse, R110, RZ ;  /* 0x0000006e0818723c */ /* 0x040ff000000418ff */
[----:B------:R-:W-:Y:S01]  /*41c0*/  HMMA.16816.F32.BF16 R20, R8, R118, RZ ;  /* 0x000000760814723c */ /* 0x000fe200000418ff */
[----:B-1----:R-:W-:-:S02]  /*41d0*/  F2FP.BF16.PACK_AB R7, R238, R172 ;  /* 0x000000acee07723e */ /* 0x002fc400000010ff */
[----:B------:R-:W-:-:S04]  /*41e0*/  FMNMX.FTZ R0, R152, R151, !PT ;  /* 0x0000009798007209 */ /* 0x000fc80007810000 */
[----:B------:R-:W-:Y:S01]  /*41f0*/  FMNMX.FTZ R0, R147, R0, !PT ;  /* 0x0000000093007209 */ /* 0x000fe20007810000 */
[----:B------:R-:W-:Y:S03]  /*4200*/  HMMA.16816.F32.BF16 R200, R4, R80, R68 ;  /* 0x0000005004c8723c */ /* 0x000fe60000041844 */
[----:B------:R-:W-:-:S04]  /*4210*/  FMNMX.FTZ R0, R146, R0, !PT ;  /* 0x0000000092007209 */ /* 0x000fc80007810000 */
[----:B------:R-:W-:Y:S01]  /*4220*/  FMNMX.FTZ R0, R137, R0, !PT ;  /* 0x0000000089007209 */ /* 0x000fe20007810000 */
[----:B------:R-:W-:Y:S03]  /*4230*/  HMMA.16816.F32.BF16 R68, R4, R112, R56 ;  /* 0x000000700444723c */ /* 0x000fe60000041838 */
[----:B------:R-:W-:-:S04]  /*4240*/  FMNMX.FTZ R0, R145, R0, !PT ;  /* 0x0000000091007209 */ /* 0x000fc80007810000 */
[----:B------:R-:W-:Y:S01]  /*4250*/  FMNMX.FTZ R0, R144, R0, !PT ;  /* 0x0000000090007209 */ /* 0x000fe20007810000 */
[----:B------:R-:W-:Y:S01]  /*4260*/  HMMA.16816.F32.BF16 R244, R4, R92, R64 ;  /* 0x0000005c04f4723c */ /* 0x000fe20000041840 */
[----:B------:R-:W-:Y:S02]  /*4270*/  IMAD.MOV.U32 R59, RZ, RZ, R174 ;  /* 0x000000ffff3b7224 */ /* 0x000fe400078e00ae */
[----:B------:R-:W-:-:S04]  /*4280*/  FMNMX.FTZ R0, R139, R0, !PT ;  /* 0x000000008b007209 */ /* 0x000fc80007810000 */
[----:B------:R-:W-:Y:S01]  /*4290*/  FMNMX.FTZ R0, R171, R0, !PT ;  /* 0x00000000ab007209 */ /* 0x000fe20007810000 */
[----:B------:R-:W-:Y:S03]  /*42a0*/  HMMA.16816.F32.BF16 R16, R8, R126, RZ ;  /* 0x0000007e0810723c */ /* 0x000fe600000418ff */
[----:B------:R-:W-:-:S04]  /*42b0*/  FMNMX.FTZ R0, R163, R0, !PT ;  /* 0x00000000a3007209 */ /* 0x000fc80007810000 */
[----:B------:R-:W-:Y:S01]  /*42c0*/  FMNMX.FTZ R0, R161, R0, !PT ;  /* 0x00000000a1007209 */ /* 0x000fe20007810000 */
[----:B------:R-:W-:Y:S01]  /*42d0*/  IMAD.MOV.U32 R58, RZ, RZ, R71 ;  /* 0x000000ffff3a7224 */ /* 0x000fe200078e0047 */
[----:B------:R-:W-:Y:S01]  /*42e0*/  MOV R64, R68 ;  /* 0x0000004400407202 */ /* 0x000fe20000000f00 */
[----:B------:R-:W-:Y:S01]  /*42f0*/  IMAD.MOV.U32 R56, RZ, RZ, R70 ;  /* 0x000000ffff387224 */ /* 0x000fe200078e0046 */
[----:B------:R-:W-:Y:S01]  /*4300*/  MOV R57, R69 ;  /* 0x0000004500397202 */ /* 0x000fe20000000f00 */
[----:B------:R-:W-:Y:S01]  /*4310*/  HMMA.16816.F32.BF16 R8, R8, R142, RZ ;  /* 0x0000008e0808723c */ /* 0x000fe200000418ff */
[----:B------:R-:W-:Y:S02]  /*4320*/  FMNMX.FTZ R2, R160, R0, !PT ;  /* 0x00000000a0027209 */ /* 0x000fe40007810000 */
[----:B------:R-:W-:Y:S02]  /*4330*/  FMNMX.FTZ R0, R157, R156, !PT ;  /* 0x0000009c9d007209 */ /* 0x000fe40007810000 */
[----:B------:R-:W-:-:S02]  /*4340*/  FMNMX.FTZ R2, R209, R2, !PT ;  /* 0x00000002d1027209 */ /* 0x000fc40007810000 */
[----:B------:R-:W-:Y:S01]  /*4350*/  FMNMX.FTZ R0, R155, R0, !PT ;  /* 0x000000009b007209 */ /* 0x000fe20007810000 */
[----:B------:R-:W-:Y:S01]  /*4360*/  HMMA.16816.F32.BF16 R68, R4, R120, R52 ;  /* 0x000000780444723c */ /* 0x000fe20000041834 */
[----:B------:R-:W-:Y:S02]  /*4370*/  FMNMX.FTZ R2, R207, R2, !PT ;  /* 0x00000002cf027209 */ /* 0x000fe40007810000 */
[----:B------:R-:W-:-:S04]  /*4380*/  FMNMX.FTZ R0, R154, R0, !PT ;  /* 0x000000009a007209 */ /* 0x000fc80007810000 */
[----:B------:R-:W-:Y:S01]  /*4390*/  MOV R54, R173 ;  /* 0x000000ad00367202 */ /* 0x000fe20000000f00 */
[C---:B------:R-:W-:Y:S08]  /*43a0*/  HMMA.16816.F32.BF16 R164, R4.reuse, R104, R60 ;  /* 0x0000006804a4723c */ /* 0x040ff0000004183c */
[C---:B------:R-:W-:Y:S08]  /*43b0*/  HMMA.16816.F32.BF16 R192, R4.reuse, R76, R72 ;  /* 0x0000004c04c0723c */ /* 0x040ff00000041848 */
[----:B------:R-:W-:Y:S01]  /*43c0*/  MOV R60, R71 ;  /* 0x00000047003c7202 */ /* 0x000fe20000000f00 */
[----:B------:R-:W-:Y:S01]  /*43d0*/  IMAD.MOV.U32 R55, RZ, RZ, R69 ;  /* 0x000000ffff377224 */ /* 0x000fe200078e0045 */
[----:B------:R-:W-:Y:S01]  /*43e0*/  MOV R53, R70 ;  /* 0x0000004600357202 */ /* 0x000fe20000000f00 */
[----:B------:R-:W-:Y:S01]  /*43f0*/  IMAD.MOV.U32 R52, RZ, RZ, R68 ;  /* 0x000000ffff347224 */ /* 0x000fe200078e0044 */
[C---:B---3--:R-:W-:Y:S04]  /*4400*/  HMMA.16816.F32.BF16 R44, R4.reuse, R132, R44 ;  /* 0x00000084042c723c */ /* 0x048fe8000004182c */
[----:B------:R-:W-:Y:S01]  /*4410*/  MOV R65, R164 ;  /* 0x000000a400417202 */ /* 0x000fe20000000f00 */
[----:B------:R-:W-:Y:S01]  /*4420*/  IMAD.MOV.U32 R63, RZ, RZ, R165 ;  /* 0x000000ffff3f7224 */ /* 0x000fe200078e00a5 */
[----:B------:R-:W-:Y:S01]  /*4430*/  MOV R62, R166 ;  /* 0x000000a6003e7202 */ /* 0x000fe20000000f00 */
[----:B------:R-:W-:Y:S01]  /*4440*/  IMAD.MOV.U32 R61, RZ, RZ, R167 ;  /* 0x000000ffff3d7224 */ /* 0x000fe200078e00a7 */
[C---:B------:R-:W-:Y:S07]  /*4450*/  HMMA.16816.F32.BF16 R68, R4.reuse, R128, R48 ;  /* 0x000000800444723c */ /* 0x040fee0000041830 */
[----:B------:R-:W-:Y:S01]  /*4460*/  MOV R51, R60 ;  /* 0x0000003c00337202 */ /* 0x000fe20000000f00 */
[----:B------:R-:W-:Y:S01]  /*4470*/  HMMA.16816.F32.BF16 R72, R4, R78, R40 ;  /* 0x0000004e0448723c */ /* 0x000fe20000041828 */
[----:B------:R-:W-:Y:S01]  /*4480*/  IMAD.MOV.U32 R50, RZ, RZ, R55 ;  /* 0x000000ffff327224 */ /* 0x000fe200078e0037 */
[----:B------:R-:W-:-:S06]  /*4490*/  MOV R55, R64 ;  /* 0x0000004000377202 */ /* 0x000fcc0000000f00 */
[C---:B------:R-:W-:Y:S01]  /*44a0*/  HMMA.16816.F32.BF16 R188, R4.reuse, R82, R36 ;  /* 0x0000005204bc723c */ /* 0x040fe20000041824 */
[----:B------:R-:W-:Y:S01]  /*44b0*/  MOV R136, R44 ;  /* 0x0000002c00887202 */ /* 0x000fe20000000f00 */
[----:B------:R-:W-:Y:S01]  /*44c0*/  IMAD.MOV.U32 R223, RZ, RZ, R47 ;  /* 0x000000ffffdf7224 */ /* 0x000fe200078e002f */
[----:B------:R-:W-:Y:S01]  /*44d0*/  MOV R221, R46 ;  /* 0x0000002e00dd7202 */ /* 0x000fe20000000f00 */
[----:B------:R-:W-:Y:S01]  /*44e0*/  IMAD.MOV.U32 R47, RZ, RZ, R63 ;  /* 0x000000ffff2f7224 */ /* 0x000fe200078e003f */
[----:B------:R-:W-:Y:S01]  /*44f0*/  MOV R46, R65 ;  /* 0x00000041002e7202 */ /* 0x000fe20000000f00 */
[----:B------:R-:W-:Y:S02]  /*4500*/  IMAD.MOV.U32 R219, RZ, RZ, R45 ;  /* 0x000000ffffdb7224 */ /* 0x000fe400078e002d */
[C---:B------:R-:W-:Y:S01]  /*4510*/  HMMA.16816.F32.BF16 R196, R4.reuse, R94, R32 ;  /* 0x0000005e04c4723c */ /* 0x040fe20000041820 */
[----:B------:R-:W-:Y:S01]  /*4520*/  MOV R49, R70 ;  /* 0x0000004600317202 */ /* 0x000fe20000000f00 */
[----:B------:R-:W-:Y:S01]  /*4530*/  IMAD.MOV.U32 R48, RZ, RZ, R68 ;  /* 0x000000ffff307224 */ /* 0x000fe200078e0044 */
[----:B------:R-:W-:Y:S01]  /*4540*/  MOV R159, R69 ;  /* 0x00000045009f7202 */ /* 0x000fe20000000f00 */
[----:B------:R-:W-:Y:S01]  /*4550*/  IMAD.MOV.U32 R158, RZ, RZ, R71 ;  /* 0x000000ffff9e7224 */ /* 0x000fe200078e0047 */
[----:B------:R-:W-:Y:S01]  /*4560*/  MOV R43, R49 ;  /* 0x00000031002b7202 */ /* 0x000fe20000000f00 */
[----:B------:R-:W-:Y:S01]  /*4570*/  IMAD.MOV.U32 R44, RZ, RZ, R48 ;  /* 0x000000ffff2c7224 */ /* 0x000fe200078e0030 */
[----:B------:R-:W-:Y:S01]  /*4580*/  MOV R48, R62 ;  /* 0x0000003e00307202 */ /* 0x000fe20000000f00 */
[----:B------:R-:W-:Y:S01]  /*4590*/  HMMA.16816.F32.BF16 R212, R4, R106, R28 ;  /* 0x0000006a04d4723c */ /* 0x000fe2000004181c */
[----:B------:R-:W-:-:S02]  /*45a0*/  IMAD.MOV.U32 R49, RZ, RZ, R61 ;  /* 0x000000ffff317224 */ /* 0x000fc400078e003d */
[----:B------:R-:W-:-:S05]  /*45b0*/  IMAD.MOV.U32 R45, RZ, RZ, R172 ;  /* 0x000000ffff2d7224 */ /* 0x000fca00078e00ac */
[C---:B------:R-:W-:Y:S08]  /*45c0*/  HMMA.16816.F32.BF16 R248, R4.reuse, R114, R24 ;  /* 0x0000007204f8723c */ /* 0x040ff00000041818 */
[C---:B------:R-:W-:Y:S08]  /*45d0*/  HMMA.16816.F32.BF16 R20, R4.reuse, R122, R20 ;  /* 0x0000007a0414723c */ /* 0x040ff00000041814 */
[C---:B------:R-:W-:Y:S08]  /*45e0*/  HMMA.16816.F32.BF16 R16, R4.reuse, R130, R16 ;  /* 0x000000820410723c */ /* 0x040ff00000041810 */
[----:B------:R-:W-:Y:S08]  /*45f0*/  HMMA.16816.F32.BF16 R4, R4, R134, R8 ;  /* 0x000000860404723c */ /* 0x000ff00000041808 */
[----:B------:R-:W-:Y:S01]  /*4600*/  MOV R37, R21 ;  /* 0x0000001500257202 */ /* 0x000fe20000000f00 */
[----:B------:R-:W-:Y:S01]  /*4610*/  IMAD.MOV.U32 R36, RZ, RZ, R22 ;  /* 0x000000ffff247224 */ /* 0x000fe200078e0016 */
[----:B------:R-:W-:Y:S01]  /*4620*/  MOV R35, R23 ;  /* 0x0000001700237202 */ /* 0x000fe20000000f00 */
[----:B------:R-:W-:-:S05]  /*4630*/  IMAD.MOV.U32 R34, RZ, RZ, R20 ;  /* 0x000000ffff227224 */ /* 0x000fca00078e0014 */
[----:B------:R-:W-:Y:S01]  /*4640*/  MOV R41, R19 ;  /* 0x0000001300297202 */ /* 0x000fe20000000f00 */
[----:B------:R-:W-:Y:S01]  /*4650*/  IMAD.MOV.U32 R40, RZ, RZ, R17 ;  /* 0x000000ffff287224 */ /* 0x000fe200078e0011 */
[----:B------:R-:W-:Y:S01]  /*4660*/  MOV R39, R18 ;  /* 0x0000001200277202 */ /* 0x000fe20000000f00 */
[----:B------:R-:W-:-:S05]  /*4670*/  IMAD.MOV.U32 R38, RZ, RZ, R16 ;  /* 0x000000ffff267224 */ /* 0x000fca00078e0010 */
[----:B------:R-:W-:Y:S01]  /*4680*/  MOV R29, R4 ;  /* 0x00000004001d7202 */ /* 0x000fe20000000f00 */
[----:B------:R-:W-:Y:S01]  /*4690*/  IMAD.MOV.U32 R28, RZ, RZ, R5 ;  /* 0x000000ffff1c7224 */ /* 0x000fe200078e0005 */
[----:B------:R-:W-:Y:S01]  /*46a0*/  FMNMX.FTZ R4, R205, R2, !PT ;  /* 0x00000002cd047209 */ /* 0x000fe20007810000 */
[----:B------:R-:W-:Y:S01]  /*46b0*/  IMAD.MOV.U32 R30, RZ, RZ, R7 ;  /* 0x000000ffff1e7224 */ /* 0x000fe200078e0007 */
[----:B------:R-:W-:Y:S02]  /*46c0*/  FMNMX.FTZ R2, R153, R0, !PT ;  /* 0x0000000099027209 */ /* 0x000fe40007810000 */
[----:B------:R-:W-:Y:S02]  /*46d0*/  FMNMX.FTZ R0, R204, R4, !PT ;  /* 0x00000004cc007209 */ /* 0x000fe40007810000 */
[----:B------:R-:W-:Y:S02]  /*46e0*/  FMNMX.FTZ R2, R150, R2, !PT ;  /* 0x0000000296027209 */ /* 0x000fe40007810000 */
[----:B------:R-:W-:Y:S01]  /*46f0*/  MOV R31, R6 ;  /* 0x00000006001f7202 */ /* 0x000fe20000000f00 */
[----:B------:R-:W1:Y:S01]  /*4700*/  SHFL.BFLY PT, R4, R0, 0x2, 0x1f ;  /* 0x0c401f0000047f89 */ /* 0x000e6200000e0000 */
[----:B------:R-:W-:-:S04]  /*4710*/  FMNMX.FTZ R2, R148, R2, !PT ;  /* 0x0000000294027209 */ /* 0x000fc80007810000 */
[----:B------:R-:W-:-:S04]  /*4720*/  FMNMX.FTZ R2, R149, R2, !PT ;  /* 0x0000000295027209 */ /* 0x000fc80007810000 */
[----:B------:R-:W-:-:S04]  /*4730*/  FMNMX.FTZ R2, R178, R2, !PT ;  /* 0x00000002b2027209 */ /* 0x000fc80007810000 */
[----:B------:R-:W-:-:S04]  /*4740*/  FMNMX.FTZ R2, R170, R2, !PT ;  /* 0x00000002aa027209 */ /* 0x000fc80007810000 */
[----:B------:R-:W-:-:S04]  /*4750*/  FMNMX.FTZ R2, R168, R2, !PT ;  /* 0x00000002a8027209 */ /* 0x000fc80007810000 */
[----:B------:R-:W-:Y:S02]  /*4760*/  FMNMX.FTZ R2, R162, R2, !PT ;  /* 0x00000002a2027209 */ /* 0x000fe40007810000 */
[----:B-1----:R-:W-:Y:S02]  /*4770*/  FMNMX.FTZ R0, R0, R4, !PT ;  /* 0x0000000400007209 */ /* 0x002fe40007810000 */
[----:B------:R-:W-:-:S03]  /*4780*/  FMNMX.FTZ R2, R217, R2, !PT ;  /* 0x00000002d9027209 */ /* 0x000fc60007810000 */
[----:B------:R-:W1:Y:S01]  /*4790*/  SHFL.BFLY PT, R6, R0, 0x1, 0x1f ;  /* 0x0c201f0000067f89 */ /* 0x000e6200000e0000 */
[----:B------:R-:W-:-:S04]  /*47a0*/  FMNMX.FTZ R2, R211, R2, !PT ;  /* 0x00000002d3027209 */ /* 0x000fc80007810000 */
[----:B------:R-:W-:-:S04]  /*47b0*/  FMNMX.FTZ R2, R208, R2, !PT ;  /* 0x00000002d0027209 */ /* 0x000fc80007810000 */
[----:B------:R-:W-:-:S05]  /*47c0*/  FMNMX.FTZ R4, R206, R2, !PT ;  /* 0x00000002ce047209 */ /* 0x000fca0007810000 */
[----:B------:R-:W2:Y:S01]  /*47d0*/  SHFL.BFLY PT, R5, R4, 0x2, 0x1f ;  /* 0x0c401f0004057f89 */ /* 0x000ea200000e0000 */
[----:B-1----:R-:W-:-:S04]  /*47e0*/  FMNMX.FTZ R138, R0, R6, !PT ;  /* 0x00000006008a7209 */ /* 0x002fc80007810000 */
[C---:B------:R-:W-:Y:S01]  /*47f0*/  FSETP.NEU.FTZ.AND P1, PT, R138.reuse, -INF , PT ;  /* 0xff8000008a00780b */ /* 0x040fe20003f3d000 */
[----:B------:R-:W-:-:S05]  /*4800*/  FMUL.FTZ R2, R138, c[0x0][0x23c] ;  /* 0x00008f008a027a20 */ /* 0x000fca0000410000 */
[----:B------:R-:W-:Y:S02]  /*4810*/  FSEL R2, R2, RZ, P1 ;  /* 0x000000ff02027208 */ /* 0x000fe40000800000 */
[----:B--2---:R-:W-:-:S03]  /*4820*/  FMNMX.FTZ R0, R4, R5, !PT ;  /* 0x0000000504007209 */ /* 0x004fc60007810000 */
[--C-:B------:R-:W-:Y:S02]  /*4830*/  FFMA.FTZ R4, R152, c[0x0][0x23c], -R2.reuse ;  /* 0x00008f0098047a23 */ /* 0x100fe40000010802 */
[----:B------:R-:W1:Y:S02]  /*4840*/  SHFL.BFLY PT, R5, R0, 0x1, 0x1f ;  /* 0x0c201f0000057f89 */ /* 0x000e6400000e0000 */
[----:B------:R2:W-:Y:S02]  /*4850*/  MUFU.EX2 R14, R4 ;  /* 0x00000004000e7308 */ /* 0x0005e40000000800 */
[----:B--2---:R-:W-:-:S06]  /*4860*/  FFMA.FTZ R4, R151, c[0x0][0x23c], -R2 ;  /* 0x00008f0097047a23 */ /* 0x004fcc0000010802 */
[----:B------:R2:W3:Y:S02]  /*4870*/  MUFU.EX2 R15, R4 ;  /* 0x00000004000f7308 */ /* 0x0004e40000000800 */
[----:B--2---:R-:W-:Y:S01]  /*4880*/  FFMA.FTZ R4, R147, c[0x0][0x23c], -R2 ;  /* 0x00008f0093047a23 */ /* 0x004fe20000010802 */
[----:B---3--:R-:W-:-:S05]  /*4890*/  F2FP.BF16.PACK_AB R8, R15, R14 ;  /* 0x0000000e0f08723e */ /* 0x008fca00000010ff */
[----:B------:R2:W-:Y:S02]  /*48a0*/  MUFU.EX2 R236, R4 ;  /* 0x0000000400ec7308 */ /* 0x0005e40000000800 */
[----:B--2---:R-:W-:-:S06]  /*48b0*/  FFMA.FTZ R4, R146, c[0x0][0x23c], -R2 ;  /* 0x00008f0092047a23 */ /* 0x004fcc0000010802 */
[----:B------:R2:W3:Y:S02]  /*48c0*/  MUFU.EX2 R230, R4 ;  /* 0x0000000400e67308 */ /* 0x0004e40000000800 */
[--C-:B--2---:R-:W-:Y:S01]  /*48d0*/  FFMA.FTZ R4, R137, c[0x0][0x23c], -R2.reuse ;  /* 0x00008f0089047a23 */ /* 0x104fe20000010802 */
[----:B-1----:R-:W-:Y:S01]  /*48e0*/  FMNMX.FTZ R137, R0, R5, !PT ;  /* 0x0000000500897209 */ /* 0x002fe20007810000 */
[----:B------:R-:W-:Y:S01]  /*48f0*/  FFMA.FTZ R0, R145, c[0x0][0x23c], -R2 ;  /* 0x00008f0091007a23 */ /* 0x000fe20000010802 */
[----:B---3--:R-:W-:-:S03]  /*4900*/  F2FP.BF16.PACK_AB R10, R230, R236 ;  /* 0x000000ece60a723e */ /* 0x008fc600000010ff */
[----:B------:R1:W-:Y:S01]  /*4910*/  MUFU.EX2 R210, R4 ;  /* 0x0000000400d27308 */ /* 0x0003e20000000800 */
[----:B------:R-:W-:-:S07]  /*4920*/  FSETP.NEU.FTZ.AND P1, PT, R137, -INF , PT ;  /* 0xff8000008900780b */ /* 0x000fce0003f3d000 */
[----:B------:R2:W-:Y:S01]  /*4930*/  MUFU.EX2 R33, R0 ;  /* 0x0000000000217308 */ /* 0x0005e20000000800 */
[----:B-1----:R-:W-:-:S07]  /*4940*/  FFMA.FTZ R4, R144, c[0x0][0x23c], -R2 ;  /* 0x00008f0090047a23 */ /* 0x002fce0000010802 */
[----:B------:R1:W-:Y:S01]  /*4950*/  MUFU.EX2 R243, R4 ;  /* 0x0000000400f37308 */ /* 0x0003e20000000800 */
[----:B--2---:R-:W-:-:S05]  /*4960*/  FMUL.FTZ R0, R137, c[0x0][0x23c] ;  /* 0x00008f0089007a20 */ /* 0x004fca0000410000 */
[----:B------:R-:W-:Y:S01]  /*4970*/  FSEL R0, R0, RZ, P1 ;  /* 0x000000ff00007208 */ /* 0x000fe20000800000 */
[----:B-1----:R-:W-:-:S04]  /*4980*/  FFMA.FTZ R4, R139, c[0x0][0x23c], -R2 ;  /* 0x00008f008b047a23 */ /* 0x002fc80000010802 */
[----:B------:R1:W2:Y:S02]  /*4990*/  MUFU.EX2 R240, R4 ;  /* 0x0000000400f07308 */ /* 0x0002a40000000800 */
[----:B-1----:R-:W-:Y:S01]  /*49a0*/  FFMA.FTZ R4, R157, c[0x0][0x23c], -R0 ;  /* 0x00008f009d047a23 */ /* 0x002fe20000010800 */
[----:B--2---:R-:W-:-:S05]  /*49b0*/  F2FP.BF16.PACK_AB R6, R240, R243 ;  /* 0x000000f3f006723e */ /* 0x004fca00000010ff */
[----:B------:R1:W-:Y:S02]  /*49c0*/  MUFU.EX2 R252, R4 ;  /* 0x0000000400fc7308 */ /* 0x0003e40000000800 */
[----:B-1----:R-:W-:-:S06]  /*49d0*/  FFMA.FTZ R4, R156, c[0x0][0x23c], -R0 ;  /* 0x00008f009c047a23 */ /* 0x002fcc0000010800 */
        /* <DEDUP_REMOVED lines=9> */
[C---:B------:R-:W-:Y:S07]  /*4a70*/  HMMA.16816.F32.BF16 R20, R8.reuse, R84, RZ ;  /* 0x000000540814723c */ /* 0x040fee00000418ff */
[----:B------:R-:W-:Y:S01]  /*4a80*/  IMAD.MOV.U32 R85, RZ, RZ, R30 ;  /* 0x000000ffff557224 */ /* 0x000fe200078e001e */
[----:B------:R-:W-:Y:S01]  /*4a90*/  HMMA.16816.F32.BF16 R16, R8, R88, RZ ;  /* 0x000000580810723c */ /* 0x000fe200000418ff */
[----:B-1----:R-:W-:-:S06]  /*4aa0*/  FFMA.FTZ R4, R150, c[0x0][0x23c], -R0 ;  /* 0x00008f0096047a23 */ /* 0x002fcc0000010800 */
[----:B------:R-:W-:Y:S01]  /*4ab0*/  MOV R89, R50 ;  /* 0x0000003200597202 */ /* 0x000fe20000000f00 */
[----:B------:R1:W2:Y:S01]  /*4ac0*/  MUFU.EX2 R32, R4 ;  /* 0x0000000400207308 */ /* 0x0002a20000000800 */
[----:B------:R-:W-:Y:S01]  /*4ad0*/  HMMA.16816.F32.BF16 R24, R8, R96, RZ ;  /* 0x000000600818723c */ /* 0x000fe200000418ff */
[----:B------:R-:W-:-:S06]  /*4ae0*/  IMAD.MOV.U32 R88, RZ, RZ, R52 ;  /* 0x000000ffff587224 */ /* 0x000fcc00078e0034 */
[----:B------:R-:W-:Y:S02]  /*4af0*/  MOV R97, R29 ;  /* 0x0000001d00617202 */ /* 0x000fe40000000f00 */
[----:B------:R-:W-:Y:S01]  /*4b00*/  MOV R96, R42 ;  /* 0x0000002a00607202 */ /* 0x000fe20000000f00 */
[----:B-1----:R-:W-:Y:S01]  /*4b10*/  FFMA.FTZ R4, R148, c[0x0][0x23c], -R0 ;  /* 0x00008f0094047a23 */ /* 0x002fe20000010800 */
[----:B--2---:R-:W-:-:S03]  /*4b20*/  F2FP.BF16.PACK_AB R5, R32, R216 ;  /* 0x000000d82005723e */ /* 0x004fc600000010ff */
[----:B------:R1:W-:Y:S02]  /*4b30*/  MUFU.EX2 R242, R4 ;  /* 0x0000000400f27308 */ /* 0x0003e40000000800 */
[----:B-1----:R-:W-:-:S06]  /*4b40*/  FFMA.FTZ R4, R149, c[0x0][0x23c], -R0 ;  /* 0x00008f0095047a23 */ /* 0x002fcc0000010800 */
[----:B------:R1:W2:Y:S02]  /*4b50*/  MUFU.EX2 R84, R4 ;  /* 0x0000000400547308 */ /* 0x0002a40000000800 */
[----:B-1----:R-:W-:Y:S02]  /*4b60*/  F2FP.BF16.PACK_AB R4, R33, R210 ;  /* 0x000000d22104723e */ /* 0x002fe400000010ff */
[----:B--2---:R-:W-:-:S07]  /*4b70*/  F2FP.BF16.PACK_AB R7, R84, R242 ;  /* 0x000000f25407723e */ /* 0x004fce00000010ff */
[----:B------:R-:W-:Y:S07]  /*4b80*/  HMMA.16816.F32.BF16 R148, R4, R76, R20 ;  /* 0x0000004c0494723c */ /* 0x000fee0000041814 */
[----:B------:R-:W-:Y:S01]  /*4b90*/  MOV R77, R31 ;  /* 0x0000001f004d7202 */ /* 0x000fe20000000f00 */
[----:B------:R-:W-:Y:S01]  /*4ba0*/  HMMA.16816.F32.BF16 R20, R8, R100, RZ ;  /* 0x000000640814723c */ /* 0x000fe200000418ff */
[----:B------:R-:W-:-:S06]  /*4bb0*/  IMAD.MOV.U32 R76, RZ, RZ, R28 ;  /* 0x000000ffff4c7224 */ /* 0x000fcc00078e001c */
[----:B------:R-:W-:Y:S01]  /*4bc0*/  MOV R101, R41 ;  /* 0x0000002900657202 */ /* 0x000fe20000000f00 */
[----:B------:R-:W-:Y:S08]  /*4bd0*/  HMMA.16816.F32.BF16 R164, R4, R80, R16 ;  /* 0x0000005004a4723c */ /* 0x000ff00000041810 */
[----:B------:R-:W-:Y:S07]  /*4be0*/  HMMA.16816.F32.BF16 R16, R8, R108, RZ ;  /* 0x0000006c0810723c */ /* 0x000fee00000418ff */
[----:B------:R-:W-:Y:S01]  /*4bf0*/  IMAD.MOV.U32 R108, RZ, RZ, R38 ;  /* 0x000000ffff6c7224 */ /* 0x000fe200078e0026 */
[----:B------:R-:W-:Y:S01]  /*4c00*/  HMMA.16816.F32.BF16 R180, R4, R92, R24 ;  /* 0x0000005c04b4723c */ /* 0x000fe20000041818 */
[----:B------:R-:W-:-:S06]  /*4c10*/  IMAD.MOV.U32 R109, RZ, RZ, R40 ;  /* 0x000000ffff6d7224 */ /* 0x000fcc00078e0028 */
[----:B------:R-:W-:Y:S01]  /*4c20*/  IMAD.MOV.U32 R93, RZ, RZ, R37 ;  /* 0x000000ffff5d7224 */ /* 0x000fe200078e0025 */
[----:B------:R-:W-:Y:S01]  /*4c30*/  HMMA.16816.F32.BF16 R60, R4, R104, R20 ;  /* 0x00000068043c723c */ /* 0x000fe20000041814 */
[----:B------:R-:W-:-:S06]  /*4c40*/  MOV R92, R34 ;  /* 0x00000022005c7202 */ /* 0x000fcc0000000f00 */
[----:B------:R-:W-:Y:S01]  /*4c50*/  IMAD.MOV.U32 R105, RZ, RZ, R159 ;  /* 0x000000ffff697224 */ /* 0x000fe200078e009f */
[C---:B------:R-:W-:Y:S01]  /*4c60*/  HMMA.16816.F32.BF16 R24, R8.reuse, R116, RZ ;  /* 0x000000740818723c */ /* 0x040fe200000418ff */
[----:B------:R-:W-:Y:S02]  /*4c70*/  MOV R104, R44 ;  /* 0x0000002c00687202 */ /* 0x000fe40000000f00 */
[----:B------:R-:W-:Y:S02]  /*4c80*/  MOV R44, R46 ;  /* 0x0000002e002c7202 */ /* 0x000fe40000000f00 */
[----:B------:R-:W-:Y:S02]  /*4c90*/  MOV R46, R48 ;  /* 0x00000030002e7202 */ /* 0x000fe40000000f00 */
[----:B------:R-:W-:Y:S01]  /*4ca0*/  IMAD.MOV.U32 R116, RZ, RZ, R45 ;  /* 0x000000ffff747224 */ /* 0x000fe200078e002d */
[----:B------:R-:W-:Y:S01]  /*4cb0*/  HMMA.16816.F32.BF16 R20, R8, R124, RZ ;  /* 0x0000007c0814723c */ /* 0x000fe200000418ff */
[----:B------:R-:W-:-:S02]  /*4cc0*/  IMAD.MOV.U32 R45, RZ, RZ, R47 ;  /* 0x000000ffff2d7224 */ /* 0x000fc400078e002f */
[----:B------:R-:W-:-:S04]  /*4cd0*/  IMAD.MOV.U32 R47, RZ, RZ, R49 ;  /* 0x000000ffff2f7224 */ /* 0x000fc800078e0031 */
[----:B------:R-:W-:Y:S01]  /*4ce0*/  IMAD.MOV.U32 R125, RZ, RZ, R33 ;  /* 0x000000ffff7d7224 */ /* 0x000fe200078e0021 */
[----:B------:R-:W-:Y:S01]  /*4cf0*/  HMMA.16816.F32.BF16 R68, R4, R112, R16 ;  /* 0x000000700444723c */ /* 0x000fe20000041810 */
[----:B------:R-:W-:-:S06]  /*4d00*/  MOV R124, R32 ;  /* 0x00000020007c7202 */ /* 0x000fcc0000000f00 */
[----:B------:R-:W-:Y:S01]  /*4d10*/  MOV R112, R54 ;  /* 0x0000003600707202 */ /* 0x000fe20000000f00 */
[----:B------:R-:W-:Y:S01]  /*4d20*/  HMMA.16816.F32.BF16 R16, R8, R140, RZ ;  /* 0x0000008c0810723c */ /* 0x000fe200000418ff */
[----:B------:R-:W-:-:S07]  /*4d30*/  MOV R113, R39 ;  /* 0x0000002700717202 */ /* 0x000fce0000000f00 */
[C---:B------:R-:W-:Y:S07]  /*4d40*/  HMMA.16816.F32.BF16 R64, R4.reuse, R120, R24 ;  /* 0x000000780440723c */ /* 0x040fee0000041818 */
[----:B------:R-:W-:Y:S01]  /*4d50*/  MOV R120, R36 ;  /* 0x0000002400787202 */ /* 0x000fe20000000f00 */
[----:B------:R-:W-:Y:S01]  /*4d60*/  HMMA.16816.F32.BF16 R172, R4, R128, R20 ;  /* 0x0000008004ac723c */ /* 0x000fe20000041814 */
[----:B------:R-:W-:-:S06]  /*4d70*/  IMAD.MOV.U32 R121, RZ, RZ, R35 ;  /* 0x000000ffff797224 */ /* 0x000fcc00078e0023 */
[----:B------:R-:W-:Y:S01]  /*4d80*/  MOV R128, R158 ;  /* 0x0000009e00807202 */ /* 0x000fe20000000f00 */
[----:B------:R-:W-:Y:S01]  /*4d90*/  HMMA.16816.F32.BF16 R24, R8, R86, RZ ;  /* 0x000000560818723c */ /* 0x000fe200000418ff */
[----:B------:R-:W-:-:S06]  /*4da0*/  IMAD.MOV.U32 R129, RZ, RZ, R59 ;  /* 0x000000ffff817224 */ /* 0x000fcc00078e003b */
[----:B------:R-:W-:Y:S01]  /*4db0*/  IMAD.MOV.U32 R86, RZ, RZ, R51 ;  /* 0x000000ffff567224 */ /* 0x000fe200078e0033 */
[----:B------:R-:W-:Y:S01]  /*4dc0*/  HMMA.16816.F32.BF16 R156, R4, R132, R16 ;  /* 0x00000084049c723c */ /* 0x000fe20000041810 */
[----:B------:R-:W-:-:S07]  /*4dd0*/  IMAD.MOV.U32 R87, RZ, RZ, R43 ;  /* 0x000000ffff577224 */ /* 0x000fce00078e002b */
[C---:B------:R-:W-:Y:S07]  /*4de0*/  HMMA.16816.F32.BF16 R20, R8.reuse, R90, RZ ;  /* 0x0000005a0814723c */ /* 0x040fee00000418ff */
[----:B------:R-:W-:Y:S01]  /*4df0*/  MOV R90, R58 ;  /* 0x0000003a005a7202 */ /* 0x000fe20000000f00 */
[----:B------:R-:W-:Y:S01]  /*4e00*/  HMMA.16816.F32.BF16 R16, R8, R98, RZ ;  /* 0x000000620810723c */ /* 0x000fe200000418ff */
[----:B------:R-:W-:-:S06]  /*4e10*/  MOV R91, R53 ;  /* 0x00000035005b7202 */ /* 0x000fcc0000000f00 */
[----:B------:R-:W-:Y:S01]  /*4e20*/  IMAD.MOV.U32 R98, RZ, RZ, R57 ;  /* 0x000000ffff627224 */ /* 0x000fe200078e0039 */
[----:B------:R-:W-:Y:S01]  /*4e30*/  MOV R99, R56 ;  /* 0x0000003800637202 */ /* 0x000fe20000000f00 */
[----:B------:R-:W-:Y:S08]  /*4e40*/  HMMA.16816.F32.BF16 R28, R8, R102, RZ ;  /* 0x00000066081c723c */ /* 0x000ff000000418ff */
[C---:B------:R-:W-:Y:S07]  /*4e50*/  HMMA.16816.F32.BF16 R56, R4.reuse, R78, R24 ;  /* 0x0000004e0438723c */ /* 0x040fee0000041818 */
[----:B------:R-:W-:Y:S01]  /*4e60*/  IMAD.MOV.U32 R79, RZ, RZ, R55 ;  /* 0x000000ffff4f7224 */ /* 0x000fe200078e0037 */
[C---:B------:R-:W-:Y:S08]  /*4e70*/  HMMA.16816.F32.BF16 R48, R4.reuse, R94, R16 ;  /* 0x0000005e0430723c */ /* 0x040ff00000041810 */
[----:B------:R-:W-:Y:S08]  /*4e80*/  HMMA.16816.F32.BF16 R52, R4, R82, R20 ;  /* 0x000000520434723c */ /* 0x000ff00000041814 */
[C---:B------:R-:W-:Y:S08]  /*4e90*/  HMMA.16816.F32.BF16 R24, R8.reuse, R110, RZ ;  /* 0x0000006e0818723c */ /* 0x040ff000000418ff */
[C---:B------:R-:W-:Y:S08]  /*4ea0*/  HMMA.16816.F32.BF16 R20, R8.reuse, R118, RZ ;  /* 0x000000760814723c */ /* 0x040ff000000418ff */
[C---:B------:R-:W-:Y:S08]  /*4eb0*/  HMMA.16816.F32.BF16 R16, R8.reuse, R126, RZ ;  /* 0x0000007e0810723c */ /* 0x040ff000000418ff */
[----:B------:R-:W-:Y:S08]  /*4ec0*/  HMMA.16816.F32.BF16 R8, R8, R142, RZ ;  /* 0x0000008e0808723c */ /* 0x000ff000000418ff */
[C---:B------:R-:W-:Y:S07]  /*4ed0*/  HMMA.16816.F32.BF16 R36, R4.reuse, R114, R24 ;  /* 0x000000720424723c */ /* 0x040fee0000041818 */
[----:B------:R-:W-:Y:S01]  /*4ee0*/  MOV R24, R44 ;  /* 0x0000002c00187202 */ /* 0x000fe20000000f00 */
[----:B------:R-:W-:Y:S01]  /*4ef0*/  HMMA.16816.F32.BF16 R40, R4, R106, R28 ;  /* 0x0000006a0428723c */ /* 0x000fe2000004181c */
[----:B------:R-:W-:Y:S01]  /*4f00*/  IMAD.MOV.U32 R25, RZ, RZ, R45 ;  /* 0x000000ffff197224 */ /* 0x000fe200078e002d */
[----:B------:R-:W-:Y:S01]  /*4f10*/  MOV R26, R46 ;  /* 0x0000002e001a7202 */ /* 0x000fe20000000f00 */
[----:B------:R-:W-:-:S05]  /*4f20*/  IMAD.MOV.U32 R27, RZ, RZ, R47 ;  /* 0x000000ffff1b7224 */ /* 0x000fca00078e002f */
[C---:B------:R-:W-:Y:S01]  /*4f30*/  HMMA.16816.F32.BF16 R44, R4.reuse, R122, R20 ;  /* 0x0000007a042c723c */ /* 0x040fe20000041814 */
[----:B------:R-:W1:Y:S07]  /*4f40*/  LDSM.16.MT88.4 R20, [R226+0xd000] ;  /* 0x00d00000e214783b */ /* 0x000e6e0000004200 */
[C---:B------:R-:W-:Y:S01]  /*4f50*/  HMMA.16816.F32.BF16 R32, R4.reuse, R130, R16 ;  /* 0x000000820420723c */ /* 0x040fe20000041810 */
[----:B------:R-:W2:Y:S07]  /*4f60*/  LDSM.16.MT88.4 R16, [R225+0xd000] ;  /* 0x00d00000e110783b */ /* 0x000eae0000004200 */
[----:B------:R-:W-:Y:S07]  /*4f70*/  HMMA.16816.F32.BF16 R28, R4, R134, R8 ;  /* 0x00000086041c723c */ /* 0x000fee0000041808 */
[----:B------:R-:W-:-:S04]  /*4f80*/  FFMA.FTZ R4, R171, c[0x0][0x23c], -R2 ;  /* 0x00008f00ab047a23 */ /* 0x000fc80000010802 */
[----:B------:R3:W-:Y:S02]  /*4f90*/  MUFU.EX2 R115, R4 ;  /* 0x0000000400737308 */ /* 0x0007e40000000800 */
[----:B---3--:R-:W-:-:S06]  /*4fa0*/  FFMA.FTZ R4, R163, c[0x0][0x23c], -R2 ;  /* 0x00008f00a3047a23 */ /* 0x008fcc0000010802 */
[----:B------:R3:W4:Y:S02]  /*4fb0*/  MUFU.EX2 R131, R4 ;  /* 0x0000000400837308 */ /* 0x0007240000000800 */
[----:B---3--:R-:W-:Y:S01]  /*4fc0*/  FFMA.FTZ R4, R161, c[0x0][0x23c], -R2 ;  /* 0x00008f00a1047a23 */ /* 0x008fe20000010802 */
[----:B----4-:R-:W-:-:S05]  /*4fd0*/  F2FP.BF16.PACK_AB R8, R131, R115 ;  /* 0x000000738308723e */ /* 0x010fca00000010ff */
        /* <DEDUP_REMOVED lines=16> */
[C---:B-1----:R-:W-:Y:S08]  /*50e0*/  HMMA.16816.F32.BF16 R164, R8.reuse, R20, R164 ;  /* 0x0000001408a4723c */ /* 0x042ff000000418a4 */
[----:B------:R-:W-:Y:S01]  /*50f0*/  HMMA.16816.F32.BF16 R52, R8, R22, R52 ;  /* 0x000000160834723c */ /* 0x000fe20000041834 */
[----:B---3--:R-:W-:-:S04]  /*5100*/  FFMA.FTZ R4, R177, c[0x0][0x23c], -R13 ;  /* 0x00008f00b1047a23 */ /* 0x008fc8000001080d */
[----:B------:R1:W-:Y:S03]  /*5110*/  MUFU.EX2 R141, R4 ;  /* 0x00000004008d7308 */ /* 0x0003e60000000800 */
[C---:B--2---:R-:W-:Y:S08]  /*5120*/  HMMA.16816.F32.BF16 R148, R8.reuse, R16, R148 ;  /* 0x000000100894723c */ /* 0x044ff00000041894 */
[----:B------:R-:W-:Y:S01]  /*5130*/  HMMA.16816.F32.BF16 R56, R8, R18, R56 ;  /* 0x000000120838723c */ /* 0x000fe20000041838 */
[----:B-1----:R-:W-:-:S04]  /*5140*/  FFMA.FTZ R4, R176, c[0x0][0x23c], -R13 ;  /* 0x00008f00b0047a23 */ /* 0x002fc8000001080d */
        /* <DEDUP_REMOVED lines=13> */
[----:B-1----:R-:W-:Y:S02]  /*5220*/  F2FP.BF16.PACK_AB R4, R141, R140 ;  /* 0x0000008c8d04723e */ /* 0x002fe400000010ff */
[----:B--2---:R-:W-:-:S07]  /*5230*/  F2FP.BF16.PACK_AB R7, R135, R134 ;  /* 0x000000868707723e */ /* 0x004fce00000010ff */
[C---:B------:R-:W-:Y:S08]  /*5240*/  HMMA.16816.F32.BF16 R160, R4.reuse, R20, R200 ;  /* 0x0000001404a0723c */ /* 0x040ff000000418c8 */
[C---:B------:R-:W-:Y:S01]  /*5250*/  HMMA.16816.F32.BF16 R168, R4.reuse, R22, R188 ;  /* 0x0000001604a8723c */ /* 0x040fe200000418bc */
[----:B------:R-:W1:Y:S07]  /*5260*/  LDSM.16.MT88.4 R20, [R227+0xd000] ;  /* 0x00d00000e314783b */ /* 0x000e6e0000004200 */
[C---:B------:R-:W-:Y:S08]  /*5270*/  HMMA.16816.F32.BF16 R144, R4.reuse, R16, R192 ;  /* 0x000000100490723c */ /* 0x040ff000000418c0 */
[C---:B------:R-:W-:Y:S01]  /*5280*/  HMMA.16816.F32.BF16 R152, R4.reuse, R18, R72 ;  /* 0x000000120498723c */ /* 0x040fe20000041848 */
[----:B------:R-:W2:Y:S07]  /*5290*/  LDSM.16.MT88.4 R16, [R228+0xd000] ;  /* 0x00d00000e410783b */ /* 0x000eae0000004200 */
[----:B-1----:R-:W-:Y:S07]  /*52a0*/  HMMA.16816.F32.BF16 R192, R4, R20, R24 ;  /* 0x0000001404c0723c */ /* 0x002fee0000041818 */
        /* <DEDUP_REMOVED lines=14> */
[----:B------:R1:W5:Y:S01]  /*5390*/  LDL.LU R136, [R1+0xd4] ;  /* 0x0000d40001887983 */ /* 0x0003620000300800 */
[----:B------:R-:W-:Y:S01]  /*53a0*/  MOV R87, R113 ;  /* 0x0000007100577202 */ /* 0x000fe20000000f00 */
[----:B------:R-:W-:Y:S01]  /*53b0*/  IMAD.MOV.U32 R113, RZ, RZ, R221 ;  /* 0x000000ffff717224 */ /* 0x000fe200078e00dd */
[----:B------:R-:W-:Y:S01]  /*53c0*/  MOV R121, R219 ;  /* 0x000000db00797202 */ /* 0x000fe20000000f00 */
[-C--:B--2---:R-:W-:Y:S01]  /*53d0*/  HMMA.16816.F32.BF16 R180, R8, R16.reuse, R180 ;  /* 0x0000001008b4723c */ /* 0x084fe200000418b4 */
[----:B------:R-:W-:Y:S01]  /*53e0*/  MOV R102, R98 ;  /* 0x0000006200667202 */ /* 0x000fe20000000f00 */
[----:B------:R-:W2:Y:S01]  /*53f0*/  LDL.LU R219, [R1+0xd0] ;  /* 0x0000d00001db7983 */ /* 0x000ea20000300800 */
[----:B------:R-:W-:Y:S01]  /*5400*/  MOV R82, R128 ;  /* 0x0000008000527202 */ /* 0x000fe20000000f00 */
[----:B------:R-:W-:Y:S01]  /*5410*/  IMAD.MOV.U32 R94, RZ, RZ, R99 ;  /* 0x000000ffff5e7224 */ /* 0x000fe200078e0063 */
[----:B------:R-:W-:Y:S01]  /*5420*/  MOV R98, R96 ;  /* 0x0000006000627202 */ /* 0x000fe20000000f00 */
[----:B------:R-:W3:Y:S01]  /*5430*/  LDL.LU R221, [R1+0xcc] ;  /* 0x0000cc0001dd7983 */ /* 0x000ee20000300800 */
[----:B------:R-:W-:Y:S01]  /*5440*/  MOV R128, R85 ;  /* 0x0000005500807202 */ /* 0x000fe20000000f00 */
[----:B------:R-:W-:Y:S01]  /*5450*/  IMAD.MOV.U32 R99, RZ, RZ, R97 ;  /* 0x000000ffff637224 */ /* 0x000fe200078e0061 */
[----:B------:R-:W-:Y:S01]  /*5460*/  MOV R97, R210 ;  /* 0x000000d200617202 */ /* 0x000fe20000000f00 */
[----:B------:R-:W4:Y:S01]  /*5470*/  LDL.LU R223, [R1+0xc8] ;  /* 0x0000c80001df7983 */ /* 0x000f220000300800 */
[----:B------:R-:W-:Y:S01]  /*5480*/  IMAD.MOV.U32 R85, RZ, RZ, R222 ;  /* 0x000000ffff557224 */ /* 0x000fe200078e00de */
[----:B------:R-:W-:Y:S01]  /*5490*/  MOV R107, R102 ;  /* 0x00000066006b7202 */ /* 0x000fe20000000f00 */
[----:B------:R-:W-:Y:S01]  /*54a0*/  IMAD.MOV.U32 R83, RZ, RZ, R113 ;  /* 0x000000ffff537224 */ /* 0x000fe200078e0071 */
[----:B------:R-:W2:Y:S01]  /*54b0*/  LDL.LU R222, [R1+0xc4] ;  /* 0x0000c40001de7983 */ /* 0x000ea20000300800 */
[----:B------:R-:W-:Y:S01]  /*54c0*/  IMAD.MOV.U32 R96, RZ, RZ, R216 ;  /* 0x000000ffff607224 */ /* 0x000fe200078e00d8 */
[----:B------:R-:W-:Y:S01]  /*54d0*/  MOV R102, R98 ;  /* 0x0000006200667202 */ /* 0x000fe20000000f00 */
[----:B------:R-:W-:Y:S01]  /*54e0*/  HMMA.16816.F32.BF16 R176, R4, R16, R244 ;  /* 0x0000001004b0723c */ /* 0x000fe200000418f4 */
[----:B------:R-:W2:Y:S01]  /*54f0*/  LDL.LU R210, [R1+0xc0] ;  /* 0x0000c00001d27983 */ /* 0x000ea20000300800 */
[----:B------:R-:W-:-:S02]  /*5500*/  MOV R113, R218 ;  /* 0x000000da00717202 */ /* 0x000fc40000000f00 */
[----:B------:R-:W-:Y:S01]  /*5510*/  MOV R98, R128 ;  /* 0x0000008000627202 */ /* 0x000fe20000000f00 */
[----:B------:R-:W2:Y:S01]  /*5520*/  LDL.LU R216, [R1+0xbc] ;  /* 0x0000bc0001d87983 */ /* 0x000ea20000300800 */
[----:B------:R-:W-:Y:S02]  /*5530*/  IMAD.MOV.U32 R128, RZ, RZ, R220 ;  /* 0x000000ffff807224 */ /* 0x000fe400078e00dc */
[-C--:B------:R-:W-:Y:S01]  /*5540*/  HMMA.16816.F32.BF16 R184, R4, R18.reuse, R196 ;  /* 0x0000001204b8723c */ /* 0x080fe200000418c4 */
[----:B------:R-:W2:Y:S04]  /*5550*/  LDL.LU R218, [R1+0xb8] ;  /* 0x0000b80001da7983 */ /* 0x000ea80000300800 */
[----:B------:R-:W2:Y:S03]  /*5560*/  LDL.LU R220, [R1+0xb4] ;  /* 0x0000b40001dc7983 */ /* 0x000ea60000300800 */
[----:B------:R-:W-:Y:S01]  /*5570*/  HMMA.16816.F32.BF16 R48, R8, R18, R48 ;  /* 0x000000120830723c */ /* 0x000fe20000041830 */
[----:B------:R-:W1:Y:S01]  /*5580*/  LDSM.16.MT88.4 R16, [R225+0xf000] ;  /* 0x00f00000e110783b */ /* 0x000e620000004200 */
[----:B------:R-:W-:Y:S01]  /*5590*/  MOV R95, R86 ;  /* 0x00000056005f7202 */ /* 0x000fe20000000f00 */
[----:B------:R-:W-:Y:S01]  /*55a0*/  IMAD.MOV.U32 R103, RZ, RZ, R87 ;  /* 0x000000ffff677224 */ /* 0x000fe200078e0057 */
[----:B------:R-:W-:Y:S01]  /*55b0*/  MOV R86, R76 ;  /* 0x0000004c00567202 */ /* 0x000fe20000000f00 */
[----:B------:R-:W-:-:S02]  /*55c0*/  IMAD.MOV.U32 R111, RZ, RZ, R79 ;  /* 0x000000ffff6f7224 */ /* 0x000fc400078e004f */
[----:B------:R-:W-:Y:S01]  /*55d0*/  IMAD.MOV.U32 R87, RZ, RZ, R77 ;  /* 0x000000ffff577224 */ /* 0x000fe200078e004d */
[C---:B------:R-:W-:Y:S08]  /*55e0*/  HMMA.16816.F32.BF16 R196, R8.reuse, R20, R60 ;  /* 0x0000001408c4723c */ /* 0x040ff0000004183c */
[-C--:B------:R-:W-:Y:S08]  /*55f0*/  HMMA.16816.F32.BF16 R60, R8, R22.reuse, R40 ;  /* 0x00000016083c723c */ /* 0x080ff00000041828 */
[----:B------:R-:W-:Y:S01]  /*5600*/  HMMA.16816.F32.BF16 R200, R4, R22, R212 ;  /* 0x0000001604c8723c */ /* 0x000fe200000418d4 */
[----:B------:R-:W-:Y:S07]  /*5610*/  LDSM.16.MT88.4 R20, [R228+0xf000] ;  /* 0x00f00000e414783b */ /* 0x000fee0000004200 */
[-C--:B-1----:R-:W-:Y:S08]  /*5620*/  HMMA.16816.F32.BF16 R68, R8, R16.reuse, R68 ;  /* 0x000000100844723c */ /* 0x082ff00000041844 */
[C---:B------:R-:W-:Y:S01]  /*5630*/  HMMA.16816.F32.BF16 R72, R4.reuse, R16, R24 ;  /* 0x000000100448723c */ /* 0x040fe20000041818 */
[----:B------:R-:W1:Y:S07]  /*5640*/  LDSM.16.MT88.4 R24, [R226+0xf000] ;  /* 0x00f00000e218783b */ /* 0x000e6e0000004200 */
[-C--:B------:R-:W-:Y:S08]  /*5650*/  HMMA.16816.F32.BF16 R76, R4, R18.reuse, R248 ;  /* 0x00000012044c723c */ /* 0x080ff000000418f8 */
[----:B------:R-:W-:Y:S01]  /*5660*/  HMMA.16816.F32.BF16 R40, R8, R18, R36 ;  /* 0x000000120828723c */ /* 0x000fe20000041824 */
[----:B------:R-:W1:Y:S01]  /*5670*/  LDSM.16.MT88.4 R16, [R227+0xf000] ;  /* 0x00f00000e310783b */ /* 0x000e620000004200 */
[----:B------:R-:W-:Y:S01]  /*5680*/  IMAD.MOV.U32 R106, RZ, RZ, R111 ;  /* 0x000000ffff6a7224 */ /* 0x000fe200078e006f */
[----:B------:R-:W-:Y:S01]  /*5690*/  MOV R111, R82 ;  /* 0x00000052006f7202 */ /* 0x000fe20000000f00 */
[----:B------:R-:W-:Y:S01]  /*56a0*/  IMAD.MOV.U32 R110, RZ, RZ, R103 ;  /* 0x000000ffff6e7224 */ /* 0x000fe200078e0067 */
[----:B------:R-:W-:Y:S01]  /*56b0*/  MOV R82, R86 ;  /* 0x0000005600527202 */ /* 0x000fe20000000f00 */
[----:B------:R-:W-:-:S02]  /*56c0*/  IMAD.MOV.U32 R119, RZ, RZ, R83 ;  /* 0x000000ffff777224 */ /* 0x000fc400078e0053 */
[----:B------:R-:W-:Y:S02]  /*56d0*/  IMAD.MOV.U32 R103, RZ, RZ, R99 ;  /* 0x000000ffff677224 */ /* 0x000fe400078e0063 */
        /* <DEDUP_REMOVED lines=17> */
[C---:B-1----:R-:W-:Y:S08]  /*57f0*/  HMMA.16816.F32.BF16 R88, R4.reuse, R24, R88 ;  /* 0x000000180458723c */ /* 0x042ff00000041858 */
[C---:B------:R-:W-:Y:S08]  /*5800*/  HMMA.16816.F32.BF16 R104, R4.reuse, R20, R104 ;  /* 0x000000140468723c */ /* 0x040ff00000041868 */
[C---:B------:R-:W-:Y:S08]  /*5810*/  HMMA.16816.F32.BF16 R92, R4.reuse, R26, R92 ;  /* 0x0000001a045c723c */ /* 0x040ff0000004185c */
[C---:B------:R-:W-:Y:S08]  /*5820*/  HMMA.16816.F32.BF16 R108, R4.reuse, R22, R108 ;  /* 0x00000016046c723c */ /* 0x040ff0000004186c */
[C---:B------:R-:W-:Y:S08]  /*5830*/  HMMA.16816.F32.BF16 R120, R4.reuse, R16, R120 ;  /* 0x000000100478723c */ /* 0x040ff00000041878 */
[----:B------:R-:W-:Y:S07]  /*5840*/  HMMA.16816.F32.BF16 R36, R4, R18, R244 ;  /* 0x000000120424723c */ /* 0x000fee00000418f4 */
[--C-:B------:R-:W-:Y:S01]  /*5850*/  FFMA.FTZ R4, R209, c[0x0][0x23c], -R2.reuse ;  /* 0x00008f00d1047a23 */ /* 0x100fe20000010802 */
[C---:B------:R-:W-:Y:S03]  /*5860*/  HMMA.16816.F32.BF16 R32, R8.reuse, R22, R32 ;  /* 0x000000160820723c */ /* 0x040fe60000041820 */
[----:B------:R1:W-:Y:S05]  /*5870*/  MUFU.EX2 R22, R4 ;  /* 0x0000000400167308 */ /* 0x0003ea0000000800 */
[----:B------:R-:W-:Y:S01]  /*5880*/  HMMA.16816.F32.BF16 R64, R8, R24, R64 ;  /* 0x000000180840723c */ /* 0x000fe20000041840 */
[----:B-1----:R-:W-:-:S04]  /*5890*/  FFMA.FTZ R4, R207, c[0x0][0x23c], -R2 ;  /* 0x00008f00cf047a23 */ /* 0x002fc80000010802 */
[----:B------:R1:W-:Y:S01]  /*58a0*/  MUFU.EX2 R23, R4 ;  /* 0x0000000400177308 */ /* 0x0003e20000000800 */
[----:B------:R-:W-:Y:S01]  /*58b0*/  IMAD.MOV.U32 R102, RZ, RZ, R236 ;  /* 0x000000ffff667224 */ /* 0x000fe200078e00ec */
[----:B------:R-:W-:Y:S01]  /*58c0*/  MOV R103, R235 ;  /* 0x000000eb00677202 */ /* 0x000fe20000000f00 */
[----:B------:R-:W-:Y:S01]  /*58d0*/  HMMA.16816.F32.BF16 R28, R8, R18, R28 ;  /* 0x00000012081c723c */ /* 0x000fe2000004181c */
[--C-:B-1----:R-:W-:Y:S02]  /*58e0*/  FFMA.FTZ R4, R205, c[0x0][0x23c], -R2.reuse ;  /* 0x00008f00cd047a23 */ /* 0x102fe40000010802 */
[----:B------:R-:W-:-:S04]  /*58f0*/  FFMA.FTZ R2, R204, c[0x0][0x23c], -R2 ;  /* 0x00008f00cc027a23 */ /* 0x000fc80000010802 */
[----:B------:R1:W-:Y:S01]  /*5900*/  MUFU.EX2 R25, R2 ;  /* 0x0000000200197308 */ /* 0x0003e20000000800 */
[----:B------:R-:W-:Y:S01]  /*5910*/  MOV R190, R102 ;  /* 0x0000006600be7202 */ /* 0x000fe20000000f00 */
[----:B------:R-:W-:Y:S01]  /*5920*/  IMAD.MOV.U32 R189, RZ, RZ, R103 ;  /* 0x000000ffffbd7224 */ /* 0x000fe200078e0067 */
[----:B------:R-:W-:Y:S01]  /*5930*/  MOV R103, R229 ;  /* 0x000000e500677202 */ /* 0x000fe20000000f00 */
[----:B------:R-:W-:Y:S02]  /*5940*/  IMAD.MOV.U32 R191, RZ, RZ, R233 ;  /* 0x000000ffffbf7224 */ /* 0x000fe400078e00e9 */
[----:B------:R-:W-:Y:S02]  /*5950*/  IMAD.MOV.U32 R102, RZ, RZ, R230 ;  /* 0x000000ffff667224 */ /* 0x000fe400078e00e6 */
[----:B-1----:R-:W-:-:S04]  /*5960*/  FFMA.FTZ R2, R217, c[0x0][0x23c], -R0 ;  /* 0x00008f00d9027a23 */ /* 0x002fc80000010800 */
[----:B------:R1:W-:Y:S01]  /*5970*/  MUFU.EX2 R18, R2 ;  /* 0x0000000200127308 */ /* 0x0003e20000000800 */
        /* <DEDUP_REMOVED lines=8> */
[----:B-1----:R-:W-:-:S04]  /*5a00*/  FFMA.FTZ R2, R211, c[0x0][0x23c], -R0 ;  /* 0x00008f00d3027a23 */ /* 0x002fc80000010800 */
[----:B------:R1:W-:Y:S01]  /*5a10*/  MUFU.EX2 R19, R2 ;  /* 0x0000000200137308 */ /* 0x0003e20000000800 */
[C---:B------:R-:W-:Y:S01]  /*5a20*/  HMMA.16816.F32.BF16 R100, R8.reuse, R20, R172 ;  /* 0x000000140864723c */ /* 0x040fe200000418ac */
[----:B------:R-:W-:Y:S01]  /*5a30*/  IMAD.MOV.U32 R84, RZ, RZ, R238 ;  /* 0x000000ffff547224 */ /* 0x000fe200078e00ee */
[----:B------:R-:W-:Y:S01]  /*5a40*/  MOV R118, R116 ;  /* 0x0000007400767202 */ /* 0x000fe20000000f00 */
[----:B------:R-:W-:Y:S02]  /*5a50*/  IMAD.MOV.U32 R116, RZ, RZ, R234 ;  /* 0x000000ffff747224 */ /* 0x000fe400078e00ea */
[----:B------:R-:W-:Y:S01]  /*5a60*/  IMAD.MOV.U32 R251, RZ, RZ, R14 ;  /* 0x000000fffffb7224 */ /* 0x000fe200078e000e */
[----:B------:R-:W-:Y:S01]  /*5a70*/  MOV R250, R15 ;  /* 0x0000000f00fa7202 */ /* 0x000fe20000000f00 */
[--C-:B-1----:R-:W-:Y:S02]  /*5a80*/  FFMA.FTZ R2, R208, c[0x0][0x23c], -R0.reuse ;  /* 0x00008f00d0027a23 */ /* 0x102fe40000010800 */
[----:B------:R-:W-:Y:S01]  /*5a90*/  IMAD.MOV.U32 R246, RZ, RZ, R117 ;  /* 0x000000fffff67224 */ /* 0x000fe200078e0075 */
[----:B------:R4:W-:Y:S01]  /*5aa0*/  MUFU.EX2 R24, R4 ;  /* 0x0000000400187308 */ /* 0x0009e20000000800 */
[----:B------:R-:W-:Y:S01]  /*5ab0*/  FFMA.FTZ R0, R206, c[0x0][0x23c], -R0 ;  /* 0x00008f00ce007a23 */ /* 0x000fe20000010800 */
[----:B------:R-:W-:Y:S01]  /*5ac0*/  HMMA.16816.F32.BF16 R44, R8, R26, R44 ;  /* 0x0000001a082c723c */ /* 0x000fe2000004182c */
[----:B------:R-:W-:Y:S01]  /*5ad0*/  IMAD.MOV.U32 R119, RZ, RZ, R84 ;  /* 0x000000ffff777224 */ /* 0x000fe200078e0054 */
[----:B------:R-:W-:Y:S01]  /*5ae0*/  MOV R127, R118 ;  /* 0x00000076007f7202 */ /* 0x000fe20000000f00 */
[----:B------:R-:W-:Y:S01]  /*5af0*/  FADD.FTZ R6, R252, R139 ;  /* 0x0000008bfc067221 */ /* 0x000fe20000010000 */
[----:B------:R-:W-:Y:S01]  /*5b00*/  MOV R188, R116 ;  /* 0x0000007400bc7202 */ /* 0x000fe20000000f00 */
[----:B------:R-:W-:Y:S01]  /*5b10*/  FADD.FTZ R5, R251, R250 ;  /* 0x000000fafb057221 */ /* 0x000fe20000010000 */
[----:B------:R2:W-:Y:S01]  /*5b20*/  MUFU.EX2 R21, R0 ;  /* 0x0000000000157308 */ /* 0x0005e20000000800 */
[----:B------:R-:W-:Y:S01]  /*5b30*/  IMAD.MOV.U32 R126, RZ, RZ, R119 ;  /* 0x000000ffff7e7224 */ /* 0x000fe200078e0077 */
[----:B------:R-:W-:Y:S01]  /*5b40*/  MOV R118, R232 ;  /* 0x000000e800767202 */ /* 0x000fe20000000f00 */
[----:B------:R-:W-:Y:S01]  /*5b50*/  IMAD.MOV.U32 R86, RZ, RZ, R242 ;  /* 0x000000ffff567224 */ /* 0x000fe200078e00f2 */
[----:B------:R-:W-:Y:S01]  /*5b60*/  MOV R119, R231 ;  /* 0x000000e700777202 */ /* 0x000fe20000000f00 */
[----:B------:R-:W-:Y:S01]  /*5b70*/  LDSM.16.MT88.4 R172, [R226+0xd800] ;  /* 0x00d80000e2ac783b */ /* 0x000fe20000004200 */
[----:B------:R-:W-:-:S02]  /*5b80*/  MOV R116, R224 ;  /* 0x000000e000747202 */ /* 0x000fc40000000f00 */
[----:B------:R-:W-:Y:S01]  /*5b90*/  MOV R212, R118 ;  /* 0x0000007600d47202 */ /* 0x000fe20000000f00 */
[----:B------:R-:W1:Y:S01]  /*5ba0*/  MUFU.EX2 R20, R2 ;  /* 0x0000000200147308 */ /* 0x000e620000000800 */
[----:B------:R-:W-:Y:S01]  /*5bb0*/  MOV R245, R119 ;  /* 0x0000007700f57202 */ /* 0x000fe20000000f00 */
[----:B------:R-:W-:Y:S01]  /*5bc0*/  LDSM.16.MT88.4 R204, [R227+0xd800] ;  /* 0x00d80000e3cc783b */ /* 0x000fe20000004200 */
[----:B------:R-:W-:Y:S02]  /*5bd0*/  MOV R214, R116 ;  /* 0x0000007400d67202 */ /* 0x000fe40000000f00 */
[----:B------:R-:W-:Y:S01]  /*5be0*/  HMMA.16816.F32.BF16 R116, R8, R16, R156 ;  /* 0x000000100874723c */ /* 0x000fe2000004189c */
[----:B------:R-:W-:Y:S01]  /*5bf0*/  FADD.FTZ R7, R189, R188 ;  /* 0x000000bcbd077221 */ /* 0x000fe20000010000 */
[----:B------:R-:W-:Y:S01]  /*5c00*/  MOV R99, R241 ;  /* 0x000000f100637202 */ /* 0x000fe20000000f00 */
[----:B------:R-:W-:Y:S01]  /*5c10*/  FADD.FTZ R5, R190, R5 ;  /* 0x00000005be057221 */ /* 0x000fe20000010000 */
[----:B------:R-:W-:Y:S01]  /*5c20*/  MOV R83, R240 ;  /* 0x000000f000537202 */ /* 0x000fe20000000f00 */
[----:B------:R-:W-:Y:S02]  /*5c30*/  LDSM.16.MT88.4 R156, [R225+0xd800] ;  /* 0x00d80000e19c783b */ /* 0x000fe40000004200 */
[----:B------:R-:W-:-:S02]  /*5c40*/  FADD.FTZ R8, R213, R212 ;  /* 0x000000d4d5087221 */ /* 0x000fc40000010000 */
[----:B----4-:R-:W-:Y:S02]  /*5c50*/  FFMA.FTZ R4, R223, c[0x0][0x23c], -R12 ;  /* 0x00008f00df047a23 */ /* 0x010fe4000001080c */
[----:B--2---:R-:W-:-:S04]  /*5c60*/  FFMA.FTZ R0, R220, c[0x0][0x23c], -R13 ;  /* 0x00008f00dc007a23 */ /* 0x004fc8000001080d */
[----:B------:R2:W-:Y:S02]  /*5c70*/  MUFU.EX2 R14, R0 ;  /* 0x00000000000e7308 */ /* 0x0005e40000000800 */
[----:B--2---:R-:W-:-:S06]  /*5c80*/  FFMA.FTZ R0, R218, c[0x0][0x23c], -R13 ;  /* 0x00008f00da007a23 */ /* 0x004fcc000001080d */
[----:B------:R2:W-:Y:S01]  /*5c90*/  MUFU.EX2 R15, R0 ;  /* 0x00000000000f7308 */ /* 0x0005e20000000800 */
[----:B---3--:R-:W-:Y:S02]  /*5ca0*/  FFMA.FTZ R2, R221, c[0x0][0x23c], -R12 ;  /* 0x00008f00dd027a23 */ /* 0x008fe4000001080c */
[----:B--2---:R-:W-:-:S05]  /*5cb0*/  FFMA.FTZ R0, R216, c[0x0][0x23c], -R13 ;  /* 0x00008f00d8007a23 */ /* 0x004fca000001080d */
[----:B------:R2:W-:Y:S01]  /*5cc0*/  MUFU.EX2 R16, R0 ;  /* 0x0000000000107308 */ /* 0x0005e20000000800 */
[----:B------:R-:W-:Y:S01]  /*5cd0*/  MOV R212, R244 ;  /* 0x000000f400d47202 */ /* 0x000fe20000000f00 */
[----:B------:R-:W-:Y:S01]  /*5ce0*/  IMAD.MOV.U32 R213, RZ, RZ, R245 ;  /* 0x000000ffffd57224 */ /* 0x000fe200078e00f5 */
[----:B------:R-:W-:Y:S01]  /*5cf0*/  MOV R245, R246 ;  /* 0x000000f600f57202 */ /* 0x000fe20000000f00 */
[----:B--2---:R-:W-:-:S04]  /*5d00*/  FFMA.FTZ R0, R210, c[0x0][0x23c], -R13 ;  /* 0x00008f00d2007a23 */ /* 0x004fc8000001080d */
[----:B------:R2:W-:Y:S01]  /*5d10*/  MUFU.EX2 R17, R0 ;  /* 0x0000000000117308 */ /* 0x0005e20000000800 */
[----:B------:R-:W-:Y:S01]  /*5d20*/  MOV R244, R247 ;  /* 0x000000f700f47202 */ /* 0x000fe20000000f00 */
[----:B------:R-:W-:Y:S01]  /*5d30*/  FADD.FTZ R9, R214, R8 ;  /* 0x00000008d6097221 */ /* 0x000fe20000010000 */
[----:B------:R-:W-:-:S05]  /*5d40*/  MOV R87, R243 ;  /* 0x000000f300577202 */ /* 0x000fca0000000f00 */
[----:B------:R3:W-:Y:S01]  /*5d50*/  MUFU.EX2 R10, R4 ;  /* 0x00000004000a7308 */ /* 0x0007e20000000800 */
[----:B--2---:R-:W-:-:S07]  /*5d60*/  FFMA.FTZ R0, R222, c[0x0][0x23c], -R12 ;  /* 0x00008f00de007a23 */ /* 0x004fce000001080c */
[----:B------:R2:W-:Y:S01]  /*5d70*/  MUFU.EX2 R11, R2 ;  /* 0x00000002000b7308 */ /* 0x0005e20000000800 */
[----:B------:R-:W-:Y:S01]  /*5d80*/  MOV R246, R114 ;  /* 0x0000007200f67202 */ /* 0x000fe20000000f00 */
[----:B------:R-:W-:Y:S01]  /*5d90*/  IMAD.MOV.U32 R247, RZ, RZ, R115 ;  /* 0x000000fffff77224 */ /* 0x000fe200078e0073 */
[----:B------:R-:W-:Y:S01]  /*5da0*/  MOV R216, R112 ;  /* 0x0000007000d87202 */ /* 0x000fe20000000f00 */
[----:B------:R-:W-:Y:S01]  /*5db0*/  FADD.FTZ R8, R215, R7 ;  /* 0x00000007d7087221 */ /* 0x000fe20000010000 */
[----:B------:R-:W-:Y:S02]  /*5dc0*/  MOV R210, R113 ;  /* 0x0000007100d27202 */ /* 0x000fe40000000f00 */
[----:B------:R-:W-:Y:S01]  /*5dd0*/  MOV R223, R97 ;  /* 0x0000006100df7202 */ /* 0x000fe20000000f00 */
[----:B------:R4:W1:Y:S01]  /*5de0*/  MUFU.EX2 R13, R0 ;  /* 0x00000000000d7308 */ /* 0x0008620000000800 */
[----:B---3--:R-:W-:Y:S01]  /*5df0*/  FADD.FTZ R4, R191, R6 ;  /* 0x00000006bf047221 */ /* 0x008fe20000010000 */
[----:B------:R-:W-:Y:S01]  /*5e00*/  MOV R114, R126 ;  /* 0x0000007e00727202 */ /* 0x000fe20000000f00 */
[----:B------:R-:W-:Y:S01]  /*5e10*/  IMAD.MOV.U32 R126, RZ, RZ, R82 ;  /* 0x000000ffff7e7224 */ /* 0x000fe200078e0052 */
[----:B------:R-:W-:Y:S01]  /*5e20*/  MOV R115, R127 ;  /* 0x0000007f00737202 */ /* 0x000fe20000000f00 */
[----:B------:R-:W-:Y:S01]  /*5e30*/  IMAD.MOV.U32 R222, RZ, RZ, R96 ;  /* 0x000000ffffde7224 */ /* 0x000fe200078e0060 */
[----:B------:R-:W-:Y:S01]  /*5e40*/  MOV R127, R83 ;  /* 0x00000053007f7202 */ /* 0x000fe20000000f00 */
[----:B------:R-:W-:Y:S01]  /*5e50*/  LDSM.16.MT88.4 R188, [R228+0xd800] ;  /* 0x00d80000e4bc783b */ /* 0x000fe20000004200 */
[----:B--2---:R-:W-:Y:S01]  /*5e60*/  FADD.FTZ R2, R213, R4 ;  /* 0x00000004d5027221 */ /* 0x004fe20000010000 */
[----:B------:R-:W-:Y:S01]  /*5e70*/  MOV R82, R98 ;  /* 0x0000006200527202 */ /* 0x000fe20000000f00 */
[----:B------:R-:W-:Y:S01]  /*5e80*/  IMAD.MOV.U32 R218, RZ, RZ, R125 ;  /* 0x000000ffffda7224 */ /* 0x000fe200078e007d */
[----:B------:R-:W-:Y:S01]  /*5e90*/  MOV R214, R131 ;  /* 0x0000008300d67202 */ /* 0x000fe20000000f00 */
[----:B------:R2:W5:Y:S01]  /*5ea0*/  LDL.LU R243, [R1+0xb0] ;  /* 0x0000b00001f37983 */ /* 0x0005620000300800 */
[----:B----4-:R-:W-:Y:S01]  /*5eb0*/  FFMA.FTZ R0, R219, c[0x0][0x23c], -R12 ;  /* 0x00008f00db007a23 */ /* 0x010fe2000001080c */
[----:B------:R-:W-:Y:S01]  /*5ec0*/  MOV R98, R86 ;  /* 0x0000005600627202 */ /* 0x000fe20000000f00 */
[----:B------:R-:W-:Y:S01]  /*5ed0*/  IMAD.MOV.U32 R83, RZ, RZ, R99 ;  /* 0x000000ffff537224 */ /* 0x000fe200078e0063 */
[----:B------:R-:W-:Y:S01]  /*5ee0*/  MOV R213, R246 ;  /* 0x000000f600d57202 */ /* 0x000fe20000000f00 */
[----:B------:R3:W4:Y:S01]  /*5ef0*/  MUFU.EX2 R12, R0 ;  /* 0x00000000000c7308 */ /* 0x0007220000000800 */
[----:B------:R-:W-:Y:S01]  /*5f00*/  MOV R99, R87 ;  /* 0x0000005700637202 */ /* 0x000fe20000000f00 */
[----:B------:R-:W-:Y:S01]  /*5f10*/  IMAD.MOV.U32 R26, RZ, RZ, R83 ;  /* 0x000000ffff1a7224 */ /* 0x000fe200078e0053 */
[----:B------:R-:W-:Y:S01]  /*5f20*/  MOV R251, R114 ;  /* 0x0000007200fb7202 */ /* 0x000fe20000000f00 */
[----:B------:R-:W-:Y:S01]  /*5f30*/  IMAD.MOV.U32 R246, RZ, RZ, R81 ;  /* 0x000000fffff67224 */ /* 0x000fe200078e0051 */
[----:B------:R-:W-:Y:S01]  /*5f40*/  MOV R250, R115 ;  /* 0x0000007300fa7202 */ /* 0x000fe20000000f00 */
[----:B------:R-:W-:Y:S01]  /*5f50*/  IMAD.MOV.U32 R215, RZ, RZ, R130 ;  /* 0x000000ffffd77224 */ /* 0x000fe200078e0082 */
[----:B------:R-:W-:Y:S01]  /*5f60*/  MOV R27, R82 ;  /* 0x00000052001b7202 */ /* 0x000fe20000000f00 */
[----:B------:R-:W-:Y:S01]  /*5f70*/  LDSM.16.MT88.4 R112, [R228+0xf800] ;  /* 0x00f80000e470783b */ /* 0x000fe20000004200 */
[----:B------:R-:W-:Y:S01]  /*5f80*/  IMAD.MOV.U32 R249, RZ, RZ, R126 ;  /* 0x000000fffff97224 */ /* 0x000fe200078e007e */
[----:B------:R-:W-:-:S02]  /*5f90*/  MOV R248, R127 ;  /* 0x0000007f00f87202 */ /* 0x000fc40000000f00 */
[----:B------:R-:W-:Y:S02]  /*5fa0*/  MOV R220, R124 ;  /* 0x0000007c00dc7202 */ /* 0x000fe40000000f00 */
[----:B------:R-:W-:Y:S01]  /*5fb0*/  MOV R84, R237 ;  /* 0x000000ed00547202 */ /* 0x000fe20000000f00 */
[----:B------:R-:W-:Y:S01]  /*5fc0*/  FADD.FTZ R2, R222, R2 ;  /* 0x00000002de027221 */ /* 0x000fe20000010000 */
[----:B-1----:R-:W-:Y:S01]  /*5fd0*/  F2FP.BF16.PACK_AB R131, R21, R20 ;  /* 0x000000141583723e */ /* 0x002fe200000010ff */
[----:B---3--:R-:W-:Y:S01]  /*5fe0*/  FADD.FTZ R0, R212, R5 ;  /* 0x00000005d4007221 */ /* 0x008fe20000010000 */
[----:B------:R-:W-:Y:S01]  /*5ff0*/  F2FP.BF16.PACK_AB R125, R10, R13 ;  /* 0x0000000d0a7d723e */ /* 0x000fe200000010ff */
[----:B------:R-:W1:Y:S01]  /*6000*/  LDSM.16.MT88.4 R4, [R227+0xf800] ;  /* 0x00f80000e304783b */ /* 0x000e620000004200 */
[----:B------:R-:W-:Y:S01]  /*6010*/  IMAD.MOV.U32 R212, RZ, RZ, R247 ;  /* 0x000000ffffd47224 */ /* 0x000fe200078e00f7 */
[----:B------:R-:W-:Y:S02]  /*6020*/  MOV R209, R98 ;  /* 0x0000006200d17202 */ /* 0x000fe40000000f00 */
[----:B------:R-:W-:Y:S01]  /*6030*/  MOV R217, R99 ;  /* 0x0000006300d97202 */ /* 0x000fe20000000f00 */
[----:B------:R2:W5:Y:S01]  /*6040*/  LDL.LU R242, [R1+0xac] ;  /* 0x0000ac0001f27983 */ /* 0x0005620000300800 */
[----:B------:R-:W-:-:S03]  /*6050*/  MOV R247, R80 ;  /* 0x0000005000f77202 */ /* 0x000fc60000000f00 */
[----:B------:R-:W3:Y:S04]  /*6060*/  LDSM.16.MT88.4 R80, [R225+0xf800] ;  /* 0x00f80000e150783b */ /* 0x000ee80000004200 */
[----:B------:R-:W2:Y:S01]  /*6070*/  LDSM.16.MT88.4 R96, [R226+0xf800] ;  /* 0x00f80000e260783b */ /* 0x000ea20000004200 */
[----:B------:R-:W-:Y:S01]  /*6080*/  IMAD.MOV.U32 R86, RZ, RZ, R128 ;  /* 0x000000ffff567224 */ /* 0x000fe200078e0080 */
[----:B------:R-:W-:Y:S02]  /*6090*/  MOV R87, R129 ;  /* 0x0000008100577202 */ /* 0x000fe40000000f00 */
[----:B------:R-:W-:Y:S02]  /*60a0*/  F2FP.BF16.PACK_AB R128, R23, R22 ;  /* 0x000000161780723e */ /* 0x000fe400000010ff */
[----:B------:R-:W-:-:S02]  /*60b0*/  F2FP.BF16.PACK_AB R130, R25, R24 ;  /* 0x000000181982723e */ /* 0x000fc400000010ff */
[----:B------:R-:W-:Y:S02]  /*60c0*/  F2FP.BF16.PACK_AB R124, R15, R14 ;  /* 0x0000000e0f7c723e */ /* 0x000fe400000010ff */
[----:B------:R-:W-:Y:S02]  /*60d0*/  F2FP.BF16.PACK_AB R126, R17, R16 ;  /* 0x00000010117e723e */ /* 0x000fe400000010ff */
[----:B----4-:R-:W-:Y:S02]  /*60e0*/  F2FP.BF16.PACK_AB R127, R12, R11 ;  /* 0x0000000b0c7f723e */ /* 0x010fe400000010ff */
[----:B------:R-:W-:Y:S02]  /*60f0*/  MOV R219, R85 ;  /* 0x0000005500db7202 */ /* 0x000fe40000000f00 */
[----:B------:R-:W-:Y:S01]  /*6100*/  MOV R221, R84 ;  /* 0x0000005400dd7202 */ /* 0x000fe20000000f00 */
[----:B------:R-:W-:Y:S01]  /*6110*/  FADD.FTZ R0, R223, R0 ;  /* 0x00000000df007221 */ /* 0x000fe20000010000 */
[----:B------:R-:W-:Y:S01]  /*6120*/  F2FP.BF16.PACK_AB R129, R19, R18 ;  /* 0x000000121381723e */ /* 0x000fe200000010ff */
[----:B------:R-:W-:Y:S01]  /*6130*/  FADD.FTZ R2, R220, R2 ;  /* 0x00000002dc027221 */ /* 0x000fe20000010000 */
[----:B------:R-:W-:Y:S01]  /*6140*/  MOV R208, R87 ;  /* 0x0000005700d07202 */ /* 0x000fe20000000f00 */
[----:B------:R-:W-:Y:S01]  /*6150*/  IMAD.MOV.U32 R211, RZ, RZ, R86 ;  /* 0x000000ffffd37224 */ /* 0x000fe200078e0056 */
[----:B------:R4:W5:Y:S01]  /*6160*/  LDL.LU R241, [R1+0xa8] ;  /* 0x0000a80001f17983 */ /* 0x0009620000300800 */
[-C--:B-1----:R-:W-:Y:S03]  /*6170*/  HMMA.16816.F32.BF16 R120, R124, R4.reuse, R120 ;  /* 0x000000047c78723c */ /* 0x082fe60000041878 */
[----:B------:R4:W5:Y:S04]  /*6180*/  LDL.LU R240, [R1+0xa4] ;  /* 0x0000a40001f07983 */ /* 0x0009680000300800 */
[----:B------:R4:W5:Y:S01]  /*6190*/  LDL.LU R239, [R1+0xa0] ;  /* 0x0000a00001ef7983 */ /* 0x0009620000300800 */
[----:B------:R-:W-:Y:S03]  /*61a0*/  HMMA.16816.F32.BF16 R116, R128, R4, R116 ;  /* 0x000000048074723c */ /* 0x000fe60000041874 */
[----:B------:R4:W5:Y:S04]  /*61b0*/  LDL.LU R238, [R1+0x9c] ;  /* 0x00009c0001ee7983 */ /* 0x0009680000300800 */
[----:B------:R4:W5:Y:S01]  /*61c0*/  LDL.LU R237, [R1+0x98] ;  /* 0x0000980001ed7983 */ /* 0x0009620000300800 */
[----:B------:R-:W-:-:S02]  /*61d0*/  FADD.FTZ R5, R219, R9 ;  /* 0x00000009db057221 */ /* 0x000fc40000010000 */
[----:B------:R-:W-:Y:S01]  /*61e0*/  FADD.FTZ R4, R221, R8 ;  /* 0x00000008dd047221 */ /* 0x000fe20000010000 */
[-C--:B------:R-:W-:Y:S01]  /*61f0*/  HMMA.16816.F32.BF16 R148, R128, R156.reuse, R148 ;  /* 0x0000009c8094723c */ /* 0x080fe20000041894 */
[----:B------:R-:W-:Y:S01]  /*6200*/  FADD.FTZ R5, R210, R5 ;  /* 0x00000005d2057221 */ /* 0x000fe20000010000 */
[----:B------:R4:W5:Y:S01]  /*6210*/  LDL.LU R236, [R1+0x94] ;  /* 0x0000940001ec7983 */ /* 0x0009620000300800 */
[----:B------:R-:W-:Y:S02]  /*6220*/  FADD.FTZ R8, R216, R4 ;  /* 0x00000004d8087221 */ /* 0x000fe40000010000 */
[----:B------:R-:W-:Y:S01]  /*6230*/  FADD.FTZ R4, R218, R0 ;  /* 0x00000000da047221 */ /* 0x000fe20000010000 */
[----:B------:R4:W5:Y:S01]  /*6240*/  LDL.LU R235, [R1+0x90] ;  /* 0x0000900001eb7983 */ /* 0x0009620000300800 */
[----:B------:R-:W-:Y:S01]  /*6250*/  FADD.FTZ R0, R208, R5 ;  /* 0x00000005d0007221 */ /* 0x000fe20000010000 */
[C---:B------:R-:W-:Y:S01]  /*6260*/  HMMA.16816.F32.BF16 R144, R124.reuse, R156, R144 ;  /* 0x0000009c7c90723c */ /* 0x040fe20000041890 */
[----:B------:R-:W-:Y:S01]  /*6270*/  FADD.FTZ R5, R211, R8 ;  /* 0x00000008d3057221 */ /* 0x000fe20000010000 */
[----:B------:R4:W5:Y:S04]  /*6280*/  LDL.LU R234, [R1+0x8c] ;  /* 0x00008c0001ea7983 */ /* 0x0009680000300800 */
[----:B------:R4:W5:Y:S02]  /*6290*/  LDL.LU R233, [R1+0x88] ;  /* 0x0000880001e97983 */ /* 0x0009640000300800 */
[----:B------:R-:W-:Y:S02]  /*62a0*/  HMMA.16816.F32.BF16 R152, R124, R158, R152 ;  /* 0x0000009e7c98723c */ /* 0x000fe40000041898 */
[----:B------:R4:W5:Y:S04]  /*62b0*/  LDL.LU R232, [R1+0x84] ;  /* 0x0000840001e87983 */ /* 0x0009680000300800 */
[----:B------:R4:W5:Y:S02]  /*62c0*/  LDL.LU R231, [R1+0x80] ;  /* 0x0000800001e77983 */ /* 0x0009640000300800 */
[-C--:B------:R-:W-:Y:S02]  /*62d0*/  HMMA.16816.F32.BF16 R164, R128, R172.reuse, R164 ;  /* 0x000000ac80a4723c */ /* 0x080fe400000418a4 */
[----:B------:R4:W5:Y:S04]  /*62e0*/  LDL.LU R230, [R1+0x7c] ;  /* 0x00007c0001e67983 */ /* 0x0009680000300800 */
[----:B------:R4:W5:Y:S02]  /*62f0*/  LDL.LU R229, [R1+0x78] ;  /* 0x0000780001e57983 */ /* 0x0009640000300800 */
[C---:B------:R-:W-:Y:S02]  /*6300*/  HMMA.16816.F32.BF16 R160, R124.reuse, R172, R160 ;  /* 0x000000ac7ca0723c */ /* 0x040fe400000418a0 */
[----:B------:R4:W5:Y:S06]  /*6310*/  LDL.LU R224, [R1+0x74] ;  /* 0x0000740001e07983 */ /* 0x00096c0000300800 */
[----:B------:R-:W-:Y:S08]  /*6320*/  HMMA.16816.F32.BF16 R168, R124, R174, R168 ;  /* 0x000000ae7ca8723c */ /* 0x000ff000000418a8 */
[-C--:B------:R-:W-:Y:S08]  /*6330*/  HMMA.16816.F32.BF16 R180, R128, R188.reuse, R180 ;  /* 0x000000bc80b4723c */ /* 0x080ff000000418b4 */
[C---:B------:R-:W-:Y:S08]  /*6340*/  HMMA.16816.F32.BF16 R176, R124.reuse, R188, R176 ;  /* 0x000000bc7cb0723c */ /* 0x040ff000000418b0 */
[C---:B------:R-:W-:Y:S08]  /*6350*/  HMMA.16816.F32.BF16 R184, R124.reuse, R190, R184 ;  /* 0x000000be7cb8723c */ /* 0x040ff000000418b8 */
[C---:B------:R-:W-:Y:S08]  /*6360*/  HMMA.16816.F32.BF16 R192, R124.reuse, R204, R192 ;  /* 0x000000cc7cc0723c */ /* 0x040ff000000418c0 */
[C---:B------:R-:W-:Y:S08]  /*6370*/  HMMA.16816.F32.BF16 R200, R124.reuse, R206, R200 ;  /* 0x000000ce7cc8723c */ /* 0x040ff000000418c8 */
[C---:B---3--:R-:W-:Y:S08]  /*6380*/  HMMA.16816.F32.BF16 R72, R124.reuse, R80, R72 ;  /* 0x000000507c48723c */ /* 0x048ff00000041848 */
        /* <DEDUP_REMOVED lines=63> */
[----:B------:R-:W-:Y:S01]  /*6780*/  IMAD.MOV.U32 R139, RZ, RZ, R137 ;  /* 0x000000ffff8b7224 */ /* 0x000fe200078e0089 */
[----:B------:R-:W-:Y:S01]  /*6790*/  MOV R141, R3 ;  /* 0x00000003008d7202 */ /* 0x000fe20000000f00 */
[----:B------:R-:W-:Y:S01]  /*67a0*/  IMAD.MOV.U32 R132, RZ, RZ, R138 ;  /* 0x000000ffff847224 */ /* 0x000fe200078e008a */
[----:B-----5:R-:W-:Y:S01]  /*67b0*/  MOV R140, R136 ;  /* 0x00000088008c7202 */ /* 0x020fe20000000f00 */
[----:B------:R-:W-:-:S02]  /*67c0*/  USHF.L.U64.HI UR10, UR4, 0x5, UR5 ;  /* 0x00000005040a7899 */ /* 0x000fc40008010205 */
[----:B------:R-:W-:Y:S02]  /*67d0*/  USHF.L.U32 UR11, UR4, 0x5, URZ ;  /* 0x00000005040b7899 */ /* 0x000fe4000800063f */
[----:B------:R-:W-:Y:S02]  /*67e0*/  ULEA.HI.SX32 UR14, UR8, 0xfffffffe, 0x1a ;  /* 0xfffffffe080e7891 */ /* 0x000fe4000f8fd23f */
[----:B------:R-:W-:Y:S01]  /*67f0*/  ULDC.64 UR6, c[0x0][0x1a0] ;  /* 0x0000680000067ab9 */ /* 0x000fe20000000a00 */
[----:B------:R-:W-:Y:S05]  /*6800*/  BRA `(.L_x_50) ;  /* 0x0000025000007947 */ /* 0x000fea0003800000 */
.L_x_52:
        /* <DEDUP_REMOVED lines=37> */
.L_x_50:
[----:B------:R-:W2:Y:S01]  /*6a60*/  LDL.64 R8, [R1+0x40] ;  /* 0x0000400001087983 */ /* 0x000ea20000100a00 */
[----:B------:R-:W-:Y:S01]  /*6a70*/  USHF.R.S32.HI UR4, URZ, 0x1f, UR14 ;  /* 0x0000001f3f047899 */ /* 0x000fe2000801140e */
[----:B------:R-:W-:Y:S04]  /*6a80*/  DEPBAR.LE SB0, 0x0 ;  /* 0x000080000000791a */ /* 0x000fe80000000000 */
[----:B----4-:R-:W3:Y:S01]  /*6a90*/  LDL R4, [R1+0x50] ;  /* 0x0000500001047983 */ /* 0x010ee20000100800 */
[----:B------:R-:W-:Y:S02]  /*6aa0*/  UIMAD UR4, UR4, UR6, URZ ;  /* 0x00000006040472a4 */ /* 0x000fe4000f8e023f */
[----:B------:R-:W-:Y:S01]  /*6ab0*/  UIMAD.WIDE.U32 UR18, UR14, UR6, URZ ;  /* 0x000000060e1272a5 */ /* 0x000fe2000f8e003f */
[----:B------:R-:W-:Y:S01]  /*6ac0*/  BAR.SYNC.DEFER_BLOCKING 0x0 ;  /* 0x0000000000007b1d */ /* 0x000fe20000010000 */
[----:B------:R-:W-:Y:S04]  /*6ad0*/  UIMAD UR4, UR14, UR7, UR4 ;  /* 0x000000070e0472a4 */ /* 0x000fe8000f8e0204 */
[----:B------:R-:W-:Y:S01]  /*6ae0*/  UIADD3 UR4, UR19, UR4, URZ ;  /* 0x0000000413047290 */ /* 0x000fe2000fffe03f */
[----:B------:R-:W-:Y:S02]  /*6af0*/  MOV R2, UR18 ;  /* 0x0000001200027c02 */ /* 0x000fe40008000f00 */
[----:B------:R-:W-:Y:S03]  /*6b00*/  MOV R3, UR19 ;  /* 0x0000001300037c02 */ /* 0x000fe60008000f00 */
[----:B------:R-:W-:Y:S02]  /*6b10*/  MOV R3, UR4 ;  /* 0x0000000400037c02 */ /* 0x000fe40008000f00 */
        /* <DEDUP_REMOVED lines=12> */
[----:B------:R-:W-:Y:S04]  /*6be0*/  IADD3.X R3, R5, UR10, RZ, P1, !PT ;  /* 0x0000000a05037c10 */ /* 0x000fe80008ffe4ff */
[----:B------:R-:W-:Y:S01]  /*6bf0*/  IADD3.X R9, R3, UR10, RZ, P0, !PT ;  /* 0x0000000a03097c10 */ /* 0x000fe200087fe4ff */
[----:B------:R1:W-:Y:S01]  /*6c00*/  LDGSTS.E.BYPASS.LTC128B.128 [R243+0xe000], [R6.64+0x80] ;  /* 0x0e00008006f37fae */ /* 0x0003e2000b901d50 */
[----:B------:R-:W-:Y:S07]  /*6c10*/  ISETP.LT.AND P0, PT, RZ, UR14, PT ;  /* 0x0000000eff007c0c */ /* 0x000fee000bf01270 */
[----:B------:R1:W-:Y:S08]  /*6c20*/  LDGSTS.E.BYPASS.LTC128B.128 [R243+0xc800], [R4.64] ;  /* 0x0c80000004f37fae */ /* 0x0003f0000b901d50 */
[----:B------:R1:W-:Y:S08]  /*6c30*/  LDGSTS.E.BYPASS.LTC128B.128 [R243+0xe800], [R4.64+0x80] ;  /* 0x0e80008004f37fae */ /* 0x0003f0000b901d50 */
[----:B------:R2:W-:Y:S08]  /*6c40*/  LDGSTS.E.BYPASS.LTC128B.128 [R243+0xd000], [R2.64] ;  /* 0x0d00000002f37fae */ /* 0x0005f0000b901d50 */
[----:B------:R2:W-:Y:S08]  /*6c50*/  LDGSTS.E.BYPASS.LTC128B.128 [R243+0xf000], [R2.64+0x80] ;  /* 0x0f00008002f37fae */ /* 0x0005f0000b901d50 */
[----:B------:R3:W-:Y:S08]  /*6c60*/  LDGSTS.E.BYPASS.LTC128B.128 [R243+0xd800], [R8.64] ;  /* 0x0d80000008f37fae */ /* 0x0007f0000b901d50 */
[----:B------:R3:W-:Y:S08]  /*6c70*/  LDGSTS.E.BYPASS.LTC128B.128 [R243+0xf800], [R8.64+0x80] ;  /* 0x0f80008008f37fae */ /* 0x0007f0000b901d50 */
[----:B------:R-:W-:Y:S08]  /*6c80*/  LDSM.16.M88.4 R64, [R231] ;  /* 0x00000000e740783b */ /* 0x000ff00000000200 */
[----:B------:R-:W1:Y:S08]  /*6c90*/  LDSM.16.M88.4 R16, [R224+0x8000] ;  /* 0x00800000e010783b */ /* 0x000e700000000200 */
[----:B------:R-:W3:Y:S08]  /*6ca0*/  LDSM.16.M88.4 R60, [R231+0x2000] ;  /* 0x00200000e73c783b */ /* 0x000ef00000000200 */
[----:B------:R-:W4:Y:S08]  /*6cb0*/  LDSM.16.M88.4 R32, [R224+0x8800] ;  /* 0x00880000e020783b */ /* 0x000f300000000200 */
[----:B------:R-:W0:Y:S08]  /*6cc0*/  LDGDEPBAR ;  /* 0x00000000000079af */ /* 0x000e300000000000 */
[----:B------:R-:W5:Y:S01]  /*6cd0*/  LDSM.16.M88.4 R48, [R224+0x9000] ;  /* 0x00900000e030783b */ /* 0x000f620000000200 */
[-C--:B-1----:R-:W-:Y:S07]  /*6ce0*/  HMMA.16816.F32.BF16 R4, R64, R16.reuse, RZ ;  /* 0x000000104004723c */ /* 0x082fee00000418ff */
[----:B------:R-:W1:Y:S01]  /*6cf0*/  LDSM.16.M88.4 R208, [R224+0x9800] ;  /* 0x00980000e0d0783b */ /* 0x000e620000000200 */
[C---:B---3--:R-:W-:Y:S07]  /*6d00*/  HMMA.16816.F32.BF16 R8, R60.reuse, R16, RZ ;  /* 0x000000103c08723c */ /* 0x048fee00000418ff */
[----:B------:R-:W-:Y:S01]  /*6d10*/  LDSM.16.M88.4 R212, [R232] ;  /* 0x00000000e8d4783b */ /* 0x000fe20000000200 */
[-C--:B------:R-:W-:Y:S07]  /*6d20*/  HMMA.16816.F32.BF16 R12, R60, R18.reuse, RZ ;  /* 0x000000123c0c723c */ /* 0x080fee00000418ff */
[----:B------:R-:W3:Y:S01]  /*6d30*/  LDSM.16.M88.4 R216, [R235] ;  /* 0x00000000ebd8783b */ /* 0x000ee20000000200 */
[C---:B------:R-:W-:Y:S07]  /*6d40*/  HMMA.16816.F32.BF16 R16, R64.reuse, R18, RZ ;  /* 0x000000124010723c */ /* 0x040fee00000418ff */
[----:B------:R-:W1:Y:S01]  /*6d50*/  LDSM.16.M88.4 R220, [R232+0x2000] ;  /* 0x00200000e8dc783b */ /* 0x000e620000000200 */
        /* <DEDUP_REMOVED lines=8> */
[-C--:B-1----:R-:W-:Y:S08]  /*6de0*/  HMMA.16816.F32.BF16 R52, R64, R208.reuse, RZ ;  /* 0x000000d04034723c */ /* 0x082ff000000418ff */
[C---:B------:R-:W-:Y:S08]  /*6df0*/  HMMA.16816.F32.BF16 R56, R60.reuse, R208, RZ ;  /* 0x000000d03c38723c */ /* 0x040ff000000418ff */
[-C--:B------:R-:W-:Y:S08]  /*6e00*/  HMMA.16816.F32.BF16 R60, R60, R210.reuse, RZ ;  /* 0x000000d23c3c723c */ /* 0x080ff000000418ff */
[----:B------:R-:W-:Y:S01]  /*6e10*/  HMMA.16816.F32.BF16 R64, R64, R210, RZ ;  /* 0x000000d24040723c */ /* 0x000fe200000418ff */
[----:B------:R-:W1:Y:S07]  /*6e20*/  LDSM.16.M88.4 R208, [R242] ;  /* 0x00000000f2d0783b */ /* 0x000e6e0000000200 */
[-C--:B---3--:R-:W-:Y:S08]  /*6e30*/  HMMA.16816.F32.BF16 R4, R212, R216.reuse, R4 ;  /* 0x000000d8d404723c */ /* 0x088ff00000041804 */
[C---:B------:R-:W-:Y:S08]  /*6e40*/  HMMA.16816.F32.BF16 R8, R220.reuse, R216, R8 ;  /* 0x000000d8dc08723c */ /* 0x040ff00000041808 */
[-C--:B------:R-:W-:Y:S08]  /*6e50*/  HMMA.16816.F32.BF16 R12, R220, R218.reuse, R12 ;  /* 0x000000dadc0c723c */ /* 0x080ff0000004180c */
[C---:B------:R-:W-:Y:S01]  /*6e60*/  HMMA.16816.F32.BF16 R16, R212.reuse, R218, R16 ;  /* 0x000000dad410723c */ /* 0x040fe20000041810 */
[----:B------:R-:W3:Y:S07]  /*6e70*/  LDSM.16.M88.4 R216, [R241] ;  /* 0x00000000f1d8783b */ /* 0x000eee0000000200 */
[-C--:B-1----:R-:W-:Y:S08]  /*6e80*/  HMMA.16816.F32.BF16 R20, R212, R208.reuse, R20 ;  /* 0x000000d0d414723c */ /* 0x082ff00000041814 */
[C---:B------:R-:W-:Y:S08]  /*6e90*/  HMMA.16816.F32.BF16 R24, R220.reuse, R208, R24 ;  /* 0x000000d0dc18723c */ /* 0x040ff00000041818 */
[-C--:B------:R-:W-:Y:S08]  /*6ea0*/  HMMA.16816.F32.BF16 R28, R220, R210.reuse, R28 ;  /* 0x000000d2dc1c723c */ /* 0x080ff0000004181c */
[C---:B------:R-:W-:Y:S01]  /*6eb0*/  HMMA.16816.F32.BF16 R32, R212.reuse, R210, R32 ;  /* 0x000000d2d420723c */ /* 0x040fe20000041820 */
[----:B------:R-:W1:Y:S07]  /*6ec0*/  LDSM.16.M88.4 R208, [R240] ;  /* 0x00000000f0d0783b */ /* 0x000e6e0000000200 */
[-C--:B---3--:R-:W-:Y:S08]  /*6ed0*/  HMMA.16816.F32.BF16 R36, R212, R216.reuse, R36 ;  /* 0x000000d8d424723c */ /* 0x088ff00000041824 */
[C---:B------:R-:W-:Y:S08]  /*6ee0*/  HMMA.16816.F32.BF16 R40, R220.reuse, R216, R40 ;  /* 0x000000d8dc28723c */ /* 0x040ff00000041828 */
[-C--:B------:R-:W-:Y:S08]  /*6ef0*/  HMMA.16816.F32.BF16 R44, R220, R218.reuse, R44 ;  /* 0x000000dadc2c723c */ /* 0x080ff0000004182c */
[C---:B------:R-:W-:Y:S01]  /*6f00*/  HMMA.16816.F32.BF16 R48, R212.reuse, R218, R48 ;  /* 0x000000dad430723c */ /* 0x040fe20000041830 */
[----:B------:R-:W-:Y:S07]  /*6f10*/  LDSM.16.M88.4 R216, [R234] ;  /* 0x00000000ead8783b */ /* 0x000fee0000000200 */
[-C--:B-1----:R-:W-:Y:S08]  /*6f20*/  HMMA.16816.F32.BF16 R52, R212, R208.reuse, R52 ;  /* 0x000000d0d434723c */ /* 0x082ff00000041834 */
[C---:B------:R-:W-:Y:S08]  /*6f30*/  HMMA.16816.F32.BF16 R56, R220.reuse, R208, R56 ;  /* 0x000000d0dc38723c */ /* 0x040ff00000041838 */
[-C--:B------:R-:W-:Y:S01]  /*6f40*/  HMMA.16816.F32.BF16 R60, R220, R210.reuse, R60 ;  /* 0x000000d2dc3c723c */ /* 0x080fe2000004183c */
[----:B------:R-:W1:Y:S07]  /*6f50*/  LDSM.16.M88.4 R220, [R230+0x8000] ;  /* 0x00800000e6dc783b */ /* 0x000e6e0000000200 */
[----:B------:R-:W-:Y:S01]  /*6f60*/  HMMA.16816.F32.BF16 R64, R212, R210, R64 ;  /* 0x000000d2d440723c */ /* 0x000fe20000041840 */
[----:B------:R-:W3:Y:S08]  /*6f70*/  LDSM.16.M88.4 R208, [R234+0x2000] ;  /* 0x00200000ead0783b */ /* 0x000ef00000000200 */
[----:B------:R-:W4:Y:S01]  /*6f80*/  LDSM.16.M88.4 R212, [R230+0x8800] ;  /* 0x00880000e6d4783b */ /* 0x000f220000000200 */
[-C--:B-1----:R-:W-:Y:S08]  /*6f90*/  HMMA.16816.F32.BF16 R4, R216, R220.reuse, R4 ;  /* 0x000000dcd804723c */ /* 0x082ff00000041804 */
[C---:B---3--:R-:W-:Y:S08]  /*6fa0*/  HMMA.16816.F32.BF16 R8, R208.reuse, R220, R8 ;  /* 0x000000dcd008723c */ /* 0x048ff00000041808 */
[-C--:B------:R-:W-:Y:S08]  /*6fb0*/  HMMA.16816.F32.BF16 R12, R208, R222.reuse, R12 ;  /* 0x000000ded00c723c */ /* 0x080ff0000004180c */
[C---:B------:R-:W-:Y:S01]  /*6fc0*/  HMMA.16816.F32.BF16 R16, R216.reuse, R222, R16 ;  /* 0x000000ded810723c */ /* 0x040fe20000041810 */
[----:B------:R-:W1:Y:S07]  /*6fd0*/  LDSM.16.M88.4 R220, [R230+0x9000] ;  /* 0x00900000e6dc783b */ /* 0x000e6e0000000200 */
[-C--:B----4-:R-:W-:Y:S08]  /*6fe0*/  HMMA.16816.F32.BF16 R20, R216, R212.reuse, R20 ;  /* 0x000000d4d814723c */ /* 0x090ff00000041814 */
[C---:B------:R-:W-:Y:S08]  /*6ff0*/  HMMA.16816.F32.BF16 R24, R208.reuse, R212, R24 ;  /* 0x000000d4d018723c */ /* 0x040ff00000041818 */
[-C--:B------:R-:W-:Y:S08]  /*7000*/  HMMA.16816.F32.BF16 R28, R208, R214.reuse, R28 ;  /* 0x000000d6d01c723c */ /* 0x080ff0000004181c */
[C---:B------:R-:W-:Y:S01]  /*7010*/  HMMA.16816.F32.BF16 R32, R216.reuse, R214, R32 ;  /* 0x000000d6d820723c */ /* 0x040fe20000041820 */
[----:B------:R-:W3:Y:S07]  /*7020*/  LDSM.16.M88.4 R212, [R230+0x9800] ;  /* 0x00980000e6d4783b */ /* 0x000eee0000000200 */
[-C--:B-1----:R-:W-:Y:S08]  /*7030*/  HMMA.16816.F32.BF16 R36, R216, R220.reuse, R36 ;  /* 0x000000dcd824723c */ /* 0x082ff00000041824 */
[C---:B------:R-:W-:Y:S08]  /*7040*/  HMMA.16816.F32.BF16 R40, R208.reuse, R220, R40 ;  /* 0x000000dcd028723c */ /* 0x040ff00000041828 */
[-C--:B------:R-:W-:Y:S08]  /*7050*/  HMMA.16816.F32.BF16 R44, R208, R222.reuse, R44 ;  /* 0x000000ded02c723c */ /* 0x080ff0000004182c */
[C---:B------:R-:W-:Y:S01]  /*7060*/  HMMA.16816.F32.BF16 R48, R216.reuse, R222, R48 ;  /* 0x000000ded830723c */ /* 0x040fe20000041830 */
[----:B------:R-:W-:Y:S07]  /*7070*/  LDSM.16.M88.4 R220, [R229] ;  /* 0x00000000e5dc783b */ /* 0x000fee0000000200 */
[-C--:B---3--:R-:W-:Y:S08]  /*7080*/  HMMA.16816.F32.BF16 R52, R216, R212.reuse, R52 ;  /* 0x000000d4d834723c */ /* 0x088ff00000041834 */
[C---:B------:R-:W-:Y:S08]  /*7090*/  HMMA.16816.F32.BF16 R56, R208.reuse, R212, R56 ;  /* 0x000000d4d038723c */ /* 0x040ff00000041838 */
[-C--:B------:R-:W-:Y:S01]  /*70a0*/  HMMA.16816.F32.BF16 R60, R208, R214.reuse, R60 ;  /* 0x000000d6d03c723c */ /* 0x080fe2000004183c */
[----:B------:R-:W1:Y:S07]  /*70b0*/  LDSM.16.M88.4 R208, [R233] ;  /* 0x00000000e9d0783b */ /* 0x000e6e0000000200 */
        /* <DEDUP_REMOVED lines=17> */
[----:B------:R-:W-:Y:S07]  /*71d0*/  LDSM.16.M88.4 R220, [R224+0xa000] ;  /* 0x00a00000e0dc783b */ /* 0x000fee0000000200 */
[-C--:B---3--:R-:W-:Y:S08]  /*71e0*/  HMMA.16816.F32.BF16 R52, R208, R216.reuse, R52 ;  /* 0x000000d8d034723c */ /* 0x088ff00000041834 */
        /* <DEDUP_REMOVED lines=24> */
[----:B------:R-:W1:Y:S07]  /*7370*/  LDSM.16.M88.4 R208, [R232+0x4000] ;  /* 0x00400000e8d0783b */ /* 0x000e6e0000000200 */
[----:B------:R-:W-:Y:S01]  /*7380*/  HMMA.16816.F32.BF16 R64, R212, R218, R64 ;  /* 0x000000dad440723c */ /* 0x000fe20000041840 */
[----:B------:R-:W3:Y:S08]  /*7390*/  LDSM.16.M88.4 R212, [R232+0x6000] ;  /* 0x00600000e8d4783b */ /* 0x000ef00000000200 */
[----:B------:R-:W4:Y:S01]  /*73a0*/  LDSM.16.M88.4 R216, [R238] ;  /* 0x00000000eed8783b */ /* 0x000f220000000200 */
[-C--:B-1----:R-:W-:Y:S08]  /*73b0*/  HMMA.16816.F32.BF16 R4, R208, R220.reuse, R4 ;  /* 0x000000dcd004723c */ /* 0x082ff00000041804 */
[C---:B---3--:R-:W-:Y:S08]  /*73c0*/  HMMA.16816.F32.BF16 R8, R212.reuse, R220, R8 ;  /* 0x000000dcd408723c */ /* 0x048ff00000041808 */
[-C--:B------:R-:W-:Y:S08]  /*73d0*/  HMMA.16816.F32.BF16 R12, R212, R222.reuse, R12 ;  /* 0x000000ded40c723c */ /* 0x080ff0000004180c */
[C---:B------:R-:W-:Y:S01]  /*73e0*/  HMMA.16816.F32.BF16 R16, R208.reuse, R222, R16 ;  /* 0x000000ded010723c */ /* 0x040fe20000041810 */
[----:B------:R-:W1:Y:S07]  /*73f0*/  LDSM.16.M88.4 R220, [R237] ;  /* 0x00000000eddc783b */ /* 0x000e6e0000000200 */
[-C--:B----4-:R-:W-:Y:S08]  /*7400*/  HMMA.16816.F32.BF16 R20, R208, R216.reuse, R20 ;  /* 0x000000d8d014723c */ /* 0x090ff00000041814 */
        /* <DEDUP_REMOVED lines=36> */
[----:B------:R-:W3:Y:S07]  /*7650*/  LDSM.16.M88.4 R212, [R233+0x6000] ;  /* 0x00600000e9d4783b */ /* 0x000eee0000000200 */
[-C--:B-1----:R-:W-:Y:S08]  /*7660*/  HMMA.16816.F32.BF16 R4, R220, R208.reuse, R4 ;  /* 0x000000d0dc04723c */ /* 0x082ff00000041804 */
[C---:B---3--:R-:W-:Y:S08]  /*7670*/  HMMA.16816.F32.BF16 R8, R212.reuse, R208, R8 ;  /* 0x000000d0d408723c */ /* 0x048ff00000041808 */
[-C--:B------:R-:W-:Y:S08]  /*7680*/  HMMA.16816.F32.BF16 R12, R212, R210.reuse, R12 ;  /* 0x000000d2d40c723c */ /* 0x080ff0000004180c */
[----:B------:R-:W-:Y:S01]  /*7690*/  FMUL.FTZ R4, R4, c[0x0][0x2ec] ;  /* 0x0000bb0004047a20 */ /* 0x000fe20000410000 */
[C---:B------:R-:W-:Y:S03]  /*76a0*/  HMMA.16816.F32.BF16 R16, R220.reuse, R210, R16 ;  /* 0x000000d2dc10723c */ /* 0x040fe60000041810 */
[----:B------:R-:W-:Y:S01]  /*76b0*/  MUFU.TANH R219, R4 ;  /* 0x0000000400db7308 */ /* 0x000fe20000002400 */
[----:B------:R-:W-:Y:S02]  /*76c0*/  FMUL.FTZ R5, R5, c[0x0][0x2ec] ;  /* 0x0000bb0005057a20 */ /* 0x000fe40000410000 */
[----:B------:R-:W-:Y:S02]  /*76d0*/  FMUL.FTZ R6, R6, c[0x0][0x2ec] ;  /* 0x0000bb0006067a20 */ /* 0x000fe40000410000 */
[----:B------:R-:W-:Y:S04]  /*76e0*/  FMUL.FTZ R7, R7, c[0x0][0x2ec] ;  /* 0x0000bb0007077a20 */ /* 0x000fe80000410000 */
[----:B------:R-:W-:Y:S01]  /*76f0*/  FMUL.FTZ R9, R9, c[0x0][0x2ec] ;  /* 0x0000bb0009097a20 */ /* 0x000fe20000410000 */
[----:B------:R-:W-:Y:S01]  /*7700*/  MUFU.TANH R249, R5 ;  /* 0x0000000500f97308 */ /* 0x000fe20000002400 */
[----:B------:R-:W-:Y:S02]  /*7710*/  FMUL.FTZ R11, R11, c[0x0][0x2ec] ;  /* 0x0000bb000b0b7a20 */ /* 0x000fe40000410000 */
[----:B------:R-:W-:Y:S02]  /*7720*/  FMUL.FTZ R8, R8, c[0x0][0x2ec] ;  /* 0x0000bb0008087a20 */ /* 0x000fe40000410000 */
[----:B------:R-:W-:Y:S02]  /*7730*/  FMUL.FTZ R10, R10, c[0x0][0x2ec] ;  /* 0x0000bb000a0a7a20 */ /* 0x000fe40000410000 */
[----:B------:R-:W-:Y:S02]  /*7740*/  FMUL.FTZ R12, R12, c[0x0][0x2ec] ;  /* 0x0000bb000c0c7a20 */ /* 0x000fe40000410000 */
[----:B------:R-:W-:Y:S01]  /*7750*/  FMUL.FTZ R13, R13, c[0x0][0x2ec] ;  /* 0x0000bb000d0d7a20 */ /* 0x000fe20000410000 */
[----:B------:R-:W-:Y:S01]  /*7760*/  MUFU.TANH R244, R6 ;  /* 0x0000000600f47308 */ /* 0x000fe20000002400 */
[----:B------:R-:W-:Y:S02]  /*7770*/  FMUL.FTZ R14, R14, c[0x0][0x2ec] ;  /* 0x0000bb000e0e7a20 */ /* 0x000fe40000410000 */
[----:B------:R-:W-:Y:S02]  /*7780*/  FMUL.FTZ R15, R15, c[0x0][0x2ec] ;  /* 0x0000bb000f0f7a20 */ /* 0x000fe40000410000 */
[----:B------:R-:W-:Y:S02]  /*7790*/  FMUL.FTZ R16, R16, c[0x0][0x2ec] ;  /* 0x0000bb0010107a20 */ /* 0x000fe40000410000 */
[----:B------:R-:W-:Y:S02]  /*77a0*/  FMUL.FTZ R17, R17, c[0x0][0x2ec] ;  /* 0x0000bb0011117a20 */ /* 0x000fe40000410000 */
[----:B------:R-:W-:Y:S01]  /*77b0*/  FMUL.FTZ R18, R18, c[0x0][0x2ec] ;  /* 0x0000bb0012127a20 */ /* 0x000fe20000410000 */
[----:B------:R1:W-:Y:S01]  /*77c0*/  MUFU.TANH R250, R7 ;  /* 0x0000000700fa7308 */ /* 0x0003e20000002400 */
[----:B------:R-:W-:Y:S09]  /*77d0*/  FMUL.FTZ R19, R19, c[0x0][0x2ec] ;  /* 0x0000bb0013137a20 */ /* 0x000ff20000410000 */
[----:B------:R-:W3:Y:S10]  /*77e0*/  MUFU.TANH R0, R9 ;  /* 0x0000000900007308 */ /* 0x000ef40000002400 */
[----:B------:R-:W-:Y:S01]  /*77f0*/  MUFU.TANH R246, R8 ;  /* 0x0000000800f67308 */ /* 0x000fe20000002400 */
[----:B-1----:R-:W1:Y:S09]  /*7800*/  LDSM.16.M88.4 R4, [R229+0x2800] ;  /* 0x00280000e504783b */ /* 0x002e720000000200 */
[----:B------:R-:W-:Y:S01]  /*7810*/  MUFU.TANH R245, R10 ;  /* 0x0000000a00f57308 */ /* 0x000fe20000002400 */
[----:B---3--:R3:W-:Y:S09]  /*7820*/  STL [R1], R0 ;  /* 0x0000000001007387 */ /* 0x0087f20000100800 */
[----:B------:R-:W-:Y:S10]  /*7830*/  MUFU.TANH R248, R12 ;  /* 0x0000000c00f87308 */ /* 0x000ff40000002400 */
[----:B------:R-:W-:Y:S10]  /*7840*/  MUFU.TANH R247, R13 ;  /* 0x0000000d00f77308 */ /* 0x000ff40000002400 */
[----:B---3--:R3:W4:Y:S01]  /*7850*/  MUFU.TANH R0, R11 ;  /* 0x0000000b00007308 */ /* 0x0087220000002400 */
[-C--:B-1----:R-:W-:Y:S09]  /*7860*/  HMMA.16816.F32.BF16 R20, R220, R4.reuse, R20 ;  /* 0x00000004dc14723c */ /* 0x082ff20000041814 */
[----:B------:R-:W-:Y:S01]  /*7870*/  MUFU.TANH R252, R14 ;  /* 0x0000000e00fc7308 */ /* 0x000fe20000002400 */
[C---:B------:R-:W-:Y:S09]  /*7880*/  HMMA.16816.F32.BF16 R24, R212.reuse, R4, R24 ;  /* 0x00000004d418723c */ /* 0x040ff20000041818 */
[----:B------:R-:W-:Y:S01]  /*7890*/  MUFU.TANH R251, R15 ;  /* 0x0000000f00fb7308 */ /* 0x000fe20000002400 */
[-C--:B------:R-:W-:Y:S01]  /*78a0*/  HMMA.16816.F32.BF16 R28, R212, R6.reuse, R28 ;  /* 0x00000006d41c723c */ /* 0x080fe2000004181c */
[----:B---3--:R-:W1:Y:S03]  /*78b0*/  LDSM.16.M88.4 R8, [R229+0x3000] ;  /* 0x00300000e508783b */ /* 0x008e660000000200 */
[----:B------:R-:W-:Y:S04]  /*78c0*/  FMUL.FTZ R23, R23, c[0x0][0x2ec] ;  /* 0x0000bb0017177a20 */ /* 0x000fe80000410000 */
[C---:B------:R-:W-:Y:S01]  /*78d0*/  HMMA.16816.F32.BF16 R32, R220.reuse, R6, R32 ;  /* 0x00000006dc20723c */ /* 0x040fe20000041820 */
[----:B------:R-:W-:Y:S01]  /*78e0*/  MUFU.TANH R210, R16 ;  /* 0x0000001000d27308 */ /* 0x000fe20000002400 */
[----:B------:R-:W3:Y:S01]  /*78f0*/  LDSM.16.M88.4 R4, [R229+0x3800] ;  /* 0x00380000e504783b */ /* 0x000ee20000000200 */
[----:B------:R-:W-:Y:S04]  /*7900*/  DEPBAR.LE SB0, 0x0 ;  /* 0x000080000000791a */ /* 0x000fe80000000000 */
[----:B------:R-:W-:Y:S04]  /*7910*/  FMUL.FTZ R24, R24, c[0x0][0x2ec] ;  /* 0x0000bb0018187a20 */ /* 0x000fe80000410000 */
[----:B------:R-:W-:Y:S01]  /*7920*/  MUFU.TANH R208, R17 ;  /* 0x0000001100d07308 */ /* 0x000fe20000002400 */
[----:B----4-:R4:W-:Y:S01]  /*7930*/  STL [R1+0x4], R0 ;  /* 0x0000040001007387 */ /* 0x0109e20000100800 */
[----:B------:R-:W-:Y:S02]  /*7940*/  FMUL.FTZ R25, R25, c[0x0][0x2ec] ;  /* 0x0000bb0019197a20 */ /* 0x000fe40000410000 */
[----:B------:R-:W-:Y:S02]  /*7950*/  FMUL.FTZ R26, R26, c[0x0][0x2ec] ;  /* 0x0000bb001a1a7a20 */ /* 0x000fe40000410000 */
[----:B------:R-:W-:Y:S02]  /*7960*/  FMUL.FTZ R27, R27, c[0x0][0x2ec] ;  /* 0x0000bb001b1b7a20 */ /* 0x000fe40000410000 */
[----:B------:R-:W-:Y:S02]  /*7970*/  FMUL.FTZ R28, R28, c[0x0][0x2ec] ;  /* 0x0000bb001c1c7a20 */ /* 0x000fe40000410000 */
[----:B--2---:R2:W-:Y:S01]  /*7980*/  MUFU.TANH R2, R26 ;  /* 0x0000001a00027308 */ /* 0x0045e20000002400 */
[----:B------:R-:W-:Y:S01]  /*7990*/  BAR.SYNC.DEFER_BLOCKING 0x0 ;  /* 0x0000000000007b1d */ /* 0x000fe20000010000 */
[----:B------:R-:W-:Y:S02]  /*79a0*/  FMUL.FTZ R29, R29, c[0x0][0x2ec] ;  /* 0x0000bb001d1d7a20 */ /* 0x000fe40000410000 */
[----:B------:R-:W-:Y:S02]  /*79b0*/  FMUL.FTZ R30, R30, c[0x0][0x2ec] ;  /* 0x0000bb001e1e7a20 */ /* 0x000fe40000410000 */
[----:B------:R-:W-:Y:S02]  /*79c0*/  FMUL.FTZ R31, R31, c[0x0][0x2ec] ;  /* 0x0000bb001f1f7a20 */ /* 0x000fe40000410000 */
[----:B------:R-:W-:Y:S02]  /*79d0*/  FMUL.FTZ R32, R32, c[0x0][0x2ec] ;  /* 0x0000bb0020207a20 */ /* 0x000fe40000410000 */
[----:B------:R-:W-:Y:S01]  /*79e0*/  MUFU.TANH R143, R18 ;  /* 0x00000012008f7308 */ /* 0x000fe20000002400 */
[----:B------:R-:W-:Y:S02]  /*79f0*/  FMUL.FTZ R20, R20, c[0x0][0x2ec] ;  /* 0x0000bb0014147a20 */ /* 0x000fe40000410000 */
[----:B------:R-:W-:Y:S01]  /*7a00*/  FMUL.FTZ R21, R21, c[0x0][0x2ec] ;  /* 0x0000bb0015157a20 */ /* 0x000fe20000410000 */
[-C--:B-1----:R-:W-:Y:S05]  /*7a10*/  HMMA.16816.F32.BF16 R36, R220, R8.reuse, R36 ;  /* 0x00000008dc24723c */ /* 0x082fea0000041824 */
[----:B------:R-:W-:Y:S01]  /*7a20*/  FMUL.FTZ R22, R22, c[0x0][0x2ec] ;  /* 0x0000bb0016167a20 */ /* 0x000fe20000410000 */
[----:B----4-:R-:W1:Y:S02]  /*7a30*/  MUFU.TANH R0, R24 ;  /* 0x0000001800007308 */ /* 0x010e640000002400 */
[C---:B------:R-:W-:Y:S08]  /*7a40*/  HMMA.16816.F32.BF16 R40, R212.reuse, R8, R40 ;  /* 0x00000008d428723c */ /* 0x040ff00000041828 */
[----:B------:R4:W-:Y:S01]  /*7a50*/  MUFU.TANH R209, R19 ;  /* 0x0000001300d17308 */ /* 0x0009e20000002400 */
[-C--:B------:R-:W-:Y:S07]  /*7a60*/  HMMA.16816.F32.BF16 R44, R212, R10.reuse, R44 ;  /* 0x0000000ad42c723c */ /* 0x080fee000004182c */
[----:B--2---:R-:W-:Y:S01]  /*7a70*/  FMUL.FTZ R26, R39, c[0x0][0x2ec] ;  /* 0x0000bb00271a7a20 */ /* 0x004fe20000410000 */
[C---:B------:R-:W-:Y:S01]  /*7a80*/  HMMA.16816.F32.BF16 R48, R220.reuse, R10, R48 ;  /* 0x0000000adc30723c */ /* 0x040fe20000041830 */
[----:B------:R-:W-:Y:S01]  /*7a90*/  MUFU.TANH R211, R23 ;  /* 0x0000001700d37308 */ /* 0x000fe20000002400 */
[----:B-1----:R1:W-:Y:S05]  /*7aa0*/  STL [R1+0x1c], R0 ;  /* 0x00001c0001007387 */ /* 0x0023ea0000100800 */
[----:B------:R-:W-:Y:S01]  /*7ab0*/  FMUL.FTZ R40, R40, c[0x0][0x2ec] ;  /* 0x0000bb0028287a20 */ /* 0x000fe20000410000 */
[-C--:B---3--:R-:W-:Y:S03]  /*7ac0*/  HMMA.16816.F32.BF16 R52, R220, R4.reuse, R52 ;  /* 0x00000004dc34723c */ /* 0x088fe60000041834 */
[----:B------:R2:W-:Y:S01]  /*7ad0*/  MUFU.TANH R23, R30 ;  /* 0x0000001e00177308 */ /* 0x0005e20000002400 */
[----:B------:R-:W-:Y:S02]  /*7ae0*/  FMUL.FTZ R41, R41, c[0x0][0x2ec] ;  /* 0x0000bb0029297a20 */ /* 0x000fe40000410000 */
[----:B------:R-:W-:Y:S02]  /*7af0*/  FMUL.FTZ R42, R42, c[0x0][0x2ec] ;  /* 0x0000bb002a2a7a20 */ /* 0x000fe40000410000 */
[C---:B------:R-:W-:Y:S04]  /*7b00*/  HMMA.16816.F32.BF16 R56, R212.reuse, R4, R56 ;  /* 0x00000004d438723c */ /* 0x040fe80000041838 */
[----:B------:R-:W-:Y:S01]  /*7b10*/  FMUL.FTZ R43, R43, c[0x0][0x2ec] ;  /* 0x0000bb002b2b7a20 */ /* 0x000fe20000410000 */
[----:B------:R3:W-:Y:S01]  /*7b20*/  MUFU.TANH R133, R31 ;  /* 0x0000001f00857308 */ /* 0x0007e20000002400 */
[----:B------:R-:W-:Y:S02]  /*7b30*/  FMUL.FTZ R44, R44, c[0x0][0x2ec] ;  /* 0x0000bb002c2c7a20 */ /* 0x000fe40000410000 */
[-C--:B------:R-:W-:Y:S04]  /*7b40*/  HMMA.16816.F32.BF16 R60, R212, R6.reuse, R60 ;  /* 0x00000006d43c723c */ /* 0x080fe8000004183c */
[----:B------:R-:W-:Y:S02]  /*7b50*/  FMUL.FTZ R24, R49, c[0x0][0x2ec] ;  /* 0x0000bb0031187a20 */ /* 0x000fe40000410000 */
[----:B----4-:R-:W-:Y:S01]  /*7b60*/  FMUL.FTZ R19, R50, c[0x0][0x2ec] ;  /* 0x0000bb0032137a20 */ /* 0x010fe20000410000 */
[----:B-1----:R-:W1:Y:S01]  /*7b70*/  MUFU.TANH R0, R25 ;  /* 0x0000001900007308 */ /* 0x002e620000002400 */
[----:B------:R-:W-:Y:S04]  /*7b80*/  HMMA.16816.F32.BF16 R64, R220, R6, R64 ;  /* 0x00000006dc40723c */ /* 0x000fe80000041840 */
[----:B--2---:R-:W-:Y:S02]  /*7b90*/  FMUL.FTZ R30, R35, c[0x0][0x2ec] ;  /* 0x0000bb00231e7a20 */ /* 0x004fe40000410000 */
[----:B------:R-:W-:Y:S02]  /*7ba0*/  FMUL.FTZ R18, R51, c[0x0][0x2ec] ;  /* 0x0000bb0033127a20 */ /* 0x000fe40000410000 */
[----:B------:R-:W-:Y:S01]  /*7bb0*/  FMUL.FTZ R17, R52, c[0x0][0x2ec] ;  /* 0x0000bb0034117a20 */ /* 0x000fe20000410000 */
[----:B------:R2:W-:Y:S03]  /*7bc0*/  MUFU.TANH R142, R32 ;  /* 0x00000020008e7308 */ /* 0x0005e60000002400 */
[----:B------:R-:W-:Y:S02]  /*7bd0*/  FMUL.FTZ R16, R53, c[0x0][0x2ec] ;  /* 0x0000bb0035107a20 */ /* 0x000fe40000410000 */
[----:B---3--:R-:W-:Y:S02]  /*7be0*/  FMUL.FTZ R31, R34, c[0x0][0x2ec] ;  /* 0x0000bb00221f7a20 */ /* 0x008fe40000410000 */
[----:B------:R-:W-:Y:S02]  /*7bf0*/  FMUL.FTZ R15, R54, c[0x0][0x2ec] ;  /* 0x0000bb00360f7a20 */ /* 0x000fe40000410000 */
[----:B------:R-:W-:Y:S01]  /*7c00*/  FMUL.FTZ R14, R55, c[0x0][0x2ec] ;  /* 0x0000bb00370e7a20 */ /* 0x000fe20000410000 */
[----:B------:R-:W-:Y:S01]  /*7c10*/  MUFU.TANH R218, R20 ;  /* 0x0000001400da7308 */ /* 0x000fe20000002400 */
[----:B------:R-:W-:Y:S02]  /*7c20*/  FMUL.FTZ R45, R45, c[0x0][0x2ec] ;  /* 0x0000bb002d2d7a20 */ /* 0x000fe40000410000 */
[----:B------:R-:W-:Y:S01]  /*7c30*/  FMUL.FTZ R46, R46, c[0x0][0x2ec] ;  /* 0x0000bb002e2e7a20 */ /* 0x000fe20000410000 */
[----:B-1----:R1:W-:Y:S01]  /*7c40*/  STL [R1+0x10], R0 ;  /* 0x0000100001007387 */ /* 0x0023e20000100800 */
[----:B------:R-:W-:Y:S02]  /*7c50*/  FMUL.FTZ R25, R48, c[0x0][0x2ec] ;  /* 0x0000bb0030197a20 */ /* 0x000fe40000410000 */
[----:B------:R-:W-:Y:S01]  /*7c60*/  FMUL.FTZ R13, R64, c[0x0][0x2ec] ;  /* 0x0000bb00400d7a20 */ /* 0x000fe20000410000 */
[----:B------:R3:W-:Y:S01]  /*7c70*/  STL [R1+0xc], R2 ;  /* 0x00000c0201007387 */ /* 0x0007e20000100800 */
[----:B------:R-:W-:Y:S01]  /*7c80*/  FMUL.FTZ R12, R65, c[0x0][0x2ec] ;  /* 0x0000bb00410c7a20 */ /* 0x000fe20000410000 */
[----:B------:R-:W-:Y:S01]  /*7c90*/  MUFU.TANH R217, R21 ;  /* 0x0000001500d97308 */ /* 0x000fe20000002400 */
[----:B------:R-:W-:Y:S02]  /*7ca0*/  FMUL.FTZ R11, R66, c[0x0][0x2ec] ;  /* 0x0000bb00420b7a20 */ /* 0x000fe40000410000 */
[----:B------:R-:W-:Y:S02]  /*7cb0*/  FMUL.FTZ R10, R67, c[0x0][0x2ec] ;  /* 0x0000bb00430a7a20 */ /* 0x000fe40000410000 */
[----:B--2---:R-:W-:Y:S02]  /*7cc0*/  FMUL.FTZ R32, R33, c[0x0][0x2ec] ;  /* 0x0000bb0021207a20 */ /* 0x004fe40000410000 */
        /* <DEDUP_REMOVED lines=8> */
[----:B-1----:R-:W1:Y:S01]  /*7d50*/  MUFU.TANH R0, R27 ;  /* 0x0000001b00007308 */ /* 0x002e620000002400 */
[----:B------:R-:W-:Y:S09]  /*7d60*/  FMUL.FTZ R62, R62, c[0x0][0x2ec] ;  /* 0x0000bb003e3e7a20 */ /* 0x000ff20000410000 */
[----:B---3--:R-:W2:Y:S10]  /*7d70*/  MUFU.TANH R2, R28 ;  /* 0x0000001c00027308 */ /* 0x008eb40000002400 */
[----:B------:R-:W-:Y:S01]  /*7d80*/  MUFU.TANH R32, R32 ;  /* 0x0000002000207308 */ /* 0x000fe20000002400 */
[----:B-1----:R1:W-:Y:S01]  /*7d90*/  STL [R1+0x18], R0 ;  /* 0x0000180001007387 */ /* 0x0023e20000100800 */
[----:B------:R-:W-:Y:S08]  /*7da0*/  FMUL.FTZ R27, R38, c[0x0][0x2ec] ;  /* 0x0000bb00261b7a20 */ /* 0x000ff00000410000 */
[----:B------:R-:W-:Y:S01]  /*7db0*/  MUFU.TANH R31, R31 ;  /* 0x0000001f001f7308 */ /* 0x000fe20000002400 */
[----:B--2---:R-:W-:Y:S01]  /*7dc0*/  STL [R1+0x8], R2 ;  /* 0x0000080201007387 */ /* 0x004fe20000100800 */
[----:B------:R-:W-:Y:S08]  /*7dd0*/  FMUL.FTZ R28, R37, c[0x0][0x2ec] ;  /* 0x0000bb00251c7a20 */ /* 0x000ff00000410000 */
[----:B------:R-:W-:Y:S10]  /*7de0*/  MUFU.TANH R30, R30 ;  /* 0x0000001e001e7308 */ /* 0x000ff40000002400 */
[----:B-1----:R-:W1:Y:S10]  /*7df0*/  MUFU.TANH R0, R29 ;  /* 0x0000001d00007308 */ /* 0x002e740000002400 */
[----:B------:R-:W2:Y:S10]  /*7e00*/  MUFU.TANH R28, R28 ;  /* 0x0000001c001c7308 */ /* 0x000eb40000002400 */
[----:B------:R-:W3:Y:S01]  /*7e10*/  MUFU.TANH R27, R27 ;  /* 0x0000001b001b7308 */ /* 0x000ee20000002400 */
[----:B-1----:R1:W-:Y:S01]  /*7e20*/  STL [R1+0x14], R0 ;  /* 0x0000140001007387 */ /* 0x0023e20000100800 */
[----:B------:R-:W-:Y:S08]  /*7e30*/  FMUL.FTZ R29, R36, c[0x0][0x2ec] ;  /* 0x0000bb00241d7a20 */ /* 0x000ff00000410000 */
[----:B------:R-:W4:Y:S10]  /*7e40*/  MUFU.TANH R26, R26 ;  /* 0x0000001a001a7308 */ /* 0x000f340000002400 */
[----:B------:R-:W2:Y:S01]  /*7e50*/  MUFU.TANH R29, R29 ;  /* 0x0000001d001d7308 */ /* 0x000ea20000002400 */
[----:B-1----:R-:W-:Y:S09]  /*7e60*/  FMUL.FTZ R0, R63, c[0x0][0x2ec] ;  /* 0x0000bb003f007a20 */ /* 0x002ff20000410000 */
[----:B------:R1:W1:Y:S10]  /*7e70*/  MUFU.TANH R35, R40 ;  /* 0x0000002800237308 */ /* 0x0002740000002400 */
[----:B------:R1:W1:Y:S10]  /*7e80*/  MUFU.TANH R136, R41 ;  /* 0x0000002900887308 */ /* 0x0002740000002400 */
[----:B------:R1:W1:Y:S10]  /*7e90*/  MUFU.TANH R22, R42 ;  /* 0x0000002a00167308 */ /* 0x0002740000002400 */
[----:B------:R1:W1:Y:S10]  /*7ea0*/  MUFU.TANH R21, R43 ;  /* 0x0000002b00157308 */ /* 0x0002740000002400 */
[----:B------:R1:W1:Y:S10]  /*7eb0*/  MUFU.TANH R137, R44 ;  /* 0x0000002c00897308 */ /* 0x0002740000002400 */
[----:B------:R1:W1:Y:S10]  /*7ec0*/  MUFU.TANH R40, R45 ;  /* 0x0000002d00287308 */ /* 0x0002740000002400 */
[----:B------:R1:W1:Y:S10]  /*7ed0*/  MUFU.TANH R20, R46 ;  /* 0x0000002e00147308 */ /* 0x0002740000002400 */
[----:B------:R1:W1:Y:S10]  /*7ee0*/  MUFU.TANH R138, R47 ;  /* 0x0000002f008a7308 */ /* 0x0002740000002400 */
[----:B------:R-:W1:Y:S10]  /*7ef0*/  MUFU.TANH R25, R25 ;  /* 0x0000001900197308 */ /* 0x000e740000002400 */
[----:B------:R-:W1:Y:S10]  /*7f00*/  MUFU.TANH R24, R24 ;  /* 0x0000001800187308 */ /* 0x000e740000002400 */
[----:B------:R-:W1:Y:S10]  /*7f10*/  MUFU.TANH R19, R19 ;  /* 0x0000001300137308 */ /* 0x000e740000002400 */
[----:B------:R-:W1:Y:S10]  /*7f20*/  MUFU.TANH R18, R18 ;  /* 0x0000001200127308 */ /* 0x000e740000002400 */
[----:B------:R-:W1:Y:S10]  /*7f30*/  MUFU.TANH R17, R17 ;  /* 0x0000001100117308 */ /* 0x000e740000002400 */
[----:B------:R-:W1:Y:S10]  /*7f40*/  MUFU.TANH R16, R16 ;  /* 0x0000001000107308 */ /* 0x000e740000002400 */
[----:B------:R-:W1:Y:S10]  /*7f50*/  MUFU.TANH R15, R15 ;  /* 0x0000000f000f7308 */ /* 0x000e740000002400 */
[----:B------:R-:W1:Y:S10]  /*7f60*/  MUFU.TANH R14, R14 ;  /* 0x0000000e000e7308 */ /* 0x000e740000002400 */
        /* <DEDUP_REMOVED lines=11> */
[----:B------:R-:W1:Y:S02]  /*8020*/  MUFU.TANH R10, R10 ;  /* 0x0000000a000a7308 */ /* 0x000e640000002400 */
[----:B-1234-:R-:W-:-:S05]  /*8030*/  @P0 BRA `(.L_x_52) ;  /* 0xffffe7d000000947 */ /* 0x01efca000383ffff */
.L_x_51:
[----:B-1----:R-:W2:Y:S01]  /*8040*/  LDL.LU R3, [R1+0x14] ;  /* 0x0000140001037983 */ /* 0x002ea20000300800 */
[----:B------:R-:W-:Y:S01]  /*8050*/  MOV R50, R138 ;  /* 0x0000008a00327202 */ /* 0x000fe20000000f00 */
[----:B------:R-:W-:Y:S01]  /*8060*/  UIADD3 UR14, UR14, -0x1, URZ ;  /* 0xffffffff0e0e7890 */ /* 0x000fe2000fffe03f */
[----:B------:R-:W-:Y:S01]  /*8070*/  MOV R55, R136 ;  /* 0x0000008800377202 */ /* 0x000fe20000000f00 */
[----:B------:R-:W3:Y:S01]  /*8080*/  LDL.LU R2, [R1+0x8] ;  /* 0x0000080001027983 */ /* 0x000ee20000300800 */
[----:B------:R-:W-:Y:S02]  /*8090*/  MOV R54, R137 ;  /* 0x0000008900367202 */ /* 0x000fe40000000f00 */
[----:B------:R-:W-:Y:S01]  /*80a0*/  MOV R46, R23 ;  /* 0x00000017002e7202 */ /* 0x000fe20000000f00 */
[----:B------:R-:W4:Y:S01]  /*80b0*/  LDL.LU R0, [R1+0x18] ;  /* 0x0000180001007983 */ /* 0x000f220000300800 */
[----:B------:R-:W-:Y:S02]  /*80c0*/  MOV R56, R133 ;  /* 0x0000008500387202 */ /* 0x000fe40000000f00 */
[----:B------:R-:W-:Y:S01]  /*80d0*/  MOV R47, R22 ;  /* 0x00000016002f7202 */ /* 0x000fe20000000f00 */
[----:B------:R-:W4:Y:S01]  /*80e0*/  LDL.LU R43, [R1+0x1c] ;  /* 0x00001c00012b7983 */ /* 0x000f220000300800 */
[----:B------:R-:W-:Y:S02]  /*80f0*/  MOV R48, R21 ;  /* 0x0000001500307202 */ /* 0x000fe40000000f00 */
[----:B------:R-:W-:Y:S01]  /*8100*/  MOV R49, R20 ;  /* 0x0000001400317202 */ /* 0x000fe20000000f00 */
[----:B------:R-:W4:Y:S04]  /*8110*/  LDL.LU R44, [R1+0x10] ;  /* 0x00001000012c7983 */ /* 0x000f280000300800 */
[----:B------:R-:W4:Y:S04]  /*8120*/  LDL.LU R45, [R1+0xc] ;  /* 0x00000c00012d7983 */ /* 0x000f280000300800 */
[----:B------:R-:W4:Y:S04]  /*8130*/  LDL.LU R9, [R1] ;  /* 0x0000000001097983 */ /* 0x000f280000300800 */
[----:B------:R-:W4:Y:S04]  /*8140*/  LDL.LU R8, [R1+0x4] ;  /* 0x0000040001087983 */ /* 0x000f280000300800 */
[----:B------:R-:W-:Y:S04]  /*8150*/  STL [R1+0x9c], R238 ;  /* 0x00009cee01007387 */ /* 0x000fe80000100800 */
        /* <DEDUP_REMOVED lines=9> */
[----:B------:R2:W-:Y:S04]  /*81f0*/  STL [R1+0x74], R224 ;  /* 0x000074e001007387 */ /* 0x0005e80000100800 */
[----:B------:R-:W-:Y:S08]  /*8200*/  LDSM.16.MT88.4 R20, [R225+0xc000] ;  /* 0x00c00000e114783b */ /* 0x000ff00000004200 */
[----:B------:R-:W-:Y:S01]  /*8210*/  LDSM.16.MT88.4 R36, [R226+0xc000] ;  /* 0x00c00000e224783b */ /* 0x000fe20000004200 */
[----:B--2---:R-:W-:Y:S02]  /*8220*/  MOV R224, R3 ;  /* 0x0000000300e07202 */ /* 0x004fe40000000f00 */
[----:B---3--:R-:W-:Y:S02]  /*8230*/  MOV R41, R2 ;  /* 0x0000000200297202 */ /* 0x008fe40000000f00 */
[----:B----4-:R-:W-:Y:S02]  /*8240*/  MOV R42, R0 ;  /* 0x00000000002a7202 */ /* 0x010fe40000000f00 */
[----:B------:R-:W-:Y:S04]  /*8250*/  FMNMX.FTZ R0, R219, R132, !PT ;  /* 0x00000084db007209 */ /* 0x000fe80007810000 */
        /* <DEDUP_REMOVED lines=44> */
[----:B------:R-:W2:Y:S01]  /*8520*/  SHFL.BFLY PT, R5, R4, 0x2, 0x1f ;  /* 0x0c401f0004057f89 */ /* 0x000ea200000e0000 */
        /* <DEDUP_REMOVED lines=10> */
[----:B------:R-:W-:Y:S02]  /*85d0*/  FMNMX.FTZ R3, R10, R3, !PT ;  /* 0x000000030a037209 */ /* 0x000fe40007810000 */
[----:B------:R-:W-:Y:S03]  /*85e0*/  FMNMX.FTZ R0, R42, R0, !PT ;  /* 0x000000002a007209 */ /* 0x000fe60007810000 */
[----:B------:R-:W3:Y:S01]  /*85f0*/  SHFL.BFLY PT, R137, R3, 0x2, 0x1f ;  /* 0x0c401f0003897f89 */ /* 0x000ee200000e0000 */
[----:B--2---:R-:W-:Y:S02]  /*8600*/  FMNMX.FTZ R4, R4, R5, !PT ;  /* 0x0000000504047209 */ /* 0x004fe40007810000 */
[----:B------:R-:W-:Y:S04]  /*8610*/  FMNMX.FTZ R0, R46, R0, !PT ;  /* 0x000000002e007209 */ /* 0x000fe80007810000 */
[----:B------:R-:W-:Y:S01]  /*8620*/  FMNMX.FTZ R0, R56, R0, !PT ;  /* 0x0000000038007209 */ /* 0x000fe20007810000 */
[----:B------:R-:W2:Y:S03]  /*8630*/  SHFL.BFLY PT, R136, R4, 0x1, 0x1f ;  /* 0x0c201f0004887f89 */ /* 0x000ea600000e0000 */
[----:B------:R-:W-:Y:S02]  /*8640*/  FMNMX.FTZ R0, R47, R0, !PT ;  /* 0x000000002f007209 */ /* 0x000fe40007810000 */
[----:B-1----:R-:W-:Y:S02]  /*8650*/  FMNMX.FTZ R138, R138, R6, !PT ;  /* 0x000000068a8a7209 */ /* 0x002fe40007810000 */
[----:B------:R-:W-:Y:S02]  /*8660*/  FMNMX.FTZ R0, R48, R0, !PT ;  /* 0x0000000030007209 */ /* 0x000fe40007810000 */
[C---:B------:R-:W-:Y:S01]  /*8670*/  FSETP.NEU.FTZ.AND P1, PT, R138.reuse, -INF , PT ;  /* 0xff8000008a00780b */ /* 0x040fe20003f3d000 */
[----:B------:R-:W-:Y:S01]  /*8680*/  FMUL.FTZ R5, R138, c[0x0][0x23c] ;  /* 0x00008f008a057a20 */ /* 0x000fe20000410000 */
[----:B------:R-:W-:Y:S02]  /*8690*/  FMNMX.FTZ R0, R49, R0, !PT ;  /* 0x0000000031007209 */ /* 0x000fe40007810000 */
[----:B---3--:R-:W-:Y:S02]  /*86a0*/  FMNMX.FTZ R137, R3, R137, !PT ;  /* 0x0000008903897209 */ /* 0x008fe40007810000 */
[----:B------:R-:W-:Y:S02]  /*86b0*/  FSEL R5, R5, RZ, P1 ;  /* 0x000000ff05057208 */ /* 0x000fe40000800000 */
[----:B------:R-:W-:Y:S01]  /*86c0*/  FMNMX.FTZ R0, R50, R0, !PT ;  /* 0x0000000032007209 */ /* 0x000fe20007810000 */
[----:B------:R-:W1:Y:S02]  /*86d0*/  SHFL.BFLY PT, R7, R137, 0x1, 0x1f ;  /* 0x0c201f0089077f89 */ /* 0x000e6400000e0000 */
[--C-:B------:R-:W-:Y:S01]  /*86e0*/  FFMA.FTZ R6, R249, c[0x0][0x23c], -R5.reuse ;  /* 0x00008f00f9067a23 */ /* 0x100fe20000010805 */
[----:B--2---:R-:W-:Y:S01]  /*86f0*/  FMNMX.FTZ R136, R4, R136, !PT ;  /* 0x0000008804887209 */ /* 0x004fe20007810000 */
[--C-:B------:R-:W-:Y:S01]  /*8700*/  FFMA.FTZ R4, R219, c[0x0][0x23c], -R5.reuse ;  /* 0x00008f00db047a23 */ /* 0x100fe20000010805 */
[----:B------:R-:W-:Y:S01]  /*8710*/  FMNMX.FTZ R0, R51, R0, !PT ;  /* 0x0000000033007209 */ /* 0x000fe20007810000 */
[----:B------:R-:W-:Y:S01]  /*8720*/  MUFU.EX2 R60, R6 ;  /* 0x00000006003c7308 */ /* 0x000fe20000000800 */
[--C-:B------:R-:W-:Y:S02]  /*8730*/  FFMA.FTZ R238, R16, c[0x0][0x23c], -R5.reuse ;  /* 0x00008f0010ee7a23 */ /* 0x100fe40000010805 */
[----:B------:R-:W-:Y:S01]  /*8740*/  FMNMX.FTZ R0, R52, R0, !PT ;  /* 0x0000000034007209 */ /* 0x000fe20007810000 */
[--C-:B------:R-:W-:Y:S02]  /*8750*/  FFMA.FTZ R237, R13, c[0x0][0x23c], -R5.reuse ;  /* 0x00008f000ded7a23 */ /* 0x100fe40000010805 */
[--C-:B------:R-:W-:Y:S01]  /*8760*/  FFMA.FTZ R236, R12, c[0x0][0x23c], -R5.reuse ;  /* 0x00008f000cec7a23 */ /* 0x100fe20000010805 */
[----:B------:R-:W-:Y:S01]  /*8770*/  FMNMX.FTZ R0, R135, R0, !PT ;  /* 0x0000000087007209 */ /* 0x000fe20007810000 */
[--C-:B------:R-:W-:Y:S02]  /*8780*/  FFMA.FTZ R220, R218, c[0x0][0x23c], -R5.reuse ;  /* 0x00008f00dadc7a23 */ /* 0x100fe40000010805 */
[----:B------:R2:W-:Y:S01]  /*8790*/  MUFU.EX2 R53, R4 ;  /* 0x0000000400357308 */ /* 0x0005e20000000800 */
[----:B------:R-:W-:Y:S01]  /*87a0*/  FMNMX.FTZ R0, R134, R0, !PT ;  /* 0x0000000086007209 */ /* 0x000fe20007810000 */
[--C-:B------:R-:W-:Y:S02]  /*87b0*/  FFMA.FTZ R218, R142, c[0x0][0x23c], -R5.reuse ;  /* 0x00008f008eda7a23 */ /* 0x100fe40000010805 */
[--C-:B------:R-:W-:Y:S02]  /*87c0*/  FFMA.FTZ R219, R217, c[0x0][0x23c], -R5.reuse ;  /* 0x00008f00d9db7a23 */ /* 0x100fe40000010805 */
[----:B------:R-:W3:Y:S01]  /*87d0*/  SHFL.BFLY PT, R2, R0, 0x2, 0x1f ;  /* 0x0c401f0000027f89 */ /* 0x000ee200000e0000 */
[--C-:B------:R-:W-:Y:S01]  /*87e0*/  FFMA.FTZ R217, R32, c[0x0][0x23c], -R5.reuse ;  /* 0x00008f0020d97a23 */ /* 0x100fe20000010805 */
[----:B-1----:R-:W-:Y:S02]  /*87f0*/  FMNMX.FTZ R137, R137, R7, !PT ;  /* 0x0000000789897209 */ /* 0x002fe40007810000 */
[----:B------:R-:W-:Y:S02]  /*8800*/  MUFU.EX2 R219, R219 ;  /* 0x000000db00db7308 */ /* 0x000fe40000000800 */
[C---:B------:R-:W-:Y:S01]  /*8810*/  FSETP.NEU.FTZ.AND P1, PT, R137.reuse, -INF , PT ;  /* 0xff8000008900780b */ /* 0x040fe20003f3d000 */
[----:B--2---:R-:W-:Y:S05]  /*8820*/  FMUL.FTZ R4, R137, c[0x0][0x23c] ;  /* 0x00008f0089047a20 */ /* 0x004fea0000410000 */
[----:B------:R-:W-:Y:S02]  /*8830*/  FSEL R4, R4, RZ, P1 ;  /* 0x000000ff04047208 */ /* 0x000fe40000800000 */
[----:B---3--:R-:W-:Y:S01]  /*8840*/  FMNMX.FTZ R2, R0, R2, !PT ;  /* 0x0000000200027209 */ /* 0x008fe20007810000 */
[----:B------:R-:W-:Y:S01]  /*8850*/  FADD.FTZ R0, -R138, R132 ;  /* 0x000000848a007221 */ /* 0x000fe20000010100 */
[----:B------:R-:W-:Y:S01]  /*8860*/  FSETP.NEU.FTZ.AND P1, PT, R136, -INF , PT ;  /* 0xff8000008800780b */ /* 0x000fe20003f3d000 */
[--C-:B------:R-:W-:Y:S02]  /*8870*/  FFMA.FTZ R6, R244, c[0x0][0x23c], -R4.reuse ;  /* 0x00008f00f4067a23 */ /* 0x100fe40000010804 */
[----:B------:R-:W-:Y:S01]  /*8880*/  FMUL.FTZ R0, R0, c[0x0][0x23c] ;  /* 0x00008f0000007a20 */ /* 0x000fe20000410000 */
[----:B------:R-:W1:Y:S01]  /*8890*/  SHFL.BFLY PT, R3, R2, 0x1, 0x1f ;  /* 0x0c201f0002037f89 */ /* 0x000e6200000e0000 */
[----:B------:R2:W-:Y:S01]  /*88a0*/  MUFU.EX2 R58, R6 ;  /* 0x00000006003a7308 */ /* 0x0005e20000000800 */
[--C-:B------:R-:W-:Y:S02]  /*88b0*/  FFMA.FTZ R7, R209, c[0x0][0x23c], -R4.reuse ;  /* 0x00008f00d1077a23 */ /* 0x100fe40000010804 */
[--C-:B------:R-:W-:Y:S02]  /*88c0*/  FFMA.FTZ R211, R211, c[0x0][0x23c], -R4.reuse ;  /* 0x00008f00d3d37a23 */ /* 0x100fe40000010804 */
[--C-:B------:R-:W-:Y:S02]  /*88d0*/  FFMA.FTZ R209, R30, c[0x0][0x23c], -R4.reuse ;  /* 0x00008f001ed17a23 */ /* 0x100fe40000010804 */
[--C-:B------:R-:W-:Y:S02]  /*88e0*/  FFMA.FTZ R235, R11, c[0x0][0x23c], -R4.reuse ;  /* 0x00008f000beb7a23 */ /* 0x100fe40000010804 */
[--C-:B------:R-:W-:Y:S01]  /*88f0*/  FFMA.FTZ R216, R216, c[0x0][0x23c], -R4.reuse ;  /* 0x00008f00d8d87a23 */ /* 0x100fe20000010804 */
[----:B------:R3:W4:Y:S01]  /*8900*/  MUFU.EX2 R133, R0 ;  /* 0x0000000000857308 */ /* 0x0007220000000800 */
[--C-:B------:R-:W-:Y:S02]  /*8910*/  FFMA.FTZ R244, R27, c[0x0][0x23c], -R4.reuse ;  /* 0x00008f001bf47a23 */ /* 0x100fe40000010804 */
[--C-:B------:R-:W-:Y:S02]  /*8920*/  FFMA.FTZ R223, R26, c[0x0][0x23c], -R4.reuse ;  /* 0x00008f001adf7a23 */ /* 0x100fe40000010804 */
[--C-:B------:R-:W-:Y:S02]  /*8930*/  FFMA.FTZ R222, R19, c[0x0][0x23c], -R4.reuse ;  /* 0x00008f0013de7a23 */ /* 0x100fe40000010804 */
[--C-:B------:R-:W-:Y:S02]  /*8940*/  FFMA.FTZ R221, R18, c[0x0][0x23c], -R4.reuse ;  /* 0x00008f0012dd7a23 */ /* 0x100fe40000010804 */
[--C-:B------:R-:W-:Y:S01]  /*8950*/  FFMA.FTZ R249, R14, c[0x0][0x23c], -R4.reuse ;  /* 0x00008f000ef97a23 */ /* 0x100fe20000010804 */
[----:B------:R4:W-:Y:S01]  /*8960*/  MUFU.EX2 R231, R7 ;  /* 0x0000000700e77308 */ /* 0x0009e20000000800 */
[----:B-1----:R-:W-:Y:S01]  /*8970*/  FMNMX.FTZ R3, R2, R3, !PT ;  /* 0x0000000302037209 */ /* 0x002fe20007810000 */
[--C-:B--2---:R-:W-:Y:S02]  /*8980*/  FFMA.FTZ R6, R250, c[0x0][0x23c], -R4.reuse ;  /* 0x00008f00fa067a23 */ /* 0x104fe40000010804 */
[----:B------:R-:W-:Y:S06]  /*8990*/  FFMA.FTZ R250, R17, c[0x0][0x23c], -R5 ;  /* 0x00008f0011fa7a23 */ /* 0x000fec0000010805 */
[----:B------:R1:W-:Y:S01]  /*89a0*/  MUFU.EX2 R65, R6 ;  /* 0x0000000600417308 */ /* 0x0003e20000000800 */
[----:B---3--:R-:W-:Y:S02]  /*89b0*/  FADD.FTZ R0, -R137, R139 ;  /* 0x0000008b89007221 */ /* 0x008fe40000010100 */
[----:B------:R-:W-:Y:S02]  /*89c0*/  FMUL.FTZ R139, R136, c[0x0][0x23c] ;  /* 0x00008f00888b7a20 */ /* 0x000fe40000410000 */
[----:B------:R-:W-:Y:S02]  /*89d0*/  FMUL.FTZ R0, R0, c[0x0][0x23c] ;  /* 0x00008f0000007a20 */ /* 0x000fe40000410000 */
[----:B----4-:R-:W-:Y:S01]  /*89e0*/  FMUL.FTZ R16, R133, R156 ;  /* 0x0000009c85107220 */ /* 0x010fe20000410000 */
[----:B------:R-:W-:Y:S02]  /*89f0*/  FSEL R139, R139, RZ, P1 ;  /* 0x000000ff8b8b7208 */ /* 0x000fe40000800000 */
[----:B------:R2:W3:Y:S01]  /*8a00*/  MUFU.EX2 R132, R0 ;  /* 0x0000000000847308 */ /* 0x0004e20000000800 */
[----:B------:R-:W-:Y:S01]  /*8a10*/  FSETP.NEU.FTZ.AND P1, PT, R3, -INF , PT ;  /* 0xff8000000300780b */ /* 0x000fe20003f3d000 */
[----:B------:R-:W-:Y:S01]  /*8a20*/  FMUL.FTZ R17, R133, R157 ;  /* 0x0000009d85117220 */ /* 0x000fe20000410000 */
[----:B------:R-:W-:Y:S01]  /*8a30*/  MOV R156, R54 ;  /* 0x00000036009c7202 */ /* 0x000fe20000000f00 */
[----:B------:R-:W-:Y:S01]  /*8a40*/  FFMA.FTZ R7, R247, c[0x0][0x23c], -R139 ;  /* 0x00008f00f7077a23 */ /* 0x000fe2000001088b */
[----:B------:R-:W-:Y:S01]  /*8a50*/  MOV R157, R40 ;  /* 0x00000028009d7202 */ /* 0x000fe20000000f00 */
[--C-:B------:R-:W-:Y:S02]  /*8a60*/  FFMA.FTZ R247, R28, c[0x0][0x23c], -R5.reuse ;  /* 0x00008f001cf77a23 */ /* 0x100fe40000010805 */
[C---:B------:R-:W-:Y:S02]  /*8a70*/  FMUL.FTZ R32, R133.reuse, R172 ;  /* 0x000000ac85207220 */ /* 0x040fe40000410000 */
[----:B------:R4:W-:Y:S01]  /*8a80*/  MUFU.EX2 R230, R7 ;  /* 0x0000000700e67308 */ /* 0x0009e20000000800 */
[----:B------:R-:W-:Y:S02]  /*8a90*/  FMUL.FTZ R33, R133, R173 ;  /* 0x000000ad85217220 */ /* 0x000fe40000410000 */
[--C-:B-1----:R-:W-:Y:S02]  /*8aa0*/  FFMA.FTZ R6, R210, c[0x0][0x23c], -R5.reuse ;  /* 0x00008f00d2067a23 */ /* 0x102fe40000010805 */
[----:B------:R-:W-:Y:S02]  /*8ab0*/  FFMA.FTZ R210, R31, c[0x0][0x23c], -R4 ;  /* 0x00008f001fd27a23 */ /* 0x000fe40000010804 */
[C---:B------:R-:W-:Y:S02]  /*8ac0*/  FMUL.FTZ R68, R133.reuse, R68 ;  /* 0x0000004485447220 */ /* 0x040fe40000410000 */
[C---:B------:R-:W-:Y:S01]  /*8ad0*/  FMUL.FTZ R69, R133.reuse, R69 ;  /* 0x0000004585457220 */ /* 0x040fe20000410000 */
[----:B------:R1:W-:Y:S01]  /*8ae0*/  MUFU.EX2 R62, R6 ;  /* 0x00000006003e7308 */ /* 0x0003e20000000800 */
[C---:B------:R-:W-:Y:S02]  /*8af0*/  FMUL.FTZ R80, R133.reuse, R80 ;  /* 0x0000005085507220 */ /* 0x040fe40000410000 */
[C---:B------:R-:W-:Y:S02]  /*8b00*/  FMUL.FTZ R81, R133.reuse, R81 ;  /* 0x0000005185517220 */ /* 0x040fe40000410000 */
[----:B--2---:R-:W-:Y:S01]  /*8b10*/  FADD.FTZ R0, -R136, R140 ;  /* 0x0000008c88007221 */ /* 0x004fe20000010100 */
[----:B------:R-:W-:Y:S01]  /*8b20*/  F2FP.BF16.PACK_AB R140, R60, R53 ;  /* 0x000000353c8c723e */ /* 0x000fe200000010ff */
[----:B---3--:R-:W-:Y:S01]  /*8b30*/  FMUL.FTZ R18, R132, R158 ;  /* 0x0000009e84127220 */ /* 0x008fe20000410000 */
[----:B------:R-:W-:Y:S01]  /*8b40*/  MOV R158, R49 ;  /* 0x00000031009e7202 */ /* 0x000fe20000000f00 */
[----:B------:R-:W-:Y:S01]  /*8b50*/  FMUL.FTZ R0, R0, c[0x0][0x23c] ;  /* 0x00008f0000007a20 */ /* 0x000fe20000410000 */
[----:B------:R-:W-:Y:S01]  /*8b60*/  MUFU.EX2 R216, R216 ;  /* 0x000000d800d87308 */ /* 0x000fe20000000800 */
[C---:B------:R-:W-:Y:S02]  /*8b70*/  FMUL.FTZ R19, R132.reuse, R159 ;  /* 0x0000009f84137220 */ /* 0x040fe40000410000 */
[C---:B------:R-:W-:Y:S01]  /*8b80*/  FMUL.FTZ R34, R132.reuse, R174 ;  /* 0x000000ae84227220 */ /* 0x040fe20000410000 */
[----:B------:R-:W-:Y:S01]  /*8b90*/  MOV R174, R65 ;  /* 0x0000004100ae7202 */ /* 0x000fe20000000f00 */
[C---:B----4-:R-:W-:Y:S02]  /*8ba0*/  FMUL.FTZ R7, R132.reuse, R151 ;  /* 0x0000009784077220 */ /* 0x050fe40000410000 */
[----:B------:R-:W-:Y:S02]  /*8bb0*/  FMUL.FTZ R49, R133, R189 ;  /* 0x000000bd85317220 */ /* 0x000fe40000410000 */
[C---:B------:R-:W-:Y:S01]  /*8bc0*/  FMUL.FTZ R67, R132.reuse, R207 ;  /* 0x000000cf84437220 */ /* 0x040fe20000410000 */
[----:B------:R2:W3:Y:S01]  /*8bd0*/  MUFU.EX2 R2, R0 ;  /* 0x0000000000027308 */ /* 0x0004e20000000800 */
[C---:B------:R-:W-:Y:S02]  /*8be0*/  FMUL.FTZ R66, R132.reuse, R206 ;  /* 0x000000ce84427220 */ /* 0x040fe40000410000 */
[----:B------:R-:W-:Y:S02]  /*8bf0*/  FMUL.FTZ R70, R132, R70 ;  /* 0x0000004684467220 */ /* 0x000fe40000410000 */
[----:B-1----:R-:W-:Y:S02]  /*8c00*/  FFMA.FTZ R6, R208, c[0x0][0x23c], -R5 ;  /* 0x00008f00d0067a23 */ /* 0x002fe40000010805 */
[----:B------:R-:W-:Y:S02]  /*8c10*/  FMUL.FTZ R208, R3, c[0x0][0x23c] ;  /* 0x00008f0003d07a20 */ /* 0x000fe40000410000 */
[C---:B------:R-:W-:Y:S01]  /*8c20*/  FMUL.FTZ R71, R132.reuse, R71 ;  /* 0x0000004784477220 */ /* 0x040fe20000410000 */
[----:B------:R-:W1:Y:S01]  /*8c30*/  MUFU.EX2 R232, R6 ;  /* 0x0000000600e87308 */ /* 0x000e620000000800 */
[----:B------:R-:W-:Y:S01]  /*8c40*/  FMUL.FTZ R82, R132, R82 ;  /* 0x0000005284527220 */ /* 0x000fe20000410000 */
[----:B------:R-:W-:Y:S01]  /*8c50*/  FSEL R208, R208, RZ, P1 ;  /* 0x000000ffd0d07208 */ /* 0x000fe20000800000 */
[C---:B------:R-:W-:Y:S02]  /*8c60*/  FMUL.FTZ R83, R132.reuse, R83 ;  /* 0x0000005384537220 */ /* 0x040fe40000410000 */
[C---:B------:R-:W-:Y:S02]  /*8c70*/  FMUL.FTZ R84, R133.reuse, R84 ;  /* 0x0000005485547220 */ /* 0x040fe40000410000 */
[C---:B------:R-:W-:Y:S02]  /*8c80*/  FMUL.FTZ R85, R133.reuse, R85 ;  /* 0x0000005585557220 */ /* 0x040fe40000410000 */
[C---:B------:R-:W-:Y:S01]  /*8c90*/  FMUL.FTZ R86, R132.reuse, R86 ;  /* 0x0000005684567220 */ /* 0x040fe20000410000 */
[----:B------:R-:W-:Y:S01]  /*8ca0*/  MUFU.EX2 R189, R221 ;  /* 0x000000dd00bd7308 */ /* 0x000fe20000000800 */
[----:B------:R-:W-:Y:S02]  /*8cb0*/  FMUL.FTZ R87, R132, R87 ;  /* 0x0000005784577220 */ /* 0x000fe40000410000 */
[----:B------:R-:W-:Y:S02]  /*8cc0*/  FMUL.FTZ R96, R133, R96 ;  /* 0x0000006085607220 */ /* 0x000fe40000410000 */
[----:B--2---:R-:W-:Y:S01]  /*8cd0*/  FADD.FTZ R0, -R3, R141 ;  /* 0x0000008d03007221 */ /* 0x004fe20000010100 */
[----:B------:R-:W-:Y:S01]  /*8ce0*/  F2FP.BF16.PACK_AB R141, R65, R58 ;  /* 0x0000003a418d723e */ /* 0x000fe200000010ff */
[----:B---3--:R-:W-:Y:S01]  /*8cf0*/  FMUL.FTZ R12, R2, R152 ;  /* 0x00000098020c7220 */ /* 0x008fe20000410000 */
[----:B------:R-:W-:Y:S01]  /*8d00*/  MOV R152, R48 ;  /* 0x0000003000987202 */ /* 0x000fe20000000f00 */
[----:B------:R-:W-:Y:S01]  /*8d10*/  FMUL.FTZ R0, R0, c[0x0][0x23c] ;  /* 0x00008f0000007a20 */ /* 0x000fe20000410000 */
[----:B------:R-:W-:Y:S01]  /*8d20*/  MUFU.EX2 R250, R250 ;  /* 0x000000fa00fa7308 */ /* 0x000fe20000000800 */
[C---:B------:R-:W-:Y:S01]  /*8d30*/  FMUL.FTZ R13, R2.reuse, R153 ;  /* 0x00000099020d7220 */ /* 0x040fe20000410000 */
[----:B------:R-:W-:Y:S01]  /*8d40*/  MOV R153, R47 ;  /* 0x0000002f00997202 */ /* 0x000fe20000000f00 */
[----:B------:R-:W-:Y:S01]  /*8d50*/  FMUL.FTZ R28, R2, R168 ;  /* 0x000000a8021c7220 */ /* 0x000fe20000410000 */
[----:B-1----:R-:W-:Y:S01]  /*8d60*/  F2FP.BF16.PACK_AB R142, R232, R62 ;  /* 0x0000003ee88e723e */ /* 0x002fe200000010ff */
[----:B------:R-:W-:Y:S01]  /*8d70*/  FFMA.FTZ R6, R143, c[0x0][0x23c], -R4 ;  /* 0x00008f008f067a23 */ /* 0x000fe20000010804 */
[----:B------:R-:W-:Y:S01]  /*8d80*/  MOV R168, R60 ;  /* 0x0000003c00a87202 */ /* 0x000fe20000000f00 */
[C---:B------:R-:W-:Y:S01]  /*8d90*/  FMUL.FTZ R40, R2.reuse, R176 ;  /* 0x000000b002287220 */ /* 0x040fe20000410000 */
[----:B------:R-:W-:Y:S01]  /*8da0*/  MOV R176, R41 ;  /* 0x0000002900b07202 */ /* 0x000fe20000000f00 */
[C---:B------:R-:W-:Y:S01]  /*8db0*/  FMUL.FTZ R41, R2.reuse, R177 ;  /* 0x000000b102297220 */ /* 0x040fe20000410000 */
[----:B------:R-:W1:Y:S01]  /*8dc0*/  MUFU.EX2 R61, R6 ;  /* 0x00000006003d7308 */ /* 0x000e620000000800 */
[----:B------:R-:W-:Y:S01]  /*8dd0*/  MOV R177, R45 ;  /* 0x0000002d00b17202 */ /* 0x000fe20000000f00 */
[C---:B------:R-:W-:Y:S02]  /*8de0*/  FMUL.FTZ R45, R2.reuse, R185 ;  /* 0x000000b9022d7220 */ /* 0x040fe40000410000 */
[C---:B------:R-:W-:Y:S02]  /*8df0*/  FMUL.FTZ R48, R133.reuse, R188 ;  /* 0x000000bc85307220 */ /* 0x040fe40000410000 */
[C---:B------:R-:W-:Y:S02]  /*8e00*/  FMUL.FTZ R60, R2.reuse, R200 ;  /* 0x000000c8023c7220 */ /* 0x040fe40000410000 */
[----:B------:R-:W-:Y:S02]  /*8e10*/  FMUL.FTZ R65, R133, R205 ;  /* 0x000000cd85417220 */ /* 0x000fe40000410000 */
[----:B------:R-:W2:Y:S01]  /*8e20*/  MUFU.EX2 R0, R0 ;  /* 0x0000000000007308 */ /* 0x000ea20000000800 */
[C---:B------:R-:W-:Y:S02]  /*8e30*/  FMUL.FTZ R72, R2.reuse, R72 ;  /* 0x0000004802487220 */ /* 0x040fe40000410000 */
[C---:B------:R-:W-:Y:S02]  /*8e40*/  FMUL.FTZ R73, R2.reuse, R73 ;  /* 0x0000004902497220 */ /* 0x040fe40000410000 */
[C---:B------:R-:W-:Y:S02]  /*8e50*/  FMUL.FTZ R76, R2.reuse, R76 ;  /* 0x0000004c024c7220 */ /* 0x040fe40000410000 */
[C---:B------:R-:W-:Y:S02]  /*8e60*/  FMUL.FTZ R77, R2.reuse, R77 ;  /* 0x0000004d024d7220 */ /* 0x040fe40000410000 */
[C---:B------:R-:W-:Y:S01]  /*8e70*/  FMUL.FTZ R88, R2.reuse, R88 ;  /* 0x0000005802587220 */ /* 0x040fe20000410000 */
[----:B------:R-:W-:Y:S01]  /*8e80*/  MUFU.EX2 R205, R222 ;  /* 0x000000de00cd7308 */ /* 0x000fe20000000800 */
[C---:B------:R-:W-:Y:S02]  /*8e90*/  FMUL.FTZ R89, R2.reuse, R89 ;  /* 0x0000005902597220 */ /* 0x040fe40000410000 */
[----:B------:R-:W-:Y:S01]  /*8ea0*/  FMUL.FTZ R92, R2, R92 ;  /* 0x0000005c025c7220 */ /* 0x000fe20000410000 */
[-C--:B-1----:R-:W-:Y:S01]  /*8eb0*/  F2FP.BF16.PACK_AB R143, R231, R61.reuse ;  /* 0x0000003de78f723e */ /* 0x082fe200000010ff */
[----:B------:R-:W-:Y:S01]  /*8ec0*/  FFMA.FTZ R6, R246, c[0x0][0x23c], -R139 ;  /* 0x00008f00f6067a23 */ /* 0x000fe2000001088b */
[----:B------:R-:W-:Y:S01]  /*8ed0*/  MOV R172, R61 ;  /* 0x0000003d00ac7202 */ /* 0x000fe20000000f00 */
[----:B------:R-:W-:Y:S02]  /*8ee0*/  FFMA.FTZ R246, R25, c[0x0][0x23c], -R5 ;  /* 0x00008f0019f67a23 */ /* 0x000fe40000010805 */
[C---:B------:R-:W-:Y:S01]  /*8ef0*/  FMUL.FTZ R25, R2.reuse, R161 ;  /* 0x000000a102197220 */ /* 0x040fe20000410000 */
[----:B------:R-:W1:Y:S01]  /*8f00*/  MUFU.EX2 R57, R6 ;  /* 0x0000000600397308 */ /* 0x000e620000000800 */
[C---:B------:R-:W-:Y:S02]  /*8f10*/  FMUL.FTZ R61, R2.reuse, R201 ;  /* 0x000000c9023d7220 */ /* 0x040fe40000410000 */
[----:B------:R-:W-:Y:S02]  /*8f20*/  FMUL.FTZ R93, R2, R93 ;  /* 0x0000005d025d7220 */ /* 0x000fe40000410000 */
[C---:B--2---:R-:W-:Y:S02]  /*8f30*/  FMUL.FTZ R11, R0.reuse, R147 ;  /* 0x00000093000b7220 */ /* 0x044fe40000410000 */
[C---:B------:R-:W-:Y:S01]  /*8f40*/  FMUL.FTZ R14, R0.reuse, R154 ;  /* 0x0000009a000e7220 */ /* 0x040fe20000410000 */
[----:B------:R-:W-:Y:S01]  /*8f50*/  MOV R154, R55 ;  /* 0x00000037009a7202 */ /* 0x000fe20000000f00 */
[C---:B------:R-:W-:Y:S01]  /*8f60*/  FMUL.FTZ R26, R0.reuse, R162 ;  /* 0x000000a2001a7220 */ /* 0x040fe20000410000 */
[----:B------:R-:W-:Y:S01]  /*8f70*/  MOV R162, R53 ;  /* 0x0000003500a27202 */ /* 0x000fe20000000f00 */
[C---:B------:R-:W-:Y:S01]  /*8f80*/  FMUL.FTZ R27, R0.reuse, R163 ;  /* 0x000000a3001b7220 */ /* 0x040fe20000410000 */
[----:B------:R-:W-:Y:S01]  /*8f90*/  MOV R163, R50 ;  /* 0x0000003200a37202 */ /* 0x000fe20000000f00 */
[C---:B------:R-:W-:Y:S01]  /*8fa0*/  FMUL.FTZ R30, R0.reuse, R170 ;  /* 0x000000aa001e7220 */ /* 0x040fe20000410000 */
[----:B------:R-:W-:Y:S01]  /*8fb0*/  MUFU.EX2 R206, R246 ;  /* 0x000000f600ce7308 */ /* 0x000fe20000000800 */
[C---:B------:R-:W-:Y:S02]  /*8fc0*/  FMUL.FTZ R31, R0.reuse, R171 ;  /* 0x000000ab001f7220 */ /* 0x040fe40000410000 */
[----:B------:R-:W-:Y:S02]  /*8fd0*/  FMUL.FTZ R47, R0, R187 ;  /* 0x000000bb002f7220 */ /* 0x000fe40000410000 */
[----:B------:R-:W-:Y:S02]  /*8fe0*/  FMUL.FTZ R50, R132, R190 ;  /* 0x000000be84327220 */ /* 0x000fe40000410000 */
[C---:B------:R-:W-:Y:S02]  /*8ff0*/  FMUL.FTZ R74, R0.reuse, R74 ;  /* 0x0000004a004a7220 */ /* 0x040fe40000410000 */
[----:B------:R-:W-:Y:S01]  /*9000*/  FMUL.FTZ R75, R0, R75 ;  /* 0x0000004b004b7220 */ /* 0x000fe20000410000 */
[----:B-1----:R-:W-:Y:S01]  /*9010*/  MOV R161, R57 ;  /* 0x0000003900a17202 */ /* 0x002fe20000000f00 */
[----:B------:R-:W-:Y:S01]  /*9020*/  FFMA.FTZ R6, R9, c[0x0][0x23c], -R139 ;  /* 0x00008f0009067a23 */ /* 0x000fe2000001088b */
[----:B------:R-:W-:Y:S01]  /*9030*/  MUFU.EX2 R171, R211 ;  /* 0x000000d300ab7308 */ /* 0x000fe20000000800 */
[----:B------:R-:W-:Y:S02]  /*9040*/  FMUL.FTZ R9, R2, R145 ;  /* 0x0000009102097220 */ /* 0x000fe40000410000 */
[C---:B------:R-:W-:Y:S02]  /*9050*/  FMUL.FTZ R78, R0.reuse, R78 ;  /* 0x0000004e004e7220 */ /* 0x040fe40000410000 */
[C---:B------:R-:W-:Y:S02]  /*9060*/  FMUL.FTZ R79, R0.reuse, R79 ;  /* 0x0000004f004f7220 */ /* 0x040fe40000410000 */
[C---:B------:R-:W-:Y:S02]  /*9070*/  FMUL.FTZ R90, R0.reuse, R90 ;  /* 0x0000005a005a7220 */ /* 0x040fe40000410000 */
[C---:B------:R-:W-:Y:S01]  /*9080*/  FMUL.FTZ R91, R0.reuse, R91 ;  /* 0x0000005b005b7220 */ /* 0x040fe20000410000 */
[----:B------:R1:W-:Y:S01]  /*9090*/  MUFU.EX2 R64, R6 ;  /* 0x0000000600407308 */ /* 0x0003e20000000800 */
[C---:B------:R-:W-:Y:S02]  /*90a0*/  FMUL.FTZ R94, R0.reuse, R94 ;  /* 0x0000005e005e7220 */ /* 0x040fe40000410000 */
[----:B------:R-:W-:Y:S02]  /*90b0*/  FMUL.FTZ R95, R0, R95 ;  /* 0x0000005f005f7220 */ /* 0x000fe40000410000 */
[C---:B------:R-:W-:Y:S02]  /*90c0*/  FMUL.FTZ R97, R133.reuse, R97 ;  /* 0x0000006185617220 */ /* 0x040fe40000410000 */
[C---:B------:R-:W-:Y:S02]  /*90d0*/  FMUL.FTZ R98, R132.reuse, R98 ;  /* 0x0000006284627220 */ /* 0x040fe40000410000 */
[C---:B------:R-:W-:Y:S01]  /*90e0*/  FMUL.FTZ R99, R132.reuse, R99 ;  /* 0x0000006384637220 */ /* 0x040fe20000410000 */
        /* <DEDUP_REMOVED lines=8> */
[----:B------:R-:W-:Y:S02]  /*9170*/  FMUL.FTZ R106, R0, R106 ;  /* 0x0000006a006a7220 */ /* 0x000fe40000410000 */
[--C-:B-1----:R-:W-:Y:S02]  /*9180*/  FFMA.FTZ R6, R245, c[0x0][0x23c], -R208.reuse ;  /* 0x00008f00f5067a23 */ /* 0x102fe400000108d0 */
[----:B------:R-:W-:Y:S02]  /*9190*/  FFMA.FTZ R245, R24, c[0x0][0x23c], -R5 ;  /* 0x00008f0018f57a23 */ /* 0x000fe40000010805 */
[----:B------:R-:W-:Y:S01]  /*91a0*/  FMUL.FTZ R24, R2, R160 ;  /* 0x000000a002187220 */ /* 0x000fe20000410000 */
[----:B------:R1:W2:Y:S01]  /*91b0*/  MUFU.EX2 R59, R6 ;  /* 0x00000006003b7308 */ /* 0x0002a20000000800 */
[----:B------:R-:W-:Y:S01]  /*91c0*/  MOV R160, R58 ;  /* 0x0000003a00a07202 */ /* 0x000fe20000000f00 */
[C---:B------:R-:W-:Y:S02]  /*91d0*/  FMUL.FTZ R58, R0.reuse, R194 ;  /* 0x000000c2003a7220 */ /* 0x040fe40000410000 */
[----:B------:R-:W-:Y:S02]  /*91e0*/  FMUL.FTZ R107, R0, R107 ;  /* 0x0000006b006b7220 */ /* 0x000fe40000410000 */
[C---:B------:R-:W-:Y:S02]  /*91f0*/  FMUL.FTZ R108, R2.reuse, R108 ;  /* 0x0000006c026c7220 */ /* 0x040fe40000410000 */
[----:B------:R-:W-:Y:S02]  /*9200*/  FMUL.FTZ R109, R2, R109 ;  /* 0x0000006d026d7220 */ /* 0x000fe40000410000 */
[C---:B------:R-:W-:Y:S02]  /*9210*/  FMUL.FTZ R110, R0.reuse, R110 ;  /* 0x0000006e006e7220 */ /* 0x040fe40000410000 */
[----:B------:R-:W-:Y:S02]  /*9220*/  FMUL.FTZ R111, R0, R111 ;  /* 0x0000006f006f7220 */ /* 0x000fe40000410000 */
[C---:B------:R-:W-:Y:S02]  /*9230*/  FMUL.FTZ R112, R133.reuse, R112 ;  /* 0x0000007085707220 */ /* 0x040fe40000410000 */
[C---:B------:R-:W-:Y:S02]  /*9240*/  FMUL.FTZ R113, R133.reuse, R113 ;  /* 0x0000007185717220 */ /* 0x040fe40000410000 */
[C---:B------:R-:W-:Y:S02]  /*9250*/  FMUL.FTZ R114, R132.reuse, R114 ;  /* 0x0000007284727220 */ /* 0x040fe40000410000 */
[----:B------:R-:W-:Y:S02]  /*9260*/  FMUL.FTZ R115, R132, R115 ;  /* 0x0000007384737220 */ /* 0x000fe40000410000 */
[C---:B------:R-:W-:Y:S02]  /*9270*/  FMUL.FTZ R116, R133.reuse, R116 ;  /* 0x0000007485747220 */ /* 0x040fe40000410000 */
[--C-:B-1----:R-:W-:Y:S01]  /*9280*/  FFMA.FTZ R6, R8, c[0x0][0x23c], -R208.reuse ;  /* 0x00008f0008067a23 */ /* 0x102fe200000108d0 */
[----:B--2---:R-:W-:Y:S01]  /*9290*/  MOV R159, R59 ;  /* 0x0000003b009f7202 */ /* 0x004fe20000000f00 */
[----:B------:R-:W-:Y:S01]  /*92a0*/  FMUL.FTZ R8, R2, R144 ;  /* 0x0000009002087220 */ /* 0x000fe20000410000 */
[----:B------:R-:W-:Y:S01]  /*92b0*/  F2FP.BF16.PACK_AB R144, R64, R57 ;  /* 0x000000394090723e */ /* 0x000fe200000010ff */
[----:B------:R-:W1:Y:S01]  /*92c0*/  MUFU.EX2 R63, R6 ;  /* 0x00000006003f7308 */ /* 0x000e620000000800 */
[----:B------:R-:W-:Y:S02]  /*92d0*/  FMUL.FTZ R57, R2, R193 ;  /* 0x000000c102397220 */ /* 0x000fe40000410000 */
[----:B------:R-:W-:Y:S02]  /*92e0*/  FMUL.FTZ R117, R133, R117 ;  /* 0x0000007585757220 */ /* 0x000fe40000410000 */
[C---:B------:R-:W-:Y:S02]  /*92f0*/  FMUL.FTZ R118, R132.reuse, R118 ;  /* 0x0000007684767220 */ /* 0x040fe40000410000 */
[----:B------:R-:W-:Y:S02]  /*9300*/  FMUL.FTZ R119, R132, R119 ;  /* 0x0000007784777220 */ /* 0x000fe40000410000 */
[C---:B------:R-:W-:Y:S01]  /*9310*/  FMUL.FTZ R120, R2.reuse, R120 ;  /* 0x0000007802787220 */ /* 0x040fe20000410000 */
[----:B------:R-:W-:Y:S01]  /*9320*/  MUFU.EX2 R193, R237 ;  /* 0x000000ed00c17308 */ /* 0x000fe20000000800 */
[----:B------:R-:W-:Y:S02]  /*9330*/  FMUL.FTZ R121, R2, R121 ;  /* 0x0000007902797220 */ /* 0x000fe40000410000 */
[C---:B------:R-:W-:Y:S02]  /*9340*/  FMUL.FTZ R122, R0.reuse, R122 ;  /* 0x0000007a007a7220 */ /* 0x040fe40000410000 */
[----:B------:R-:W-:Y:S02]  /*9350*/  FMUL.FTZ R123, R0, R123 ;  /* 0x0000007b007b7220 */ /* 0x000fe40000410000 */
[C---:B------:R-:W-:Y:S02]  /*9360*/  FMUL.FTZ R124, R2.reuse, R124 ;  /* 0x0000007c027c7220 */ /* 0x040fe40000410000 */
[----:B------:R-:W-:Y:S02]  /*9370*/  FMUL.FTZ R125, R2, R125 ;  /* 0x0000007d027d7220 */ /* 0x000fe40000410000 */
[C---:B------:R-:W-:Y:S02]  /*9380*/  FMUL.FTZ R126, R0.reuse, R126 ;  /* 0x0000007e007e7220 */ /* 0x040fe40000410000 */
[----:B------:R-:W-:Y:S01]  /*9390*/  FMUL.FTZ R127, R0, R127 ;  /* 0x0000007f007f7220 */ /* 0x000fe20000410000 */
[----:B-1----:R-:W-:Y:S01]  /*93a0*/  F2FP.BF16.PACK_AB R145, R63, R59 ;  /* 0x0000003b3f91723e */ /* 0x002fe200000010ff */
[----:B------:R-:W-:Y:S01]  /*93b0*/  FFMA.FTZ R6, R248, c[0x0][0x23c], -R139 ;  /* 0x00008f00f8067a23 */ /* 0x000fe2000001088b */
[----:B------:R-:W-:Y:S01]  /*93c0*/  MOV R173, R63 ;  /* 0x0000003f00ad7202 */ /* 0x000fe20000000f00 */
[----:B------:R-:W-:Y:S02]  /*93d0*/  FFMA.FTZ R248, R29, c[0x0][0x23c], -R5 ;  /* 0x00008f001df87a23 */ /* 0x000fe40000010805 */
[----:B------:R-:W1:Y:S01]  /*93e0*/  MUFU.EX2 R234, R6 ;  /* 0x0000000600ea7308 */ /* 0x000e620000000800 */
[----:B------:R-:W-:Y:S02]  /*93f0*/  FFMA.FTZ R5, R251, c[0x0][0x23c], -R208 ;  /* 0x00008f00fb057a23 */ /* 0x000fe400000108d0 */
[----:B------:R-:W-:Y:S02]  /*9400*/  FFMA.FTZ R251, R10, c[0x0][0x23c], -R4 ;  /* 0x00008f000afb7a23 */ /* 0x000fe40000010804 */
[----:B------:R-:W-:Y:S02]  /*9410*/  FMUL.FTZ R10, R0, R146 ;  /* 0x00000092000a7220 */ /* 0x000fe40000410000 */
[----:B------:R-:W-:Y:S01]  /*9420*/  FMUL.FTZ R29, R2, R169 ;  /* 0x000000a9021d7220 */ /* 0x000fe20000410000 */
[----:B------:R-:W-:Y:S01]  /*9430*/  MOV R169, R43 ;  /* 0x0000002b00a97202 */ /* 0x000fe20000000f00 */
[C---:B------:R-:W-:Y:S01]  /*9440*/  FMUL.FTZ R43, R0.reuse, R179 ;  /* 0x000000b3002b7220 */ /* 0x040fe20000410000 */
[----:B------:R2:W-:Y:S01]  /*9450*/  MUFU.EX2 R229, R5 ;  /* 0x0000000500e57308 */ /* 0x0005e20000000800 */
[C---:B------:R-:W-:Y:S02]  /*9460*/  FMUL.FTZ R59, R0.reuse, R195 ;  /* 0x000000c3003b7220 */ /* 0x040fe40000410000 */
[----:B------:R-:W-:Y:S02]  /*9470*/  FMUL.FTZ R63, R0, R203 ;  /* 0x000000cb003f7220 */ /* 0x000fe40000410000 */
[C---:B------:R-:W-:Y:S02]  /*9480*/  FMUL.FTZ R128, R133.reuse, R128 ;  /* 0x0000008085807220 */ /* 0x040fe40000410000 */
[----:B------:R-:W-:Y:S02]  /*9490*/  FMUL.FTZ R129, R133, R129 ;  /* 0x0000008185817220 */ /* 0x000fe40000410000 */
[C---:B------:R-:W-:Y:S01]  /*94a0*/  FMUL.FTZ R130, R132.reuse, R130 ;  /* 0x0000008284827220 */ /* 0x040fe20000410000 */
[----:B------:R-:W-:Y:S01]  /*94b0*/  MUFU.EX2 R194, R248 ;  /* 0x000000f800c27308 */ /* 0x000fe20000000800 */
[----:B------:R-:W-:Y:S02]  /*94c0*/  FMUL.FTZ R131, R132, R131 ;  /* 0x0000008384837220 */ /* 0x000fe40000410000 */
[--C-:B------:R-:W-:Y:S01]  /*94d0*/  FFMA.FTZ R153, R153, c[0x0][0x23c], -R208.reuse ;  /* 0x00008f0099997a23 */ /* 0x100fe200000108d0 */
[----:B-1----:R-:W-:Y:S01]  /*94e0*/  F2FP.BF16.PACK_AB R146, R230, R234 ;  /* 0x000000eae692723e */ /* 0x002fe200000010ff */
[----:B------:R-:W-:Y:S02]  /*94f0*/  FFMA.FTZ R6, R252, c[0x0][0x23c], -R208 ;  /* 0x00008f00fc067a23 */ /* 0x000fe400000108d0 */
[----:B------:R-:W-:Y:S02]  /*9500*/  FFMA.FTZ R252, R15, c[0x0][0x23c], -R4 ;  /* 0x00008f000ffc7a23 */ /* 0x000fe40000010804 */
[C---:B------:R-:W-:Y:S01]  /*9510*/  FMUL.FTZ R4, R133.reuse, R148 ;  /* 0x0000009485047220 */ /* 0x040fe20000410000 */
[----:B------:R-:W1:Y:S01]  /*9520*/  MUFU.EX2 R233, R6 ;  /* 0x0000000600e97308 */ /* 0x000e620000000800 */
[----:B------:R-:W-:Y:S01]  /*9530*/  FMUL.FTZ R15, R0, R155 ;  /* 0x0000009b000f7220 */ /* 0x000fe20000410000 */
[----:B------:R-:W-:Y:S01]  /*9540*/  MOV R155, R35 ;  /* 0x00000023009b7202 */ /* 0x000fe20000000f00 */
[----:B------:R-:W-:Y:S01]  /*9550*/  FMUL.FTZ R35, R132, R175 ;  /* 0x000000af84237220 */ /* 0x000fe20000410000 */
[----:B------:R-:W-:Y:S01]  /*9560*/  MOV R175, R56 ;  /* 0x0000003800af7202 */ /* 0x000fe20000000f00 */
[----:B--2---:R-:W-:Y:S02]  /*9570*/  FMUL.FTZ R5, R133, R149 ;  /* 0x0000009585057220 */ /* 0x004fe40000410000 */
[----:B------:R-:W-:Y:S02]  /*9580*/  FMUL.FTZ R56, R2, R192 ;  /* 0x000000c002387220 */ /* 0x000fe40000410000 */
[--C-:B------:R-:W-:Y:S01]  /*9590*/  FFMA.FTZ R152, R152, c[0x0][0x23c], -R208.reuse ;  /* 0x00008f0098987a23 */ /* 0x100fe200000108d0 */
[----:B------:R-:W-:Y:S01]  /*95a0*/  MUFU.EX2 R200, R153 ;  /* 0x0000009900c87308 */ /* 0x000fe20000000800 */
[--C-:B------:R-:W-:Y:S02]  /*95b0*/  FFMA.FTZ R158, R158, c[0x0][0x23c], -R208.reuse ;  /* 0x00008f009e9e7a23 */ /* 0x100fe400000108d0 */
[--C-:B------:R-:W-:Y:S02]  /*95c0*/  FFMA.FTZ R163, R163, c[0x0][0x23c], -R208.reuse ;  /* 0x00008f00a3a37a23 */ /* 0x100fe400000108d0 */
[--C-:B------:R-:W-:Y:S02]  /*95d0*/  FFMA.FTZ R155, R155, c[0x0][0x23c], -R139.reuse ;  /* 0x00008f009b9b7a23 */ /* 0x100fe4000001088b */
[--C-:B------:R-:W-:Y:S02]  /*95e0*/  FFMA.FTZ R154, R154, c[0x0][0x23c], -R139.reuse ;  /* 0x00008f009a9a7a23 */ /* 0x100fe4000001088b */
[--C-:B------:R-:W-:Y:S01]  /*95f0*/  FFMA.FTZ R156, R156, c[0x0][0x23c], -R139.reuse ;  /* 0x00008f009c9c7a23 */ /* 0x100fe2000001088b */
[----:B------:R-:W-:Y:S01]  /*9600*/  MUFU.EX2 R188, R152 ;  /* 0x0000009800bc7308 */ /* 0x000fe20000000800 */
[--C-:B------:R-:W-:Y:S02]  /*9610*/  FFMA.FTZ R157, R157, c[0x0][0x23c], -R139.reuse ;  /* 0x00008f009d9d7a23 */ /* 0x100fe4000001088b */
[--C-:B------:R-:W-:Y:S01]  /*9620*/  FFMA.FTZ R215, R215, c[0x0][0x23c], -R139.reuse ;  /* 0x00008f00d7d77a23 */ /* 0x100fe2000001088b */
[----:B-1----:R-:W-:Y:S01]  /*9630*/  F2FP.BF16.PACK_AB R147, R229, R233 ;  /* 0x000000e9e593723e */ /* 0x002fe200000010ff */
[----:B------:R-:W-:Y:S02]  /*9640*/  FMUL.FTZ R6, R132, R150 ;  /* 0x0000009684067220 */ /* 0x000fe40000410000 */
[----:B------:R-:W-:Y:S01]  /*9650*/  LDSM.16.MT88.4 R148, [R227+0xc000] ;  /* 0x00c00000e394783b */ /* 0x000fe20000004200 */
[--C-:B------:R-:W-:Y:S02]  /*9660*/  FFMA.FTZ R214, R214, c[0x0][0x23c], -R139.reuse ;  /* 0x00008f00d6d67a23 */ /* 0x100fe4000001088b */
[----:B------:R-:W-:Y:S01]  /*9670*/  MUFU.EX2 R203, R154 ;  /* 0x0000009a00cb7308 */ /* 0x000fe20000000800 */
[--C-:B------:R-:W-:Y:S01]  /*9680*/  FFMA.FTZ R213, R213, c[0x0][0x23c], -R139.reuse ;  /* 0x00008f00d5d57a23 */ /* 0x100fe2000001088b */
[-C--:B------:R-:W-:Y:S08]  /*9690*/  HMMA.16816.F32.BF16 R4, R140, R20.reuse, R4 ;  /* 0x000000148c04723c */ /* 0x080ff00000041804 */
[C---:B------:R-:W-:Y:S01]  /*96a0*/  HMMA.16816.F32.BF16 R8, R144.reuse, R20, R8 ;  /* 0x000000149008723c */ /* 0x040fe20000041808 */
[----:B------:R-:W-:Y:S06]  /*96b0*/  MUFU.EX2 R185, R157 ;  /* 0x0000009d00b97308 */ /* 0x000fec0000000800 */
[C---:B------:R-:W-:Y:S01]  /*96c0*/  FMUL.FTZ R20, R133.reuse, R164 ;  /* 0x000000a485147220 */ /* 0x040fe20000410000 */
[-C--:B------:R-:W-:Y:S03]  /*96d0*/  HMMA.16816.F32.BF16 R12, R144, R22.reuse, R12 ;  /* 0x00000016900c723c */ /* 0x080fe6000004180c */
[----:B------:R-:W-:Y:S01]  /*96e0*/  MUFU.EX2 R190, R158 ;  /* 0x0000009e00be7308 */ /* 0x000fe20000000800 */
[C---:B------:R-:W-:Y:S01]  /*96f0*/  FMUL.FTZ R21, R133.reuse, R165 ;  /* 0x000000a585157220 */ /* 0x040fe20000410000 */
[----:B------:R-:W-:Y:S01]  /*9700*/  MOV R165, R64 ;  /* 0x0000004000a57202 */ /* 0x000fe20000000f00 */
[----:B------:R-:W-:Y:S01]  /*9710*/  FMUL.FTZ R64, R133, R204 ;  /* 0x000000cc85407220 */ /* 0x000fe20000410000 */
[----:B------:R-:W-:Y:S01]  /*9720*/  MOV R164, R62 ;  /* 0x0000003e00a47202 */ /* 0x000fe20000000f00 */
[C---:B------:R-:W-:Y:S04]  /*9730*/  HMMA.16816.F32.BF16 R16, R140.reuse, R22, R16 ;  /* 0x000000168c10723c */ /* 0x040fe80000041810 */
[----:B------:R-:W-:Y:S01]  /*9740*/  FMUL.FTZ R62, R0, R202 ;  /* 0x000000ca003e7220 */ /* 0x000fe20000410000 */
[----:B------:R-:W-:Y:S02]  /*9750*/  MUFU.EX2 R204, R245 ;  /* 0x000000f500cc7308 */ /* 0x000fe40000000800 */
[C---:B------:R-:W-:Y:S01]  /*9760*/  FMUL.FTZ R22, R132.reuse, R166 ;  /* 0x000000a684167220 */ /* 0x040fe20000410000 */
[----:B------:R-:W-:Y:S01]  /*9770*/  MOV R166, R51 ;  /* 0x0000003300a67202 */ /* 0x000fe20000000f00 */
[C---:B------:R-:W-:Y:S03]  /*9780*/  FMUL.FTZ R23, R132.reuse, R167 ;  /* 0x000000a784177220 */ /* 0x040fe60000410000 */
[----:B------:R-:W-:Y:S01]  /*9790*/  MOV R167, R52 ;  /* 0x0000003400a77202 */ /* 0x000fe20000000f00 */
[----:B------:R-:W-:Y:S01]  /*97a0*/  FMUL.FTZ R51, R132, R191 ;  /* 0x000000bf84337220 */ /* 0x000fe20000410000 */
[----:B------:R-:W1:Y:S01]  /*97b0*/  LDSM.16.MT88.4 R52, [R228+0xc000] ;  /* 0x00c00000e434783b */ /* 0x000e620000004200 */
[----:B------:R-:W-:Y:S01]  /*97c0*/  MUFU.EX2 R192, R235 ;  /* 0x000000eb00c07308 */ /* 0x000fe20000000800 */
[-C--:B------:R-:W-:Y:S03]  /*97d0*/  HMMA.16816.F32.BF16 R20, R140, R36.reuse, R20 ;  /* 0x000000248c14723c */ /* 0x080fe60000041814 */
[--C-:B------:R-:W-:Y:S02]  /*97e0*/  FFMA.FTZ R166, R166, c[0x0][0x23c], -R208.reuse ;  /* 0x00008f00a6a67a23 */ /* 0x100fe400000108d0 */
[--C-:B------:R-:W-:Y:S03]  /*97f0*/  FFMA.FTZ R167, R167, c[0x0][0x23c], -R208.reuse ;  /* 0x00008f00a7a77a23 */ /* 0x100fe600000108d0 */
[C---:B------:R-:W-:Y:S01]  /*9800*/  HMMA.16816.F32.BF16 R24, R144.reuse, R36, R24 ;  /* 0x000000249018723c */ /* 0x040fe20000041818 */
[----:B------:R-:W-:Y:S06]  /*9810*/  MUFU.EX2 R246, R213 ;  /* 0x000000d500f67308 */ /* 0x000fec0000000800 */
[C---:B------:R-:W-:Y:S01]  /*9820*/  FMUL.FTZ R36, R133.reuse, R180 ;  /* 0x000000b485247220 */ /* 0x040fe20000410000 */
[-C--:B------:R-:W-:Y:S03]  /*9830*/  HMMA.16816.F32.BF16 R28, R144, R38.reuse, R28 ;  /* 0x00000026901c723c */ /* 0x080fe6000004181c */
[----:B------:R-:W-:Y:S01]  /*9840*/  MUFU.EX2 R202, R223 ;  /* 0x000000df00ca7308 */ /* 0x000fe20000000800 */
[C---:B------:R-:W-:Y:S01]  /*9850*/  FMUL.FTZ R37, R133.reuse, R181 ;  /* 0x000000b585257220 */ /* 0x040fe20000410000 */
[----:B------:R-:W-:Y:S01]  /*9860*/  MOV R180, R46 ;  /* 0x0000002e00b47202 */ /* 0x000fe20000000f00 */
[----:B------:R-:W-:Y:S02]  /*9870*/  FMUL.FTZ R46, R0, R186 ;  /* 0x000000ba002e7220 */ /* 0x000fe40000410000 */
[C---:B------:R-:W-:Y:S05]  /*9880*/  HMMA.16816.F32.BF16 R32, R140.reuse, R38, R32 ;  /* 0x000000268c20723c */ /* 0x040fea0000041820 */
[----:B------:R-:W-:Y:S02]  /*9890*/  MUFU.EX2 R186, R210 ;  /* 0x000000d200ba7308 */ /* 0x000fe40000000800 */
[C---:B------:R-:W-:Y:S02]  /*98a0*/  FMUL.FTZ R38, R132.reuse, R182 ;  /* 0x000000b684267220 */ /* 0x040fe40000410000 */
[----:B------:R-:W-:Y:S03]  /*98b0*/  FMUL.FTZ R39, R132, R183 ;  /* 0x000000b784277220 */ /* 0x000fe60000410000 */
[----:B------:R-:W-:Y:S01]  /*98c0*/  MOV R183, R42 ;  /* 0x0000002a00b77202 */ /* 0x000fe20000000f00 */
[----:B------:R-:W-:Y:S01]  /*98d0*/  FMUL.FTZ R42, R0, R178 ;  /* 0x000000b2002a7220 */ /* 0x000fe20000410000 */
[----:B------:R-:W-:Y:S01]  /*98e0*/  MOV R178, R44 ;  /* 0x0000002c00b27202 */ /* 0x000fe20000000f00 */
[----:B------:R-:W-:Y:S01]  /*98f0*/  FMUL.FTZ R44, R2, R184 ;  /* 0x000000b8022c7220 */ /* 0x000fe20000410000 */
[-C--:B-1----:R-:W-:Y:S01]  /*9900*/  HMMA.16816.F32.BF16 R36, R140, R52.reuse, R36 ;  /* 0x000000348c24723c */ /* 0x082fe20000041824 */
[----:B------:R-:W-:Y:S07]  /*9910*/  MUFU.EX2 R182, R217 ;  /* 0x000000d900b67308 */ /* 0x000fee0000000800 */
[C---:B------:R-:W-:Y:S03]  /*9920*/  HMMA.16816.F32.BF16 R40, R144.reuse, R52, R40 ;  /* 0x000000349028723c */ /* 0x040fe60000041828 */
[----:B------:R-:W-:Y:S04]  /*9930*/  MUFU.EX2 R181, R209 ;  /* 0x000000d100b57308 */ /* 0x000fe80000000800 */
[C---:B------:R-:W-:Y:S01]  /*9940*/  FMUL.FTZ R52, R133.reuse, R196 ;  /* 0x000000c485347220 */ /* 0x040fe20000410000 */
[-C--:B------:R-:W-:Y:S04]  /*9950*/  HMMA.16816.F32.BF16 R44, R144, R54.reuse, R44 ;  /* 0x00000036902c723c */ /* 0x080fe8000004182c */
[----:B------:R-:W-:Y:S01]  /*9960*/  FMUL.FTZ R53, R133, R197 ;  /* 0x000000c585357220 */ /* 0x000fe20000410000 */
[----:B------:R-:W1:Y:S03]  /*9970*/  MUFU.EX2 R196, R218 ;  /* 0x000000da00c47308 */ /* 0x000e660000000800 */
[C---:B------:R-:W-:Y:S07]  /*9980*/  HMMA.16816.F32.BF16 R48, R140.reuse, R54, R48 ;  /* 0x000000368c30723c */ /* 0x040fee0000041830 */
[C---:B------:R-:W-:Y:S01]  /*9990*/  FMUL.FTZ R54, R132.reuse, R198 ;  /* 0x000000c684367220 */ /* 0x040fe20000410000 */
[----:B------:R-:W-:Y:S01]  /*99a0*/  MUFU.EX2 R184, R163 ;  /* 0x000000a300b87308 */ /* 0x000fe20000000800 */
[----:B------:R-:W-:Y:S07]  /*99b0*/  FMUL.FTZ R55, R132, R199 ;  /* 0x000000c784377220 */ /* 0x000fee0000410000 */
[-C--:B------:R-:W-:Y:S02]  /*99c0*/  HMMA.16816.F32.BF16 R52, R140, R148.reuse, R52 ;  /* 0x000000948c34723c */ /* 0x080fe40000041834 */
[----:B------:R2:W-:Y:S06]  /*99d0*/  MUFU.EX2 R199, R155 ;  /* 0x0000009b00c77308 */ /* 0x0005ec0000000800 */
[C---:B------:R-:W-:Y:S04]  /*99e0*/  HMMA.16816.F32.BF16 R56, R144.reuse, R148, R56 ;  /* 0x000000949038723c */ /* 0x040fe80000041838 */
[----:B------:R-:W-:Y:S04]  /*99f0*/  MUFU.EX2 R197, R236 ;  /* 0x000000ec00c57308 */ /* 0x000fe80000000800 */
[-C--:B------:R-:W-:Y:S06]  /*9a00*/  HMMA.16816.F32.BF16 R60, R144, R150.reuse, R60 ;  /* 0x00000096903c723c */ /* 0x080fec000004183c */
[----:B------:R-:W-:Y:S02]  /*9a10*/  MUFU.EX2 R198, R251 ;  /* 0x000000fb00c67308 */ /* 0x000fe40000000800 */
[C---:B------:R-:W-:Y:S01]  /*9a20*/  HMMA.16816.F32.BF16 R64, R140.reuse, R150, R64 ;  /* 0x000000968c40723c */ /* 0x040fe20000041840 */
[----:B------:R-:W3:Y:S07]  /*9a30*/  LDSM.16.MT88.4 R148, [R225+0xe000] ;  /* 0x00e00000e194783b */ /* 0x000eee0000004200 */
[----:B------:R-:W-:Y:S01]  /*9a40*/  MUFU.EX2 R251, R215 ;  /* 0x000000d700fb7308 */ /* 0x000fe20000000800 */
[----:B--2---:R-:W-:Y:S09]  /*9a50*/  LDSM.16.MT88.4 R152, [R226+0xd000] ;  /* 0x00d00000e298783b */ /* 0x004ff20000004200 */
[----:B------:R-:W-:Y:S10]  /*9a60*/  MUFU.EX2 R195, R244 ;  /* 0x000000f400c37308 */ /* 0x000ff40000000800 */
[----:B------:R-:W-:Y:S10]  /*9a70*/  MUFU.EX2 R252, R252 ;  /* 0x000000fc00fc7308 */ /* 0x000ff40000000800 */
[----:B------:R-:W-:Y:S01]  /*9a80*/  MUFU.EX2 R248, R166 ;  /* 0x000000a600f87308 */ /* 0x000fe20000000800 */
[-C--:B---3--:R-:W-:Y:S09]  /*9a90*/  HMMA.16816.F32.BF16 R68, R140, R148.reuse, R68 ;  /* 0x000000948c44723c */ /* 0x088ff20000041844 */
[----:B------:R-:W-:Y:S01]  /*9aa0*/  MUFU.EX2 R247, R167 ;  /* 0x000000a700f77308 */ /* 0x000fe20000000800 */
[C---:B------:R-:W-:Y:S08]  /*9ab0*/  HMMA.16816.F32.BF16 R72, R144.reuse, R148, R72 ;  /* 0x000000949048723c */ /* 0x040ff00000041848 */
[-C--:B------:R-:W-:Y:S08]  /*9ac0*/  HMMA.16816.F32.BF16 R76, R144, R150.reuse, R76 ;  /* 0x00000096904c723c */ /* 0x080ff0000004184c */
[C---:B------:R-:W-:Y:S01]  /*9ad0*/  HMMA.16816.F32.BF16 R80, R140.reuse, R150, R80 ;  /* 0x000000968c50723c */ /* 0x040fe20000041850 */
[----:B------:R-:W2:Y:S07]  /*9ae0*/  LDSM.16.MT88.4 R148, [R226+0xe000] ;  /* 0x00e00000e294783b */ /* 0x000eae0000004200 */
[-C--:B--2---:R-:W-:Y:S08]  /*9af0*/  HMMA.16816.F32.BF16 R84, R140, R148.reuse, R84 ;  /* 0x000000948c54723c */ /* 0x084ff00000041854 */
        /* <DEDUP_REMOVED lines=10> */
[C---:B------:R-:W-:Y:S07]  /*9ba0*/  HMMA.16816.F32.BF16 R120, R144.reuse, R148, R120 ;  /* 0x000000949078723c */ /* 0x040fee0000041878 */
[--C-:B------:R-:W-:Y:S01]  /*9bb0*/  FFMA.FTZ R148, R169, c[0x0][0x23c], -R139.reuse ;  /* 0x00008f00a9947a23 */ /* 0x100fe2000001088b */
[-C--:B------:R-:W-:Y:S03]  /*9bc0*/  HMMA.16816.F32.BF16 R124, R144, R150.reuse, R124 ;  /* 0x00000096907c723c */ /* 0x080fe6000004187c */
[----:B------:R2:W-:Y:S05]  /*9bd0*/  MUFU.EX2 R169, R148 ;  /* 0x0000009400a97308 */ /* 0x0005ea0000000800 */
[----:B------:R-:W-:Y:S01]  /*9be0*/  HMMA.16816.F32.BF16 R128, R140, R150, R128 ;  /* 0x000000968c80723c */ /* 0x000fe20000041880 */
[----:B------:R-:W3:Y:S06]  /*9bf0*/  LDL.LU R141, [R1+0x20] ;  /* 0x00002000018d7983 */ /* 0x000eec0000300800 */
[--C-:B------:R-:W-:Y:S01]  /*9c00*/  FFMA.FTZ R140, R180, c[0x0][0x23c], -R208.reuse ;  /* 0x00008f00b48c7a23 */ /* 0x100fe200000108d0 */
[----:B------:R-:W-:Y:S04]  /*9c10*/  MOV R180, R161 ;  /* 0x000000a100b47202 */ /* 0x000fe80000000f00 */
[----:B-1----:R-:W-:Y:S02]  /*9c20*/  F2FP.BF16.PACK_AB R142, R182, R196 ;  /* 0x000000c4b68e723e */ /* 0x002fe400000010ff */
[----:B------:R-:W-:Y:S01]  /*9c30*/  F2FP.BF16.PACK_AB R143, R181, R186 ;  /* 0x000000bab58f723e */ /* 0x000fe200000010ff */
[--C-:B--2---:R-:W-:Y:S01]  /*9c40*/  FFMA.FTZ R148, R178, c[0x0][0x23c], -R139.reuse ;  /* 0x00008f00b2947a23 */ /* 0x104fe2000001088b */
[----:B------:R-:W-:Y:S02]  /*9c50*/  MOV R178, R160 ;  /* 0x000000a000b27202 */ /* 0x000fe40000000f00 */
[----:B------:R-:W2:Y:S01]  /*9c60*/  LDL.LU R160, [R1+0x28] ;  /* 0x0000280001a07983 */ /* 0x000ea20000300800 */
[----:B------:R1:W-:Y:S03]  /*9c70*/  MUFU.EX2 R187, R148 ;  /* 0x0000009400bb7308 */ /* 0x0003e60000000800 */
[----:B------:R-:W4:Y:S01]  /*9c80*/  LDL.LU R161, [R1+0x24] ;  /* 0x0000240001a17983 */ /* 0x000f220000300800 */
[--C-:B-1----:R-:W-:Y:S06]  /*9c90*/  FFMA.FTZ R148, R177, c[0x0][0x23c], -R208.reuse ;  /* 0x00008f00b1947a23 */ /* 0x102fec00000108d0 */
[----:B------:R1:W-:Y:S02]  /*9ca0*/  MUFU.EX2 R220, R148 ;  /* 0x0000009400dc7308 */ /* 0x0003e40000000800 */
[--C-:B-1----:R-:W-:Y:S01]  /*9cb0*/  FFMA.FTZ R148, R183, c[0x0][0x23c], -R208.reuse ;  /* 0x00008f00b7947a23 */ /* 0x102fe200000108d0 */
[----:B------:R-:W-:Y:S07]  /*9cc0*/  MOV R183, R224 ;  /* 0x000000e000b77202 */ /* 0x000fee0000000f00 */
[----:B------:R1:W-:Y:S01]  /*9cd0*/  MUFU.EX2 R224, R148 ;  /* 0x0000009400e07308 */ /* 0x0003e20000000800 */
[--C-:B------:R-:W-:Y:S09]  /*9ce0*/  FFMA.FTZ R144, R183, c[0x0][0x23c], -R139.reuse ;  /* 0x00008f00b7907a23 */ /* 0x100ff2000001088b */
[----:B------:R1:W-:Y:S10]  /*9cf0*/  MUFU.EX2 R179, R144 ;  /* 0x0000009000b37308 */ /* 0x0003f40000000800 */
[----:B------:R1:W-:Y:S02]  /*9d00*/  MUFU.EX2 R183, R140 ;  /* 0x0000008c00b77308 */ /* 0x0003e40000000800 */
[--C-:B-1----:R-:W-:Y:S02]  /*9d10*/  FFMA.FTZ R148, R176, c[0x0][0x23c], -R139.reuse ;  /* 0x00008f00b0947a23 */ /* 0x102fe4000001088b */
[----:B------:R-:W-:Y:S06]  /*9d20*/  FFMA.FTZ R139, R212, c[0x0][0x23c], -R139 ;  /* 0x00008f00d48b7a23 */ /* 0x000fec000001088b */
[----:B------:R1:W1:Y:S01]  /*9d30*/  MUFU.EX2 R176, R148 ;  /* 0x0000009400b07308 */ /* 0x0002620000000800 */
[----:B------:R-:W3:Y:S09]  /*9d40*/  LDSM.16.MT88.4 R144, [R225+0xc800] ;  /* 0x00c80000e190783b */ /* 0x000ef20000004200 */
[----:B------:R-:W-:Y:S01]  /*9d50*/  MUFU.EX2 R212, R156 ;  /* 0x0000009c00d47308 */ /* 0x000fe20000000800 */
[--C-:B------:R-:W-:Y:S01]  /*9d60*/  FFMA.FTZ R140, R175, c[0x0][0x23c], -R208.reuse ;  /* 0x00008f00af8c7a23 */ /* 0x100fe200000108d0 */
[----:B------:R-:W-:Y:S01]  /*9d70*/  MOV R175, R168 ;  /* 0x000000a800af7202 */ /* 0x000fe20000000f00 */
[--C-:B------:R-:W-:Y:S02]  /*9d80*/  FFMA.FTZ R168, R135, c[0x0][0x23c], -R208.reuse ;  /* 0x00008f0087a87a23 */ /* 0x100fe400000108d0 */
[----:B------:R-:W-:Y:S05]  /*9d90*/  FFMA.FTZ R208, R134, c[0x0][0x23c], -R208 ;  /* 0x00008f0086d07a23 */ /* 0x000fea00000108d0 */
[----:B------:R1:W1:Y:S02]  /*9da0*/  MUFU.EX2 R177, R140 ;  /* 0x0000008c00b17308 */ /* 0x0002640000000800 */
[----:B-1----:R-:W1:Y:S01]  /*9db0*/  LDSM.16.MT88.4 R148, [R226+0xc800] ;  /* 0x00c80000e294783b */ /* 0x002e620000004200 */
[----:B------:R-:W-:Y:S07]  /*9dc0*/  F2FP.BF16.PACK_AB R134, R179, R176 ;  /* 0x000000b0b386723e */ /* 0x000fee00000010ff */
[----:B------:R1:W-:Y:S10]  /*9dd0*/  MUFU.EX2 R223, R208 ;  /* 0x000000d000df7308 */ /* 0x0003f40000000800 */
[----:B------:R-:W-:Y:S01]  /*9de0*/  MUFU.EX2 R245, R139 ;  /* 0x0000008b00f57308 */ /* 0x000fe20000000800 */
[----:B------:R-:W-:Y:S02]  /*9df0*/  F2FP.BF16.PACK_AB R140, R219, R170 ;  /* 0x000000aadb8c723e */ /* 0x000fe400000010ff */
[----:B------:R-:W-:Y:S07]  /*9e00*/  F2FP.BF16.PACK_AB R135, R177, R183 ;  /* 0x000000b7b187723e */ /* 0x000fee00000010ff */
[----:B------:R1:W-:Y:S02]  /*9e10*/  MUFU.EX2 R244, R168 ;  /* 0x000000a800f47308 */ /* 0x0003e40000000800 */
[----:B-1----:R-:W-:Y:S01]  /*9e20*/  LDSM.16.MT88.4 R208, [R225+0xf800] ;  /* 0x00f80000e1d0783b */ /* 0x002fe20000004200 */
[----:B------:R-:W-:Y:S01]  /*9e30*/  MOV R168, R189 ;  /* 0x000000bd00a87202 */ /* 0x000fe20000000f00 */
[----:B---3--:R-:W-:Y:S01]  /*9e40*/  FFMA.FTZ R162, R133, R141, R162 ;  /* 0x0000008d85a27223 */ /* 0x008fe200000100a2 */
[----:B------:R-:W-:Y:S02]  /*9e50*/  F2FP.BF16.PACK_AB R141, R171, R216 ;  /* 0x000000d8ab8d723e */ /* 0x000fe400000010ff */
[----:B------:R-:W-:Y:S05]  /*9e60*/  F2FP.BF16.PACK_AB R133, R224, R220 ;  /* 0x000000dce085723e */ /* 0x000fea00000010ff */
[-C--:B------:R-:W-:Y:S03]  /*9e70*/  HMMA.16816.F32.BF16 R4, R140, R144.reuse, R4 ;  /* 0x000000908c04723c */ /* 0x080fe60000041804 */
[----:B--2---:R-:W-:Y:S01]  /*9e80*/  FFMA.FTZ R160, R132, R160, R178 ;  /* 0x000000a084a07223 */ /* 0x004fe200000100b2 */
[----:B------:R-:W-:Y:S01]  /*9e90*/  F2FP.BF16.PACK_AB R132, R187, R169 ;  /* 0x000000a9bb84723e */ /* 0x000fe200000010ff */
[----:B------:R-:W-:Y:S01]  /*9ea0*/  MUFU.EX2 R178, R249 ;  /* 0x000000f900b27308 */ /* 0x000fe20000000800 */
[----:B----4-:R-:W-:Y:S02]  /*9eb0*/  FFMA.FTZ R161, R2, R161, R180 ;  /* 0x000000a102a17223 */ /* 0x010fe400000100b4 */
[----:B------:R-:W2:Y:S01]  /*9ec0*/  LDL.LU R2, [R1+0x2c] ;  /* 0x00002c0001027983 */ /* 0x000ea20000300800 */
[----:B------:R-:W-:Y:S02]  /*9ed0*/  FADD.FTZ R160, R174, R160 ;  /* 0x000000a0aea07221 */ /* 0x000fe40000010000 */
[C---:B------:R-:W-:Y:S04]  /*9ee0*/  HMMA.16816.F32.BF16 R8, R132.reuse, R144, R8 ;  /* 0x000000908408723c */ /* 0x040fe80000041808 */
[----:B------:R-:W-:Y:S01]  /*9ef0*/  FADD.FTZ R165, R165, R161 ;  /* 0x000000a1a5a57221 */ /* 0x000fe20000010000 */
[----:B------:R1:W-:Y:S03]  /*9f00*/  MUFU.EX2 R180, R238 ;  /* 0x000000ee00b47308 */ /* 0x0003e60000000800 */
[-C--:B------:R-:W-:Y:S07]  /*9f10*/  HMMA.16816.F32.BF16 R12, R132, R146.reuse, R12 ;  /* 0x00000092840c723c */ /* 0x080fee000004180c */
[----:B------:R3:W4:Y:S01]  /*9f20*/  MUFU.EX2 R249, R214 ;  /* 0x000000d600f97308 */ /* 0x0007220000000800 */
[C---:B------:R-:W-:Y:S01]  /*9f30*/  HMMA.16816.F32.BF16 R16, R140.reuse, R146, R16 ;  /* 0x000000928c10723c */ /* 0x040fe20000041810 */
[----:B------:R-:W3:Y:S07]  /*9f40*/  LDSM.16.MT88.4 R144, [R228+0xc800] ;  /* 0x00c80000e490783b */ /* 0x000eee0000004200 */
[-C--:B------:R-:W-:Y:S01]  /*9f50*/  HMMA.16816.F32.BF16 R20, R140, R148.reuse, R20 ;  /* 0x000000948c14723c */ /* 0x080fe20000041814 */
[----:B-1----:R1:W5:Y:S07]  /*9f60*/  LDL.LU R238, [R1+0x9c] ;  /* 0x00009c0001ee7983 */ /* 0x00236e0000300800 */
[C---:B------:R-:W-:Y:S01]  /*9f70*/  HMMA.16816.F32.BF16 R24, R132.reuse, R148, R24 ;  /* 0x000000948418723c */ /* 0x040fe20000041818 */
[----:B------:R1:W5:Y:S04]  /*9f80*/  LDL.LU R237, [R1+0x98] ;  /* 0x0000980001ed7983 */ /* 0x0003680000300800 */
[----:B------:R1:W5:Y:S03]  /*9f90*/  LDL.LU R236, [R1+0x94] ;  /* 0x0000940001ec7983 */ /* 0x0003660000300800 */
[-C--:B------:R-:W-:Y:S01]  /*9fa0*/  HMMA.16816.F32.BF16 R28, R132, R150.reuse, R28 ;  /* 0x00000096841c723c */ /* 0x080fe2000004181c */
[----:B------:R1:W5:Y:S07]  /*9fb0*/  LDL.LU R235, [R1+0x90] ;  /* 0x0000900001eb7983 */ /* 0x00036e0000300800 */
[C---:B------:R-:W-:Y:S01]  /*9fc0*/  HMMA.16816.F32.BF16 R32, R140.reuse, R150, R32 ;  /* 0x000000968c20723c */ /* 0x040fe20000041820 */
[----:B------:R-:W1:Y:S07]  /*9fd0*/  LDSM.16.MT88.4 R148, [R227+0xc800] ;  /* 0x00c80000e394783b */ /* 0x000e6e0000004200 */
[-C--:B---3--:R-:W-:Y:S08]  /*9fe0*/  HMMA.16816.F32.BF16 R36, R140, R144.reuse, R36 ;  /* 0x000000908c24723c */ /* 0x088ff00000041824 */
[C---:B------:R-:W-:Y:S08]  /*9ff0*/  HMMA.16816.F32.BF16 R40, R132.reuse, R144, R40 ;  /* 0x000000908428723c */ /* 0x040ff00000041828 */
[-C--:B------:R-:W-:Y:S08]  /*a000*/  HMMA.16816.F32.BF16 R44, R132, R146.reuse, R44 ;  /* 0x00000092842c723c */ /* 0x080ff0000004182c */
[C---:B------:R-:W-:Y:S01]  /*a010*/  HMMA.16816.F32.BF16 R48, R140.reuse, R146, R48 ;  /* 0x000000928c30723c */ /* 0x040fe20000041830 */
[----:B------:R-:W3:Y:S07]  /*a020*/  LDSM.16.MT88.4 R144, [R225+0xe800] ;  /* 0x00e80000e190783b */ /* 0x000eee0000004200 */
[-C--:B-1----:R-:W-:Y:S08]  /*a030*/  HMMA.16816.F32.BF16 R52, R140, R148.reuse, R52 ;  /* 0x000000948c34723c */ /* 0x082ff00000041834 */
[C---:B------:R-:W-:Y:S08]  /*a040*/  HMMA.16816.F32.BF16 R56, R132.reuse, R148, R56 ;  /* 0x000000948438723c */ /* 0x040ff00000041838 */
[-C--:B------:R-:W-:Y:S08]  /*a050*/  HMMA.16816.F32.BF16 R60, R132, R150.reuse, R60 ;  /* 0x00000096843c723c */ /* 0x080ff0000004183c */
        /* <DEDUP_REMOVED lines=19> */
[-C--:B------:R-:W-:Y:S07]  /*a190*/  HMMA.16816.F32.BF16 R124, R132, R150.reuse, R124 ;  /* 0x00000096847c723c */ /* 0x080fee000004187c */
[----:B------:R-:W-:Y:S01]  /*a1a0*/  F2FP.BF16.PACK_AB R134, R204, R206 ;  /* 0x000000cecc86723e */ /* 0x000fe200000010ff */
[----:B------:R-:W-:Y:S01]  /*a1b0*/  HMMA.16816.F32.BF16 R128, R140, R150, R128 ;  /* 0x000000968c80723c */ /* 0x000fe20000041880 */
[----:B------:R-:W-:Y:S03]  /*a1c0*/  LDSM.16.MT88.4 R148, [R227+0xd000] ;  /* 0x00d00000e394783b */ /* 0x000fe60000004200 */
[----:B------:R-:W-:Y:S02]  /*a1d0*/  F2FP.BF16.PACK_AB R135, R189, R205 ;  /* 0x000000cdbd87723e */ /* 0x000fe400000010ff */
[----:B------:R-:W-:Y:S02]  /*a1e0*/  F2FP.BF16.PACK_AB R132, R201, R194 ;  /* 0x000000c2c984723e */ /* 0x000fe400000010ff */
[----:B------:R-:W-:Y:S04]  /*a1f0*/  F2FP.BF16.PACK_AB R133, R202, R195 ;  /* 0x000000c3ca85723e */ /* 0x000fe800000010ff */
[----:B------:R-:W-:Y:S02]  /*a200*/  F2FP.BF16.PACK_AB R141, R188, R200 ;  /* 0x000000c8bc8d723e */ /* 0x000fe400000010ff */
[----:B------:R-:W-:Y:S01]  /*a210*/  F2FP.BF16.PACK_AB R142, R185, R212 ;  /* 0x000000d4b98e723e */ /* 0x000fe200000010ff */
[-C--:B---3--:R-:W-:Y:S05]  /*a220*/  HMMA.16816.F32.BF16 R4, R132, R144.reuse, R4 ;  /* 0x000000908404723c */ /* 0x088fea0000041804 */
[----:B------:R-:W-:Y:S02]  /*a230*/  F2FP.BF16.PACK_AB R143, R184, R190 ;  /* 0x000000beb88f723e */ /* 0x000fe400000010ff */
[----:B------:R-:W-:Y:S07]  /*a240*/  F2FP.BF16.PACK_AB R140, R203, R199 ;  /* 0x000000c7cb8c723e */ /* 0x000fee00000010ff */
[C---:B------:R-:W-:Y:S08]  /*a250*/  HMMA.16816.F32.BF16 R8, R140.reuse, R144, R8 ;  /* 0x000000908c08723c */ /* 0x040ff00000041808 */
[-C--:B------:R-:W-:Y:S08]  /*a260*/  HMMA.16816.F32.BF16 R12, R140, R146.reuse, R12 ;  /* 0x000000928c0c723c */ /* 0x080ff0000004180c */
[C---:B------:R-:W-:Y:S01]  /*a270*/  HMMA.16816.F32.BF16 R16, R132.reuse, R146, R16 ;  /* 0x000000928410723c */ /* 0x040fe20000041810 */
[----:B------:R-:W-:Y:S07]  /*a280*/  LDSM.16.MT88.4 R144, [R225+0xf000] ;  /* 0x00f00000e190783b */ /* 0x000fee0000004200 */
[-C--:B------:R-:W-:Y:S04]  /*a290*/  HMMA.16816.F32.BF16 R20, R132, R152.reuse, R20 ;  /* 0x000000988414723c */ /* 0x080fe80000041814 */
[----:B--2---:R-:W-:Y:S02]  /*a2a0*/  FFMA.FTZ R0, R0, R2, R159 ;  /* 0x0000000200007223 */ /* 0x004fe4000001009f */
[----:B------:R-:W1:Y:S01]  /*a2b0*/  LDSM.16.MT88.4 R156, [R228+0xd000] ;  /* 0x00d00000e49c783b */ /* 0x000e620000004200 */
[----:B------:R-:W-:Y:S01]  /*a2c0*/  FADD.FTZ R2, R175, R162 ;  /* 0x000000a2af027221 */ /* 0x000fe20000010000 */
[C---:B------:R-:W-:Y:S04]  /*a2d0*/  HMMA.16816.F32.BF16 R24, R140.reuse, R152, R24 ;  /* 0x000000988c18723c */ /* 0x040fe80000041818 */
[----:B------:R-:W-:Y:S02]  /*a2e0*/  FADD.FTZ R0, R173, R0 ;  /* 0x00000000ad007221 */ /* 0x000fe40000010000 */
[----:B------:R-:W-:Y:S02]  /*a2f0*/  FADD.FTZ R164, R164, R2 ;  /* 0x00000002a4a47221 */ /* 0x000fe40000010000 */
[-C--:B------:R-:W-:Y:S04]  /*a300*/  HMMA.16816.F32.BF16 R28, R140, R154.reuse, R28 ;  /* 0x0000009a8c1c723c */ /* 0x080fe8000004181c */
[----:B------:R-:W-:Y:S02]  /*a310*/  FADD.FTZ R2, R172, R160 ;  /* 0x000000a0ac027221 */ /* 0x000fe40000010000 */
[----:B------:R-:W-:Y:S01]  /*a320*/  LDSM.16.MT88.4 R160, [R225+0xd800] ;  /* 0x00d80000e1a0783b */ /* 0x000fe20000004200 */
[----:B------:R-:W-:Y:S01]  /*a330*/  FADD.FTZ R0, R233, R0 ;  /* 0x00000000e9007221 */ /* 0x000fe20000010000 */
[C---:B------:R-:W-:Y:S04]  /*a340*/  HMMA.16816.F32.BF16 R32, R132.reuse, R154, R32 ;  /* 0x0000009a8420723c */ /* 0x040fe80000041820 */
[----:B------:R-:W-:Y:S02]  /*a350*/  FADD.FTZ R139, R232, R164 ;  /* 0x000000a4e88b7221 */ /* 0x000fe40000010000 */
[----:B------:R-:W2:Y:S08]  /*a360*/  LDSM.16.MT88.4 R152, [R226+0xf000] ;  /* 0x00f00000e298783b */ /* 0x000eb00000004200 */
[----:B------:R-:W-:Y:S01]  /*a370*/  LDSM.16.MT88.4 R172, [R226+0xd800] ;  /* 0x00d80000e2ac783b */ /* 0x000fe20000004200 */
[-C--:B-1----:R-:W-:Y:S08]  /*a380*/  HMMA.16816.F32.BF16 R36, R132, R156.reuse, R36 ;  /* 0x0000009c8424723c */ /* 0x082ff00000041824 */
        /* <DEDUP_REMOVED lines=8> */
[----:B------:R-:W3:Y:S07]  /*a410*/  LDSM.16.MT88.4 R148, [R227+0xf000] ;  /* 0x00f00000e394783b */ /* 0x000eee0000004200 */
[-C--:B------:R-:W-:Y:S08]  /*a420*/  HMMA.16816.F32.BF16 R68, R132, R144.reuse, R68 ;  /* 0x000000908444723c */ /* 0x080ff00000041844 */
[C---:B------:R-:W-:Y:S07]  /*a430*/  HMMA.16816.F32.BF16 R72, R140.reuse, R144, R72 ;  /* 0x000000908c48723c */ /* 0x040fee0000041848 */
[----:B------:R-:W-:Y:S01]  /*a440*/  FADD.FTZ R145, R234, R165 ;  /* 0x000000a5ea917221 */ /* 0x000fe20000010000 */
[-C--:B------:R-:W-:Y:S01]  /*a450*/  HMMA.16816.F32.BF16 R76, R140, R146.reuse, R76 ;  /* 0x000000928c4c723c */ /* 0x080fe2000004184c */
[----:B------:R1:W5:Y:S03]  /*a460*/  LDL.LU R234, [R1+0x8c] ;  /* 0x00008c0001ea7983 */ /* 0x0003660000300800 */
[----:B------:R-:W-:Y:S01]  /*a470*/  FADD.FTZ R144, R231, R2 ;  /* 0x00000002e7907221 */ /* 0x000fe20000010000 */
[----:B------:R1:W5:Y:S01]  /*a480*/  LDL.LU R233, [R1+0x88] ;  /* 0x0000880001e97983 */ /* 0x0003620000300800 */
[----:B------:R-:W-:Y:S02]  /*a490*/  FADD.FTZ R145, R230, R145 ;  /* 0x00000091e6917221 */ /* 0x000fe40000010000 */
[C---:B------:R-:W-:Y:S01]  /*a4a0*/  HMMA.16816.F32.BF16 R80, R132.reuse, R146, R80 ;  /* 0x000000928450723c */ /* 0x040fe20000041850 */
[----:B------:R1:W5:Y:S03]  /*a4b0*/  LDL.LU R232, [R1+0x84] ;  /* 0x0000840001e87983 */ /* 0x0003660000300800 */
[----:B------:R-:W-:Y:S01]  /*a4c0*/  FADD.FTZ R2, R229, R0 ;  /* 0x00000000e5027221 */ /* 0x000fe20000010000 */
[----:B------:R1:W5:Y:S01]  /*a4d0*/  LDL.LU R231, [R1+0x80] ;  /* 0x0000800001e77983 */ /* 0x0003620000300800 */
[----:B------:R-:W-:Y:S01]  /*a4e0*/  FADD.FTZ R0, R170, R139 ;  /* 0x0000008baa007221 */ /* 0x000fe20000010000 */
[----:B------:R-:W-:Y:S01]  /*a4f0*/  MOV R147, R190 ;  /* 0x000000be00937202 */ /* 0x000fe20000000f00 */
[-C--:B--2---:R-:W-:Y:S01]  /*a500*/  HMMA.16816.F32.BF16 R84, R132, R152.reuse, R84 ;  /* 0x000000988454723c */ /* 0x084fe20000041854 */
[----:B------:R2:W5:Y:S03]  /*a510*/  LDL.LU R230, [R1+0x7c] ;  /* 0x00007c0001e67983 */ /* 0x0005660000300800 */
[----:B------:R-:W-:Y:S01]  /*a520*/  FADD.FTZ R139, R216, R144 ;  /* 0x00000090d88b7221 */ /* 0x000fe20000010000 */
[----:B------:R2:W5:Y:S01]  /*a530*/  LDL.LU R229, [R1+0x78] ;  /* 0x0000780001e57983 */ /* 0x0005620000300800 */
[----:B------:R-:W-:Y:S01]  /*a540*/  MOV R170, R188 ;  /* 0x000000bc00aa7202 */ /* 0x000fe20000000f00 */
[----:B------:R-:W-:Y:S01]  /*a550*/  FADD.FTZ R222, R219, R0 ;  /* 0x00000000dbde7221 */ /* 0x000fe20000010000 */
[C---:B------:R-:W-:Y:S01]  /*a560*/  HMMA.16816.F32.BF16 R88, R140.reuse, R152, R88 ;  /* 0x000000988c58723c */ /* 0x040fe20000041858 */
[----:B------:R-:W2:Y:S03]  /*a570*/  LDSM.16.MT88.4 R188, [R228+0xd800] ;  /* 0x00d80000e4bc783b */ /* 0x000ea60000004200 */
[----:B------:R-:W-:Y:S01]  /*a580*/  MOV R0, R204 ;  /* 0x000000cc00007202 */ /* 0x000fe20000000f00 */
[----:B------:R-:W-:Y:S01]  /*a590*/  FADD.FTZ R221, R169, R145 ;  /* 0x00000091a9dd7221 */ /* 0x000fe20000010000 */
[----:B------:R-:W-:Y:S01]  /*a5a0*/  MOV R169, R206 ;  /* 0x000000ce00a97202 */ /* 0x000fe20000000f00 */
[----:B------:R-:W-:Y:S01]  /*a5b0*/  FADD.FTZ R139, R171, R139 ;  /* 0x0000008bab8b7221 */ /* 0x000fe20000010000 */
[-C--:B------:R-:W-:Y:S01]  /*a5c0*/  HMMA.16816.F32.BF16 R92, R140, R154.reuse, R92 ;  /* 0x0000009a8c5c723c */ /* 0x080fe2000004185c */
[----:B------:R-:W-:Y:S03]  /*a5d0*/  LDSM.16.MT88.4 R216, [R228+0xf800] ;  /* 0x00f80000e4d8783b */ /* 0x000fe60000004200 */
[----:B------:R-:W-:Y:S01]  /*a5e0*/  MOV R171, R212 ;  /* 0x000000d400ab7202 */ /* 0x000fe20000000f00 */
[----:B------:R-:W-:Y:S01]  /*a5f0*/  FADD.FTZ R220, R220, R2 ;  /* 0x00000002dcdc7221 */ /* 0x000fe20000010000 */
[----:B------:R-:W-:Y:S02]  /*a600*/  MOV R2, R205 ;  /* 0x000000cd00027202 */ /* 0x000fe40000000f00 */
[C---:B------:R-:W-:Y:S01]  /*a610*/  HMMA.16816.F32.BF16 R96, R132.reuse, R154, R96 ;  /* 0x0000009a8460723c */ /* 0x040fe20000041860 */
[----:B------:R-:W2:Y:S07]  /*a620*/  LDSM.16.MT88.4 R204, [R227+0xd800] ;  /* 0x00d80000e3cc783b */ /* 0x000eae0000004200 */
[-C--:B-1----:R-:W-:Y:S01]  /*a630*/  HMMA.16816.F32.BF16 R100, R132, R156.reuse, R100 ;  /* 0x0000009c8464723c */ /* 0x082fe20000041864 */
[----:B------:R-:W1:Y:S07]  /*a640*/  LDSM.16.MT88.4 R212, [R226+0xf800] ;  /* 0x00f80000e2d4783b */ /* 0x000e6e0000004200 */
[C---:B------:R-:W-:Y:S08]  /*a650*/  HMMA.16816.F32.BF16 R104, R140.reuse, R156, R104 ;  /* 0x0000009c8c68723c */ /* 0x040ff00000041868 */
[-C--:B------:R-:W-:Y:S08]  /*a660*/  HMMA.16816.F32.BF16 R108, R140, R158.reuse, R108 ;  /* 0x0000009e8c6c723c */ /* 0x080ff0000004186c */
[C---:B------:R-:W-:Y:S08]  /*a670*/  HMMA.16816.F32.BF16 R112, R132.reuse, R158, R112 ;  /* 0x0000009e8470723c */ /* 0x040ff00000041870 */
[-C--:B---3--:R-:W-:Y:S08]  /*a680*/  HMMA.16816.F32.BF16 R116, R132, R148.reuse, R116 ;  /* 0x000000948474723c */ /* 0x088ff00000041874 */
[C---:B------:R-:W-:Y:S08]  /*a690*/  HMMA.16816.F32.BF16 R120, R140.reuse, R148, R120 ;  /* 0x000000948c78723c */ /* 0x040ff00000041878 */
[-C--:B------:R-:W-:Y:S07]  /*a6a0*/  HMMA.16816.F32.BF16 R124, R140, R150.reuse, R124 ;  /* 0x000000968c7c723c */ /* 0x080fee000004187c */
[----:B----4-:R-:W-:Y:S01]  /*a6b0*/  F2FP.BF16.PACK_AB R140, R249, R251 ;  /* 0x000000fbf98c723e */ /* 0x010fe200000010ff */
[----:B------:R-:W-:Y:S04]  /*a6c0*/  HMMA.16816.F32.BF16 R128, R132, R150, R128 ;  /* 0x000000968480723c */ /* 0x000fe80000041880 */
[----:B------:R-:W-:Y:S02]  /*a6d0*/  F2FP.BF16.PACK_AB R141, R247, R248 ;  /* 0x000000f8f78d723e */ /* 0x000fe400000010ff */
[----:B------:R-:W-:Y:S02]  /*a6e0*/  F2FP.BF16.PACK_AB R142, R245, R246 ;  /* 0x000000f6f58e723e */ /* 0x000fe400000010ff */
[----:B------:R-:W-:Y:S04]  /*a6f0*/  F2FP.BF16.PACK_AB R132, R180, R250 ;  /* 0x000000fab484723e */ /* 0x000fe800000010ff */
[----:B------:R-:W-:Y:S02]  /*a700*/  F2FP.BF16.PACK_AB R133, R178, R252 ;  /* 0x000000fcb285723e */ /* 0x000fe400000010ff */
[----:B------:R-:W-:Y:S02]  /*a710*/  F2FP.BF16.PACK_AB R134, R197, R193 ;  /* 0x000000c1c586723e */ /* 0x000fe400000010ff */
[----:B------:R-:W-:Y:S02]  /*a720*/  F2FP.BF16.PACK_AB R135, R198, R192 ;  /* 0x000000c0c687723e */ /* 0x000fe400000010ff */
[----:B------:R-:W-:Y:S05]  /*a730*/  F2FP.BF16.PACK_AB R143, R223, R244 ;  /* 0x000000f4df8f723e */ /* 0x000fea00000010ff */
[-C--:B------:R-:W-:Y:S07]  /*a740*/  HMMA.16816.F32.BF16 R148, R132, R160.reuse, R4 ;  /* 0x000000a08494723c */ /* 0x080fee0000041804 */
[----:B------:R-:W-:Y:S02]  /*a750*/  MOV R7, R147 ;  /* 0x0000009300077202 */ /* 0x000fe40000000f00 */
[C---:B------:R-:W-:Y:S07]  /*a760*/  HMMA.16816.F32.BF16 R144, R140.reuse, R160, R8 ;  /* 0x000000a08c90723c */ /* 0x040fee0000041808 */
[----:B------:R-:W-:Y:S01]  /*a770*/  MOV R10, R179 ;  /* 0x000000b3000a7202 */ /* 0x000fe20000000f00 */
[-C--:B------:R-:W-:Y:S04]  /*a780*/  HMMA.16816.F32.BF16 R152, R140, R162.reuse, R12 ;  /* 0x000000a28c98723c */ /* 0x080fe8000004180c */
[----:B------:R-:W-:Y:S02]  /*a790*/  MOV R11, R181 ;  /* 0x000000b5000b7202 */ /* 0x000fe40000000f00 */
[----:B------:R-:W-:Y:S02]  /*a7a0*/  MOV R9, R177 ;  /* 0x000000b100097202 */ /* 0x000fe40000000f00 */
[C---:B------:R-:W-:Y:S04]  /*a7b0*/  HMMA.16816.F32.BF16 R156, R132.reuse, R162, R16 ;  /* 0x000000a2849c723c */ /* 0x040fe80000041810 */
[----:B------:R-:W-:Y:S02]  /*a7c0*/  MOV R15, R198 ;  /* 0x000000c6000f7202 */ /* 0x000fe40000000f00 */
[----:B------:R-:W-:Y:S02]  /*a7d0*/  MOV R14, R197 ;  /* 0x000000c5000e7202 */ /* 0x000fe40000000f00 */
[-C--:B------:R-:W-:Y:S04]  /*a7e0*/  HMMA.16816.F32.BF16 R164, R132, R172.reuse, R20 ;  /* 0x000000ac84a4723c */ /* 0x080fe80000041814 */
[----:B------:R-:W-:Y:S02]  /*a7f0*/  MOV R19, R193 ;  /* 0x000000c100137202 */ /* 0x000fe40000000f00 */
[----:B------:R-:W-:Y:S02]  /*a800*/  MOV R13, R192 ;  /* 0x000000c0000d7202 */ /* 0x000fe40000000f00 */
[C---:B------:R-:W-:Y:S04]  /*a810*/  HMMA.16816.F32.BF16 R160, R140.reuse, R172, R24 ;  /* 0x000000ac8ca0723c */ /* 0x040fe80000041818 */
[----:B------:R-:W-:Y:S02]  /*a820*/  MOV R20, R171 ;  /* 0x000000ab00147202 */ /* 0x000fe40000000f00 */
[----:B------:R-:W-:Y:S02]  /*a830*/  MOV R22, R168 ;  /* 0x000000a800167202 */ /* 0x000fe40000000f00 */
[----:B------:R-:W-:Y:S04]  /*a840*/  MOV R26, R169 ;  /* 0x000000a9001a7202 */ /* 0x000fe80000000f00 */
[----:B------:R-:W-:Y:S02]  /*a850*/  MOV R25, R170 ;  /* 0x000000aa00197202 */ /* 0x000fe40000000f00 */
[-C--:B------:R-:W-:Y:S03]  /*a860*/  HMMA.16816.F32.BF16 R168, R140, R174.reuse, R28 ;  /* 0x000000ae8ca8723c */ /* 0x080fe6000004181c */
[----:B------:R-:W-:Y:S02]  /*a870*/  MOV R21, R7 ;  /* 0x0000000700157202 */ /* 0x000fe40000000f00 */
[----:B------:R-:W3:Y:S01]  /*a880*/  LDSM.16.MT88.4 R4, [R227+0xf800] ;  /* 0x00f80000e304783b */ /* 0x000ee20000004200 */
[----:B------:R-:W-:Y:S02]  /*a890*/  MOV R17, R180 ;  /* 0x000000b400117202 */ /* 0x000fe40000000f00 */
[C---:B------:R-:W-:Y:S04]  /*a8a0*/  HMMA.16816.F32.BF16 R172, R132.reuse, R174, R32 ;  /* 0x000000ae84ac723c */ /* 0x040fe80000041820 */
[----:B------:R-:W-:Y:S02]  /*a8b0*/  MOV R27, R2 ;  /* 0x00000002001b7202 */ /* 0x000fe40000000f00 */
[----:B------:R-:W-:Y:S02]  /*a8c0*/  MOV R30, R201 ;  /* 0x000000c9001e7202 */ /* 0x000fe40000000f00 */
[----:B------:R-:W-:Y:S04]  /*a8d0*/  MOV R33, R182 ;  /* 0x000000b600217202 */ /* 0x000fe80000000f00 */
[----:B------:R-:W-:Y:S02]  /*a8e0*/  MOV R32, R183 ;  /* 0x000000b700207202 */ /* 0x000fe40000000f00 */
[-C--:B--2---:R-:W-:Y:S03]  /*a8f0*/  HMMA.16816.F32.BF16 R180, R132, R188.reuse, R36 ;  /* 0x000000bc84b4723c */ /* 0x084fe60000041824 */
[----:B------:R-:W-:Y:S02]  /*a900*/  MOV R29, R200 ;  /* 0x000000c8001d7202 */ /* 0x000fe40000000f00 */
[----:B------:R-:W-:Y:S02]  /*a910*/  MOV R24, R203 ;  /* 0x000000cb00187202 */ /* 0x000fe40000000f00 */
[----:B------:R-:W-:Y:S02]  /*a920*/  MOV R31, R202 ;  /* 0x000000ca001f7202 */ /* 0x000fe40000000f00 */
[----:B------:R-:W-:Y:S03]  /*a930*/  MOV R28, R199 ;  /* 0x000000c7001c7202 */ /* 0x000fe60000000f00 */
[----:B------:R-:W-:Y:S02]  /*a940*/  MOV R35, R195 ;  /* 0x000000c300237202 */ /* 0x000fe40000000f00 */
[----:B------:R-:W-:Y:S02]  /*a950*/  MOV R34, R194 ;  /* 0x000000c200227202 */ /* 0x000fe40000000f00 */
[----:B------:R-:W-:Y:S02]  /*a960*/  MOV R39, R176 ;  /* 0x000000b000277202 */ /* 0x000fe40000000f00 */
[----:B------:R-:W-:Y:S02]  /*a970*/  MOV R18, R178 ;  /* 0x000000b200127202 */ /* 0x000fe40000000f00 */
[C---:B------:R-:W-:Y:S04]  /*a980*/  HMMA.16816.F32.BF16 R176, R140.reuse, R188, R40 ;  /* 0x000000bc8cb0723c */ /* 0x040fe80000041828 */
[----:B------:R-:W-:Y:S02]  /*a990*/  MOV R38, R39 ;  /* 0x0000002700267202 */ /* 0x000fe40000000f00 */
[----:B------:R-:W-:Y:S02]  /*a9a0*/  MOV R39, R32 ;  /* 0x0000002000277202 */ /* 0x000fe40000000f00 */
[----:B------:R-:W-:Y:S04]  /*a9b0*/  MOV R32, R33 ;  /* 0x0000002100207202 */ /* 0x000fe80000000f00 */
[----:B------:R-:W-:Y:S02]  /*a9c0*/  MOV R33, R34 ;  /* 0x0000002200217202 */ /* 0x000fe40000000f00 */
        /* <DEDUP_REMOVED lines=11> */
[----:B------:R-:W-:Y:S01]  /*aa80*/  MOV R21, R0 ;  /* 0x0000000000157202 */ /* 0x000fe20000000f00 */
[----:B------:R-:W-:Y:S01]  /*aa90*/  FADD.FTZ R0, R224, R220 ;  /* 0x000000dce0007221 */ /* 0x000fe20000010000 */
[----:B------:R-:W-:Y:S01]  /*aaa0*/  MOV R23, R185 ;  /* 0x000000b900177202 */ /* 0x000fe20000000f00 */
[----:B------:R2:W5:Y:S01]  /*aab0*/  LDL.LU R224, [R1+0x74] ;  /* 0x0000740001e07983 */ /* 0x0005620000300800 */
[----:B------:R-:W-:Y:S01]  /*aac0*/  MOV R16, R184 ;  /* 0x000000b800107202 */ /* 0x000fe20000000f00 */
[----:B------:R-:W-:Y:S01]  /*aad0*/  FADD.FTZ R0, R39, R0 ;  /* 0x0000000027007221 */ /* 0x000fe20000010000 */
[----:B------:R-:W-:Y:S02]  /*aae0*/  MOV R8, R186 ;  /* 0x000000ba00087202 */ /* 0x000fe40000000f00 */
[----:B------:R-:W-:Y:S01]  /*aaf0*/  MOV R2, R187 ;  /* 0x000000bb00027202 */ /* 0x000fe20000000f00 */
[----:B------:R-:W-:Y:S01]  /*ab00*/  FADD.FTZ R9, R9, R0 ;  /* 0x0000000009097221 */ /* 0x000fe20000010000 */
[-C--:B------:R-:W-:Y:S03]  /*ab10*/  HMMA.16816.F32.BF16 R184, R140, R190.reuse, R44 ;  /* 0x000000be8cb8723c */ /* 0x080fe6000004182c */
[----:B------:R-:W-:Y:S01]  /*ab20*/  FADD.FTZ R8, R8, R139 ;  /* 0x0000008b08087221 */ /* 0x000fe20000010000 */
[----:B------:R-:W-:Y:S01]  /*ab30*/  MOV R12, R196 ;  /* 0x000000c4000c7202 */ /* 0x000fe20000000f00 */
[----:B------:R-:W-:Y:S01]  /*ab40*/  FADD.FTZ R9, R28, R9 ;  /* 0x000000091c097221 */ /* 0x000fe20000010000 */
[----:B------:R-:W-:Y:S01]  /*ab50*/  MOV R139, R137 ;  /* 0x00000089008b7202 */ /* 0x000fe20000000f00 */
[----:B------:R-:W-:Y:S01]  /*ab60*/  FADD.FTZ R11, R11, R8 ;  /* 0x000000080b0b7221 */ /* 0x000fe20000010000 */
[C---:B------:R-:W-:Y:S04]  /*ab70*/  HMMA.16816.F32.BF16 R188, R132.reuse, R190, R48 ;  /* 0x000000be84bc723c */ /* 0x040fe80000041830 */
[----:B------:R-:W-:Y:S02]  /*ab80*/  FADD.FTZ R2, R2, R221 ;  /* 0x000000dd02027221 */ /* 0x000fe40000010000 */
[----:B------:R-:W-:Y:S02]  /*ab90*/  FADD.FTZ R12, R12, R222 ;  /* 0x000000de0c0c7221 */ /* 0x000fe40000010000 */
[-C--:B------:R-:W-:Y:S04]  /*aba0*/  HMMA.16816.F32.BF16 R196, R132, R204.reuse, R52 ;  /* 0x000000cc84c4723c */ /* 0x080fe80000041834 */
[----:B------:R-:W-:Y:S02]  /*abb0*/  FADD.FTZ R2, R38, R2 ;  /* 0x0000000226027221 */ /* 0x000fe40000010000 */
[----:B------:R-:W-:Y:S02]  /*abc0*/  FADD.FTZ R12, R32, R12 ;  /* 0x0000000c200c7221 */ /* 0x000fe40000010000 */
        /* <DEDUP_REMOVED lines=16> */
[----:B------:R-:W-:Y:S04]  /*acd0*/  FADD.FTZ R2, R26, R2 ;  /* 0x000000021a027221 */ /* 0x000fe80000010000 */
[C---:B------:R-:W-:Y:S04]  /*ace0*/  HMMA.16816.F32.BF16 R80, R132.reuse, R210, R80 ;  /* 0x000000d28450723c */ /* 0x040fe80000041850 */
[----:B------:R-:W-:Y:S04]  /*acf0*/  FADD.FTZ R9, R22, R2 ;  /* 0x0000000216097221 */ /* 0x000fe80000010000 */
[-C--:B-1----:R-:W-:Y:S04]  /*ad00*/  HMMA.16816.F32.BF16 R84, R132, R212.reuse, R84 ;  /* 0x000000d48454723c */ /* 0x082fe80000041854 */
[----:B------:R-:W-:Y:S04]  /*ad10*/  FADD.FTZ R9, R252, R9 ;  /* 0x00000009fc097221 */ /* 0x000fe80000010000 */
[C---:B------:R-:W-:Y:S08]  /*ad20*/  HMMA.16816.F32.BF16 R88, R140.reuse, R212, R88 ;  /* 0x000000d48c58723c */ /* 0x040ff00000041858 */
[-C--:B------:R-:W-:Y:S08]  /*ad30*/  HMMA.16816.F32.BF16 R92, R140, R214.reuse, R92 ;  /* 0x000000d68c5c723c */ /* 0x080ff0000004185c */
[C---:B------:R-:W-:Y:S08]  /*ad40*/  HMMA.16816.F32.BF16 R96, R132.reuse, R214, R96 ;  /* 0x000000d68460723c */ /* 0x040ff00000041860 */
[-C--:B------:R-:W-:Y:S08]  /*ad50*/  HMMA.16816.F32.BF16 R100, R132, R216.reuse, R100 ;  /* 0x000000d88464723c */ /* 0x080ff00000041864 */
[C---:B------:R-:W-:Y:S08]  /*ad60*/  HMMA.16816.F32.BF16 R104, R140.reuse, R216, R104 ;  /* 0x000000d88c68723c */ /* 0x040ff00000041868 */
[-C--:B------:R-:W-:Y:S08]  /*ad70*/  HMMA.16816.F32.BF16 R108, R140, R218.reuse, R108 ;  /* 0x000000da8c6c723c */ /* 0x080ff0000004186c */
[C---:B------:R-:W-:Y:S08]  /*ad80*/  HMMA.16816.F32.BF16 R112, R132.reuse, R218, R112 ;  /* 0x000000da8470723c */ /* 0x040ff00000041870 */
[-C--:B---3--:R-:W-:Y:S08]  /*ad90*/  HMMA.16816.F32.BF16 R116, R132, R4.reuse, R116 ;  /* 0x000000048474723c */ /* 0x088ff00000041874 */
[C---:B------:R-:W-:Y:S07]  /*ada0*/  HMMA.16816.F32.BF16 R120, R140.reuse, R4, R120 ;  /* 0x000000048c78723c */ /* 0x040fee0000041878 */
[----:B------:R-:W-:Y:S01]  /*adb0*/  FADD.FTZ R4, R25, R10 ;  /* 0x0000000a19047221 */ /* 0x000fe20000010000 */
[-C--:B------:R-:W-:Y:S04]  /*adc0*/  HMMA.16816.F32.BF16 R124, R140, R6.reuse, R124 ;  /* 0x000000068c7c723c */ /* 0x080fe8000004187c */
[----:B------:R-:W-:Y:S02]  /*add0*/  FADD.FTZ R4, R21, R4 ;  /* 0x0000000415047221 */ /* 0x000fe40000010000 */
[----:B------:R-:W-:Y:S01]  /*ade0*/  FADD.FTZ R5, R27, R8 ;  /* 0x000000081b057221 */ /* 0x000fe20000010000 */
[----:B------:R-:W-:Y:S01]  /*adf0*/  MOV R141, R3 ;  /* 0x00000003008d7202 */ /* 0x000fe20000000f00 */
[----:B------:R-:W-:Y:S01]  /*ae00*/  FADD.FTZ R4, R250, R4 ;  /* 0x00000004fa047221 */ /* 0x000fe20000010000 */
[----:B------:R-:W-:Y:S04]  /*ae10*/  HMMA.16816.F32.BF16 R128, R132, R6, R128 ;  /* 0x000000068480723c */ /* 0x000fe80000041880 */
[----:B------:R-:W-:Y:S01]  /*ae20*/  FADD.FTZ R2, R23, R5 ;  /* 0x0000000517027221 */ /* 0x000fe20000010000 */
[----:B------:R-:W-:Y:S01]  /*ae30*/  MOV R140, R136 ;  /* 0x00000088008c7202 */ /* 0x000fe20000000f00 */
[----:B------:R-:W-:Y:S01]  /*ae40*/  FADD.FTZ R10, R17, R4 ;  /* 0x00000004110a7221 */ /* 0x000fe20000010000 */
[----:B------:R-:W-:Y:S01]  /*ae50*/  MOV R132, R138 ;  /* 0x0000008a00847202 */ /* 0x000fe20000000f00 */
        /* <DEDUP_REMOVED lines=14> */
[----:B------:R2:W-:Y:S04]  /*af40*/  STL [R1+0x28], R4 ;  /* 0x0000280401007387 */ /* 0x0005e80000100800 */
[----:B------:R2:W-:Y:S04]  /*af50*/  STL [R1+0x24], R2 ;  /* 0x0000240201007387 */ /* 0x0005e80000100800 */
[----:B------:R2:W-:Y:S02]  /*af60*/  STL [R1+0x2c], R0 ;  /* 0x00002c0001007387 */ /* 0x0005e40000100800 */
[----:B--2--5:R-:W-:-:S05]  /*af70*/  @P0 BRA `(.L_x_50) ;  /* 0xffffbae000000947 */ /* 0x024fca000383ffff */
.L_x_49:
        /* <DEDUP_REMOVED lines=57> */
[----:B--2---:R-:W-:-:S05]  /*b310*/  FADD.FTZ R4, R4, R8 ;  /* 0x0000000804047221 */ /* 0x004fca0000010000 */
[----:B------:R-:W2:Y:S01]  /*b320*/  SHFL.BFLY PT, R132, R4, 0x1, 0x1f ;  /* 0x0c201f0004847f89 */ /* 0x000ea200000e0000 */
[----:B---3--:R-:W-:Y:S01]  /*b330*/  FADD.FTZ R5, R5, R6 ;  /* 0x0000000605057221 */ /* 0x008fe20000010000 */
[CC--:B------:R-:W-:Y:S02]  /*b340*/  LEA.HI R6, R28.reuse, R139.reuse, RZ, 0x2 ;  /* 0x0000008b1c067211 */ /* 0x0c0fe400078f10ff */
[----:B------:R-:W-:Y:S02]  /*b350*/  LEA.HI R28, R28, R139, RZ, 0x5 ;  /* 0x0000008b1c1c7211 */ /* 0x000fe400078f28ff */
[----:B------:R-:W3:Y:S01]  /*b360*/  SHFL.BFLY PT, R8, R5, 0x1, 0x1f ;  /* 0x0c201f0005087f89 */ /* 0x000ee200000e0000 */
[----:B-1----:R-:W-:Y:S02]  /*b370*/  FADD.FTZ R2, R2, R7 ;  /* 0x0000000702027221 */ /* 0x002fe40000010000 */
[----:B----4-:R-:W-:-:S03]  /*b380*/  FADD.FTZ R133, R0, R133 ;  /* 0x0000008500857221 */ /* 0x010fc60000010000 */
[----:B------:R-:W1:Y:S01]  /*b390*/  SHFL.BFLY PT, R7, R2, 0x1, 0x1f ;  /* 0x0c201f0002077f89 */ /* 0x000e6200000e0000 */
[----:B------:R-:W-:Y:S02]  /*b3a0*/  MOV R0, 0x3f800000 ;  /* 0x3f80000000007802 */ /* 0x000fe40000000f00 */
[----:B------:R-:W-:Y:S01]  /*b3b0*/  FSETP.NE.FTZ.AND P5, PT, R133, RZ, PT ;  /* 0x000000ff8500720b */ /* 0x000fe20003fb5000 */
[----:B--2---:R-:W-:Y:S01]  /*b3c0*/  FADD.FTZ R132, R4, R132 ;  /* 0x0000008404847221 */ /* 0x004fe20000010000 */
[----:B------:R-:W-:-:S04]  /*b3d0*/  MOV R4, 0x3f800000 ;  /* 0x3f80000000047802 */ /* 0x000fc80000000f00 */
[----:B------:R-:W-:Y:S01]  /*b3e0*/  FSETP.NE.FTZ.AND P4, PT, R132, RZ, PT ;  /* 0x000000ff8400720b */ /* 0x000fe20003f95000 */
[----:B---3--:R-:W-:-:S06]  /*b3f0*/  FADD.FTZ R135, R5, R8 ;  /* 0x0000000805877221 */ /* 0x008fcc0000010000 */
[----:B------:R-:W2:Y:S01]  /*b400*/  @P5 MUFU.RCP R0, R133 ;  /* 0x0000008500005308 */ /* 0x000ea20000001000 */
[----:B------:R-:W-:Y:S01]  /*b410*/  FSETP.NE.FTZ.AND P0, PT, R135, RZ, PT ;  /* 0x000000ff8700720b */ /* 0x000fe20003f15000 */
[----:B-1----:R-:W-:Y:S01]  /*b420*/  FADD.FTZ R134, R2, R7 ;  /* 0x0000000702867221 */ /* 0x002fe20000010000 */
[----:B------:R-:W-:-:S05]  /*b430*/  LOP3.LUT R2, R6, 0x3ffffffc, RZ, 0xc0, !PT ;  /* 0x3ffffffc06027812 */ /* 0x000fca00078ec0ff */
[----:B------:R-:W1:Y:S01]  /*b440*/  @P4 MUFU.RCP R4, R132 ;  /* 0x0000008400044308 */ /* 0x000e620000001000 */
[----:B------:R-:W-:Y:S02]  /*b450*/  FSETP.NE.FTZ.AND P3, PT, R134, RZ, PT ;  /* 0x000000ff8600720b */ /* 0x000fe40003f75000 */
[----:B------:R-:W-:Y:S02]  /*b460*/  IADD3 R139, -R2, R139, RZ ;  /* 0x0000008b028b7210 */ /* 0x000fe40007ffe1ff */
[----:B------:R-:W-:Y:S01]  /*b470*/  MOV R2, 0x3f800000 ;  /* 0x3f80000000027802 */ /* 0x000fe20000000f00 */
[C---:B--2---:R-:W-:Y:S02]  /*b480*/  FMUL.FTZ R148, R0.reuse, R148 ;  /* 0x0000009400947220 */ /* 0x044fe40000410000 */
[C---:B------:R-:W-:Y:S02]  /*b490*/  FMUL.FTZ R7, R0.reuse, R149 ;  /* 0x0000009500077220 */ /* 0x040fe40000410000 */
[----:B------:R-:W-:-:S02]  /*b4a0*/  FMUL.FTZ R156, R0, R156 ;  /* 0x0000009c009c7220 */ /* 0x000fc40000410000 */
[C---:B------:R-:W-:Y:S01]  /*b4b0*/  FMUL.FTZ R5, R0.reuse, R157 ;  /* 0x0000009d00057220 */ /* 0x040fe20000410000 */
[----:B------:R-:W-:Y:S01]  /*b4c0*/  F2FP.BF16.PACK_AB R7, R7, R148 ;  /* 0x000000940707723e */ /* 0x000fe200000010ff */
[----:B------:R-:W2:Y:S01]  /*b4d0*/  @P3 MUFU.RCP R2, R134 ;  /* 0x0000008600023308 */ /* 0x000ea20000001000 */
        /* <DEDUP_REMOVED lines=49> */
[----:B------:R-:W-:-:S02]  /*b7f0*/  FMUL.FTZ R8, R4, R159 ;  /* 0x0000009f04087220 */ /* 0x000fc40000410000 */
[C---:B------:R-:W-:Y:S02]  /*b800*/  FMUL.FTZ R166, R4.reuse, R166 ;  /* 0x000000a604a67220 */ /* 0x040fe40000410000 */
        /* <DEDUP_REMOVED lines=223> */
[----:B------:R-:W-:-:S03]  /*c600*/  @P4 FFMA.FTZ R13, R137, c[0x0][0x238], R5 ;  /* 0x00008e00890d4a23 */ /* 0x000fc60000010005 */
        /* <DEDUP_REMOVED lines=21> */
[----:B-----5:R3:W4:Y:S04]  /*c760*/  LDS.128 R24, [R243] ;  /* 0x00000000f3187984 */ /* 0x0207280000000c00 */
        /* <DEDUP_REMOVED lines=62> */
.L_x_54:
[----:B--234-:R-:W-:Y:S05]  /*cb50*/  BSYNC B0 ;  /* 0x0000000000007941 */ /* 0x01cfea0003800000 */
.L_x_53:
        /* <DEDUP_REMOVED lines=25> */
.L_x_56:
[----:B----4-:R-:W-:Y:S05]  /*ccf0*/  BSYNC B0 ;  /* 0x0000000000007941 */ /* 0x010fea0003800000 */
.L_x_55:
        /* <DEDUP_REMOVED lines=16> */
.L_x_58:
[----:B------:R-:W-:Y:S05]  /*ce00*/  BSYNC B0 ;  /* 0x0000000000007941 */ /* 0x000fea0003800000 */
.L_x_57:
        /* <DEDUP_REMOVED lines=16> */
.L_x_60:
[----:B------:R-:W-:Y:S05]  /*cf10*/  BSYNC B0 ;  /* 0x0000000000007941 */ /* 0x000fea0003800000 */
.L_x_59:
        /* <DEDUP_REMOVED lines=16> */
.L_x_62:
[----:B------:R-:W-:Y:S05]  /*d020*/  BSYNC B0 ;  /* 0x0000000000007941 */ /* 0x000fea0003800000 */
.L_x_61:
        /* <DEDUP_REMOVED lines=16> */
.L_x_64:
[----:B------:R-:W-:Y:S05]  /*d130*/  BSYNC B0 ;  /* 0x0000000000007941 */ /* 0x000fea0003800000 */
.L_x_63:
        /* <DEDUP_REMOVED lines=16> */
.L_x_66:
[----:B------:R-:W-:Y:S05]  /*d240*/  BSYNC B0 ;  /* 0x0000000000007941 */ /* 0x000fea0003800000 */
.L_x_65:
        /* <DEDUP_REMOVED lines=16> */
.L_x_68:
[----:B------:R-:W-:Y:S05]  /*d350*/  BSYNC B0 ;  /* 0x0000000000007941 */ /* 0x000fea0003800000 */
.L_x_67:
        /* <DEDUP_REMOVED lines=16> */
.L_x_45:
        /* <DEDUP_REMOVED lines=71> */
.L_x_70:
[----:B------:R-:W-:Y:S05]  /*d8d0*/  BSYNC B0 ;  /* 0x0000000000007941 */ /* 0x000fea0003800000 */
.L_x_69:
        /* <DEDUP_REMOVED lines=16> */
.L_x_72:
[----:B------:R-:W-:Y:S05]  /*d9e0*/  BSYNC B0 ;  /* 0x0000000000007941 */ /* 0x000fea0003800000 */
.L_x_71:
        /* <DEDUP_REMOVED lines=16> */
.L_x_74:
[----:B------:R-:W-:Y:S05]  /*daf0*/  BSYNC B0 ;  /* 0x0000000000007941 */ /* 0x000fea0003800000 */
.L_x_73:
        /* <DEDUP_REMOVED lines=16> */
.L_x_76:
[----:B------:R-:W-:Y:S05]  /*dc00*/  BSYNC B0 ;  /* 0x0000000000007941 */ /* 0x000fea0003800000 */
.L_x_75:
        /* <DEDUP_REMOVED lines=16> */
.L_x_78:
[----:B------:R-:W-:Y:S05]  /*dd10*/  BSYNC B0 ;  /* 0x0000000000007941 */ /* 0x000fea0003800000 */
.L_x_77:
        /* <DEDUP_REMOVED lines=16> */
.L_x_80:
[----:B------:R-:W-:Y:S05]  /*de20*/  BSYNC B0 ;  /* 0x0000000000007941 */ /* 0x000fea0003800000 */
.L_x_79:
        /* <DEDUP_REMOVED lines=16> */
.L_x_82:
[----:B------:R-:W-:Y:S05]  /*df30*/  BSYNC B0 ;  /* 0x0000000000007941 */ /* 0x000fea0003800000 */
.L_x_81:
        /* <DEDUP_REMOVED lines=16> */
.L_x_84:
[----:B------:R-:W-:Y:S05]  /*e040*/  BSYNC B0 ;  /* 0x0000000000007941 */ /* 0x000fea0003800000 */
.L_x_83:
        /* <DEDUP_REMOVED lines=67> */
.L_x_85:
        /* <DEDUP_REMOVED lines=16> */
.L_x_2373:


//--------------------- .text._ZN5flash16flash_fwd_kernelI23Flash_fwd_kernel_traitsILi128ELi128ELi64ELi4ELb0ELb0EN7cutlass10bfloat16_tE19Flash_kernel_traitsILi128ELi128ELi64ELi4ES3_EELb0ELb0ELb0ELb0ELb1ELb1ELb0ELb0EEEvNS_16Flash_fwd_paramsE --------------------------
	.section	.text._ZN5flash16flash_fwd_kernelI23Flash_fwd_kernel_traitsILi128ELi128ELi64ELi4ELb0ELb0EN7cutlass10bfloat16_tE19Flash_kernel_traitsILi128ELi128ELi64ELi4ES3_EELb0ELb0ELb0ELb0ELb1ELb1ELb0ELb0EEEvNS_16Flash_fwd_paramsE,"ax",@progbits
	.sectioninfo	@"SHI_REGISTERS=255"
	.align	128
        .global         _ZN5flash16flash_fwd_kernelI23Flash_fwd_kernel_traitsILi128ELi128ELi64ELi4ELb0ELb0EN7cutlass10bfloat16_tE19Flash_kernel_traitsILi128ELi128ELi64ELi4ES3_EELb0ELb0ELb0ELb0ELb1ELb1ELb0ELb0EEEvNS_16Flash_fwd_paramsE
        .type           _ZN5flash16flash_fwd_kernelI23Flash_fwd_kernel_traitsILi128ELi128ELi64ELi4ELb0ELb0EN7cutlass10bfloat16_tE19Flash_kernel_traitsILi128ELi128ELi64ELi4ES3_EELb0ELb0ELb0ELb0ELb1ELb1ELb0ELb0EEEvNS_16Flash_fwd_paramsE,@function
        .size           _ZN5flash16flash_fwd_kernelI23Flash_fwd_kernel_traitsILi128ELi128ELi64ELi4ELb0ELb0EN7cutlass10bfloat16_tE19Flash_kernel_traitsILi128ELi128ELi64ELi4ES3_EELb0ELb0ELb0ELb0ELb1ELb1ELb0ELb0EEEvNS_16Flash_fwd_paramsE,(.L_x_2374 - _ZN5flash16flash_fwd_kernelI23Flash_fwd_kernel_traitsILi128ELi128ELi64ELi4ELb0ELb0EN7cutlass10bfloat16_tE19Flash_kernel_traitsILi128ELi128ELi64ELi4ES3_EELb0ELb0ELb0ELb0ELb1ELb1ELb0ELb0EEEvNS_16Flash_fwd_paramsE)
        .other          _ZN5flash16flash_fwd_kernelI23Flash_fwd_kernel_traitsILi128ELi128ELi64ELi4ELb0ELb0EN7cutlass10bfloat16_tE19Flash_kernel_traitsILi128ELi128ELi64ELi4ES3_EELb0ELb0ELb0ELb0ELb1ELb1ELb0ELb0EEEvNS_16Flash_fwd_paramsE,@"STO_CUDA_ENTRY STV_DEFAULT"
_ZN5flash16flash_fwd_kernelI23Flash_fwd_kernel_traitsILi128ELi128ELi64ELi4ELb0ELb0EN7cutlass10bfloat16_tE19Flash_kernel_traitsILi128ELi128ELi64ELi4ES3_EELb0ELb0ELb0ELb0ELb1ELb1ELb0ELb0EEEvNS_16Flash_fwd_paramsE:
.text._ZN5flash16flash_fwd_kernelI23Flash_fwd_kernel_traitsILi128ELi128ELi64ELi4ELb0ELb0EN7cutlass10bfloat16_tE19Flash_kernel_traitsILi128ELi128ELi64ELi4ES3_EELb0ELb0ELb0ELb0ELb1ELb1ELb0ELb0EEEvNS_16Flash_fwd_paramsE:
[----:B------:R-:W-:Y:S02]  /*0000*/  MOV R1, c[0x0][0x28] ;  /* 0x00000a0000017a02 */ /* 0x000fe40000000f00 */
[----:B------:R-:W1:Y:S01]  /*0010*/  S2R R24, SR_CTAID.Y ;  /* 0x0000000000187919 */ /* 0x000e620000002600 */
[----:B------:R-:W-:Y:S01]  /*0020*/  ISETP.NE.U32.AND P2, PT, RZ, c[0x0][0x258], PT ;  /* 0x00009600ff007a0c */ /* 0x000fe20003f45070 */
[----:B------:R-:W-:Y:S01]  /*0030*/  IMAD.MOV.U32 R6, RZ, RZ, RZ ;  /* 0x000000ffff067224 */ /* 0x000fe200078e00ff */
[----:B------:R-:W-:Y:S01]  /*0040*/  ISETP.NE.U32.AND P0, PT, RZ, c[0x0][0x250], PT ;  /* 0x00009400ff007a0c */ /* 0x000fe20003f05070 */
[----:B------:R-:W-:Y:S01]  /*0050*/  ULDC.64 UR8, c[0x0][0x118] ;  /* 0x0000460000087ab9 */ /* 0x000fe20000000a00 */
[----:B------:R-:W-:Y:S02]  /*0060*/  ISETP.NE.AND.EX P2, PT, RZ, c[0x0][0x25c], PT, P2 ;  /* 0x00009700ff007a0c */ /* 0x000fe40003f45320 */
[----:B------:R-:W-:Y:S02]  /*0070*/  ISETP.NE.AND.EX P0, PT, RZ, c[0x0][0x254], PT, P0 ;  /* 0x00009500ff007a0c */ /* 0x000fe40003f05300 */
[----:B------:R-:W-:-:S09]  /*0080*/  IADD3 R1, R1, -0x88, RZ ;  /* 0xffffff7801017810 */ /* 0x000fd20007ffe0ff */
[----:B------:R-:W-:Y:S02]  /*0090*/  @P2 IMAD.MOV.U32 R2, RZ, RZ, 0x4 ;  /* 0x00000004ff022424 */ /* 0x000fe400078e00ff */
[----:B------:R-:W-:Y:S02]  /*00a0*/  @P0 IMAD.MOV.U32 R0, RZ, RZ, 0x4 ;  /* 0x00000004ff000424 */ /* 0x000fe400078e00ff */
[----:B-1----:R-:W-:-:S04]  /*00b0*/  @P2 IMAD.WIDE R2, R24, R2, c[0x0][0x258] ;  /* 0x0000960018022625 */ /* 0x002fc800078e0202 */
[----:B------:R-:W-:Y:S02]  /*00c0*/  @P0 IMAD.WIDE R4, R24, R0, c[0x0][0x250] ;  /* 0x0000940018040625 */ /* 0x000fe400078e0200 */
[----:B------:R-:W2:Y:S04]  /*00d0*/  @P2 LDG.E R2, [R2.64] ;  /* 0x0000000802022981 */ /* 0x000ea8000c1e1900 */
[----:B------:R-:W2:Y:S04]  /*00e0*/  @P0 LDG.E R6, [R4.64] ;  /* 0x0000000804060981 */ /* 0x000ea8000c1e1900 */
[----:B------:R-:W1:Y:S01]  /*00f0*/  S2R R16, SR_CTAID.X ;  /* 0x0000000000107919 */ /* 0x000e620000002500 */
[----:B------:R-:W-:-:S04]  /*0100*/  @!P2 ISETP.NE.U32.AND P1, PT, RZ, c[0x0][0x268], PT ;  /* 0x00009a00ff00aa0c */ /* 0x000fc80003f25070 */
[----:B------:R-:W-:Y:S01]  /*0110*/  @!P2 ISETP.NE.AND.EX P1, PT, RZ, c[0x0][0x26c], PT, P1 ;  /* 0x00009b00ff00aa0c */ /* 0x000fe20003f25310 */
[----:B-1----:R-:W-:-:S05]  /*0120*/  IMAD.SHL.U32 R0, R16, 0x80, RZ ;  /* 0x0000008010007824 */ /* 0x002fca00078e00ff */
[----:B------:R-:W-:Y:S02]  /*0130*/  ISETP.GE.AND P0, PT, R0, c[0x0][0x214], PT ;  /* 0x0000850000007a0c */ /* 0x000fe40003f06270 */
[----:B------:R-:W-:Y:S01]  /*0140*/  @!P2 SEL R0, RZ, c[0x0][0x21c], !P1 ;  /* 0x00008700ff00aa07 */ /* 0x000fe20004800000 */
[----:B--2---:R-:W-:-:S03]  /*0150*/  @P2 IMAD.IADD R148, R2, 0x1, -R6 ;  /* 0x0000000102942824 */ /* 0x004fc600078e0a06 */
[----:B------:R-:W-:-:S07]  /*0160*/  @!P2 IADD3 R148, R0, c[0x0][0x218], -R6 ;  /* 0x000086000094aa10 */ /* 0x000fce0007ffe806 */
[----:B------:R-:W-:Y:S05]  /*0170*/  @P0 EXIT ;  /* 0x000000000000094d */ /* 0x000fea0003800000 */
[----:B------:R-:W-:Y:S01]  /*0180*/  IABS R0, c[0x0][0x1c8] ;  /* 0x0000720000007a13 */ /* 0x000fe20000000000 */
[----:B------:R-:W1:Y:S01]  /*0190*/  S2R R13, SR_TID.X ;  /* 0x00000000000d7919 */ /* 0x000e620000002100 */
[----:B------:R-:W-:Y:S01]  /*01a0*/  SHF.R.S32.HI R25, RZ, 0x1f, R24 ;  /* 0x0000001fff197819 */ /* 0x000fe20000011418 */
[----:B------:R-:W-:Y:S02]  /*01b0*/  ULDC.64 UR4, c[0x0][0x190] ;  /* 0x0000640000047ab9 */ /* 0x000fe40000000a00 */
[----:B------:R-:W-:Y:S01]  /*01c0*/  IMAD.MOV.U32 R23, RZ, RZ, R0 ;  /* 0x000000ffff177224 */ /* 0x000fe200078e0000 */
[----:B------:R-:W2:Y:S01]  /*01d0*/  S2R R26, SR_CTAID.Z ;  /* 0x00000000001a7919 */ /* 0x000ea20000002700 */
[----:B------:R-:W-:Y:S01]  /*01e0*/  IADD3 R0, R148, 0x3f, RZ ;  /* 0x0000003f94007810 */ /* 0x000fe20007ffe0ff */
[----:B------:R-:W-:Y:S01]  /*01f0*/  USHF.L.U32 UR7, UR4, 0x5, URZ ;  /* 0x0000000504077899 */ /* 0x000fe2000800063f */
[----:B------:R-:W3:Y:S01]  /*0200*/  I2F.RP R4, R23 ;  /* 0x0000001700047306 */ /* 0x000ee20000209400 */
[----:B------:R-:W-:Y:S01]  /*0210*/  UMOV UR6, 0x5 ;  /* 0x0000000500067882 */ /* 0x000fe20000000000 */
[----:B------:R-:W-:Y:S01]  /*0220*/  SHF.R.S32.HI R2, RZ, 0x1f, R0 ;  /* 0x0000001fff027819 */ /* 0x000fe20000011400 */
[----:B------:R-:W-:-:S02]  /*0230*/  USHF.L.U64.HI UR12, UR4, UR6, UR5 ;  /* 0x00000006040c7299 */ /* 0x000fc40008010205 */
[----:B------:R-:W-:Y:S01]  /*0240*/  UMOV UR10, 0x6 ;  /* 0x00000006000a7882 */ /* 0x000fe20000000000 */
[----:B------:R-:W-:Y:S01]  /*0250*/  LEA.HI R246, R2, R0, RZ, 0x6 ;  /* 0x0000000002f67211 */ /* 0x000fe200078f30ff */
[----:B------:R-:W-:Y:S02]  /*0260*/  ULDC.64 UR4, c[0x0][0x198] ;  /* 0x0000660000047ab9 */ /* 0x000fe40000000a00 */
[----:B------:R-:W-:Y:S02]  /*0270*/  USHF.L.U64.HI UR10, UR4, UR10, UR5 ;  /* 0x0000000a040a7299 */ /* 0x000fe40008010205 */
[----:B------:R-:W-:Y:S01]  /*0280*/  USHF.L.U32 UR11, UR4, 0x6, URZ ;  /* 0x00000006040b7899 */ /* 0x000fe2000800063f */
[----:B---3--:R-:W3:Y:S01]  /*0290*/  MUFU.RCP R4, R4 ;  /* 0x0000000400047308 */ /* 0x008ee20000001000 */
[----:B-1----:R-:W-:Y:S02]  /*02a0*/  SHF.R.S32.HI R3, RZ, 0x1f, R13 ;  /* 0x0000001fff037819 */ /* 0x002fe4000001140d */
[----:B--2---:R-:W-:-:S02]  /*02b0*/  LOP3.LUT R5, R26, c[0x0][0x1c8], RZ, 0x3c, !PT ;  /* 0x000072001a057a12 */ /* 0x004fc400078e3cff */
[CC--:B------:R-:W-:Y:S02]  /*02c0*/  LEA.HI R19, R3.reuse, R13.reuse, RZ, 0x3 ;  /* 0x0000000d03137211 */ /* 0x0c0fe400078f18ff */
[CC--:B------:R-:W-:Y:S02]  /*02d0*/  LEA.HI R0, R3.reuse, R13.reuse, RZ, 0x4 ;  /* 0x0000000d03007211 */ /* 0x0c0fe400078f20ff */
[CC--:B------:R-:W-:Y:S02]  /*02e0*/  LEA.HI R12, R3.reuse, R13.reuse, RZ, 0x6 ;  /* 0x0000000d030c7211 */ /* 0x0c0fe400078f30ff */
[----:B------:R-:W-:Y:S02]  /*02f0*/  LEA.HI R22, R3, R13, RZ, 0x5 ;  /* 0x0000000d03167211 */ /* 0x000fe400078f28ff */
[----:B------:R-:W-:Y:S01]  /*0300*/  LOP3.LUT R3, R19, 0xfffffff8, RZ, 0xc0, !PT ;  /* 0xfffffff813037812 */ /* 0x000fe200078ec0ff */
[----:B------:R-:W-:Y:S01]  /*0310*/  IMAD.SHL.U32 R12, R12, 0x8, RZ ;  /* 0x000000080c0c7824 */ /* 0x000fe200078e00ff */
[----:B---3--:R-:W-:-:S02]  /*0320*/  IADD3 R4, R4, 0xffffffe, RZ ;  /* 0x0ffffffe04047810 */ /* 0x008fc40007ffe0ff */
[----:B------:R-:W-:Y:S01]  /*0330*/  ISETP.GE.AND P1, PT, R5, RZ, PT ;  /* 0x000000ff0500720c */ /* 0x000fe20003f26270 */
[C---:B------:R-:W-:Y:S01]  /*0340*/  IMAD.IADD R56, R13.reuse, 0x1, -R3 ;  /* 0x000000010d387824 */ /* 0x040fe200078e0a03 */
[----:B------:R-:W-:Y:S01]  /*0350*/  LOP3.LUT R7, R0, 0xfffffff0, RZ, 0xc0, !PT ;  /* 0xfffffff000077812 */ /* 0x000fe200078ec0ff */
[----:B------:R1:W2:Y:S01]  /*0360*/  F2I.FTZ.U32.TRUNC.NTZ R5, R4 ;  /* 0x0000000400057305 */ /* 0x0002a2000021f000 */
[----:B------:R-:W-:Y:S02]  /*0370*/  SHF.R.S32.HI R2, RZ, 0x3, R19 ;  /* 0x00000003ff027819 */ /* 0x000fe40000011413 */
[----:B------:R-:W-:Y:S01]  /*0380*/  IABS R20, R26 ;  /* 0x0000001a00147213 */ /* 0x000fe20000000000 */
[----:B------:R-:W-:Y:S01]  /*0390*/  IMAD.IADD R13, R13, 0x1, -R7 ;  /* 0x000000010d0d7824 */ /* 0x000fe200078e0a07 */
[----:B------:R-:W-:Y:S01]  /*03a0*/  SHF.R.S32.HI R3, RZ, 0x1f, R2 ;  /* 0x0000001fff037819 */ /* 0x000fe20000011402 */
[C---:B------:R-:W-:Y:S01]  /*03b0*/  IMAD.SHL.U32 R7, R2.reuse, 0x40, RZ ;  /* 0x0000004002077824 */ /* 0x040fe200078e00ff */
[----:B------:R-:W-:-:S03]  /*03c0*/  IADD3 R9, P0, R2, R6, RZ ;  /* 0x0000000602097210 */ /* 0x000fc60007f1e0ff */
[----:B------:R-:W-:Y:S01]  /*03d0*/  IMAD.WIDE R16, R16, 0x80, R2 ;  /* 0x0000008010107825 */ /* 0x000fe200078e0202 */
[----:B------:R-:W-:-:S03]  /*03e0*/  LEA.HI.X.SX32 R8, R6, R3, 0x1, P0 ;  /* 0x0000000306087211 */ /* 0x000fc600000f0eff */
[----:B------:R-:W-:Y:S01]  /*03f0*/  IMAD.SHL.U32 R6, R56, 0x8, RZ ;  /* 0x0000000838067824 */ /* 0x000fe200078e00ff */
[----:B-1----:R-:W-:Y:S01]  /*0400*/  SHF.R.S32.HI R4, RZ, 0x4, R0 ;  /* 0x00000004ff047819 */ /* 0x002fe20000011400 */
[----:B--2---:R-:W-:-:S03]  /*0410*/  IMAD.MOV R11, RZ, RZ, -R5 ;  /* 0x000000ffff0b7224 */ /* 0x004fc600078e0a05 */
[----:B------:R-:W-:Y:S02]  /*0420*/  LEA.HI R10, R0, R4, RZ, 0x1 ;  /* 0x00000004000a7211 */ /* 0x000fe400078f08ff */
[----:B------:R-:W-:Y:S02]  /*0430*/  LOP3.LUT R0, R7, 0x1c0, RZ, 0xc0, !PT ;  /* 0x000001c007007812 */ /* 0x000fe400078ec0ff */
[----:B------:R-:W-:Y:S02]  /*0440*/  LOP3.LUT R7, R10, 0xfffffffe, RZ, 0xc0, !PT ;  /* 0xfffffffe0a077812 */ /* 0x000fe400078ec0ff */
[----:B------:R-:W-:Y:S02]  /*0450*/  SHF.R.U32.HI R10, RZ, 0x3, R0 ;  /* 0x00000003ff0a7819 */ /* 0x000fe40000011600 */
[--C-:B------:R-:W-:Y:S01]  /*0460*/  LOP3.LUT R0, R0, 0x38, R6.reuse, 0xf8, !PT ;  /* 0x0000003800007812 */ /* 0x100fe200078ef806 */
[----:B------:R-:W-:Y:S01]  /*0470*/  IMAD.IADD R21, R4, 0x1, -R7 ;  /* 0x0000000104157824 */ /* 0x000fe200078e0a07 */
[----:B------:R-:W-:Y:S01]  /*0480*/  SHF.R.S32.HI R7, RZ, 0x1f, R6 ;  /* 0x0000001fff077819 */ /* 0x000fe20000011406 */
[----:B------:R-:W-:Y:S01]  /*0490*/  IMAD.MOV.U32 R4, RZ, RZ, RZ ;  /* 0x000000ffff047224 */ /* 0x000fe200078e00ff */
[----:B------:R-:W-:Y:S01]  /*04a0*/  LOP3.LUT R14, R0, R10, RZ, 0x3c, !PT ;  /* 0x0000000a000e7212 */ /* 0x000fe200078e3cff */
[----:B------:R-:W-:-:S02]  /*04b0*/  IMAD R0, R11, R23, RZ ;  /* 0x000000170b007224 */ /* 0x000fc400078e02ff */
[----:B------:R-:W-:Y:S01]  /*04c0*/  IMAD R10, R25, c[0x0][0x178], RZ ;  /* 0x00005e00190a7a24 */ /* 0x000fe200078e02ff */
[----:B------:R-:W-:Y:S01]  /*04d0*/  LOP3.LUT R14, R14, 0x7ffffe00, R12, 0xf8, !PT ;  /* 0x7ffffe000e0e7812 */ /* 0x000fe200078ef80c */
[----:B------:R-:W-:-:S04]  /*04e0*/  IMAD.HI.U32 R11, R5, R0, R4 ;  /* 0x00000000050b7227 */ /* 0x000fc800078e0004 */
[C---:B------:R-:W-:Y:S02]  /*04f0*/  IMAD R10, R24.reuse, c[0x0][0x17c], R10 ;  /* 0x00005f00180a7a24 */ /* 0x040fe400078e020a */
[----:B------:R-:W-:-:S04]  /*0500*/  IMAD.WIDE.U32 R2, R24, c[0x0][0x178], R6 ;  /* 0x00005e0018027a25 */ /* 0x000fc800078e0006 */
[----:B------:R-:W-:-:S04]  /*0510*/  IMAD.HI.U32 R11, R11, R20, RZ ;  /* 0x000000140b0b7227 */ /* 0x000fc800078e00ff */
[----:B------:R-:W-:Y:S02]  /*0520*/  IMAD.IADD R3, R3, 0x1, R10 ;  /* 0x0000000103037824 */ /* 0x000fe400078e020a */
[----:B------:R-:W-:Y:S02]  /*0530*/  IMAD.MOV R10, RZ, RZ, -R11 ;  /* 0x000000ffff0a7224 */ /* 0x000fe400078e0a0b */
[C---:B------:R-:W-:Y:S02]  /*0540*/  IMAD R4, R8.reuse, c[0x0][0x198], RZ ;  /* 0x0000660008047a24 */ /* 0x040fe400078e02ff */
[----:B------:R-:W-:Y:S02]  /*0550*/  IMAD R10, R23, R10, R20 ;  /* 0x0000000a170a7224 */ /* 0x000fe400078e0214 */
[----:B------:R-:W-:Y:S01]  /*0560*/  IMAD R0, R8, c[0x0][0x1a0], RZ ;  /* 0x0000680008007a24 */ /* 0x000fe200078e02ff */
[----:B------:R-:W-:Y:S01]  /*0570*/  SHF.R.S32.HI R8, RZ, 0x1f, R13 ;  /* 0x0000001fff087819 */ /* 0x000fe2000001140d */
[----:B------:R-:W-:Y:S01]  /*0580*/  IMAD R15, R9, c[0x0][0x19c], R4 ;  /* 0x00006700090f7a24 */ /* 0x000fe200078e0204 */
[----:B------:R-:W-:Y:S01]  /*0590*/  ISETP.GT.U32.AND P2, PT, R23, R10, PT ;  /* 0x0000000a1700720c */ /* 0x000fe20003f44070 */
[----:B------:R-:W-:Y:S01]  /*05a0*/  IMAD.WIDE.U32 R4, R9, c[0x0][0x198], R6 ;  /* 0x0000660009047a25 */ /* 0x000fe200078e0006 */
[----:B------:R-:W-:-:S03]  /*05b0*/  LEA.HI R20, R8, R13, RZ, 0x3 ;  /* 0x0000000d08147211 */ /* 0x000fc600078f18ff */
[C---:B------:R-:W-:Y:S01]  /*05c0*/  IMAD R18, R9.reuse, c[0x0][0x1a4], R0 ;  /* 0x0000690009127a24 */ /* 0x040fe200078e0200 */
[----:B------:R-:W-:Y:S01]  /*05d0*/  LOP3.LUT R8, R20, 0xfffffff8, RZ, 0xc0, !PT ;  /* 0xfffffff814087812 */ /* 0x000fe200078ec0ff */
[----:B------:R-:W-:Y:S01]  /*05e0*/  IMAD.WIDE.U32 R6, R9, c[0x0][0x1a0], R6 ;  /* 0x0000680009067a25 */ /* 0x000fe200078e0006 */
[----:B------:R-:W-:-:S03]  /*05f0*/  SHF.R.S32.HI R9, RZ, 0x1f, R26 ;  /* 0x0000001fff097819 */ /* 0x000fc6000001141a */
[----:B------:R-:W-:Y:S02]  /*0600*/  IMAD.SHL.U32 R0, R56, 0x40, RZ ;  /* 0x0000004038007824 */ /* 0x000fe400078e00ff */
[----:B------:R-:W-:Y:S01]  /*0610*/  IMAD R9, R9, c[0x0][0x1a8], RZ ;  /* 0x00006a0009097a24 */ /* 0x000fe200078e02ff */
[----:B------:R-:W-:Y:S01]  /*0620*/  @!P2 IADD3 R11, R11, 0x1, RZ ;  /* 0x000000010b0ba810 */ /* 0x000fe20007ffe0ff */
[----:B------:R-:W-:Y:S01]  /*0630*/  IMAD.WIDE.U32 R2, R26, c[0x0][0x1a8], R2 ;  /* 0x00006a001a027a25 */ /* 0x000fe200078e0002 */
[----:B------:R-:W-:-:S03]  /*0640*/  LOP3.LUT R0, R0, 0x1c0, RZ, 0xc0, !PT ;  /* 0x000001c000007812 */ /* 0x000fc600078ec0ff */
[----:B------:R-:W-:Y:S01]  /*0650*/  IMAD R9, R26, c[0x0][0x1ac], R9 ;  /* 0x00006b001a097a24 */ /* 0x000fe200078e0209 */
[----:B------:R-:W-:Y:S01]  /*0660*/  LOP3.LUT R12, R0, 0x8, R19, 0xf8, !PT ;  /* 0x00000008000c7812 */ /* 0x000fe200078ef813 */
[----:B------:R-:W-:Y:S01]  /*0670*/  IMAD.IADD R57, R13, 0x1, -R8 ;  /* 0x000000010d397824 */ /* 0x000fe200078e0a08 */
[----:B------:R-:W-:Y:S01]  /*0680*/  SHF.R.U32.HI R0, RZ, 0x3, R0 ;  /* 0x00000003ff007819 */ /* 0x000fe20000011600 */
[----:B------:R-:W-:Y:S02]  /*0690*/  @!P2 IMAD.IADD R10, R10, 0x1, -R23 ;  /* 0x000000010a0aa824 */ /* 0x000fe400078e0a17 */
[----:B------:R-:W-:Y:S02]  /*06a0*/  IMAD.IADD R3, R3, 0x1, R9 ;  /* 0x0000000103037824 */ /* 0x000fe400078e0209 */
[----:B------:R-:W-:Y:S01]  /*06b0*/  IMAD R8, R17, c[0x0][0x190], RZ ;  /* 0x0000640011087a24 */ /* 0x000fe200078e02ff */
[----:B------:R-:W-:Y:S01]  /*06c0*/  ISETP.GE.U32.AND P3, PT, R10, R23, PT ;  /* 0x000000170a00720c */ /* 0x000fe20003f66070 */
[----:B------:R-:W-:Y:S01]  /*06d0*/  IMAD.IADD R5, R5, 0x1, R15 ;  /* 0x0000000105057824 */ /* 0x000fe200078e020f */
[----:B------:R-:W-:Y:S01]  /*06e0*/  LOP3.LUT R15, R12, R0, RZ, 0x3c, !PT ;  /* 0x000000000c0f7212 */ /* 0x000fe200078e3cff */
[----:B------:R-:W-:-:S02]  /*06f0*/  IMAD R0, R25, c[0x0][0x180], RZ ;  /* 0x0000600019007a24 */ /* 0x000fc400078e02ff */
[C---:B------:R-:W-:Y:S02]  /*0700*/  IMAD R12, R16.reuse, c[0x0][0x194], R8 ;  /* 0x00006500100c7a24 */ /* 0x040fe400078e0208 */
[----:B------:R-:W-:-:S04]  /*0710*/  IMAD.WIDE.U32 R2, R16, c[0x0][0x190], R2 ;  /* 0x0000640010027a25 */ /* 0x000fc800078e0002 */
[C---:B------:R-:W-:Y:S02]  /*0720*/  IMAD R0, R24.reuse, c[0x0][0x184], R0 ;  /* 0x0000610018007a24 */ /* 0x040fe400078e0200 */
[----:B------:R-:W-:Y:S01]  /*0730*/  IMAD.WIDE.U32 R8, R24, c[0x0][0x180], R4 ;  /* 0x0000600018087a25 */ /* 0x000fe200078e0004 */
[----:B------:R-:W-:Y:S02]  /*0740*/  LEA R4, P0, R2, c[0x0][0x160], 0x1 ;  /* 0x0000580002047a11 */ /* 0x000fe400078008ff */
[----:B------:R-:W-:Y:S01]  /*0750*/  @P3 IADD3 R11, R11, 0x1, RZ ;  /* 0x000000010b0b3810 */ /* 0x000fe20007ffe0ff */
[----:B------:R-:W-:Y:S02]  /*0760*/  IMAD R5, R25, c[0x0][0x188], RZ ;  /* 0x0000620019057a24 */ /* 0x000fe400078e02ff */
[----:B------:R-:W-:Y:S01]  /*0770*/  IMAD.IADD R3, R3, 0x1, R12 ;  /* 0x0000000103037824 */ /* 0x000fe200078e020c */
[----:B------:R-:W-:Y:S01]  /*0780*/  LEA.HI.SX32 R12, R246, 0xffffffff, 0x1a ;  /* 0xfffffffff60c7811 */ /* 0x000fe200078fd2ff */
[----:B------:R-:W-:-:S02]  /*0790*/  IMAD.IADD R9, R9, 0x1, R0 ;  /* 0x0000000109097824 */ /* 0x000fc400078e0200 */
[----:B------:R-:W-:Y:S01]  /*07a0*/  IMAD R0, R24, c[0x0][0x18c], R5 ;  /* 0x0000630018007a24 */ /* 0x000fe200078e0205 */
[----:B------:R-:W-:Y:S01]  /*07b0*/  LEA.HI.X R5, R2, c[0x0][0x164], R3, 0x1, P0 ;  /* 0x0000590002057a11 */ /* 0x000fe200000f0c03 */
[----:B------:R-:W-:Y:S01]  /*07c0*/  IMAD.IADD R7, R7, 0x1, R18 ;  /* 0x0000000107077824 */ /* 0x000fe200078e0212 */
[----:B------:R-:W-:Y:S01]  /*07d0*/  ISETP.NE.AND P0, PT, RZ, c[0x0][0x1c8], PT ;  /* 0x00007200ff007a0c */ /* 0x000fe20003f05270 */
[----:B------:R-:W-:Y:S01]  /*07e0*/  IMAD.SHL.U32 R247, R14, 0x2, RZ ;  /* 0x000000020ef77824 */ /* 0x000fe200078e00ff */
[----:B------:R-:W-:Y:S01]  /*07f0*/  IADD3 R2, P2, R4, UR7, RZ ;  /* 0x0000000704027c10 */ /* 0x000fe2000ff5e0ff */
[----:B------:R-:W-:Y:S01]  /*0800*/  IMAD.WIDE.U32 R6, R24, c[0x0][0x188], R6 ;  /* 0x0000620018067a25 */ /* 0x000fe200078e0006 */
[----:B------:R-:W-:Y:S02]  /*0810*/  SHF.R.S32.HI R13, RZ, 0x1f, R12 ;  /* 0x0000001fff0d7819 */ /* 0x000fe4000001140c */
[----:B------:R-:W-:Y:S01]  /*0820*/  IADD3.X R3, R5, UR12, RZ, P2, !PT ;  /* 0x0000000c05037c10 */ /* 0x000fe200097fe4ff */
[----:B------:R-:W-:Y:S01]  /*0830*/  IMAD.IADD R7, R7, 0x1, R0 ;  /* 0x0000000107077824 */ /* 0x000fe200078e0200 */
[----:B------:R1:W-:Y:S01]  /*0840*/  LDGSTS.E.BYPASS.LTC128B.128 [R247], [R4.64] ;  /* 0x0000000004f77fae */ /* 0x0003e2000b901d48 */
[----:B------:R-:W-:-:S03]  /*0850*/  IMAD.MOV.U32 R0, RZ, RZ, R11 ;  /* 0x000000ffff007224 */ /* 0x000fc600078e000b */
[----:B------:R1:W-:Y:S01]  /*0860*/  LDGSTS.E.BYPASS.LTC128B.128 [R247+0x4000], [R4.64+0x80] ;  /* 0x0400008004f77fae */ /* 0x0003e2000b901d48 */
[----:B------:R-:W-:Y:S01]  /*0870*/  @!P1 IMAD.MOV R0, RZ, RZ, -R0 ;  /* 0x000000ffff009224 */ /* 0x000fe200078e0a00 */
[----:B------:R-:W-:Y:S02]  /*0880*/  @!P0 LOP3.LUT R0, RZ, c[0x0][0x1c8], RZ, 0x33, !PT ;  /* 0x00007200ff008a12 */ /* 0x000fe400078e33ff */
[----:B------:R2:W-:Y:S03]  /*0890*/  LDGSTS.E.BYPASS.LTC128B.128 [R247+0x800], [R2.64] ;  /* 0x0080000002f77fae */ /* 0x0005e6000b901d48 */
[C---:B------:R-:W-:Y:S01]  /*08a0*/  IMAD.WIDE.U32 R30, R0.reuse, c[0x0][0x1b0], R8 ;  /* 0x00006c00001e7a25 */ /* 0x040fe200078e0008 */
[----:B------:R2:W-:Y:S03]  /*08b0*/  LDGSTS.E.BYPASS.LTC128B.128 [R247+0x4800], [R2.64+0x80] ;  /* 0x0480008002f77fae */ /* 0x0005e6000b901d48 */
[----:B------:R-:W-:Y:S01]  /*08c0*/  IMAD.WIDE.U32 R28, R0, c[0x0][0x1b8], R6 ;  /* 0x00006e00001c7a25 */ /* 0x000fe200078e0006 */
[----:B------:R-:W-:Y:S03]  /*08d0*/  STL.64 [R1+0x38], R30 ;  /* 0x0000381e01007387 */ /* 0x000fe60000100a00 */
[----:B------:R-:W-:Y:S01]  /*08e0*/  IMAD.MOV.U32 R164, RZ, RZ, R30 ;  /* 0x000000ffffa47224 */ /* 0x000fe200078e001e */
[----:B------:R-:W-:Y:S01]  /*08f0*/  STL.64 [R1+0x30], R28 ;  /* 0x0000301c01007387 */ /* 0x000fe20000100a00 */
[----:B-1----:R-:W-:-:S05]  /*0900*/  SHF.R.S32.HI R4, RZ, 0x1f, R0 ;  /* 0x0000001fff047819 */ /* 0x002fca0000011400 */
[C---:B------:R-:W-:Y:S02]  /*0910*/  IMAD R5, R4.reuse, c[0x0][0x1b0], RZ ;  /* 0x00006c0004057a24 */ /* 0x040fe400078e02ff */
[----:B------:R-:W-:Y:S01]  /*0920*/  IMAD R4, R4, c[0x0][0x1b8], RZ ;  /* 0x00006e0004047a24 */ /* 0x000fe200078e02ff */
[----:B--2---:R-:W-:Y:S01]  /*0930*/  IADD3 R2, P0, R2, UR7, RZ ;  /* 0x0000000702027c10 */ /* 0x004fe2000ff1e0ff */
[C---:B------:R-:W-:Y:S02]  /*0940*/  IMAD R5, R0.reuse, c[0x0][0x1b4], R5 ;  /* 0x00006d0000057a24 */ /* 0x040fe400078e0205 */
[----:B------:R-:W-:Y:S01]  /*0950*/  IMAD R14, R0, c[0x0][0x1bc], R4 ;  /* 0x00006f00000e7a24 */ /* 0x000fe200078e0204 */
[----:B------:R-:W-:Y:S01]  /*0960*/  IADD3.X R3, R3, UR12, RZ, P0, !PT ;  /* 0x0000000c03037c10 */ /* 0x000fe200087fe4ff */
[----:B------:R-:W-:Y:S01]  /*0970*/  IMAD R0, R12, UR10, RZ ;  /* 0x0000000a0c007c24 */ /* 0x000fe2000f8e02ff */
[----:B------:R-:W-:Y:S01]  /*0980*/  IADD3 R8, P0, R2, UR7, RZ ;  /* 0x0000000702087c10 */ /* 0x000fe2000ff1e0ff */
[----:B------:R-:W-:-:S02]  /*0990*/  IMAD.IADD R165, R31, 0x1, R5 ;  /* 0x000000011fa57824 */ /* 0x000fc400078e0205 */
[----:B------:R-:W-:Y:S01]  /*09a0*/  IMAD R0, R13, UR11, R0 ;  /* 0x0000000b0d007c24 */ /* 0x000fe2000f8e0200 */
[----:B------:R-:W-:Y:S01]  /*09b0*/  IADD3.X R9, R3, UR12, RZ, P0, !PT ;  /* 0x0000000c03097c10 */ /* 0x000fe200087fe4ff */
[----:B------:R-:W-:Y:S01]  /*09c0*/  IMAD.WIDE.U32 R10, R12, UR11, R164 ;  /* 0x0000000b0c0a7c25 */ /* 0x000fe2000f8e00a4 */
[----:B------:R-:W-:Y:S01]  /*09d0*/  IADD3 R6, P0, R8, UR7, RZ ;  /* 0x0000000708067c10 */ /* 0x000fe2000ff1e0ff */
[----:B------:R1:W-:Y:S02]  /*09e0*/  LDGSTS.E.BYPASS.LTC128B.128 [R247+0x1000], [R2.64] ;  /* 0x0100000002f77fae */ /* 0x0003e4000b901d48 */
[----:B------:R-:W-:Y:S01]  /*09f0*/  IMAD.IADD R0, R11, 0x1, R0 ;  /* 0x000000010b007824 */ /* 0x000fe200078e0200 */
[----:B------:R-:W-:Y:S01]  /*0a00*/  IADD3.X R7, R9, UR12, RZ, P0, !PT ;  /* 0x0000000c09077c10 */ /* 0x000fe200087fe4ff */
[----:B------:R1:W-:Y:S01]  /*0a10*/  LDGSTS.E.BYPASS.LTC128B.128 [R247+0x5000], [R2.64+0x80] ;  /* 0x0500008002f77fae */ /* 0x0003e2000b901d48 */
[----:B------:R-:W-:-:S03]  /*0a20*/  IADD3 R4, P0, R6, UR7, RZ ;  /* 0x0000000706047c10 */ /* 0x000fc6000ff1e0ff */
[----:B------:R2:W-:Y:S01]  /*0a30*/  LDGSTS.E.BYPASS.LTC128B.128 [R247+0x1800], [R8.64] ;  /* 0x0180000008f77fae */ /* 0x0005e2000b901d48 */
[----:B------:R-:W-:-:S03]  /*0a40*/  IADD3.X R5, R7, UR12, RZ, P0, !PT ;  /* 0x0000000c07057c10 */ /* 0x000fc600087fe4ff */
[----:B------:R2:W-:Y:S04]  /*0a50*/  LDGSTS.E.BYPASS.LTC128B.128 [R247+0x5800], [R8.64+0x80] ;  /* 0x0580008008f77fae */ /* 0x0005e8000b901d48 */
[----:B------:R3:W-:Y:S04]  /*0a60*/  LDGSTS.E.BYPASS.LTC128B.128 [R247+0x2000], [R6.64] ;  /* 0x0200000006f77fae */ /* 0x0007e8000b901d48 */
[----:B------:R3:W-:Y:S04]  /*0a70*/  LDGSTS.E.BYPASS.LTC128B.128 [R247+0x6000], [R6.64+0x80] ;  /* 0x0600008006f77fae */ /* 0x0007e8000b901d48 */
[----:B------:R4:W-:Y:S04]  /*0a80*/  LDGSTS.E.BYPASS.LTC128B.128 [R247+0x2800], [R4.64] ;  /* 0x0280000004f77fae */ /* 0x0009e8000b901d48 */
[----:B------:R4:W-:Y:S01]  /*0a90*/  LDGSTS.E.BYPASS.LTC128B.128 [R247+0x6800], [R4.64+0x80] ;  /* 0x0680008004f77fae */ /* 0x0009e2000b901d48 */
[----:B-1----:R-:W-:-:S03]  /*0aa0*/  IADD3 R2, P1, R4, UR7, RZ ;  /* 0x0000000704027c10 */ /* 0x002fc6000ff3e0ff */
[----:B------:R-:W-:Y:S01]  /*0ab0*/  STL.64 [R1+0x28], R164 ;  /* 0x000028a401007387 */ /* 0x000fe20000100a00 */
[----:B------:R-:W-:Y:S02]  /*0ac0*/  IADD3.X R3, R5, UR12, RZ, P1, !PT ;  /* 0x0000000c05037c10 */ /* 0x000fe40008ffe4ff */
[----:B--2---:R-:W-:-:S03]  /*0ad0*/  LEA R8, P0, R10, c[0x0][0x168], 0x1 ;  /* 0x00005a000a087a11 */ /* 0x004fc600078008ff */
[----:B------:R1:W-:Y:S01]  /*0ae0*/  LDGSTS.E.BYPASS.LTC128B.128 [R247+0x3000], [R2.64] ;  /* 0x0300000002f77fae */ /* 0x0003e2000b901d48 */
[----:B------:R-:W-:-:S03]  /*0af0*/  LEA.HI.X R9, R10, c[0x0][0x16c], R0, 0x1, P0 ;  /* 0x00005b000a097a11 */ /* 0x000fc600000f0c00 */
[----:B------:R1:W-:Y:S01]  /*0b00*/  LDGSTS.E.BYPASS.LTC128B.128 [R247+0x7000], [R2.64+0x80] ;  /* 0x0700008002f77fae */ /* 0x0003e2000b901d48 */
[----:B------:R-:W-:Y:S01]  /*0b10*/  IMAD R0, R13, c[0x0][0x1a0], RZ ;  /* 0x000068000d007a24 */ /* 0x000fe200078e02ff */
[----:B---3--:R-:W-:Y:S01]  /*0b20*/  IADD3 R6, P0, R2, UR7, RZ ;  /* 0x0000000702067c10 */ /* 0x008fe2000ff1e0ff */
[----:B------:R-:W-:Y:S02]  /*0b30*/  USHF.L.U32 UR7, UR4, 0x5, URZ ;  /* 0x0000000504077899 */ /* 0x000fe4000800063f */
[----:B------:R-:W-:Y:S01]  /*0b40*/  IMAD R0, R12, c[0x0][0x1a4], R0 ;  /* 0x000069000c007a24 */ /* 0x000fe200078e0200 */
[----:B------:R-:W-:Y:S01]  /*0b50*/  IADD3.X R7, R3, UR12, RZ, P0, !PT ;  /* 0x0000000c03077c10 */ /* 0x000fe200087fe4ff */
[----:B------:R-:W-:Y:S02]  /*0b60*/  USHF.L.U64.HI UR12, UR4, UR6, UR5 ;  /* 0x00000006040c7299 */ /* 0x000fe40008010205 */
[----:B----4-:R-:W-:Y:S02]  /*0b70*/  IADD3 R4, P0, R8, UR7, RZ ;  /* 0x0000000708047c10 */ /* 0x010fe4000ff1e0ff */
[----:B------:R2:W-:Y:S01]  /*0b80*/  LDGSTS.E.BYPASS.LTC128B.128 [R247+0x3800], [R6.64] ;  /* 0x0380000006f77fae */ /* 0x0005e2000b901d48 */
[----:B------:R-:W-:Y:S01]  /*0b90*/  ULDC.64 UR4, c[0x0][0x1a0] ;  /* 0x0000680000047ab9 */ /* 0x000fe20000000a00 */
[----:B------:R-:W-:-:S02]  /*0ba0*/  IADD3.X R5, R9, UR12, RZ, P0, !PT ;  /* 0x0000000c09057c10 */ /* 0x000fc400087fe4ff */
[----:B------:R2:W-:Y:S01]  /*0bb0*/  LDGSTS.E.BYPASS.LTC128B.128 [R247+0x7800], [R6.64+0x80] ;  /* 0x0780008006f77fae */ /* 0x0005e2000b901d48 */
[----:B------:R-:W-:Y:S02]  /*0bc0*/  USHF.L.U32 UR13, UR4, 0x5, URZ ;  /* 0x00000005040d7899 */ /* 0x000fe4000800063f */
[----:B------:R-:W-:Y:S01]  /*0bd0*/  USHF.L.U64.HI UR5, UR4, UR6, UR5 ;  /* 0x0000000604057299 */ /* 0x000fe20008010205 */
[----:B------:R3:W-:Y:S04]  /*0be0*/  LDGSTS.E.BYPASS.LTC128B.128 [R247+0x8000], [R8.64] ;  /* 0x0800000008f77fae */ /* 0x0007e8000b901d48 */
[----:B------:R3:W-:Y:S01]  /*0bf0*/  LDGSTS.E.BYPASS.LTC128B.128 [R247+0xa000], [R8.64+0x80] ;  /* 0x0a00008008f77fae */ /* 0x0007e2000b901d48 */
[----:B-1----:R-:W-:-:S03]  /*0c00*/  IADD3 R2, P0, R4, UR7, RZ ;  /* 0x0000000704027c10 */ /* 0x002fc6000ff1e0ff */
[----:B------:R1:W-:Y:S01]  /*0c10*/  LDGSTS.E.BYPASS.LTC128B.128 [R247+0x8800], [R4.64] ;  /* 0x0880000004f77fae */ /* 0x0003e2000b901d48 */
[----:B------:R-:W-:-:S03]  /*0c20*/  IADD3.X R3, R5, UR12, RZ, P0, !PT ;  /* 0x0000000c05037c10 */ /* 0x000fc600087fe4ff */
[----:B------:R1:W-:Y:S04]  /*0c30*/  LDGSTS.E.BYPASS.LTC128B.128 [R247+0xa800], [R4.64+0x80] ;  /* 0x0a80008004f77fae */ /* 0x0003e8000b901d48 */
[----:B------:R4:W-:Y:S04]  /*0c40*/  LDGSTS.E.BYPASS.LTC128B.128 [R247+0x9000], [R2.64] ;  /* 0x0900000002f77fae */ /* 0x0009e8000b901d48 */
[----:B------:R4:W-:Y:S01]  /*0c50*/  LDGSTS.E.BYPASS.LTC128B.128 [R247+0xb000], [R2.64+0x80] ;  /* 0x0b00008002f77fae */ /* 0x0009e2000b901d48 */
[----:B--2---:R-:W-:-:S04]  /*0c60*/  IMAD.WIDE.U32 R6, R12, c[0x0][0x1a0], RZ ;  /* 0x000068000c067a25 */ /* 0x004fc800078e00ff */
[----:B------:R-:W-:Y:S01]  /*0c70*/  IMAD.IADD R0, R7, 0x1, R0 ;  /* 0x0000000107007824 */ /* 0x000fe200078e0200 */
[----:B-1----:R-:W-:-:S04]  /*0c80*/  IADD3 R4, P0, R2, UR7, RZ ;  /* 0x0000000702047c10 */ /* 0x002fc8000ff1e0ff */
[----:B------:R-:W-:Y:S02]  /*0c90*/  IADD3.X R5, R3, UR12, RZ, P0, !PT ;  /* 0x0000000c03057c10 */ /* 0x000fe400087fe4ff */
[----:B------:R-:W-:Y:S01]  /*0ca0*/  LEA R7, P0, R6, R28, 0x6 ;  /* 0x0000001c06077211 */ /* 0x000fe200078030ff */
[----:B----4-:R-:W-:Y:S02]  /*0cb0*/  IMAD.IADD R2, R29, 0x1, R14 ;  /* 0x000000011d027824 */ /* 0x010fe400078e020e */
[----:B------:R1:W-:Y:S01]  /*0cc0*/  LDGSTS.E.BYPASS.LTC128B.128 [R247+0x9800], [R4.64] ;  /* 0x0980000004f77fae */ /* 0x0003e2000b901d48 */
[----:B------:R-:W-:-:S03]  /*0cd0*/  IMAD.SHL.U32 R3, R21, 0x8, RZ ;  /* 0x0000000815037824 */ /* 0x000fc600078e00ff */
[----:B------:R1:W-:Y:S01]  /*0ce0*/  LDGSTS.E.BYPASS.LTC128B.128 [R247+0xb800], [R4.64+0x80] ;  /* 0x0b80008004f77fae */ /* 0x0003e2000b901d48 */
[----:B------:R-:W-:Y:S01]  /*0cf0*/  LEA.HI.X R6, R6, R2, R0, 0x6, P0 ;  /* 0x0000000206067211 */ /* 0x000fe200000f3400 */
[----:B------:R-:W-:Y:S02]  /*0d00*/  IMAD R0, R21, 0x200, R15 ;  /* 0x0000020015007824 */ /* 0x000fe400078e020f */
[----:B------:R-:W0:Y:S03]  /*0d10*/  LDGDEPBAR ;  /* 0x00000000000079af */ /* 0x000e260000000000 */
[----:B------:R-:W-:Y:S01]  /*0d20*/  LEA R233, R0, 0x8000, 0x1 ;  /* 0x0000800000e97811 */ /* 0x000fe200078e08ff */
[----:B------:R2:W-:Y:S03]  /*0d30*/  STL [R1+0x40], R2 ;  /* 0x0000400201007387 */ /* 0x0005e60000100800 */
[----:B------:R-:W-:-:S02]  /*0d40*/  IADD3 R238, R233, 0x20, RZ ;  /* 0x00000020e9ee7810 */ /* 0x000fc40007ffe0ff */
[----:B-1----:R-:W-:Y:S01]  /*0d50*/  LEA R4, P0, R7, c[0x0][0x170], 0x1 ;  /* 0x00005c0007047a11 */ /* 0x002fe200078008ff */
[----:B------:R-:W-:-:S04]  /*0d60*/  DEPBAR.LE SB0, 0x0 ;  /* 0x000080000000791a */ /* 0x000fc80000000000 */
[----:B------:R-:W-:Y:S01]  /*0d70*/  LEA.HI.X R5, R7, c[0x0][0x174], R6, 0x1, P0 ;  /* 0x00005d0007057a11 */ /* 0x000fe200000f0c06 */
[----:B------:R-:W-:Y:S01]  /*0d80*/  BAR.SYNC.DEFER_BLOCKING 0x0 ;  /* 0x0000000000007b1d */ /* 0x000fe20000010000 */
[----:B--2---:R-:W-:Y:S02]  /*0d90*/  IMAD.SHL.U32 R2, R57, 0x40, RZ ;  /* 0x0000004039027824 */ /* 0x004fe400078e00ff */
[----:B------:R-:W-:-:S03]  /*0da0*/  IMAD.SHL.U32 R6, R20, 0x40, RZ ;  /* 0x0000004014067824 */ /* 0x000fc600078e00ff */
[----:B------:R-:W-:Y:S02]  /*0db0*/  LOP3.LUT R2, R2, 0x1c0, RZ, 0xc0, !PT ;  /* 0x000001c002027812 */ /* 0x000fe400078ec0ff */
[----:B------:R-:W-:Y:S02]  /*0dc0*/  LOP3.LUT R149, R6, 0xfffffe00, RZ, 0xc0, !PT ;  /* 0xfffffe0006957812 */ /* 0x000fe400078ec0ff */
[----:B------:R-:W-:Y:S02]  /*0dd0*/  LOP3.LUT R7, R2, 0x8, R3, 0xf8, !PT ;  /* 0x0000000802077812 */ /* 0x000fe400078ef803 */
[----:B------:R-:W-:Y:S02]  /*0de0*/  SHF.R.U32.HI R3, RZ, 0x3, R2 ;  /* 0x00000003ff037819 */ /* 0x000fe40000011602 */
[----:B------:R-:W-:Y:S02]  /*0df0*/  IADD3 R2, P0, R4, UR13, RZ ;  /* 0x0000000d04027c10 */ /* 0x000fe4000ff1e0ff */
[----:B------:R-:W-:-:S02]  /*0e00*/  LOP3.LUT R150, R7, R3, RZ, 0x3c, !PT ;  /* 0x0000000307967212 */ /* 0x000fc400078e3cff */
[----:B------:R-:W-:Y:S02]  /*0e10*/  SHF.R.S32.HI R7, RZ, 0x5, R22 ;  /* 0x00000005ff077819 */ /* 0x000fe40000011416 */
[----:B------:R-:W-:Y:S02]  /*0e20*/  IADD3.X R3, R5, UR5, RZ, P0, !PT ;  /* 0x0000000505037c10 */ /* 0x000fe400087fe4ff */
[----:B------:R-:W-:Y:S01]  /*0e30*/  IADD3 R6, P1, R2, UR13, RZ ;  /* 0x0000000d02067c10 */ /* 0x000fe2000ff3e0ff */
[----:B------:R-:W-:Y:S01]  /*0e40*/  @!PT LDS RZ, [RZ] ;  /* 0x00000000fffff984 */ /* 0x000fe20000000800 */
[----:B------:R-:W-:Y:S01]  /*0e50*/  @!PT LDS RZ, [RZ] ;  /* 0x00000000fffff984 */ /* 0x000fe20000000800 */
[----:B------:R-:W-:Y:S01]  /*0e60*/  @!PT LDS RZ, [RZ] ;  /* 0x00000000fffff984 */ /* 0x000fe20000000800 */
[----:B------:R1:W-:Y:S04]  /*0e70*/  LDGSTS.E.BYPASS.LTC128B.128 [R247+0xc000], [R4.64] ;  /* 0x0c00000004f77fae */ /* 0x0003e8000b901d48 */
[----:B------:R1:W-:Y:S04]  /*0e80*/  LDGSTS.E.BYPASS.LTC128B.128 [R247+0xe000], [R4.64+0x80] ;  /* 0x0e00008004f77fae */ /* 0x0003e8000b901d48 */
[----:B------:R2:W-:Y:S04]  /*0e90*/  LDGSTS.E.BYPASS.LTC128B.128 [R247+0xc800], [R2.64] ;  /* 0x0c80000002f77fae */ /* 0x0005e8000b901d48 */
[----:B------:R2:W-:Y:S01]  /*0ea0*/  LDGSTS.E.BYPASS.LTC128B.128 [R247+0xe800], [R2.64+0x80] ;  /* 0x0e80008002f77fae */ /* 0x0005e2000b901d48 */
[----:B-1----:R-:W-:Y:S01]  /*0eb0*/  IMAD R5, R7, 0x400, R149 ;  /* 0x0000040007057824 */ /* 0x002fe200078e0295 */
[----:B------:R-:W-:-:S02]  /*0ec0*/  IADD3 R4, P0, R6, UR13, RZ ;  /* 0x0000000d06047c10 */ /* 0x000fc4000ff1e0ff */
[----:B------:R-:W-:Y:S02]  /*0ed0*/  IADD3.X R7, R3, UR5, RZ, P1, !PT ;  /* 0x0000000503077c10 */ /* 0x000fe40008ffe4ff */
[----:B------:R-:W-:Y:S01]  /*0ee0*/  LOP3.LUT P1, RZ, R57, 0x2, RZ, 0xc0, !PT ;  /* 0x0000000239ff7812 */ /* 0x000fe2000782c0ff */
[----:B--2---:R-:W-:Y:S01]  /*0ef0*/  IMAD.IADD R2, R5, 0x1, R150 ;  /* 0x0000000105027824 */ /* 0x004fe200078e0296 */
[----:B------:R-:W-:Y:S01]  /*0f00*/  IADD3.X R5, R7, UR5, RZ, P0, !PT ;  /* 0x0000000507057c10 */ /* 0x000fe200087fe4ff */
[----:B------:R-:W-:Y:S01]  /*0f10*/  IMAD.SHL.U32 R3, R0, 0x2, RZ ;  /* 0x0000000200037824 */ /* 0x000fe200078e00ff */
[----:B------:R1:W-:Y:S01]  /*0f20*/  LDGSTS.E.BYPASS.LTC128B.128 [R247+0xd000], [R6.64] ;  /* 0x0d00000006f77fae */ /* 0x0003e2000b901d48 */
[----:B------:R-:W-:Y:S01]  /*0f30*/  IMAD.SHL.U32 R234, R2, 0x2, RZ ;  /* 0x0000000202ea7824 */ /* 0x000fe200078e00ff */
[C---:B------:R-:W-:Y:S01]  /*0f40*/  LOP3.LUT P0, RZ, R56.reuse, 0x2, RZ, 0xc0, !PT ;  /* 0x0000000238ff7812 */ /* 0x040fe2000780c0ff */
[----:B------:R-:W-:Y:S01]  /*0f50*/  IMAD.MOV.U32 R2, RZ, RZ, 0x40 ;  /* 0x00000040ff027424 */ /* 0x000fe200078e00ff */
[----:B------:R1:W-:Y:S04]  /*0f60*/  LDGSTS.E.BYPASS.LTC128B.128 [R247+0xf000], [R6.64+0x80] ;  /* 0x0f00008006f77fae */ /* 0x0003e8000b901d48 */
[----:B------:R2:W-:Y:S04]  /*0f70*/  LDGSTS.E.BYPASS.LTC128B.128 [R247+0xd800], [R4.64] ;  /* 0x0d80000004f77fae */ /* 0x0005e8000b901d48 */
[----:B------:R2:W-:Y:S03]  /*0f80*/  LDGSTS.E.BYPASS.LTC128B.128 [R247+0xf800], [R4.64+0x80] ;  /* 0x0f80008004f77fae */ /* 0x0005e6000b901d48 */
[----:B------:R-:W-:Y:S01]  /*0f90*/  @P0 IADD3 R238, R233, -0x20, RZ ;  /* 0xffffffe0e9ee0810 */ /* 0x000fe20007ffe0ff */
[----:B------:R-:W-:Y:S01]  /*0fa0*/  LDSM.16.M88.4 R12, [R234] ;  /* 0x00000000ea0c783b */ /* 0x000fe20000000200 */
[----:B------:R-:W-:-:S02]  /*0fb0*/  LOP3.LUT P0, RZ, R56, 0x4, RZ, 0xc0, !PT ;  /* 0x0000000438ff7812 */ /* 0x000fc4000780c0ff */
[C---:B------:R-:W-:Y:S01]  /*0fc0*/  IADD3 R245, R238.reuse, 0x800, RZ ;  /* 0x00000800eef57810 */ /* 0x040fe20007ffe0ff */
[----:B------:R-:W4:Y:S01]  /*0fd0*/  LDSM.16.M88.4 R16, [R3+0x8000] ;  /* 0x008000000310783b */ /* 0x000f220000000200 */
[C---:B------:R-:W-:Y:S02]  /*0fe0*/  IADD3 R244, R238.reuse, 0x1000, RZ ;  /* 0x00001000eef47810 */ /* 0x040fe40007ffe0ff */
[C---:B------:R-:W-:Y:S01]  /*0ff0*/  IADD3 R243, R238.reuse, 0x1800, RZ ;  /* 0x00001800eef37810 */ /* 0x040fe20007ffe0ff */
[----:B---3--:R-:W3:Y:S01]  /*1000*/  LDSM.16.M88.4 R8, [R234+0x2000] ;  /* 0x00200000ea08783b */ /* 0x008ee20000000200 */
[C---:B------:R-:W-:Y:S02]  /*1010*/  IADD3 R242, R238.reuse, 0x2000, RZ ;  /* 0x00002000eef27810 */ /* 0x040fe40007ffe0ff */
[C---:B------:R-:W-:Y:S01]  /*1020*/  IADD3 R241, R238.reuse, 0x2800, RZ ;  /* 0x00002800eef17810 */ /* 0x040fe20007ffe0ff */
[----:B------:R-:W5:Y:S01]  /*1030*/  LDSM.16.M88.4 R20, [R3+0x8800] ;  /* 0x008800000314783b */ /* 0x000f620000000200 */
[----:B------:R-:W-:-:S02]  /*1040*/  IADD3 R240, R238, 0x3000, RZ ;  /* 0x00003000eef07810 */ /* 0x000fc40007ffe0ff */
[----:B------:R-:W-:Y:S01]  /*1050*/  IADD3 R239, R238, 0x3800, RZ ;  /* 0x00003800eeef7810 */ /* 0x000fe20007ffe0ff */
[----:B------:R-:W1:Y:S04]  /*1060*/  LDSM.16.M88.4 R32, [R3+0x9000] ;  /* 0x009000000320783b */ /* 0x000e680000000200 */
[----:B------:R-:W1:Y:S01]  /*1070*/  LDSM.16.M88.4 R28, [R3+0x9800] ;  /* 0x00980000031c783b */ /* 0x000e620000000200 */
[----:B--2---:R-:W-:-:S03]  /*1080*/  IMAD.MOV.U32 R4, RZ, RZ, 0x20 ;  /* 0x00000020ff047424 */ /* 0x004fc600078e00ff */
[----:B------:R-:W-:Y:S02]  /*1090*/  LDSM.16.M88.4 R44, [R238] ;  /* 0x00000000ee2c783b */ /* 0x000fe40000000200 */
[----:B------:R-:W-:Y:S02]  /*10a0*/  SEL R4, R4, 0xffffffe0, !P1 ;  /* 0xffffffe004047807 */ /* 0x000fe40004800000 */
[----:B------:R-:W-:Y:S01]  /*10b0*/  LDSM.16.M88.4 R40, [R238+0x800] ;  /* 0x00080000ee28783b */ /* 0x000fe20000000200 */
[----:B------:R-:W-:Y:S02]  /*10c0*/  LOP3.LUT P1, RZ, R57, 0x4, RZ, 0xc0, !PT ;  /* 0x0000000439ff7812 */ /* 0x000fe4000782c0ff */
[----:B------:R-:W-:Y:S02]  /*10d0*/  IMAD.IADD R235, R234, 0x1, R4 ;  /* 0x00000001eaeb7824 */ /* 0x000fe400078e0204 */
[C---:B------:R-:W-:Y:S01]  /*10e0*/  SEL R0, R2.reuse, 0xffffffc0, !P1 ;  /* 0xffffffc002007807 */ /* 0x040fe20004800000 */
[----:B------:R-:W-:Y:S01]  /*10f0*/  LDSM.16.M88.4 R36, [R238+0x1000] ;  /* 0x00100000ee24783b */ /* 0x000fe20000000200 */
[----:B------:R-:W-:-:S02]  /*1100*/  SEL R2, R2, 0xffffffc0, !P0 ;  /* 0xffffffc002027807 */ /* 0x000fc40004000000 */
[----:B------:R-:W-:Y:S01]  /*1110*/  ISETP.GE.AND P0, PT, R148, 0x41, PT ;  /* 0x000000419400780c */ /* 0x000fe20003f06270 */
[----:B------:R-:W-:Y:S01]  /*1120*/  IMAD.IADD R237, R234, 0x1, R0 ;  /* 0x00000001eaed7824 */ /* 0x000fe200078e0200 */
[----:B------:R-:W-:Y:S01]  /*1130*/  LDSM.16.M88.4 R24, [R238+0x1800] ;  /* 0x00180000ee18783b */ /* 0x000fe20000000200 */
[----:B------:R-:W-:Y:S02]  /*1140*/  IMAD.IADD R232, R233, 0x1, R2 ;  /* 0x00000001e9e87824 */ /* 0x000fe400078e0202 */
[----:B------:R-:W-:Y:S01]  /*1150*/  IMAD.IADD R236, R235, 0x1, R0 ;  /* 0x00000001ebec7824 */ /* 0x000fe200078e0200 */
[----:B----4-:R-:W-:Y:S01]  /*1160*/  HMMA.16816.F32.BF16 R108, R12, R16, RZ ;  /* 0x000000100c6c723c */ /* 0x010fe200000418ff */
[----:B------:R-:W-:Y:S01]  /*1170*/  IMAD.IADD R231, R2, 0x1, R238 ;  /* 0x0000000102e77824 */ /* 0x000fe200078e02ee */
[----:B------:R-:W-:Y:S01]  /*1180*/  LDSM.16.M88.4 R56, [R232] ;  /* 0x00000000e838783b */ /* 0x000fe20000000200 */
[----:B------:R-:W-:-:S03]  /*1190*/  LOP3.LUT R2, R150, R149, RZ, 0xfc, !PT ;  /* 0x0000009596027212 */ /* 0x000fc600078efcff */
[----:B------:R-:W0:Y:S02]  /*11a0*/  LDGDEPBAR ;  /* 0x00000000000079af */ /* 0x000e240000000000 */
[C---:B---3--:R-:W-:Y:S08]  /*11b0*/  HMMA.16816.F32.BF16 R48, R8.reuse, R16, RZ ;  /* 0x000000100830723c */ /* 0x048ff000000418ff */
[-C--:B------:R-:W-:Y:S08]  /*11c0*/  HMMA.16816.F32.BF16 R92, R8, R18.reuse, RZ ;  /* 0x00000012085c723c */ /* 0x080ff000000418ff */
[----:B------:R-:W-:Y:S01]  /*11d0*/  HMMA.16816.F32.BF16 R104, R12, R18, RZ ;  /* 0x000000120c68723c */ /* 0x000fe200000418ff */
[----:B------:R-:W2:Y:S07]  /*11e0*/  LDSM.16.M88.4 R16, [R235+0x2000] ;  /* 0x00200000eb10783b */ /* 0x000eae0000000200 */
[C---:B-----5:R-:W-:Y:S08]  /*11f0*/  HMMA.16816.F32.BF16 R52, R8.reuse, R20, RZ ;  /* 0x000000140834723c */ /* 0x060ff000000418ff */
[----:B------:R-:W-:Y:S08]  /*1200*/  HMMA.16816.F32.BF16 R100, R8, R22, RZ ;  /* 0x000000160864723c */ /* 0x000ff000000418ff */
[C---:B------:R-:W-:Y:S08]  /*1210*/  HMMA.16816.F32.BF16 R80, R12.reuse, R20, RZ ;  /* 0x000000140c50723c */ /* 0x040ff000000418ff */
[----:B------:R-:W-:Y:S01]  /*1220*/  HMMA.16816.F32.BF16 R88, R12, R22, RZ ;  /* 0x000000160c58723c */ /* 0x000fe200000418ff */
[----:B------:R-:W3:Y:S07]  /*1230*/  LDSM.16.M88.4 R20, [R237+0x2000] ;  /* 0x00200000ed14783b */ /* 0x000eee0000000200 */
[C---:B-1----:R-:W-:Y:S08]  /*1240*/  HMMA.16816.F32.BF16 R60, R8.reuse, R32, RZ ;  /* 0x00000020083c723c */ /* 0x042ff000000418ff */
[----:B------:R-:W-:Y:S08]  /*1250*/  HMMA.16816.F32.BF16 R96, R8, R34, RZ ;  /* 0x000000220860723c */ /* 0x000ff000000418ff */
[C---:B------:R-:W-:Y:S08]  /*1260*/  HMMA.16816.F32.BF16 R68, R12.reuse, R32, RZ ;  /* 0x000000200c44723c */ /* 0x040ff000000418ff */
[----:B------:R-:W-:Y:S08]  /*1270*/  HMMA.16816.F32.BF16 R72, R12, R34, RZ ;  /* 0x000000220c48723c */ /* 0x000ff000000418ff */
[C---:B------:R-:W-:Y:S08]  /*1280*/  HMMA.16816.F32.BF16 R76, R8.reuse, R28, RZ ;  /* 0x0000001c084c723c */ /* 0x040ff000000418ff */
[----:B------:R-:W-:Y:S01]  /*1290*/  HMMA.16816.F32.BF16 R84, R8, R30, RZ ;  /* 0x0000001e0854723c */ /* 0x000fe200000418ff */
[----:B------:R-:W1:Y:S07]  /*12a0*/  LDSM.16.M88.4 R8, [R235] ;  /* 0x00000000eb08783b */ /* 0x000e6e0000000200 */
[C---:B------:R-:W-:Y:S08]  /*12b0*/  HMMA.16816.F32.BF16 R64, R12.reuse, R28, RZ ;  /* 0x0000001c0c40723c */ /* 0x040ff000000418ff */
[----:B------:R-:W-:Y:S08]  /*12c0*/  HMMA.16816.F32.BF16 R32, R12, R30, RZ ;  /* 0x0000001e0c20723c */ /* 0x000ff000000418ff */
[C---:B--2---:R-:W-:Y:S01]  /*12d0*/  HMMA.16816.F32.BF16 R12, R16.reuse, R44, R48 ;  /* 0x0000002c100c723c */ /* 0x044fe20000041830 */
[----:B------:R-:W-:Y:S07]  /*12e0*/  LDSM.16.M88.4 R48, [R232+0x1000] ;  /* 0x00100000e830783b */ /* 0x000fee0000000200 */
[C---:B------:R-:W-:Y:S01]  /*12f0*/  HMMA.16816.F32.BF16 R28, R16.reuse, R40, R52 ;  /* 0x00000028101c723c */ /* 0x040fe20000041834 */
[----:B------:R-:W2:Y:S07]  /*1300*/  LDSM.16.M88.4 R52, [R232+0x800] ;  /* 0x00080000e834783b */ /* 0x000eae0000000200 */
[C---:B------:R-:W-:Y:S01]  /*1310*/  HMMA.16816.F32.BF16 R112, R16.reuse, R36, R60 ;  /* 0x000000241070723c */ /* 0x040fe2000004183c */
[----:B------:R-:W4:Y:S07]  /*1320*/  LDSM.16.M88.4 R60, [R232+0x1800] ;  /* 0x00180000e83c783b */ /* 0x000f2e0000000200 */
[----:B------:R-:W-:Y:S08]  /*1330*/  HMMA.16816.F32.BF16 R128, R16, R42, R100 ;  /* 0x0000002a1080723c */ /* 0x000ff00000041864 */
[----:B---3--:R-:W-:Y:S01]  /*1340*/  HMMA.16816.F32.BF16 R100, R20, R56, R12 ;  /* 0x000000381464723c */ /* 0x008fe2000004180c */
[----:B------:R-:W3:Y:S07]  /*1350*/  LDSM.16.M88.4 R12, [R237] ;  /* 0x00000000ed0c783b */ /* 0x000eee0000000200 */
[C---:B------:R-:W-:Y:S08]  /*1360*/  HMMA.16816.F32.BF16 R76, R16.reuse, R24, R76 ;  /* 0x00000018104c723c */ /* 0x040ff0000004184c */
[C---:B------:R-:W-:Y:S08]  /*1370*/  HMMA.16816.F32.BF16 R136, R16.reuse, R46, R92 ;  /* 0x0000002e1088723c */ /* 0x040ff0000004185c */
[C---:B------:R-:W-:Y:S08]  /*1380*/  HMMA.16816.F32.BF16 R124, R16.reuse, R38, R96 ;  /* 0x00000026107c723c */ /* 0x040ff00000041860 */
[----:B------:R-:W-:Y:S01]  /*1390*/  HMMA.16816.F32.BF16 R120, R16, R26, R84 ;  /* 0x0000001a1078723c */ /* 0x000fe20000041854 */
[----:B------:R-:W-:Y:S07]  /*13a0*/  LDSM.16.M88.4 R16, [R236] ;  /* 0x00000000ec10783b */ /* 0x000fee0000000200 */
[C---:B-1----:R-:W-:Y:S08]  /*13b0*/  HMMA.16816.F32.BF16 R140, R8.reuse, R36, R68 ;  /* 0x00000024088c723c */ /* 0x042ff00000041844 */
        /* <DEDUP_REMOVED lines=10> */
[C---:B--2---:R-:W-:Y:S01]  /*1460*/  HMMA.16816.F32.BF16 R92, R20.reuse, R52, R28 ;  /* 0x00000034145c723c */ /* 0x044fe2000004181c */
[----:B------:R-:W2:Y:S04]  /*1470*/  LDSM.16.M88.4 R32, [R231] ;  /* 0x00000000e720783b */ /* 0x000ea80000000200 */
[----:B------:R-:W5:Y:S03]  /*1480*/  LDSM.16.M88.4 R28, [R231+0x800] ;  /* 0x00080000e71c783b */ /* 0x000f660000000200 */
[C---:B------:R-:W-:Y:S08]  /*1490*/  HMMA.16816.F32.BF16 R84, R20.reuse, R48, R112 ;  /* 0x000000301454723c */ /* 0x040ff00000041870 */
[C---:B----4-:R-:W-:Y:S08]  /*14a0*/  HMMA.16816.F32.BF16 R76, R20.reuse, R60, R76 ;  /* 0x0000003c144c723c */ /* 0x050ff0000004184c */
[C---:B------:R-:W-:Y:S08]  /*14b0*/  HMMA.16816.F32.BF16 R96, R20.reuse, R58, R136 ;  /* 0x0000003a1460723c */ /* 0x040ff00000041888 */
[C---:B------:R-:W-:Y:S08]  /*14c0*/  HMMA.16816.F32.BF16 R88, R20.reuse, R54, R128 ;  /* 0x000000361458723c */ /* 0x040ff00000041880 */
[C---:B------:R-:W-:Y:S08]  /*14d0*/  HMMA.16816.F32.BF16 R80, R20.reuse, R50, R124 ;  /* 0x000000321450723c */ /* 0x040ff0000004187c */
[----:B------:R-:W-:Y:S08]  /*14e0*/  HMMA.16816.F32.BF16 R68, R20, R62, R120 ;  /* 0x0000003e1444723c */ /* 0x000ff00000041878 */
[C---:B---3--:R-:W-:Y:S08]  /*14f0*/  HMMA.16816.F32.BF16 R20, R12.reuse, R50, R36 ;  /* 0x000000320c14723c */ /* 0x048ff00000041824 */
        /* <DEDUP_REMOVED lines=8> */
[----:B------:R-:W3:Y:S07]  /*1580*/  LDSM.16.M88.4 R12, [R234+0x6000] ;  /* 0x00600000ea0c783b */ /* 0x000eee0000000200 */
[-C--:B-1----:R-:W-:Y:S08]  /*1590*/  HMMA.16816.F32.BF16 R128, R8, R26.reuse, R80 ;  /* 0x0000001a0880723c */ /* 0x082ff00000041850 */
[C---:B------:R-:W-:Y:S01]  /*15a0*/  HMMA.16816.F32.BF16 R104, R16.reuse, R26, R20 ;  /* 0x0000001a1068723c */ /* 0x040fe20000041814 */
[----:B------:R-:W1:Y:S07]  /*15b0*/  LDSM.16.M88.4 R20, [R3+0xb800] ;  /* 0x00b800000314783b */ /* 0x000e6e0000000200 */
[-C--:B--2---:R-:W-:Y:S08]  /*15c0*/  HMMA.16816.F32.BF16 R80, R16, R32.reuse, R112 ;  /* 0x000000201050723c */ /* 0x084ff00000041870 */
[C---:B------:R-:W-:Y:S08]  /*15d0*/  HMMA.16816.F32.BF16 R60, R8.reuse, R32, R100 ;  /* 0x00000020083c723c */ /* 0x040ff00000041864 */
[-C--:B------:R-:W-:Y:S08]  /*15e0*/  HMMA.16816.F32.BF16 R132, R8, R24.reuse, R84 ;  /* 0x000000180884723c */ /* 0x080ff00000041854 */
[----:B------:R-:W-:Y:S01]  /*15f0*/  HMMA.16816.F32.BF16 R112, R16, R24, R44 ;  /* 0x000000181070723c */ /* 0x000fe2000004182c */
[----:B------:R-:W2:Y:S04]  /*1600*/  LDSM.16.M88.4 R44, [R3+0xa800] ;  /* 0x00a80000032c783b */ /* 0x000ea80000000200 */
[----:B------:R-:W-:Y:S03]  /*1610*/  LDSM.16.M88.4 R24, [R235+0x4000] ;  /* 0x00400000eb18783b */ /* 0x000fe60000000200 */
[C---:B-----5:R-:W-:Y:S08]  /*1620*/  HMMA.16816.F32.BF16 R100, R8.reuse, R28, R92 ;  /* 0x0000001c0864723c */ /* 0x060ff0000004185c */
[----:B------:R-:W-:Y:S08]  /*1630*/  HMMA.16816.F32.BF16 R84, R8, R42, R68 ;  /* 0x0000002a0854723c */ /* 0x000ff00000041844 */
[C---:B------:R-:W-:Y:S01]  /*1640*/  HMMA.16816.F32.BF16 R108, R16.reuse, R40, R36 ;  /* 0x00000028106c723c */ /* 0x040fe20000041824 */
[----:B------:R-:W4:Y:S07]  /*1650*/  LDSM.16.M88.4 R36, [R3+0xb000] ;  /* 0x00b000000324783b */ /* 0x000f2e0000000200 */
[C---:B------:R-:W-:Y:S08]  /*1660*/  HMMA.16816.F32.BF16 R68, R16.reuse, R34, R72 ;  /* 0x000000221044723c */ /* 0x040ff00000041848 */
[C---:B------:R-:W-:Y:S08]  /*1670*/  HMMA.16816.F32.BF16 R120, R16.reuse, R28, R64 ;  /* 0x0000001c1078723c */ /* 0x040ff00000041840 */
[C---:B------:R-:W-:Y:S01]  /*1680*/  HMMA.16816.F32.BF16 R116, R16.reuse, R30, R56 ;  /* 0x0000001e1074723c */ /* 0x040fe20000041838 */
[----:B------:R-:W-:Y:S07]  /*1690*/  LDSM.16.M88.4 R56, [R238+0x3800] ;  /* 0x00380000ee38783b */ /* 0x000fee0000000200 */
[----:B------:R-:W-:Y:S01]  /*16a0*/  HMMA.16816.F32.BF16 R92, R16, R42, R48 ;  /* 0x0000002a105c723c */ /* 0x000fe20000041830 */
[----:B------:R-:W5:Y:S04]  /*16b0*/  LDSM.16.M88.4 R16, [R234+0x4000] ;  /* 0x00400000ea10783b */ /* 0x000f680000000200 */
[----:B------:R-:W-:Y:S03]  /*16c0*/  LDSM.16.M88.4 R48, [R238+0x3000] ;  /* 0x00300000ee30783b */ /* 0x000fe60000000200 */
[C---:B------:R-:W-:Y:S01]  /*16d0*/  HMMA.16816.F32.BF16 R96, R8.reuse, R34, R96 ;  /* 0x000000220860723c */ /* 0x040fe20000041860 */
[----:B------:R-:W-:Y:S07]  /*16e0*/  LDSM.16.M88.4 R32, [R238+0x2000] ;  /* 0x00200000ee20783b */ /* 0x000fee0000000200 */
[C---:B------:R-:W-:Y:S08]  /*16f0*/  HMMA.16816.F32.BF16 R124, R8.reuse, R40, R76 ;  /* 0x00000028087c723c */ /* 0x040ff0000004184c */
[----:B------:R-:W-:Y:S01]  /*1700*/  HMMA.16816.F32.BF16 R88, R8, R30, R88 ;  /* 0x0000001e0858723c */ /* 0x000fe20000041858 */
[----:B------:R-:W4:Y:S04]  /*1710*/  LDSM.16.M88.4 R8, [R235+0x6000] ;  /* 0x00600000eb08783b */ /* 0x000f280000000200 */
[----:B------:R-:W4:Y:S03]  /*1720*/  LDSM.16.M88.4 R28, [R238+0x2800] ;  /* 0x00280000ee1c783b */ /* 0x000f260000000200 */
[C---:B---3--:R-:W-:Y:S08]  /*1730*/  HMMA.16816.F32.BF16 R72, R12.reuse, R54, R96 ;  /* 0x000000360c48723c */ /* 0x048ff00000041860 */
[C---:B-1----:R-:W-:Y:S08]  /*1740*/  HMMA.16816.F32.BF16 R96, R12.reuse, R20, R124 ;  /* 0x000000140c60723c */ /* 0x042ff0000004187c */
[C---:B------:R-:W-:Y:S08]  /*1750*/  HMMA.16816.F32.BF16 R76, R12.reuse, R52, R60 ;  /* 0x000000340c4c723c */ /* 0x040ff0000004183c */
[C---:B--2---:R-:W-:Y:S08]  /*1760*/  HMMA.16816.F32.BF16 R60, R12.reuse, R46, R88 ;  /* 0x0000002e0c3c723c */ /* 0x044ff00000041858 */
[C---:B------:R-:W-:Y:S08]  /*1770*/  HMMA.16816.F32.BF16 R84, R12.reuse, R22, R84 ;  /* 0x000000160c54723c */ /* 0x040ff00000041854 */
[----:B----4-:R-:W-:Y:S08]  /*1780*/  HMMA.16816.F32.BF16 R88, R12, R36, R132 ;  /* 0x000000240c58723c */ /* 0x010ff00000041884 */
[----:B-----5:R-:W-:Y:S08]  /*1790*/  HMMA.16816.F32.BF16 R80, R16, R52, R80 ;  /* 0x000000341050723c */ /* 0x020ff00000041850 */
[----:B------:R-:W-:Y:S08]  /*17a0*/  HMMA.16816.F32.BF16 R64, R12, R44, R100 ;  /* 0x0000002c0c40723c */ /* 0x000ff00000041864 */
[C---:B------:R-:W-:Y:S01]  /*17b0*/  HMMA.16816.F32.BF16 R68, R16.reuse, R54, R68 ;  /* 0x000000361044723c */ /* 0x040fe20000041844 */
[----:B------:R-:W-:Y:S07]  /*17c0*/  LDSM.16.M88.4 R52, [R232+0x2000] ;  /* 0x00200000e834783b */ /* 0x000fee0000000200 */
[----:B------:R-:W-:Y:S08]  /*17d0*/  HMMA.16816.F32.BF16 R40, R16, R44, R120 ;  /* 0x0000002c1028723c */ /* 0x000ff00000041878 */
[----:B------:R-:W-:Y:S08]  /*17e0*/  HMMA.16816.F32.BF16 R100, R12, R38, R128 ;  /* 0x000000260c64723c */ /* 0x000ff00000041880 */
[C---:B------:R-:W-:Y:S08]  /*17f0*/  HMMA.16816.F32.BF16 R44, R16.reuse, R46, R116 ;  /* 0x0000002e102c723c */ /* 0x040ff00000041874 */
[C---:B------:R-:W-:Y:S08]  /*1800*/  HMMA.16816.F32.BF16 R108, R16.reuse, R20, R108 ;  /* 0x00000014106c723c */ /* 0x040ff0000004186c */
[C---:B------:R-:W-:Y:S08]  /*1810*/  HMMA.16816.F32.BF16 R12, R16.reuse, R36, R112 ;  /* 0x00000024100c723c */ /* 0x040ff00000041870 */
[C---:B------:R-:W-:Y:S01]  /*1820*/  HMMA.16816.F32.BF16 R104, R16.reuse, R38, R104 ;  /* 0x000000261068723c */ /* 0x040fe20000041868 */
[----:B------:R-:W-:Y:S07]  /*1830*/  LDSM.16.M88.4 R36, [R232+0x3800] ;  /* 0x00380000e824783b */ /* 0x000fee0000000200 */
[----:B------:R-:W-:Y:S01]  /*1840*/  HMMA.16816.F32.BF16 R92, R16, R22, R92 ;  /* 0x00000016105c723c */ /* 0x000fe2000004185c */
[----:B------:R-:W1:Y:S04]  /*1850*/  LDSM.16.M88.4 R20, [R237+0x6000] ;  /* 0x00600000ed14783b */ /* 0x000e680000000200 */
[----:B------:R-:W2:Y:S03]  /*1860*/  LDSM.16.M88.4 R16, [R237+0x4000] ;  /* 0x00400000ed10783b */ /* 0x000ea60000000200 */
[C---:B------:R-:W-:Y:S08]  /*1870*/  HMMA.16816.F32.BF16 R124, R8.reuse, R56, R96 ;  /* 0x00000038087c723c */ /* 0x040ff00000041860 */
[C---:B------:R-:W-:Y:S08]  /*1880*/  HMMA.16816.F32.BF16 R120, R8.reuse, R58, R84 ;  /* 0x0000003a0878723c */ /* 0x040ff00000041854 */
[----:B------:R-:W-:Y:S08]  /*1890*/  HMMA.16816.F32.BF16 R132, R8, R48, R88 ;  /* 0x000000300884723c */ /* 0x000ff00000041858 */
[-C--:B------:R-:W-:Y:S08]  /*18a0*/  HMMA.16816.F32.BF16 R88, R24, R32.reuse, R80 ;  /* 0x000000201858723c */ /* 0x080ff00000041850 */
[----:B------:R-:W-:Y:S08]  /*18b0*/  HMMA.16816.F32.BF16 R112, R8, R32, R76 ;  /* 0x000000200870723c */ /* 0x000ff0000004184c */
[-C--:B------:R-:W-:Y:S08]  /*18c0*/  HMMA.16816.F32.BF16 R80, R24, R34.reuse, R68 ;  /* 0x000000221850723c */ /* 0x080ff00000041844 */
[C---:B------:R-:W-:Y:S01]  /*18d0*/  HMMA.16816.F32.BF16 R140, R8.reuse, R34, R72 ;  /* 0x00000022088c723c */ /* 0x040fe20000041848 */
[----:B------:R-:W-:Y:S07]  /*18e0*/  LDSM.16.M88.4 R32, [R231+0x2800] ;  /* 0x00280000e720783b */ /* 0x000fee0000000200 */
[C---:B------:R-:W-:Y:S08]  /*18f0*/  HMMA.16816.F32.BF16 R136, R8.reuse, R28, R64 ;  /* 0x0000001c0888723c */ /* 0x040ff00000041840 */
[-C--:B------:R-:W-:Y:S08]  /*1900*/  HMMA.16816.F32.BF16 R116, R8, R30.reuse, R60 ;  /* 0x0000001e0874723c */ /* 0x080ff0000004183c */
[C---:B------:R-:W-:Y:S01]  /*1910*/  HMMA.16816.F32.BF16 R68, R24.reuse, R30, R44 ;  /* 0x0000001e1844723c */ /* 0x040fe2000004182c */
[----:B------:R-:W3:Y:S07]  /*1920*/  LDSM.16.M88.4 R44, [R232+0x2800] ;  /* 0x00280000e82c783b */ /* 0x000eee0000000200 */
[----:B------:R-:W-:Y:S08]  /*1930*/  HMMA.16816.F32.BF16 R76, R24, R56, R108 ;  /* 0x00000038184c723c */ /* 0x000ff0000004186c */
[----:B------:R-:W-:Y:S01]  /*1940*/  HMMA.16816.F32.BF16 R128, R8, R50, R100 ;  /* 0x000000320880723c */ /* 0x000fe20000041864 */
[----:B------:R-:W-:Y:S07]  /*1950*/  LDSM.16.M88.4 R8, [R236+0x6000] ;  /* 0x00600000ec08783b */ /* 0x000fee0000000200 */
[C---:B------:R-:W-:Y:S01]  /*1960*/  HMMA.16816.F32.BF16 R72, R24.reuse, R28, R40 ;  /* 0x0000001c1848723c */ /* 0x040fe20000041828 */
[----:B------:R-:W4:Y:S04]  /*1970*/  LDSM.16.M88.4 R40, [R232+0x3000] ;  /* 0x00300000e828783b */ /* 0x000f280000000200 */
[----:B------:R-:W-:Y:S03]  /*1980*/  LDSM.16.M88.4 R28, [R231+0x3000] ;  /* 0x00300000e71c783b */ /* 0x000fe60000000200 */
[C---:B------:R-:W-:Y:S01]  /*1990*/  HMMA.16816.F32.BF16 R60, R24.reuse, R48, R12 ;  /* 0x00000030183c723c */ /* 0x040fe2000004180c */
[----:B------:R-:W-:Y:S07]  /*19a0*/  LDSM.16.M88.4 R12, [R236+0x4000] ;  /* 0x00400000ec0c783b */ /* 0x000fee0000000200 */
[C---:B------:R-:W-:Y:S01]  /*19b0*/  HMMA.16816.F32.BF16 R64, R24.reuse, R50, R104 ;  /* 0x000000321840723c */ /* 0x040fe20000041868 */
[----:B------:R-:W-:Y:S07]  /*19c0*/  LDSM.16.M88.4 R48, [R231+0x2000] ;  /* 0x00200000e730783b */ /* 0x000fee0000000200 */
[----:B------:R-:W-:Y:S01]  /*19d0*/  HMMA.16816.F32.BF16 R56, R24, R58, R92 ;  /* 0x0000003a1838723c */ /* 0x000fe2000004185c */
[----:B------:R-:W5:Y:S01]  /*19e0*/  LDSM.16.M88.4 R24, [R231+0x3800] ;  /* 0x00380000e718783b */ /* 0x000f620000000200 */
[----:B------:R-:W-:-:S06]  /*19f0*/  DEPBAR.LE SB0, 0x0 ;  /* 0x000080000000791a */ /* 0x000fcc0000000000 */
[C---:B-1----:R-:W-:Y:S08]  /*1a00*/  HMMA.16816.F32.BF16 R104, R20.reuse, R36, R124 ;  /* 0x000000241468723c */ /* 0x042ff0000004187c */
[C---:B------:R-:W-:Y:S08]  /*1a10*/  HMMA.16816.F32.BF16 R92, R20.reuse, R38, R120 ;  /* 0x00000026145c723c */ /* 0x040ff00000041878 */
[C---:B------:R-:W-:Y:S08]  /*1a20*/  HMMA.16816.F32.BF16 R84, R20.reuse, R52, R112 ;  /* 0x000000341454723c */ /* 0x040ff00000041870 */
[----:B------:R-:W-:Y:S08]  /*1a30*/  HMMA.16816.F32.BF16 R96, R20, R54, R140 ;  /* 0x000000361460723c */ /* 0x000ff0000004188c */
[C---:B--2---:R-:W-:Y:S08]  /*1a40*/  HMMA.16816.F32.BF16 R88, R16.reuse, R52, R88 ;  /* 0x000000341058723c */ /* 0x044ff00000041858 */
[----:B------:R-:W-:Y:S08]  /*1a50*/  HMMA.16816.F32.BF16 R80, R16, R54, R80 ;  /* 0x000000361050723c */ /* 0x000ff00000041850 */
[C---:B---3--:R-:W-:Y:S08]  /*1a60*/  HMMA.16816.F32.BF16 R100, R20.reuse, R44, R136 ;  /* 0x0000002c1464723c */ /* 0x048ff00000041888 */
[----:B------:R-:W-:Y:S08]  /*1a70*/  HMMA.16816.F32.BF16 R116, R20, R46, R116 ;  /* 0x0000002e1474723c */ /* 0x000ff00000041874 */
[C---:B------:R-:W-:Y:S08]  /*1a80*/  HMMA.16816.F32.BF16 R72, R16.reuse, R44, R72 ;  /* 0x0000002c1048723c */ /* 0x040ff00000041848 */
[----:B------:R-:W-:Y:S08]  /*1a90*/  HMMA.16816.F32.BF16 R52, R16, R46, R68 ;  /* 0x0000002e1034723c */ /* 0x000ff00000041844 */
[C---:B----4-:R-:W-:Y:S08]  /*1aa0*/  HMMA.16816.F32.BF16 R112, R20.reuse, R40, R132 ;  /* 0x000000281470723c */ /* 0x050ff00000041884 */
[----:B------:R-:W-:Y:S08]  /*1ab0*/  HMMA.16816.F32.BF16 R108, R20, R42, R128 ;  /* 0x0000002a146c723c */ /* 0x000ff00000041880 */
[----:B------:R-:W-:Y:S08]  /*1ac0*/  HMMA.16816.F32.BF16 R44, R16, R40, R60 ;  /* 0x00000028102c723c */ /* 0x000ff0000004183c */
[----:B-----5:R-:W-:Y:S08]  /*1ad0*/  HMMA.16816.F32.BF16 R68, R8, R24, R104 ;  /* 0x000000180844723c */ /* 0x020ff00000041868 */
[----:B------:R-:W-:Y:S08]  /*1ae0*/  HMMA.16816.F32.BF16 R40, R16, R42, R64 ;  /* 0x0000002a1028723c */ /* 0x000ff00000041840 */
[----:B------:R-:W-:Y:S07]  /*1af0*/  HMMA.16816.F32.BF16 R64, R8, R26, R92 ;  /* 0x0000001a0840723c */ /* 0x000fee000004185c */
[----:B------:R1:W-:Y:S01]  /*1b00*/  STL.64 [R1+0x10], R68 ;  /* 0x0000104401007387 */ /* 0x0003e20000100a00 */
[C---:B------:R-:W-:Y:S03]  /*1b10*/  HMMA.16816.F32.BF16 R20, R16.reuse, R36, R76 ;  /* 0x000000241014723c */ /* 0x040fe6000004184c */
[----:B------:R1:W-:Y:S05]  /*1b20*/  STL.64 [R1+0x18], R70 ;  /* 0x0000184601007387 */ /* 0x0003ea0000100a00 */
[----:B------:R-:W-:Y:S07]  /*1b30*/  HMMA.16816.F32.BF16 R16, R16, R38, R56 ;  /* 0x000000261010723c */ /* 0x000fee0000041838 */
[----:B------:R1:W-:Y:S01]  /*1b40*/  STL.64 [R1], R64 ;  /* 0x0000004001007387 */ /* 0x0003e20000100a00 */
[C---:B------:R-:W-:Y:S03]  /*1b50*/  HMMA.16816.F32.BF16 R36, R8.reuse, R48, R84 ;  /* 0x000000300824723c */ /* 0x040fe60000041854 */
[----:B------:R1:W-:Y:S05]  /*1b60*/  STL.64 [R1+0x8], R66 ;  /* 0x0000084201007387 */ /* 0x0003ea0000100a00 */
[C---:B------:R-:W-:Y:S08]  /*1b70*/  HMMA.16816.F32.BF16 R56, R8.reuse, R50, R96 ;  /* 0x000000320838723c */ /* 0x040ff00000041860 */
        /* <DEDUP_REMOVED lines=11> */
[----:B------:R-:W-:Y:S01]  /*1c30*/  HMMA.16816.F32.BF16 R216, R12, R26, R16 ;  /* 0x0000001a0cd8723c */ /* 0x000fe20000041810 */
[----:B------:R-:W-:Y:S06]  /*1c40*/  BAR.SYNC.DEFER_BLOCKING 0x0 ;  /* 0x0000000000007b1d */ /* 0x000fec0000010000 */
[----:B------:R-:W-:Y:S05]  /*1c50*/  @!P0 BRA `(.L_x_86) ;  /* 0x000001a000008947 */ /* 0x000fea0003800000 */
[----:B-1----:R-:W-:-:S04]  /*1c60*/  LEA.HI.SX32 R3, R246, 0xfffffffe, 0x1a ;  /* 0xfffffffef6037811 */ /* 0x002fc800078fd2ff */
[----:B------:R-:W-:Y:S01]  /*1c70*/  SHF.R.S32.HI R8, RZ, 0x1f, R3 ;  /* 0x0000001fff087819 */ /* 0x000fe20000011403 */
[C---:B------:R-:W-:Y:S02]  /*1c80*/  IMAD R5, R3.reuse, UR10, RZ ;  /* 0x0000000a03057c24 */ /* 0x040fe4000f8e02ff */
[----:B------:R-:W-:-:S04]  /*1c90*/  IMAD.WIDE.U32 R6, R3, UR11, R164 ;  /* 0x0000000b03067c25 */ /* 0x000fc8000f8e00a4 */
[----:B------:R-:W-:Y:S01]  /*1ca0*/  IMAD R3, R8, UR11, R5 ;  /* 0x0000000b08037c24 */ /* 0x000fe2000f8e0205 */
[----:B------:R-:W-:-:S03]  /*1cb0*/  LEA R10, P2, R6, c[0x0][0x168], 0x1 ;  /* 0x00005a00060a7a11 */ /* 0x000fc600078408ff */
[----:B------:R-:W-:Y:S01]  /*1cc0*/  IMAD.IADD R3, R7, 0x1, R3 ;  /* 0x0000000107037824 */ /* 0x000fe200078e0203 */
[----:B------:R-:W-:-:S04]  /*1cd0*/  IADD3 R8, P1, R10, UR7, RZ ;  /* 0x000000070a087c10 */ /* 0x000fc8000ff3e0ff */
        /* <DEDUP_REMOVED lines=17> */
[----:B------:R-:W0:Y:S02]  /*1df0*/  LDGDEPBAR ;  /* 0x00000000000079af */ /* 0x000e240000000000 */
.L_x_86:
[----:B-1----:R-:W2:Y:S04]  /*1e00*/  LDL.LU R164, [R1] ;  /* 0x0000000001a47983 */ /* 0x002ea80000300800 */
[----:B------:R-:W3:Y:S04]  /*1e10*/  LDL.LU R179, [R1+0x10] ;  /* 0x0000100001b37983 */ /* 0x000ee80000300800 */
[----:B------:R-:W4:Y:S04]  /*1e20*/  LDL.LU R200, [R1+0x14] ;  /* 0x0000140001c87983 */ /* 0x000f280000300800 */
[----:B------:R1:W-:Y:S04]  /*1e30*/  STL [R1+0x80], R246 ;  /* 0x000080f601007387 */ /* 0x0003e80000100800 */
[----:B-1----:R-:W2:Y:S04]  /*1e40*/  LDL.LU R246, [R1+0x4] ;  /* 0x0000040001f67983 */ /* 0x002ea80000300800 */
[----:B------:R1:W-:Y:S04]  /*1e50*/  STL [R1+0x7c], R245 ;  /* 0x00007cf501007387 */ /* 0x0003e80000100800 */
[----:B-1----:R-:W2:Y:S04]  /*1e60*/  LDL.LU R245, [R1+0x18] ;  /* 0x0000180001f57983 */ /* 0x002ea80000300800 */
[----:B------:R1:W-:Y:S04]  /*1e70*/  STL [R1+0x78], R244 ;  /* 0x000078f401007387 */ /* 0x0003e80000100800 */
[----:B-1----:R-:W2:Y:S04]  /*1e80*/  LDL.LU R244, [R1+0x1c] ;  /* 0x00001c0001f47983 */ /* 0x002ea80000300800 */
[----:B------:R1:W-:Y:S04]  /*1e90*/  STL [R1+0x74], R243 ;  /* 0x000074f301007387 */ /* 0x0003e80000100800 */
[----:B-1----:R-:W2:Y:S04]  /*1ea0*/  LDL.LU R243, [R1+0x8] ;  /* 0x0000080001f37983 */ /* 0x002ea80000300800 */
[----:B------:R1:W-:Y:S04]  /*1eb0*/  STL [R1+0x70], R242 ;  /* 0x000070f201007387 */ /* 0x0003e80000100800 */
[----:B-1----:R-:W2:Y:S01]  /*1ec0*/  LDL.LU R242, [R1+0xc] ;  /* 0x00000c0001f27983 */ /* 0x002ea20000300800 */
[----:B------:R-:W-:-:S02]  /*1ed0*/  FMNMX.FTZ R3, R36, R37, !PT ;  /* 0x0000002524037209 */ /* 0x000fc40007810000 */
[----:B------:R-:W-:Y:S01]  /*1ee0*/  SHF.L.U32 R171, R2, 0x1, RZ ;  /* 0x0000000102ab7819 */ /* 0x000fe200000006ff */
[----:B------:R-:W-:Y:S01]  /*1ef0*/  STL [R1+0x6c], R241 ;  /* 0x00006cf101007387 */ /* 0x000fe20000100800 */
[----:B------:R-:W-:Y:S02]  /*1f00*/  FMNMX.FTZ R3, R56, R3, !PT ;  /* 0x0000000338037209 */ /* 0x000fe40007810000 */
[----:B------:R-:W-:Y:S01]  /*1f10*/  IADD3 R230, R0, R171, RZ ;  /* 0x000000ab00e67210 */ /* 0x000fe20007ffe0ff */
[----:B------:R-:W-:Y:S01]  /*1f20*/  STL [R1+0x68], R240 ;  /* 0x000068f001007387 */ /* 0x000fe20000100800 */
[----:B------:R-:W-:Y:S01]  /*1f30*/  FMNMX.FTZ R3, R57, R3, !PT ;  /* 0x0000000339037209 */ /* 0x000fe20007810000 */
[----:B------:R-:W-:Y:S02]  /*1f40*/  IMAD.IADD R228, R4, 0x1, R171 ;  /* 0x0000000104e47824 */ /* 0x000fe400078e02ab */
[----:B------:R-:W-:Y:S01]  /*1f50*/  STL [R1+0x64], R239 ;  /* 0x000064ef01007387 */ /* 0x000fe20000100800 */
[----:B------:R-:W-:Y:S01]  /*1f60*/  FMNMX.FTZ R3, R60, R3, !PT ;  /* 0x000000033c037209 */ /* 0x000fe20007810000 */
[----:B------:R-:W-:Y:S01]  /*1f70*/  IMAD.IADD R229, R0, 0x1, R228 ;  /* 0x0000000100e57824 */ /* 0x000fe200078e02e4 */
        /* <DEDUP_REMOVED lines=22> */
[----:B------:R-:W-:Y:S01]  /*20e0*/  LDSM.16.MT88.4 R44, [R171+0xc000] ;  /* 0x00c00000ab2c783b */ /* 0x000fe20000004200 */
[----:B------:R-:W-:Y:S02]  /*20f0*/  FMNMX.FTZ R0, R156, R0, !PT ;  /* 0x000000009c007209 */ /* 0x000fe40007810000 */
[----:B------:R-:W-:Y:S01]  /*2100*/  FMNMX.FTZ R3, R190, R3, !PT ;  /* 0x00000003be037209 */ /* 0x000fe20007810000 */
[----:B------:R-:W-:Y:S01]  /*2110*/  LDSM.16.MT88.4 R48, [R228+0xc000] ;  /* 0x00c00000e430783b */ /* 0x000fe20000004200 */
[----:B------:R-:W-:Y:S02]  /*2120*/  FMNMX.FTZ R0, R157, R0, !PT ;  /* 0x000000009d007209 */ /* 0x000fe40007810000 */
[----:B------:R-:W-:Y:S01]  /*2130*/  FMNMX.FTZ R3, R191, R3, !PT ;  /* 0x00000003bf037209 */ /* 0x000fe20007810000 */
[----:B------:R-:W-:Y:S01]  /*2140*/  LDSM.16.MT88.4 R80, [R230+0xc000] ;  /* 0x00c00000e650783b */ /* 0x000fe20000004200 */
[----:B------:R-:W-:-:S02]  /*2150*/  FMNMX.FTZ R0, R160, R0, !PT ;  /* 0x00000000a0007209 */ /* 0x000fc40007810000 */
[----:B------:R-:W-:Y:S01]  /*2160*/  FMNMX.FTZ R5, R194, R3, !PT ;  /* 0x00000003c2057209 */ /* 0x000fe20007810000 */
[----:B------:R-:W-:Y:S01]  /*2170*/  LDSM.16.MT88.4 R84, [R229+0xc000] ;  /* 0x00c00000e554783b */ /* 0x000fe20000004200 */
[----:B------:R-:W-:Y:S02]  /*2180*/  FMNMX.FTZ R0, R161, R0, !PT ;  /* 0x00000000a1007209 */ /* 0x000fe40007810000 */
[----:B------:R-:W-:Y:S01]  /*2190*/  FMNMX.FTZ R5, R195, R5, !PT ;  /* 0x00000005c3057209 */ /* 0x000fe20007810000 */
[----:B------:R-:W-:Y:S01]  /*21a0*/  LDSM.16.MT88.4 R92, [R171+0xe000] ;  /* 0x00e00000ab5c783b */ /* 0x000fe20000004200 */
[----:B------:R-:W-:-:S03]  /*21b0*/  FMNMX.FTZ R0, R172, R0, !PT ;  /* 0x00000000ac007209 */ /* 0x000fc60007810000 */
[----:B------:R-:W-:Y:S04]  /*21c0*/  LDSM.16.MT88.4 R96, [R228+0xe000] ;  /* 0x00e00000e460783b */ /* 0x000fe80000004200 */
[----:B------:R-:W-:Y:S04]  /*21d0*/  LDSM.16.MT88.4 R104, [R230+0xe000] ;  /* 0x00e00000e668783b */ /* 0x000fe80000004200 */
[----:B------:R-:W-:Y:S04]  /*21e0*/  LDSM.16.MT88.4 R120, [R229+0xe000] ;  /* 0x00e00000e578783b */ /* 0x000fe80000004200 */
[----:B------:R-:W-:Y:S04]  /*21f0*/  LDSM.16.MT88.4 R64, [R229+0xc800] ;  /* 0x00c80000e540783b */ /* 0x000fe80000004200 */
[----:B------:R-:W-:Y:S04]  /*2200*/  LDSM.16.MT88.4 R100, [R229+0xe800] ;  /* 0x00e80000e564783b */ /* 0x000fe80000004200 */
[----:B------:R-:W-:Y:S04]  /*2210*/  STL [R1+0x44], R231 ;  /* 0x000044e701007387 */ /* 0x000fe80000100800 */
[----:B------:R-:W-:Y:S04]  /*2220*/  LDSM.16.MT88.4 R76, [R171+0xc800] ;  /* 0x00c80000ab4c783b */ /* 0x000fe80000004200 */
[----:B------:R-:W-:Y:S04]  /*2230*/  LDSM.16.MT88.4 R72, [R228+0xc800] ;  /* 0x00c80000e448783b */ /* 0x000fe80000004200 */
[----:B------:R-:W-:Y:S04]  /*2240*/  LDSM.16.MT88.4 R68, [R230+0xc800] ;  /* 0x00c80000e644783b */ /* 0x000fe80000004200 */
[----:B------:R-:W-:Y:S01]  /*2250*/  LDSM.16.MT88.4 R52, [R230+0xe800] ;  /* 0x00e80000e634783b */ /* 0x000fe20000004200 */
[----:B---3--:R-:W-:-:S04]  /*2260*/  FMNMX.FTZ R6, R179, R6, !PT ;  /* 0x00000006b3067209 */ /* 0x008fc80007810000 */
[----:B----4-:R-:W-:-:S04]  /*2270*/  FMNMX.FTZ R6, R200, R6, !PT ;  /* 0x00000006c8067209 */ /* 0x010fc80007810000 */
[----:B--2---:R-:W-:-:S04]  /*2280*/  FMNMX.FTZ R6, R164, R6, !PT ;  /* 0x00000006a4067209 */ /* 0x004fc80007810000 */
[----:B------:R-:W-:-:S05]  /*2290*/  FMNMX.FTZ R3, R246, R6, !PT ;  /* 0x00000006f6037209 */ /* 0x000fca0007810000 */
[----:B------:R-:W1:Y:S01]  /*22a0*/  SHFL.BFLY PT, R7, R3, 0x2, 0x1f ;  /* 0x0c401f0003077f89 */ /* 0x000e6200000e0000 */
[----:B------:R-:W-:Y:S02]  /*22b0*/  FMNMX.FTZ R5, R245, R5, !PT ;  /* 0x00000005f5057209 */ /* 0x000fe40007810000 */
[----:B-1----:R-:W-:-:S05]  /*22c0*/  FMNMX.FTZ R3, R3, R7, !PT ;  /* 0x0000000703037209 */ /* 0x002fca0007810000 */
[----:B------:R-:W1:Y:S01]  /*22d0*/  SHFL.BFLY PT, R7, R3, 0x1, 0x1f ;  /* 0x0c201f0003077f89 */ /* 0x000e6200000e0000 */
[----:B------:R-:W-:Y:S02]  /*22e0*/  FMNMX.FTZ R5, R244, R5, !PT ;  /* 0x00000005f4057209 */ /* 0x000fe40007810000 */
[----:B-1----:R-:W-:-:S04]  /*22f0*/  FMNMX.FTZ R166, R3, R7, !PT ;  /* 0x0000000703a67209 */ /* 0x002fc80007810000 */
[C---:B------:R-:W-:Y:S01]  /*2300*/  FSETP.NEU.FTZ.AND P1, PT, R166.reuse, -INF , PT ;  /* 0xff800000a600780b */ /* 0x040fe20003f3d000 */
[----:B------:R-:W-:-:S05]  /*2310*/  FMUL.FTZ R3, R166, c[0x0][0x23c] ;  /* 0x00008f00a6037a20 */ /* 0x000fca0000410000 */
[----:B------:R-:W-:-:S05]  /*2320*/  FSEL R13, R3, RZ, P1 ;  /* 0x000000ff030d7208 */ /* 0x000fca0000800000 */
[--C-:B------:R-:W-:Y:S02]  /*2330*/  FFMA.FTZ R3, R36, c[0x0][0x23c], -R13.reuse ;  /* 0x00008f0024037a23 */ /* 0x100fe4000001080d */
[--C-:B------:R-:W-:Y:S02]  /*2340*/  FFMA.FTZ R8, R60, c[0x0][0x23c], -R13.reuse ;  /* 0x00008f003c087a23 */ /* 0x100fe4000001080d */
[----:B------:R-:W-:Y:S01]  /*2350*/  MUFU.EX2 R239, R3 ;  /* 0x0000000300ef7308 */ /* 0x000fe20000000800 */
[----:B------:R-:W-:Y:S01]  /*2360*/  FFMA.FTZ R9, R117, c[0x0][0x23c], -R13 ;  /* 0x00008f0075097a23 */ /* 0x000fe2000001080d */
[----:B------:R-:W-:-:S06]  /*2370*/  FMNMX.FTZ R5, R243, R5, !PT ;  /* 0x00000005f3057209 */ /* 0x000fcc0007810000 */
[----:B------:R1:W-:Y:S08]  /*2380*/  MUFU.EX2 R241, R8 ;  /* 0x0000000800f17308 */ /* 0x0003f00000000800 */
[----:B------:R-:W-:Y:S01]  /*2390*/  MUFU.EX2 R178, R9 ;  /* 0x0000000900b27308 */ /* 0x000fe20000000800 */
[----:B-1----:R-:W-:-:S07]  /*23a0*/  FFMA.FTZ R8, R61, c[0x0][0x23c], -R13 ;  /* 0x00008f003d087a23 */ /* 0x002fce000001080d */
[----:B------:R1:W-:Y:S01]  /*23b0*/  MUFU.EX2 R10, R8 ;  /* 0x00000008000a7308 */ /* 0x0003e20000000800 */
[----:B------:R-:W-:-:S05]  /*23c0*/  FMNMX.FTZ R5, R242, R5, !PT ;  /* 0x00000005f2057209 */ /* 0x000fca0007810000 */
[----:B------:R-:W2:Y:S01]  /*23d0*/  SHFL.BFLY PT, R6, R5, 0x2, 0x1f ;  /* 0x0c401f0005067f89 */ /* 0x000ea200000e0000 */
[----:B-1----:R-:W-:-:S04]  /*23e0*/  FFMA.FTZ R8, R116, c[0x0][0x23c], -R13 ;  /* 0x00008f0074087a23 */ /* 0x002fc8000001080d */
[----:B------:R-:W-:Y:S01]  /*23f0*/  MUFU.EX2 R18, R8 ;  /* 0x0000000800127308 */ /* 0x000fe20000000800 */
[----:B--2---:R-:W-:-:S05]  /*2400*/  FMNMX.FTZ R5, R5, R6, !PT ;  /* 0x0000000605057209 */ /* 0x004fca0007810000 */
[----:B------:R-:W1:Y:S02]  /*2410*/  SHFL.BFLY PT, R6, R5, 0x1, 0x1f ;  /* 0x0c201f0005067f89 */ /* 0x000e6400000e0000 */
[----:B-1----:R-:W-:Y:S01]  /*2420*/  FMNMX.FTZ R3, R5, R6, !PT ;  /* 0x0000000605037209 */ /* 0x002fe20007810000 */
[--C-:B------:R-:W-:Y:S02]  /*2430*/  FFMA.FTZ R5, R37, c[0x0][0x23c], -R13.reuse ;  /* 0x00008f0025057a23 */ /* 0x100fe4000001080d */
[----:B------:R-:W-:Y:S01]  /*2440*/  FFMA.FTZ R6, R56, c[0x0][0x23c], -R13 ;  /* 0x00008f0038067a23 */ /* 0x000fe2000001080d */
[C---:B------:R-:W-:Y:S01]  /*2450*/  FSETP.NEU.FTZ.AND P1, PT, R3.reuse, -INF , PT ;  /* 0xff8000000300780b */ /* 0x040fe20003f3d000 */
[----:B------:R1:W2:Y:S08]  /*2460*/  MUFU.EX2 R238, R5 ;  /* 0x0000000500ee7308 */ /* 0x0002b00000000800 */
[----:B------:R-:W-:Y:S01]  /*2470*/  MUFU.EX2 R233, R6 ;  /* 0x0000000600e97308 */ /* 0x000fe20000000800 */
[----:B-1----:R-:W-:Y:S01]  /*2480*/  FMUL.FTZ R5, R3, c[0x0][0x23c] ;  /* 0x00008f0003057a20 */ /* 0x002fe20000410000 */
[----:B--2---:R-:W-:-:S04]  /*2490*/  F2FP.BF16.PACK_AB R4, R238, R239 ;  /* 0x000000efee04723e */ /* 0x004fc800000010ff */
[----:B------:R-:W-:Y:S01]  /*24a0*/  FSEL R12, R5, RZ, P1 ;  /* 0x000000ff050c7208 */ /* 0x000fe20000800000 */
[----:B------:R-:W-:-:S04]  /*24b0*/  FFMA.FTZ R5, R57, c[0x0][0x23c], -R13 ;  /* 0x00008f0039057a23 */ /* 0x000fc8000001080d */
[--C-:B------:R-:W-:Y:S01]  /*24c0*/  FFMA.FTZ R2, R39, c[0x0][0x23c], -R12.reuse ;  /* 0x00008f0027027a23 */ /* 0x100fe2000001080c */
[----:B------:R1:W2:Y:S08]  /*24d0*/  MUFU.EX2 R17, R5 ;  /* 0x0000000500117308 */ /* 0x0002b00000000800 */
[----:B------:R3:W-:Y:S01]  /*24e0*/  MUFU.EX2 R237, R2 ;  /* 0x0000000200ed7308 */ /* 0x0007e20000000800 */
[----:B-1----:R-:W-:Y:S01]  /*24f0*/  FFMA.FTZ R5, R38, c[0x0][0x23c], -R12 ;  /* 0x00008f0026057a23 */ /* 0x002fe2000001080c */
[----:B--2---:R-:W-:Y:S01]  /*2500*/  F2FP.BF16.PACK_AB R6, R17, R233 ;  /* 0x000000e91106723e */ /* 0x004fe200000010ff */
[----:B------:R-:W-:-:S05]  /*2510*/  IMAD.MOV.U32 R117, RZ, RZ, R17 ;  /* 0x000000ffff757224 */ /* 0x000fca00078e0011 */
[----:B------:R-:W1:Y:S01]  /*2520*/  MUFU.EX2 R236, R5 ;  /* 0x0000000500ec7308 */ /* 0x000e620000000800 */
[----:B---3--:R-:W-:-:S07]  /*2530*/  FFMA.FTZ R2, R58, c[0x0][0x23c], -R12 ;  /* 0x00008f003a027a23 */ /* 0x008fce000001080c */
[----:B------:R2:W-:Y:S01]  /*2540*/  MUFU.EX2 R232, R2 ;  /* 0x0000000200e87308 */ /* 0x0005e20000000800 */
[----:B-1----:R-:W-:Y:S01]  /*2550*/  F2FP.BF16.PACK_AB R5, R237, R236 ;  /* 0x000000eced05723e */ /* 0x002fe200000010ff */
[----:B--2---:R-:W-:Y:S02]  /*2560*/  FFMA.FTZ R2, R59, c[0x0][0x23c], -R12 ;  /* 0x00008f003b027a23 */ /* 0x004fe4000001080c */
[----:B------:R-:W-:Y:S04]  /*2570*/  LDSM.16.MT88.4 R56, [R228+0xe800] ;  /* 0x00e80000e438783b */ /* 0x000fe80000004200 */
[----:B------:R1:W2:Y:S02]  /*2580*/  MUFU.EX2 R165, R2 ;  /* 0x0000000200a57308 */ /* 0x0002a40000000800 */
[----:B-1----:R-:W-:-:S02]  /*2590*/  FMNMX.FTZ R2, R173, R0, !PT ;  /* 0x00000000ad027209 */ /* 0x002fc40007810000 */
[----:B------:R-:W-:Y:S02]  /*25a0*/  FMNMX.FTZ R0, R154, R155, !PT ;  /* 0x0000009b9a007209 */ /* 0x000fe40007810000 */
[----:B------:R-:W-:Y:S02]  /*25b0*/  FMNMX.FTZ R2, R184, R2, !PT ;  /* 0x00000002b8027209 */ /* 0x000fe40007810000 */
[----:B------:R-:W-:Y:S02]  /*25c0*/  FMNMX.FTZ R0, R158, R0, !PT ;  /* 0x000000009e007209 */ /* 0x000fe40007810000 */
[----:B------:R-:W-:Y:S02]  /*25d0*/  FMNMX.FTZ R2, R185, R2, !PT ;  /* 0x00000002b9027209 */ /* 0x000fe40007810000 */
[----:B------:R-:W-:Y:S02]  /*25e0*/  FMNMX.FTZ R0, R159, R0, !PT ;  /* 0x000000009f007209 */ /* 0x000fe40007810000 */
[----:B------:R-:W-:-:S02]  /*25f0*/  FMNMX.FTZ R2, R180, R2, !PT ;  /* 0x00000002b4027209 */ /* 0x000fc40007810000 */
        /* <DEDUP_REMOVED lines=9> */
[----:B------:R-:W-:Y:S01]  /*2690*/  FMNMX.FTZ R0, R217, R8, !PT ;  /* 0x00000008d9007209 */ /* 0x000fe20007810000 */
[----:B------:R-:W-:Y:S01]  /*26a0*/  FFMA.FTZ R8, R62, c[0x0][0x23c], -R12 ;  /* 0x00008f003e087a23 */ /* 0x000fe2000001080c */
[----:B------:R-:W-:Y:S02]  /*26b0*/  FMNMX.FTZ R2, R187, R2, !PT ;  /* 0x00000002bb027209 */ /* 0x000fe40007810000 */
[----:B--2---:R-:W-:Y:S01]  /*26c0*/  F2FP.BF16.PACK_AB R7, R165, R232 ;  /* 0x000000e8a507723e */ /* 0x004fe200000010ff */
[----:B------:R-:W1:Y:S01]  /*26d0*/  SHFL.BFLY PT, R9, R0, 0x2, 0x1f ;  /* 0x0c401f0000097f89 */ /* 0x000e6200000e0000 */
[----:B------:R-:W-:Y:S01]  /*26e0*/  FMNMX.FTZ R2, R182, R2, !PT ;  /* 0x00000002b6027209 */ /* 0x000fe20007810000 */
[----:B------:R2:W-:Y:S03]  /*26f0*/  MUFU.EX2 R177, R8 ;  /* 0x0000000800b17308 */ /* 0x0005e60000000800 */
[----:B------:R-:W-:Y:S01]  /*2700*/  FMNMX.FTZ R2, R183, R2, !PT ;  /* 0x00000002b7027209 */ /* 0x000fe20007810000 */
[----:B------:R-:W-:Y:S03]  /*2710*/  HMMA.16816.F32.BF16 R128, R4, R44, RZ ;  /* 0x0000002c0480723c */ /* 0x000fe600000418ff */
[----:B------:R-:W-:-:S04]  /*2720*/  FMNMX.FTZ R2, R222, R2, !PT ;  /* 0x00000002de027209 */ /* 0x000fc80007810000 */
[----:B------:R-:W-:Y:S01]  /*2730*/  FMNMX.FTZ R2, R223, R2, !PT ;  /* 0x00000002df027209 */ /* 0x000fe20007810000 */
[C---:B------:R-:W-:Y:S03]  /*2740*/  HMMA.16816.F32.BF16 R140, R4.reuse, R48, RZ ;  /* 0x00000030048c723c */ /* 0x040fe600000418ff */
[----:B------:R-:W-:Y:S01]  /*2750*/  FMNMX.FTZ R2, R218, R2, !PT ;  /* 0x00000002da027209 */ /* 0x000fe20007810000 */
[--C-:B--2---:R-:W-:Y:S02]  /*2760*/  FFMA.FTZ R8, R63, c[0x0][0x23c], -R12.reuse ;  /* 0x00008f003f087a23 */ /* 0x104fe4000001080c */
[----:B------:R-:W-:Y:S01]  /*2770*/  LDSM.16.MT88.4 R60, [R171+0xe800] ;  /* 0x00e80000ab3c783b */ /* 0x000fe20000004200 */
[----:B------:R-:W-:Y:S01]  /*2780*/  FMNMX.FTZ R14, R219, R2, !PT ;  /* 0x00000002db0e7209 */ /* 0x000fe20007810000 */
[----:B------:R2:W3:Y:S01]  /*2790*/  MUFU.EX2 R176, R8 ;  /* 0x0000000800b07308 */ /* 0x0004e20000000800 */
[----:B------:R-:W-:Y:S01]  /*27a0*/  HMMA.16816.F32.BF16 R148, R4, R80, RZ ;  /* 0x000000500494723c */ /* 0x000fe200000418ff */
[----:B-1----:R-:W-:Y:S01]  /*27b0*/  FMNMX.FTZ R2, R0, R9, !PT ;  /* 0x0000000900027209 */ /* 0x002fe20007810000 */
[----:B------:R-:W-:Y:S01]  /*27c0*/  FFMA.FTZ R0, R119, c[0x0][0x23c], -R12 ;  /* 0x00008f0077007a23 */ /* 0x000fe2000001080c */
[----:B------:R-:W1:Y:S01]  /*27d0*/  SHFL.BFLY PT, R15, R14, 0x2, 0x1f ;  /* 0x0c401f000e0f7f89 */ /* 0x000e6200000e0000 */
[----:B------:R-:W-:-:S02]  /*27e0*/  MOV R119, R10 ;  /* 0x0000000a00777202 */ /* 0x000fc40000000f00 */
[----:B------:R-:W-:Y:S01]  /*27f0*/  F2FP.BF16.PACK_AB R10, R178, R18 ;  /* 0x00000012b20a723e */ /* 0x000fe200000010ff */
[----:B------:R-:W4:Y:S01]  /*2800*/  SHFL.BFLY PT, R16, R2, 0x1, 0x1f ;  /* 0x0c201f0002107f89 */ /* 0x000f2200000e0000 */
[----:B------:R1:W-:Y:S01]  /*2810*/  MUFU.EX2 R19, R0 ;  /* 0x0000000000137308 */ /* 0x0003e20000000800 */
[----:B------:R-:W-:Y:S01]  /*2820*/  HMMA.16816.F32.BF16 R144, R4, R84, RZ ;  /* 0x000000540490723c */ /* 0x000fe200000418ff */
[----:B--2---:R-:W-:Y:S01]  /*2830*/  FFMA.FTZ R8, R118, c[0x0][0x23c], -R12 ;  /* 0x00008f0076087a23 */ /* 0x004fe2000001080c */
[----:B---3--:R-:W-:-:S06]  /*2840*/  F2FP.BF16.PACK_AB R9, R176, R177 ;  /* 0x000000b1b009723e */ /* 0x008fcc00000010ff */
[C---:B------:R-:W-:Y:S01]  /*2850*/  HMMA.16816.F32.BF16 R136, R4.reuse, R92, RZ ;  /* 0x0000005c0488723c */ /* 0x040fe200000418ff */
[----:B------:R2:W3:Y:S07]  /*2860*/  MUFU.EX2 R169, R8 ;  /* 0x0000000800a97308 */ /* 0x0004ee0000000800 */
[----:B------:R-:W-:Y:S01]  /*2870*/  HMMA.16816.F32.BF16 R132, R4, R96, RZ ;  /* 0x000000600484723c */ /* 0x000fe200000418ff */
[----:B-1----:R-:W-:Y:S01]  /*2880*/  FMNMX.FTZ R0, R14, R15, !PT ;  /* 0x0000000f0e007209 */ /* 0x002fe20007810000 */
[----:B------:R-:W-:Y:S01]  /*2890*/  IMAD.MOV.U32 R15, RZ, RZ, R200 ;  /* 0x000000ffff0f7224 */ /* 0x000fe200078e00c8 */
[----:B----4-:R-:W-:-:S05]  /*28a0*/  FMNMX.FTZ R168, R2, R16, !PT ;  /* 0x0000001002a87209 */ /* 0x010fca0007810000 */
[----:B------:R-:W-:Y:S01]  /*28b0*/  HMMA.16816.F32.BF16 R124, R4, R104, RZ ;  /* 0x00000068047c723c */ /* 0x000fe200000418ff */
[C---:B------:R-:W-:Y:S01]  /*28c0*/  FSETP.NEU.FTZ.AND P1, PT, R168.reuse, -INF , PT ;  /* 0xff800000a800780b */ /* 0x040fe20003f3d000 */
[----:B------:R-:W-:Y:S01]  /*28d0*/  FMUL.FTZ R2, R168, c[0x0][0x23c] ;  /* 0x00008f00a8027a20 */ /* 0x000fe20000410000 */
[----:B--2---:R-:W-:Y:S02]  /*28e0*/  F2FP.BF16.PACK_AB R8, R119, R241 ;  /* 0x000000f17708723e */ /* 0x004fe400000010ff */
[----:B---3--:R-:W-:-:S03]  /*28f0*/  F2FP.BF16.PACK_AB R11, R19, R169 ;  /* 0x000000a9130b723e */ /* 0x008fc600000010ff */
[----:B------:R-:W-:Y:S01]  /*2900*/  HMMA.16816.F32.BF16 R112, R4, R120, RZ ;  /* 0x000000780470723c */ /* 0x000fe200000418ff */
[----:B------:R-:W-:-:S07]  /*2910*/  FSEL R2, R2, RZ, P1 ;  /* 0x000000ff02027208 */ /* 0x000fce0000800000 */
[C---:B------:R-:W-:Y:S08]  /*2920*/  HMMA.16816.F32.BF16 R108, R4.reuse, R46, RZ ;  /* 0x0000002e046c723c */ /* 0x040ff000000418ff */
[C---:B------:R-:W-:Y:S08]  /*2930*/  HMMA.16816.F32.BF16 R88, R4.reuse, R50, RZ ;  /* 0x000000320458723c */ /* 0x040ff000000418ff */
[C---:B------:R-:W-:Y:S08]  /*2940*/  HMMA.16816.F32.BF16 R40, R4.reuse, R82, RZ ;  /* 0x000000520428723c */ /* 0x040ff000000418ff */
[C---:B------:R-:W-:Y:S08]  /*2950*/  HMMA.16816.F32.BF16 R36, R4.reuse, R86, RZ ;  /* 0x000000560424723c */ /* 0x040ff000000418ff */
[C---:B------:R-:W-:Y:S08]  /*2960*/  HMMA.16816.F32.BF16 R32, R4.reuse, R94, RZ ;  /* 0x0000005e0420723c */ /* 0x040ff000000418ff */
[C---:B------:R-:W-:Y:S08]  /*2970*/  HMMA.16816.F32.BF16 R28, R4.reuse, R98, RZ ;  /* 0x00000062041c723c */ /* 0x040ff000000418ff */
[C---:B------:R-:W-:Y:S08]  /*2980*/  HMMA.16816.F32.BF16 R24, R4.reuse, R106, RZ ;  /* 0x0000006a0418723c */ /* 0x040ff000000418ff */
[----:B------:R-:W-:Y:S01]  /*2990*/  HMMA.16816.F32.BF16 R20, R4, R122, RZ ;  /* 0x0000007a0414723c */ /* 0x000fe200000418ff */
[----:B------:R-:W1:Y:S06]  /*29a0*/  SHFL.BFLY PT, R5, R0, 0x1, 0x1f ;  /* 0x0c201f0000057f89 */ /* 0x000e6c00000e0000 */
[--C-:B------:R-:W-:Y:S01]  /*29b0*/  FFMA.FTZ R4, R152, c[0x0][0x23c], -R2.reuse ;  /* 0x00008f0098047a23 */ /* 0x100fe20000010802 */
[C---:B------:R-:W-:Y:S03]  /*29c0*/  HMMA.16816.F32.BF16 R132, R8.reuse, R56, R132 ;  /* 0x000000380884723c */ /* 0x040fe60000041884 */
[----:B------:R2:W-:Y:S05]  /*29d0*/  MUFU.EX2 R118, R4 ;  /* 0x0000000400767308 */ /* 0x0005ea0000000800 */
[C---:B------:R-:W-:Y:S07]  /*29e0*/  HMMA.16816.F32.BF16 R224, R8.reuse, R64, R144 ;  /* 0x0000004008e0723c */ /* 0x040fee0000041890 */
[----:B------:R-:W-:Y:S01]  /*29f0*/  MOV R147, R165 ;  /* 0x000000a500937202 */ /* 0x000fe20000000f00 */
[C---:B------:R-:W-:Y:S01]  /*2a00*/  HMMA.16816.F32.BF16 R136, R8.reuse, R60, R136 ;  /* 0x0000003c0888723c */ /* 0x040fe20000041888 */
[----:B-1----:R-:W-:Y:S01]  /*2a10*/  FMNMX.FTZ R167, R0, R5, !PT ;  /* 0x0000000500a77209 */ /* 0x002fe20007810000 */
[--C-:B------:R-:W-:Y:S01]  /*2a20*/  FFMA.FTZ R0, R157, c[0x0][0x23c], -R2.reuse ;  /* 0x00008f009d007a23 */ /* 0x100fe20000010802 */
[----:B------:R-:W-:Y:S01]  /*2a30*/  MOV R145, R19 ;  /* 0x0000001300917202 */ /* 0x000fe20000000f00 */
[----:B--2---:R-:W-:Y:S01]  /*2a40*/  FFMA.FTZ R4, R153, c[0x0][0x23c], -R2 ;  /* 0x00008f0099047a23 */ /* 0x004fe20000010802 */
[C---:B------:R-:W-:Y:S01]  /*2a50*/  FSETP.NEU.FTZ.AND P1, PT, R167.reuse, -INF , PT ;  /* 0xff800000a700780b */ /* 0x040fe20003f3d000 */
[----:B------:R1:W-:Y:S01]  /*2a60*/  MUFU.EX2 R231, R0 ;  /* 0x0000000000e77308 */ /* 0x0003e20000000800 */
[----:B------:R-:W-:Y:S01]  /*2a70*/  IMAD.MOV.U32 R146, RZ, RZ, R164 ;  /* 0x000000ffff927224 */ /* 0x000fe200078e00a4 */
[----:B------:R-:W-:Y:S01]  /*2a80*/  MOV R6, R133 ;  /* 0x0000008500067202 */ /* 0x000fe20000000f00 */
[----:B------:R-:W-:Y:S01]  /*2a90*/  IMAD.MOV.U32 R7, RZ, RZ, R134 ;  /* 0x000000ffff077224 */ /* 0x000fe200078e0086 */
[----:B------:R-:W-:Y:S01]  /*2aa0*/  MOV R170, R132 ;  /* 0x0000008400aa7202 */ /* 0x000fe20000000f00 */
[----:B------:R-:W-:Y:S01]  /*2ab0*/  IMAD.MOV.U32 R252, RZ, RZ, R135 ;  /* 0x000000fffffc7224 */ /* 0x000fe200078e0087 */
[C---:B------:R-:W-:Y:S01]  /*2ac0*/  HMMA.16816.F32.BF16 R196, R8.reuse, R76, R128 ;  /* 0x0000004c08c4723c */ /* 0x040fe20000041880 */
[----:B------:R-:W-:Y:S01]  /*2ad0*/  IMAD.MOV.U32 R144, RZ, RZ, R18 ;  /* 0x000000ffff907224 */ /* 0x000fe200078e0012 */
[----:B------:R2:W3:Y:S06]  /*2ae0*/  MUFU.EX2 R116, R4 ;  /* 0x0000000400747308 */ /* 0x0004ec0000000800 */
[----:B------:R-:W-:Y:S01]  /*2af0*/  HMMA.16816.F32.BF16 R132, R8, R100, R112 ;  /* 0x000000640884723c */ /* 0x000fe20000041870 */
[----:B-1----:R-:W-:-:S03]  /*2b00*/  FMUL.FTZ R0, R167, c[0x0][0x23c] ;  /* 0x00008f00a7007a20 */ /* 0x002fc60000410000 */
[----:B------:R-:W-:Y:S01]  /*2b10*/  IMAD.MOV.U32 R131, RZ, RZ, R137 ;  /* 0x000000ffff837224 */ /* 0x000fe200078e0089 */
[----:B------:R-:W-:Y:S01]  /*2b20*/  MOV R130, R138 ;  /* 0x0000008a00827202 */ /* 0x000fe20000000f00 */
[----:B------:R-:W-:Y:S01]  /*2b30*/  IMAD.MOV.U32 R129, RZ, RZ, R139 ;  /* 0x000000ffff817224 */ /* 0x000fe200078e008b */
[----:B------:R-:W-:Y:S01]  /*2b40*/  FSEL R0, R0, RZ, P1 ;  /* 0x000000ff00007208 */ /* 0x000fe20000800000 */
[----:B------:R-:W-:Y:S01]  /*2b50*/  HMMA.16816.F32.BF16 R204, R8, R72, R140 ;  /* 0x0000004808cc723c */ /* 0x000fe2000004188c */
[----:B------:R-:W-:Y:S01]  /*2b60*/  MOV R128, R136 ;  /* 0x0000008800807202 */ /* 0x000fe20000000f00 */
[----:B--2---:R-:W-:-:S04]  /*2b70*/  FFMA.FTZ R4, R156, c[0x0][0x23c], -R2 ;  /* 0x00008f009c047a23 */ /* 0x004fc80000010802 */
[----:B------:R1:W2:Y:S02]  /*2b80*/  MUFU.EX2 R235, R4 ;  /* 0x0000000400eb7308 */ /* 0x0002a40000000800 */
[C---:B------:R-:W-:Y:S08]  /*2b90*/  HMMA.16816.F32.BF16 R212, R8.reuse, R68, R148 ;  /* 0x0000004408d4723c */ /* 0x040ff00000041894 */
[----:B------:R-:W-:Y:S01]  /*2ba0*/  HMMA.16816.F32.BF16 R248, R8, R52, R124 ;  /* 0x0000003408f8723c */ /* 0x000fe2000004187c */
[----:B------:R-:W-:Y:S01]  /*2bb0*/  IMAD.MOV.U32 R112, RZ, RZ, R135 ;  /* 0x000000ffff707224 */ /* 0x000fe200078e0087 */
[----:B------:R-:W-:Y:S01]  /*2bc0*/  MOV R5, R134 ;  /* 0x0000008600057202 */ /* 0x000fe20000000f00 */
[----:B------:R-:W-:Y:S01]  /*2bd0*/  IMAD.MOV.U32 R156, RZ, RZ, R132 ;  /* 0x000000ffff9c7224 */ /* 0x000fe200078e0084 */
[----:B------:R-:W-:Y:S01]  /*2be0*/  MOV R157, R133 ;  /* 0x00000085009d7202 */ /* 0x000fe20000000f00 */
[----:B-1----:R-:W-:-:S03]  /*2bf0*/  FFMA.FTZ R4, R160, c[0x0][0x23c], -R2 ;  /* 0x00008f00a0047a23 */ /* 0x002fc60000010802 */
[C---:B------:R-:W-:Y:S01]  /*2c00*/  HMMA.16816.F32.BF16 R124, R8.reuse, R78, R108 ;  /* 0x0000004e087c723c */ /* 0x040fe2000004186c */
[----:B------:R1:W-:Y:S07]  /*2c10*/  MUFU.EX2 R240, R4 ;  /* 0x0000000400f07308 */ /* 0x0003ee0000000800 */
[C---:B------:R-:W-:Y:S08]  /*2c20*/  HMMA.16816.F32.BF16 R132, R8.reuse, R74, R88 ;  /* 0x0000004a0884723c */ /* 0x040ff00000041858 */
[----:B------:R-:W-:Y:S01]  /*2c30*/  HMMA.16816.F32.BF16 R136, R8, R70, R40 ;  /* 0x000000460888723c */ /* 0x000fe20000041828 */
[----:B-1----:R-:W-:-:S04]  /*2c40*/  FFMA.FTZ R4, R161, c[0x0][0x23c], -R2 ;  /* 0x00008f00a1047a23 */ /* 0x002fc80000010802 */
[----:B------:R1:W-:Y:S03]  /*2c50*/  MUFU.EX2 R165, R4 ;  /* 0x0000000400a57308 */ /* 0x0003e60000000800 */
[C---:B------:R-:W-:Y:S08]  /*2c60*/  HMMA.16816.F32.BF16 R208, R8.reuse, R66, R36 ;  /* 0x0000004208d0723c */ /* 0x040ff00000041824 */
[----:B------:R-:W-:Y:S01]  /*2c70*/  HMMA.16816.F32.BF16 R200, R8, R62, R32 ;  /* 0x0000003e08c8723c */ /* 0x000fe20000041820 */
[----:B-1----:R-:W-:-:S07]  /*2c80*/  FFMA.FTZ R4, R154, c[0x0][0x23c], -R0 ;  /* 0x00008f009a047a23 */ /* 0x002fce0000010800 */
[C---:B------:R-:W-:Y:S01]  /*2c90*/  HMMA.16816.F32.BF16 R148, R8.reuse, R54, R24 ;  /* 0x000000360894723c */ /* 0x040fe20000041818 */
[----:B------:R1:W-:Y:S07]  /*2ca0*/  MUFU.EX2 R161, R4 ;  /* 0x0000000400a17308 */ /* 0x0003ee0000000800 */
[----:B------:R-:W-:Y:S01]  /*2cb0*/  HMMA.16816.F32.BF16 R140, R8, R102, R20 ;  /* 0x00000066088c723c */ /* 0x000fe20000041814 */
[----:B-1----:R-:W-:-:S07]  /*2cc0*/  FFMA.FTZ R4, R155, c[0x0][0x23c], -R0 ;  /* 0x00008f009b047a23 */ /* 0x002fce0000010800 */
[----:B------:R-:W-:Y:S01]  /*2cd0*/  HMMA.16816.F32.BF16 R152, R8, R58, R28 ;  /* 0x0000003a0898723c */ /* 0x000fe2000004181c */
[----:B------:R1:W4:Y:S06]  /*2ce0*/  MUFU.EX2 R160, R4 ;  /* 0x0000000400a07308 */ /* 0x00032c0000000800 */
[----:B---3--:R-:W-:Y:S02]  /*2cf0*/  F2FP.BF16.PACK_AB R8, R116, R118 ;  /* 0x000000767408723e */ /* 0x008fe400000010ff */
[----:B--2---:R-:W-:Y:S01]  /*2d00*/  F2FP.BF16.PACK_AB R10, R231, R235 ;  /* 0x000000ebe70a723e */ /* 0x004fe200000010ff */
[----:B-1----:R-:W-:Y:S01]  /*2d10*/  FFMA.FTZ R4, R158, c[0x0][0x23c], -R0 ;  /* 0x00008f009e047a23 */ /* 0x002fe20000010800 */
[----:B----4-:R-:W-:-:S02]  /*2d20*/  F2FP.BF16.PACK_AB R9, R160, R161 ;  /* 0x000000a1a009723e */ /* 0x010fc400000010ff */
[----:B------:R-:W-:Y:S01]  /*2d30*/  MOV R158, R5 ;  /* 0x00000005009e7202 */ /* 0x000fe20000000f00 */
[----:B------:R1:W-:Y:S02]  /*2d40*/  MUFU.EX2 R234, R4 ;  /* 0x0000000400ea7308 */ /* 0x0003e40000000800 */
[----:B-1----:R-:W-:Y:S02]  /*2d50*/  FFMA.FTZ R4, R159, c[0x0][0x23c], -R0 ;  /* 0x00008f009f047a23 */ /* 0x002fe40000010800 */
[----:B------:R-:W-:-:S04]  /*2d60*/  IMAD.MOV.U32 R159, RZ, RZ, R112 ;  /* 0x000000ffff9f7224 */ /* 0x000fc800078e0070 */
[----:B------:R1:W2:Y:S02]  /*2d70*/  MUFU.EX2 R113, R4 ;  /* 0x0000000400717308 */ /* 0x0002a40000000800 */
[----:B-1----:R-:W-:Y:S01]  /*2d80*/  FFMA.FTZ R4, R172, c[0x0][0x23c], -R2 ;  /* 0x00008f00ac047a23 */ /* 0x002fe20000010802 */
[----:B--2---:R-:W-:Y:S02]  /*2d90*/  F2FP.BF16.PACK_AB R11, R113, R234 ;  /* 0x000000ea710b723e */ /* 0x004fe400000010ff */
[----:B------:R-:W-:-:S03]  /*2da0*/  MOV R172, R7 ;  /* 0x0000000700ac7202 */ /* 0x000fc60000000f00 */
[----:B------:R1:W-:Y:S02]  /*2db0*/  MUFU.EX2 R115, R4 ;  /* 0x0000000400737308 */ /* 0x0003e40000000800 */
[C---:B------:R-:W-:Y:S08]  /*2dc0*/  HMMA.16816.F32.BF16 R40, R8.reuse, R44, RZ ;  /* 0x0000002c0828723c */ /* 0x040ff000000418ff */
[----:B------:R-:W-:Y:S01]  /*2dd0*/  HMMA.16816.F32.BF16 R36, R8, R48, RZ ;  /* 0x000000300824723c */ /* 0x000fe200000418ff */
[----:B-1----:R-:W-:-:S02]  /*2de0*/  FFMA.FTZ R4, R173, c[0x0][0x23c], -R2 ;  /* 0x00008f00ad047a23 */ /* 0x002fc40000010802 */
[----:B------:R-:W-:Y:S02]  /*2df0*/  IMAD.MOV.U32 R173, RZ, RZ, R6 ;  /* 0x000000ffffad7224 */ /* 0x000fe400078e0006 */
[----:B------:R1:W2:Y:S03]  /*2e00*/  MUFU.EX2 R16, R4 ;  /* 0x0000000400107308 */ /* 0x0002a60000000800 */
[----:B------:R-:W-:Y:S01]  /*2e10*/  HMMA.16816.F32.BF16 R32, R8, R80, RZ ;  /* 0x000000500820723c */ /* 0x000fe200000418ff */
[----:B------:R-:W-:-:S06]  /*2e20*/  IMAD.MOV.U32 R49, RZ, RZ, R147 ;  /* 0x000000ffff317224 */ /* 0x000fcc00078e0093 */
[----:B------:R-:W-:Y:S01]  /*2e30*/  MOV R81, R178 ;  /* 0x000000b200517202 */ /* 0x000fe20000000f00 */
[----:B------:R-:W-:Y:S01]  /*2e40*/  HMMA.16816.F32.BF16 R28, R8, R84, RZ ;  /* 0x00000054081c723c */ /* 0x000fe200000418ff */
[----:B------:R-:W-:Y:S02]  /*2e50*/  IMAD.MOV.U32 R80, RZ, RZ, R176 ;  /* 0x000000ffff507224 */ /* 0x000fe400078e00b0 */
[----:B-1----:R-:W-:Y:S01]  /*2e60*/  FFMA.FTZ R4, R162, c[0x0][0x23c], -R0 ;  /* 0x00008f00a2047a23 */ /* 0x002fe20000010800 */
[----:B--2---:R-:W-:-:S04]  /*2e70*/  MOV R48, R16 ;  /* 0x0000001000307202 */ /* 0x004fc80000000f00 */
[----:B------:R-:W-:Y:S01]  /*2e80*/  HMMA.16816.F32.BF16 R24, R8, R92, RZ ;  /* 0x0000005c0818723c */ /* 0x000fe200000418ff */
[----:B------:R-:W-:Y:S01]  /*2e90*/  IMAD.MOV.U32 R162, RZ, RZ, R113 ;  /* 0x000000ffffa27224 */ /* 0x000fe200078e0071 */
[----:B------:R1:W-:Y:S01]  /*2ea0*/  MUFU.EX2 R14, R4 ;  /* 0x00000004000e7308 */ /* 0x0003e20000000800 */
[----:B------:R-:W-:Y:S01]  /*2eb0*/  MOV R85, R144 ;  /* 0x0000009000557202 */ /* 0x000fe20000000f00 */
[----:B------:R-:W-:-:S03]  /*2ec0*/  IMAD.MOV.U32 R84, RZ, RZ, R145 ;  /* 0x000000ffff547224 */ /* 0x000fc600078e0091 */
[----:B------:R-:W-:Y:S01]  /*2ed0*/  MOV R92, R130 ;  /* 0x00000082005c7202 */ /* 0x000fe20000000f00 */
[----:B------:R-:W-:Y:S01]  /*2ee0*/  HMMA.16816.F32.BF16 R20, R8, R96, RZ ;  /* 0x000000600814723c */ /* 0x000fe200000418ff */
[----:B------:R-:W-:-:S06]  /*2ef0*/  IMAD.MOV.U32 R93, RZ, RZ, R129 ;  /* 0x000000ffff5d7224 */ /* 0x000fcc00078e0081 */
[----:B------:R-:W-:Y:S01]  /*2f00*/  IMAD.MOV.U32 R97, RZ, RZ, R131 ;  /* 0x000000ffff617224 */ /* 0x000fe200078e0083 */
[----:B------:R-:W-:Y:S01]  /*2f10*/  HMMA.16816.F32.BF16 R16, R8, R104, RZ ;  /* 0x000000680810723c */ /* 0x000fe200000418ff */
[----:B------:R-:W-:Y:S01]  /*2f20*/  MOV R96, R128 ;  /* 0x0000008000607202 */ /* 0x000fe20000000f00 */
[----:B-1----:R-:W-:Y:S01]  /*2f30*/  FFMA.FTZ R4, R163, c[0x0][0x23c], -R0 ;  /* 0x00008f00a3047a23 */ /* 0x002fe20000010800 */
[----:B------:R-:W-:Y:S01]  /*2f40*/  MOV R163, R15 ;  /* 0x0000000f00a37202 */ /* 0x000fe20000000f00 */
[----:B------:R-:W-:Y:S02]  /*2f50*/  IMAD.MOV.U32 R15, RZ, RZ, R179 ;  /* 0x000000ffff0f7224 */ /* 0x000fe400078e00b3 */
[----:B------:R1:W2:Y:S01]  /*2f60*/  MUFU.EX2 R114, R4 ;  /* 0x0000000400727308 */ /* 0x0002a20000000800 */
[----:B------:R-:W-:-:S04]  /*2f70*/  MOV R104, R115 ;  /* 0x0000007300687202 */ /* 0x000fc80000000f00 */
[----:B------:R-:W-:Y:S01]  /*2f80*/  F2FP.BF16.PACK_AB R6, R48, R104 ;  /* 0x000000683006723e */ /* 0x000fe200000010ff */
[----:B-1----:R-:W-:Y:S01]  /*2f90*/  FFMA.FTZ R4, R174, c[0x0][0x23c], -R0 ;  /* 0x00008f00ae047a23 */ /* 0x002fe20000010800 */
[----:B------:R-:W-:Y:S01]  /*2fa0*/  MOV R174, R146 ;  /* 0x0000009200ae7202 */ /* 0x000fe20000000f00 */
[----:B--2---:R-:W-:Y:S02]  /*2fb0*/  IMAD.MOV.U32 R105, RZ, RZ, R114 ;  /* 0x000000ffff697224 */ /* 0x004fe400078e0072 */
[----:B------:R1:W-:Y:S03]  /*2fc0*/  MUFU.EX2 R44, R4 ;  /* 0x00000004002c7308 */ /* 0x0003e60000000800 */
[----:B------:R-:W-:Y:S01]  /*2fd0*/  F2FP.BF16.PACK_AB R5, R105, R14 ;  /* 0x0000000e6905723e */ /* 0x000fe200000010ff */
[----:B-1----:R-:W-:Y:S01]  /*2fe0*/  FFMA.FTZ R4, R175, c[0x0][0x23c], -R0 ;  /* 0x00008f00af047a23 */ /* 0x002fe20000010800 */
[----:B------:R-:W-:-:S03]  /*2ff0*/  MOV R175, R177 ;  /* 0x000000b100af7202 */ /* 0x000fc60000000f00 */
[----:B------:R1:W2:Y:S02]  /*3000*/  MUFU.EX2 R164, R4 ;  /* 0x0000000400a47308 */ /* 0x0002a40000000800 */
[----:B-1----:R-:W-:Y:S02]  /*3010*/  F2FP.BF16.PACK_AB R4, R165, R240 ;  /* 0x000000f0a504723e */ /* 0x002fe400000010ff */
[----:B--2---:R-:W-:-:S07]  /*3020*/  F2FP.BF16.PACK_AB R7, R164, R44 ;  /* 0x0000002ca407723e */ /* 0x004fce00000010ff */
[C---:B------:R-:W-:Y:S07]  /*3030*/  HMMA.16816.F32.BF16 R88, R4.reuse, R72, R36 ;  /* 0x000000480458723c */ /* 0x040fee0000041824 */
[----:B------:R-:W-:Y:S01]  /*3040*/  MOV R72, R118 ;  /* 0x0000007600487202 */ /* 0x000fe20000000f00 */
[----:B------:R-:W-:Y:S01]  /*3050*/  HMMA.16816.F32.BF16 R108, R4, R68, R32 ;  /* 0x00000044046c723c */ /* 0x000fe20000041820 */
[----:B------:R-:W-:-:S06]  /*3060*/  IMAD.MOV.U32 R73, RZ, RZ, R117 ;  /* 0x000000ffff497224 */ /* 0x000fcc00078e0075 */
[----:B------:R-:W-:Y:S01]  /*3070*/  MOV R68, R116 ;  /* 0x0000007400447202 */ /* 0x000fe20000000f00 */
[----:B------:R-:W-:Y:S01]  /*3080*/  HMMA.16816.F32.BF16 R176, R4, R76, R40 ;  /* 0x0000004c04b0723c */ /* 0x000fe20000041828 */
[----:B------:R-:W-:-:S06]  /*3090*/  MOV R69, R81 ;  /* 0x0000005100457202 */ /* 0x000fcc0000000f00 */
[----:B------:R-:W-:Y:S01]  /*30a0*/  IMAD.MOV.U32 R77, RZ, RZ, R119 ;  /* 0x000000ffff4d7224 */ /* 0x000fe200078e0077 */
[----:B------:R-:W-:Y:S01]  /*30b0*/  HMMA.16816.F32.BF16 R112, R4, R64, R28 ;  /* 0x000000400470723c */ /* 0x000fe2000004181c */
[----:B------:R-:W-:-:S07]  /*30c0*/  MOV R76, R44 ;  /* 0x0000002c004c7202 */ /* 0x000fce0000000f00 */
[C---:B------:R-:W-:Y:S07]  /*30d0*/  HMMA.16816.F32.BF16 R32, R8.reuse, R86, RZ ;  /* 0x000000560820723c */ /* 0x040fee00000418ff */
[----:B------:R-:W-:Y:S01]  /*30e0*/  IMAD.MOV.U32 R87, RZ, RZ, R72 ;  /* 0x000000ffff577224 */ /* 0x000fe200078e0048 */
[----:B------:R-:W-:Y:S01]  /*30f0*/  HMMA.16816.F32.BF16 R28, R8, R94, RZ ;  /* 0x0000005e081c723c */ /* 0x000fe200000418ff */
[----:B------:R-:W-:Y:S01]  /*3100*/  IMAD.MOV.U32 R72, RZ, RZ, R48 ;  /* 0x000000ffff487224 */ /* 0x000fe200078e0030 */
[----:B------:R-:W-:Y:S01]  /*3110*/  MOV R86, R73 ;  /* 0x0000004900567202 */ /* 0x000fe20000000f00 */
[----:B------:R-:W-:Y:S01]  /*3120*/  IMAD.MOV.U32 R73, RZ, RZ, R76 ;  /* 0x000000ffff497224 */ /* 0x000fe200078e004c */
[----:B------:R-:W-:Y:S01]  /*3130*/  MOV R76, R77 ;  /* 0x0000004d004c7202 */ /* 0x000fe20000000f00 */
[----:B------:R-:W-:-:S02]  /*3140*/  IMAD.MOV.U32 R77, RZ, RZ, R80 ;  /* 0x000000ffff4d7224 */ /* 0x000fc400078e0050 */
[----:B------:R-:W-:Y:S01]  /*3150*/  MOV R94, R49 ;  /* 0x00000031005e7202 */ /* 0x000fe20000000f00 */
[----:B------:R-:W-:Y:S01]  /*3160*/  HMMA.16816.F32.BF16 R128, R4, R60, R24 ;  /* 0x0000003c0480723c */ /* 0x000fe20000041818 */
[----:B------:R-:W-:-:S07]  /*3170*/  IMAD.MOV.U32 R95, RZ, RZ, R163 ;  /* 0x000000ffff5f7224 */ /* 0x000fce00078e00a3 */
[C---:B------:R-:W-:Y:S08]  /*3180*/  HMMA.16816.F32.BF16 R116, R4.reuse, R56, R20 ;  /* 0x000000380474723c */ /* 0x040ff00000041814 */
[----:B------:R-:W-:Y:S08]  /*3190*/  HMMA.16816.F32.BF16 R144, R4, R52, R16 ;  /* 0x000000340490723c */ /* 0x000ff00000041810 */
[C---:B------:R-:W-:Y:S08]  /*31a0*/  HMMA.16816.F32.BF16 R40, R8.reuse, R50, RZ ;  /* 0x000000320828723c */ /* 0x040ff000000418ff */
[C---:B------:R-:W-:Y:S08]  /*31b0*/  HMMA.16816.F32.BF16 R44, R8.reuse, R46, RZ ;  /* 0x0000002e082c723c */ /* 0x040ff000000418ff */
[C---:B------:R-:W-:Y:S08]  /*31c0*/  HMMA.16816.F32.BF16 R36, R8.reuse, R82, RZ ;  /* 0x000000520824723c */ /* 0x040ff000000418ff */
[C---:B------:R-:W-:Y:S07]  /*31d0*/  HMMA.16816.F32.BF16 R24, R8.reuse, R98, RZ ;  /* 0x000000620818723c */ /* 0x040fee00000418ff */
[----:B------:R-:W-:Y:S01]  /*31e0*/  MOV R99, R240 ;  /* 0x000000f000637202 */ /* 0x000fe20000000f00 */
[C---:B------:R-:W-:Y:S08]  /*31f0*/  HMMA.16816.F32.BF16 R16, R8.reuse, R120, RZ ;  /* 0x000000780810723c */ /* 0x040ff000000418ff */
[C---:B------:R-:W-:Y:S08]  /*3200*/  HMMA.16816.F32.BF16 R20, R8.reuse, R106, RZ ;  /* 0x0000006a0814723c */ /* 0x040ff000000418ff */
[----:B------:R-:W-:Y:S07]  /*3210*/  HMMA.16816.F32.BF16 R48, R8, R122, RZ ;  /* 0x0000007a0830723c */ /* 0x000fee00000418ff */
[----:B------:R-:W-:Y:S01]  /*3220*/  FFMA.FTZ R8, R184, c[0x0][0x23c], -R2 ;  /* 0x00008f00b8087a23 */ /* 0x000fe20000010802 */
[----:B------:R-:W-:Y:S01]  /*3230*/  HMMA.16816.F32.BF16 R80, R4, R100, R16 ;  /* 0x000000640450723c */ /* 0x000fe20000041810 */
[----:B------:R-:W-:Y:S01]  /*3240*/  LDSM.16.MT88.4 R16, [R230+0xd000] ;  /* 0x00d00000e610783b */ /* 0x000fe20000004200 */
[----:B------:R-:W-:Y:S01]  /*3250*/  MOV R184, R87 ;  /* 0x0000005700b87202 */ /* 0x000fe20000000f00 */
[----:B------:R1:W-:Y:S01]  /*3260*/  MUFU.EX2 R121, R8 ;  /* 0x0000000800797308 */ /* 0x0003e20000000800 */
[----:B------:R-:W-:-:S02]  /*3270*/  MOV R87, R96 ;  /* 0x0000006000577202 */ /* 0x000fc40000000f00 */
[----:B------:R-:W-:Y:S02]  /*3280*/  MOV R96, R175 ;  /* 0x000000af00607202 */ /* 0x000fe40000000f00 */
[----:B------:R-:W-:Y:S01]  /*3290*/  HMMA.16816.F32.BF16 R44, R4, R78, R44 ;  /* 0x0000004e042c723c */ /* 0x000fe2000004182c */
[----:B------:R-:W-:Y:S02]  /*32a0*/  MOV R101, R95 ;  /* 0x0000005f00657202 */ /* 0x000fe40000000f00 */
[----:B------:R-:W-:-:S05]  /*32b0*/  MOV R120, R87 ;  /* 0x0000005700787202 */ /* 0x000fca0000000f00 */
[C---:B------:R-:W-:Y:S01]  /*32c0*/  HMMA.16816.F32.BF16 R40, R4.reuse, R74, R40 ;  /* 0x0000004a0428723c */ /* 0x040fe20000041828 */
[----:B-1----:R-:W-:Y:S02]  /*32d0*/  FFMA.FTZ R8, R185, c[0x0][0x23c], -R2 ;  /* 0x00008f00b9087a23 */ /* 0x002fe40000010802 */
[----:B------:R-:W-:Y:S02]  /*32e0*/  IMAD.MOV.U32 R185, RZ, RZ, R68 ;  /* 0x000000ffffb97224 */ /* 0x000fe400078e0044 */
[----:B------:R1:W-:Y:S03]  /*32f0*/  MUFU.EX2 R163, R8 ;  /* 0x0000000800a37308 */ /* 0x0003e60000000800 */
[----:B------:R-:W-:Y:S01]  /*3300*/  HMMA.16816.F32.BF16 R36, R4, R70, R36 ;  /* 0x000000460424723c */ /* 0x000fe20000041824 */
[----:B------:R-:W-:-:S07]  /*3310*/  IMAD.MOV.U32 R68, RZ, RZ, R97 ;  /* 0x000000ffff447224 */ /* 0x000fce00078e0061 */
[----:B------:R-:W-:Y:S01]  /*3320*/  HMMA.16816.F32.BF16 R64, R4, R66, R32 ;  /* 0x000000420440723c */ /* 0x000fe20000041820 */
[----:B-1----:R-:W-:-:S07]  /*3330*/  FFMA.FTZ R8, R180, c[0x0][0x23c], -R2 ;  /* 0x00008f00b4087a23 */ /* 0x002fce0000010802 */
[C---:B------:R-:W-:Y:S01]  /*3340*/  HMMA.16816.F32.BF16 R60, R4.reuse, R62, R28 ;  /* 0x0000003e043c723c */ /* 0x040fe2000004181c */
[----:B------:R-:W-:Y:S01]  /*3350*/  IMAD.MOV.U32 R33, RZ, RZ, R86 ;  /* 0x000000ffff217224 */ /* 0x000fe200078e0056 */
[----:B------:R-:W-:Y:S01]  /*3360*/  LDSM.16.MT88.4 R28, [R229+0xd000] ;  /* 0x00d00000e51c783b */ /* 0x000fe20000004200 */
[----:B------:R1:W-:Y:S01]  /*3370*/  MUFU.EX2 R240, R8 ;  /* 0x0000000800f07308 */ /* 0x0003e20000000800 */
[----:B------:R-:W-:Y:S02]  /*3380*/  IMAD.MOV.U32 R86, RZ, RZ, R73 ;  /* 0x000000ffff567224 */ /* 0x000fe400078e0049 */
[----:B------:R-:W-:Y:S02]  /*3390*/  IMAD.MOV.U32 R73, RZ, RZ, R165 ;  /* 0x000000ffff497224 */ /* 0x000fe400078e00a5 */
[----:B------:R-:W-:Y:S01]  /*33a0*/  HMMA.16816.F32.BF16 R56, R4, R58, R24 ;  /* 0x0000003a0438723c */ /* 0x000fe20000041818 */
[----:B------:R-:W2:Y:S01]  /*33b0*/  LDSM.16.MT88.4 R24, [R171+0xd000] ;  /* 0x00d00000ab18783b */ /* 0x000ea20000004200 */
[----:B------:R-:W-:-:S06]  /*33c0*/  IMAD.MOV.U32 R34, RZ, RZ, R94 ;  /* 0x000000ffff227224 */ /* 0x000fcc00078e005e */
[----:B------:R-:W-:Y:S01]  /*33d0*/  HMMA.16816.F32.BF16 R52, R4, R54, R20 ;  /* 0x000000360434723c */ /* 0x000fe20000041814 */
[----:B------:R-:W3:Y:S01]  /*33e0*/  LDSM.16.MT88.4 R20, [R228+0xd000] ;  /* 0x00d00000e414783b */ /* 0x000ee20000004200 */
[----:B-1----:R-:W-:-:S04]  /*33f0*/  FFMA.FTZ R8, R181, c[0x0][0x23c], -R2 ;  /* 0x00008f00b5087a23 */ /* 0x002fc80000010802 */
[----:B------:R1:W4:Y:S02]  /*3400*/  MUFU.EX2 R98, R8 ;  /* 0x0000000800627308 */ /* 0x0003240000000800 */
[----:B------:R-:W-:Y:S07]  /*3410*/  HMMA.16816.F32.BF16 R48, R4, R102, R48 ;  /* 0x000000660430723c */ /* 0x000fee0000041830 */
[----:B------:R-:W-:Y:S01]  /*3420*/  FFMA.FTZ R4, R192, c[0x0][0x23c], -R13 ;  /* 0x00008f00c0047a23 */ /* 0x000fe2000001080d */
[----:B------:R-:W-:Y:S01]  /*3430*/  MOV R192, R84 ;  /* 0x0000005400c07202 */ /* 0x000fe20000000f00 */
[----:B------:R-:W-:Y:S01]  /*3440*/  IMAD.MOV.U32 R84, RZ, RZ, R85 ;  /* 0x000000ffff547224 */ /* 0x000fe200078e0055 */
[----:B------:R-:W-:Y:S01]  /*3450*/  MOV R85, R174 ;  /* 0x000000ae00557202 */ /* 0x000fe20000000f00 */
[----:B------:R-:W-:Y:S01]  /*3460*/  IMAD.MOV.U32 R174, RZ, RZ, R173 ;  /* 0x000000ffffae7224 */ /* 0x000fe200078e00ad */
[----:B------:R-:W-:Y:S01]  /*3470*/  MOV R173, R172 ;  /* 0x000000ac00ad7202 */ /* 0x000fe20000000f00 */
[----:B------:R-:W-:Y:S01]  /*3480*/  IMAD.MOV.U32 R172, RZ, RZ, R252 ;  /* 0x000000ffffac7224 */ /* 0x000fe200078e00fc */
[----:B------:R-:W-:Y:S01]  /*3490*/  MOV R97, R85 ;  /* 0x0000005500617202 */ /* 0x000fe20000000f00 */
[----:B-1----:R-:W-:Y:S01]  /*34a0*/  FFMA.FTZ R8, R186, c[0x0][0x23c], -R0 ;  /* 0x00008f00ba087a23 */ /* 0x002fe20000010800 */
[----:B------:R1:W-:Y:S01]  /*34b0*/  MUFU.EX2 R252, R4 ;  /* 0x0000000400fc7308 */ /* 0x0003e20000000800 */
[----:B----4-:R-:W-:-:S02]  /*34c0*/  IMAD.MOV.U32 R186, RZ, RZ, R98 ;  /* 0x000000ffffba7224 */ /* 0x010fc400078e0062 */
[----:B------:R-:W-:Y:S02]  /*34d0*/  IMAD.MOV.U32 R98, RZ, RZ, R99 ;  /* 0x000000ffff627224 */ /* 0x000fe400078e0063 */
[----:B------:R-:W-:-:S03]  /*34e0*/  IMAD.MOV.U32 R85, RZ, RZ, R172 ;  /* 0x000000ffff557224 */ /* 0x000fc600078e00ac */
[----:B------:R4:W-:Y:S01]  /*34f0*/  MUFU.EX2 R10, R8 ;  /* 0x00000008000a7308 */ /* 0x0009e20000000800 */
[----:B------:R-:W-:Y:S02]  /*3500*/  MOV R35, R98 ;  /* 0x0000006200237202 */ /* 0x000fe40000000f00 */
[----:B------:R-:W-:Y:S01]  /*3510*/  MOV R98, R73 ;  /* 0x0000004900627202 */ /* 0x000fe20000000f00 */
[----:B-1----:R-:W-:Y:S01]  /*3520*/  FFMA.FTZ R4, R193, c[0x0][0x23c], -R13 ;  /* 0x00008f00c1047a23 */ /* 0x002fe2000001080d */
[----:B------:R-:W-:Y:S02]  /*3530*/  MOV R193, R69 ;  /* 0x0000004500c17202 */ /* 0x000fe40000000f00 */
[----:B------:R-:W-:Y:S01]  /*3540*/  MOV R69, R92 ;  /* 0x0000005c00457202 */ /* 0x000fe20000000f00 */
[----:B------:R1:W1:Y:S01]  /*3550*/  MUFU.EX2 R103, R4 ;  /* 0x0000000400677308 */ /* 0x0002620000000800 */
[----:B------:R-:W-:Y:S02]  /*3560*/  MOV R92, R170 ;  /* 0x000000aa005c7202 */ /* 0x000fe40000000f00 */
[----:B------:R-:W-:Y:S01]  /*3570*/  MOV R122, R69 ;  /* 0x00000045007a7202 */ /* 0x000fe20000000f00 */
[----:B----4-:R-:W-:-:S04]  /*3580*/  FFMA.FTZ R8, R187, c[0x0][0x23c], -R0 ;  /* 0x00008f00bb087a23 */ /* 0x010fc80000010800 */
[----:B------:R4:W2:Y:S01]  /*3590*/  MUFU.EX2 R9, R8 ;  /* 0x0000000800097308 */ /* 0x0008a20000000800 */
[----:B-1----:R-:W-:Y:S01]  /*35a0*/  FFMA.FTZ R4, R190, c[0x0][0x23c], -R12 ;  /* 0x00008f00be047a23 */ /* 0x002fe2000001080c */
[----:B------:R-:W-:Y:S01]  /*35b0*/  F2FP.BF16.PACK_AB R6, R103, R252 ;  /* 0x000000fc6706723e */ /* 0x000fe200000010ff */
[----:B------:R-:W-:-:S05]  /*35c0*/  IMAD.MOV.U32 R190, RZ, RZ, R164 ;  /* 0x000000ffffbe7224 */ /* 0x000fca00078e00a4 */
[----:B------:R1:W-:Y:S01]  /*35d0*/  MUFU.EX2 R164, R4 ;  /* 0x0000000400a47308 */ /* 0x0003e20000000800 */
[----:B----4-:R-:W-:Y:S02]  /*35e0*/  FFMA.FTZ R8, R182, c[0x0][0x23c], -R0 ;  /* 0x00008f00b6087a23 */ /* 0x010fe40000010800 */
[----:B--2---:R-:W-:-:S05]  /*35f0*/  IMAD.MOV.U32 R102, RZ, RZ, R9 ;  /* 0x000000ffff667224 */ /* 0x004fca00078e0009 */
[----:B------:R2:W-:Y:S01]  /*3600*/  MUFU.EX2 R100, R8 ;  /* 0x0000000800647308 */ /* 0x0005e20000000800 */
[----:B-1----:R-:W-:Y:S01]  /*3610*/  FFMA.FTZ R4, R191, c[0x0][0x23c], -R12 ;  /* 0x00008f00bf047a23 */ /* 0x002fe2000001080c */
[----:B------:R-:W-:Y:S01]  /*3620*/  MOV R191, R72 ;  /* 0x0000004800bf7202 */ /* 0x000fe20000000f00 */
[----:B------:R-:W-:-:S05]  /*3630*/  IMAD.MOV.U32 R72, RZ, RZ, R93 ;  /* 0x000000ffff487224 */ /* 0x000fca00078e005d */
[----:B------:R1:W4:Y:S01]  /*3640*/  MUFU.EX2 R165, R4 ;  /* 0x0000000400a57308 */ /* 0x0003220000000800 */
[----:B------:R-:W-:Y:S02]  /*3650*/  IMAD.MOV.U32 R93, RZ, RZ, R174 ;  /* 0x000000ffff5d7224 */ /* 0x000fe400078e00ae */
[----:B------:R-:W-:Y:S02]  /*3660*/  IMAD.MOV.U32 R123, RZ, RZ, R72 ;  /* 0x000000ffff7b7224 */ /* 0x000fe400078e0048 */
[----:B--2---:R-:W-:-:S04]  /*3670*/  FFMA.FTZ R8, R183, c[0x0][0x23c], -R0 ;  /* 0x00008f00b7087a23 */ /* 0x004fc80000010800 */
[----:B------:R2:W2:Y:S01]  /*3680*/  MUFU.EX2 R187, R8 ;  /* 0x0000000800bb7308 */ /* 0x0004a20000000800 */
[----:B-1----:R-:W-:Y:S01]  /*3690*/  FFMA.FTZ R4, R194, c[0x0][0x23c], -R12 ;  /* 0x00008f00c2047a23 */ /* 0x002fe2000001080c */
[----:B------:R-:W-:Y:S02]  /*36a0*/  MOV R194, R169 ;  /* 0x000000a900c27202 */ /* 0x000fe40000000f00 */
[----:B----4-:R-:W-:-:S04]  /*36b0*/  F2FP.BF16.PACK_AB R5, R165, R164 ;  /* 0x000000a4a505723e */ /* 0x010fc800000010ff */
[----:B------:R1:W-:Y:S01]  /*36c0*/  MUFU.EX2 R169, R4 ;  /* 0x0000000400a97308 */ /* 0x0003e20000000800 */
[----:B--2---:R-:W-:Y:S01]  /*36d0*/  FFMA.FTZ R8, R188, c[0x0][0x23c], -R13 ;  /* 0x00008f00bc087a23 */ /* 0x004fe2000001080d */
[----:B------:R-:W-:Y:S02]  /*36e0*/  MOV R188, R10 ;  /* 0x0000000a00bc7202 */ /* 0x000fe40000000f00 */
[----:B------:R-:W-:-:S04]  /*36f0*/  F2FP.BF16.PACK_AB R10, R186, R240 ;  /* 0x000000f0ba0a723e */ /* 0x000fc800000010ff */
[----:B------:R2:W-:Y:S01]  /*3700*/  MUFU.EX2 R99, R8 ;  /* 0x0000000800637308 */ /* 0x0005e20000000800 */
[----:B------:R-:W-:Y:S02]  /*3710*/  F2FP.BF16.PACK_AB R9, R102, R188 ;  /* 0x000000bc6609723e */ /* 0x000fe400000010ff */
[----:B------:R-:W-:Y:S01]  /*3720*/  F2FP.BF16.PACK_AB R11, R187, R100 ;  /* 0x00000064bb0b723e */ /* 0x000fe200000010ff */
[----:B-1----:R-:W-:Y:S02]  /*3730*/  FFMA.FTZ R4, R195, c[0x0][0x23c], -R12 ;  /* 0x00008f00c3047a23 */ /* 0x002fe4000001080c */
[----:B------:R-:W-:Y:S01]  /*3740*/  IMAD.MOV.U32 R195, RZ, RZ, R84 ;  /* 0x000000ffffc37224 */ /* 0x000fe200078e0054 */
[----:B------:R-:W-:Y:S01]  /*3750*/  MOV R84, R173 ;  /* 0x000000ad00547202 */ /* 0x000fe20000000f00 */
[----:B------:R-:W1:Y:S01]  /*3760*/  MUFU.EX2 R170, R4 ;  /* 0x0000000400aa7308 */ /* 0x000e620000000800 */
[----:B--2---:R-:W-:Y:S01]  /*3770*/  FFMA.FTZ R8, R189, c[0x0][0x23c], -R13 ;  /* 0x00008f00bd087a23 */ /* 0x004fe2000001080d */
[----:B------:R-:W-:Y:S01]  /*3780*/  MOV R189, R121 ;  /* 0x0000007900bd7202 */ /* 0x000fe20000000f00 */
[----:B------:R-:W-:-:S05]  /*3790*/  IMAD.MOV.U32 R121, RZ, RZ, R68 ;  /* 0x000000ffff797224 */ /* 0x000fca00078e0044 */
[----:B------:R-:W2:Y:S01]  /*37a0*/  MUFU.EX2 R32, R8 ;  /* 0x0000000800207308 */ /* 0x000ea20000000800 */
[----:B-1----:R-:W-:Y:S02]  /*37b0*/  F2FP.BF16.PACK_AB R7, R170, R169 ;  /* 0x000000a9aa07723e */ /* 0x002fe400000010ff */
[----:B--2---:R-:W-:Y:S02]  /*37c0*/  F2FP.BF16.PACK_AB R4, R32, R99 ;  /* 0x000000632004723e */ /* 0x004fe400000010ff */
[----:B------:R-:W-:-:S05]  /*37d0*/  F2FP.BF16.PACK_AB R8, R163, R189 ;  /* 0x000000bda308723e */ /* 0x000fca00000010ff */
[C---:B------:R-:W-:Y:S07]  /*37e0*/  HMMA.16816.F32.BF16 R172, R4.reuse, R24, R196 ;  /* 0x0000001804ac723c */ /* 0x040fee00000418c4 */
[----:B------:R-:W-:Y:S01]  /*37f0*/  IMAD.MOV.U32 R196, RZ, RZ, R76 ;  /* 0x000000ffffc47224 */ /* 0x000fe200078e004c */
[----:B------:R-:W-:Y:S01]  /*3800*/  MOV R197, R77 ;  /* 0x0000004d00c57202 */ /* 0x000fe20000000f00 */
[----:B------:R-:W-:Y:S01]  /*3810*/  IMAD.MOV.U32 R198, RZ, RZ, R104 ;  /* 0x000000ffffc67224 */ /* 0x000fe200078e0068 */
[----:B---3--:R-:W-:Y:S01]  /*3820*/  HMMA.16816.F32.BF16 R72, R4, R20, R204 ;  /* 0x000000140448723c */ /* 0x008fe200000418cc */
[----:B------:R-:W-:-:S07]  /*3830*/  IMAD.MOV.U32 R199, RZ, RZ, R86 ;  /* 0x000000ffffc77224 */ /* 0x000fce00078e0056 */
[----:B------:R-:W-:Y:S08]  /*3840*/  HMMA.16816.F32.BF16 R176, R8, R24, R176 ;  /* 0x0000001808b0723c */ /* 0x000ff000000418b0 */
[-C--:B------:R-:W-:Y:S07]  /*3850*/  HMMA.16816.F32.BF16 R180, R4, R26.reuse, R124 ;  /* 0x0000001a04b4723c */ /* 0x080fee000004187c */
[----:B------:R-:W-:Y:S01]  /*3860*/  MOV R127, R105 ;  /* 0x00000069007f7202 */ /* 0x000fe20000000f00 */
[C---:B------:R-:W-:Y:S01]  /*3870*/  HMMA.16816.F32.BF16 R44, R8.reuse, R26, R44 ;  /* 0x0000001a082c723c */ /* 0x040fe2000004182c */
[----:B------:R-:W1:Y:S07]  /*3880*/  LDSM.16.MT88.4 R24, [R171+0xf000] ;  /* 0x00f00000ab18783b */ /* 0x000e6e0000004200 */
[C---:B------:R-:W-:Y:S07]  /*3890*/  HMMA.16816.F32.BF16 R204, R8.reuse, R28, R112 ;  /* 0x0000001c08cc723c */ /* 0x040fee0000041870 */
[----:B------:R-:W-:Y:S01]  /*38a0*/  MOV R112, R196 ;  /* 0x000000c400707202 */ /* 0x000fe20000000f00 */
[----:B------:R-:W-:Y:S01]  /*38b0*/  HMMA.16816.F32.BF16 R68, R8, R20, R88 ;  /* 0x000000140844723c */ /* 0x000fe20000041858 */
[----:B------:R-:W-:Y:S01]  /*38c0*/  IMAD.MOV.U32 R113, RZ, RZ, R197 ;  /* 0x000000ffff717224 */ /* 0x000fe200078e00c5 */
[----:B------:R-:W-:Y:S01]  /*38d0*/  MOV R114, R198 ;  /* 0x000000c600727202 */ /* 0x000fe20000000f00 */
[----:B------:R-:W-:Y:S01]  /*38e0*/  IMAD.MOV.U32 R115, RZ, RZ, R199 ;  /* 0x000000ffff737224 */ /* 0x000fe200078e00c7 */
[----:B------:R-:W-:Y:S01]  /*38f0*/  MOV R196, R185 ;  /* 0x000000b900c47202 */ /* 0x000fe20000000f00 */
[----:B------:R-:W-:Y:S01]  /*3900*/  IMAD.MOV.U32 R197, RZ, RZ, R184 ;  /* 0x000000ffffc57224 */ /* 0x000fe200078e00b8 */
[----:B------:R-:W-:Y:S01]  /*3910*/  MOV R198, R33 ;  /* 0x0000002100c67202 */ /* 0x000fe20000000f00 */
[----:B------:R-:W-:Y:S01]  /*3920*/  IMAD.MOV.U32 R199, RZ, RZ, R32 ;  /* 0x000000ffffc77224 */ /* 0x000fe200078e0020 */
[----:B------:R-:W-:Y:S01]  /*3930*/  HMMA.16816.F32.BF16 R76, R4, R22, R132 ;  /* 0x00000016044c723c */ /* 0x000fe20000041884 */
[----:B------:R-:W-:Y:S01]  /*3940*/  MOV R184, R34 ;  /* 0x0000002200b87202 */ /* 0x000fe20000000f00 */
[----:B------:R-:W-:-:S02]  /*3950*/  IMAD.MOV.U32 R185, RZ, RZ, R35 ;  /* 0x000000ffffb97224 */ /* 0x000fc400078e0023 */
[----:B------:R-:W-:Y:S03]  /*3960*/  LDSM.16.MT88.4 R32, [R229+0xf000] ;  /* 0x00f00000e520783b */ /* 0x000fe60000004200 */
[----:B------:R-:W-:Y:S01]  /*3970*/  IMAD.MOV.U32 R132, RZ, RZ, R92 ;  /* 0x000000ffff847224 */ /* 0x000fe200078e005c */
[C---:B------:R-:W-:Y:S01]  /*3980*/  HMMA.16816.F32.BF16 R40, R8.reuse, R22, R40 ;  /* 0x000000160828723c */ /* 0x040fe20000041828 */
[----:B------:R-:W-:Y:S01]  /*3990*/  MOV R133, R93 ;  /* 0x0000005d00857202 */ /* 0x000fe20000000f00 */
[----:B------:R-:W-:Y:S01]  /*39a0*/  IMAD.MOV.U32 R134, RZ, RZ, R84 ;  /* 0x000000ffff867224 */ /* 0x000fe200078e0054 */
[----:B------:R-:W-:Y:S01]  /*39b0*/  MOV R135, R85 ;  /* 0x0000005500877202 */ /* 0x000fe20000000f00 */
[----:B------:R-:W2:Y:S04]  /*39c0*/  LDSM.16.MT88.4 R20, [R228+0xf000] ;  /* 0x00f00000e414783b */ /* 0x000ea80000004200 */
[-C--:B------:R-:W-:Y:S08]  /*39d0*/  HMMA.16816.F32.BF16 R84, R8, R16.reuse, R108 ;  /* 0x000000100854723c */ /* 0x080ff0000004186c */
[C---:B------:R-:W-:Y:S07]  /*39e0*/  HMMA.16816.F32.BF16 R88, R4.reuse, R16, R212 ;  /* 0x000000100458723c */ /* 0x040fee00000418d4 */
[----:B------:R-:W-:Y:S01]  /*39f0*/  IMAD.MOV.U32 R213, RZ, RZ, R194 ;  /* 0x000000ffffd57224 */ /* 0x000fe200078e00c2 */
[----:B------:R-:W-:Y:S01]  /*3a00*/  HMMA.16816.F32.BF16 R92, R4, R18, R136 ;  /* 0x00000012045c723c */ /* 0x000fe20000041888 */
[----:B------:R-:W-:Y:S01]  /*3a10*/  MOV R212, R195 ;  /* 0x000000c300d47202 */ /* 0x000fe20000000f00 */
[----:B------:R-:W-:Y:S01]  /*3a20*/  IMAD.MOV.U32 R215, RZ, RZ, R190 ;  /* 0x000000ffffd77224 */ /* 0x000fe200078e00be */
[----:B------:R-:W-:-:S05]  /*3a30*/  MOV R214, R191 ;  /* 0x000000bf00d67202 */ /* 0x000fca0000000f00 */
[----:B------:R-:W-:Y:S01]  /*3a40*/  HMMA.16816.F32.BF16 R36, R8, R18, R36 ;  /* 0x000000120824723c */ /* 0x000fe20000041824 */
[----:B------:R-:W3:Y:S07]  /*3a50*/  LDSM.16.MT88.4 R16, [R230+0xf000] ;  /* 0x00f00000e610783b */ /* 0x000eee0000004200 */
[C---:B------:R-:W-:Y:S07]  /*3a60*/  HMMA.16816.F32.BF16 R104, R4.reuse, R28, R224 ;  /* 0x0000001c0468723c */ /* 0x040fee00000418e0 */
[----:B------:R-:W-:Y:S01]  /*3a70*/  IMAD.MOV.U32 R227, RZ, RZ, R127 ;  /* 0x000000ffffe37224 */ /* 0x000fe200078e007f */
[----:B------:R-:W-:Y:S01]  /*3a80*/  HMMA.16816.F32.BF16 R108, R4, R30, R208 ;  /* 0x0000001e046c723c */ /* 0x000fe200000418d0 */
[----:B------:R-:W-:Y:S01]  /*3a90*/  IMAD.MOV.U32 R225, RZ, RZ, R112 ;  /* 0x000000ffffe17224 */ /* 0x000fe200078e0070 */
[----:B------:R-:W-:-:S02]  /*3aa0*/  MOV R112, R184 ;  /* 0x000000b800707202 */ /* 0x000fc40000000f00 */
[----:B------:R-:W-:Y:S01]  /*3ab0*/  MOV R226, R227 ;  /* 0x000000e300e27202 */ /* 0x000fe20000000f00 */
[----:B------:R-:W-:Y:S01]  /*3ac0*/  IMAD.MOV.U32 R227, RZ, RZ, R185 ;  /* 0x000000ffffe37224 */ /* 0x000fe200078e00b9 */
[----:B------:R-:W-:Y:S01]  /*3ad0*/  MOV R185, R97 ;  /* 0x0000006100b97202 */ /* 0x000fe20000000f00 */
[----:B------:R-:W-:Y:S01]  /*3ae0*/  IMAD.MOV.U32 R209, RZ, RZ, R214 ;  /* 0x000000ffffd17224 */ /* 0x000fe200078e00d6 */
[C---:B-1----:R-:W-:Y:S01]  /*3af0*/  HMMA.16816.F32.BF16 R124, R4.reuse, R26, R200 ;  /* 0x0000001a047c723c */ /* 0x042fe200000418c8 */
[----:B------:R-:W-:Y:S01]  /*3b00*/  MOV R208, R213 ;  /* 0x000000d500d07202 */ /* 0x000fe20000000f00 */
[----:B------:R-:W-:Y:S01]  /*3b10*/  IMAD.MOV.U32 R214, RZ, RZ, R187 ;  /* 0x000000ffffd67224 */ /* 0x000fe200078e00bb */
[----:B------:R-:W-:Y:S02]  /*3b20*/  MOV R210, R215 ;  /* 0x000000d700d27202 */ /* 0x000fe40000000f00 */
[----:B------:R-:W-:Y:S01]  /*3b30*/  MOV R213, R186 ;  /* 0x000000ba00d57202 */ /* 0x000fe20000000f00 */
[----:B------:R-:W-:Y:S01]  /*3b40*/  IMAD.MOV.U32 R186, RZ, RZ, R101 ;  /* 0x000000ffffba7224 */ /* 0x000fe200078e0065 */
[----:B------:R-:W-:Y:S01]  /*3b50*/  MOV R203, R115 ;  /* 0x0000007300cb7202 */ /* 0x000fe20000000f00 */
[C---:B--2---:R-:W-:Y:S01]  /*3b60*/  HMMA.16816.F32.BF16 R136, R4.reuse, R20, R132 ;  /* 0x000000140488723c */ /* 0x044fe20000041884 */
        /* <DEDUP_REMOVED lines=10> */
[C---:B------:R-:W-:Y:S08]  /*3c10*/  HMMA.16816.F32.BF16 R120, R4.reuse, R24, R120 ;  /* 0x000000180478723c */ /* 0x040ff00000041878 */
[----:B---3--:R-:W-:Y:S01]  /*3c20*/  HMMA.16816.F32.BF16 R148, R4, R18, R148 ;  /* 0x000000120494723c */ /* 0x008fe20000041894 */
[----:B------:R-:W-:-:S07]  /*3c30*/  IMAD.MOV.U32 R211, RZ, RZ, R132 ;  /* 0x000000ffffd37224 */ /* 0x000fce00078e0084 */
[----:B------:R-:W-:Y:S08]  /*3c40*/  HMMA.16816.F32.BF16 R156, R4, R32, R156 ;  /* 0x00000020049c723c */ /* 0x000ff0000004189c */
[C---:B------:R-:W-:Y:S08]  /*3c50*/  HMMA.16816.F32.BF16 R64, R8.reuse, R30, R64 ;  /* 0x0000001e0840723c */ /* 0x040ff00000041840 */
[C---:B------:R-:W-:Y:S08]  /*3c60*/  HMMA.16816.F32.BF16 R56, R8.reuse, R22, R56 ;  /* 0x000000160838723c */ /* 0x040ff00000041838 */
[C---:B------:R-:W-:Y:S08]  /*3c70*/  HMMA.16816.F32.BF16 R52, R8.reuse, R18, R52 ;  /* 0x000000120834723c */ /* 0x040ff00000041834 */
[----:B------:R-:W-:Y:S01]  /*3c80*/  HMMA.16816.F32.BF16 R144, R8, R16, R144 ;  /* 0x000000100890723c */ /* 0x000fe20000041890 */
[----:B------:R-:W-:Y:S01]  /*3c90*/  MOV R97, R243 ;  /* 0x000000f300617202 */ /* 0x000fe20000000f00 */
[----:B------:R1:W5:Y:S01]  /*3ca0*/  LDL.LU R246, [R1+0x80] ;  /* 0x0000800001f67983 */ /* 0x0003620000300800 */
[----:B------:R-:W-:-:S02]  /*3cb0*/  MOV R200, R197 ;  /* 0x000000c500c87202 */ /* 0x000fc40000000f00 */
[----:B------:R-:W-:Y:S01]  /*3cc0*/  MOV R224, R113 ;  /* 0x0000007100e07202 */ /* 0x000fe20000000f00 */
[----:B------:R-:W-:Y:S02]  /*3cd0*/  IMAD.MOV.U32 R113, RZ, RZ, R198 ;  /* 0x000000ffff717224 */ /* 0x000fe400078e00c6 */
[C---:B------:R-:W-:Y:S07]  /*3ce0*/  HMMA.16816.F32.BF16 R192, R4.reuse, R16, R248 ;  /* 0x0000001004c0723c */ /* 0x040fee00000418f8 */
[----:B------:R-:W-:Y:S01]  /*3cf0*/  MOV R248, R133 ;  /* 0x0000008500f87202 */ /* 0x000fe20000000f00 */
[----:B------:R-:W-:Y:S01]  /*3d00*/  HMMA.16816.F32.BF16 R188, R4, R22, R152 ;  /* 0x0000001604bc723c */ /* 0x000fe20000041898 */
[----:B------:R-:W-:Y:S01]  /*3d10*/  IMAD.MOV.U32 R249, RZ, RZ, R134 ;  /* 0x000000fffff97224 */ /* 0x000fe200078e0086 */
[----:B------:R-:W-:Y:S01]  /*3d20*/  MOV R250, R135 ;  /* 0x0000008700fa7202 */ /* 0x000fe20000000f00 */
[----:B------:R-:W-:Y:S01]  /*3d30*/  IMAD.MOV.U32 R251, RZ, RZ, R114 ;  /* 0x000000fffffb7224 */ /* 0x000fe200078e0072 */
[----:B------:R-:W-:-:S04]  /*3d40*/  MOV R114, R199 ;  /* 0x000000c700727202 */ /* 0x000fc80000000f00 */
[----:B------:R-:W-:Y:S07]  /*3d50*/  HMMA.16816.F32.BF16 R100, R4, R34, R140 ;  /* 0x000000220464723c */ /* 0x000fee000004188c */
[----:B------:R-:W-:Y:S01]  /*3d60*/  FFMA.FTZ R4, R220, c[0x0][0x23c], -R2 ;  /* 0x00008f00dc047a23 */ /* 0x000fe20000010802 */
[C---:B------:R-:W-:Y:S08]  /*3d70*/  HMMA.16816.F32.BF16 R28, R8.reuse, R24, R128 ;  /* 0x00000018081c723c */ /* 0x040ff00000041880 */
[C---:B------:R-:W-:Y:S01]  /*3d80*/  HMMA.16816.F32.BF16 R132, R8.reuse, R20, R116 ;  /* 0x000000140884723c */ /* 0x040fe20000041874 */
[----:B------:R2:W-:Y:S01]  /*3d90*/  MUFU.EX2 R24, R4 ;  /* 0x0000000400187308 */ /* 0x0005e20000000800 */
[----:B------:R-:W-:Y:S01]  /*3da0*/  IMAD.MOV.U32 R153, RZ, RZ, R245 ;  /* 0x000000ffff997224 */ /* 0x000fe200078e00f5 */
[----:B------:R-:W-:Y:S01]  /*3db0*/  MOV R154, R244 ;  /* 0x000000f4009a7202 */ /* 0x000fe20000000f00 */
[----:B------:R-:W-:Y:S01]  /*3dc0*/  IMAD.MOV.U32 R155, RZ, RZ, R242 ;  /* 0x000000ffff9b7224 */ /* 0x000fe200078e00f2 */
[----:B------:R-:W-:Y:S01]  /*3dd0*/  MOV R143, R200 ;  /* 0x000000c8008f7202 */ /* 0x000fe20000000f00 */
[----:B------:R-:W-:Y:S01]  /*3de0*/  IMAD.MOV.U32 R152, RZ, RZ, R201 ;  /* 0x000000ffff987224 */ /* 0x000fe200078e00c9 */
[----:B------:R-:W-:Y:S01]  /*3df0*/  LDSM.16.MT88.4 R128, [R171+0xf800] ;  /* 0x00f80000ab80783b */ /* 0x000fe20000004200 */
[----:B--2---:R-:W-:Y:S01]  /*3e00*/  FFMA.FTZ R4, R221, c[0x0][0x23c], -R2 ;  /* 0x00008f00dd047a23 */ /* 0x004fe20000010802 */
[----:B------:R-:W-:Y:S02]  /*3e10*/  HMMA.16816.F32.BF16 R60, R8, R26, R60 ;  /* 0x0000001a083c723c */ /* 0x000fe4000004183c */
[----:B------:R1:W5:Y:S01]  /*3e20*/  LDL.LU R245, [R1+0x7c] ;  /* 0x00007c0001f57983 */ /* 0x0003620000300800 */
[----:B------:R2:W3:Y:S01]  /*3e30*/  MUFU.EX2 R25, R4 ;  /* 0x0000000400197308 */ /* 0x0004e20000000800 */
[----:B------:R-:W-:-:S02]  /*3e40*/  MOV R142, R155 ;  /* 0x0000009b008e7202 */ /* 0x000fc40000000f00 */
[----:B------:R-:W-:Y:S02]  /*3e50*/  MOV R200, R224 ;  /* 0x000000e000c87202 */ /* 0x000fe40000000f00 */
[C---:B------:R-:W-:Y:S01]  /*3e60*/  HMMA.16816.F32.BF16 R196, R8.reuse, R32, R80 ;  /* 0x0000002008c4723c */ /* 0x040fe20000041850 */
[----:B------:R-:W-:Y:S01]  /*3e70*/  MOV R201, R225 ;  /* 0x000000e100c97202 */ /* 0x000fe20000000f00 */
[----:B------:R-:W-:Y:S01]  /*3e80*/  IMAD.MOV.U32 R7, RZ, RZ, R143 ;  /* 0x000000ffff077224 */ /* 0x000fe200078e008f */
[----:B------:R-:W-:Y:S01]  /*3e90*/  MOV R6, R152 ;  /* 0x0000009800067202 */ /* 0x000fe20000000f00 */
[----:B------:R1:W5:Y:S01]  /*3ea0*/  LDL.LU R244, [R1+0x78] ;  /* 0x0000780001f47983 */ /* 0x0003620000300800 */
[--C-:B--2---:R-:W-:Y:S02]  /*3eb0*/  FFMA.FTZ R4, R216, c[0x0][0x23c], -R2.reuse ;  /* 0x00008f00d8047a23 */ /* 0x104fe40000010802 */
[----:B------:R-:W-:Y:S01]  /*3ec0*/  IMAD.MOV.U32 R155, RZ, RZ, R251 ;  /* 0x000000ffff9b7224 */ /* 0x000fe200078e00fb */
[----:B------:R-:W-:Y:S01]  /*3ed0*/  HMMA.16816.F32.BF16 R48, R8, R34, R48 ;  /* 0x000000220830723c */ /* 0x000fe20000041830 */
[----:B------:R-:W-:Y:S01]  /*3ee0*/  FFMA.FTZ R2, R217, c[0x0][0x23c], -R2 ;  /* 0x00008f00d9027a23 */ /* 0x000fe20000010802 */
[----:B------:R-:W-:Y:S01]  /*3ef0*/  MOV R225, R241 ;  /* 0x000000f100e17202 */ /* 0x000fe20000000f00 */
[----:B------:R-:W-:Y:S01]  /*3f00*/  IMAD.MOV.U32 R224, RZ, RZ, R96 ;  /* 0x000000ffffe07224 */ /* 0x000fe200078e0060 */
[----:B------:R-:W-:Y:S01]  /*3f10*/  MOV R143, R200 ;  /* 0x000000c8008f7202 */ /* 0x000fe20000000f00 */
[----:B------:R2:W-:Y:S01]  /*3f20*/  MUFU.EX2 R23, R2 ;  /* 0x0000000200177308 */ /* 0x0005e20000000800 */
[----:B------:R-:W-:Y:S01]  /*3f30*/  IMAD.MOV.U32 R152, RZ, RZ, R201 ;  /* 0x000000ffff987224 */ /* 0x000fe200078e00c9 */
[----:B------:R-:W-:Y:S04]  /*3f40*/  LDSM.16.MT88.4 R80, [R228+0xd800] ;  /* 0x00d80000e450783b */ /* 0x000fe80000004200 */
[----:B------:R1:W5:Y:S01]  /*3f50*/  LDL.LU R243, [R1+0x74] ;  /* 0x0000740001f37983 */ /* 0x0003620000300800 */
[--C-:B--2---:R-:W-:Y:S01]  /*3f60*/  FFMA.FTZ R2, R222, c[0x0][0x23c], -R0.reuse ;  /* 0x00008f00de027a23 */ /* 0x104fe20000010800 */
[----:B------:R-:W-:Y:S01]  /*3f70*/  MUFU.EX2 R26, R4 ;  /* 0x00000004001a7308 */ /* 0x000fe20000000800 */
[----:B------:R-:W-:Y:S01]  /*3f80*/  MOV R251, R99 ;  /* 0x0000006300fb7202 */ /* 0x000fe20000000f00 */
[----:B------:R-:W-:Y:S01]  /*3f90*/  IMAD.MOV.U32 R216, RZ, RZ, R143 ;  /* 0x000000ffffd87224 */ /* 0x000fe200078e008f */
[----:B------:R-:W-:Y:S01]  /*3fa0*/  MOV R217, R152 ;  /* 0x0000009800d97202 */ /* 0x000fe20000000f00 */
[----:B------:R-:W-:Y:S01]  /*3fb0*/  IMAD.MOV.U32 R8, RZ, RZ, R239 ;  /* 0x000000ffff087224 */ /* 0x000fe200078e00ef */
[----:B------:R-:W-:Y:S01]  /*3fc0*/  MOV R34, R113 ;  /* 0x0000007100227202 */ /* 0x000fe20000000f00 */
[----:B------:R1:W5:Y:S02]  /*3fd0*/  LDL.LU R242, [R1+0x70] ;  /* 0x0000700001f27983 */ /* 0x0003640000300800 */
[----:B------:R2:W-:Y:S01]  /*3fe0*/  MUFU.EX2 R20, R2 ;  /* 0x0000000200147308 */ /* 0x0005e20000000800 */
[----:B------:R-:W-:Y:S01]  /*3ff0*/  MOV R9, R162 ;  /* 0x000000a200097202 */ /* 0x000fe20000000f00 */
[----:B------:R1:W5:Y:S01]  /*4000*/  LDL.LU R241, [R1+0x6c] ;  /* 0x00006c0001f17983 */ /* 0x0003620000300800 */
[----:B--2---:R-:W-:-:S05]  /*4010*/  FFMA.FTZ R2, R223, c[0x0][0x23c], -R0 ;  /* 0x00008f00df027a23 */ /* 0x004fca0000010800 */
[----:B------:R2:W4:Y:S02]  /*4020*/  MUFU.EX2 R21, R2 ;  /* 0x0000000200157308 */ /* 0x0005240000000800 */
[--C-:B--2---:R-:W-:Y:S02]  /*4030*/  FFMA.FTZ R2, R218, c[0x0][0x23c], -R0.reuse ;  /* 0x00008f00da027a23 */ /* 0x104fe40000010800 */
[----:B------:R-:W-:-:S04]  /*4040*/  FFMA.FTZ R0, R219, c[0x0][0x23c], -R0 ;  /* 0x00008f00db007a23 */ /* 0x000fc80000010800 */
[----:B------:R2:W-:Y:S02]  /*4050*/  MUFU.EX2 R19, R0 ;  /* 0x0000000000137308 */ /* 0x0005e40000000800 */
[----:B--2---:R-:W-:-:S06]  /*4060*/  FFMA.FTZ R0, R15, c[0x0][0x23c], -R13 ;  /* 0x00008f000f007a23 */ /* 0x004fcc000001080d */
[----:B------:R2:W-:Y:S02]  /*4070*/  MUFU.EX2 R15, R0 ;  /* 0x00000000000f7308 */ /* 0x0005e40000000800 */
[----:B--2---:R-:W-:-:S06]  /*4080*/  FFMA.FTZ R0, R186, c[0x0][0x23c], -R13 ;  /* 0x00008f00ba007a23 */ /* 0x004fcc000001080d */
[----:B------:R2:W-:Y:S02]  /*4090*/  MUFU.EX2 R16, R0 ;  /* 0x0000000000107308 */ /* 0x0005e40000000800 */
[----:B--2---:R-:W-:-:S06]  /*40a0*/  FFMA.FTZ R0, R185, c[0x0][0x23c], -R13 ;  /* 0x00008f00b9007a23 */ /* 0x004fcc000001080d */
[----:B------:R2:W-:Y:S02]  /*40b0*/  MUFU.EX2 R17, R0 ;  /* 0x0000000000117308 */ /* 0x0005e40000000800 */
[----:B--2---:R-:W-:Y:S02]  /*40c0*/  FFMA.FTZ R0, R184, c[0x0][0x23c], -R13 ;  /* 0x00008f00b8007a23 */ /* 0x004fe4000001080d */
[----:B------:R-:W-:Y:S04]  /*40d0*/  LDSM.16.MT88.4 R184, [R171+0xd800] ;  /* 0x00d80000abb8783b */ /* 0x000fe80000004200 */
[----:B------:R2:W1:Y:S02]  /*40e0*/  MUFU.EX2 R18, R0 ;  /* 0x0000000000127308 */ /* 0x0004640000000800 */
[----:B--2---:R-:W-:Y:S01]  /*40f0*/  FFMA.FTZ R0, R153, c[0x0][0x23c], -R12 ;  /* 0x00008f0099007a23 */ /* 0x004fe2000001080c */
[----:B------:R-:W-:-:S05]  /*4100*/  MOV R153, R202 ;  /* 0x000000ca00997202 */ /* 0x000fca0000000f00 */
[----:B------:R2:W-:Y:S01]  /*4110*/  MUFU.EX2 R13, R0 ;  /* 0x00000000000d7308 */ /* 0x0005e20000000800 */
[----:B------:R-:W-:Y:S01]  /*4120*/  IMAD.MOV.U32 R202, RZ, RZ, R226 ;  /* 0x000000ffffca7224 */ /* 0x000fe200078e00e2 */
[----:B------:R-:W-:Y:S01]  /*4130*/  MOV R226, R14 ;  /* 0x0000000e00e27202 */ /* 0x000fe20000000f00 */
[----:B--2---:R-:W-:-:S05]  /*4140*/  FFMA.FTZ R0, R154, c[0x0][0x23c], -R12 ;  /* 0x00008f009a007a23 */ /* 0x004fca000001080c */
[----:B------:R2:W-:Y:S01]  /*4150*/  MUFU.EX2 R14, R0 ;  /* 0x00000000000e7308 */ /* 0x0005e20000000800 */
[----:B------:R-:W-:Y:S02]  /*4160*/  MOV R154, R203 ;  /* 0x000000cb009a7202 */ /* 0x000fe40000000f00 */
[----:B------:R-:W-:Y:S02]  /*4170*/  MOV R203, R98 ;  /* 0x0000006200cb7202 */ /* 0x000fe40000000f00 */
[----:B------:R-:W-:Y:S01]  /*4180*/  MOV R140, R153 ;  /* 0x00000099008c7202 */ /* 0x000fe20000000f00 */
[----:B--2---:R-:W-:Y:S01]  /*4190*/  FFMA.FTZ R0, R97, c[0x0][0x23c], -R12 ;  /* 0x00008f0061007a23 */ /* 0x004fe2000001080c */
[----:B------:R-:W-:Y:S01]  /*41a0*/  MOV R153, R202 ;  /* 0x000000ca00997202 */ /* 0x000fe20000000f00 */
[----:B------:R-:W-:Y:S01]  /*41b0*/  IMAD.MOV.U32 R141, RZ, RZ, R154 ;  /* 0x000000ffff8d7224 */ /* 0x000fe200078e009a */
[----:B------:R-:W-:Y:S01]  /*41c0*/  LDSM.16.MT88.4 R96, [R230+0xd800] ;  /* 0x00d80000e660783b */ /* 0x000fe20000004200 */
[----:B------:R2:W-:Y:S01]  /*41d0*/  MUFU.EX2 R10, R0 ;  /* 0x00000000000a7308 */ /* 0x0005e20000000800 */
[----:B------:R-:W-:Y:S01]  /*41e0*/  MOV R154, R203 ;  /* 0x000000cb009a7202 */ /* 0x000fe20000000f00 */
[----:B------:R-:W-:Y:S01]  /*41f0*/  IMAD.MOV.U32 R27, RZ, RZ, R140 ;  /* 0x000000ffff1b7224 */ /* 0x000fe200078e008c */
[----:B------:R-:W-:Y:S01]  /*4200*/  MOV R220, R141 ;  /* 0x0000008d00dc7202 */ /* 0x000fe20000000f00 */
[----:B--2---:R-:W-:Y:S01]  /*4210*/  FFMA.FTZ R0, R142, c[0x0][0x23c], -R12 ;  /* 0x00008f008e007a23 */ /* 0x004fe2000001080c */
[----:B------:R-:W-:Y:S01]  /*4220*/  MOV R142, R155 ;  /* 0x0000009b008e7202 */ /* 0x000fe20000000f00 */
[----:B------:R-:W-:Y:S01]  /*4230*/  IMAD.MOV.U32 R155, RZ, RZ, R224 ;  /* 0x000000ffff9b7224 */ /* 0x000fe200078e00e0 */
[----:B------:R-:W-:Y:S01]  /*4240*/  MOV R224, R225 ;  /* 0x000000e100e07202 */ /* 0x000fe20000000f00 */
[----:B------:R2:W1:Y:S01]  /*4250*/  MUFU.EX2 R11, R0 ;  /* 0x00000000000b7308 */ /* 0x0004620000000800 */
        /* <DEDUP_REMOVED lines=9> */
[----:B--2---:R-:W-:Y:S01]  /*42f0*/  FADD.FTZ R0, R7, R6 ;  /* 0x0000000607007221 */ /* 0x004fe20000010000 */
[----:B------:R-:W-:Y:S01]  /*4300*/  MOV R221, R142 ;  /* 0x0000008e00dd7202 */ /* 0x000fe20000000f00 */
[----:B------:R-:W2:Y:S01]  /*4310*/  LDSM.16.MT88.4 R4, [R229+0xf800] ;  /* 0x00f80000e504783b */ /* 0x000ea20000004200 */
[----:B------:R-:W-:Y:S01]  /*4320*/  MOV R222, R153 ;  /* 0x0000009900de7202 */ /* 0x000fe20000000f00 */
[----:B------:R-:W-:Y:S01]  /*4330*/  IMAD.MOV.U32 R225, RZ, RZ, R115 ;  /* 0x000000ffffe17224 */ /* 0x000fe200078e0073 */
[----:B------:R-:W-:Y:S01]  /*4340*/  MOV R218, R155 ;  /* 0x0000009b00da7202 */ /* 0x000fe20000000f00 */
[----:B------:R-:W-:Y:S01]  /*4350*/  LDSM.16.MT88.4 R140, [R228+0xf800] ;  /* 0x00f80000e48c783b */ /* 0x000fe20000004200 */
[----:B------:R-:W-:-:S03]  /*4360*/  MOV R226, R114 ;  /* 0x0000007200e27202 */ /* 0x000fc60000000f00 */
[----:B------:R-:W2:Y:S04]  /*4370*/  LDSM.16.MT88.4 R112, [R229+0xd800] ;  /* 0x00d80000e570783b */ /* 0x000ea80000004200 */
[----:B------:R-:W2:Y:S01]  /*4380*/  LDSM.16.MT88.4 R152, [R230+0xf800] ;  /* 0x00f80000e698783b */ /* 0x000ea20000004200 */
[----:B------:R1:W1:Y:S01]  /*4390*/  MUFU.EX2 R22, R2 ;  /* 0x0000000200167308 */ /* 0x0002620000000800 */
[----:B------:R-:W-:Y:S02]  /*43a0*/  MOV R12, R238 ;  /* 0x000000ee000c7202 */ /* 0x000fe40000000f00 */
[----:B------:R-:W-:Y:S01]  /*43b0*/  MOV R219, R224 ;  /* 0x000000e000db7202 */ /* 0x000fe20000000f00 */
[----:B------:R2:W5:Y:S01]  /*43c0*/  LDL.LU R240, [R1+0x68] ;  /* 0x0000680001f07983 */ /* 0x0005620000300800 */
[----:B------:R-:W-:Y:S01]  /*43d0*/  MOV R224, R163 ;  /* 0x000000a300e07202 */ /* 0x000fe20000000f00 */
[----:B------:R-:W-:Y:S01]  /*43e0*/  FADD.FTZ R8, R8, R12 ;  /* 0x0000000c08087221 */ /* 0x000fe20000010000 */
[----:B---3--:R-:W-:-:S02]  /*43f0*/  F2FP.BF16.PACK_AB R200, R25, R24 ;  /* 0x0000001819c8723e */ /* 0x008fc400000010ff */
[----:B----4-:R-:W-:Y:S02]  /*4400*/  F2FP.BF16.PACK_AB R201, R21, R20 ;  /* 0x0000001415c9723e */ /* 0x010fe400000010ff */
[----:B------:R-:W-:Y:S02]  /*4410*/  F2FP.BF16.PACK_AB R202, R23, R26 ;  /* 0x0000001a17ca723e */ /* 0x000fe400000010ff */
[----:B-1----:R-:W-:Y:S01]  /*4420*/  F2FP.BF16.PACK_AB R162, R18, R17 ;  /* 0x0000001112a2723e */ /* 0x002fe200000010ff */
[----:B------:R-:W-:Y:S01]  /*4430*/  FADD.FTZ R0, R235, R0 ;  /* 0x00000000eb007221 */ /* 0x000fe20000010000 */
[----:B------:R-:W-:Y:S01]  /*4440*/  F2FP.BF16.PACK_AB R163, R11, R10 ;  /* 0x0000000a0ba3723e */ /* 0x000fe200000010ff */
[----:B------:R-:W-:Y:S01]  /*4450*/  FADD.FTZ R2, R161, R160 ;  /* 0x000000a0a1027221 */ /* 0x000fe20000010000 */
[----:B------:R-:W-:Y:S01]  /*4460*/  F2FP.BF16.PACK_AB R203, R19, R22 ;  /* 0x0000001613cb723e */ /* 0x000fe200000010ff */
[----:B------:R1:W5:Y:S01]  /*4470*/  LDL.LU R239, [R1+0x64] ;  /* 0x0000640001ef7983 */ /* 0x0003620000300800 */
[----:B------:R-:W-:-:S02]  /*4480*/  F2FP.BF16.PACK_AB R160, R16, R15 ;  /* 0x0000000f10a0723e */ /* 0x000fc400000010ff */
[----:B------:R-:W-:Y:S02]  /*4490*/  F2FP.BF16.PACK_AB R161, R14, R13 ;  /* 0x0000000d0ea1723e */ /* 0x000fe400000010ff */
[----:B------:R-:W-:Y:S01]  /*44a0*/  MOV R12, R9 ;  /* 0x00000009000c7202 */ /* 0x000fe20000000f00 */
[----:B------:R-:W-:Y:S02]  /*44b0*/  FADD.FTZ R9, R236, R237 ;  /* 0x000000edec097221 */ /* 0x000fe40000010000 */
[----:B------:R-:W-:Y:S02]  /*44c0*/  FADD.FTZ R2, R234, R2 ;  /* 0x00000002ea027221 */ /* 0x000fe40000010000 */
[----:B------:R-:W-:Y:S01]  /*44d0*/  FADD.FTZ R8, R233, R8 ;  /* 0x00000008e9087221 */ /* 0x000fe20000010000 */
[----:B--2---:R-:W-:Y:S01]  /*44e0*/  HMMA.16816.F32.BF16 R196, R200, R4, R196 ;  /* 0x00000004c8c4723c */ /* 0x004fe200000418c4 */
[----:B------:R-:W-:Y:S01]  /*44f0*/  FADD.FTZ R9, R232, R9 ;  /* 0x00000009e8097221 */ /* 0x000fe20000010000 */
[----:B------:R1:W5:Y:S01]  /*4500*/  LDL.LU R238, [R1+0x60] ;  /* 0x0000600001ee7983 */ /* 0x0003620000300800 */
[----:B------:R-:W-:-:S02]  /*4510*/  FADD.FTZ R0, R231, R0 ;  /* 0x00000000e7007221 */ /* 0x000fc40000010000 */
[----:B------:R-:W-:Y:S01]  /*4520*/  FADD.FTZ R2, R12, R2 ;  /* 0x000000020c027221 */ /* 0x000fe20000010000 */
[----:B------:R1:W5:Y:S02]  /*4530*/  LDL.LU R237, [R1+0x5c] ;  /* 0x00005c0001ed7983 */ /* 0x0003640000300800 */
[----:B------:R-:W-:Y:S01]  /*4540*/  HMMA.16816.F32.BF16 R156, R160, R4, R156 ;  /* 0x00000004a09c723c */ /* 0x000fe2000004189c */
[----:B------:R-:W-:Y:S01]  /*4550*/  FADD.FTZ R0, R32, R0 ;  /* 0x0000000020007221 */ /* 0x000fe20000010000 */
[----:B------:R1:W5:Y:S01]  /*4560*/  LDL.LU R236, [R1+0x58] ;  /* 0x0000580001ec7983 */ /* 0x0003620000300800 */
[----:B------:R-:W-:-:S03]  /*4570*/  FADD.FTZ R2, R33, R2 ;  /* 0x0000000221027221 */ /* 0x000fc60000010000 */
[----:B------:R1:W5:Y:S01]  /*4580*/  LDL.LU R235, [R1+0x54] ;  /* 0x0000540001eb7983 */ /* 0x0003620000300800 */
[----:B------:R-:W-:Y:S02]  /*4590*/  FADD.FTZ R5, R34, R8 ;  /* 0x0000000822057221 */ /* 0x000fe40000010000 */
[----:B------:R-:W-:Y:S01]  /*45a0*/  FADD.FTZ R4, R35, R9 ;  /* 0x0000000923047221 */ /* 0x000fe20000010000 */
[C---:B------:R-:W-:Y:S01]  /*45b0*/  HMMA.16816.F32.BF16 R172, R160.reuse, R184, R172 ;  /* 0x000000b8a0ac723c */ /* 0x040fe200000418ac */
[----:B------:R-:W-:Y:S01]  /*45c0*/  FADD.FTZ R5, R219, R5 ;  /* 0x00000005db057221 */ /* 0x000fe20000010000 */
[----:B------:R1:W5:Y:S01]  /*45d0*/  LDL.LU R234, [R1+0x50] ;  /* 0x0000500001ea7983 */ /* 0x0003620000300800 */
[----:B------:R-:W-:Y:S02]  /*45e0*/  FADD.FTZ R8, R218, R4 ;  /* 0x00000004da087221 */ /* 0x000fe40000010000 */
[----:B------:R-:W-:Y:S01]  /*45f0*/  FADD.FTZ R4, R223, R0 ;  /* 0x00000000df047221 */ /* 0x000fe20000010000 */
[----:B------:R1:W5:Y:S02]  /*4600*/  LDL.LU R233, [R1+0x4c] ;  /* 0x00004c0001e97983 */ /* 0x0003640000300800 */
[----:B------:R-:W-:Y:S01]  /*4610*/  HMMA.16816.F32.BF16 R180, R160, R186, R180 ;  /* 0x000000baa0b4723c */ /* 0x000fe200000418b4 */
[----:B------:R-:W-:Y:S01]  /*4620*/  FADD.FTZ R2, R222, R2 ;  /* 0x00000002de027221 */ /* 0x000fe20000010000 */
[----:B------:R1:W5:Y:S01]  /*4630*/  LDL.LU R232, [R1+0x48] ;  /* 0x0000480001e87983 */ /* 0x0003620000300800 */
[----:B------:R-:W-:-:S05]  /*4640*/  FADD.FTZ R0, R217, R5 ;  /* 0x00000005d9007221 */ /* 0x000fca0000010000 */
[C---:B------:R-:W-:Y:S01]  /*4650*/  HMMA.16816.F32.BF16 R72, R160.reuse, R80, R72 ;  /* 0x00000050a048723c */ /* 0x040fe20000041848 */
[----:B------:R-:W-:Y:S01]  /*4660*/  FADD.FTZ R5, R216, R8 ;  /* 0x00000008d8057221 */ /* 0x000fe20000010000 */
[----:B------:R1:W5:Y:S06]  /*4670*/  LDL.LU R231, [R1+0x44] ;  /* 0x0000440001e77983 */ /* 0x00036c0000300800 */
        /* <DEDUP_REMOVED lines=72> */
[----:B-----5:R-:W-:Y:S01]  /*4b00*/  LEA.HI.SX32 R246, R246, 0xfffffffe, 0x1a ;  /* 0xfffffffef6f67811 */ /* 0x020fe200078fd2ff */
[----:B------:R-:W-:Y:S01]  /*4b10*/  IMAD.MOV.U32 R165, RZ, RZ, R167 ;  /* 0x000000ffffa57224 */ /* 0x000fe200078e00a7 */
[----:B------:R-:W-:Y:S01]  /*4b20*/  MOV R170, R3 ;  /* 0x0000000300aa7202 */ /* 0x000fe20000000f00 */
[----:B------:R-:W-:Y:S01]  /*4b30*/  IMAD.MOV.U32 R164, RZ, RZ, R168 ;  /* 0x000000ffffa47224 */ /* 0x000fe200078e00a8 */
[----:B------:R-:W-:Y:S01]  /*4b40*/  MOV R169, R166 ;  /* 0x000000a600a97202 */ /* 0x000fe20000000f00 */
[----:B------:R-:W-:Y:S05]  /*4b50*/  BRA `(.L_x_88) ;  /* 0x000001f000007947 */ /* 0x000fea0003800000 */
.L_x_90:
[----:B------:R-:W2:Y:S01]  /*4b60*/  LDL.64 R250, [R1+0x38] ;  /* 0x0000380001fa7983 */ /* 0x000ea20000100a00 */
[----:B------:R-:W-:Y:S03]  /*4b70*/  IADD3 R0, R246, -0x1, RZ ;  /* 0xfffffffff6007810 */ /* 0x000fe60007ffe0ff */
[----:B------:R-:W3:Y:S01]  /*4b80*/  LDL.64 R248, [R1+0x28] ;  /* 0x0000280001f87983 */ /* 0x000ee20000100a00 */
[----:B------:R-:W-:Y:S01]  /*4b90*/  SHF.R.S32.HI R166, RZ, 0x1f, R0 ;  /* 0x0000001fffa67819 */ /* 0x000fe20000011400 */
[----:B------:R-:W-:Y:S04]  /*4ba0*/  IMAD.WIDE.U32 R2, R0, c[0x0][0x198], RZ ;  /* 0x0000660000027a25 */ /* 0x000fe800078e00ff */
[----:B------:R-:W-:Y:S04]  /*4bb0*/  IMAD R166, R166, c[0x0][0x198], RZ ;  /* 0x00006600a6a67a24 */ /* 0x000fe800078e02ff */
[----:B------:R-:W-:Y:S04]  /*4bc0*/  IMAD R166, R0, c[0x0][0x19c], R166 ;  /* 0x0000670000a67a24 */ /* 0x000fe800078e02a6 */
[----:B------:R-:W-:Y:S01]  /*4bd0*/  IMAD.IADD R166, R3, 0x1, R166 ;  /* 0x0000000103a67824 */ /* 0x000fe200078e02a6 */
        /* <DEDUP_REMOVED lines=23> */
.L_x_88:
[----:B------:R-:W2:Y:S01]  /*4d50*/  LDL.64 R10, [R1+0x30] ;  /* 0x00003000010a7983 */ /* 0x000ea20000100a00 */
[----:B-1----:R-:W-:Y:S01]  /*4d60*/  SHF.R.S32.HI R0, RZ, 0x1f, R246 ;  /* 0x0000001fff007819 */ /* 0x002fe200000114f6 */
[----:B------:R-:W-:Y:S04]  /*4d70*/  DEPBAR.LE SB0, 0x0 ;  /* 0x000080000000791a */ /* 0x000fe80000000000 */
[----:B------:R-:W3:Y:S01]  /*4d80*/  LDL R8, [R1+0x40] ;  /* 0x0000400001087983 */ /* 0x000ee20000100800 */
[----:B------:R-:W-:Y:S02]  /*4d90*/  IMAD R0, R0, c[0x0][0x1a0], RZ ;  /* 0x0000680000007a24 */ /* 0x000fe400078e02ff */
[C---:B------:R-:W-:Y:S03]  /*4da0*/  IMAD.WIDE.U32 R2, R246.reuse, c[0x0][0x1a0], RZ ;  /* 0x00006800f6027a25 */ /* 0x040fe600078e00ff */
[----:B------:R-:W-:Y:S01]  /*4db0*/  BAR.SYNC.DEFER_BLOCKING 0x0 ;  /* 0x0000000000007b1d */ /* 0x000fe20000010000 */
        /* <DEDUP_REMOVED lines=17> */
[----:B------:R-:W-:Y:S03]  /*4ed0*/  ISETP.GT.AND P0, PT, R246, RZ, PT ;  /* 0x000000fff600720c */ /* 0x000fe60003f04270 */
[----:B------:R1:W-:Y:S06]  /*4ee0*/  LDGSTS.E.BYPASS.LTC128B.128 [R247+0xc800], [R4.64] ;  /* 0x0c80000004f77fae */ /* 0x0003ec000b901d48 */
[----:B------:R1:W-:Y:S06]  /*4ef0*/  LDGSTS.E.BYPASS.LTC128B.128 [R247+0xe800], [R4.64+0x80] ;  /* 0x0e80008004f77fae */ /* 0x0003ec000b901d48 */
[----:B------:R2:W-:Y:S06]  /*4f00*/  LDGSTS.E.BYPASS.LTC128B.128 [R247+0xd000], [R2.64] ;  /* 0x0d00000002f77fae */ /* 0x0005ec000b901d48 */
[----:B------:R2:W-:Y:S06]  /*4f10*/  LDGSTS.E.BYPASS.LTC128B.128 [R247+0xf000], [R2.64+0x80] ;  /* 0x0f00008002f77fae */ /* 0x0005ec000b901d48 */
[----:B------:R3:W-:Y:S06]  /*4f20*/  LDGSTS.E.BYPASS.LTC128B.128 [R247+0xd800], [R8.64] ;  /* 0x0d80000008f77fae */ /* 0x0007ec000b901d48 */
[----:B------:R3:W-:Y:S06]  /*4f30*/  LDGSTS.E.BYPASS.LTC128B.128 [R247+0xf800], [R8.64+0x80] ;  /* 0x0f80008008f77fae */ /* 0x0007ec000b901d48 */
[----:B------:R-:W-:Y:S06]  /*4f40*/  LDSM.16.M88.4 R64, [R234] ;  /* 0x00000000ea40783b */ /* 0x000fec0000000200 */
[----:B------:R-:W1:Y:S06]  /*4f50*/  LDSM.16.M88.4 R16, [R233] ;  /* 0x00000000e910783b */ /* 0x000e6c0000000200 */
        /* <DEDUP_REMOVED lines=8> */
[C---:B---3--:R-:W-:Y:S03]  /*4fe0*/  HMMA.16816.F32.BF16 R8, R60.reuse, R16, RZ ;  /* 0x000000103c08723c */ /* 0x048fe600000418ff */
[----:B------:R-:W3:Y:S06]  /*4ff0*/  LDSM.16.M88.4 R216, [R235+0x2000] ;  /* 0x00200000ebd8783b */ /* 0x000eec0000000200 */
[----:B------:R-:W-:Y:S01]  /*5000*/  LDSM.16.M88.4 R220, [R244] ;  /* 0x00000000f4dc783b */ /* 0x000fe20000000200 */
[-C--:B------:R-:W-:Y:S05]  /*5010*/  HMMA.16816.F32.BF16 R12, R60, R18.reuse, RZ ;  /* 0x000000123c0c723c */ /* 0x080fea00000418ff */
[----:B------:R-:W-:Y:S03]  /*5020*/  LDSM.16.M88.4 R224, [R243] ;  /* 0x00000000f3e0783b */ /* 0x000fe60000000200 */
        /* <DEDUP_REMOVED lines=13> */
[----:B------:R-:W2:Y:S07]  /*5100*/  LDSM.16.M88.4 R204, [R245] ;  /* 0x00000000f5cc783b */ /* 0x000eae0000000200 */
[-C--:B-1----:R-:W-:Y:S08]  /*5110*/  HMMA.16816.F32.BF16 R4, R208, R212.reuse, R4 ;  /* 0x000000d4d004723c */ /* 0x082ff00000041804 */
[C---:B---3--:R-:W-:Y:S08]  /*5120*/  HMMA.16816.F32.BF16 R8, R216.reuse, R212, R8 ;  /* 0x000000d4d808723c */ /* 0x048ff00000041808 */
[-C--:B------:R-:W-:Y:S08]  /*5130*/  HMMA.16816.F32.BF16 R12, R216, R214.reuse, R12 ;  /* 0x000000d6d80c723c */ /* 0x080ff0000004180c */
[C---:B------:R-:W-:Y:S01]  /*5140*/  HMMA.16816.F32.BF16 R16, R208.reuse, R214, R16 ;  /* 0x000000d6d010723c */ /* 0x040fe20000041810 */
[----:B------:R-:W-:Y:S07]  /*5150*/  LDSM.16.M88.4 R212, [R232] ;  /* 0x00000000e8d4783b */ /* 0x000fee0000000200 */
[-C--:B--2---:R-:W-:Y:S08]  /*5160*/  HMMA.16816.F32.BF16 R20, R208, R204.reuse, R20 ;  /* 0x000000ccd014723c */ /* 0x084ff00000041814 */
[C---:B------:R-:W-:Y:S08]  /*5170*/  HMMA.16816.F32.BF16 R24, R216.reuse, R204, R24 ;  /* 0x000000ccd818723c */ /* 0x040ff00000041818 */
[-C--:B------:R-:W-:Y:S08]  /*5180*/  HMMA.16816.F32.BF16 R28, R216, R206.reuse, R28 ;  /* 0x000000ced81c723c */ /* 0x080ff0000004181c */
[C---:B------:R-:W-:Y:S01]  /*5190*/  HMMA.16816.F32.BF16 R32, R208.reuse, R206, R32 ;  /* 0x000000ced020723c */ /* 0x040fe20000041820 */
[----:B------:R-:W1:Y:S07]  /*51a0*/  LDSM.16.M88.4 R204, [R237] ;  /* 0x00000000edcc783b */ /* 0x000e6e0000000200 */
[-C--:B------:R-:W-:Y:S08]  /*51b0*/  HMMA.16816.F32.BF16 R36, R208, R220.reuse, R36 ;  /* 0x000000dcd024723c */ /* 0x080ff00000041824 */
[C---:B------:R-:W-:Y:S08]  /*51c0*/  HMMA.16816.F32.BF16 R40, R216.reuse, R220, R40 ;  /* 0x000000dcd828723c */ /* 0x040ff00000041828 */
[-C--:B------:R-:W-:Y:S08]  /*51d0*/  HMMA.16816.F32.BF16 R44, R216, R222.reuse, R44 ;  /* 0x000000ded82c723c */ /* 0x080ff0000004182c */
[C---:B------:R-:W-:Y:S01]  /*51e0*/  HMMA.16816.F32.BF16 R48, R208.reuse, R222, R48 ;  /* 0x000000ded030723c */ /* 0x040fe20000041830 */
[----:B------:R-:W2:Y:S07]  /*51f0*/  LDSM.16.M88.4 R220, [R237+0x2000] ;  /* 0x00200000eddc783b */ /* 0x000eae0000000200 */
[-C--:B------:R-:W-:Y:S08]  /*5200*/  HMMA.16816.F32.BF16 R52, R208, R224.reuse, R52 ;  /* 0x000000e0d034723c */ /* 0x080ff00000041834 */
[C---:B------:R-:W-:Y:S08]  /*5210*/  HMMA.16816.F32.BF16 R56, R216.reuse, R224, R56 ;  /* 0x000000e0d838723c */ /* 0x040ff00000041838 */
[-C--:B------:R-:W-:Y:S01]  /*5220*/  HMMA.16816.F32.BF16 R60, R216, R226.reuse, R60 ;  /* 0x000000e2d83c723c */ /* 0x080fe2000004183c */
[----:B------:R-:W-:Y:S07]  /*5230*/  LDSM.16.M88.4 R216, [R232+0x1000] ;  /* 0x00100000e8d8783b */ /* 0x000fee0000000200 */
[----:B------:R-:W-:Y:S01]  /*5240*/  HMMA.16816.F32.BF16 R64, R208, R226, R64 ;  /* 0x000000e2d040723c */ /* 0x000fe20000041840 */
[----:B------:R-:W3:Y:S06]  /*5250*/  LDSM.16.M88.4 R208, [R232+0x800] ;  /* 0x00080000e8d0783b */ /* 0x000eec0000000200 */
[----:B------:R-:W4:Y:S01]  /*5260*/  LDSM.16.M88.4 R224, [R232+0x1800] ;  /* 0x00180000e8e0783b */ /* 0x000f220000000200 */
[-C--:B-1----:R-:W-:Y:S08]  /*5270*/  HMMA.16816.F32.BF16 R4, R204, R212.reuse, R4 ;  /* 0x000000d4cc04723c */ /* 0x082ff00000041804 */
[C---:B--2---:R-:W-:Y:S08]  /*5280*/  HMMA.16816.F32.BF16 R8, R220.reuse, R212, R8 ;  /* 0x000000d4dc08723c */ /* 0x044ff00000041808 */
[-C--:B------:R-:W-:Y:S08]  /*5290*/  HMMA.16816.F32.BF16 R12, R220, R214.reuse, R12 ;  /* 0x000000d6dc0c723c */ /* 0x080ff0000004180c */
[C---:B------:R-:W-:Y:S01]  /*52a0*/  HMMA.16816.F32.BF16 R16, R204.reuse, R214, R16 ;  /* 0x000000d6cc10723c */ /* 0x040fe20000041810 */
[----:B------:R-:W-:Y:S07]  /*52b0*/  LDSM.16.M88.4 R212, [R231] ;  /* 0x00000000e7d4783b */ /* 0x000fee0000000200 */
[-C--:B---3--:R-:W-:Y:S08]  /*52c0*/  HMMA.16816.F32.BF16 R20, R204, R208.reuse, R20 ;  /* 0x000000d0cc14723c */ /* 0x088ff00000041814 */
        /* <DEDUP_REMOVED lines=9> */
[-C--:B----4-:R-:W-:Y:S08]  /*5360*/  HMMA.16816.F32.BF16 R52, R204, R224.reuse, R52 ;  /* 0x000000e0cc34723c */ /* 0x090ff00000041834 */
        /* <DEDUP_REMOVED lines=10> */
[----:B------:R-:W-:Y:S07]  /*5410*/  LDSM.16.M88.4 R212, [R233+0x2000] ;  /* 0x00200000e9d4783b */ /* 0x000fee0000000200 */
[-C--:B---3--:R-:W-:Y:S08]  /*5420*/  HMMA.16816.F32.BF16 R20, R208, R204.reuse, R20 ;  /* 0x000000ccd014723c */ /* 0x088ff00000041814 */
[C---:B------:R-:W-:Y:S08]  /*5430*/  HMMA.16816.F32.BF16 R24, R216.reuse, R204, R24 ;  /* 0x000000ccd818723c */ /* 0x040ff00000041818 */
[-C--:B------:R-:W-:Y:S08]  /*5440*/  HMMA.16816.F32.BF16 R28, R216, R206.reuse, R28 ;  /* 0x000000ced81c723c */ /* 0x080ff0000004181c */
[C---:B------:R-:W-:Y:S01]  /*5450*/  HMMA.16816.F32.BF16 R32, R208.reuse, R206, R32 ;  /* 0x000000ced020723c */ /* 0x040fe20000041820 */
[----:B------:R-:W1:Y:S07]  /*5460*/  LDSM.16.M88.4 R204, [R234+0x4000] ;  /* 0x00400000eacc783b */ /* 0x000e6e0000000200 */
        /* <DEDUP_REMOVED lines=30> */
[----:B------:R-:W-:Y:S07]  /*5650*/  LDSM.16.M88.4 R220, [R240] ;  /* 0x00000000f0dc783b */ /* 0x000fee0000000200 */
[----:B------:R-:W-:Y:S01]  /*5660*/  HMMA.16816.F32.BF16 R64, R204, R226, R64 ;  /* 0x000000e2cc40723c */ /* 0x000fe20000041840 */
[----:B------:R-:W3:Y:S06]  /*5670*/  LDSM.16.M88.4 R204, [R241] ;  /* 0x00000000f1cc783b */ /* 0x000eec0000000200 */
[----:B------:R-:W4:Y:S01]  /*5680*/  LDSM.16.M88.4 R224, [R239] ;  /* 0x00000000efe0783b */ /* 0x000f220000000200 */
        /* <DEDUP_REMOVED lines=44> */
[-C--:B-1----:R-:W-:Y:S01]  /*5950*/  HMMA.16816.F32.BF16 R4, R208, R212.reuse, R4 ;  /* 0x000000d4d004723c */ /* 0x082fe20000041804 */
[----:B------:R-:W-:Y:S04]  /*5960*/  DEPBAR.LE SB0, 0x0 ;  /* 0x000080000000791a */ /* 0x000fe80000000000 */
[----:B------:R-:W-:Y:S03]  /*5970*/  BAR.SYNC.DEFER_BLOCKING 0x0 ;  /* 0x0000000000007b1d */ /* 0x000fe60000010000 */
[C---:B--2---:R-:W-:Y:S08]  /*5980*/  HMMA.16816.F32.BF16 R8, R216.reuse, R212, R8 ;  /* 0x000000d4d808723c */ /* 0x044ff00000041808 */
[-C--:B------:R-:W-:Y:S08]  /*5990*/  HMMA.16816.F32.BF16 R12, R216, R214.reuse, R12 ;  /* 0x000000d6d80c723c */ /* 0x080ff0000004180c */
[C---:B------:R-:W-:Y:S08]  /*59a0*/  HMMA.16816.F32.BF16 R16, R208.reuse, R214, R16 ;  /* 0x000000d6d010723c */ /* 0x040ff00000041810 */
[-C--:B---3--:R-:W-:Y:S08]  /*59b0*/  HMMA.16816.F32.BF16 R20, R208, R204.reuse, R20 ;  /* 0x000000ccd014723c */ /* 0x088ff00000041814 */
[C---:B------:R-:W-:Y:S08]  /*59c0*/  HMMA.16816.F32.BF16 R24, R216.reuse, R204, R24 ;  /* 0x000000ccd818723c */ /* 0x040ff00000041818 */
[-C--:B------:R-:W-:Y:S08]  /*59d0*/  HMMA.16816.F32.BF16 R28, R216, R206.reuse, R28 ;  /* 0x000000ced81c723c */ /* 0x080ff0000004181c */
[C---:B------:R-:W-:Y:S08]  /*59e0*/  HMMA.16816.F32.BF16 R32, R208.reuse, R206, R32 ;  /* 0x000000ced020723c */ /* 0x040ff00000041820 */
[-C--:B------:R-:W-:Y:S08]  /*59f0*/  HMMA.16816.F32.BF16 R36, R208, R220.reuse, R36 ;  /* 0x000000dcd024723c */ /* 0x080ff00000041824 */
[C---:B------:R-:W-:Y:S08]  /*5a00*/  HMMA.16816.F32.BF16 R40, R216.reuse, R220, R40 ;  /* 0x000000dcd828723c */ /* 0x040ff00000041828 */
[-C--:B------:R-:W-:Y:S08]  /*5a10*/  HMMA.16816.F32.BF16 R44, R216, R222.reuse, R44 ;  /* 0x000000ded82c723c */ /* 0x080ff0000004182c */
[C---:B------:R-:W-:Y:S08]  /*5a20*/  HMMA.16816.F32.BF16 R48, R208.reuse, R222, R48 ;  /* 0x000000ded030723c */ /* 0x040ff00000041830 */
[-C--:B----4-:R-:W-:Y:S08]  /*5a30*/  HMMA.16816.F32.BF16 R52, R208, R224.reuse, R52 ;  /* 0x000000e0d034723c */ /* 0x090ff00000041834 */
[C---:B------:R-:W-:Y:S08]  /*5a40*/  HMMA.16816.F32.BF16 R56, R216.reuse, R224, R56 ;  /* 0x000000e0d838723c */ /* 0x040ff00000041838 */
[-C--:B------:R-:W-:Y:S08]  /*5a50*/  HMMA.16816.F32.BF16 R60, R216, R226.reuse, R60 ;  /* 0x000000e2d83c723c */ /* 0x080ff0000004183c */
[----:B------:R-:W-:Y:S01]  /*5a60*/  HMMA.16816.F32.BF16 R64, R208, R226, R64 ;  /* 0x000000e2d040723c */ /* 0x000fe20000041840 */
[----:B------:R-:W-:-:S07]  /*5a70*/  @P0 BRA `(.L_x_90) ;  /* 0xfffff0e000000947 */ /* 0x000fce000383ffff */
.L_x_89:
[----:B------:R-:W-:Y:S02]  /*5a80*/  FMNMX.FTZ R0, R4, R164, !PT ;  /* 0x000000a404007209 */ /* 0x000fe40007810000 */
[----:B------:R-:W-:Y:S02]  /*5a90*/  IADD3 R246, R246, -0x1, RZ ;  /* 0xfffffffff6f67810 */ /* 0x000fe40007ffe0ff */
[----:B-1----:R-:W-:Y:S02]  /*5aa0*/  FMNMX.FTZ R2, R5, R0, !PT ;  /* 0x0000000005027209 */ /* 0x002fe40007810000 */
        /* <DEDUP_REMOVED lines=66> */
[----:B------:R-:W3:Y:S01]  /*5ed0*/  SHFL.BFLY PT, R2, R0, 0x2, 0x1f ;  /* 0x0c401f0000027f89 */ /* 0x000ee200000e0000 */
[----:B-1----:R-:W-:Y:S07]  /*5ee0*/  FMNMX.FTZ R168, R168, R205, !PT ;  /* 0x000000cda8a87209 */ /* 0x002fee0007810000 */
[----:B------:R-:W1:Y:S01]  /*5ef0*/  SHFL.BFLY PT, R204, R166, 0x2, 0x1f ;  /* 0x0c401f00a6cc7f89 */ /* 0x000e6200000e0000 */
[----:B------:R-:W-:Y:S02]  /*5f00*/  FSETP.NEU.FTZ.AND P1, PT, R168, -INF , PT ;  /* 0xff800000a800780b */ /* 0x000fe40003f3d000 */
[----:B--2---:R-:W-:Y:S05]  /*5f10*/  FMNMX.FTZ R167, R3, R167, !PT ;  /* 0x000000a703a77209 */ /* 0x004fea0007810000 */
[----:B------:R-:W2:Y:S01]  /*5f20*/  SHFL.BFLY PT, R206, R167, 0x1, 0x1f ;  /* 0x0c201f00a7ce7f89 */ /* 0x000ea200000e0000 */
[----:B---3--:R-:W-:Y:S01]  /*5f30*/  FMNMX.FTZ R2, R0, R2, !PT ;  /* 0x0000000200027209 */ /* 0x008fe20007810000 */
[----:B------:R-:W-:Y:S04]  /*5f40*/  FADD.FTZ R0, -R168, R164 ;  /* 0x000000a4a8007221 */ /* 0x000fe80000010100 */
[----:B------:R-:W-:Y:S02]  /*5f50*/  FMUL.FTZ R0, R0, c[0x0][0x23c] ;  /* 0x00008f0000007a20 */ /* 0x000fe40000410000 */
[----:B------:R-:W3:Y:S02]  /*5f60*/  SHFL.BFLY PT, R3, R2, 0x1, 0x1f ;  /* 0x0c201f0002037f89 */ /* 0x000ee400000e0000 */
[----:B------:R4:W5:Y:S01]  /*5f70*/  MUFU.EX2 R164, R0 ;  /* 0x0000000000a47308 */ /* 0x0009620000000800 */
[----:B-1----:R-:W-:Y:S05]  /*5f80*/  FMNMX.FTZ R166, R166, R204, !PT ;  /* 0x000000cca6a67209 */ /* 0x002fea0007810000 */
[----:B------:R-:W1:Y:S01]  /*5f90*/  SHFL.BFLY PT, R204, R166, 0x1, 0x1f ;  /* 0x0c201f00a6cc7f89 */ /* 0x000e6200000e0000 */
[----:B--2---:R-:W-:Y:S02]  /*5fa0*/  FMNMX.FTZ R167, R167, R206, !PT ;  /* 0x000000cea7a77209 */ /* 0x004fe40007810000 */
[----:B---3--:R-:W-:Y:S03]  /*5fb0*/  FMNMX.FTZ R3, R2, R3, !PT ;  /* 0x0000000302037209 */ /* 0x008fe60007810000 */
[----:B----4-:R-:W-:Y:S02]  /*5fc0*/  FADD.FTZ R0, -R167, R165 ;  /* 0x000000a5a7007221 */ /* 0x010fe40000010100 */
[----:B------:R-:W-:Y:S02]  /*5fd0*/  FMUL.FTZ R213, R3, c[0x0][0x23c] ;  /* 0x00008f0003d57a20 */ /* 0x000fe40000410000 */
[----:B------:R-:W-:Y:S01]  /*5fe0*/  FMUL.FTZ R0, R0, c[0x0][0x23c] ;  /* 0x00008f0000007a20 */ /* 0x000fe20000410000 */
[----:B-1----:R-:W-:Y:S01]  /*5ff0*/  FMNMX.FTZ R166, R166, R204, !PT ;  /* 0x000000cca6a67209 */ /* 0x002fe20007810000 */
[C---:B-----5:R-:W-:Y:S02]  /*6000*/  FMUL.FTZ R68, R164.reuse, R68 ;  /* 0x00000044a4447220 */ /* 0x060fe40000410000 */
[----:B------:R1:W2:Y:S01]  /*6010*/  MUFU.EX2 R165, R0 ;  /* 0x0000000000a57308 */ /* 0x0002a20000000800 */
[----:B------:R-:W3:Y:S01]  /*6020*/  LDSM.16.MT88.4 R204, [R171+0xc000] ;  /* 0x00c00000abcc783b */ /* 0x000ee20000004200 */
[----:B------:R-:W-:Y:S02]  /*6030*/  FMUL.FTZ R69, R164, R69 ;  /* 0x00000045a4457220 */ /* 0x000fe40000410000 */
[----:B------:R-:W-:Y:S02]  /*6040*/  FMUL.FTZ R212, R166, c[0x0][0x23c] ;  /* 0x00008f00a6d47a20 */ /* 0x000fe40000410000 */
[C---:B------:R-:W-:Y:S02]  /*6050*/  FMUL.FTZ R80, R164.reuse, R80 ;  /* 0x00000050a4507220 */ /* 0x040fe40000410000 */
[C---:B------:R-:W-:Y:S02]  /*6060*/  FMUL.FTZ R81, R164.reuse, R81 ;  /* 0x00000051a4517220 */ /* 0x040fe40000410000 */
[C---:B------:R-:W-:Y:S02]  /*6070*/  FMUL.FTZ R84, R164.reuse, R84 ;  /* 0x00000054a4547220 */ /* 0x040fe40000410000 */
[C---:B------:R-:W-:Y:S02]  /*6080*/  FMUL.FTZ R85, R164.reuse, R85 ;  /* 0x00000055a4557220 */ /* 0x040fe40000410000 */
[C---:B------:R-:W-:Y:S02]  /*6090*/  FMUL.FTZ R96, R164.reuse, R96 ;  /* 0x00000060a4607220 */ /* 0x040fe40000410000 */
[C---:B------:R-:W-:Y:S02]  /*60a0*/  FMUL.FTZ R97, R164.reuse, R97 ;  /* 0x00000061a4617220 */ /* 0x040fe40000410000 */
[C---:B------:R-:W-:Y:S02]  /*60b0*/  FMUL.FTZ R100, R164.reuse, R100 ;  /* 0x00000064a4647220 */ /* 0x040fe40000410000 */
[C---:B------:R-:W-:Y:S02]  /*60c0*/  FMUL.FTZ R101, R164.reuse, R101 ;  /* 0x00000065a4657220 */ /* 0x040fe40000410000 */
[----:B------:R-:W-:Y:S02]  /*60d0*/  FMUL.FTZ R112, R164, R112 ;  /* 0x00000070a4707220 */ /* 0x000fe40000410000 */
[----:B-1----:R-:W-:Y:S02]  /*60e0*/  FADD.FTZ R0, -R166, R169 ;  /* 0x000000a9a6007221 */ /* 0x002fe40000010100 */
[----:B------:R-:W-:Y:S02]  /*60f0*/  FMUL.FTZ R169, R168, c[0x0][0x23c] ;  /* 0x00008f00a8a97a20 */ /* 0x000fe40000410000 */
[----:B------:R-:W-:Y:S02]  /*6100*/  FMUL.FTZ R0, R0, c[0x0][0x23c] ;  /* 0x00008f0000007a20 */ /* 0x000fe40000410000 */
[----:B--2---:R-:W-:Y:S01]  /*6110*/  FMUL.FTZ R70, R165, R70 ;  /* 0x00000046a5467220 */ /* 0x004fe20000410000 */
[----:B------:R-:W-:Y:S01]  /*6120*/  FSEL R169, R169, RZ, P1 ;  /* 0x000000ffa9a97208 */ /* 0x000fe20000800000 */
[----:B------:R1:W2:Y:S01]  /*6130*/  MUFU.EX2 R2, R0 ;  /* 0x0000000000027308 */ /* 0x0002a20000000800 */
[----:B------:R-:W-:Y:S01]  /*6140*/  FSETP.NEU.FTZ.AND P1, PT, R167, -INF , PT ;  /* 0xff800000a700780b */ /* 0x000fe20003f3d000 */
[----:B------:R-:W-:Y:S02]  /*6150*/  FMUL.FTZ R71, R165, R71 ;  /* 0x00000047a5477220 */ /* 0x000fe40000410000 */
[--C-:B------:R-:W-:Y:S02]  /*6160*/  FFMA.FTZ R4, R4, c[0x0][0x23c], -R169.reuse ;  /* 0x00008f0004047a23 */ /* 0x100fe400000108a9 */
[--C-:B------:R-:W-:Y:S02]  /*6170*/  FFMA.FTZ R5, R5, c[0x0][0x23c], -R169.reuse ;  /* 0x00008f0005057a23 */ /* 0x100fe400000108a9 */
[--C-:B------:R-:W-:Y:S02]  /*6180*/  FFMA.FTZ R16, R16, c[0x0][0x23c], -R169.reuse ;  /* 0x00008f0010107a23 */ /* 0x100fe400000108a9 */
[----:B------:R-:W-:Y:S01]  /*6190*/  FFMA.FTZ R17, R17, c[0x0][0x23c], -R169 ;  /* 0x00008f0011117a23 */ /* 0x000fe200000108a9 */
[----:B------:R4:W-:Y:S01]  /*61a0*/  MUFU.EX2 R215, R4 ;  /* 0x0000000400d77308 */ /* 0x0009e20000000800 */
[C---:B------:R-:W-:Y:S02]  /*61b0*/  FMUL.FTZ R82, R165.reuse, R82 ;  /* 0x00000052a5527220 */ /* 0x040fe40000410000 */
[C---:B------:R-:W-:Y:S02]  /*61c0*/  FMUL.FTZ R83, R165.reuse, R83 ;  /* 0x00000053a5537220 */ /* 0x040fe40000410000 */
[C---:B------:R-:W-:Y:S02]  /*61d0*/  FMUL.FTZ R86, R165.reuse, R86 ;  /* 0x00000056a5567220 */ /* 0x040fe40000410000 */
[C---:B------:R-:W-:Y:S02]  /*61e0*/  FMUL.FTZ R87, R165.reuse, R87 ;  /* 0x00000057a5577220 */ /* 0x040fe40000410000 */
[C---:B------:R-:W-:Y:S01]  /*61f0*/  FMUL.FTZ R98, R165.reuse, R98 ;  /* 0x00000062a5627220 */ /* 0x040fe20000410000 */
[----:B------:R5:W-:Y:S01]  /*6200*/  MUFU.EX2 R209, R16 ;  /* 0x0000001000d17308 */ /* 0x000be20000000800 */
        /* <DEDUP_REMOVED lines=9> */
[--C-:B------:R-:W-:Y:S01]  /*62a0*/  FFMA.FTZ R6, R6, c[0x0][0x23c], -R170.reuse ;  /* 0x00008f0006067a23 */ /* 0x100fe200000108aa */
[----:B------:R-:W-:Y:S01]  /*62b0*/  FSEL R212, R212, RZ, P1 ;  /* 0x000000ffd4d47208 */ /* 0x000fe20000800000 */
[--C-:B------:R-:W-:Y:S01]  /*62c0*/  FFMA.FTZ R7, R7, c[0x0][0x23c], -R170.reuse ;  /* 0x00008f0007077a23 */ /* 0x100fe200000108aa */
[----:B------:R-:W-:Y:S01]  /*62d0*/  FSETP.NEU.FTZ.AND P1, PT, R3, -INF , PT ;  /* 0xff8000000300780b */ /* 0x000fe20003f3d000 */
[--C-:B------:R-:W-:Y:S02]  /*62e0*/  FFMA.FTZ R18, R18, c[0x0][0x23c], -R170.reuse ;  /* 0x00008f0012127a23 */ /* 0x100fe400000108aa */
[----:B------:R-:W-:Y:S01]  /*62f0*/  FFMA.FTZ R19, R19, c[0x0][0x23c], -R170 ;  /* 0x00008f0013137a23 */ /* 0x000fe200000108aa */
[----:B------:R-:W-:Y:S01]  /*6300*/  FSEL R213, R213, RZ, P1 ;  /* 0x000000ffd5d57208 */ /* 0x000fe20000800000 */
[----:B------:R2:W-:Y:S01]  /*6310*/  MUFU.EX2 R208, R7 ;  /* 0x0000000700d07308 */ /* 0x0005e20000000800 */
        /* <DEDUP_REMOVED lines=8> */
[----:B------:R-:W-:Y:S02]  /*63a0*/  FFMA.FTZ R11, R11, c[0x0][0x23c], -R213 ;  /* 0x00008f000b0b7a23 */ /* 0x000fe400000108d5 */
[C---:B----4-:R-:W-:Y:S02]  /*63b0*/  FMUL.FTZ R4, R164.reuse, R176 ;  /* 0x000000b0a4047220 */ /* 0x050fe40000410000 */
[C---:B-----5:R-:W-:Y:S01]  /*63c0*/  FMUL.FTZ R16, R164.reuse, R184 ;  /* 0x000000b8a4107220 */ /* 0x060fe20000410000 */
[----:B------:R4:W-:Y:S01]  /*63d0*/  MUFU.EX2 R250, R18 ;  /* 0x0000001200fa7308 */ /* 0x0009e20000000800 */
[----:B-1----:R-:W-:Y:S02]  /*63e0*/  FMUL.FTZ R17, R164, R185 ;  /* 0x000000b9a4117220 */ /* 0x002fe40000410000 */
[C---:B------:R-:W-:Y:S02]  /*63f0*/  FMUL.FTZ R76, R2.reuse, R76 ;  /* 0x0000004c024c7220 */ /* 0x040fe40000410000 */
[C---:B--2---:R-:W-:Y:S02]  /*6400*/  FMUL.FTZ R7, R165.reuse, R179 ;  /* 0x000000b3a5077220 */ /* 0x044fe40000410000 */
[C---:B------:R-:W-:Y:S02]  /*6410*/  FMUL.FTZ R77, R2.reuse, R77 ;  /* 0x0000004d024d7220 */ /* 0x040fe40000410000 */
[C---:B------:R-:W-:Y:S01]  /*6420*/  FMUL.FTZ R88, R2.reuse, R88 ;  /* 0x0000005802587220 */ /* 0x040fe20000410000 */
[----:B------:R-:W1:Y:S01]  /*6430*/  MUFU.EX2 R251, R19 ;  /* 0x0000001300fb7308 */ /* 0x000e620000000800 */
[C---:B------:R-:W-:Y:S02]  /*6440*/  FMUL.FTZ R89, R2.reuse, R89 ;  /* 0x0000005902597220 */ /* 0x040fe40000410000 */
[C---:B------:R-:W-:Y:S02]  /*6450*/  FMUL.FTZ R92, R2.reuse, R92 ;  /* 0x0000005c025c7220 */ /* 0x040fe40000410000 */
[----:B---3--:R-:W-:Y:S01]  /*6460*/  FMUL.FTZ R6, R165, R178 ;  /* 0x000000b2a5067220 */ /* 0x008fe20000410000 */
[----:B------:R-:W-:Y:S01]  /*6470*/  F2FP.BF16.PACK_AB R178, R223, R209 ;  /* 0x000000d1dfb2723e */ /* 0x000fe200000010ff */
[C---:B------:R-:W-:Y:S02]  /*6480*/  FMUL.FTZ R93, R2.reuse, R93 ;  /* 0x0000005d025d7220 */ /* 0x040fe40000410000 */
[C---:B------:R-:W-:Y:S01]  /*6490*/  FMUL.FTZ R102, R165.reuse, R102 ;  /* 0x00000066a5667220 */ /* 0x040fe20000410000 */
[----:B------:R-:W2:Y:S01]  /*64a0*/  MUFU.EX2 R252, R5 ;  /* 0x0000000500fc7308 */ /* 0x000ea20000000800 */
[C---:B------:R-:W-:Y:S02]  /*64b0*/  FMUL.FTZ R103, R165.reuse, R103 ;  /* 0x00000067a5677220 */ /* 0x040fe40000410000 */
[C---:B------:R-:W-:Y:S02]  /*64c0*/  FMUL.FTZ R104, R2.reuse, R104 ;  /* 0x0000006802687220 */ /* 0x040fe40000410000 */
[----:B----4-:R-:W-:Y:S02]  /*64d0*/  FMUL.FTZ R18, R165, R186 ;  /* 0x000000baa5127220 */ /* 0x010fe40000410000 */
[C---:B------:R-:W-:Y:S02]  /*64e0*/  FMUL.FTZ R105, R2.reuse, R105 ;  /* 0x0000006902697220 */ /* 0x040fe40000410000 */
[C---:B------:R-:W-:Y:S01]  /*64f0*/  FMUL.FTZ R108, R2.reuse, R108 ;  /* 0x0000006c026c7220 */ /* 0x040fe20000410000 */
[----:B------:R-:W3:Y:S01]  /*6500*/  MUFU.EX2 R0, R0 ;  /* 0x0000000000007308 */ /* 0x000ee20000000800 */
[----:B------:R-:W-:Y:S02]  /*6510*/  FMUL.FTZ R109, R2, R109 ;  /* 0x0000006d026d7220 */ /* 0x000fe40000410000 */
[C---:B------:R-:W-:Y:S01]  /*6520*/  FMUL.FTZ R113, R164.reuse, R113 ;  /* 0x00000071a4717220 */ /* 0x040fe20000410000 */
[----:B-1----:R-:W-:Y:S01]  /*6530*/  F2FP.BF16.PACK_AB R179, R251, R250 ;  /* 0x000000fafbb3723e */ /* 0x002fe200000010ff */
[C---:B------:R-:W-:Y:S02]  /*6540*/  FMUL.FTZ R19, R165.reuse, R187 ;  /* 0x000000bba5137220 */ /* 0x040fe40000410000 */
[----:B------:R-:W-:Y:S01]  /*6550*/  LDSM.16.MT88.4 R184, [R229+0xc000] ;  /* 0x00c00000e5b8783b */ /* 0x000fe20000004200 */
[C---:B------:R-:W-:Y:S02]  /*6560*/  FMUL.FTZ R114, R165.reuse, R114 ;  /* 0x00000072a5727220 */ /* 0x040fe40000410000 */
[----:B------:R1:W-:Y:S01]  /*6570*/  MUFU.EX2 R214, R8 ;  /* 0x0000000800d67308 */ /* 0x0003e20000000800 */
[----:B------:R-:W-:Y:S02]  /*6580*/  FMUL.FTZ R115, R165, R115 ;  /* 0x00000073a5737220 */ /* 0x000fe40000410000 */
[----:B------:R-:W-:Y:S01]  /*6590*/  FMUL.FTZ R116, R164, R116 ;  /* 0x00000074a4747220 */ /* 0x000fe20000410000 */
[----:B--2---:R-:W-:Y:S01]  /*65a0*/  F2FP.BF16.PACK_AB R176, R252, R215 ;  /* 0x000000d7fcb0723e */ /* 0x004fe200000010ff */
[----:B------:R-:W-:Y:S01]  /*65b0*/  FMUL.FTZ R5, R164, R177 ;  /* 0x000000b1a4057220 */ /* 0x000fe20000410000 */
[----:B------:R-:W-:Y:S01]  /*65c0*/  F2FP.BF16.PACK_AB R177, R208, R216 ;  /* 0x000000d8d0b1723e */ /* 0x000fe200000010ff */
[--C-:B------:R-:W-:Y:S02]  /*65d0*/  FFMA.FTZ R44, R44, c[0x0][0x23c], -R212.reuse ;  /* 0x00008f002c2c7a23 */ /* 0x100fe400000108d4 */
[--C-:B------:R-:W-:Y:S01]  /*65e0*/  FFMA.FTZ R40, R40, c[0x0][0x23c], -R212.reuse ;  /* 0x00008f0028287a23 */ /* 0x100fe200000108d4 */
[----:B------:R-:W2:Y:S01]  /*65f0*/  MUFU.EX2 R218, R9 ;  /* 0x0000000900da7308 */ /* 0x000ea20000000800 */
[----:B------:R-:W-:Y:S02]  /*6600*/  FFMA.FTZ R41, R41, c[0x0][0x23c], -R212 ;  /* 0x00008f0029297a23 */ /* 0x000fe400000108d4 */
[-C--:B------:R-:W-:Y:S05]  /*6610*/  HMMA.16816.F32.BF16 R4, R176, R204.reuse, R4 ;  /* 0x000000ccb004723c */ /* 0x080fea0000041804 */
[C---:B---3--:R-:W-:Y:S02]  /*6620*/  FMUL.FTZ R74, R0.reuse, R74 ;  /* 0x0000004a004a7220 */ /* 0x048fe40000410000 */
[----:B------:R3:W-:Y:S01]  /*6630*/  MUFU.EX2 R249, R10 ;  /* 0x0000000a00f97308 */ /* 0x0007e20000000800 */
[----:B------:R-:W-:Y:S04]  /*6640*/  FMUL.FTZ R75, R0, R75 ;  /* 0x0000004b004b7220 */ /* 0x000fe80000410000 */
[----:B-1----:R-:W-:Y:S02]  /*6650*/  FMUL.FTZ R8, R2, R172 ;  /* 0x000000ac02087220 */ /* 0x002fe40000410000 */
[C---:B------:R-:W-:Y:S02]  /*6660*/  FMUL.FTZ R78, R0.reuse, R78 ;  /* 0x0000004e004e7220 */ /* 0x040fe40000410000 */
[C---:B------:R-:W-:Y:S01]  /*6670*/  FMUL.FTZ R79, R0.reuse, R79 ;  /* 0x0000004f004f7220 */ /* 0x040fe20000410000 */
[----:B------:R-:W1:Y:S01]  /*6680*/  MUFU.EX2 R219, R11 ;  /* 0x0000000b00db7308 */ /* 0x000e620000000800 */
[C---:B------:R-:W-:Y:S02]  /*6690*/  FMUL.FTZ R90, R0.reuse, R90 ;  /* 0x0000005a005a7220 */ /* 0x040fe40000410000 */
[----:B------:R-:W-:Y:S01]  /*66a0*/  FMUL.FTZ R91, R0, R91 ;  /* 0x0000005b005b7220 */ /* 0x000fe20000410000 */
[----:B--2---:R-:W-:Y:S01]  /*66b0*/  F2FP.BF16.PACK_AB R172, R218, R214 ;  /* 0x000000d6daac723e */ /* 0x004fe200000010ff */
[----:B------:R-:W-:Y:S02]  /*66c0*/  FMUL.FTZ R9, R2, R173 ;  /* 0x000000ad02097220 */ /* 0x000fe40000410000 */
[C---:B------:R-:W-:Y:S02]  /*66d0*/  FMUL.FTZ R94, R0.reuse, R94 ;  /* 0x0000005e005e7220 */ /* 0x040fe40000410000 */
[C---:B------:R-:W-:Y:S01]  /*66e0*/  FMUL.FTZ R95, R0.reuse, R95 ;  /* 0x0000005f005f7220 */ /* 0x040fe20000410000 */
[----:B------:R2:W-:Y:S01]  /*66f0*/  MUFU.EX2 R227, R12 ;  /* 0x0000000c00e37308 */ /* 0x0005e20000000800 */
[C---:B------:R-:W-:Y:S02]  /*6700*/  FMUL.FTZ R106, R0.reuse, R106 ;  /* 0x0000006a006a7220 */ /* 0x040fe40000410000 */
[C---:B------:R-:W-:Y:S02]  /*6710*/  FMUL.FTZ R107, R0.reuse, R107 ;  /* 0x0000006b006b7220 */ /* 0x040fe40000410000 */
[C---:B---3--:R-:W-:Y:S02]  /*6720*/  FMUL.FTZ R10, R0.reuse, R174 ;  /* 0x000000ae000a7220 */ /* 0x048fe40000410000 */
[C---:B------:R-:W-:Y:S02]  /*6730*/  FMUL.FTZ R110, R0.reuse, R110 ;  /* 0x0000006e006e7220 */ /* 0x040fe40000410000 */
[----:B------:R-:W-:Y:S01]  /*6740*/  FMUL.FTZ R111, R0, R111 ;  /* 0x0000006f006f7220 */ /* 0x000fe20000410000 */
[----:B------:R-:W3:Y:S01]  /*6750*/  MUFU.EX2 R220, R13 ;  /* 0x0000000d00dc7308 */ /* 0x000ee20000000800 */
[----:B------:R-:W-:Y:S02]  /*6760*/  FMUL.FTZ R117, R164, R117 ;  /* 0x00000075a4757220 */ /* 0x000fe40000410000 */
[----:B------:R-:W-:Y:S01]  /*6770*/  FMUL.FTZ R118, R165, R118 ;  /* 0x00000076a5767220 */ /* 0x000fe20000410000 */
[----:B-1----:R-:W-:Y:S01]  /*6780*/  F2FP.BF16.PACK_AB R173, R219, R249 ;  /* 0x000000f9dbad723e */ /* 0x002fe200000010ff */
[----:B------:R-:W-:Y:S02]  /*6790*/  FMUL.FTZ R11, R0, R175 ;  /* 0x000000af000b7220 */ /* 0x000fe40000410000 */
[----:B------:R-:W-:Y:S02]  /*67a0*/  FMUL.FTZ R119, R165, R119 ;  /* 0x00000077a5777220 */ /* 0x000fe40000410000 */
[C---:B------:R-:W-:Y:S01]  /*67b0*/  FMUL.FTZ R120, R2.reuse, R120 ;  /* 0x0000007802787220 */ /* 0x040fe20000410000 */
[----:B------:R1:W-:Y:S01]  /*67c0*/  MUFU.EX2 R226, R14 ;  /* 0x0000000e00e27308 */ /* 0x0003e20000000800 */
[----:B------:R-:W-:Y:S02]  /*67d0*/  FMUL.FTZ R121, R2, R121 ;  /* 0x0000007902797220 */ /* 0x000fe40000410000 */
[----:B------:R-:W-:Y:S02]  /*67e0*/  FMUL.FTZ R122, R0, R122 ;  /* 0x0000007a007a7220 */ /* 0x000fe40000410000 */
[----:B--2---:R-:W-:Y:S02]  /*67f0*/  FMUL.FTZ R12, R2, R180 ;  /* 0x000000b4020c7220 */ /* 0x004fe40000410000 */
[----:B------:R-:W-:Y:S02]  /*6800*/  FMUL.FTZ R123, R0, R123 ;  /* 0x0000007b007b7220 */ /* 0x000fe40000410000 */
[C---:B------:R-:W-:Y:S01]  /*6810*/  FMUL.FTZ R124, R2.reuse, R124 ;  /* 0x0000007c027c7220 */ /* 0x040fe20000410000 */
[----:B------:R-:W2:Y:S01]  /*6820*/  MUFU.EX2 R217, R15 ;  /* 0x0000000f00d97308 */ /* 0x000ea20000000800 */
[----:B------:R-:W-:Y:S02]  /*6830*/  FMUL.FTZ R125, R2, R125 ;  /* 0x0000007d027d7220 */ /* 0x000fe40000410000 */
[----:B------:R-:W-:Y:S01]  /*6840*/  FMUL.FTZ R126, R0, R126 ;  /* 0x0000007e007e7220 */ /* 0x000fe20000410000 */
[----:B---3--:R-:W-:Y:S01]  /*6850*/  F2FP.BF16.PACK_AB R174, R220, R227 ;  /* 0x000000e3dcae723e */ /* 0x008fe200000010ff */
[----:B------:R-:W-:Y:S02]  /*6860*/  FMUL.FTZ R13, R2, R181 ;  /* 0x000000b5020d7220 */ /* 0x000fe40000410000 */
[----:B------:R-:W-:Y:S02]  /*6870*/  FMUL.FTZ R127, R0, R127 ;  /* 0x0000007f007f7220 */ /* 0x000fe40000410000 */
[--C-:B------:R-:W-:Y:S02]  /*6880*/  FFMA.FTZ R20, R20, c[0x0][0x23c], -R169.reuse ;  /* 0x00008f0014147a23 */ /* 0x100fe400000108a9 */
[----:B------:R-:W-:Y:S02]  /*6890*/  FFMA.FTZ R21, R21, c[0x0][0x23c], -R169 ;  /* 0x00008f0015157a23 */ /* 0x000fe400000108a9 */
[--C-:B------:R-:W-:Y:S02]  /*68a0*/  FFMA.FTZ R22, R22, c[0x0][0x23c], -R170.reuse ;  /* 0x00008f0016167a23 */ /* 0x100fe400000108aa */
[----:B-1----:R-:W-:Y:S02]  /*68b0*/  FMUL.FTZ R14, R0, R182 ;  /* 0x000000b6000e7220 */ /* 0x002fe40000410000 */
[--C-:B------:R-:W-:Y:S02]  /*68c0*/  FFMA.FTZ R23, R23, c[0x0][0x23c], -R170.reuse ;  /* 0x00008f0017177a23 */ /* 0x100fe400000108aa */
[C---:B------:R-:W-:Y:S02]  /*68d0*/  FMUL.FTZ R128, R164.reuse, R128 ;  /* 0x00000080a4807220 */ /* 0x040fe40000410000 */
[----:B------:R-:W-:Y:S01]  /*68e0*/  FMUL.FTZ R129, R164, R129 ;  /* 0x00000081a4817220 */ /* 0x000fe20000410000 */
[----:B------:R1:W-:Y:S01]  /*68f0*/  MUFU.EX2 R221, R23 ;  /* 0x0000001700dd7308 */ /* 0x0003e20000000800 */
[----:B------:R-:W-:Y:S01]  /*6900*/  FMUL.FTZ R130, R165, R130 ;  /* 0x00000082a5827220 */ /* 0x000fe20000410000 */
[----:B--2---:R-:W-:Y:S01]  /*6910*/  F2FP.BF16.PACK_AB R175, R217, R226 ;  /* 0x000000e2d9af723e */ /* 0x004fe200000010ff */
[----:B------:R-:W-:Y:S02]  /*6920*/  FMUL.FTZ R15, R0, R183 ;  /* 0x000000b7000f7220 */ /* 0x000fe40000410000 */
[----:B------:R-:W-:Y:S01]  /*6930*/  LDSM.16.MT88.4 R180, [R230+0xc000] ;  /* 0x00c00000e6b4783b */ /* 0x000fe20000004200 */
[--C-:B------:R-:W-:Y:S02]  /*6940*/  FFMA.FTZ R42, R42, c[0x0][0x23c], -R213.reuse ;  /* 0x00008f002a2a7a23 */ /* 0x100fe400000108d5 */
[----:B------:R-:W-:Y:S01]  /*6950*/  FFMA.FTZ R43, R43, c[0x0][0x23c], -R213 ;  /* 0x00008f002b2b7a23 */ /* 0x000fe200000108d5 */
[C---:B------:R-:W-:Y:S04]  /*6960*/  HMMA.16816.F32.BF16 R8, R172.reuse, R204, R8 ;  /* 0x000000ccac08723c */ /* 0x040fe80000041808 */
[C---:B------:R-:W-:Y:S02]  /*6970*/  FMUL.FTZ R131, R165.reuse, R131 ;  /* 0x00000083a5837220 */ /* 0x040fe40000410000 */
[C---:B------:R-:W-:Y:S01]  /*6980*/  FMUL.FTZ R132, R164.reuse, R132 ;  /* 0x00000084a4847220 */ /* 0x040fe20000410000 */
[----:B------:R-:W-:Y:S01]  /*6990*/  MOV R205, R209 ;  /* 0x000000d100cd7202 */ /* 0x000fe20000000f00 */
[-C--:B------:R-:W-:Y:S04]  /*69a0*/  HMMA.16816.F32.BF16 R12, R172, R206.reuse, R12 ;  /* 0x000000ceac0c723c */ /* 0x080fe8000004180c */
[----:B------:R-:W-:Y:S01]  /*69b0*/  MOV R204, R208 ;  /* 0x000000d000cc7202 */ /* 0x000fe20000000f00 */
[----:B------:R-:W-:Y:S01]  /*69c0*/  FMUL.FTZ R133, R164, R133 ;  /* 0x00000085a4857220 */ /* 0x000fe20000410000 */
[----:B------:R-:W2:Y:S01]  /*69d0*/  LDSM.16.MT88.4 R208, [R228+0xc000] ;  /* 0x00c00000e4d0783b */ /* 0x000ea20000004200 */
[C---:B------:R-:W-:Y:S01]  /*69e0*/  FMUL.FTZ R134, R165.reuse, R134 ;  /* 0x00000086a5867220 */ /* 0x040fe20000410000 */
[C---:B------:R-:W-:Y:S04]  /*69f0*/  HMMA.16816.F32.BF16 R16, R176.reuse, R206, R16 ;  /* 0x000000ceb010723c */ /* 0x040fe80000041810 */
[----:B------:R-:W-:Y:S02]  /*6a00*/  FMUL.FTZ R135, R165, R135 ;  /* 0x00000087a5877220 */ /* 0x000fe40000410000 */
[C---:B------:R-:W-:Y:S01]  /*6a10*/  FMUL.FTZ R136, R2.reuse, R136 ;  /* 0x0000008802887220 */ /* 0x040fe20000410000 */
[----:B------:R-:W-:Y:S01]  /*6a20*/  MOV R207, R219 ;  /* 0x000000db00cf7202 */ /* 0x000fe20000000f00 */
[----:B------:R-:W-:Y:S01]  /*6a30*/  FMUL.FTZ R137, R2, R137 ;  /* 0x0000008902897220 */ /* 0x000fe20000410000 */
[----:B------:R3:W-:Y:S03]  /*6a40*/  MUFU.EX2 R219, R20 ;  /* 0x0000001400db7308 */ /* 0x0007e60000000800 */
[C---:B------:R-:W-:Y:S02]  /*6a50*/  FMUL.FTZ R138, R0.reuse, R138 ;  /* 0x0000008a008a7220 */ /* 0x040fe40000410000 */
[----:B------:R-:W-:Y:S02]  /*6a60*/  FMUL.FTZ R139, R0, R139 ;  /* 0x0000008b008b7220 */ /* 0x000fe40000410000 */
[--C-:B------:R-:W-:Y:S02]  /*6a70*/  FFMA.FTZ R33, R33, c[0x0][0x23c], -R169.reuse ;  /* 0x00008f0021217a23 */ /* 0x100fe400000108a9 */
[--C-:B------:R-:W-:Y:S02]  /*6a80*/  FFMA.FTZ R32, R32, c[0x0][0x23c], -R169.reuse ;  /* 0x00008f0020207a23 */ /* 0x100fe400000108a9 */
[--C-:B------:R-:W-:Y:S01]  /*6a90*/  FFMA.FTZ R34, R34, c[0x0][0x23c], -R170.reuse ;  /* 0x00008f0022227a23 */ /* 0x100fe200000108aa */
[----:B------:R4:W-:Y:S01]  /*6aa0*/  MUFU.EX2 R206, R33 ;  /* 0x0000002100ce7308 */ /* 0x0009e20000000800 */
[----:B------:R-:W-:Y:S02]  /*6ab0*/  FFMA.FTZ R35, R35, c[0x0][0x23c], -R170 ;  /* 0x00008f0023237a23 */ /* 0x000fe400000108aa */
[----:B-1----:R-:W-:Y:S02]  /*6ac0*/  FMUL.FTZ R23, R0, R191 ;  /* 0x000000bf00177220 */ /* 0x002fe40000410000 */
[C---:B------:R-:W-:Y:S02]  /*6ad0*/  FMUL.FTZ R140, R164.reuse, R140 ;  /* 0x0000008ca48c7220 */ /* 0x040fe40000410000 */
[----:B------:R-:W-:Y:S02]  /*6ae0*/  FMUL.FTZ R141, R164, R141 ;  /* 0x0000008da48d7220 */ /* 0x000fe40000410000 */
[C---:B------:R-:W-:Y:S01]  /*6af0*/  FMUL.FTZ R142, R165.reuse, R142 ;  /* 0x0000008ea58e7220 */ /* 0x040fe20000410000 */
[----:B------:R1:W-:Y:S01]  /*6b00*/  MUFU.EX2 R224, R32 ;  /* 0x0000002000e07308 */ /* 0x0003e20000000800 */
[C---:B------:R-:W-:Y:S02]  /*6b10*/  FMUL.FTZ R143, R165.reuse, R143 ;  /* 0x0000008fa58f7220 */ /* 0x040fe40000410000 */
[----:B---3--:R-:W-:Y:S02]  /*6b20*/  FMUL.FTZ R20, R2, R188 ;  /* 0x000000bc02147220 */ /* 0x008fe40000410000 */
[C---:B------:R-:W-:Y:S01]  /*6b30*/  FMUL.FTZ R144, R164.reuse, R144 ;  /* 0x00000090a4907220 */ /* 0x040fe20000410000 */
[-C--:B--2---:R-:W-:Y:S04]  /*6b40*/  HMMA.16816.F32.BF16 R68, R176, R208.reuse, R68 ;  /* 0x000000d0b044723c */ /* 0x084fe80000041844 */
[----:B------:R2:W-:Y:S01]  /*6b50*/  MUFU.EX2 R225, R34 ;  /* 0x0000002200e17308 */ /* 0x0005e20000000800 */
[----:B------:R-:W-:Y:S02]  /*6b60*/  FMUL.FTZ R145, R164, R145 ;  /* 0x00000091a4917220 */ /* 0x000fe40000410000 */
[C---:B------:R-:W-:Y:S01]  /*6b70*/  FMUL.FTZ R146, R165.reuse, R146 ;  /* 0x00000092a5927220 */ /* 0x040fe20000410000 */
[C---:B------:R-:W-:Y:S04]  /*6b80*/  HMMA.16816.F32.BF16 R72, R172.reuse, R208, R72 ;  /* 0x000000d0ac48723c */ /* 0x040fe80000041848 */
[C---:B------:R-:W-:Y:S02]  /*6b90*/  FMUL.FTZ R147, R165.reuse, R147 ;  /* 0x00000093a5937220 */ /* 0x040fe40000410000 */
[C---:B----4-:R-:W-:Y:S01]  /*6ba0*/  FMUL.FTZ R33, R2.reuse, R193 ;  /* 0x000000c102217220 */ /* 0x050fe20000410000 */
[----:B------:R-:W-:Y:S01]  /*6bb0*/  MOV R209, R218 ;  /* 0x000000da00d17202 */ /* 0x000fe20000000f00 */
[-C--:B------:R-:W-:Y:S01]  /*6bc0*/  HMMA.16816.F32.BF16 R76, R172, R210.reuse, R76 ;  /* 0x000000d2ac4c723c */ /* 0x080fe2000004184c */
[----:B------:R3:W4:Y:S03]  /*6bd0*/  MUFU.EX2 R218, R22 ;  /* 0x0000001600da7308 */ /* 0x0007260000000800 */
[C---:B-1----:R-:W-:Y:S02]  /*6be0*/  FMUL.FTZ R32, R2.reuse, R192 ;  /* 0x000000c002207220 */ /* 0x042fe40000410000 */
[----:B------:R-:W-:Y:S02]  /*6bf0*/  FMUL.FTZ R148, R2, R148 ;  /* 0x0000009402947220 */ /* 0x000fe40000410000 */
[C---:B------:R-:W-:Y:S03]  /*6c00*/  HMMA.16816.F32.BF16 R80, R176.reuse, R210, R80 ;  /* 0x000000d2b050723c */ /* 0x040fe60000041850 */
[----:B------:R1:W-:Y:S01]  /*6c10*/  MUFU.EX2 R211, R35 ;  /* 0x0000002300d37308 */ /* 0x0003e20000000800 */
[----:B--2---:R-:W-:Y:S02]  /*6c20*/  FMUL.FTZ R34, R0, R194 ;  /* 0x000000c200227220 */ /* 0x004fe40000410000 */
[--C-:B------:R-:W-:Y:S02]  /*6c30*/  FFMA.FTZ R194, R64, c[0x0][0x23c], -R169.reuse ;  /* 0x00008f0040c27a23 */ /* 0x100fe400000108a9 */
[-C--:B------:R-:W-:Y:S04]  /*6c40*/  HMMA.16816.F32.BF16 R84, R176, R180.reuse, R84 ;  /* 0x000000b4b054723c */ /* 0x080fe80000041854 */
[----:B------:R-:W-:Y:S01]  /*6c50*/  FMUL.FTZ R149, R2, R149 ;  /* 0x0000009502957220 */ /* 0x000fe20000410000 */
[----:B------:R2:W-:Y:S01]  /*6c60*/  MUFU.EX2 R210, R21 ;  /* 0x0000001500d27308 */ /* 0x0005e20000000800 */
[C---:B------:R-:W-:Y:S02]  /*6c70*/  FMUL.FTZ R150, R0.reuse, R150 ;  /* 0x0000009600967220 */ /* 0x040fe40000410000 */
[C---:B------:R-:W-:Y:S04]  /*6c80*/  HMMA.16816.F32.BF16 R88, R172.reuse, R180, R88 ;  /* 0x000000b4ac58723c */ /* 0x040fe80000041858 */
[C---:B---3--:R-:W-:Y:S02]  /*6c90*/  FMUL.FTZ R22, R0.reuse, R190 ;  /* 0x000000be00167220 */ /* 0x048fe40000410000 */
[C---:B------:R-:W-:Y:S02]  /*6ca0*/  FMUL.FTZ R151, R0.reuse, R151 ;  /* 0x0000009700977220 */ /* 0x040fe40000410000 */
[-C--:B------:R-:W-:Y:S04]  /*6cb0*/  HMMA.16816.F32.BF16 R92, R172, R182.reuse, R92 ;  /* 0x000000b6ac5c723c */ /* 0x080fe8000004185c */
[----:B-1----:R-:W-:Y:S02]  /*6cc0*/  FMUL.FTZ R35, R0, R195 ;  /* 0x000000c300237220 */ /* 0x002fe40000410000 */
[--C-:B------:R-:W-:Y:S02]  /*6cd0*/  FFMA.FTZ R195, R52, c[0x0][0x23c], -R169.reuse ;  /* 0x00008f0034c37a23 */ /* 0x100fe400000108a9 */
[C---:B------:R-:W-:Y:S01]  /*6ce0*/  HMMA.16816.F32.BF16 R96, R176.reuse, R182, R96 ;  /* 0x000000b6b060723c */ /* 0x040fe20000041860 */
[----:B------:R-:W1:Y:S03]  /*6cf0*/  LDSM.16.MT88.4 R180, [R171+0xe000] ;  /* 0x00e00000abb4783b */ /* 0x000e660000004200 */
[----:B------:R-:W-:Y:S02]  /*6d00*/  FMUL.FTZ R152, R164, R152 ;  /* 0x00000098a4987220 */ /* 0x000fe40000410000 */
[----:B--2---:R-:W-:Y:S02]  /*6d10*/  FMUL.FTZ R21, R2, R189 ;  /* 0x000000bd02157220 */ /* 0x004fe40000410000 */
[-C--:B------:R-:W-:Y:S04]  /*6d20*/  HMMA.16816.F32.BF16 R100, R176, R184.reuse, R100 ;  /* 0x000000b8b064723c */ /* 0x080fe80000041864 */
[----:B------:R-:W-:Y:S02]  /*6d30*/  FMUL.FTZ R153, R164, R153 ;  /* 0x00000099a4997220 */ /* 0x000fe40000410000 */
[C---:B------:R-:W-:Y:S02]  /*6d40*/  FMUL.FTZ R154, R165.reuse, R154 ;  /* 0x0000009aa59a7220 */ /* 0x040fe40000410000 */
[C---:B------:R-:W-:Y:S04]  /*6d50*/  HMMA.16816.F32.BF16 R104, R172.reuse, R184, R104 ;  /* 0x000000b8ac68723c */ /* 0x040fe80000041868 */
[----:B------:R-:W-:Y:S02]  /*6d60*/  FMUL.FTZ R155, R165, R155 ;  /* 0x0000009ba59b7220 */ /* 0x000fe40000410000 */
[C---:B------:R-:W-:Y:S02]  /*6d70*/  FMUL.FTZ R156, R2.reuse, R156 ;  /* 0x0000009c029c7220 */ /* 0x040fe40000410000 */
[-C--:B------:R-:W-:Y:S04]  /*6d80*/  HMMA.16816.F32.BF16 R108, R172, R186.reuse, R108 ;  /* 0x000000baac6c723c */ /* 0x080fe8000004186c */
[----:B------:R-:W-:Y:S02]  /*6d90*/  FMUL.FTZ R157, R2, R157 ;  /* 0x0000009d029d7220 */ /* 0x000fe40000410000 */
[C---:B------:R-:W-:Y:S02]  /*6da0*/  FMUL.FTZ R158, R0.reuse, R158 ;  /* 0x0000009e009e7220 */ /* 0x040fe40000410000 */
[C---:B------:R-:W-:Y:S01]  /*6db0*/  HMMA.16816.F32.BF16 R112, R176.reuse, R186, R112 ;  /* 0x000000bab070723c */ /* 0x040fe20000041870 */
[----:B------:R-:W2:Y:S03]  /*6dc0*/  LDSM.16.MT88.4 R184, [R228+0xe000] ;  /* 0x00e00000e4b8783b */ /* 0x000ea60000004200 */
[----:B------:R-:W-:Y:S02]  /*6dd0*/  FMUL.FTZ R159, R0, R159 ;  /* 0x0000009f009f7220 */ /* 0x000fe40000410000 */
[C---:B------:R-:W-:Y:S02]  /*6de0*/  FMUL.FTZ R160, R2.reuse, R160 ;  /* 0x000000a002a07220 */ /* 0x040fe40000410000 */
[----:B------:R-:W-:Y:S01]  /*6df0*/  FMUL.FTZ R161, R2, R161 ;  /* 0x000000a102a17220 */ /* 0x000fe20000410000 */
[-C--:B-1----:R-:W-:Y:S03]  /*6e00*/  HMMA.16816.F32.BF16 R116, R176, R180.reuse, R116 ;  /* 0x000000b4b074723c */ /* 0x082fe60000041874 */
[C---:B------:R-:W-:Y:S02]  /*6e10*/  FMUL.FTZ R162, R0.reuse, R162 ;  /* 0x000000a200a27220 */ /* 0x040fe40000410000 */
[----:B------:R-:W-:Y:S02]  /*6e20*/  FMUL.FTZ R163, R0, R163 ;  /* 0x000000a300a37220 */ /* 0x000fe40000410000 */
[--C-:B------:R-:W-:Y:S01]  /*6e30*/  FFMA.FTZ R192, R36, c[0x0][0x23c], -R169.reuse ;  /* 0x00008f0024c07a23 */ /* 0x100fe200000108a9 */
[C---:B------:R-:W-:Y:S04]  /*6e40*/  HMMA.16816.F32.BF16 R120, R172.reuse, R180, R120 ;  /* 0x000000b4ac78723c */ /* 0x040fe80000041878 */
[--C-:B------:R-:W-:Y:S01]  /*6e50*/  FFMA.FTZ R191, R37, c[0x0][0x23c], -R169.reuse ;  /* 0x00008f0025bf7a23 */ /* 0x100fe200000108a9 */
[----:B----4-:R-:W-:Y:S01]  /*6e60*/  F2FP.BF16.PACK_AB R37, R221, R218 ;  /* 0x000000dadd25723e */ /* 0x010fe200000010ff */
[--C-:B------:R-:W-:Y:S02]  /*6e70*/  FFMA.FTZ R190, R48, c[0x0][0x23c], -R169.reuse ;  /* 0x00008f0030be7a23 */ /* 0x100fe400000108a9 */
[-C--:B------:R-:W-:Y:S04]  /*6e80*/  HMMA.16816.F32.BF16 R124, R172, R182.reuse, R124 ;  /* 0x000000b6ac7c723c */ /* 0x080fe8000004187c */
[----:B------:R-:W-:Y:S02]  /*6e90*/  FFMA.FTZ R189, R49, c[0x0][0x23c], -R169 ;  /* 0x00008f0031bd7a23 */ /* 0x000fe400000108a9 */
[--C-:B------:R-:W-:Y:S02]  /*6ea0*/  FFMA.FTZ R45, R45, c[0x0][0x23c], -R212.reuse ;  /* 0x00008f002d2d7a23 */ /* 0x100fe400000108d4 */
[C---:B------:R-:W-:Y:S01]  /*6eb0*/  HMMA.16816.F32.BF16 R128, R176.reuse, R182, R128 ;  /* 0x000000b6b080723c */ /* 0x040fe20000041880 */
[----:B------:R-:W1:Y:S03]  /*6ec0*/  LDSM.16.MT88.4 R180, [R230+0xe000] ;  /* 0x00e00000e6b4783b */ /* 0x000e660000004200 */
[--C-:B------:R-:W-:Y:S02]  /*6ed0*/  FFMA.FTZ R46, R46, c[0x0][0x23c], -R213.reuse ;  /* 0x00008f002e2e7a23 */ /* 0x100fe400000108d5 */
[--C-:B------:R-:W-:Y:S02]  /*6ee0*/  FFMA.FTZ R47, R47, c[0x0][0x23c], -R213.reuse ;  /* 0x00008f002f2f7a23 */ /* 0x100fe400000108d5 */
[-C--:B--2---:R-:W-:Y:S04]  /*6ef0*/  HMMA.16816.F32.BF16 R132, R176, R184.reuse, R132 ;  /* 0x000000b8b084723c */ /* 0x084fe80000041884 */
[--C-:B------:R-:W-:Y:S02]  /*6f00*/  FFMA.FTZ R25, R25, c[0x0][0x23c], -R212.reuse ;  /* 0x00008f0019197a23 */ /* 0x100fe400000108d4 */
[--C-:B------:R-:W-:Y:S02]  /*6f10*/  FFMA.FTZ R26, R26, c[0x0][0x23c], -R213.reuse ;  /* 0x00008f001a1a7a23 */ /* 0x100fe400000108d5 */
[C---:B------:R-:W-:Y:S01]  /*6f20*/  HMMA.16816.F32.BF16 R136, R172.reuse, R184, R136 ;  /* 0x000000b8ac88723c */ /* 0x040fe20000041888 */
[----:B------:R2:W-:Y:S03]  /*6f30*/  MUFU.EX2 R222, R25 ;  /* 0x0000001900de7308 */ /* 0x0005e60000000800 */
[--C-:B------:R-:W-:Y:S02]  /*6f40*/  FFMA.FTZ R27, R27, c[0x0][0x23c], -R213.reuse ;  /* 0x00008f001b1b7a23 */ /* 0x100fe400000108d5 */
[--C-:B------:R-:W-:Y:S02]  /*6f50*/  FFMA.FTZ R24, R24, c[0x0][0x23c], -R212.reuse ;  /* 0x00008f0018187a23 */ /* 0x100fe400000108d4 */
[-C--:B------:R-:W-:Y:S03]  /*6f60*/  HMMA.16816.F32.BF16 R20, R172, R186.reuse, R20 ;  /* 0x000000baac14723c */ /* 0x080fe60000041814 */
[----:B------:R3:W4:Y:S01]  /*6f70*/  MUFU.EX2 R188, R26 ;  /* 0x0000001a00bc7308 */ /* 0x0007220000000800 */
[--C-:B------:R-:W-:Y:S02]  /*6f80*/  FFMA.FTZ R28, R28, c[0x0][0x23c], -R212.reuse ;  /* 0x00008f001c1c7a23 */ /* 0x100fe400000108d4 */
[----:B------:R-:W-:Y:S02]  /*6f90*/  FFMA.FTZ R29, R29, c[0x0][0x23c], -R212 ;  /* 0x00008f001d1d7a23 */ /* 0x000fe400000108d4 */
[C---:B------:R-:W-:Y:S01]  /*6fa0*/  HMMA.16816.F32.BF16 R140, R176.reuse, R186, R140 ;  /* 0x000000bab08c723c */ /* 0x040fe2000004188c */
[----:B------:R-:W5:Y:S03]  /*6fb0*/  LDSM.16.MT88.4 R184, [R229+0xe000] ;  /* 0x00e00000e5b8783b */ /* 0x000f660000004200 */
[--C-:B------:R-:W-:Y:S01]  /*6fc0*/  FFMA.FTZ R30, R30, c[0x0][0x23c], -R213.reuse ;  /* 0x00008f001e1e7a23 */ /* 0x100fe200000108d5 */
[----:B------:R4:W4:Y:S01]  /*6fd0*/  MUFU.EX2 R248, R27 ;  /* 0x0000001b00f87308 */ /* 0x0009220000000800 */
[----:B------:R-:W-:Y:S02]  /*6fe0*/  FFMA.FTZ R31, R31, c[0x0][0x23c], -R213 ;  /* 0x00008f001f1f7a23 */ /* 0x000fe400000108d5 */
[-C--:B-1----:R-:W-:Y:S04]  /*6ff0*/  HMMA.16816.F32.BF16 R144, R176, R180.reuse, R144 ;  /* 0x000000b4b090723c */ /* 0x082fe80000041890 */
[C---:B--2---:R-:W-:Y:S03]  /*7000*/  FMUL.FTZ R25, R164.reuse, R197 ;  /* 0x000000c5a4197220 */ /* 0x044fe60000410000 */
[----:B------:R1:W2:Y:S01]  /*7010*/  MUFU.EX2 R193, R24 ;  /* 0x0000001800c17308 */ /* 0x0002a20000000800 */
[C---:B------:R-:W-:Y:S04]  /*7020*/  HMMA.16816.F32.BF16 R32, R172.reuse, R180, R32 ;  /* 0x000000b4ac20723c */ /* 0x040fe80000041820 */
[C---:B---3--:R-:W-:Y:S04]  /*7030*/  FMUL.FTZ R26, R165.reuse, R198 ;  /* 0x000000c6a51a7220 */ /* 0x048fe80000410000 */
[-C--:B------:R-:W-:Y:S01]  /*7040*/  HMMA.16816.F32.BF16 R148, R172, R182.reuse, R148 ;  /* 0x000000b6ac94723c */ /* 0x080fe20000041894 */
[----:B------:R3:W-:Y:S03]  /*7050*/  MUFU.EX2 R198, R30 ;  /* 0x0000001e00c67308 */ /* 0x0007e60000000800 */
[----:B----4-:R-:W-:Y:S04]  /*7060*/  FMUL.FTZ R27, R165, R199 ;  /* 0x000000c7a51b7220 */ /* 0x010fe80000410000 */
[C---:B------:R-:W-:Y:S01]  /*7070*/  HMMA.16816.F32.BF16 R152, R176.reuse, R182, R152 ;  /* 0x000000b6b098723c */ /* 0x040fe20000041898 */
[----:B------:R-:W4:Y:S02]  /*7080*/  LDSM.16.MT88.4 R180, [R171+0xc800] ;  /* 0x00c80000abb4783b */ /* 0x000f240000004200 */
[----:B------:R2:W-:Y:S01]  /*7090*/  MUFU.EX2 R199, R29 ;  /* 0x0000001d00c77308 */ /* 0x0005e20000000800 */
[----:B-1----:R-:W-:Y:S02]  /*70a0*/  FMUL.FTZ R24, R164, R196 ;  /* 0x000000c4a4187220 */ /* 0x002fe40000410000 */
[--C-:B------:R-:W-:Y:S02]  /*70b0*/  FFMA.FTZ R196, R53, c[0x0][0x23c], -R169.reuse ;  /* 0x00008f0035c47a23 */ /* 0x100fe400000108a9 */
[----:B------:R-:W-:Y:S03]  /*70c0*/  FFMA.FTZ R169, R65, c[0x0][0x23c], -R169 ;  /* 0x00008f0041a97a23 */ /* 0x000fe600000108a9 */
[-C--:B-----5:R-:W-:Y:S02]  /*70d0*/  HMMA.16816.F32.BF16 R24, R176, R184.reuse, R24 ;  /* 0x000000b8b018723c */ /* 0x0a0fe40000041818 */
[----:B------:R1:W5:Y:S01]  /*70e0*/  MUFU.EX2 R197, R31 ;  /* 0x0000001f00c57308 */ /* 0x0003620000000800 */
[----:B---3--:R-:W-:Y:S01]  /*70f0*/  FMUL.FTZ R30, R165, R202 ;  /* 0x000000caa51e7220 */ /* 0x008fe20000410000 */
[----:B------:R-:W-:Y:S01]  /*7100*/  MOV R202, R188 ;  /* 0x000000bc00ca7202 */ /* 0x000fe20000000f00 */
[--C-:B------:R-:W-:Y:S03]  /*7110*/  FFMA.FTZ R188, R50, c[0x0][0x23c], -R170.reuse ;  /* 0x00008f0032bc7a23 */ /* 0x100fe600000108aa */
[C---:B------:R-:W-:Y:S04]  /*7120*/  HMMA.16816.F32.BF16 R156, R172.reuse, R184, R156 ;  /* 0x000000b8ac9c723c */ /* 0x040fe8000004189c */
[----:B------:R3:W3:Y:S01]  /*7130*/  MUFU.EX2 R208, R28 ;  /* 0x0000001c00d07308 */ /* 0x0006e20000000800 */
[----:B------:R-:W-:Y:S01]  /*7140*/  F2FP.BF16.PACK_AB R49, R248, R202 ;  /* 0x000000caf831723e */ /* 0x000fe200000010ff */
[----:B--2---:R-:W-:Y:S01]  /*7150*/  FMUL.FTZ R29, R164, R201 ;  /* 0x000000c9a41d7220 */ /* 0x004fe20000410000 */
[----:B------:R-:W-:Y:S01]  /*7160*/  MOV R201, R217 ;  /* 0x000000d900c97202 */ /* 0x000fe20000000f00 */
[-C--:B------:R-:W-:Y:S01]  /*7170*/  HMMA.16816.F32.BF16 R160, R172, R186.reuse, R160 ;  /* 0x000000baaca0723c */ /* 0x080fe200000418a0 */
[----:B------:R-:W2:Y:S03]  /*7180*/  LDSM.16.MT88.4 R172, [R228+0xc800] ;  /* 0x00c80000e4ac783b */ /* 0x000ea60000004200 */
[--C-:B------:R-:W-:Y:S01]  /*7190*/  FFMA.FTZ R185, R38, c[0x0][0x23c], -R170.reuse ;  /* 0x00008f0026b97a23 */ /* 0x100fe200000108aa */
[----:B------:R-:W-:Y:S01]  /*71a0*/  F2FP.BF16.PACK_AB R38, R206, R224 ;  /* 0x000000e0ce26723e */ /* 0x000fe200000010ff */
[--C-:B------:R-:W-:Y:S01]  /*71b0*/  FFMA.FTZ R184, R39, c[0x0][0x23c], -R170.reuse ;  /* 0x00008f0027b87a23 */ /* 0x100fe200000108aa */
[----:B------:R-:W-:Y:S01]  /*71c0*/  MUFU.EX2 R217, R47 ;  /* 0x0000002f00d97308 */ /* 0x000fe20000000800 */
[----:B-1----:R-:W-:Y:S01]  /*71d0*/  FMUL.FTZ R31, R165, R203 ;  /* 0x000000cba51f7220 */ /* 0x002fe20000410000 */
[----:B------:R-:W-:Y:S03]  /*71e0*/  MOV R203, R210 ;  /* 0x000000d200cb7202 */ /* 0x000fe60000000f00 */
[----:B------:R-:W-:Y:S02]  /*71f0*/  MOV R210, R207 ;  /* 0x000000cf00d27202 */ /* 0x000fe40000000f00 */
[----:B------:R-:W-:Y:S02]  /*7200*/  F2FP.BF16.PACK_AB R36, R203, R219 ;  /* 0x000000dbcb24723e */ /* 0x000fe400000010ff */
[----:B------:R-:W-:Y:S01]  /*7210*/  MOV R207, R205 ;  /* 0x000000cd00cf7202 */ /* 0x000fe20000000f00 */
[----:B---3--:R-:W-:Y:S01]  /*7220*/  FMUL.FTZ R28, R164, R200 ;  /* 0x000000c8a41c7220 */ /* 0x008fe20000410000 */
[----:B------:R-:W-:Y:S01]  /*7230*/  MOV R200, R193 ;  /* 0x000000c100c87202 */ /* 0x000fe20000000f00 */
[--C-:B------:R-:W-:Y:S01]  /*7240*/  FFMA.FTZ R193, R51, c[0x0][0x23c], -R170.reuse ;  /* 0x00008f0033c17a23 */ /* 0x100fe200000108aa */
[----:B-----5:R-:W-:Y:S02]  /*7250*/  F2FP.BF16.PACK_AB R51, R197, R198 ;  /* 0x000000c6c533723e */ /* 0x020fe400000010ff */
[----:B------:R-:W-:Y:S02]  /*7260*/  F2FP.BF16.PACK_AB R48, R222, R200 ;  /* 0x000000c8de30723e */ /* 0x000fe400000010ff */
[----:B------:R-:W-:Y:S04]  /*7270*/  HMMA.16816.F32.BF16 R28, R176, R186, R28 ;  /* 0x000000bab01c723c */ /* 0x000fe8000004181c */
[----:B------:R-:W-:Y:S02]  /*7280*/  MOV R205, R249 ;  /* 0x000000f900cd7202 */ /* 0x000fe40000000f00 */
[----:B------:R1:W-:Y:S01]  /*7290*/  MUFU.EX2 R249, R184 ;  /* 0x000000b800f97308 */ /* 0x0003e20000000800 */
[----:B------:R-:W-:Y:S01]  /*72a0*/  MOV R187, R211 ;  /* 0x000000d300bb7202 */ /* 0x000fe20000000f00 */
[--C-:B------:R-:W-:Y:S01]  /*72b0*/  FFMA.FTZ R178, R54, c[0x0][0x23c], -R170.reuse ;  /* 0x00008f0036b27a23 */ /* 0x100fe200000108aa */
[----:B------:R-:W-:Y:S03]  /*72c0*/  MOV R179, R208 ;  /* 0x000000d000b37202 */ /* 0x000fe60000000f00 */
[----:B------:R-:W-:Y:S01]  /*72d0*/  F2FP.BF16.PACK_AB R39, R187, R225 ;  /* 0x000000e1bb27723e */ /* 0x000fe200000010ff */
[--C-:B------:R-:W-:Y:S01]  /*72e0*/  FFMA.FTZ R177, R55, c[0x0][0x23c], -R170.reuse ;  /* 0x00008f0037b17a23 */ /* 0x100fe200000108aa */
[----:B------:R-:W-:Y:S01]  /*72f0*/  F2FP.BF16.PACK_AB R50, R199, R179 ;  /* 0x000000b3c732723e */ /* 0x000fe200000010ff */
[----:B------:R-:W3:Y:S01]  /*7300*/  LDSM.16.MT88.4 R52, [R230+0xc800] ;  /* 0x00c80000e634783b */ /* 0x000ee20000004200 */
[----:B------:R-:W-:Y:S01]  /*7310*/  MOV R186, R204 ;  /* 0x000000cc00ba7202 */ /* 0x000fe20000000f00 */
[--C-:B------:R-:W-:Y:S01]  /*7320*/  FFMA.FTZ R176, R66, c[0x0][0x23c], -R170.reuse ;  /* 0x00008f0042b07a23 */ /* 0x100fe200000108aa */
[----:B------:R-:W-:Y:S01]  /*7330*/  MOV R204, R251 ;  /* 0x000000fb00cc7202 */ /* 0x000fe20000000f00 */
[-C--:B----4-:R-:W-:Y:S01]  /*7340*/  HMMA.16816.F32.BF16 R4, R36, R180.reuse, R4 ;  /* 0x000000b42404723c */ /* 0x090fe20000041804 */
[----:B------:R4:W-:Y:S04]  /*7350*/  MUFU.EX2 R251, R190 ;  /* 0x000000be00fb7308 */ /* 0x0009e80000000800 */
[----:B------:R-:W-:Y:S01]  /*7360*/  FFMA.FTZ R170, R67, c[0x0][0x23c], -R170 ;  /* 0x00008f0043aa7a23 */ /* 0x000fe200000108aa */
[----:B------:R-:W-:Y:S01]  /*7370*/  MOV R211, R252 ;  /* 0x000000fc00d37202 */ /* 0x000fe20000000f00 */
[----:B------:R-:W5:Y:S01]  /*7380*/  LDSM.16.MT88.4 R64, [R229+0xc800] ;  /* 0x00c80000e540783b */ /* 0x000f620000004200 */
[C---:B------:R-:W-:Y:S03]  /*7390*/  HMMA.16816.F32.BF16 R8, R48.reuse, R180, R8 ;  /* 0x000000b43008723c */ /* 0x040fe60000041808 */
[----:B------:R3:W-:Y:S01]  /*73a0*/  MUFU.EX2 R252, R189 ;  /* 0x000000bd00fc7308 */ /* 0x0007e20000000800 */
[----:B-1----:R-:W-:Y:S02]  /*73b0*/  MOV R184, R222 ;  /* 0x000000de00b87202 */ /* 0x002fe40000000f00 */
[----:B------:R-:W-:Y:S02]  /*73c0*/  MOV R208, R209 ;  /* 0x000000d100d07202 */ /* 0x000fe40000000f00 */
[-C--:B------:R-:W-:Y:S04]  /*73d0*/  HMMA.16816.F32.BF16 R12, R48, R182.reuse, R12 ;  /* 0x000000b6300c723c */ /* 0x080fe8000004180c */
[----:B------:R-:W-:Y:S01]  /*73e0*/  MOV R180, R225 ;  /* 0x000000e100b47202 */ /* 0x000fe20000000f00 */
[----:B------:R-:W-:Y:S01]  /*73f0*/  MUFU.EX2 R222, R42 ;  /* 0x0000002a00de7308 */ /* 0x000fe20000000800 */
[----:B------:R-:W-:Y:S02]  /*7400*/  MOV R181, R224 ;  /* 0x000000e000b57202 */ /* 0x000fe40000000f00 */
[C---:B------:R-:W-:Y:S04]  /*7410*/  HMMA.16816.F32.BF16 R16, R36.reuse, R182, R16 ;  /* 0x000000b62410723c */ /* 0x040fe80000041810 */
[----:B----4-:R-:W-:Y:S02]  /*7420*/  MOV R190, R220 ;  /* 0x000000dc00be7202 */ /* 0x010fe40000000f00 */
[----:B------:R-:W-:Y:S01]  /*7430*/  MOV R209, R250 ;  /* 0x000000fa00d17202 */ /* 0x000fe20000000f00 */
[----:B------:R-:W-:Y:S01]  /*7440*/  MUFU.EX2 R225, R193 ;  /* 0x000000c100e17308 */ /* 0x000fe20000000800 */
[-C--:B--2---:R-:W-:Y:S04]  /*7450*/  HMMA.16816.F32.BF16 R68, R36, R172.reuse, R68 ;  /* 0x000000ac2444723c */ /* 0x084fe80000041844 */
[----:B---3--:R-:W-:Y:S02]  /*7460*/  MOV R189, R221 ;  /* 0x000000dd00bd7202 */ /* 0x008fe40000000f00 */
[----:B------:R-:W-:Y:S02]  /*7470*/  MOV R183, R248 ;  /* 0x000000f800b77202 */ /* 0x000fe40000000f00 */
[C---:B------:R-:W-:Y:S01]  /*7480*/  HMMA.16816.F32.BF16 R72, R48.reuse, R172, R72 ;  /* 0x000000ac3048723c */ /* 0x040fe20000041848 */
[----:B------:R-:W-:Y:S03]  /*7490*/  MUFU.EX2 R220, R44 ;  /* 0x0000002c00dc7308 */ /* 0x000fe60000000800 */
[----:B------:R-:W-:Y:S03]  /*74a0*/  MOV R182, R227 ;  /* 0x000000e300b67202 */ /* 0x000fe60000000f00 */
[--C-:B------:R-:W-:Y:S01]  /*74b0*/  FFMA.FTZ R172, R56, c[0x0][0x23c], -R212.reuse ;  /* 0x00008f0038ac7a23 */ /* 0x100fe200000108d4 */
[-C--:B------:R-:W-:Y:S03]  /*74c0*/  HMMA.16816.F32.BF16 R76, R48, R174.reuse, R76 ;  /* 0x000000ae304c723c */ /* 0x080fe6000004184c */
[----:B------:R-:W-:Y:S01]  /*74d0*/  MUFU.EX2 R224, R41 ;  /* 0x0000002900e07308 */ /* 0x000fe20000000800 */
[--C-:B------:R-:W-:Y:S04]  /*74e0*/  FFMA.FTZ R173, R57, c[0x0][0x23c], -R212.reuse ;  /* 0x00008f0039ad7a23 */ /* 0x100fe800000108d4 */
[C---:B------:R-:W-:Y:S05]  /*74f0*/  HMMA.16816.F32.BF16 R80, R36.reuse, R174, R80 ;  /* 0x000000ae2450723c */ /* 0x040fea0000041850 */
[----:B------:R-:W-:Y:S02]  /*7500*/  MUFU.EX2 R221, R43 ;  /* 0x0000002b00dd7308 */ /* 0x000fe40000000800 */
[----:B------:R-:W-:Y:S01]  /*7510*/  MOV R175, R226 ;  /* 0x000000e200af7202 */ /* 0x000fe20000000f00 */
[-C--:B------:R-:W-:Y:S04]  /*7520*/  HMMA.16816.F32.BF16 R84, R36, R52.reuse, R84 ;  /* 0x000000342454723c */ /* 0x080fe80000041854 */
[--C-:B------:R-:W-:Y:S02]  /*7530*/  FFMA.FTZ R174, R60, c[0x0][0x23c], -R212.reuse ;  /* 0x00008f003cae7a23 */ /* 0x100fe400000108d4 */
[--C-:B------:R-:W-:Y:S01]  /*7540*/  FFMA.FTZ R60, R58, c[0x0][0x23c], -R213.reuse ;  /* 0x00008f003a3c7a23 */ /* 0x100fe200000108d5 */
[----:B------:R1:W-:Y:S01]  /*7550*/  MUFU.EX2 R226, R188 ;  /* 0x000000bc00e27308 */ /* 0x0003e20000000800 */
[C---:B------:R-:W-:Y:S04]  /*7560*/  HMMA.16816.F32.BF16 R88, R48.reuse, R52, R88 ;  /* 0x000000343058723c */ /* 0x040fe80000041858 */
[----:B------:R-:W-:Y:S02]  /*7570*/  FFMA.FTZ R212, R61, c[0x0][0x23c], -R212 ;  /* 0x00008f003dd47a23 */ /* 0x000fe400000108d4 */
[--C-:B------:R-:W-:Y:S02]  /*7580*/  FFMA.FTZ R61, R59, c[0x0][0x23c], -R213.reuse ;  /* 0x00008f003b3d7a23 */ /* 0x100fe400000108d5 */
[-C--:B------:R-:W-:Y:S01]  /*7590*/  HMMA.16816.F32.BF16 R92, R48, R54.reuse, R92 ;  /* 0x00000036305c723c */ /* 0x080fe2000004185c */
[----:B------:R-:W-:Y:S01]  /*75a0*/  LDSM.16.MT88.4 R56, [R229+0xd000] ;  /* 0x00d00000e538783b */ /* 0x000fe20000004200 */
[----:B------:R2:W-:Y:S06]  /*75b0*/  MUFU.EX2 R227, R185 ;  /* 0x000000b900e37308 */ /* 0x0005ec0000000800 */
[C---:B------:R-:W-:Y:S01]  /*75c0*/  HMMA.16816.F32.BF16 R96, R36.reuse, R54, R96 ;  /* 0x000000362460723c */ /* 0x040fe20000041860 */
[----:B------:R-:W3:Y:S03]  /*75d0*/  LDSM.16.MT88.4 R52, [R171+0xe800] ;  /* 0x00e80000ab34783b */ /* 0x000ee60000004200 */
[----:B------:R-:W-:Y:S04]  /*75e0*/  MUFU.EX2 R212, R212 ;  /* 0x000000d400d47308 */ /* 0x000fe80000000800 */
[-C--:B-----5:R-:W-:Y:S01]  /*75f0*/  HMMA.16816.F32.BF16 R100, R36, R64.reuse, R100 ;  /* 0x000000402464723c */ /* 0x0a0fe20000041864 */
[----:B-1----:R-:W4:Y:S04]  /*7600*/  LDL.LU R188, [R1+0xc] ;  /* 0x00000c0001bc7983 */ /* 0x002f280000300800 */
[----:B------:R-:W5:Y:S01]  /*7610*/  LDL.LU R193, [R1+0x8] ;  /* 0x0000080001c17983 */ /* 0x000f620000300800 */
[----:B------:R1:W-:Y:S02]  /*7620*/  MUFU.EX2 R248, R192 ;  /* 0x000000c000f87308 */ /* 0x0003e40000000800 */
[C---:B------:R-:W-:Y:S01]  /*7630*/  HMMA.16816.F32.BF16 R104, R48.reuse, R64, R104 ;  /* 0x000000403068723c */ /* 0x040fe20000041868 */
[----:B------:R-:W5:Y:S03]  /*7640*/  LDL.LU R44, [R1+0x4] ;  /* 0x00000400012c7983 */ /* 0x000f660000300800 */
[----:B--2---:R-:W-:Y:S04]  /*7650*/  MOV R185, R223 ;  /* 0x000000df00b97202 */ /* 0x004fe80000000f00 */
[-C--:B------:R-:W-:Y:S01]  /*7660*/  HMMA.16816.F32.BF16 R108, R48, R66.reuse, R108 ;  /* 0x00000042306c723c */ /* 0x080fe2000004186c */
[----:B------:R2:W-:Y:S07]  /*7670*/  MUFU.EX2 R223, R40 ;  /* 0x0000002800df7308 */ /* 0x0005ee0000000800 */
[C---:B------:R-:W-:Y:S01]  /*7680*/  HMMA.16816.F32.BF16 R112, R36.reuse, R66, R112 ;  /* 0x000000422470723c */ /* 0x040fe20000041870 */
[----:B------:R-:W2:Y:S02]  /*7690*/  LDSM.16.MT88.4 R64, [R228+0xe800] ;  /* 0x00e80000e440783b */ /* 0x000ea40000004200 */
[----:B------:R2:W-:Y:S01]  /*76a0*/  MUFU.EX2 R250, R191 ;  /* 0x000000bf00fa7308 */ /* 0x0005e20000000800 */
[----:B-1----:R-:W-:Y:S04]  /*76b0*/  MOV R192, R218 ;  /* 0x000000da00c07202 */ /* 0x002fe80000000f00 */
[-C--:B---3--:R-:W-:Y:S05]  /*76c0*/  HMMA.16816.F32.BF16 R116, R36, R52.reuse, R116 ;  /* 0x000000342474723c */ /* 0x088fea0000041874 */
[----:B------:R-:W1:Y:S03]  /*76d0*/  MUFU.EX2 R218, R46 ;  /* 0x0000002e00da7308 */ /* 0x000e660000000800 */
[C---:B------:R-:W-:Y:S01]  /*76e0*/  HMMA.16816.F32.BF16 R120, R48.reuse, R52, R120 ;  /* 0x000000343078723c */ /* 0x040fe20000041878 */
[----:B--2---:R-:W-:Y:S07]  /*76f0*/  LDSM.16.MT88.4 R40, [R171+0xd000] ;  /* 0x00d00000ab28783b */ /* 0x004fee0000004200 */
[-C--:B------:R-:W-:Y:S04]  /*7700*/  HMMA.16816.F32.BF16 R124, R48, R54.reuse, R124 ;  /* 0x00000036307c723c */ /* 0x080fe8000004187c */
[----:B------:R-:W-:Y:S02]  /*7710*/  MOV R191, R219 ;  /* 0x000000db00bf7202 */ /* 0x000fe40000000f00 */
[----:B------:R2:W3:Y:S02]  /*7720*/  MUFU.EX2 R219, R45 ;  /* 0x0000002d00db7308 */ /* 0x0004e40000000800 */
[C---:B------:R-:W-:Y:S01]  /*7730*/  HMMA.16816.F32.BF16 R128, R36.reuse, R54, R128 ;  /* 0x000000362480723c */ /* 0x040fe20000041880 */
[----:B------:R-:W3:Y:S03]  /*7740*/  LDSM.16.MT88.4 R52, [R230+0xe800] ;  /* 0x00e80000e634783b */ /* 0x000ee60000004200 */
[----:B-1----:R-:W-:Y:S04]  /*7750*/  F2FP.BF16.PACK_AB R47, R217, R218 ;  /* 0x000000dad92f723e */ /* 0x002fe800000010ff */
[-C--:B------:R-:W-:Y:S08]  /*7760*/  HMMA.16816.F32.BF16 R132, R36, R64.reuse, R132 ;  /* 0x000000402484723c */ /* 0x080ff00000041884 */
[C---:B------:R-:W-:Y:S04]  /*7770*/  HMMA.16816.F32.BF16 R136, R48.reuse, R64, R136 ;  /* 0x000000403088723c */ /* 0x040fe80000041888 */
[----:B--2---:R-:W-:Y:S04]  /*7780*/  F2FP.BF16.PACK_AB R45, R221, R222 ;  /* 0x000000dedd2d723e */ /* 0x004fe800000010ff */
[-C--:B------:R-:W-:Y:S04]  /*7790*/  HMMA.16816.F32.BF16 R20, R48, R66.reuse, R20 ;  /* 0x000000423014723c */ /* 0x080fe80000041814 */
[----:B---3--:R-:W-:Y:S04]  /*77a0*/  F2FP.BF16.PACK_AB R46, R219, R220 ;  /* 0x000000dcdb2e723e */ /* 0x008fe800000010ff */
        /* <DEDUP_REMOVED lines=8> */
[C---:B------:R-:W-:Y:S07]  /*7830*/  HMMA.16816.F32.BF16 R156, R48.reuse, R64, R156 ;  /* 0x00000040309c723c */ /* 0x040fee000004189c */
[--C-:B------:R-:W-:Y:S01]  /*7840*/  FFMA.FTZ R64, R62, c[0x0][0x23c], -R213.reuse ;  /* 0x00008f003e407a23 */ /* 0x100fe200000108d5 */
[-C--:B------:R-:W-:Y:S01]  /*7850*/  HMMA.16816.F32.BF16 R160, R48, R66.reuse, R160 ;  /* 0x0000004230a0723c */ /* 0x080fe200000418a0 */
[----:B------:R-:W1:Y:S03]  /*7860*/  LDSM.16.MT88.4 R48, [R230+0xd000] ;  /* 0x00d00000e630783b */ /* 0x000e660000004200 */
[----:B------:R-:W-:Y:S01]  /*7870*/  MOV R65, R175 ;  /* 0x000000af00417202 */ /* 0x000fe20000000f00 */
[----:B------:R-:W-:Y:S01]  /*7880*/  FFMA.FTZ R213, R63, c[0x0][0x23c], -R213 ;  /* 0x00008f003fd57a23 */ /* 0x000fe200000108d5 */
[----:B------:R-:W-:Y:S02]  /*7890*/  MOV R175, R187 ;  /* 0x000000bb00af7202 */ /* 0x000fe40000000f00 */
[----:B------:R-:W-:Y:S01]  /*78a0*/  HMMA.16816.F32.BF16 R28, R36, R66, R28 ;  /* 0x00000042241c723c */ /* 0x000fe2000004181c */
[----:B------:R-:W-:Y:S03]  /*78b0*/  MUFU.EX2 R67, R64 ;  /* 0x0000004000437308 */ /* 0x000fe60000000800 */
[----:B------:R-:W-:Y:S03]  /*78c0*/  MOV R63, R204 ;  /* 0x000000cc003f7202 */ /* 0x000fe60000000f00 */
[----:B------:R-:W-:Y:S02]  /*78d0*/  F2FP.BF16.PACK_AB R36, R250, R248 ;  /* 0x000000f8fa24723e */ /* 0x000fe400000010ff */
[----:B------:R-:W-:Y:S02]  /*78e0*/  F2FP.BF16.PACK_AB R37, R249, R227 ;  /* 0x000000e3f925723e */ /* 0x000fe400000010ff */
[----:B------:R-:W-:Y:S01]  /*78f0*/  MUFU.EX2 R204, R60 ;  /* 0x0000003c00cc7308 */ /* 0x000fe20000000800 */
[----:B------:R-:W-:Y:S02]  /*7900*/  F2FP.BF16.PACK_AB R38, R252, R251 ;  /* 0x000000fbfc26723e */ /* 0x000fe400000010ff */
[----:B------:R-:W-:Y:S02]  /*7910*/  F2FP.BF16.PACK_AB R39, R225, R226 ;  /* 0x000000e2e127723e */ /* 0x000fe400000010ff */
[----:B------:R-:W-:Y:S02]  /*7920*/  MOV R66, R182 ;  /* 0x000000b600427202 */ /* 0x000fe40000000f00 */
[----:B------:R-:W-:Y:S03]  /*7930*/  MOV R182, R208 ;  /* 0x000000d000b67202 */ /* 0x000fe60000000f00 */
[-C--:B------:R-:W-:Y:S01]  /*7940*/  HMMA.16816.F32.BF16 R4, R36, R40.reuse, R4 ;  /* 0x000000282404723c */ /* 0x080fe20000041804 */
[----:B------:R-:W-:Y:S10]  /*7950*/  MUFU.EX2 R213, R213 ;  /* 0x000000d500d57308 */ /* 0x000ff40000000800 */
[----:B------:R3:W-:Y:S02]  /*7960*/  MUFU.EX2 R208, R195 ;  /* 0x000000c300d07308 */ /* 0x0007e40000000800 */
[----:B---3--:R-:W-:Y:S08]  /*7970*/  MOV R195, R209 ;  /* 0x000000d100c37202 */ /* 0x008ff00000000f00 */
[----:B------:R3:W-:Y:S02]  /*7980*/  MUFU.EX2 R209, R196 ;  /* 0x000000c400d17308 */ /* 0x0007e40000000800 */
[----:B---3--:R-:W-:Y:S08]  /*7990*/  MOV R196, R207 ;  /* 0x000000cf00c47202 */ /* 0x008ff00000000f00 */
[----:B------:R3:W-:Y:S02]  /*79a0*/  MUFU.EX2 R207, R178 ;  /* 0x000000b200cf7308 */ /* 0x0007e40000000800 */
[----:B---3--:R-:W-:Y:S08]  /*79b0*/  MOV R178, R210 ;  /* 0x000000d200b27202 */ /* 0x008ff00000000f00 */
[----:B------:R3:W-:Y:S02]  /*79c0*/  MUFU.EX2 R210, R177 ;  /* 0x000000b100d27308 */ /* 0x0007e40000000800 */
[----:B---3--:R-:W-:Y:S02]  /*79d0*/  MOV R177, R182 ;  /* 0x000000b600b17202 */ /* 0x008fe40000000f00 */
[----:B------:R-:W-:Y:S06]  /*79e0*/  MOV R182, R206 ;  /* 0x000000ce00b67202 */ /* 0x000fec0000000f00 */
[----:B------:R3:W-:Y:S01]  /*79f0*/  MUFU.EX2 R206, R172 ;  /* 0x000000ac00ce7308 */ /* 0x0007e20000000800 */
[----:B----4-:R-:W-:Y:S01]  /*7a00*/  FFMA.FTZ R62, R2, R188, R214 ;  /* 0x000000bc023e7223 */ /* 0x010fe200000100d6 */
[----:B------:R-:W-:Y:S08]  /*7a10*/  MOV R2, R211 ;  /* 0x000000d300027202 */ /* 0x000ff00000000f00 */
[----:B------:R4:W-:Y:S01]  /*7a20*/  MUFU.EX2 R214, R194 ;  /* 0x000000c200d67308 */ /* 0x0009e20000000800 */
[----:B------:R-:W-:Y:S01]  /*7a30*/  MOV R188, R184 ;  /* 0x000000b800bc7202 */ /* 0x000fe20000000f00 */
[----:B-----5:R-:W-:Y:S01]  /*7a40*/  FFMA.FTZ R165, R165, R193, R216 ;  /* 0x000000c1a5a57223 */ /* 0x020fe200000100d8 */
[----:B------:R-:W-:Y:S01]  /*7a50*/  MOV R193, R185 ;  /* 0x000000b900c17202 */ /* 0x000fe20000000f00 */
[----:B------:R-:W-:Y:S01]  /*7a60*/  FFMA.FTZ R164, R164, R44, R215 ;  /* 0x0000002ca4a47223 */ /* 0x000fe200000100d7 */
[----:B------:R-:W-:Y:S05]  /*7a70*/  F2FP.BF16.PACK_AB R44, R224, R223 ;  /* 0x000000dfe02c723e */ /* 0x000fea00000010ff */
[----:B------:R5:W-:Y:S01]  /*7a80*/  MUFU.EX2 R211, R176 ;  /* 0x000000b000d37308 */ /* 0x000be20000000800 */
[----:B------:R-:W-:Y:S01]  /*7a90*/  FADD.FTZ R2, R2, R164 ;  /* 0x000000a402027221 */ /* 0x000fe20000010000 */
[----:B------:R-:W-:Y:S01]  /*7aa0*/  MOV R164, R182 ;  /* 0x000000b600a47202 */ /* 0x000fe20000000f00 */
[C---:B------:R-:W-:Y:S04]  /*7ab0*/  HMMA.16816.F32.BF16 R8, R44.reuse, R40, R8 ;  /* 0x000000282c08723c */ /* 0x040fe80000041808 */
[----:B---3--:R-:W-:Y:S01]  /*7ac0*/  MOV R172, R205 ;  /* 0x000000cd00ac7202 */ /* 0x008fe20000000f00 */
[----:B------:R-:W-:Y:S02]  /*7ad0*/  FADD.FTZ R2, R196, R2 ;  /* 0x00000002c4027221 */ /* 0x000fe40000010000 */
[----:B------:R-:W-:Y:S01]  /*7ae0*/  MUFU.EX2 R216, R169 ;  /* 0x000000a900d87308 */ /* 0x000fe20000000800 */
[----:B------:R-:W-:Y:S01]  /*7af0*/  MOV R196, R175 ;  /* 0x000000af00c47202 */ /* 0x000fe20000000f00 */
[-C--:B------:R-:W-:Y:S03]  /*7b00*/  HMMA.16816.F32.BF16 R12, R44, R42.reuse, R12 ;  /* 0x0000002a2c0c723c */ /* 0x080fe6000004180c */
[----:B----4-:R-:W-:Y:S02]  /*7b10*/  MOV R194, R186 ;  /* 0x000000ba00c27202 */ /* 0x010fe40000000f00 */
[----:B------:R-:W-:Y:S03]  /*7b20*/  LDSM.16.MT88.4 R184, [R171+0xd800] ;  /* 0x00d80000abb8783b */ /* 0x000fe60000004200 */
[C---:B------:R-:W-:Y:S01]  /*7b30*/  HMMA.16816.F32.BF16 R16, R36.reuse, R42, R16 ;  /* 0x0000002a2410723c */ /* 0x040fe20000041810 */
[----:B------:R-:W3:Y:S04]  /*7b40*/  MUFU.EX2 R215, R170 ;  /* 0x000000aa00d77308 */ /* 0x000ee80000000800 */
[----:B-----5:R-:W4:Y:S03]  /*7b50*/  LDL.LU R176, [R1+0x20] ;  /* 0x0000200001b07983 */ /* 0x020f260000300800 */
[-C--:B--2---:R-:W-:Y:S01]  /*7b60*/  HMMA.16816.F32.BF16 R68, R36, R52.reuse, R68 ;  /* 0x000000342444723c */ /* 0x084fe20000041844 */
[----:B------:R-:W2:Y:S02]  /*7b70*/  LDSM.16.MT88.4 R40, [R171+0xf000] ;  /* 0x00f00000ab28783b */ /* 0x000ea40000004200 */
[----:B------:R-:W-:Y:S05]  /*7b80*/  MUFU.EX2 R170, R61 ;  /* 0x0000003d00aa7308 */ /* 0x000fea0000000800 */
[C---:B------:R-:W-:Y:S05]  /*7b90*/  HMMA.16816.F32.BF16 R72, R44.reuse, R52, R72 ;  /* 0x000000342c48723c */ /* 0x040fea0000041848 */
[----:B------:R-:W-:Y:S03]  /*7ba0*/  MUFU.EX2 R169, R174 ;  /* 0x000000ae00a97308 */ /* 0x000fe60000000800 */
[-C--:B------:R-:W-:Y:S07]  /*7bb0*/  HMMA.16816.F32.BF16 R76, R44, R54.reuse, R76 ;  /* 0x000000362c4c723c */ /* 0x080fee000004184c */
[----:B------:R-:W5:Y:S01]  /*7bc0*/  MUFU.EX2 R205, R173 ;  /* 0x000000ad00cd7308 */ /* 0x000f620000000800 */
[C---:B------:R-:W-:Y:S01]  /*7bd0*/  HMMA.16816.F32.BF16 R80, R36.reuse, R54, R80 ;  /* 0x000000362450723c */ /* 0x040fe20000041850 */
[----:B------:R-:W2:Y:S07]  /*7be0*/  LDSM.16.MT88.4 R52, [R228+0xf000] ;  /* 0x00f00000e434783b */ /* 0x000eae0000004200 */
        /* <DEDUP_REMOVED lines=19> */
[----:B------:R-:W-:Y:S07]  /*7d20*/  LDSM.16.MT88.4 R52, [R229+0xd800] ;  /* 0x00d80000e534783b */ /* 0x000fee0000004200 */
[-C--:B-1----:R-:W-:Y:S08]  /*7d30*/  HMMA.16816.F32.BF16 R144, R36, R48.reuse, R144 ;  /* 0x000000302490723c */ /* 0x082ff00000041890 */
[C---:B------:R-:W-:Y:S08]  /*7d40*/  HMMA.16816.F32.BF16 R32, R44.reuse, R48, R32 ;  /* 0x000000302c20723c */ /* 0x040ff00000041820 */
[-C--:B------:R-:W-:Y:S08]  /*7d50*/  HMMA.16816.F32.BF16 R148, R44, R50.reuse, R148 ;  /* 0x000000322c94723c */ /* 0x080ff00000041894 */
[C---:B------:R-:W-:Y:S01]  /*7d60*/  HMMA.16816.F32.BF16 R152, R36.reuse, R50, R152 ;  /* 0x000000322498723c */ /* 0x040fe20000041898 */
[----:B------:R-:W1:Y:S07]  /*7d70*/  LDSM.16.MT88.4 R48, [R230+0xd800] ;  /* 0x00d80000e630783b */ /* 0x000e6e0000004200 */
[-C--:B------:R-:W-:Y:S08]  /*7d80*/  HMMA.16816.F32.BF16 R24, R36, R56.reuse, R24 ;  /* 0x000000382418723c */ /* 0x080ff00000041818 */
[C---:B------:R-:W-:Y:S07]  /*7d90*/  HMMA.16816.F32.BF16 R156, R44.reuse, R56, R156 ;  /* 0x000000382c9c723c */ /* 0x040fee000004189c */
[----:B------:R-:W-:Y:S01]  /*7da0*/  FADD.FTZ R56, R194, R165 ;  /* 0x000000a5c2387221 */ /* 0x000fe20000010000 */
[-C--:B------:R-:W-:Y:S04]  /*7db0*/  HMMA.16816.F32.BF16 R160, R44, R58.reuse, R160 ;  /* 0x0000003a2ca0723c */ /* 0x080fe800000418a0 */
[----:B------:R-:W-:Y:S01]  /*7dc0*/  FADD.FTZ R56, R195, R56 ;  /* 0x00000038c3387221 */ /* 0x000fe20000010000 */
[----:B------:R-:W-:Y:S02]  /*7dd0*/  MOV R165, R179 ;  /* 0x000000b300a57202 */ /* 0x000fe40000000f00 */
[----:B------:R-:W-:Y:S01]  /*7de0*/  FADD.FTZ R44, R177, R62 ;  /* 0x0000003eb12c7221 */ /* 0x000fe20000010000 */
[----:B------:R-:W-:Y:S04]  /*7df0*/  HMMA.16816.F32.BF16 R28, R36, R58, R28 ;  /* 0x0000003a241c723c */ /* 0x000fe8000004181c */
[----:B------:R-:W-:Y:S01]  /*7e00*/  MOV R194, R189 ;  /* 0x000000bd00c27202 */ /* 0x000fe20000000f00 */
[----:B------:R-:W-:Y:S01]  /*7e10*/  FADD.FTZ R66, R66, R44 ;  /* 0x0000002c42427221 */ /* 0x000fe20000010000 */
[----:B------:R-:W-:Y:S01]  /*7e20*/  MOV R189, R203 ;  /* 0x000000cb00bd7202 */ /* 0x000fe20000000f00 */
[----:B------:R-:W1:Y:S01]  /*7e30*/  LDSM.16.MT88.4 R44, [R171+0xf800] ;  /* 0x00f80000ab2c783b */ /* 0x000e620000004200 */
[----:B---3--:R-:W-:Y:S01]  /*7e40*/  F2FP.BF16.PACK_AB R203, R215, R211 ;  /* 0x000000d3d7cb723e */ /* 0x008fe200000010ff */
[----:B------:R-:W-:Y:S03]  /*7e50*/  FADD.FTZ R64, R63, R56 ;  /* 0x000000383f407221 */ /* 0x000fe60000010000 */
[----:B------:R-:W-:Y:S02]  /*7e60*/  MOV R195, R190 ;  /* 0x000000be00c37202 */ /* 0x000fe40000000f00 */
[----:B------:R-:W-:Y:S01]  /*7e70*/  MOV R190, R201 ;  /* 0x000000c900be7202 */ /* 0x000fe20000000f00 */
[----:B------:R-:W3:Y:S01]  /*7e80*/  LDSM.16.MT88.4 R56, [R228+0xf800] ;  /* 0x00f80000e438783b */ /* 0x000ee20000004200 */
[----:B------:R-:W-:Y:S02]  /*7e90*/  F2FP.BF16.PACK_AB R201, R210, R207 ;  /* 0x000000cfd2c9723e */ /* 0x000fe400000010ff */
[----:B-----5:R-:W-:Y:S02]  /*7ea0*/  F2FP.BF16.PACK_AB R36, R205, R206 ;  /* 0x000000cecd24723e */ /* 0x020fe400000010ff */
[----:B------:R-:W-:Y:S02]  /*7eb0*/  F2FP.BF16.PACK_AB R37, R170, R204 ;  /* 0x000000ccaa25723e */ /* 0x000fe400000010ff */
[----:B------:R-:W-:Y:S01]  /*7ec0*/  F2FP.BF16.PACK_AB R38, R212, R169 ;  /* 0x000000a9d426723e */ /* 0x000fe200000010ff */
[----:B------:R-:W5:Y:S01]  /*7ed0*/  LDSM.16.MT88.4 R60, [R230+0xf800] ;  /* 0x00f80000e63c783b */ /* 0x000f620000004200 */
[----:B------:R-:W-:Y:S01]  /*7ee0*/  F2FP.BF16.PACK_AB R39, R213, R67 ;  /* 0x00000043d527723e */ /* 0x000fe200000010ff */
[----:B----4-:R-:W-:Y:S04]  /*7ef0*/  FFMA.FTZ R0, R0, R176, R172 ;  /* 0x000000b000007223 */ /* 0x010fe800000100ac */
[----:B------:R-:W-:Y:S04]  /*7f00*/  FADD.FTZ R0, R178, R0 ;  /* 0x00000000b2007221 */ /* 0x000fe80000010000 */
[----:B------:R-:W-:Y:S02]  /*7f10*/  FADD.FTZ R0, R65, R0 ;  /* 0x0000000041007221 */ /* 0x000fe40000010000 */
[----:B------:R-:W-:Y:S01]  /*7f20*/  FADD.FTZ R65, R193, R2 ;  /* 0x00000002c1417221 */ /* 0x000fe20000010000 */
[----:B------:R-:W-:Y:S02]  /*7f30*/  MOV R193, R191 ;  /* 0x000000bf00c17202 */ /* 0x000fe40000000f00 */
[----:B------:R-:W-:Y:S02]  /*7f40*/  MOV R191, R200 ;  /* 0x000000c800bf7202 */ /* 0x000fe40000000f00 */
[----:B------:R-:W-:Y:S02]  /*7f50*/  F2FP.BF16.PACK_AB R200, R209, R208 ;  /* 0x000000d0d1c8723e */ /* 0x000fe400000010ff */
[----:B------:R-:W-:Y:S02]  /*7f60*/  MOV R2, R188 ;  /* 0x000000bc00027202 */ /* 0x000fe40000000f00 */
[----:B------:R-:W-:Y:S02]  /*7f70*/  MOV R188, R192 ;  /* 0x000000c000bc7202 */ /* 0x000fe40000000f00 */
[----:B------:R-:W-:Y:S02]  /*7f80*/  MOV R192, R202 ;  /* 0x000000ca00c07202 */ /* 0x000fe40000000f00 */
[----:B------:R-:W-:Y:S07]  /*7f90*/  F2FP.BF16.PACK_AB R202, R216, R214 ;  /* 0x000000d6d8ca723e */ /* 0x000fee00000010ff */
[-C--:B------:R-:W-:Y:S07]  /*7fa0*/  HMMA.16816.F32.BF16 R176, R200, R184.reuse, R4 ;  /* 0x000000b8c8b0723c */ /* 0x080fee0000041804 */
[----:B------:R-:W-:Y:S01]  /*7fb0*/  MOV R7, R183 ;  /* 0x000000b700077202 */ /* 0x000fe20000000f00 */
[C---:B------:R-:W-:Y:S07]  /*7fc0*/  HMMA.16816.F32.BF16 R172, R36.reuse, R184, R8 ;  /* 0x000000b824ac723c */ /* 0x040fee0000041808 */
[----:B------:R-:W-:Y:S02]  /*7fd0*/  MOV R11, R180 ;  /* 0x000000b4000b7202 */ /* 0x000fe40000000f00 */
[----:B------:R-:W-:Y:S02]  /*7fe0*/  MOV R10, R181 ;  /* 0x000000b5000a7202 */ /* 0x000fe40000000f00 */
[-C--:B------:R-:W-:Y:S03]  /*7ff0*/  HMMA.16816.F32.BF16 R180, R36, R186.reuse, R12 ;  /* 0x000000ba24b4723c */ /* 0x080fe6000004180c */
[----:B------:R-:W-:Y:S02]  /*8000*/  MOV R9, R188 ;  /* 0x000000bc00097202 */ /* 0x000fe40000000f00 */
[----:B------:R-:W-:Y:S02]  /*8010*/  MOV R8, R193 ;  /* 0x000000c100087202 */ /* 0x000fe40000000f00 */
[----:B------:R-:W-:Y:S01]  /*8020*/  MOV R15, R7 ;  /* 0x00000007000f7202 */ /* 0x000fe20000000f00 */
[C---:B------:R-:W-:Y:S01]  /*8030*/  HMMA.16816.F32.BF16 R184, R200.reuse, R186, R16 ;  /* 0x000000bac8b8723c */ /* 0x040fe20000041810 */
[----:B------:R-:W4:Y:S03]  /*8040*/  LDSM.16.MT88.4 R4, [R229+0xf800] ;  /* 0x00f80000e504783b */ /* 0x000f260000004200 */
[----:B------:R-:W-:Y:S01]  /*8050*/  MOV R12, R189 ;  /* 0x000000bd000c7202 */ /* 0x000fe20000000f00 */
[----:B------:R-:W-:Y:S01]  /*8060*/  FADD.FTZ R9, R9, R64 ;  /* 0x0000004009097221 */ /* 0x000fe20000010000 */
[----:B------:R-:W-:Y:S01]  /*8070*/  MOV R13, R194 ;  /* 0x000000c2000d7202 */ /* 0x000fe20000000f00 */
[----:B------:R-:W-:Y:S01]  /*8080*/  FADD.FTZ R8, R8, R65 ;  /* 0x0000004108087221 */ /* 0x000fe20000010000 */
[-C--:B--2---:R-:W-:Y:S04]  /*8090*/  HMMA.16816.F32.BF16 R68, R200, R40.reuse, R68 ;  /* 0x00000028c844723c */ /* 0x084fe80000041844 */
[----:B------:R-:W-:Y:S01]  /*80a0*/  MOV R17, R190 ;  /* 0x000000be00117202 */ /* 0x000fe20000000f00 */
[----:B------:R-:W-:Y:S01]  /*80b0*/  FADD.FTZ R9, R13, R9 ;  /* 0x000000090d097221 */ /* 0x000fe20000010000 */
[----:B------:R-:W-:Y:S01]  /*80c0*/  MOV R18, R191 ;  /* 0x000000bf00127202 */ /* 0x000fe20000000f00 */
[----:B------:R-:W-:Y:S01]  /*80d0*/  FADD.FTZ R8, R12, R8 ;  /* 0x000000080c087221 */ /* 0x000fe20000010000 */
[C---:B------:R-:W-:Y:S04]  /*80e0*/  HMMA.16816.F32.BF16 R72, R36.reuse, R40, R72 ;  /* 0x000000282448723c */ /* 0x040fe80000041848 */
[----:B------:R-:W-:Y:S01]  /*80f0*/  FADD.FTZ R12, R10, R8 ;  /* 0x000000080a0c7221 */ /* 0x000fe20000010000 */
[----:B------:R-:W-:Y:S01]  /*8100*/  MOV R19, R192 ;  /* 0x000000c000137202 */ /* 0x000fe20000000f00 */
[----:B------:R-:W-:Y:S01]  /*8110*/  FADD.FTZ R8, R11, R9 ;  /* 0x000000090b087221 */ /* 0x000fe20000010000 */
[----:B------:R-:W-:Y:S01]  /*8120*/  MOV R14, R2 ;  /* 0x00000002000e7202 */ /* 0x000fe20000000f00 */
[-C--:B------:R-:W-:Y:S04]  /*8130*/  HMMA.16816.F32.BF16 R76, R36, R42.reuse, R76 ;  /* 0x0000002a244c723c */ /* 0x080fe8000004184c */
[----:B------:R-:W-:Y:S01]  /*8140*/  FADD.FTZ R11, R196, R8 ;  /* 0x00000008c40b7221 */ /* 0x000fe20000010000 */
[----:B------:R-:W-:Y:S01]  /*8150*/  MOV R2, R195 ;  /* 0x000000c300027202 */ /* 0x000fe20000000f00 */
[----:B------:R-:W-:Y:S01]  /*8160*/  FADD.FTZ R12, R164, R12 ;  /* 0x0000000ca40c7221 */ /* 0x000fe20000010000 */
[----:B------:R-:W-:Y:S01]  /*8170*/  MOV R164, R168 ;  /* 0x000000a800a47202 */ /* 0x000fe20000000f00 */
[C---:B------:R-:W-:Y:S04]  /*8180*/  HMMA.16816.F32.BF16 R80, R200.reuse, R42, R80 ;  /* 0x0000002ac850723c */ /* 0x040fe80000041850 */
[----:B------:R-:W-:Y:S02]  /*8190*/  FADD.FTZ R8, R248, R12 ;  /* 0x0000000cf8087221 */ /* 0x000fe40000010000 */
        /* <DEDUP_REMOVED lines=12> */
[----:B------:R-:W-:Y:S01]  /*8260*/  FADD.FTZ R2, R165, R2 ;  /* 0x00000002a5027221 */ /* 0x000fe20000010000 */
[----:B------:R-:W-:Y:S01]  /*8270*/  MOV R165, R167 ;  /* 0x000000a700a57202 */ /* 0x000fe20000000f00 */
        /* <DEDUP_REMOVED lines=16> */
[----:B------:R-:W-:Y:S04]  /*8380*/  FADD.FTZ R2, R226, R2 ;  /* 0x00000002e2027221 */ /* 0x000fe80000010000 */
[-C--:B------:R-:W-:Y:S04]  /*8390*/  HMMA.16816.F32.BF16 R124, R36, R46.reuse, R124 ;  /* 0x0000002e247c723c */ /* 0x080fe8000004187c */
[----:B------:R-:W-:Y:S04]  /*83a0*/  FADD.FTZ R9, R225, R2 ;  /* 0x00000002e1097221 */ /* 0x000fe80000010000 */
[C---:B------:R-:W-:Y:S04]  /*83b0*/  HMMA.16816.F32.BF16 R128, R200.reuse, R46, R128 ;  /* 0x0000002ec880723c */ /* 0x040fe80000041880 */
[----:B------:R-:W-:Y:S04]  /*83c0*/  FADD.FTZ R9, R207, R9 ;  /* 0x00000009cf097221 */ /* 0x000fe80000010000 */
[-C--:B---3--:R-:W-:Y:S08]  /*83d0*/  HMMA.16816.F32.BF16 R132, R200, R56.reuse, R132 ;  /* 0x00000038c884723c */ /* 0x088ff00000041884 */
[C---:B------:R-:W-:Y:S08]  /*83e0*/  HMMA.16816.F32.BF16 R136, R36.reuse, R56, R136 ;  /* 0x000000382488723c */ /* 0x040ff00000041888 */
[-C--:B------:R-:W-:Y:S08]  /*83f0*/  HMMA.16816.F32.BF16 R188, R36, R58.reuse, R20 ;  /* 0x0000003a24bc723c */ /* 0x080ff00000041814 */
[C---:B------:R-:W-:Y:S08]  /*8400*/  HMMA.16816.F32.BF16 R140, R200.reuse, R58, R140 ;  /* 0x0000003ac88c723c */ /* 0x040ff0000004188c */
[-C--:B-----5:R-:W-:Y:S08]  /*8410*/  HMMA.16816.F32.BF16 R144, R200, R60.reuse, R144 ;  /* 0x0000003cc890723c */ /* 0x0a0ff00000041890 */
[C---:B------:R-:W-:Y:S08]  /*8420*/  HMMA.16816.F32.BF16 R192, R36.reuse, R60, R32 ;  /* 0x0000003c24c0723c */ /* 0x040ff00000041820 */
[-C--:B------:R-:W-:Y:S08]  /*8430*/  HMMA.16816.F32.BF16 R148, R36, R62.reuse, R148 ;  /* 0x0000003e2494723c */ /* 0x080ff00000041894 */
[C---:B------:R-:W-:Y:S08]  /*8440*/  HMMA.16816.F32.BF16 R152, R200.reuse, R62, R152 ;  /* 0x0000003ec898723c */ /* 0x040ff00000041898 */
[-C--:B----4-:R-:W-:Y:S08]  /*8450*/  HMMA.16816.F32.BF16 R196, R200, R4.reuse, R24 ;  /* 0x00000004c8c4723c */ /* 0x090ff00000041818 */
        /* <DEDUP_REMOVED lines=15> */
[----:B------:R-:W-:Y:S01]  /*8550*/  FADD.FTZ R4, R170, R5 ;  /* 0x00000005aa047221 */ /* 0x000fe20000010000 */
[----:B------:R-:W-:Y:S01]  /*8560*/  MOV R170, R3 ;  /* 0x0000000300aa7202 */ /* 0x000fe20000000f00 */
[----:B------:R-:W-:Y:S01]  /*8570*/  FADD.FTZ R5, R211, R2 ;  /* 0x00000002d3057221 */ /* 0x000fe20000010000 */
[----:B------:R1:W-:Y:S01]  /*8580*/  STL [R1+0x4], R6 ;  /* 0x0000040601007387 */ /* 0x0003e20000100800 */
[----:B------:R-:W-:Y:S01]  /*8590*/  FADD.FTZ R2, R169, R0 ;  /* 0x00000000a9027221 */ /* 0x000fe20000010000 */
[----:B------:R-:W-:Y:S01]  /*85a0*/  MOV R169, R166 ;  /* 0x000000a600a97202 */ /* 0x000fe20000000f00 */
[----:B------:R-:W-:Y:S02]  /*85b0*/  FADD.FTZ R0, R67, R4 ;  /* 0x0000000443007221 */ /* 0x000fe40000010000 */
[----:B------:R-:W-:Y:S02]  /*85c0*/  FADD.FTZ R4, R215, R5 ;  /* 0x00000005d7047221 */ /* 0x000fe40000010000 */
[----:B------:R-:W-:Y:S02]  /*85d0*/  FADD.FTZ R2, R212, R2 ;  /* 0x00000002d4027221 */ /* 0x000fe40000010000 */
[----:B------:R-:W-:Y:S01]  /*85e0*/  FADD.FTZ R0, R213, R0 ;  /* 0x00000000d5007221 */ /* 0x000fe20000010000 */
[----:B------:R1:W-:Y:S04]  /*85f0*/  STL [R1+0x8], R4 ;  /* 0x0000080401007387 */ /* 0x0003e80000100800 */
[----:B------:R1:W-:Y:S04]  /*8600*/  STL [R1+0xc], R2 ;  /* 0x00000c0201007387 */ /* 0x0003e80000100800 */
[----:B------:R1:W-:Y:S02]  /*8610*/  STL [R1+0x20], R0 ;  /* 0x0000200001007387 */ /* 0x0003e40000100800 */
[----:B-1----:R-:W-:-:S05]  /*8620*/  @P0 BRA `(.L_x_88) ;  /* 0xffffc72000000947 */ /* 0x002fca000383ffff */
.L_x_87:
[----:B-1----:R-:W2:Y:S04]  /*8630*/  LDL.LU R5, [R1+0x4] ;  /* 0x0000040001057983 */ /* 0x002ea80000300800 */
[----:B------:R-:W3:Y:S04]  /*8640*/  LDL.LU R8, [R1+0x8] ;  /* 0x0000080001087983 */ /* 0x000ee80000300800 */
[----:B------:R-:W4:Y:S04]  /*8650*/  LDL.LU R7, [R1+0xc] ;  /* 0x00000c0001077983 */ /* 0x000f280000300800 */
[----:B------:R-:W4:Y:S01]  /*8660*/  LDL.LU R6, [R1+0x20] ;  /* 0x0000200001067983 */ /* 0x000f220000300800 */
[----:B------:R-:W-:Y:S01]  /*8670*/  ULDC.U8 UR4, c[0x0][0x329] ;  /* 0x0000ca4000047ab9 */ /* 0x000fe20000000000 */
[----:B------:R-:W-:Y:S01]  /*8680*/  BSSY B0, `(.L_x_91) ;  /* 0x00001ab000007945 */ /* 0x000fe20003800000 */
[----:B------:R-:W-:Y:S01]  /*8690*/  ISETP.NE.AND P0, PT, RZ, UR4, PT ;  /* 0x00000004ff007c0c */ /* 0x000fe2000bf05270 */
[----:B------:R-:W1:Y:S01]  /*86a0*/  S2R R204, SR_TID.X ;  /* 0x0000000000cc7919 */ /* 0x000e620000002100 */
[----:B------:R-:W-:-:S02]  /*86b0*/  ULDC.U8 UR5, c[0x0][0x328] ;  /* 0x0000ca0000057ab9 */ /* 0x000fc40000000000 */
[----:B------:R-:W-:-:S09]  /*86c0*/  ISETP.NE.AND P3, PT, RZ, UR5, PT ;  /* 0x00000005ff007c0c */ /* 0x000fd2000bf65270 */
[----:B------:R-:W-:-:S05]  /*86d0*/  @P0 MOV R171, c[0x0][0x210] ;  /* 0x0000840000ab0a02 */ /* 0x000fca0000000f00 */
[----:B------:R-:W-:Y:S01]  /*86e0*/  @P0 IMAD R171, R171, c[0x0][0x214], RZ ;  /* 0x00008500abab0a24 */ /* 0x000fe200078e02ff */
[----:B-1----:R-:W-:-:S04]  /*86f0*/  SHF.R.S32.HI R205, RZ, 0x1f, R204 ;  /* 0x0000001fffcd7819 */ /* 0x002fc800000114cc */
[----:B------:R-:W-:Y:S01]  /*8700*/  LEA.HI R18, R205, R204, RZ, 0x2 ;  /* 0x000000cccd127211 */ /* 0x000fe200078f10ff */
[----:B--2---:R-:W1:Y:S04]  /*8710*/  SHFL.BFLY PT, R4, R5, 0x2, 0x1f ;  /* 0x0c401f0005047f89 */ /* 0x004e6800000e0000 */
[----:B---3--:R-:W2:Y:S04]  /*8720*/  SHFL.BFLY PT, R0, R8, 0x2, 0x1f ;  /* 0x0c401f0008007f89 */ /* 0x008ea800000e0000 */
[----:B----4-:R-:W3:Y:S01]  /*8730*/  SHFL.BFLY PT, R2, R7, 0x2, 0x1f ;  /* 0x0c401f0007027f89 */ /* 0x010ee200000e0000 */
[----:B-1----:R-:W-:-:S03]  /*8740*/  FADD.FTZ R4, R4, R5 ;  /* 0x0000000504047221 */ /* 0x002fc60000010000 */
[----:B------:R-:W1:Y:S01]  /*8750*/  SHFL.BFLY PT, R5, R6, 0x2, 0x1f ;  /* 0x0c401f0006057f89 */ /* 0x000e6200000e0000 */
[----:B--2---:R-:W-:Y:S01]  /*8760*/  FADD.FTZ R0, R0, R8 ;  /* 0x0000000800007221 */ /* 0x004fe20000010000 */
[----:B------:R-:W-:Y:S02]  /*8770*/  SHF.R.S32.HI R8, RZ, 0x2, R18 ;  /* 0x00000002ff087819 */ /* 0x000fe40000011412 */
[----:B------:R-:W2:Y:S01]  /*8780*/  SHFL.BFLY PT, R164, R4, 0x1, 0x1f ;  /* 0x0c201f0004a47f89 */ /* 0x000ea200000e0000 */
[----:B---3--:R-:W-:-:S03]  /*8790*/  FADD.FTZ R2, R2, R7 ;  /* 0x0000000702027221 */ /* 0x008fc60000010000 */
[----:B------:R-:W3:Y:S04]  /*87a0*/  SHFL.BFLY PT, R165, R0, 0x1, 0x1f ;  /* 0x0c201f0000a57f89 */ /* 0x000ee800000e0000 */
[----:B------:R-:W4:Y:S01]  /*87b0*/  SHFL.BFLY PT, R7, R2, 0x1, 0x1f ;  /* 0x0c201f0002077f89 */ /* 0x000f2200000e0000 */
[----:B-1----:R-:W-:Y:S02]  /*87c0*/  FADD.FTZ R5, R5, R6 ;  /* 0x0000000605057221 */ /* 0x002fe40000010000 */
[----:B--2---:R-:W-:-:S03]  /*87d0*/  FADD.FTZ R164, R4, R164 ;  /* 0x000000a404a47221 */ /* 0x004fc60000010000 */
[----:B------:R-:W1:Y:S01]  /*87e0*/  SHFL.BFLY PT, R6, R5, 0x1, 0x1f ;  /* 0x0c201f0005067f89 */ /* 0x000e6200000e0000 */
[----:B------:R-:W-:Y:S01]  /*87f0*/  MOV R4, 0x3f800000 ;  /* 0x3f80000000047802 */ /* 0x000fe20000000f00 */
[----:B---3--:R-:W-:Y:S01]  /*8800*/  FADD.FTZ R165, R0, R165 ;  /* 0x000000a500a57221 */ /* 0x008fe20000010000 */
[----:B------:R-:W-:Y:S02]  /*8810*/  FSETP.NE.FTZ.AND P6, PT, R164, RZ, PT ;  /* 0x000000ffa400720b */ /* 0x000fe40003fd5000 */
[----:B------:R-:W-:Y:S01]  /*8820*/  MOV R0, 0x3f800000 ;  /* 0x3f80000000007802 */ /* 0x000fe20000000f00 */
[----:B----4-:R-:W-:Y:S01]  /*8830*/  FADD.FTZ R169, R2, R7 ;  /* 0x0000000702a97221 */ /* 0x010fe20000010000 */
[----:B------:R-:W-:Y:S02]  /*8840*/  SHF.R.S32.HI R2, RZ, 0x1f, R18 ;  /* 0x0000001fff027819 */ /* 0x000fe40000011412 */
[----:B------:R-:W-:Y:S02]  /*8850*/  @!P0 MOV R7, c[0x0][0x214] ;  /* 0x0000850000078a02 */ /* 0x000fe40000000f00 */
[----:B------:R-:W-:-:S02]  /*8860*/  LEA.HI R2, R2, R8, RZ, 0x3 ;  /* 0x0000000802027211 */ /* 0x000fc400078f18ff */
[----:B------:R-:W-:Y:S02]  /*8870*/  @!P0 SEL R171, R7, c[0x0][0x234], !P3 ;  /* 0x00008d0007ab8a07 */ /* 0x000fe40005800000 */
[----:B------:R-:W-:Y:S01]  /*8880*/  LOP3.LUT R2, R2, 0xfffffff8, RZ, 0xc0, !PT ;  /* 0xfffffff802027812 */ /* 0x000fe200078ec0ff */
[----:B------:R-:W2:Y:S01]  /*8890*/  @P6 MUFU.RCP R0, R164 ;  /* 0x000000a400006308 */ /* 0x000ea20000001000 */
[----:B------:R-:W-:Y:S02]  /*88a0*/  LOP3.LUT R18, R18, 0x3ffffffc, RZ, 0xc0, !PT ;  /* 0x3ffffffc12127812 */ /* 0x000fe400078ec0ff */
[----:B------:R-:W-:Y:S02]  /*88b0*/  FSETP.NE.FTZ.AND P5, PT, R165, RZ, PT ;  /* 0x000000ffa500720b */ /* 0x000fe40003fb5000 */
[----:B------:R-:W-:Y:S01]  /*88c0*/  IADD3 R18, -R18, R204, RZ ;  /* 0x000000cc12127210 */ /* 0x000fe20007ffe1ff */
[----:B-1----:R-:W-:Y:S01]  /*88d0*/  FADD.FTZ R170, R5, R6 ;  /* 0x0000000605aa7221 */ /* 0x002fe20000010000 */
[----:B------:R-:W-:Y:S01]  /*88e0*/  FSETP.NE.FTZ.AND P4, PT, R169, RZ, PT ;  /* 0x000000ffa900720b */ /* 0x000fe20003f95000 */
[----:B--2---:R-:W-:-:S08]  /*88f0*/  FMUL.FTZ R176, R0, R176 ;  /* 0x000000b000b07220 */ /* 0x004fd00000410000 */
[----:B------:R-:W1:Y:S01]  /*8900*/  @P5 MUFU.RCP R4, R165 ;  /* 0x000000a500045308 */ /* 0x000e620000001000 */
[C---:B------:R-:W-:Y:S02]  /*8910*/  FMUL.FTZ R7, R0.reuse, R177 ;  /* 0x000000b100077220 */ /* 0x040fe40000410000 */
[C---:B------:R-:W-:Y:S02]  /*8920*/  FMUL.FTZ R184, R0.reuse, R184 ;  /* 0x000000b800b87220 */ /* 0x040fe40000410000 */
[C---:B------:R-:W-:Y:S01]  /*8930*/  FMUL.FTZ R185, R0.reuse, R185 ;  /* 0x000000b900b97220 */ /* 0x040fe20000410000 */
[----:B------:R-:W-:Y:S01]  /*8940*/  F2FP.BF16.PACK_AB R7, R7, R176 ;  /* 0x000000b00707723e */ /* 0x000fe200000010ff */
[C---:B------:R-:W-:Y:S01]  /*8950*/  FMUL.FTZ R13, R0.reuse, R68 ;  /* 0x00000044000d7220 */ /* 0x040fe20000410000 */
[----:B------:R-:W-:Y:S01]  /*8960*/  MOV R68, 0x20 ;  /* 0x0000002000447802 */ /* 0x000fe20000000f00 */
[C---:B------:R-:W-:Y:S02]  /*8970*/  FMUL.FTZ R10, R0.reuse, R69 ;  /* 0x00000045000a7220 */ /* 0x040fe40000410000 */
[----:B------:R-:W-:-:S02]  /*8980*/  FMUL.FTZ R80, R0, R80 ;  /* 0x0000005000507220 */ /* 0x000fc40000410000 */
[----:B------:R-:W-:Y:S01]  /*8990*/  FMUL.FTZ R81, R0, R81 ;  /* 0x0000005100517220 */ /* 0x000fe20000410000 */
[----:B------:R-:W-:Y:S01]  /*89a0*/  F2FP.BF16.PACK_AB R10, R10, R13 ;  /* 0x0000000d0a0a723e */ /* 0x000fe200000010ff */
[C---:B------:R-:W-:Y:S01]  /*89b0*/  FMUL.FTZ R17, R0.reuse, R84 ;  /* 0x0000005400117220 */ /* 0x040fe20000410000 */
[----:B------:R-:W-:Y:S01]  /*89c0*/  LEA.HI R84, R205, R204, RZ, 0x5 ;  /* 0x000000cccd547211 */ /* 0x000fe200078f28ff */
[C---:B------:R-:W-:Y:S01]  /*89d0*/  FMUL.FTZ R22, R0.reuse, R85 ;  /* 0x0000005500167220 */ /* 0x040fe20000410000 */
[----:B------:R-:W-:Y:S01]  /*89e0*/  F2FP.BF16.PACK_AB R13, R81, R80 ;  /* 0x00000050510d723e */ /* 0x000fe200000010ff */
[C---:B------:R-:W-:Y:S01]  /*89f0*/  FMUL.FTZ R96, R0.reuse, R96 ;  /* 0x0000006000607220 */ /* 0x040fe20000410000 */
[----:B------:R-:W-:Y:S01]  /*8a00*/  SHF.R.S32.HI R84, RZ, 0x5, R84 ;  /* 0x00000005ff547819 */ /* 0x000fe20000011454 */
[----:B------:R-:W-:Y:S01]  /*8a10*/  FMUL.FTZ R97, R0, R97 ;  /* 0x0000006100617220 */ /* 0x000fe20000410000 */
[----:B------:R-:W-:Y:S01]  /*8a20*/  F2FP.BF16.PACK_AB R22, R22, R17 ;  /* 0x000000111616723e */ /* 0x000fe200000010ff */
[----:B------:R-:W-:Y:S01]  /*8a30*/  FMUL.FTZ R100, R0, R100 ;  /* 0x0000006400647220 */ /* 0x000fe20000410000 */
[----:B------:R-:W-:Y:S01]  /*8a40*/  LEA R18, R84, R18, 0x9 ;  /* 0x0000001254127211 */ /* 0x000fe200078e48ff */
        /* <DEDUP_REMOVED lines=28> */
[----:B------:R-:W-:Y:S01]  /*8c10*/  IADD3 R0, R8, -R2, RZ ;  /* 0x8000000208007210 */ /* 0x000fe20007ffe0ff */
[C---:B-1----:R-:W-:Y:S01]  /*8c20*/  FMUL.FTZ R178, R4.reuse, R178 ;  /* 0x000000b204b27220 */ /* 0x042fe20000410000 */
[----:B------:R-:W-:Y:S01]  /*8c30*/  F2FP.BF16.PACK_AB R33, R33, R196 ;  /* 0x000000c42121723e */ /* 0x000fe200000010ff */
[----:B------:R-:W-:Y:S01]  /*8c40*/  FMUL.FTZ R6, R4, R179 ;  /* 0x000000b304067220 */ /* 0x000fe20000410000 */
[----:B------:R-:W-:Y:S01]  /*8c50*/  SHF.L.U32 R2, R0, 0x6, RZ ;  /* 0x0000000600027819 */ /* 0x000fe200000006ff */
[----:B------:R-:W-:Y:S01]  /*8c60*/  FMUL.FTZ R186, R4, R186 ;  /* 0x000000ba04ba7220 */ /* 0x000fe20000410000 */
[----:B------:R-:W-:Y:S01]  /*8c70*/  LOP3.LUT R5, R0, 0x1, RZ, 0xc0, !PT ;  /* 0x0000000100057812 */ /* 0x000fe200078ec0ff */
[----:B------:R-:W-:Y:S01]  /*8c80*/  FMUL.FTZ R187, R4, R187 ;  /* 0x000000bb04bb7220 */ /* 0x000fe20000410000 */
[----:B------:R-:W-:Y:S01]  /*8c90*/  LOP3.LUT R2, R2, 0x1c0, RZ, 0xc0, !PT ;  /* 0x000001c002027812 */ /* 0x000fe200078ec0ff */
[C---:B------:R-:W-:Y:S01]  /*8ca0*/  FMUL.FTZ R70, R4.reuse, R70 ;  /* 0x0000004604467220 */ /* 0x040fe20000410000 */
[----:B------:R-:W-:Y:S01]  /*8cb0*/  ISETP.NE.U32.AND P1, PT, R5, 0x1, PT ;  /* 0x000000010500780c */ /* 0x000fe20003f25070 */
[----:B------:R-:W-:Y:S01]  /*8cc0*/  FMUL.FTZ R9, R4, R71 ;  /* 0x0000004704097220 */ /* 0x000fe20000410000 */
[----:B------:R-:W-:Y:S01]  /*8cd0*/  LEA.HI R2, R2, R2, RZ, 0x1d ;  /* 0x0000000202027211 */ /* 0x000fe200078fe8ff */
[----:B------:R-:W-:Y:S01]  /*8ce0*/  FMUL.FTZ R82, R4, R82 ;  /* 0x0000005204527220 */ /* 0x000fe20000410000 */
[----:B------:R-:W-:Y:S01]  /*8cf0*/  F2FP.BF16.PACK_AB R6, R6, R178 ;  /* 0x000000b20606723e */ /* 0x000fe200000010ff */
[----:B------:R-:W-:Y:S01]  /*8d00*/  FMUL.FTZ R12, R4, R83 ;  /* 0x00000053040c7220 */ /* 0x000fe20000410000 */
[----:B------:R-:W-:Y:S01]  /*8d10*/  LEA R18, R18, R2, 0x1 ;  /* 0x0000000212127211 */ /* 0x000fe200078e08ff */
[C---:B------:R-:W-:Y:S01]  /*8d20*/  FMUL.FTZ R86, R4.reuse, R86 ;  /* 0x0000005604567220 */ /* 0x040fe20000410000 */
[----:B------:R-:W-:Y:S01]  /*8d30*/  MOV R2, 0x3f800000 ;  /* 0x3f80000000027802 */ /* 0x000fe20000000f00 */
[----:B------:R-:W-:Y:S01]  /*8d40*/  FMUL.FTZ R21, R4, R87 ;  /* 0x0000005704157220 */ /* 0x000fe20000410000 */
[----:B------:R-:W-:Y:S01]  /*8d50*/  SHF.L.U32 R18, R18, 0x1, RZ ;  /* 0x0000000112127819 */ /* 0x000fe200000006ff */
[C---:B------:R-:W-:Y:S01]  /*8d60*/  FMUL.FTZ R98, R4.reuse, R98 ;  /* 0x0000006204627220 */ /* 0x040fe20000410000 */
[----:B------:R-:W-:Y:S01]  /*8d70*/  F2FP.BF16.PACK_AB R9, R9, R70 ;  /* 0x000000460909723e */ /* 0x000fe200000010ff */
[----:B------:R-:W-:Y:S01]  /*8d80*/  FMUL.FTZ R16, R4, R99 ;  /* 0x0000006304107220 */ /* 0x000fe20000410000 */
[C---:B------:R-:W-:Y:S01]  /*8d90*/  IADD3 R20, R18.reuse, -0x10, RZ ;  /* 0xfffffff012147810 */ /* 0x040fe20007ffe0ff */
[----:B------:R-:W1:Y:S01]  /*8da0*/  @P4 MUFU.RCP R2, R169 ;  /* 0x000000a900024308 */ /* 0x000e620000001000 */
[----:B------:R-:W-:Y:S01]  /*8db0*/  @P1 IADD3 R20, R18, 0x10, RZ ;  /* 0x0000001012141810 */ /* 0x000fe20007ffe0ff */
[----:B------:R-:W-:Y:S01]  /*8dc0*/  FMUL.FTZ R102, R4, R102 ;  /* 0x0000006604667220 */ /* 0x000fe20000410000 */
[----:B------:R-:W-:Y:S01]  /*8dd0*/  R2P PR, R0, 0x6 ;  /* 0x0000000600007804 */ /* 0x000fe20000000000 */
[C---:B------:R-:W-:Y:S01]  /*8de0*/  FMUL.FTZ R64, R4.reuse, R103 ;  /* 0x0000006704407220 */ /* 0x040fe20000410000 */
[----:B------:R-:W-:Y:S01]  /*8df0*/  MOV R0, 0x3f800000 ;  /* 0x3f80000000007802 */ /* 0x000fe20000000f00 */
[----:B------:R-:W-:Y:S01]  /*8e00*/  FMUL.FTZ R114, R4, R114 ;  /* 0x0000007204727220 */ /* 0x000fe20000410000 */
[----:B------:R2:W-:Y:S01]  /*8e10*/  STS [R18], R7 ;  /* 0x0000000712007388 */ /* 0x0005e20000000800 */
[----:B------:R-:W-:Y:S01]  /*8e20*/  SEL R68, R68, 0xffffffe0, !P1 ;  /* 0xffffffe044447807 */ /* 0x000fe20004800000 */
[----:B------:R-:W-:Y:S01]  /*8e30*/  FMUL.FTZ R60, R4, R115 ;  /* 0x00000073043c7220 */ /* 0x000fe20000410000 */
[----:B------:R-:W-:Y:S01]  /*8e40*/  FSETP.NE.FTZ.AND P1, PT, R170, RZ, PT ;  /* 0x000000ffaa00720b */ /* 0x000fe20003f35000 */
[C---:B------:R-:W-:Y:S01]  /*8e50*/  FMUL.FTZ R118, R4.reuse, R118 ;  /* 0x0000007604767220 */ /* 0x040fe20000410000 */
[----:B------:R-:W-:Y:S01]  /*8e60*/  STS [R18+0x400], R6 ;  /* 0x0004000612007388 */ /* 0x000fe20000000800 */
[----:B------:R-:W-:Y:S01]  /*8e70*/  FMUL.FTZ R56, R4, R119 ;  /* 0x0000007704387220 */ /* 0x000fe20000410000 */
[----:B------:R-:W-:Y:S01]  /*8e80*/  F2FP.BF16.PACK_AB R12, R12, R82 ;  /* 0x000000520c0c723e */ /* 0x000fe200000010ff */
[----:B------:R-:W-:Y:S01]  /*8e90*/  FMUL.FTZ R130, R4, R130 ;  /* 0x0000008204827220 */ /* 0x000fe20000410000 */
[----:B------:R-:W-:Y:S01]  /*8ea0*/  F2FP.BF16.PACK_AB R21, R21, R86 ;  /* 0x000000561515723e */ /* 0x000fe200000010ff */
[----:B-1----:R-:W-:Y:S01]  /*8eb0*/  FMUL.FTZ R172, R2, R172 ;  /* 0x000000ac02ac7220 */ /* 0x002fe20000410000 */
[----:B------:R-:W-:Y:S01]  /*8ec0*/  F2FP.BF16.PACK_AB R16, R16, R98 ;  /* 0x000000621010723e */ /* 0x000fe200000010ff */
[----:B------:R-:W-:Y:S01]  /*8ed0*/  FMUL.FTZ R5, R2, R173 ;  /* 0x000000ad02057220 */ /* 0x000fe20000410000 */
[----:B------:R-:W-:Y:S01]  /*8ee0*/  F2FP.BF16.PACK_AB R64, R64, R102 ;  /* 0x000000664040723e */ /* 0x000fe200000010ff */
[----:B------:R-:W-:Y:S01]  /*8ef0*/  FMUL.FTZ R52, R4, R131 ;  /* 0x0000008304347220 */ /* 0x000fe20000410000 */
[----:B------:R-:W-:Y:S01]  /*8f00*/  F2FP.BF16.PACK_AB R60, R60, R114 ;  /* 0x000000723c3c723e */ /* 0x000fe200000010ff */
[----:B------:R-:W1:Y:S01]  /*8f10*/  @P1 MUFU.RCP R0, R170 ;  /* 0x000000aa00001308 */ /* 0x000e620000001000 */
[C---:B------:R-:W-:Y:S01]  /*8f20*/  FMUL.FTZ R134, R4.reuse, R134 ;  /* 0x0000008604867220 */ /* 0x040fe20000410000 */
[----:B------:R-:W-:Y:S01]  /*8f30*/  F2FP.BF16.PACK_AB R5, R5, R172 ;  /* 0x000000ac0505723e */ /* 0x000fe200000010ff */
[----:B------:R-:W-:Y:S01]  /*8f40*/  FMUL.FTZ R48, R4, R135 ;  /* 0x0000008704307220 */ /* 0x000fe20000410000 */
[----:B------:R-:W-:Y:S01]  /*8f50*/  F2FP.BF16.PACK_AB R56, R56, R118 ;  /* 0x000000763838723e */ /* 0x000fe200000010ff */
[----:B------:R-:W-:Y:S01]  /*8f60*/  FMUL.FTZ R142, R4, R142 ;  /* 0x0000008e048e7220 */ /* 0x000fe20000410000 */
[----:B------:R-:W-:Y:S01]  /*8f70*/  F2FP.BF16.PACK_AB R52, R52, R130 ;  /* 0x000000823434723e */ /* 0x000fe200000010ff */
[----:B------:R-:W-:Y:S01]  /*8f80*/  FMUL.FTZ R44, R4, R143 ;  /* 0x0000008f042c7220 */ /* 0x000fe20000410000 */
[----:B------:R-:W-:Y:S01]  /*8f90*/  F2FP.BF16.PACK_AB R48, R48, R134 ;  /* 0x000000863030723e */ /* 0x000fe200000010ff */
[----:B------:R-:W-:Y:S01]  /*8fa0*/  FMUL.FTZ R146, R4, R146 ;  /* 0x0000009204927220 */ /* 0x000fe20000410000 */
[----:B--2---:R-:W-:Y:S01]  /*8fb0*/  IADD3 R7, R68, R20, RZ ;  /* 0x0000001444077210 */ /* 0x004fe20007ffe0ff */
[----:B------:R-:W-:Y:S01]  /*8fc0*/  FMUL.FTZ R40, R4, R147 ;  /* 0x0000009304287220 */ /* 0x000fe20000410000 */
[----:B------:R-:W-:Y:S01]  /*8fd0*/  F2FP.BF16.PACK_AB R44, R44, R142 ;  /* 0x0000008e2c2c723e */ /* 0x000fe200000010ff */
[C---:B------:R-:W-:Y:S01]  /*8fe0*/  FMUL.FTZ R154, R4.reuse, R154 ;  /* 0x0000009a049a7220 */ /* 0x040fe20000410000 */
[----:B------:R-:W-:Y:S01]  /*8ff0*/  F2FP.BF16.PACK_AB R29, R29, R200 ;  /* 0x000000c81d1d723e */ /* 0x000fe200000010ff */
[----:B------:R-:W-:Y:S01]  /*9000*/  FMUL.FTZ R36, R4, R155 ;  /* 0x0000009b04247220 */ /* 0x000fe20000410000 */
[----:B------:R-:W-:Y:S01]  /*9010*/  F2FP.BF16.PACK_AB R40, R40, R146 ;  /* 0x000000922828723e */ /* 0x000fe200000010ff */
[C---:B------:R-:W-:Y:S01]  /*9020*/  FMUL.FTZ R198, R4.reuse, R198 ;  /* 0x000000c604c67220 */ /* 0x040fe20000410000 */
[----:B------:R-:W-:Y:S01]  /*9030*/  ISETP.NE.OR P3, PT, RZ, UR4, !P3 ;  /* 0x00000004ff007c0c */ /* 0x000fe2000df65670 */
        /* <DEDUP_REMOVED lines=50> */
[C---:B-1----:R-:W-:Y:S01]  /*9360*/  FMUL.FTZ R175, R0.reuse, R175 ;  /* 0x000000af00af7220 */ /* 0x042fe20000410000 */
[----:B------:R-:W-:Y:S01]  /*9370*/  F2FP.BF16.PACK_AB R31, R31, R156 ;  /* 0x0000009c1f1f723e */ /* 0x000fe200000010ff */
[C---:B------:R-:W-:Y:S01]  /*9380*/  FMUL.FTZ R4, R0.reuse, R174 ;  /* 0x000000ae00047220 */ /* 0x040fe20000410000 */
[----:B------:R-:W-:Y:S01]  /*9390*/  F2FP.BF16.PACK_AB R27, R27, R160 ;  /* 0x000000a01b1b723e */ /* 0x000fe200000010ff */
[C---:B------:R-:W-:Y:S01]  /*93a0*/  FMUL.FTZ R183, R0.reuse, R183 ;  /* 0x000000b700b77220 */ /* 0x040fe20000410000 */
[----:B------:R-:W-:Y:S01]  /*93b0*/  STS [R20], R2 ;  /* 0x0000000214007388 */ /* 0x000fe20000000800 */
        /* <DEDUP_REMOVED lines=43> */
[----:B------:R-:W-:Y:S02]  /*9670*/  F2FP.BF16.PACK_AB R0, R187, R186 ;  /* 0x000000babb00723e */ /* 0x000fe400000010ff */
[----:B------:R-:W-:Y:S02]  /*9680*/  F2FP.BF16.PACK_AB R30, R159, R30 ;  /* 0x0000001e9f1e723e */ /* 0x000fe400000010ff */
[----:B------:R-:W-:Y:S01]  /*9690*/  F2FP.BF16.PACK_AB R26, R163, R26 ;  /* 0x0000001aa31a723e */ /* 0x000fe200000010ff */
[----:B------:R1:W-:Y:S04]  /*96a0*/  STS [R20+0x400], R0 ;  /* 0x0004000014007388 */ /* 0x0003e80000000800 */
[----:B------:R2:W-:Y:S04]  /*96b0*/  STS [R18+0x2000], R5 ;  /* 0x0020000512007388 */ /* 0x0005e80000000800 */
[----:B------:R3:W-:Y:S04]  /*96c0*/  STS [R18+0x2400], R4 ;  /* 0x0024000412007388 */ /* 0x0007e80000000800 */
[----:B------:R-:W-:Y:S04]  /*96d0*/  STS [R20+0x2000], R8 ;  /* 0x0020000814007388 */ /* 0x000fe80000000800 */
[----:B------:R4:W-:Y:S01]  /*96e0*/  STS [R20+0x2400], R11 ;  /* 0x0024000b14007388 */ /* 0x0009e20000000800 */
[----:B-1----:R-:W-:-:S02]  /*96f0*/  IADD3 R0, R18, R68, RZ ;  /* 0x0000004412007210 */ /* 0x002fc40007ffe0ff */
[----:B--2---:R-:W-:-:S03]  /*9700*/  MOV R5, 0x40 ;  /* 0x0000004000057802 */ /* 0x004fc60000000f00 */
[----:B------:R1:W-:Y:S01]  /*9710*/  STS [R0], R10 ;  /* 0x0000000a00007388 */ /* 0x0003e20000000800 */
[----:B------:R-:W-:-:S03]  /*9720*/  SEL R5, R5, 0xffffffc0, !P2 ;  /* 0xffffffc005057807 */ /* 0x000fc60005000000 */
[----:B------:R2:W-:Y:S01]  /*9730*/  STS [R0+0x400], R9 ;  /* 0x0004000900007388 */ /* 0x0005e20000000800 */
[----:B---3--:R-:W-:-:S03]  /*9740*/  IADD3 R4, R18, R5, RZ ;  /* 0x0000000512047210 */ /* 0x008fc60007ffe0ff */
[----:B------:R-:W-:Y:S01]  /*9750*/  STS [R7], R13 ;  /* 0x0000000d07007388 */ /* 0x000fe20000000800 */
[----:B------:R-:W-:Y:S02]  /*9760*/  IADD3 R6, R5, R20, RZ ;  /* 0x0000001405067210 */ /* 0x000fe40007ffe0ff */
[-C--:B------:R-:W-:Y:S01]  /*9770*/  IADD3 R2, R0, R5.reuse, RZ ;  /* 0x0000000500027210 */ /* 0x080fe20007ffe0ff */
[----:B------:R-:W-:Y:S01]  /*9780*/  STS [R7+0x400], R12 ;  /* 0x0004000c07007388 */ /* 0x000fe20000000800 */
[----:B------:R-:W-:Y:S01]  /*9790*/  IADD3 R5, R7, R5, RZ ;  /* 0x0000000507057210 */ /* 0x000fe20007ffe0ff */
[----:B----4-:R-:W-:Y:S02]  /*97a0*/  @P1 MUFU.LG2 R11, R170 ;  /* 0x000000aa000b1308 */ /* 0x010fe40000000c00 */
[----:B------:R3:W-:Y:S04]  /*97b0*/  STS [R0+0x2000], R14 ;  /* 0x0020000e00007388 */ /* 0x0007e80000000800 */
[----:B------:R4:W-:Y:S04]  /*97c0*/  STS [R0+0x2400], R15 ;  /* 0x0024000f00007388 */ /* 0x0009e80000000800 */
[----:B------:R-:W-:Y:S01]  /*97d0*/  STS [R7+0x2000], R24 ;  /* 0x0020001807007388 */ /* 0x000fe20000000800 */
[----:B-1----:R-:W1:Y:S03]  /*97e0*/  @P5 MUFU.LG2 R10, R165 ;  /* 0x000000a5000a5308 */ /* 0x002e660000000c00 */
[----:B------:R-:W-:Y:S04]  /*97f0*/  STS [R7+0x2400], R23 ;  /* 0x0024001707007388 */ /* 0x000fe80000000800 */
[----:B------:R-:W-:Y:S01]  /*9800*/  STS [R4], R22 ;  /* 0x0000001604007388 */ /* 0x000fe20000000800 */
[----:B--2---:R-:W2:Y:S03]  /*9810*/  @P4 MUFU.LG2 R9, R169 ;  /* 0x000000a900094308 */ /* 0x004ea60000000c00 */
[----:B------:R-:W-:Y:S04]  /*9820*/  STS [R4+0x400], R21 ;  /* 0x0004001504007388 */ /* 0x000fe80000000800 */
[----:B------:R-:W-:Y:S01]  /*9830*/  STS [R6], R17 ;  /* 0x0000001106007388 */ /* 0x000fe20000000800 */
[----:B-1----:R-:W-:Y:S01]  /*9840*/  @P5 FMUL.FTZ R10, R10, 0.69314718246459960938 ;  /* 0x3f3172180a0a5820 */ /* 0x002fe20000410000 */
[----:B---3--:R-:W-:-:S02]  /*9850*/  MOV R14, 0x7f800000 ;  /* 0x7f800000000e7802 */ /* 0x008fc40000000f00 */
[----:B------:R1:W-:Y:S01]  /*9860*/  STS [R6+0x400], R16 ;  /* 0x0004001006007388 */ /* 0x0003e20000000800 */
[----:B----4-:R-:W-:Y:S01]  /*9870*/  MOV R15, 0x7f800000 ;  /* 0x7f800000000f7802 */ /* 0x010fe20000000f00 */
[----:B------:R-:W-:Y:S02]  /*9880*/  @P5 FFMA.FTZ R15, R167, c[0x0][0x238], R10 ;  /* 0x00008e00a70f5a23 */ /* 0x000fe4000001000a */
[----:B------:R-:W-:Y:S01]  /*9890*/  STS [R4+0x2000], R19 ;  /* 0x0020001304007388 */ /* 0x000fe20000000800 */
[----:B--2---:R-:W-:-:S03]  /*98a0*/  @P4 FMUL.FTZ R9, R9, 0.69314718246459960938 ;  /* 0x3f31721809094820 */ /* 0x004fc60000410000 */
[----:B------:R-:W-:Y:S04]  /*98b0*/  STS [R4+0x2400], R25 ;  /* 0x0024001904007388 */ /* 0x000fe80000000800 */
[----:B------:R-:W-:Y:S04]  /*98c0*/  STS [R6+0x2000], R67 ;  /* 0x0020004306007388 */ /* 0x000fe80000000800 */
[----:B------:R-:W-:Y:S04]  /*98d0*/  STS [R6+0x2400], R66 ;  /* 0x0024004206007388 */ /* 0x000fe80000000800 */
[----:B------:R-:W-:Y:S04]  /*98e0*/  STS [R2], R65 ;  /* 0x0000004102007388 */ /* 0x000fe80000000800 */
[----:B------:R-:W-:Y:S01]  /*98f0*/  STS [R2+0x400], R64 ;  /* 0x0004004002007388 */ /* 0x000fe20000000800 */
[----:B-1----:R-:W-:-:S03]  /*9900*/  MOV R16, 0x7f800000 ;  /* 0x7f80000000107802 */ /* 0x002fc60000000f00 */
        /* <DEDUP_REMOVED lines=21> */
[----:B------:R2:W-:Y:S04]  /*9a60*/  STS [R7+0x6400], R42 ;  /* 0x0064002a07007388 */ /* 0x0005e80000000800 */
[----:B------:R-:W-:Y:S04]  /*9a70*/  STS [R4+0x4000], R41 ;  /* 0x0040002904007388 */ /* 0x000fe80000000800 */
[----:B------:R-:W-:Y:S04]  /*9a80*/  STS [R4+0x4400], R40 ;  /* 0x0044002804007388 */ /* 0x000fe80000000800 */
[----:B------:R-:W-:Y:S04]  /*9a90*/  STS [R6+0x4000], R37 ;  /* 0x0040002506007388 */ /* 0x000fe80000000800 */
[----:B------:R-:W-:Y:S01]  /*9aa0*/  STS [R6+0x4400], R36 ;  /* 0x0044002406007388 */ /* 0x000fe20000000800 */
[----:B-1----:R-:W-:Y:S01]  /*9ab0*/  @P0 MOV R0, 0x1 ;  /* 0x0000000100000802 */ /* 0x002fe20000000f00 */
[----:B------:R-:W-:-:S02]  /*9ac0*/  @!P0 IMAD R0, R171, c[0x0][0x1c0], RZ ;  /* 0x00007000ab008a24 */ /* 0x000fc400078e02ff */
[----:B------:R-:W-:Y:S04]  /*9ad0*/  STS [R4+0x6000], R39 ;  /* 0x0060002704007388 */ /* 0x000fe80000000800 */
[----:B------:R-:W-:Y:S01]  /*9ae0*/  STS [R4+0x6400], R38 ;  /* 0x0064002604007388 */ /* 0x000fe20000000800 */
[----:B--2---:R-:W-:Y:S02]  /*9af0*/  @P0 MOV R7, c[0x0][0x210] ;  /* 0x0000840000070a02 */ /* 0x004fe40000000f00 */
[----:B------:R-:W-:Y:S01]  /*9b00*/  @!P0 MOV R7, 0x1 ;  /* 0x0000000100078802 */ /* 0x000fe20000000f00 */
        /* <DEDUP_REMOVED lines=10> */
[----:B------:R-:W-:Y:S06]  /*9bb0*/  BAR.SYNC.DEFER_BLOCKING 0x0 ;  /* 0x0000000000007b1d */ /* 0x000fec0000010000 */
[----:B------:R-:W3:Y:S04]  /*9bc0*/  S2R R13, SR_TID.X ;  /* 0x00000000000d7919 */ /* 0x000ee80000002100 */
[----:B------:R-:W4:Y:S01]  /*9bd0*/  S2R R18, SR_CTAID.Y ;  /* 0x0000000000127919 */ /* 0x000f220000002600 */
[----:B-1----:R-:W1:Y:S03]  /*9be0*/  @P6 MUFU.LG2 R2, R164 ;  /* 0x000000a400026308 */ /* 0x002e660000000c00 */
[----:B------:R-:W4:Y:S04]  /*9bf0*/  S2R R17, SR_CTAID.X ;  /* 0x0000000000117919 */ /* 0x000f280000002500 */
[----:B------:R-:W4:Y:S01]  /*9c00*/  S2R R19, SR_CTAID.Z ;  /* 0x0000000000137919 */ /* 0x000f220000002700 */
[----:B--2---:R-:W-:-:S03]  /*9c10*/  CS2R R4, SRZ ;  /* 0x0000000000047805 */ /* 0x004fc6000001ff00 */
[----:B------:R2:W2:Y:S04]  /*9c20*/  LDS.128 R20, [R247] ;  /* 0x00000000f7147984 */ /* 0x0004a80000000c00 */
[----:B------:R2:W2:Y:S01]  /*9c30*/  LDS.128 R28, [R247+0x800] ;  /* 0x00080000f71c7984 */ /* 0x0004a20000000c00 */
[----:B-1----:R-:W-:Y:S01]  /*9c40*/  @P6 FMUL.FTZ R2, R2, 0.69314718246459960938 ;  /* 0x3f31721802026820 */ /* 0x002fe20000410000 */
[----:B---3--:R-:W-:Y:S02]  /*9c50*/  SHF.R.S32.HI R6, RZ, 0x1f, R13 ;  /* 0x0000001fff067819 */ /* 0x008fe4000001140d */
[----:B------:R1:W3:Y:S01]  /*9c60*/  LDS.128 R36, [R247+0x1000] ;  /* 0x00100000f7247984 */ /* 0x0002e20000000c00 */
[----:B------:R-:W-:Y:S01]  /*9c70*/  @P6 FFMA.FTZ R16, R168, c[0x0][0x238], R2 ;  /* 0x00008e00a8106a23 */ /* 0x000fe20000010002 */
[----:B------:R-:W-:Y:S01]  /*9c80*/  LEA.HI R6, R6, R13, RZ, 0x5 ;  /* 0x0000000d06067211 */ /* 0x000fe200078f28ff */
[C---:B----4-:R-:W-:Y:S01]  /*9c90*/  IMAD R0, R18.reuse, R0, RZ ;  /* 0x0000000012007224 */ /* 0x050fe200078e02ff */
[----:B------:R1:W4:Y:S01]  /*9ca0*/  LDS.128 R44, [R247+0x1800] ;  /* 0x00180000f72c7984 */ /* 0x0003220000000c00 */
[----:B------:R-:W-:Y:S01]  /*9cb0*/  @!P3 IMAD R12, R18, c[0x0][0x214], RZ ;  /* 0x00008500120cba24 */ /* 0x000fe200078e02ff */
[----:B------:R-:W-:Y:S01]  /*9cc0*/  LOP3.LUT R6, R6, 0xffffffe0, RZ, 0xc0, !PT ;  /* 0xffffffe006067812 */ /* 0x000fe200078ec0ff */
[----:B------:R-:W-:Y:S01]  /*9cd0*/  IMAD R2, R17, R7, RZ ;  /* 0x0000000711027224 */ /* 0x000fe200078e02ff */
[----:B------:R1:W1:Y:S01]  /*9ce0*/  LDS.128 R56, [R247+0x2000] ;  /* 0x00200000f7387984 */ /* 0x0002620000000c00 */
[----:B------:R-:W-:-:S02]  /*9cf0*/  SEL R8, R0, RZ, P3 ;  /* 0x000000ff00087207 */ /* 0x000fc40001800000 */
[----:B------:R-:W-:Y:S01]  /*9d00*/  IADD3 R0, -R6, R13, RZ ;  /* 0x0000000d06007210 */ /* 0x000fe20007ffe1ff */
[----:B------:R1:W1:Y:S01]  /*9d10*/  LDS.128 R80, [R247+0x2800] ;  /* 0x00280000f7507984 */ /* 0x0002620000000c00 */
[----:B------:R-:W-:Y:S01]  /*9d20*/  @!P3 SHF.R.S32.HI R5, RZ, 0x1f, R12 ;  /* 0x0000001fff05b819 */ /* 0x000fe2000001140c */
[----:B------:R-:W-:Y:S01]  /*9d30*/  IMAD R6, R19, R171, R8 ;  /* 0x000000ab13067224 */ /* 0x000fe200078e0208 */
[----:B------:R-:W-:Y:S01]  /*9d40*/  @!P3 MOV R4, R12 ;  /* 0x0000000c0004b202 */ /* 0x000fe20000000f00 */
[----:B------:R1:W1:Y:S01]  /*9d50*/  LDS.128 R76, [R247+0x3000] ;  /* 0x00300000f74c7984 */ /* 0x0002620000000c00 */
[----:B------:R-:W-:Y:S01]  /*9d60*/  LOP3.LUT P3, RZ, R0, 0x3, RZ, 0xc0, !PT ;  /* 0x0000000300ff7812 */ /* 0x000fe2000786c0ff */
[----:B------:R-:W-:Y:S01]  /*9d70*/  @P1 FMUL.FTZ R8, R11, 0.69314718246459960938 ;  /* 0x3f3172180b081820 */ /* 0x000fe20000410000 */
[----:B------:R-:W-:Y:S01]  /*9d80*/  SHF.L.U32 R2, R2, 0x7, RZ ;  /* 0x0000000702027819 */ /* 0x000fe200000006ff */
[----:B------:R1:W1:Y:S01]  /*9d90*/  LDS.128 R72, [R247+0x3800] ;  /* 0x00380000f7487984 */ /* 0x0002620000000c00 */
[----:B------:R-:W-:Y:S01]  /*9da0*/  MOV R13, 0x7f800000 ;  /* 0x7f800000000d7802 */ /* 0x000fe20000000f00 */
[----:B------:R-:W-:Y:S01]  /*9db0*/  @P4 FFMA.FTZ R13, R166, c[0x0][0x238], R9 ;  /* 0x00008e00a60d4a23 */ /* 0x000fe20000010009 */
[----:B------:R-:W-:Y:S01]  /*9dc0*/  IADD3 R11, P2, P0, R2, R4, R6 ;  /* 0x00000004020b7210 */ /* 0x000fe2000785e006 */
[----:B------:R1:W1:Y:S01]  /*9dd0*/  LDS.128 R24, [R247+0x4000] ;  /* 0x00400000f7187984 */ /* 0x0002620000000c00 */
[----:B------:R-:W-:Y:S01]  /*9de0*/  SHF.R.S32.HI R4, RZ, 0x1f, R2 ;  /* 0x0000001fff047819 */ /* 0x000fe20000011402 */
[----:B------:R-:W-:Y:S01]  /*9df0*/  @P1 FFMA.FTZ R14, R3, c[0x0][0x238], R8 ;  /* 0x00008e00030e1a23 */ /* 0x000fe20000010008 */
[----:B------:R-:W-:Y:S01]  /*9e00*/  SHF.R.S32.HI R2, RZ, 0x1f, R6 ;  /* 0x0000001fff027819 */ /* 0x000fe20000011406 */
[----:B------:R1:W1:Y:S03]  /*9e10*/  LDS.128 R32, [R247+0x4800] ;  /* 0x00480000f7207984 */ /* 0x0002660000000c00 */
[----:B------:R-:W-:Y:S01]  /*9e20*/  IADD3.X R10, R4, R5, R2, P2, P0 ;  /* 0x00000005040a7210 */ /* 0x000fe200017e0402 */
[----:B------:R1:W1:Y:S04]  /*9e30*/  LDS.128 R40, [R247+0x5000] ;  /* 0x00500000f7287984 */ /* 0x0002680000000c00 */
[----:B------:R1:W1:Y:S04]  /*9e40*/  LDS.128 R52, [R247+0x5800] ;  /* 0x00580000f7347984 */ /* 0x0002680000000c00 */
[----:B------:R1:W1:Y:S04]  /*9e50*/  LDS.128 R68, [R247+0x6000] ;  /* 0x00600000f7447984 */ /* 0x0002680000000c00 */
[----:B------:R1:W1:Y:S04]  /*9e60*/  LDS.128 R64, [R247+0x6800] ;  /* 0x00680000f7407984 */ /* 0x0002680000000c00 */
[----:B------:R1:W1:Y:S04]  /*9e70*/  LDS.128 R60, [R247+0x7000] ;  /* 0x00700000f73c7984 */ /* 0x0002680000000c00 */
[----:B------:R1:W1:Y:S01]  /*9e80*/  LDS.128 R48, [R247+0x7800] ;  /* 0x00780000f7307984 */ /* 0x0002620000000c00 */
[----:B------:R-:W-:Y:S05]  /*9e90*/  @P3 BRA `(.L_x_92) ;  /* 0x0000029000003947 */ /* 0x000fea0003800000 */
[----:B--234-:R-:W-:Y:S01]  /*9ea0*/  SHF.R.S32.HI R2, RZ, 0x1f, R84 ;  /* 0x0000001fff027819 */ /* 0x01cfe20000011454 */
[----:B------:R-:W-:Y:S01]  /*9eb0*/  IMAD.MOV.U32 R5, RZ, RZ, c[0x0][0x214] ;  /* 0x00008500ff057624 */ /* 0x000fe200078e00ff */
[----:B------:R-:W-:-:S02]  /*9ec0*/  SHF.R.S32.HI R3, RZ, 0x1f, R0 ;  /* 0x0000001fff037819 */ /* 0x000fc40000011400 */
[----:B------:R-:W-:Y:S01]  /*9ed0*/  LEA.HI R2, R2, R84, RZ, 0x2 ;  /* 0x0000005402027211 */ /* 0x000fe200078f10ff */
[----:B------:R-:W-:Y:S01]  /*9ee0*/  IMAD R5, R17, -0x80, R5 ;  /* 0xffffff8011057824 */ /* 0x000fe200078e0205 */
[----:B------:R-:W-:Y:S02]  /*9ef0*/  LEA.HI R0, R3, R0, RZ, 0x2 ;  /* 0x0000000003007211 */ /* 0x000fe400078f10ff */
[----:B------:R-:W-:Y:S02]  /*9f00*/  LOP3.LUT R2, R2, 0xffffffc, RZ, 0xc0, !PT ;  /* 0x0ffffffc02027812 */ /* 0x000fe400078ec0ff */
[----:B------:R-:W-:-:S03]  /*9f10*/  SHF.R.S32.HI R0, RZ, 0x2, R0 ;  /* 0x00000002ff007819 */ /* 0x000fc60000011400 */
[----:B------:R-:W-:-:S04]  /*9f20*/  IMAD.IADD R2, R84, 0x1, -R2 ;  /* 0x0000000154027824 */ /* 0x000fc800078e0a02 */
[----:B------:R-:W-:-:S05]  /*9f30*/  IMAD R0, R2, 0x10, R0 ;  /* 0x0000001002007824 */ /* 0x000fca00078e0200 */
[CC--:B------:R-:W-:Y:S02]  /*9f40*/  ISETP.GE.AND P6, PT, R0.reuse, R5.reuse, PT ;  /* 0x000000050000720c */ /* 0x0c0fe40003fc6270 */
[C---:B------:R-:W-:Y:S02]  /*9f50*/  IADD3 R3, R0.reuse, 0x8, RZ ;  /* 0x0000000800037810 */ /* 0x040fe40007ffe0ff */
[C---:B------:R-:W-:Y:S02]  /*9f60*/  IADD3 R2, R0.reuse, 0x40, RZ ;  /* 0x0000004000027810 */ /* 0x040fe40007ffe0ff */
[----:B------:R-:W-:Y:S02]  /*9f70*/  IADD3 R4, R0, 0x48, RZ ;  /* 0x0000004800047810 */ /* 0x000fe40007ffe0ff */
[-C--:B------:R-:W-:Y:S02]  /*9f80*/  ISETP.GE.AND P5, PT, R3, R5.reuse, PT ;  /* 0x000000050300720c */ /* 0x080fe40003fa6270 */
[----:B------:R-:W-:-:S02]  /*9f90*/  ISETP.GE.AND P4, PT, R2, R5, PT ;  /* 0x000000050200720c */ /* 0x000fc40003f86270 */
[----:B------:R-:W-:Y:S01]  /*9fa0*/  ISETP.GE.AND P3, PT, R4, R5, PT ;  /* 0x000000050400720c */ /* 0x000fe20003f66270 */
[----:B------:R-:W-:-:S05]  /*9fb0*/  @!P6 IMAD R0, R0, R7, RZ ;  /* 0x000000070000e224 */ /* 0x000fca00078e02ff */
[----:B------:R-:W-:-:S03]  /*9fc0*/  @!P6 IADD3 R5, P0, R0, R11, RZ ;  /* 0x0000000b0005e210 */ /* 0x000fc60007f1e0ff */
[-C--:B------:R-:W-:Y:S01]  /*9fd0*/  @!P5 IMAD R3, R3, R7.reuse, RZ ;  /* 0x000000070303d224 */ /* 0x080fe200078e02ff */
[-C--:B------:R-:W-:Y:S01]  /*9fe0*/  @!P6 LEA.HI.X.SX32 R6, R0, R10.reuse, 0x1, P0 ;  /* 0x0000000a0006e211 */ /* 0x080fe200000f0eff */
[-C--:B------:R-:W-:Y:S01]  /*9ff0*/  @!P4 IMAD R12, R2, R7.reuse, RZ ;  /* 0x00000007020cc224 */ /* 0x080fe200078e02ff */
[----:B------:R-:W-:Y:S01]  /*a000*/  @!P6 LEA R8, P0, R5, c[0x0][0x200], 0x2 ;  /* 0x000080000508ea11 */ /* 0x000fe200078010ff */
[----:B------:R-:W-:Y:S01]  /*a010*/  @!P3 IMAD R2, R4, R7, RZ ;  /* 0x000000070402b224 */ /* 0x000fe200078e02ff */
[-C--:B------:R-:W-:Y:S02]  /*a020*/  @!P5 IADD3 R0, P2, R3, R11.reuse, RZ ;  /* 0x0000000b0300d210 */ /* 0x080fe40007f5e0ff */
[----:B------:R-:W-:Y:S02]  /*a030*/  @!P6 LEA.HI.X R9, R5, c[0x0][0x204], R6, 0x2, P0 ;  /* 0x000081000509ea11 */ /* 0x000fe400000f1406 */
[-C--:B------:R-:W-:Y:S02]  /*a040*/  @!P4 IADD3 R5, P1, R12, R11.reuse, RZ ;  /* 0x0000000b0c05c210 */ /* 0x080fe40007f3e0ff */
[----:B------:R-:W-:Y:S01]  /*a050*/  @!P3 IADD3 R11, P0, R2, R11, RZ ;  /* 0x0000000b020bb210 */ /* 0x000fe20007f1e0ff */
[----:B------:R2:W-:Y:S01]  /*a060*/  @!P6 STG.E [R8.64], R16 ;  /* 0x000000100800e986 */ /* 0x0005e2000c101908 */
[----:B------:R-:W-:-:S02]  /*a070*/  @!P5 LEA.HI.X.SX32 R3, R3, R10, 0x1, P2 ;  /* 0x0000000a0303d211 */ /* 0x000fc400010f0eff */
[----:B------:R-:W-:Y:S02]  /*a080*/  @!P5 LEA R6, P2, R0, c[0x0][0x200], 0x2 ;  /* 0x000080000006da11 */ /* 0x000fe400078410ff */
[-C--:B------:R-:W-:Y:S02]  /*a090*/  @!P4 LEA.HI.X.SX32 R12, R12, R10.reuse, 0x1, P1 ;  /* 0x0000000a0c0cc211 */ /* 0x080fe400008f0eff */
[----:B------:R-:W-:Y:S02]  /*a0a0*/  @!P3 LEA.HI.X.SX32 R10, R2, R10, 0x1, P0 ;  /* 0x0000000a020ab211 */ /* 0x000fe400000f0eff */
[----:B------:R-:W-:Y:S02]  /*a0b0*/  @!P4 LEA R4, P1, R5, c[0x0][0x200], 0x2 ;  /* 0x000080000504ca11 */ /* 0x000fe400078210ff */
[----:B------:R-:W-:Y:S02]  /*a0c0*/  @!P3 LEA R2, P0, R11, c[0x0][0x200], 0x2 ;  /* 0x000080000b02ba11 */ /* 0x000fe400078010ff */
[----:B------:R-:W-:-:S02]  /*a0d0*/  @!P5 LEA.HI.X R7, R0, c[0x0][0x204], R3, 0x2, P2 ;  /* 0x000081000007da11 */ /* 0x000fc400010f1403 */
[----:B------:R-:W-:Y:S02]  /*a0e0*/  @!P4 LEA.HI.X R5, R5, c[0x0][0x204], R12, 0x2, P1 ;  /* 0x000081000505ca11 */ /* 0x000fe400008f140c */
[----:B------:R-:W-:Y:S01]  /*a0f0*/  @!P3 LEA.HI.X R3, R11, c[0x0][0x204], R10, 0x2, P0 ;  /* 0x000081000b03ba11 */ /* 0x000fe200000f140a */
[----:B------:R2:W-:Y:S04]  /*a100*/  @!P5 STG.E [R6.64], R15 ;  /* 0x0000000f0600d986 */ /* 0x0005e8000c101908 */
[----:B------:R2:W-:Y:S04]  /*a110*/  @!P4 STG.E [R4.64], R13 ;  /* 0x0000000d0400c986 */ /* 0x0005e8000c101908 */
[----:B------:R2:W-:Y:S02]  /*a120*/  @!P3 STG.E [R2.64], R14 ;  /* 0x0000000e0200b986 */ /* 0x0005e4000c101908 */
.L_x_92:
[----:B--234-:R-:W-:Y:S05]  /*a130*/  BSYNC B0 ;  /* 0x0000000000007941 */ /* 0x01cfea0003800000 */
.L_x_91:
[----:B------:R-:W-:Y:S01]  /*a140*/  LEA.HI R0, R205, R204, RZ, 0x3 ;  /* 0x000000cccd007211 */ /* 0x000fe200078f18ff */
[----:B------:R-:W-:Y:S01]  /*a150*/  ULDC.64 UR4, c[0x0][0x1e8] ;  /* 0x00007a0000047ab9 */ /* 0x000fe20000000a00 */
[----:B------:R-:W-:Y:S01]  /*a160*/  SHF.R.S32.HI R5, RZ, 0x1f, R18 ;  /* 0x0000001fff057819 */ /* 0x000fe20000011412 */
[----:B------:R-:W-:Y:S01]  /*a170*/  USHF.L.U32 UR7, UR4, 0x5, URZ ;  /* 0x0000000504077899 */ /* 0x000fe2000800063f */
[----:B------:R-:W-:Y:S01]  /*a180*/  LOP3.LUT R2, R0, 0xfffffff8, RZ, 0xc0, !PT ;  /* 0xfffffff800027812 */ /* 0x000fe200078ec0ff */
[----:B------:R-:W-:Y:S01]  /*a190*/  UMOV UR6, 0x5 ;  /* 0x0000000500067882 */ /* 0x000fe20000000000 */
[----:B------:R-:W-:Y:S01]  /*a1a0*/  SHF.R.S32.HI R6, RZ, 0x1f, R19 ;  /* 0x0000001fff067819 */ /* 0x000fe20000011413 */
[----:B------:R-:W-:Y:S01]  /*a1b0*/  IMAD R5, R5, c[0x0][0x1e0], RZ ;  /* 0x0000780005057a24 */ /* 0x000fe200078e02ff */
[----:B------:R-:W-:Y:S01]  /*a1c0*/  SHF.R.S32.HI R4, RZ, 0x3, R0 ;  /* 0x00000003ff047819 */ /* 0x000fe20000011400 */
[----:B------:R-:W-:Y:S01]  /*a1d0*/  IMAD.IADD R2, R204, 0x1, -R2 ;  /* 0x00000001cc027824 */ /* 0x000fe200078e0a02 */
[----:B------:R-:W-:Y:S01]  /*a1e0*/  USHF.L.U64.HI UR5, UR4, UR6, UR5 ;  /* 0x0000000604057299 */ /* 0x000fe20008010205 */
[----:B------:R-:W-:Y:S01]  /*a1f0*/  IMAD R0, R18, c[0x0][0x1e4], R5 ;  /* 0x0000790012007a24 */ /* 0x000fe200078e0205 */
[----:B------:R-:W-:Y:S01]  /*a200*/  SHF.R.S32.HI R5, RZ, 0x1f, R4 ;  /* 0x0000001fff057819 */ /* 0x000fe20000011404 */
[----:B------:R-:W-:-:S02]  /*a210*/  IMAD.SHL.U32 R2, R2, 0x8, RZ ;  /* 0x0000000802027824 */ /* 0x000fc400078e00ff */
[----:B------:R-:W-:Y:S02]  /*a220*/  IMAD R6, R6, c[0x0][0x1f0], RZ ;  /* 0x00007c0006067a24 */ /* 0x000fe400078e02ff */
[----:B------:R-:W-:Y:S01]  /*a230*/  IMAD.WIDE R4, R17, 0x80, R4 ;  /* 0x0000008011047825 */ /* 0x000fe200078e0204 */
[----:B------:R-:W-:-:S03]  /*a240*/  SHF.R.S32.HI R3, RZ, 0x1f, R2 ;  /* 0x0000001fff037819 */ /* 0x000fc60000011402 */
[----:B------:R-:W-:Y:S02]  /*a250*/  IMAD R6, R19, c[0x0][0x1f4], R6 ;  /* 0x00007d0013067a24 */ /* 0x000fe400078e0206 */
[----:B------:R-:W-:-:S04]  /*a260*/  IMAD.WIDE.U32 R2, R18, c[0x0][0x1e0], R2 ;  /* 0x0000780012027a25 */ /* 0x000fc800078e0002 */
[----:B------:R-:W-:Y:S02]  /*a270*/  IMAD.IADD R3, R3, 0x1, R0 ;  /* 0x0000000103037824 */ /* 0x000fe400078e0200 */
[----:B------:R-:W-:Y:S02]  /*a280*/  IMAD R0, R5, c[0x0][0x1e8], RZ ;  /* 0x00007a0005007a24 */ /* 0x000fe400078e02ff */
[----:B------:R-:W-:-:S04]  /*a290*/  IMAD.WIDE.U32 R2, R19, c[0x0][0x1f0], R2 ;  /* 0x00007c0013027a25 */ /* 0x000fc800078e0002 */
[----:B------:R-:W-:Y:S02]  /*a2a0*/  IMAD.IADD R3, R3, 0x1, R6 ;  /* 0x0000000103037824 */ /* 0x000fe400078e0206 */
[C---:B------:R-:W-:Y:S02]  /*a2b0*/  IMAD R0, R4.reuse, c[0x0][0x1ec], R0 ;  /* 0x00007b0004007a24 */ /* 0x040fe400078e0200 */
[----:B------:R-:W-:-:S04]  /*a2c0*/  IMAD.WIDE.U32 R2, R4, c[0x0][0x1e8], R2 ;  /* 0x00007a0004027a25 */ /* 0x000fc800078e0002 */
[----:B------:R-:W-:Y:S01]  /*a2d0*/  IMAD.IADD R0, R3, 0x1, R0 ;  /* 0x0000000103007824 */ /* 0x000fe200078e0200 */
[----:B------:R-:W-:-:S04]  /*a2e0*/  LEA R4, P0, R2, c[0x0][0x1d0], 0x1 ;  /* 0x0000740002047a11 */ /* 0x000fc800078008ff */
[----:B------:R-:W-:Y:S02]  /*a2f0*/  LEA.HI.X R5, R2, c[0x0][0x1d4], R0, 0x1, P0 ;  /* 0x0000750002057a11 */ /* 0x000fe400000f0c00 */
[----:B------:R-:W-:-:S03]  /*a300*/  IADD3 R2, P0, R4, UR7, RZ ;  /* 0x0000000704027c10 */ /* 0x000fc6000ff1e0ff */
[----:B------:R-:W-:Y:S01]  /*a310*/  STG.E.128 [R4.64], R20 ;  /* 0x0000001404007986 */ /* 0x000fe2000c101d08 */
[----:B------:R-:W-:Y:S02]  /*a320*/  IADD3.X R3, R5, UR5, RZ, P0, !PT ;  /* 0x0000000505037c10 */ /* 0x000fe400087fe4ff */
[----:B------:R-:W-:Y:S01]  /*a330*/  IADD3 R8, P0, R2, UR7, RZ ;  /* 0x0000000702087c10 */ /* 0x000fe2000ff1e0ff */
[----:B-1----:R1:W-:Y:S03]  /*a340*/  STG.E.128 [R4.64+0x80], R24 ;  /* 0x0000801804007986 */ /* 0x0023e6000c101d08 */
[----:B------:R-:W-:Y:S01]  /*a350*/  IADD3.X R9, R3, UR5, RZ, P0, !PT ;  /* 0x0000000503097c10 */ /* 0x000fe200087fe4ff */
[----:B------:R-:W-:Y:S01]  /*a360*/  STG.E.128 [R2.64], R28 ;  /* 0x0000001c02007986 */ /* 0x000fe2000c101d08 */
[----:B------:R-:W-:-:S03]  /*a370*/  IADD3 R10, P0, R8, UR7, RZ ;  /* 0x00000007080a7c10 */ /* 0x000fc6000ff1e0ff */
[----:B------:R2:W-:Y:S01]  /*a380*/  STG.E.128 [R2.64+0x80], R32 ;  /* 0x0000802002007986 */ /* 0x0005e2000c101d08 */
[----:B------:R-:W-:Y:S02]  /*a390*/  IADD3.X R11, R9, UR5, RZ, P0, !PT ;  /* 0x00000005090b7c10 */ /* 0x000fe400087fe4ff */
[----:B------:R-:W-:Y:S01]  /*a3a0*/  IADD3 R6, P0, R10, UR7, RZ ;  /* 0x000000070a067c10 */ /* 0x000fe2000ff1e0ff */
[----:B------:R-:W-:Y:S03]  /*a3b0*/  STG.E.128 [R8.64], R36 ;  /* 0x0000002408007986 */ /* 0x000fe6000c101d08 */
[----:B------:R-:W-:Y:S01]  /*a3c0*/  IADD3.X R7, R11, UR5, RZ, P0, !PT ;  /* 0x000000050b077c10 */ /* 0x000fe200087fe4ff */
[----:B------:R3:W-:Y:S04]  /*a3d0*/  STG.E.128 [R8.64+0x80], R40 ;  /* 0x0000802808007986 */ /* 0x0007e8000c101d08 */
[----:B------:R-:W-:Y:S04]  /*a3e0*/  STG.E.128 [R10.64], R44 ;  /* 0x0000002c0a007986 */ /* 0x000fe8000c101d08 */
[----:B------:R-:W-:Y:S04]  /*a3f0*/  STG.E.128 [R10.64+0x80], R52 ;  /* 0x000080340a007986 */ /* 0x000fe8000c101d08 */
[----:B------:R-:W-:Y:S04]  /*a400*/  STG.E.128 [R6.64], R56 ;  /* 0x0000003806007986 */ /* 0x000fe8000c101d08 */
[----:B------:R-:W-:Y:S01]  /*a410*/  STG.E.128 [R6.64+0x80], R68 ;  /* 0x0000804406007986 */ /* 0x000fe2000c101d08 */
[----:B-1----:R-:W-:-:S04]  /*a420*/  IADD3 R4, P0, R6, UR7, RZ ;  /* 0x0000000706047c10 */ /* 0x002fc8000ff1e0ff */
[----:B------:R-:W-:Y:S02]  /*a430*/  IADD3.X R5, R7, UR5, RZ, P0, !PT ;  /* 0x0000000507057c10 */ /* 0x000fe400087fe4ff */
[----:B--2---:R-:W-:-:S03]  /*a440*/  IADD3 R2, P0, R4, UR7, RZ ;  /* 0x0000000704027c10 */ /* 0x004fc6000ff1e0ff */
[----:B------:R-:W-:Y:S01]  /*a450*/  STG.E.128 [R4.64], R80 ;  /* 0x0000005004007986 */ /* 0x000fe2000c101d08 */
[----:B------:R-:W-:-:S03]  /*a460*/  IADD3.X R3, R5, UR5, RZ, P0, !PT ;  /* 0x0000000505037c10 */ /* 0x000fc600087fe4ff */
[----:B------:R-:W-:Y:S01]  /*a470*/  STG.E.128 [R4.64+0x80], R64 ;  /* 0x0000804004007986 */ /* 0x000fe2000c101d08 */
[----:B---3--:R-:W-:-:S03]  /*a480*/  IADD3 R8, P0, R2, UR7, RZ ;  /* 0x0000000702087c10 */ /* 0x008fc6000ff1e0ff */
[----:B------:R-:W-:Y:S01]  /*a490*/  STG.E.128 [R2.64], R76 ;  /* 0x0000004c02007986 */ /* 0x000fe2000c101d08 */
[----:B------:R-:W-:-:S03]  /*a4a0*/  IADD3.X R9, R3, UR5, RZ, P0, !PT ;  /* 0x0000000503097c10 */ /* 0x000fc600087fe4ff */
[----:B------:R-:W-:Y:S04]  /*a4b0*/  STG.E.128 [R2.64+0x80], R60 ;  /* 0x0000803c02007986 */ /* 0x000fe8000c101d08 */
[----:B------:R-:W-:Y:S04]  /*a4c0*/  STG.E.128 [R8.64], R72 ;  /* 0x0000004808007986 */ /* 0x000fe8000c101d08 */
[----:B------:R-:W-:Y:S01]  /*a4d0*/  STG.E.128 [R8.64+0x80], R48 ;  /* 0x0000803008007986 */ /* 0x000fe2000c101d08 */
[----:B------:R-:W-:Y:S05]  /*a4e0*/  EXIT ;  /* 0x000000000000794d */ /* 0x000fea0003800000 */
.L_x_93:
        /* <DEDUP_REMOVED lines=9> */
.L_x_2374:


//--------------------- .text._ZN5flash16flash_fwd_kernelI23Flash_fwd_kernel_traitsILi128ELi128ELi64ELi4ELb0ELb0EN7cutlass10bfloat16_tE19Flash_kernel_traitsILi128ELi128ELi64ELi4ES3_EELb0ELb0ELb0ELb0ELb1ELb1ELb1ELb0EEEvNS_16Flash_fwd_paramsE --------------------------
	.section	.text._ZN5flash16flash_fwd_kernelI23Flash_fwd_kernel_traitsILi128ELi128ELi64ELi4ELb0ELb0EN7cutlass10bfloat16_tE19Flash_kernel_traitsILi128ELi128ELi64ELi4ES3_EELb0ELb0ELb0ELb0ELb1ELb1ELb1ELb0EEEvNS_16Flash_fwd_paramsE,"ax",@progbits
	.sectioninfo	@"SHI_REGISTERS=255"
	.align	128
        .global         _ZN5flash16flash_fwd_kernelI23Flash_fwd_kernel_traitsILi128ELi128ELi64ELi4ELb0ELb0EN7cutlass10bfloat16_tE19Flash_kernel_traitsILi128ELi128ELi64ELi4ES3_EELb0ELb0ELb0ELb0ELb1ELb1ELb1ELb0EEEvNS_16Flash_fwd_paramsE
        .type           _ZN5flash16flash_fwd_kernelI23Flash_fwd_kernel_traitsILi128ELi128ELi64ELi4ELb0ELb0EN7cutlass10bfloat16_tE19Flash_kernel_traitsILi128ELi128ELi64ELi4ES3_EELb0ELb0ELb0ELb0ELb1ELb1ELb1ELb0EEEvNS_16Flash_fwd_paramsE,@function
        .size           _ZN5flash16flash_fwd_kernelI23Flash_fwd_kernel_traitsILi128ELi128ELi64ELi4ELb0ELb0EN7cutlass10bfloat16_tE19Flash_kernel_traitsILi128ELi128ELi64ELi4ES3_EELb0ELb0ELb0ELb0ELb1ELb1ELb1ELb0EEEvNS_16Flash_fwd_paramsE,(.L_x_2375 - _ZN5flash16flash_fwd_kernelI23Flash_fwd_kernel_traitsILi128ELi128ELi64ELi4ELb0ELb0EN7cutlass10bfloat16_tE19Flash_kernel_traitsILi128ELi128ELi64ELi4ES3_EELb0ELb0ELb0ELb0ELb1ELb1ELb1ELb0EEEvNS_16Flash_fwd_paramsE)
        .other          _ZN5flash16flash_fwd_kernelI23Flash_fwd_kernel_traitsILi128ELi128ELi64ELi4ELb0ELb0EN7cutlass10bfloat16_tE19Flash_kernel_traitsILi128ELi128ELi64ELi4ES3_EELb0ELb0ELb0ELb0ELb1ELb1ELb1ELb0EEEvNS_16Flash_fwd_paramsE,@"STO_CUDA_ENTRY STV_DEFAULT"
_ZN5flash16flash_fwd_kernelI23Flash_fwd_kernel_traitsILi128ELi128ELi64ELi4ELb0ELb0EN7cutlass10bfloat16_tE19Flash_kernel_traitsILi128ELi128ELi64ELi4ES3_EELb0ELb0ELb0ELb0ELb1ELb1ELb1ELb0EEEvNS_16Flash_fwd_paramsE:
.text._ZN5flash16flash_fwd_kernelI23Flash_fwd_kernel_traitsILi128ELi128ELi64ELi4ELb0ELb0EN7cutlass10bfloat16_tE19Flash_kernel_traitsILi128ELi128ELi64ELi4ES3_EELb0ELb0ELb0ELb0ELb1ELb1ELb1ELb0EEEvNS_16Flash_fwd_paramsE:
        /* <DEDUP_REMOVED lines=41> */
[----:B------:R-:W-:Y:S01]  /*0290*/  STL [R1+0x4], R174 ;  /* 0x000004ae01007387 */ /* 0x000fe20000100800 */
[----:B---3--:R-:W3:Y:S01]  /*02a0*/  MUFU.RCP R4, R4 ;  /* 0x0000000400047308 */ /* 0x008ee20000001000 */
[----:B-1----:R-:W-:Y:S02]  /*02b0*/  SHF.R.S32.HI R3, RZ, 0x1f, R13 ;  /* 0x0000001fff037819 */ /* 0x002fe4000001140d */
[----:B--2---:R-:W-:-:S02]  /*02c0*/  LOP3.LUT R5, R26, c[0x0][0x1c8], RZ, 0x3c, !PT ;  /* 0x000072001a057a12 */ /* 0x004fc400078e3cff */
[CC--:B------:R-:W-:Y:S02]  /*02d0*/  LEA.HI R19, R3.reuse, R13.reuse, RZ, 0x3 ;  /* 0x0000000d03137211 */ /* 0x0c0fe400078f18ff */
[CC--:B------:R-:W-:Y:S02]  /*02e0*/  LEA.HI R0, R3.reuse, R13.reuse, RZ, 0x4 ;  /* 0x0000000d03007211 */ /* 0x0c0fe400078f20ff */
[CC--:B------:R-:W-:Y:S02]  /*02f0*/  LEA.HI R12, R3.reuse, R13.reuse, RZ, 0x6 ;  /* 0x0000000d030c7211 */ /* 0x0c0fe400078f30ff */
[----:B------:R-:W-:Y:S02]  /*0300*/  LEA.HI R22, R3, R13, RZ, 0x5 ;  /* 0x0000000d03167211 */ /* 0x000fe400078f28ff */
[----:B------:R-:W-:Y:S02]  /*0310*/  LOP3.LUT R3, R19, 0xfffffff8, RZ, 0xc0, !PT ;  /* 0xfffffff813037812 */ /* 0x000fe400078ec0ff */
[----:B---3--:R-:W-:-:S02]  /*0320*/  IADD3 R4, R4, 0xffffffe, RZ ;  /* 0x0ffffffe04047810 */ /* 0x008fc40007ffe0ff */
[----:B------:R-:W-:Y:S01]  /*0330*/  ISETP.GE.AND P1, PT, R5, RZ, PT ;  /* 0x000000ff0500720c */ /* 0x000fe20003f26270 */
[----:B------:R-:W-:Y:S01]  /*0340*/  IMAD.IADD R72, R13, 0x1, -R3 ;  /* 0x000000010d487824 */ /* 0x000fe200078e0a03 */
[----:B------:R-:W1:Y:S01]  /*0350*/  F2I.FTZ.U32.TRUNC.NTZ R5, R4 ;  /* 0x0000000400057305 */ /* 0x000e62000021f000 */
[----:B------:R-:W-:Y:S02]  /*0360*/  SHF.R.S32.HI R2, RZ, 0x3, R19 ;  /* 0x00000003ff027819 */ /* 0x000fe40000011413 */
[----:B------:R-:W-:Y:S02]  /*0370*/  LOP3.LUT R7, R0, 0xfffffff0, RZ, 0xc0, !PT ;  /* 0xfffffff000077812 */ /* 0x000fe400078ec0ff */
[--C-:B------:R-:W-:Y:S02]  /*0380*/  SHF.R.S32.HI R3, RZ, 0x1f, R2.reuse ;  /* 0x0000001fff037819 */ /* 0x100fe40000011402 */
[----:B------:R-:W-:Y:S01]  /*0390*/  IADD3 R13, -R7, R13, RZ ;  /* 0x0000000d070d7210 */ /* 0x000fe20007ffe1ff */
[C---:B------:R-:W-:Y:S01]  /*03a0*/  IMAD.SHL.U32 R7, R2.reuse, 0x40, RZ ;  /* 0x0000004002077824 */ /* 0x040fe200078e00ff */
[----:B------:R-:W-:Y:S01]  /*03b0*/  IADD3 R9, P0, R2, R6, RZ ;  /* 0x0000000602097210 */ /* 0x000fe20007f1e0ff */
[----:B------:R-:W-:Y:S01]  /*03c0*/  IMAD.WIDE R16, R16, 0x80, R2 ;  /* 0x0000008010107825 */ /* 0x000fe200078e0202 */
[----:B------:R-:W-:-:S02]  /*03d0*/  IABS R20, R26 ;  /* 0x0000001a00147213 */ /* 0x000fc40000000000 */
[----:B------:R-:W-:Y:S02]  /*03e0*/  LEA.HI.X.SX32 R8, R6, R3, 0x1, P0 ;  /* 0x0000000306087211 */ /* 0x000fe400000f0eff */
[----:B------:R-:W-:Y:S01]  /*03f0*/  SHF.L.U32 R6, R72, 0x3, RZ ;  /* 0x0000000348067819 */ /* 0x000fe200000006ff */
[----:B-1----:R-:W-:Y:S01]  /*0400*/  IMAD.MOV R11, RZ, RZ, -R5 ;  /* 0x000000ffff0b7224 */ /* 0x002fe200078e0a05 */
[----:B------:R-:W-:Y:S02]  /*0410*/  SHF.R.S32.HI R4, RZ, 0x4, R0 ;  /* 0x00000004ff047819 */ /* 0x000fe40000011400 */
[----:B------:R-:W-:Y:S02]  /*0420*/  SHF.L.U32 R12, R12, 0x3, RZ ;  /* 0x000000030c0c7819 */ /* 0x000fe400000006ff */
[----:B------:R-:W-:Y:S02]  /*0430*/  LEA.HI R10, R0, R4, RZ, 0x1 ;  /* 0x00000004000a7211 */ /* 0x000fe400078f08ff */
[----:B------:R-:W-:-:S02]  /*0440*/  LOP3.LUT R0, R7, 0x1c0, RZ, 0xc0, !PT ;  /* 0x000001c007007812 */ /* 0x000fc400078ec0ff */
[----:B------:R-:W-:Y:S02]  /*0450*/  LOP3.LUT R7, R10, 0xfffffffe, RZ, 0xc0, !PT ;  /* 0xfffffffe0a077812 */ /* 0x000fe400078ec0ff */
[----:B------:R-:W-:Y:S02]  /*0460*/  SHF.R.U32.HI R10, RZ, 0x3, R0 ;  /* 0x00000003ff0a7819 */ /* 0x000fe40000011600 */
[--C-:B------:R-:W-:Y:S02]  /*0470*/  LOP3.LUT R0, R0, 0x38, R6.reuse, 0xf8, !PT ;  /* 0x0000003800007812 */ /* 0x100fe400078ef806 */
[----:B------:R-:W-:Y:S01]  /*0480*/  IADD3 R21, R4, -R7, RZ ;  /* 0x8000000704157210 */ /* 0x000fe20007ffe0ff */
[----:B------:R-:W-:Y:S01]  /*0490*/  IMAD.MOV.U32 R4, RZ, RZ, RZ ;  /* 0x000000ffff047224 */ /* 0x000fe200078e00ff */
[----:B------:R-:W-:Y:S01]  /*04a0*/  LOP3.LUT R14, R0, R10, RZ, 0x3c, !PT ;  /* 0x0000000a000e7212 */ /* 0x000fe200078e3cff */
[----:B------:R-:W-:Y:S01]  /*04b0*/  IMAD R0, R11, R23, RZ ;  /* 0x000000170b007224 */ /* 0x000fe200078e02ff */
[----:B------:R-:W-:Y:S01]  /*04c0*/  SHF.R.S32.HI R7, RZ, 0x1f, R6 ;  /* 0x0000001fff077819 */ /* 0x000fe20000011406 */
[----:B------:R-:W-:Y:S01]  /*04d0*/  IMAD R10, R25, c[0x0][0x178], RZ ;  /* 0x00005e00190a7a24 */ /* 0x000fe200078e02ff */
[----:B------:R-:W-:Y:S01]  /*04e0*/  LOP3.LUT R14, R14, 0x7ffffe00, R12, 0xf8, !PT ;  /* 0x7ffffe000e0e7812 */ /* 0x000fe200078ef80c */
[----:B------:R-:W-:-:S04]  /*04f0*/  IMAD.HI.U32 R11, R5, R0, R4 ;  /* 0x00000000050b7227 */ /* 0x000fc800078e0004 */
[C---:B------:R-:W-:Y:S02]  /*0500*/  IMAD R10, R24.reuse, c[0x0][0x17c], R10 ;  /* 0x00005f00180a7a24 */ /* 0x040fe400078e020a */
[----:B------:R-:W-:-:S04]  /*0510*/  IMAD.WIDE.U32 R2, R24, c[0x0][0x178], R6 ;  /* 0x00005e0018027a25 */ /* 0x000fc800078e0006 */
[----:B------:R-:W-:-:S04]  /*0520*/  IMAD.HI.U32 R11, R11, R20, RZ ;  /* 0x000000140b0b7227 */ /* 0x000fc800078e00ff */
[----:B------:R-:W-:Y:S01]  /*0530*/  IMAD.IADD R3, R3, 0x1, R10 ;  /* 0x0000000103037824 */ /* 0x000fe200078e020a */
[----:B------:R-:W-:Y:S01]  /*0540*/  IADD3 R10, -R11, RZ, RZ ;  /* 0x000000ff0b0a7210 */ /* 0x000fe20007ffe1ff */
[C---:B------:R-:W-:Y:S02]  /*0550*/  IMAD R4, R8.reuse, c[0x0][0x198], RZ ;  /* 0x0000660008047a24 */ /* 0x040fe400078e02ff */
[----:B------:R-:W-:Y:S01]  /*0560*/  IMAD R0, R8, c[0x0][0x1a0], RZ ;  /* 0x0000680008007a24 */ /* 0x000fe200078e02ff */
[----:B------:R-:W-:Y:S01]  /*0570*/  SHF.R.S32.HI R8, RZ, 0x1f, R13 ;  /* 0x0000001fff087819 */ /* 0x000fe2000001140d */
[C---:B------:R-:W-:Y:S02]  /*0580*/  IMAD R15, R9.reuse, c[0x0][0x19c], R4 ;  /* 0x00006700090f7a24 */ /* 0x040fe400078e0204 */
[----:B------:R-:W-:-:S04]  /*0590*/  IMAD.WIDE.U32 R4, R9, c[0x0][0x198], R6 ;  /* 0x0000660009047a25 */ /* 0x000fc800078e0006 */
[----:B------:R-:W-:Y:S01]  /*05a0*/  IMAD R10, R23, R10, R20 ;  /* 0x0000000a170a7224 */ /* 0x000fe200078e0214 */
[----:B------:R-:W-:Y:S01]  /*05b0*/  LEA.HI R20, R8, R13, RZ, 0x3 ;  /* 0x0000000d08147211 */ /* 0x000fe200078f18ff */
[----:B------:R-:W-:Y:S01]  /*05c0*/  IMAD R18, R9, c[0x0][0x1a4], R0 ;  /* 0x0000690009127a24 */ /* 0x000fe200078e0200 */
[----:B------:R-:W-:Y:S01]  /*05d0*/  IADD3 R5, R5, R15, RZ ;  /* 0x0000000f05057210 */ /* 0x000fe20007ffe0ff */
[----:B------:R-:W-:Y:S01]  /*05e0*/  IMAD.WIDE.U32 R6, R9, c[0x0][0x1a0], R6 ;  /* 0x0000680009067a25 */ /* 0x000fe200078e0006 */
[----:B------:R-:W-:Y:S02]  /*05f0*/  SHF.R.S32.HI R9, RZ, 0x1f, R26 ;  /* 0x0000001fff097819 */ /* 0x000fe4000001141a */
[----:B------:R-:W-:Y:S01]  /*0600*/  ISETP.GT.U32.AND P2, PT, R23, R10, PT ;  /* 0x0000000a1700720c */ /* 0x000fe20003f44070 */
[----:B------:R-:W-:Y:S01]  /*0610*/  IMAD.SHL.U32 R0, R72, 0x40, RZ ;  /* 0x0000004048007824 */ /* 0x000fe200078e00ff */
[----:B------:R-:W-:Y:S01]  /*0620*/  LOP3.LUT R8, R20, 0xfffffff8, RZ, 0xc0, !PT ;  /* 0xfffffff814087812 */ /* 0x000fe200078ec0ff */
[----:B------:R-:W-:-:S02]  /*0630*/  IMAD R9, R9, c[0x0][0x1a8], RZ ;  /* 0x00006a0009097a24 */ /* 0x000fc400078e02ff */
[----:B------:R-:W-:Y:S01]  /*0640*/  IMAD.WIDE.U32 R2, R26, c[0x0][0x1a8], R2 ;  /* 0x00006a001a027a25 */ /* 0x000fe200078e0002 */
[----:B------:R-:W-:-:S03]  /*0650*/  LOP3.LUT R0, R0, 0x1c0, RZ, 0xc0, !PT ;  /* 0x000001c000007812 */ /* 0x000fc600078ec0ff */
[----:B------:R-:W-:Y:S01]  /*0660*/  IMAD R9, R26, c[0x0][0x1ac], R9 ;  /* 0x00006b001a097a24 */ /* 0x000fe200078e0209 */
[----:B------:R-:W-:Y:S01]  /*0670*/  LOP3.LUT R12, R0, 0x8, R19, 0xf8, !PT ;  /* 0x00000008000c7812 */ /* 0x000fe200078ef813 */
[----:B------:R-:W-:Y:S01]  /*0680*/  IMAD.IADD R73, R13, 0x1, -R8 ;  /* 0x000000010d497824 */ /* 0x000fe200078e0a08 */
[----:B------:R-:W-:Y:S01]  /*0690*/  SHF.R.U32.HI R0, RZ, 0x3, R0 ;  /* 0x00000003ff007819 */ /* 0x000fe20000011600 */
[----:B------:R-:W-:Y:S01]  /*06a0*/  IMAD R8, R17, c[0x0][0x190], RZ ;  /* 0x0000640011087a24 */ /* 0x000fe200078e02ff */
[----:B------:R-:W-:Y:S01]  /*06b0*/  IADD3 R3, R3, R9, RZ ;  /* 0x0000000903037210 */ /* 0x000fe20007ffe0ff */
[----:B------:R-:W-:Y:S01]  /*06c0*/  IMAD.IADD R7, R7, 0x1, R18 ;  /* 0x0000000107077824 */ /* 0x000fe200078e0212 */
[-C--:B------:R-:W-:Y:S01]  /*06d0*/  @!P2 IADD3 R10, R10, -R23.reuse, RZ ;  /* 0x800000170a0aa210 */ /* 0x080fe20007ffe0ff */
[----:B------:R-:W-:Y:S01]  /*06e0*/  IMAD.SHL.U32 R251, R14, 0x2, RZ ;  /* 0x000000020efb7824 */ /* 0x000fe200078e00ff */
[----:B------:R-:W-:Y:S01]  /*06f0*/  LOP3.LUT R15, R12, R0, RZ, 0x3c, !PT ;  /* 0x000000000c0f7212 */ /* 0x000fe200078e3cff */
[----:B------:R-:W-:Y:S01]  /*0700*/  IMAD R0, R25, c[0x0][0x180], RZ ;  /* 0x0000600019007a24 */ /* 0x000fe200078e02ff */
[----:B------:R-:W-:Y:S01]  /*0710*/  ISETP.GE.U32.AND P3, PT, R10, R23, PT ;  /* 0x000000170a00720c */ /* 0x000fe20003f66070 */
[C---:B------:R-:W-:Y:S01]  /*0720*/  IMAD R12, R16.reuse, c[0x0][0x194], R8 ;  /* 0x00006500100c7a24 */ /* 0x040fe200078e0208 */
[----:B------:R-:W-:Y:S01]  /*0730*/  @!P2 IADD3 R11, R11, 0x1, RZ ;  /* 0x000000010b0ba810 */ /* 0x000fe20007ffe0ff */
[----:B------:R-:W-:-:S04]  /*0740*/  IMAD.WIDE.U32 R2, R16, c[0x0][0x190], R2 ;  /* 0x0000640010027a25 */ /* 0x000fc800078e0002 */
[C---:B------:R-:W-:Y:S01]  /*0750*/  IMAD R0, R24.reuse, c[0x0][0x184], R0 ;  /* 0x0000610018007a24 */ /* 0x040fe200078e0200 */
[----:B------:R-:W-:Y:S01]  /*0760*/  IADD3 R3, R3, R12, RZ ;  /* 0x0000000c03037210 */ /* 0x000fe20007ffe0ff */
[----:B------:R-:W-:Y:S01]  /*0770*/  IMAD.WIDE.U32 R8, R24, c[0x0][0x180], R4 ;  /* 0x0000600018087a25 */ /* 0x000fe200078e0004 */
[----:B------:R-:W-:Y:S02]  /*0780*/  LEA R4, P0, R2, c[0x0][0x160], 0x1 ;  /* 0x0000580002047a11 */ /* 0x000fe400078008ff */
[----:B------:R-:W-:Y:S01]  /*0790*/  LEA.HI.SX32 R12, R174, 0xffffffff, 0x1a ;  /* 0xffffffffae0c7811 */ /* 0x000fe200078fd2ff */
[----:B------:R-:W-:Y:S01]  /*07a0*/  IMAD R5, R25, c[0x0][0x188], RZ ;  /* 0x0000620019057a24 */ /* 0x000fe200078e02ff */
[----:B------:R-:W-:Y:S01]  /*07b0*/  @P3 IADD3 R11, R11, 0x1, RZ ;  /* 0x000000010b0b3810 */ /* 0x000fe20007ffe0ff */
[----:B------:R-:W-:Y:S01]  /*07c0*/  IMAD.IADD R9, R9, 0x1, R0 ;  /* 0x0000000109097824 */ /* 0x000fe200078e0200 */
[----:B------:R-:W-:Y:S01]  /*07d0*/  SHF.R.S32.HI R13, RZ, 0x1f, R12 ;  /* 0x0000001fff0d7819 */ /* 0x000fe2000001140c */
[----:B------:R-:W-:Y:S01]  /*07e0*/  IMAD R0, R24, c[0x0][0x18c], R5 ;  /* 0x0000630018007a24 */ /* 0x000fe200078e0205 */
[----:B------:R-:W-:Y:S01]  /*07f0*/  LEA.HI.X R5, R2, c[0x0][0x164], R3, 0x1, P0 ;  /* 0x0000590002057a11 */ /* 0x000fe200000f0c03 */
[----:B------:R-:W-:Y:S01]  /*0800*/  IMAD.WIDE.U32 R6, R24, c[0x0][0x188], R6 ;  /* 0x0000620018067a25 */ /* 0x000fe200078e0006 */
[----:B------:R-:W-:-:S02]  /*0810*/  ISETP.NE.AND P0, PT, RZ, c[0x0][0x1c8], PT ;  /* 0x00007200ff007a0c */ /* 0x000fc40003f05270 */
[----:B------:R-:W-:Y:S01]  /*0820*/  IADD3 R2, P2, R4, UR7, RZ ;  /* 0x0000000704027c10 */ /* 0x000fe2000ff5e0ff */
[----:B------:R-:W-:Y:S01]  /*0830*/  IMAD.IADD R7, R7, 0x1, R0 ;  /* 0x0000000107077824 */ /* 0x000fe200078e0200 */
[----:B------:R-:W-:Y:S01]  /*0840*/  MOV R0, R11 ;  /* 0x0000000b00007202 */ /* 0x000fe20000000f00 */
[----:B------:R1:W-:Y:S01]  /*0850*/  LDGSTS.E.BYPASS.LTC128B.128 [R251], [R4.64] ;  /* 0x0000000004fb7fae */ /* 0x0003e2000b901d48 */
[----:B------:R-:W-:Y:S02]  /*0860*/  IADD3.X R3, R5, UR12, RZ, P2, !PT ;  /* 0x0000000c05037c10 */ /* 0x000fe400097fe4ff */
[----:B------:R-:W-:Y:S01]  /*0870*/  @!P1 IADD3 R0, -R0, RZ, RZ ;  /* 0x000000ff00009210 */ /* 0x000fe20007ffe1ff */
[----:B------:R1:W-:Y:S04]  /*0880*/  LDGSTS.E.BYPASS.LTC128B.128 [R251+0x4000], [R4.64+0x80] ;  /* 0x0400008004fb7fae */ /* 0x0003e8000b901d48 */
[----:B------:R-:W-:Y:S01]  /*0890*/  @!P0 LOP3.LUT R0, RZ, c[0x0][0x1c8], RZ, 0x33, !PT ;  /* 0x00007200ff008a12 */ /* 0x000fe200078e33ff */
[----:B------:R2:W-:Y:S04]  /*08a0*/  LDGSTS.E.BYPASS.LTC128B.128 [R251+0x800], [R2.64] ;  /* 0x0080000002fb7fae */ /* 0x0005e8000b901d48 */
[----:B------:R2:W-:Y:S01]  /*08b0*/  LDGSTS.E.BYPASS.LTC128B.128 [R251+0x4800], [R2.64+0x80] ;  /* 0x0480008002fb7fae */ /* 0x0005e2000b901d48 */
[----:B------:R-:W-:-:S04]  /*08c0*/  IMAD.WIDE.U32 R30, R0, c[0x0][0x1b0], R8 ;  /* 0x00006c00001e7a25 */ /* 0x000fc800078e0008 */
[----:B------:R-:W-:Y:S01]  /*08d0*/  IMAD.WIDE.U32 R28, R0, c[0x0][0x1b8], R6 ;  /* 0x00006e00001c7a25 */ /* 0x000fe200078e0006 */
[----:B------:R-:W-:Y:S01]  /*08e0*/  MOV R172, R30 ;  /* 0x0000001e00ac7202 */ /* 0x000fe20000000f00 */
[----:B------:R-:W-:Y:S04]  /*08f0*/  STL.64 [R1+0x38], R30 ;  /* 0x0000381e01007387 */ /* 0x000fe80000100a00 */
        /* <DEDUP_REMOVED lines=55> */
[----:B--2---:R-:W-:-:S05]  /*0c70*/  IMAD.WIDE.U32 R6, R12, c[0x0][0x1a0], RZ ;  /* 0x000068000c067a25 */ /* 0x004fca00078e00ff */
[----:B------:R-:W-:Y:S02]  /*0c80*/  IADD3 R0, R7, R0, RZ ;  /* 0x0000000007007210 */ /* 0x000fe40007ffe0ff */
[----:B-1----:R-:W-:-:S04]  /*0c90*/  IADD3 R4, P0, R2, UR7, RZ ;  /* 0x0000000702047c10 */ /* 0x002fc8000ff1e0ff */
[----:B------:R-:W-:Y:S02]  /*0ca0*/  IADD3.X R5, R3, UR12, RZ, P0, !PT ;  /* 0x0000000c03057c10 */ /* 0x000fe400087fe4ff */
[----:B------:R-:W-:Y:S01]  /*0cb0*/  LEA R7, P0, R6, R28, 0x6 ;  /* 0x0000001c06077211 */ /* 0x000fe200078030ff */
[----:B----4-:R-:W-:Y:S02]  /*0cc0*/  IMAD.IADD R2, R29, 0x1, R14 ;  /* 0x000000011d027824 */ /* 0x010fe400078e020e */
[----:B------:R1:W-:Y:S01]  /*0cd0*/  LDGSTS.E.BYPASS.LTC128B.128 [R251+0x9800], [R4.64] ;  /* 0x0980000004fb7fae */ /* 0x0003e2000b901d48 */
[----:B------:R-:W-:-:S03]  /*0ce0*/  IMAD.SHL.U32 R3, R21, 0x8, RZ ;  /* 0x0000000815037824 */ /* 0x000fc600078e00ff */
[----:B------:R1:W-:Y:S01]  /*0cf0*/  LDGSTS.E.BYPASS.LTC128B.128 [R251+0xb800], [R4.64+0x80] ;  /* 0x0b80008004fb7fae */ /* 0x0003e2000b901d48 */
[----:B------:R-:W-:Y:S02]  /*0d00*/  LEA.HI.X R6, R6, R2, R0, 0x6, P0 ;  /* 0x0000000206067211 */ /* 0x000fe400000f3400 */
[----:B------:R-:W-:Y:S01]  /*0d10*/  LEA R0, R21, R15, 0x9 ;  /* 0x0000000f15007211 */ /* 0x000fe200078e48ff */
        /* <DEDUP_REMOVED lines=8> */
[----:B--2---:R-:W-:Y:S01]  /*0da0*/  SHF.L.U32 R2, R73, 0x6, RZ ;  /* 0x0000000649027819 */ /* 0x004fe200000006ff */
        /* <DEDUP_REMOVED lines=17> */
[----:B-1----:R-:W-:-:S02]  /*0ec0*/  LEA R5, R7, R149, 0xa ;  /* 0x0000009507057211 */ /* 0x002fc400078e50ff */
[----:B------:R-:W-:Y:S02]  /*0ed0*/  IADD3 R4, P0, R6, UR13, RZ ;  /* 0x0000000d06047c10 */ /* 0x000fe4000ff1e0ff */
[----:B------:R-:W-:Y:S02]  /*0ee0*/  IADD3.X R7, R3, UR5, RZ, P1, !PT ;  /* 0x0000000503077c10 */ /* 0x000fe40008ffe4ff */
[----:B------:R-:W-:Y:S01]  /*0ef0*/  LOP3.LUT P1, RZ, R73, 0x2, RZ, 0xc0, !PT ;  /* 0x0000000249ff7812 */ /* 0x000fe2000782c0ff */
[----:B--2---:R-:W-:Y:S01]  /*0f00*/  IMAD.IADD R2, R5, 0x1, R150 ;  /* 0x0000000105027824 */ /* 0x004fe200078e0296 */
[----:B------:R-:W-:Y:S01]  /*0f10*/  IADD3.X R5, R7, UR5, RZ, P0, !PT ;  /* 0x0000000507057c10 */ /* 0x000fe200087fe4ff */
[----:B------:R-:W-:Y:S01]  /*0f20*/  IMAD.SHL.U32 R3, R0, 0x2, RZ ;  /* 0x0000000200037824 */ /* 0x000fe200078e00ff */
[----:B------:R1:W-:Y:S01]  /*0f30*/  LDGSTS.E.BYPASS.LTC128B.128 [R251+0xd000], [R6.64] ;  /* 0x0d00000006fb7fae */ /* 0x0003e2000b901d48 */
[----:B------:R-:W-:Y:S02]  /*0f40*/  LOP3.LUT P0, RZ, R72, 0x2, RZ, 0xc0, !PT ;  /* 0x0000000248ff7812 */ /* 0x000fe4000780c0ff */
[----:B------:R-:W-:Y:S01]  /*0f50*/  SHF.L.U32 R239, R2, 0x1, RZ ;  /* 0x0000000102ef7819 */ /* 0x000fe200000006ff */
[----:B------:R1:W-:Y:S01]  /*0f60*/  LDGSTS.E.BYPASS.LTC128B.128 [R251+0xf000], [R6.64+0x80] ;  /* 0x0f00008006fb7fae */ /* 0x0003e2000b901d48 */
[----:B------:R-:W-:-:S03]  /*0f70*/  MOV R2, 0x40 ;  /* 0x0000004000027802 */ /* 0x000fc60000000f00 */
[----:B------:R2:W-:Y:S04]  /*0f80*/  LDGSTS.E.BYPASS.LTC128B.128 [R251+0xd800], [R4.64] ;  /* 0x0d80000004fb7fae */ /* 0x0005e8000b901d48 */
[----:B------:R2:W-:Y:S02]  /*0f90*/  LDGSTS.E.BYPASS.LTC128B.128 [R251+0xf800], [R4.64+0x80] ;  /* 0x0f80008004fb7fae */ /* 0x0005e4000b901d48 */
[----:B------:R-:W-:Y:S02]  /*0fa0*/  @P0 IADD3 R243, R238, -0x20, RZ ;  /* 0xffffffe0eef30810 */ /* 0x000fe40007ffe0ff */
[----:B------:R-:W-:Y:S01]  /*0fb0*/  LDSM.16.M88.4 R12, [R239] ;  /* 0x00000000ef0c783b */ /* 0x000fe20000000200 */
[----:B------:R-:W-:Y:S02]  /*0fc0*/  LOP3.LUT P0, RZ, R72, 0x4, RZ, 0xc0, !PT ;  /* 0x0000000448ff7812 */ /* 0x000fe4000780c0ff */
[C---:B------:R-:W-:Y:S01]  /*0fd0*/  IADD3 R250, R243.reuse, 0x800, RZ ;  /* 0x00000800f3fa7810 */ /* 0x040fe20007ffe0ff */
[----:B------:R-:W4:Y:S01]  /*0fe0*/  LDSM.16.M88.4 R32, [R3+0x8000] ;  /* 0x008000000320783b */ /* 0x000f220000000200 */
[----:B------:R-:W-:-:S02]  /*0ff0*/  IADD3 R249, R243, 0x1000, RZ ;  /* 0x00001000f3f97810 */ /* 0x000fc40007ffe0ff */
[C---:B------:R-:W-:Y:S01]  /*1000*/  IADD3 R248, R243.reuse, 0x1800, RZ ;  /* 0x00001800f3f87810 */ /* 0x040fe20007ffe0ff */
[----:B---3--:R-:W3:Y:S01]  /*1010*/  LDSM.16.M88.4 R8, [R239+0x2000] ;  /* 0x00200000ef08783b */ /* 0x008ee20000000200 */
[C---:B------:R-:W-:Y:S02]  /*1020*/  IADD3 R247, R243.reuse, 0x2000, RZ ;  /* 0x00002000f3f77810 */ /* 0x040fe40007ffe0ff */
[C---:B------:R-:W-:Y:S01]  /*1030*/  IADD3 R246, R243.reuse, 0x2800, RZ ;  /* 0x00002800f3f67810 */ /* 0x040fe20007ffe0ff */
[----:B------:R-:W5:Y:S01]  /*1040*/  LDSM.16.M88.4 R28, [R3+0x8800] ;  /* 0x00880000031c783b */ /* 0x000f620000000200 */
[C---:B------:R-:W-:Y:S02]  /*1050*/  IADD3 R245, R243.reuse, 0x3000, RZ ;  /* 0x00003000f3f57810 */ /* 0x040fe40007ffe0ff */
[----:B------:R-:W-:Y:S01]  /*1060*/  IADD3 R244, R243, 0x3800, RZ ;  /* 0x00003800f3f47810 */ /* 0x000fe20007ffe0ff */
[----:B------:R-:W1:Y:S04]  /*1070*/  LDSM.16.M88.4 R24, [R3+0x9000] ;  /* 0x009000000318783b */ /* 0x000e680000000200 */
[----:B------:R-:W1:Y:S01]  /*1080*/  LDSM.16.M88.4 R16, [R3+0x9800] ;  /* 0x009800000310783b */ /* 0x000e620000000200 */
[----:B--2---:R-:W-:-:S03]  /*1090*/  MOV R4, 0x20 ;  /* 0x0000002000047802 */ /* 0x004fc60000000f00 */
[----:B------:R-:W-:Y:S01]  /*10a0*/  LDSM.16.M88.4 R60, [R243+0x800] ;  /* 0x00080000f33c783b */ /* 0x000fe20000000200 */
[----:B------:R-:W-:-:S03]  /*10b0*/  SEL R4, R4, 0xffffffe0, !P1 ;  /* 0xffffffe004047807 */ /* 0x000fc60004800000 */
[----:B------:R-:W-:Y:S01]  /*10c0*/  LDSM.16.M88.4 R64, [R243] ;  /* 0x00000000f340783b */ /* 0x000fe20000000200 */
[----:B------:R-:W-:Y:S01]  /*10d0*/  LOP3.LUT P1, RZ, R73, 0x4, RZ, 0xc0, !PT ;  /* 0x0000000449ff7812 */ /* 0x000fe2000782c0ff */
[C---:B------:R-:W-:Y:S02]  /*10e0*/  IMAD.IADD R240, R239.reuse, 0x1, R4 ;  /* 0x00000001eff07824 */ /* 0x040fe400078e0204 */
[----:B------:R-:W-:Y:S01]  /*10f0*/  LDSM.16.M88.4 R56, [R243+0x1000] ;  /* 0x00100000f338783b */ /* 0x000fe20000000200 */
[C---:B------:R-:W-:Y:S02]  /*1100*/  SEL R0, R2.reuse, 0xffffffc0, !P1 ;  /* 0xffffffc002007807 */ /* 0x040fe40004800000 */
[----:B------:R-:W-:Y:S01]  /*1110*/  SEL R2, R2, 0xffffffc0, !P0 ;  /* 0xffffffc002027807 */ /* 0x000fe20004000000 */
[----:B------:R-:W2:Y:S01]  /*1120*/  LDSM.16.M88.4 R20, [R240+0x2000] ;  /* 0x00200000f014783b */ /* 0x000ea20000000200 */
[----:B------:R-:W-:Y:S01]  /*1130*/  IADD3 R241, R240, R0, RZ ;  /* 0x00000000f0f17210 */ /* 0x000fe20007ffe0ff */
[----:B------:R-:W-:Y:S01]  /*1140*/  IMAD.IADD R242, R239, 0x1, R0 ;  /* 0x00000001eff27824 */ /* 0x000fe200078e0200 */
[----:B------:R-:W-:Y:S01]  /*1150*/  IADD3 R237, R238, R2, RZ ;  /* 0x00000002eeed7210 */ /* 0x000fe20007ffe0ff */
[----:B------:R-:W1:Y:S01]  /*1160*/  LDSM.16.M88.4 R52, [R243+0x1800] ;  /* 0x00180000f334783b */ /* 0x000e620000000200 */
[----:B------:R-:W-:Y:S01]  /*1170*/  IMAD.IADD R236, R2, 0x1, R243 ;  /* 0x0000000102ec7824 */ /* 0x000fe200078e02f3 */
[----:B------:R-:W-:Y:S01]  /*1180*/  ISETP.GE.AND P0, PT, R148, 0x41, PT ;  /* 0x000000419400780c */ /* 0x000fe20003f06270 */
[-C--:B----4-:R-:W-:Y:S01]  /*1190*/  HMMA.16816.F32.BF16 R116, R12, R32.reuse, RZ ;  /* 0x000000200c74723c */ /* 0x090fe200000418ff */
[----:B------:R-:W0:Y:S07]  /*11a0*/  LDGDEPBAR ;  /* 0x00000000000079af */ /* 0x000e2e0000000000 */
[C---:B---3--:R-:W-:Y:S08]  /*11b0*/  HMMA.16816.F32.BF16 R48, R8.reuse, R32, RZ ;  /* 0x000000200830723c */ /* 0x048ff000000418ff */
[-C--:B------:R-:W-:Y:S08]  /*11c0*/  HMMA.16816.F32.BF16 R68, R8, R34.reuse, RZ ;  /* 0x000000220844723c */ /* 0x080ff000000418ff */
[----:B------:R-:W-:Y:S08]  /*11d0*/  HMMA.16816.F32.BF16 R112, R12, R34, RZ ;  /* 0x000000220c70723c */ /* 0x000ff000000418ff */
[C---:B-----5:R-:W-:Y:S08]  /*11e0*/  HMMA.16816.F32.BF16 R44, R8.reuse, R28, RZ ;  /* 0x0000001c082c723c */ /* 0x060ff000000418ff */
[C---:B-1----:R-:W-:Y:S08]  /*11f0*/  HMMA.16816.F32.BF16 R40, R8.reuse, R24, RZ ;  /* 0x000000180828723c */ /* 0x042ff000000418ff */
[C---:B------:R-:W-:Y:S08]  /*1200*/  HMMA.16816.F32.BF16 R36, R8.reuse, R16, RZ ;  /* 0x000000100824723c */ /* 0x040ff000000418ff */
[C---:B------:R-:W-:Y:S08]  /*1210*/  HMMA.16816.F32.BF16 R32, R8.reuse, R30, RZ ;  /* 0x0000001e0820723c */ /* 0x040ff000000418ff */
[C---:B------:R-:W-:Y:S08]  /*1220*/  HMMA.16816.F32.BF16 R84, R8.reuse, R26, RZ ;  /* 0x0000001a0854723c */ /* 0x040ff000000418ff */
[----:B------:R-:W-:Y:S01]  /*1230*/  HMMA.16816.F32.BF16 R80, R8, R18, RZ ;  /* 0x000000120850723c */ /* 0x000fe200000418ff */
[----:B------:R-:W1:Y:S07]  /*1240*/  LDSM.16.M88.4 R8, [R240] ;  /* 0x00000000f008783b */ /* 0x000e6e0000000200 */
[C---:B------:R-:W-:Y:S08]  /*1250*/  HMMA.16816.F32.BF16 R92, R12.reuse, R16, RZ ;  /* 0x000000100c5c723c */ /* 0x040ff000000418ff */
[----:B------:R-:W-:Y:S01]  /*1260*/  HMMA.16816.F32.BF16 R76, R12, R18, RZ ;  /* 0x000000120c4c723c */ /* 0x000fe200000418ff */
[----:B------:R-:W-:Y:S07]  /*1270*/  LDSM.16.M88.4 R16, [R242] ;  /* 0x00000000f210783b */ /* 0x000fee0000000200 */
[----:B--2---:R-:W-:Y:S01]  /*1280*/  HMMA.16816.F32.BF16 R140, R20, R62, R32 ;  /* 0x0000003e148c723c */ /* 0x004fe20000041820 */
[----:B------:R-:W2:Y:S07]  /*1290*/  LDSM.16.M88.4 R32, [R237] ;  /* 0x00000000ed20783b */ /* 0x000eae0000000200 */
[C---:B------:R-:W-:Y:S08]  /*12a0*/  HMMA.16816.F32.BF16 R108, R12.reuse, R28, RZ ;  /* 0x0000001c0c6c723c */ /* 0x040ff000000418ff */
[C---:B------:R-:W-:Y:S01]  /*12b0*/  HMMA.16816.F32.BF16 R104, R12.reuse, R30, RZ ;  /* 0x0000001e0c68723c */ /* 0x040fe200000418ff */
[----:B------:R-:W-:Y:S07]  /*12c0*/  LDSM.16.M88.4 R28, [R237+0x800] ;  /* 0x00080000ed1c783b */ /* 0x000fee0000000200 */
[C---:B------:R-:W-:Y:S08]  /*12d0*/  HMMA.16816.F32.BF16 R100, R12.reuse, R24, RZ ;  /* 0x000000180c64723c */ /* 0x040ff000000418ff */
[----:B------:R-:W-:Y:S01]  /*12e0*/  HMMA.16816.F32.BF16 R96, R12, R26, RZ ;  /* 0x0000001a0c60723c */ /* 0x000fe200000418ff */
[----:B------:R-:W-:Y:S04]  /*12f0*/  LDSM.16.M88.4 R12, [R242+0x2000] ;  /* 0x00200000f20c783b */ /* 0x000fe80000000200 */
[----:B------:R-:W-:Y:S03]  /*1300*/  LDSM.16.M88.4 R24, [R237+0x1000] ;  /* 0x00100000ed18783b */ /* 0x000fe60000000200 */
[C---:B------:R-:W-:Y:S08]  /*1310*/  HMMA.16816.F32.BF16 R88, R20.reuse, R64, R48 ;  /* 0x000000401458723c */ /* 0x040ff00000041830 */
[C---:B------:R-:W-:Y:S01]  /*1320*/  HMMA.16816.F32.BF16 R124, R20.reuse, R60, R44 ;  /* 0x0000003c147c723c */ /* 0x040fe2000004182c */
[----:B------:R-:W-:Y:S07]  /*1330*/  LDSM.16.M88.4 R44, [R236] ;  /* 0x00000000ec2c783b */ /* 0x000fee0000000200 */
[C---:B------:R-:W-:Y:S01]  /*1340*/  HMMA.16816.F32.BF16 R120, R20.reuse, R56, R40 ;  /* 0x000000381478723c */ /* 0x040fe20000041828 */
[----:B------:R-:W-:Y:S07]  /*1350*/  LDSM.16.M88.4 R40, [R241] ;  /* 0x00000000f128783b */ /* 0x000fee0000000200 */
[C---:B------:R-:W-:Y:S08]  /*1360*/  HMMA.16816.F32.BF16 R36, R20.reuse, R52, R36 ;  /* 0x000000341424723c */ /* 0x040ff00000041824 */
[C---:B------:R-:W-:Y:S08]  /*1370*/  HMMA.16816.F32.BF16 R68, R20.reuse, R66, R68 ;  /* 0x000000421444723c */ /* 0x040ff00000041844 */
[C---:B------:R-:W-:Y:S08]  /*1380*/  HMMA.16816.F32.BF16 R144, R20.reuse, R58, R84 ;  /* 0x0000003a1490723c */ /* 0x040ff00000041854 */
[----:B------:R-:W-:Y:S01]  /*1390*/  HMMA.16816.F32.BF16 R72, R20, R54, R80 ;  /* 0x000000361448723c */ /* 0x000fe20000041850 */
[----:B------:R-:W3:Y:S07]  /*13a0*/  LDSM.16.M88.4 R20, [R237+0x1800] ;  /* 0x00180000ed14783b */ /* 0x000eee0000000200 */
[C---:B-1----:R-:W-:Y:S01]  /*13b0*/  HMMA.16816.F32.BF16 R48, R8.reuse, R64, R116 ;  /* 0x000000400830723c */ /* 0x042fe20000041874 */
[----:B------:R-:W-:Y:S07]  /*13c0*/  LDSM.16.M88.4 R116, [R236+0x1800] ;  /* 0x00180000ec74783b */ /* 0x000fee0000000200 */
[C---:B------:R-:W-:Y:S08]  /*13d0*/  HMMA.16816.F32.BF16 R132, R8.reuse, R60, R108 ;  /* 0x0000003c0884723c */ /* 0x040ff0000004186c */
[----:B------:R-:W-:Y:S08]  /*13e0*/  HMMA.16816.F32.BF16 R108, R8, R66, R112 ;  /* 0x00000042086c723c */ /* 0x000ff00000041870 */
[----:B--2---:R-:W-:Y:S08]  /*13f0*/  HMMA.16816.F32.BF16 R48, R16, R32, R48 ;  /* 0x000000201030723c */ /* 0x004ff00000041830 */
[C---:B------:R-:W-:Y:S08]  /*1400*/  HMMA.16816.F32.BF16 R112, R8.reuse, R62, R104 ;  /* 0x0000003e0870723c */ /* 0x040ff00000041868 */
[C---:B------:R-:W-:Y:S08]  /*1410*/  HMMA.16816.F32.BF16 R136, R8.reuse, R56, R100 ;  /* 0x000000380888723c */ /* 0x040ff00000041864 */
[C---:B------:R-:W-:Y:S08]  /*1420*/  HMMA.16816.F32.BF16 R104, R8.reuse, R58, R96 ;  /* 0x0000003a0868723c */ /* 0x040ff00000041860 */
[C---:B------:R-:W-:Y:S08]  /*1430*/  HMMA.16816.F32.BF16 R56, R8.reuse, R54, R76 ;  /* 0x000000360838723c */ /* 0x040ff0000004184c */
[----:B------:R-:W-:Y:S01]  /*1440*/  HMMA.16816.F32.BF16 R128, R8, R52, R92 ;  /* 0x000000340880723c */ /* 0x000fe2000004185c */
[----:B------:R-:W1:Y:S04]  /*1450*/  LDSM.16.M88.4 R8, [R241+0x2000] ;  /* 0x00200000f108783b */ /* 0x000e680000000200 */
[----:B------:R-:W-:Y:S03]  /*1460*/  LDSM.16.M88.4 R52, [R236+0x800] ;  /* 0x00080000ec34783b */ /* 0x000fe60000000200 */
[C---:B---3--:R-:W-:Y:S01]  /*1470*/  HMMA.16816.F32.BF16 R76, R12.reuse, R20, R36 ;  /* 0x000000140c4c723c */ /* 0x048fe20000041824 */
[----:B------:R-:W-:Y:S04]  /*1480*/  LDSM.16.M88.4 R36, [R239+0x4000] ;  /* 0x00400000ef24783b */ /* 0x000fe80000000200 */
[----:B------:R-:W-:Y:S03]  /*1490*/  LDSM.16.M88.4 R92, [R236+0x1000] ;  /* 0x00100000ec5c783b */ /* 0x000fe60000000200 */
[C---:B------:R-:W-:Y:S01]  /*14a0*/  HMMA.16816.F32.BF16 R100, R12.reuse, R34, R68 ;  /* 0x000000220c64723c */ /* 0x040fe20000041844 */
[----:B------:R-:W2:Y:S07]  /*14b0*/  LDSM.16.M88.4 R68, [R3+0xa000] ;  /* 0x00a000000344783b */ /* 0x000eae0000000200 */
[C---:B------:R-:W-:Y:S08]  /*14c0*/  HMMA.16816.F32.BF16 R64, R12.reuse, R32, R88 ;  /* 0x000000200c40723c */ /* 0x040ff00000041858 */
[C---:B------:R-:W-:Y:S08]  /*14d0*/  HMMA.16816.F32.BF16 R96, R12.reuse, R28, R124 ;  /* 0x0000001c0c60723c */ /* 0x040ff0000004187c */
[C---:B------:R-:W-:Y:S08]  /*14e0*/  HMMA.16816.F32.BF16 R84, R12.reuse, R24, R120 ;  /* 0x000000180c54723c */ /* 0x040ff00000041878 */
[C---:B------:R-:W-:Y:S08]  /*14f0*/  HMMA.16816.F32.BF16 R88, R12.reuse, R30, R140 ;  /* 0x0000001e0c58723c */ /* 0x040ff0000004188c */
[C---:B------:R-:W-:Y:S08]  /*1500*/  HMMA.16816.F32.BF16 R80, R12.reuse, R26, R144 ;  /* 0x0000001a0c50723c */ /* 0x040ff00000041890 */
[----:B------:R-:W-:Y:S08]  /*1510*/  HMMA.16816.F32.BF16 R72, R12, R22, R72 ;  /* 0x000000160c48723c */ /* 0x000ff00000041848 */
[----:B------:R-:W-:Y:S01]  /*1520*/  HMMA.16816.F32.BF16 R12, R40, R44, R48 ;  /* 0x0000002c280c723c */ /* 0x000fe20000041830 */
[----:B------:R-:W-:Y:S07]  /*1530*/  LDSM.16.M88.4 R48, [R237+0x2000] ;  /* 0x00200000ed30783b */ /* 0x000fee0000000200 */
[C---:B------:R-:W-:Y:S01]  /*1540*/  HMMA.16816.F32.BF16 R60, R16.reuse, R34, R108 ;  /* 0x00000022103c723c */ /* 0x040fe2000004186c */
[----:B------:R-:W3:Y:S07]  /*1550*/  LDSM.16.M88.4 R32, [R239+0x6000] ;  /* 0x00600000ef20783b */ /* 0x000eee0000000200 */
[C---:B------:R-:W-:Y:S08]  /*1560*/  HMMA.16816.F32.BF16 R108, R16.reuse, R28, R132 ;  /* 0x0000001c106c723c */ /* 0x040ff00000041884 */
[C---:B------:R-:W-:Y:S01]  /*1570*/  HMMA.16816.F32.BF16 R112, R16.reuse, R30, R112 ;  /* 0x0000001e1070723c */ /* 0x040fe20000041870 */
[----:B------:R-:W-:Y:S07]  /*1580*/  LDSM.16.M88.4 R28, [R240+0x4000] ;  /* 0x00400000f01c783b */ /* 0x000fee0000000200 */
[C---:B------:R-:W-:Y:S01]  /*1590*/  HMMA.16816.F32.BF16 R120, R16.reuse, R22, R56 ;  /* 0x000000161078723c */ /* 0x040fe20000041838 */
[----:B------:R-:W4:Y:S07]  /*15a0*/  LDSM.16.M88.4 R56, [R243+0x2000] ;  /* 0x00200000f338783b */ /* 0x000f2e0000000200 */
[C---:B------:R-:W-:Y:S08]  /*15b0*/  HMMA.16816.F32.BF16 R136, R16.reuse, R24, R136 ;  /* 0x000000181088723c */ /* 0x040ff00000041888 */
[C---:B------:R-:W-:Y:S01]  /*15c0*/  HMMA.16816.F32.BF16 R104, R16.reuse, R26, R104 ;  /* 0x0000001a1068723c */ /* 0x040fe20000041868 */
[----:B------:R-:W5:Y:S07]  /*15d0*/  LDSM.16.M88.4 R24, [R240+0x6000] ;  /* 0x00600000f018783b */ /* 0x000f6e0000000200 */
[----:B------:R-:W-:Y:S01]  /*15e0*/  HMMA.16816.F32.BF16 R128, R16, R20, R128 ;  /* 0x000000141080723c */ /* 0x000fe20000041880 */
[----:B------:R-:W3:Y:S07]  /*15f0*/  LDSM.16.M88.4 R20, [R242+0x4000] ;  /* 0x00400000f214783b */ /* 0x000eee0000000200 */
[----:B-1----:R-:W-:Y:S08]  /*1600*/  HMMA.16816.F32.BF16 R16, R8, R44, R64 ;  /* 0x0000002c0810723c */ /* 0x002ff00000041840 */
[----:B--2---:R-:W-:Y:S08]  /*1610*/  HMMA.16816.F32.BF16 R12, R36, R68, R12 ;  /* 0x00000044240c723c */ /* 0x004ff0000004180c */
[C---:B------:R-:W-:Y:S08]  /*1620*/  HMMA.16816.F32.BF16 R152, R8.reuse, R118, R72 ;  /* 0x000000760898723c */ /* 0x040ff00000041848 */
[-C--:B------:R-:W-:Y:S08]  /*1630*/  HMMA.16816.F32.BF16 R100, R8, R46.reuse, R100 ;  /* 0x0000002e0864723c */ /* 0x080ff00000041864 */
[----:B------:R-:W-:Y:S08]  /*1640*/  HMMA.16816.F32.BF16 R72, R40, R46, R60 ;  /* 0x0000002e2848723c */ /* 0x000ff0000004183c */
[----:B---3--:R-:W-:Y:S01]  /*1650*/  HMMA.16816.F32.BF16 R44, R32, R68, R16 ;  /* 0x00000044202c723c */ /* 0x008fe20000041810 */
[----:B------:R-:W1:Y:S07]  /*1660*/  LDSM.16.M88.4 R16, [R242+0x6000] ;  /* 0x00600000f210783b */ /* 0x000e6e0000000200 */
[----:B----4-:R-:W-:Y:S01]  /*1670*/  HMMA.16816.F32.BF16 R60, R28, R56, R12 ;  /* 0x000000381c3c723c */ /* 0x010fe2000004180c */
[----:B------:R-:W-:Y:S07]  /*1680*/  LDSM.16.M88.4 R12, [R241+0x4000] ;  /* 0x00400000f10c783b */ /* 0x000fee0000000200 */
[C---:B------:R-:W-:Y:S08]  /*1690*/  HMMA.16816.F32.BF16 R124, R8.reuse, R54, R88 ;  /* 0x00000036087c723c */ /* 0x040ff00000041858 */
[-C--:B------:R-:W-:Y:S08]  /*16a0*/  HMMA.16816.F32.BF16 R96, R8, R52.reuse, R96 ;  /* 0x000000340860723c */ /* 0x080ff00000041860 */
[C---:B------:R-:W-:Y:S08]  /*16b0*/  HMMA.16816.F32.BF16 R88, R40.reuse, R52, R108 ;  /* 0x000000342858723c */ /* 0x040ff0000004186c */
[----:B------:R-:W-:Y:S01]  /*16c0*/  HMMA.16816.F32.BF16 R112, R40, R54, R112 ;  /* 0x000000362870723c */ /* 0x000fe20000041870 */
[----:B------:R-:W2:Y:S07]  /*16d0*/  LDSM.16.M88.4 R52, [R236+0x2000] ;  /* 0x00200000ec34783b */ /* 0x000eae0000000200 */
[----:B-----5:R-:W-:Y:S08]  /*16e0*/  HMMA.16816.F32.BF16 R44, R24, R56, R44 ;  /* 0x00000038182c723c */ /* 0x020ff0000004182c */
[----:B------:R-:W-:Y:S01]  /*16f0*/  HMMA.16816.F32.BF16 R64, R20, R48, R60 ;  /* 0x000000301440723c */ /* 0x000fe2000004183c */
[----:B------:R-:W3:Y:S07]  /*1700*/  LDSM.16.M88.4 R60, [R3+0xa800] ;  /* 0x00a80000033c783b */ /* 0x000eee0000000200 */
[----:B------:R-:W-:Y:S08]  /*1710*/  HMMA.16816.F32.BF16 R72, R36, R70, R72 ;  /* 0x000000462448723c */ /* 0x000ff00000041848 */
[C---:B------:R-:W-:Y:S08]  /*1720*/  HMMA.16816.F32.BF16 R144, R8.reuse, R116, R76 ;  /* 0x000000740890723c */ /* 0x040ff0000004184c */
[C---:B------:R-:W-:Y:S08]  /*1730*/  HMMA.16816.F32.BF16 R132, R8.reuse, R92, R84 ;  /* 0x0000005c0884723c */ /* 0x040ff00000041854 */
[----:B------:R-:W-:Y:S01]  /*1740*/  HMMA.16816.F32.BF16 R140, R8, R94, R80 ;  /* 0x0000005e088c723c */ /* 0x000fe20000041850 */
[----:B------:R-:W4:Y:S07]  /*1750*/  LDSM.16.M88.4 R8, [R241+0x6000] ;  /* 0x00600000f108783b */ /* 0x000f2e0000000200 */
[----:B------:R-:W-:Y:S08]  /*1760*/  HMMA.16816.F32.BF16 R76, R32, R70, R100 ;  /* 0x00000046204c723c */ /* 0x000ff00000041864 */
[----:B-1----:R-:W-:Y:S08]  /*1770*/  HMMA.16816.F32.BF16 R44, R16, R48, R44 ;  /* 0x00000030102c723c */ /* 0x002ff0000004182c */
[----:B--2---:R-:W-:Y:S01]  /*1780*/  HMMA.16816.F32.BF16 R80, R12, R52, R64 ;  /* 0x000000340c50723c */ /* 0x004fe20000041840 */
[----:B------:R-:W1:Y:S07]  /*1790*/  LDSM.16.M88.4 R64, [R243+0x2800] ;  /* 0x00280000f340783b */ /* 0x000e6e0000000200 */
[-C--:B------:R-:W-:Y:S08]  /*17a0*/  HMMA.16816.F32.BF16 R68, R28, R58.reuse, R72 ;  /* 0x0000003a1c44723c */ /* 0x080ff00000041848 */
[----:B------:R-:W-:Y:S08]  /*17b0*/  HMMA.16816.F32.BF16 R76, R24, R58, R76 ;  /* 0x0000003a184c723c */ /* 0x000ff0000004184c */
[----:B---3--:R-:W-:Y:S01]  /*17c0*/  HMMA.16816.F32.BF16 R72, R36, R60, R88 ;  /* 0x0000003c2448723c */ /* 0x008fe20000041858 */
[----:B------:R-:W-:-:S04]  /*17d0*/  FMUL.FTZ R2, R80, c[0x0][0x2ec] ;  /* 0x0000bb0050027a20 */ /* 0x000fc80000410000 */
[----:B------:R2:W3:Y:S03]  /*17e0*/  MUFU.TANH R171, R2 ;  /* 0x0000000200ab7308 */ /* 0x0004e60000002400 */
[C---:B------:R-:W-:Y:S08]  /*17f0*/  HMMA.16816.F32.BF16 R136, R40.reuse, R92, R136 ;  /* 0x0000005c2888723c */ /* 0x040ff00000041888 */
[----:B------:R-:W-:Y:S01]  /*1800*/  HMMA.16816.F32.BF16 R108, R40, R94, R104 ;  /* 0x0000005e286c723c */ /* 0x000fe20000041868 */
[----:B--2---:R-:W-:-:S07]  /*1810*/  FMUL.FTZ R2, R81, c[0x0][0x2ec] ;  /* 0x0000bb0051027a20 */ /* 0x004fce0000410000 */
[C---:B------:R-:W-:Y:S01]  /*1820*/  HMMA.16816.F32.BF16 R128, R40.reuse, R116, R128 ;  /* 0x000000742880723c */ /* 0x040fe20000041880 */
[----:B------:R2:W1:Y:S07]  /*1830*/  MUFU.TANH R170, R2 ;  /* 0x0000000200aa7308 */ /* 0x00046e0000002400 */
[----:B------:R-:W-:Y:S08]  /*1840*/  HMMA.16816.F32.BF16 R120, R40, R118, R120 ;  /* 0x000000762878723c */ /* 0x000ff00000041878 */
[----:B----4-:R-:W-:Y:S01]  /*1850*/  HMMA.16816.F32.BF16 R84, R8, R52, R44 ;  /* 0x000000340854723c */ /* 0x010fe2000004182c */
[----:B------:R-:W4:Y:S01]  /*1860*/  LDSM.16.M88.4 R44, [R237+0x2800] ;  /* 0x00280000ed2c783b */ /* 0x000f220000000200 */
[----:B--2---:R-:W-:-:S04]  /*1870*/  FMUL.FTZ R2, R82, c[0x0][0x2ec] ;  /* 0x0000bb0052027a20 */ /* 0x004fc80000410000 */
[----:B------:R2:W1:Y:S02]  /*1880*/  MUFU.TANH R179, R2 ;  /* 0x0000000200b37308 */ /* 0x0004640000002400 */
[----:B------:R-:W-:Y:S08]  /*1890*/  HMMA.16816.F32.BF16 R40, R32, R60, R96 ;  /* 0x0000003c2028723c */ /* 0x000ff00000041860 */
[----:B------:R-:W-:Y:S01]  /*18a0*/  HMMA.16816.F32.BF16 R56, R20, R50, R68 ;  /* 0x000000321438723c */ /* 0x000fe20000041844 */
[----:B--2---:R-:W-:-:S07]  /*18b0*/  FMUL.FTZ R2, R83, c[0x0][0x2ec] ;  /* 0x0000bb0053027a20 */ /* 0x004fce0000410000 */
[----:B------:R-:W-:Y:S01]  /*18c0*/  HMMA.16816.F32.BF16 R68, R16, R50, R76 ;  /* 0x000000321044723c */ /* 0x000fe2000004184c */
[----:B------:R2:W2:Y:S07]  /*18d0*/  MUFU.TANH R178, R2 ;  /* 0x0000000200b27308 */ /* 0x0004ae0000002400 */
[-C--:B-1----:R-:W-:Y:S08]  /*18e0*/  HMMA.16816.F32.BF16 R72, R28, R64.reuse, R72 ;  /* 0x000000401c48723c */ /* 0x082ff00000041848 */
[----:B------:R-:W-:Y:S01]  /*18f0*/  HMMA.16816.F32.BF16 R48, R24, R64, R40 ;  /* 0x000000401830723c */ /* 0x000fe20000041828 */
[----:B------:R-:W-:Y:S01]  /*1900*/  LDSM.16.M88.4 R40, [R236+0x2800] ;  /* 0x00280000ec28783b */ /* 0x000fe20000000200 */
[----:B--2---:R-:W-:-:S04]  /*1910*/  FMUL.FTZ R2, R84, c[0x0][0x2ec] ;  /* 0x0000bb0054027a20 */ /* 0x004fc80000410000 */
[----:B------:R1:W2:Y:S02]  /*1920*/  MUFU.TANH R99, R2 ;  /* 0x0000000200637308 */ /* 0x0002a40000002400 */
[-C--:B------:R-:W-:Y:S01]  /*1930*/  HMMA.16816.F32.BF16 R80, R12, R54.reuse, R56 ;  /* 0x000000360c50723c */ /* 0x080fe20000041838 */
[----:B------:R-:W5:Y:S07]  /*1940*/  LDSM.16.M88.4 R56, [R3+0xb000] ;  /* 0x00b000000338783b */ /* 0x000f6e0000000200 */
[----:B------:R-:W-:Y:S01]  /*1950*/  HMMA.16816.F32.BF16 R88, R8, R54, R68 ;  /* 0x000000360858723c */ /* 0x000fe20000041844 */
[----:B-1----:R-:W-:-:S07]  /*1960*/  FMUL.FTZ R2, R85, c[0x0][0x2ec] ;  /* 0x0000bb0055027a20 */ /* 0x002fce0000410000 */
[----:B------:R-:W-:Y:S01]  /*1970*/  HMMA.16816.F32.BF16 R68, R36, R62, R112 ;  /* 0x0000003e2444723c */ /* 0x000fe20000041870 */
[----:B------:R1:W1:Y:S07]  /*1980*/  MUFU.TANH R98, R2 ;  /* 0x0000000200627308 */ /* 0x00026e0000002400 */
[----:B----4-:R-:W-:Y:S08]  /*1990*/  HMMA.16816.F32.BF16 R72, R20, R44, R72 ;  /* 0x0000002c1448723c */ /* 0x010ff00000041848 */
[----:B------:R-:W-:Y:S01]  /*19a0*/  HMMA.16816.F32.BF16 R76, R32, R62, R124 ;  /* 0x0000003e204c723c */ /* 0x000fe2000004187c */
[----:B-1----:R-:W-:-:S04]  /*19b0*/  FMUL.FTZ R2, R86, c[0x0][0x2ec] ;  /* 0x0000bb0056027a20 */ /* 0x002fc80000410000 */
[----:B------:R1:W4:Y:S03]  /*19c0*/  MUFU.TANH R97, R2 ;  /* 0x0000000200617308 */ /* 0x0003260000002400 */
[----:B------:R-:W-:Y:S01]  /*19d0*/  HMMA.16816.F32.BF16 R52, R16, R44, R48 ;  /* 0x0000002c1034723c */ /* 0x000fe20000041830 */
[----:B------:R-:W2:Y:S07]  /*19e0*/  LDSM.16.M88.4 R48, [R243+0x3000] ;  /* 0x00300000f330783b */ /* 0x000eae0000000200 */
[----:B------:R-:W-:Y:S01]  /*19f0*/  HMMA.16816.F32.BF16 R60, R28, R66, R68 ;  /* 0x000000421c3c723c */ /* 0x000fe20000041844 */
[----:B-1----:R-:W-:-:S07]  /*1a00*/  FMUL.FTZ R2, R87, c[0x0][0x2ec] ;  /* 0x0000bb0057027a20 */ /* 0x002fce0000410000 */
[----:B-----5:R-:W-:Y:S01]  /*1a10*/  HMMA.16816.F32.BF16 R68, R36, R56, R136 ;  /* 0x000000382444723c */ /* 0x020fe20000041888 */
[----:B------:R1:W1:Y:S07]  /*1a20*/  MUFU.TANH R96, R2 ;  /* 0x0000000200607308 */ /* 0x00026e0000002400 */
[----:B------:R-:W-:Y:S08]  /*1a30*/  HMMA.16816.F32.BF16 R84, R8, R40, R52 ;  /* 0x000000280854723c */ /* 0x000ff00000041834 */
[----:B------:R-:W-:Y:S01]  /*1a40*/  HMMA.16816.F32.BF16 R52, R32, R56, R132 ;  /* 0x000000382034723c */ /* 0x000fe20000041884 */
[----:B-1----:R-:W-:-:S04]  /*1a50*/  FMUL.FTZ R2, R80, c[0x0][0x2ec] ;  /* 0x0000bb0050027a20 */ /* 0x002fc80000410000 */
[----:B------:R1:W1:Y:S03]  /*1a60*/  MUFU.TANH R169, R2 ;  /* 0x0000000200a97308 */ /* 0x0002660000002400 */
[----:B--2---:R-:W-:Y:S01]  /*1a70*/  HMMA.16816.F32.BF16 R68, R28, R48, R68 ;  /* 0x000000301c44723c */ /* 0x004fe20000041844 */
[----:B-1----:R-:W-:-:S04]  /*1a80*/  FMUL.FTZ R2, R81, c[0x0][0x2ec] ;  /* 0x0000bb0051027a20 */ /* 0x002fc80000410000 */
[----:B------:R1:W2:Y:S02]  /*1a90*/  MUFU.TANH R168, R2 ;  /* 0x0000000200a87308 */ /* 0x0002a40000002400 */
[----:B-1----:R-:W-:-:S06]  /*1aa0*/  FMUL.FTZ R2, R82, c[0x0][0x2ec] ;  /* 0x0000bb0052027a20 */ /* 0x002fcc0000410000 */
[----:B------:R1:W1:Y:S02]  /*1ab0*/  MUFU.TANH R177, R2 ;  /* 0x0000000200b17308 */ /* 0x0002640000002400 */
[----:B-1----:R-:W-:Y:S02]  /*1ac0*/  FMUL.FTZ R2, R83, c[0x0][0x2ec] ;  /* 0x0000bb0053027a20 */ /* 0x002fe40000410000 */
[----:B------:R-:W-:Y:S04]  /*1ad0*/  HMMA.16816.F32.BF16 R80, R12, R40, R72 ;  /* 0x000000280c50723c */ /* 0x000fe80000041848 */
[----:B------:R1:W1:Y:S04]  /*1ae0*/  MUFU.TANH R176, R2 ;  /* 0x0000000200b07308 */ /* 0x0002680000002400 */
[----:B------:R-:W-:Y:S08]  /*1af0*/  HMMA.16816.F32.BF16 R72, R24, R66, R76 ;  /* 0x000000421848723c */ /* 0x000ff0000004184c */
[----:B------:R-:W-:Y:S01]  /*1b00*/  HMMA.16816.F32.BF16 R64, R20, R46, R60 ;  /* 0x0000002e1440723c */ /* 0x000fe2000004183c */
[----:B------:R-:W5:Y:S01]  /*1b10*/  LDSM.16.M88.4 R60, [R237+0x3000] ;  /* 0x00300000ed3c783b */ /* 0x000f620000000200 */
[----:B-1----:R-:W-:-:S04]  /*1b20*/  FMUL.FTZ R2, R88, c[0x0][0x2ec] ;  /* 0x0000bb0058027a20 */ /* 0x002fc80000410000 */
[----:B------:R1:W1:Y:S02]  /*1b30*/  MUFU.TANH R95, R2 ;  /* 0x00000002005f7308 */ /* 0x0002640000002400 */
[----:B------:R-:W-:Y:S01]  /*1b40*/  HMMA.16816.F32.BF16 R76, R24, R48, R52 ;  /* 0x00000030184c723c */ /* 0x000fe20000041834 */
[----:B------:R-:W2:Y:S07]  /*1b50*/  LDSM.16.M88.4 R52, [R236+0x3000] ;  /* 0x00300000ec34783b */ /* 0x000eae0000000200 */
[----:B------:R-:W-:Y:S01]  /*1b60*/  HMMA.16816.F32.BF16 R44, R16, R46, R72 ;  /* 0x0000002e102c723c */ /* 0x000fe20000041848 */
[----:B-1----:R-:W-:-:S07]  /*1b70*/  FMUL.FTZ R2, R89, c[0x0][0x2ec] ;  /* 0x0000bb0059027a20 */ /* 0x002fce0000410000 */
[----:B------:R-:W-:Y:S01]  /*1b80*/  HMMA.16816.F32.BF16 R72, R36, R58, R108 ;  /* 0x0000003a2448723c */ /* 0x000fe2000004186c */
[----:B------:R1:W1:Y:S02]  /*1b90*/  MUFU.TANH R92, R2 ;  /* 0x00000002005c7308 */ /* 0x0002640000002400 */
[----:B-1----:R-:W-:-:S06]  /*1ba0*/  FMUL.FTZ R2, R90, c[0x0][0x2ec] ;  /* 0x0000bb005a027a20 */ /* 0x002fcc0000410000 */
[----:B------:R1:W1:Y:S11]  /*1bb0*/  MUFU.TANH R93, R2 ;  /* 0x00000002005d7308 */ /* 0x0002760000002400 */
[----:B------:R-:W-:Y:S04]  /*1bc0*/  @!UPT UIADD3 URZ, URZ, URZ, URZ ;  /* 0x0000003f3f3ff290 */ /* 0x000fe8000fffe03f */
[----:B------:R-:W-:Y:S01]  /*1bd0*/  HMMA.16816.F32.BF16 R72, R28, R50, R72 ;  /* 0x000000321c48723c */ /* 0x000fe20000041848 */
[----:B-1----:R-:W-:-:S07]  /*1be0*/  FMUL.FTZ R2, R91, c[0x0][0x2ec] ;  /* 0x0000bb005b027a20 */ /* 0x002fce0000410000 */
[----:B------:R-:W-:Y:S01]  /*1bf0*/  HMMA.16816.F32.BF16 R88, R8, R42, R44 ;  /* 0x0000002a0858723c */ /* 0x000fe2000004182c */
[----:B------:R-:W1:Y:S01]  /*1c00*/  LDSM.16.M88.4 R44, [R3+0xb800] ;  /* 0x00b80000032c783b */ /* 0x000e620000000200 */
[----:B------:R2:W1:Y:S02]  /*1c10*/  MUFU.TANH R94, R2 ;  /* 0x00000002005e7308 */ /* 0x0004640000002400 */
[----:B--2---:R-:W-:-:S06]  /*1c20*/  FMUL.FTZ R2, R80, c[0x0][0x2ec] ;  /* 0x0000bb0050027a20 */ /* 0x004fcc0000410000 */
[----:B------:R2:W1:Y:S02]  /*1c30*/  MUFU.TANH R161, R2 ;  /* 0x0000000200a17308 */ /* 0x0004640000002400 */
[----:B--2---:R-:W-:-:S06]  /*1c40*/  FMUL.FTZ R2, R81, c[0x0][0x2ec] ;  /* 0x0000bb0051027a20 */ /* 0x004fcc0000410000 */
[----:B------:R2:W1:Y:S02]  /*1c50*/  MUFU.TANH R160, R2 ;  /* 0x0000000200a07308 */ /* 0x0004640000002400 */
[----:B--2---:R-:W-:-:S06]  /*1c60*/  FMUL.FTZ R2, R82, c[0x0][0x2ec] ;  /* 0x0000bb0052027a20 */ /* 0x004fcc0000410000 */
[----:B------:R2:W1:Y:S02]  /*1c70*/  MUFU.TANH R163, R2 ;  /* 0x0000000200a37308 */ /* 0x0004640000002400 */
[----:B--2---:R-:W-:Y:S02]  /*1c80*/  FMUL.FTZ R2, R83, c[0x0][0x2ec] ;  /* 0x0000bb0053027a20 */ /* 0x004fe40000410000 */
[----:B------:R-:W-:Y:S04]  /*1c90*/  HMMA.16816.F32.BF16 R80, R12, R42, R64 ;  /* 0x0000002a0c50723c */ /* 0x000fe80000041840 */
[----:B------:R2:W1:Y:S04]  /*1ca0*/  MUFU.TANH R162, R2 ;  /* 0x0000000200a27308 */ /* 0x0004680000002400 */
[----:B------:R-:W-:Y:S08]  /*1cb0*/  HMMA.16816.F32.BF16 R64, R32, R58, R140 ;  /* 0x0000003a2040723c */ /* 0x000ff0000004188c */
[----:B-----5:R-:W-:Y:S01]  /*1cc0*/  HMMA.16816.F32.BF16 R40, R20, R60, R68 ;  /* 0x0000003c1428723c */ /* 0x020fe20000041844 */
[----:B--2---:R-:W-:-:S04]  /*1cd0*/  FMUL.FTZ R2, R84, c[0x0][0x2ec] ;  /* 0x0000bb0054027a20 */ /* 0x004fc80000410000 */
[----:B------:R2:W1:Y:S03]  /*1ce0*/  MUFU.TANH R104, R2 ;  /* 0x0000000200687308 */ /* 0x0004660000002400 */
[----:B------:R-:W-:Y:S08]  /*1cf0*/  HMMA.16816.F32.BF16 R56, R16, R60, R76 ;  /* 0x0000003c1038723c */ /* 0x000ff0000004184c */
[----:B------:R-:W-:Y:S01]  /*1d00*/  HMMA.16816.F32.BF16 R68, R24, R50, R64 ;  /* 0x000000321844723c */ /* 0x000fe20000041840 */
[----:B------:R-:W-:Y:S01]  /*1d10*/  LDSM.16.M88.4 R48, [R237+0x3800] ;  /* 0x00380000ed30783b */ /* 0x000fe20000000200 */
[----:B--2---:R-:W-:-:S06]  /*1d20*/  FMUL.FTZ R2, R85, c[0x0][0x2ec] ;  /* 0x0000bb0055027a20 */ /* 0x004fcc0000410000 */
[----:B------:R-:W-:Y:S01]  /*1d30*/  HMMA.16816.F32.BF16 R76, R12, R52, R40 ;  /* 0x000000340c4c723c */ /* 0x000fe20000041828 */
[----:B------:R-:W2:Y:S01]  /*1d40*/  LDSM.16.M88.4 R40, [R243+0x3800] ;  /* 0x00380000f328783b */ /* 0x000ea20000000200 */
[----:B------:R5:W2:Y:S06]  /*1d50*/  MUFU.TANH R105, R2 ;  /* 0x0000000200697308 */ /* 0x000aac0000002400 */
[----:B------:R-:W-:Y:S08]  /*1d60*/  HMMA.16816.F32.BF16 R64, R20, R62, R72 ;  /* 0x0000003e1440723c */ /* 0x000ff00000041848 */
[----:B-1----:R-:W-:Y:S01]  /*1d70*/  HMMA.16816.F32.BF16 R72, R32, R44, R144 ;  /* 0x0000002c2048723c */ /* 0x002fe20000041890 */
[----:B-----5:R-:W-:-:S04]  /*1d80*/  FMUL.FTZ R2, R86, c[0x0][0x2ec] ;  /* 0x0000bb0056027a20 */ /* 0x020fc80000410000 */
[----:B------:R1:W1:Y:S03]  /*1d90*/  MUFU.TANH R106, R2 ;  /* 0x00000002006a7308 */ /* 0x0002660000002400 */
[----:B------:R-:W-:Y:S08]  /*1da0*/  HMMA.16816.F32.BF16 R68, R16, R62, R68 ;  /* 0x0000003e1044723c */ /* 0x000ff00000041844 */
[----:B------:R-:W-:Y:S01]  /*1db0*/  HMMA.16816.F32.BF16 R60, R36, R46, R120 ;  /* 0x0000002e243c723c */ /* 0x000fe20000041878 */
[----:B-1----:R-:W-:-:S07]  /*1dc0*/  FMUL.FTZ R2, R87, c[0x0][0x2ec] ;  /* 0x0000bb0057027a20 */ /* 0x002fce0000410000 */
[----:B------:R-:W-:Y:S01]  /*1dd0*/  HMMA.16816.F32.BF16 R32, R32, R46, R152 ;  /* 0x0000002e2020723c */ /* 0x000fe20000041898 */
[----:B------:R1:W1:Y:S07]  /*1de0*/  MUFU.TANH R107, R2 ;  /* 0x00000002006b7308 */ /* 0x00026e0000002400 */
[----:B------:R-:W-:Y:S01]  /*1df0*/  HMMA.16816.F32.BF16 R68, R8, R54, R68 ;  /* 0x000000360844723c */ /* 0x000fe20000041844 */
[----:B-1----:R-:W-:-:S04]  /*1e00*/  FMUL.FTZ R2, R80, c[0x0][0x2ec] ;  /* 0x0000bb0050027a20 */ /* 0x002fc80000410000 */
[----:B------:R1:W1:Y:S11]  /*1e10*/  MUFU.TANH R133, R2 ;  /* 0x0000000200857308 */ /* 0x0002760000002400 */
[----:B------:R-:W-:Y:S08]  /*1e20*/  @!UPT UIADD3 URZ, URZ, URZ, URZ ;  /* 0x0000003f3f3ff290 */ /* 0x000ff0000fffe03f */
[----:B------:R-:W-:Y:S02]  /*1e30*/  FMUL.FTZ R68, R68, c[0x0][0x2ec] ;  /* 0x0000bb0044447a20 */ /* 0x000fe40000410000 */
[----:B------:R-:W-:Y:S02]  /*1e40*/  FMUL.FTZ R69, R69, c[0x0][0x2ec] ;  /* 0x0000bb0045457a20 */ /* 0x000fe40000410000 */
[----:B------:R-:W2:Y:S01]  /*1e50*/  MUFU.TANH R158, R68 ;  /* 0x00000044009e7308 */ /* 0x000ea20000002400 */
[----:B-1----:R-:W-:-:S07]  /*1e60*/  FMUL.FTZ R2, R81, c[0x0][0x2ec] ;  /* 0x0000bb0051027a20 */ /* 0x002fce0000410000 */
[----:B------:R1:W1:Y:S08]  /*1e70*/  MUFU.TANH R132, R2 ;  /* 0x0000000200847308 */ /* 0x0002700000002400 */
[----:B------:R-:W2:Y:S01]  /*1e80*/  MUFU.TANH R159, R69 ;  /* 0x00000045009f7308 */ /* 0x000ea20000002400 */
[----:B-1----:R-:W-:-:S07]  /*1e90*/  FMUL.FTZ R2, R82, c[0x0][0x2ec] ;  /* 0x0000bb0052027a20 */ /* 0x002fce0000410000 */
[----:B------:R1:W1:Y:S02]  /*1ea0*/  MUFU.TANH R138, R2 ;  /* 0x00000002008a7308 */ /* 0x0002640000002400 */
[----:B-1----:R-:W-:Y:S02]  /*1eb0*/  FMUL.FTZ R2, R83, c[0x0][0x2ec] ;  /* 0x0000bb0053027a20 */ /* 0x002fe40000410000 */
[----:B------:R-:W-:Y:S04]  /*1ec0*/  HMMA.16816.F32.BF16 R80, R8, R52, R56 ;  /* 0x000000340850723c */ /* 0x000fe80000041838 */
[----:B------:R1:W1:Y:S04]  /*1ed0*/  MUFU.TANH R156, R2 ;  /* 0x00000002009c7308 */ /* 0x0002680000002400 */
[----:B------:R-:W-:Y:S01]  /*1ee0*/  HMMA.16816.F32.BF16 R56, R36, R44, R128 ;  /* 0x0000002c2438723c */ /* 0x000fe20000041880 */
[----:B------:R-:W5:Y:S01]  /*1ef0*/  LDSM.16.M88.4 R36, [R236+0x3800] ;  /* 0x00380000ec24783b */ /* 0x000f620000000200 */
[----:B------:R-:W-:-:S04]  /*1f00*/  DEPBAR.LE SB0, 0x0 ;  /* 0x000080000000791a */ /* 0x000fc80000000000 */
[----:B-1----:R-:W-:-:S04]  /*1f10*/  FMUL.FTZ R2, R88, c[0x0][0x2ec] ;  /* 0x0000bb0058027a20 */ /* 0x002fc80000410000 */
[----:B------:R1:W1:Y:S11]  /*1f20*/  MUFU.TANH R88, R2 ;  /* 0x0000000200587308 */ /* 0x0002760000002400 */
[----:B------:R-:W-:Y:S03]  /*1f30*/  @!UPT UIADD3 URZ, URZ, URZ, URZ ;  /* 0x0000003f3f3ff290 */ /* 0x000fe6000fffe03f */
[----:B--2---:R-:W-:Y:S01]  /*1f40*/  HMMA.16816.F32.BF16 R56, R28, R40, R56 ;  /* 0x000000281c38723c */ /* 0x004fe20000041838 */
[----:B-1----:R-:W-:-:S07]  /*1f50*/  FMUL.FTZ R2, R89, c[0x0][0x2ec] ;  /* 0x0000bb0059027a20 */ /* 0x002fce0000410000 */
[----:B------:R-:W-:Y:S01]  /*1f60*/  HMMA.16816.F32.BF16 R28, R28, R42, R60 ;  /* 0x0000002a1c1c723c */ /* 0x000fe2000004183c */
[----:B------:R1:W2:Y:S11]  /*1f70*/  MUFU.TANH R89, R2 ;  /* 0x0000000200597308 */ /* 0x0002b60000002400 */
[----:B------:R-:W-:Y:S04]  /*1f80*/  @!UPT UIADD3 URZ, URZ, URZ, URZ ;  /* 0x0000003f3f3ff290 */ /* 0x000fe8000fffe03f */
[----:B------:R-:W-:Y:S01]  /*1f90*/  HMMA.16816.F32.BF16 R56, R20, R48, R56 ;  /* 0x000000301438723c */ /* 0x000fe20000041838 */
[----:B-1----:R-:W-:-:S04]  /*1fa0*/  FMUL.FTZ R2, R90, c[0x0][0x2ec] ;  /* 0x0000bb005a027a20 */ /* 0x002fc80000410000 */
[----:B------:R1:W1:Y:S03]  /*1fb0*/  MUFU.TANH R52, R2 ;  /* 0x0000000200347308 */ /* 0x0002660000002400 */
[----:B------:R-:W-:Y:S01]  /*1fc0*/  HMMA.16816.F32.BF16 R20, R20, R50, R28 ;  /* 0x000000321414723c */ /* 0x000fe2000004181c */
[----:B-1----:R-:W-:Y:S11]  /*1fd0*/  FMUL.FTZ R2, R91, c[0x0][0x2ec] ;  /* 0x0000bb005b027a20 */ /* 0x002ff60000410000 */
[----:B------:R-:W-:Y:S04]  /*1fe0*/  @!UPT UIADD3 URZ, URZ, URZ, URZ ;  /* 0x0000003f3f3ff290 */ /* 0x000fe8000fffe03f */
[----:B-----5:R-:W-:Y:S01]  /*1ff0*/  HMMA.16816.F32.BF16 R56, R12, R36, R56 ;  /* 0x000000240c38723c */ /* 0x020fe20000041838 */
[----:B------:R1:W1:Y:S02]  /*2000*/  MUFU.TANH R53, R2 ;  /* 0x0000000200357308 */ /* 0x0002640000002400 */
[----:B-1----:R-:W-:-:S06]  /*2010*/  FMUL.FTZ R2, R76, c[0x0][0x2ec] ;  /* 0x0000bb004c027a20 */ /* 0x002fcc0000410000 */
[----:B------:R1:W1:Y:S11]  /*2020*/  MUFU.TANH R198, R2 ;  /* 0x0000000200c67308 */ /* 0x0002760000002400 */
[----:B------:R-:W-:Y:S04]  /*2030*/  @!UPT UIADD3 URZ, URZ, URZ, URZ ;  /* 0x0000003f3f3ff290 */ /* 0x000fe8000fffe03f */
[----:B------:R-:W-:Y:S02]  /*2040*/  FMUL.FTZ R56, R56, c[0x0][0x2ec] ;  /* 0x0000bb0038387a20 */ /* 0x000fe40000410000 */
[----:B------:R-:W-:Y:S02]  /*2050*/  FMUL.FTZ R57, R57, c[0x0][0x2ec] ;  /* 0x0000bb0039397a20 */ /* 0x000fe40000410000 */
[----:B------:R-:W-:Y:S01]  /*2060*/  FMUL.FTZ R58, R58, c[0x0][0x2ec] ;  /* 0x0000bb003a3a7a20 */ /* 0x000fe20000410000 */
[----:B------:R-:W2:Y:S01]  /*2070*/  MUFU.TANH R185, R56 ;  /* 0x0000003800b97308 */ /* 0x000ea20000002400 */
[----:B-1----:R-:W-:-:S07]  /*2080*/  FMUL.FTZ R2, R77, c[0x0][0x2ec] ;  /* 0x0000bb004d027a20 */ /* 0x002fce0000410000 */
[----:B------:R-:W1:Y:S08]  /*2090*/  MUFU.TANH R202, R57 ;  /* 0x0000003900ca7308 */ /* 0x000e700000002400 */
[----:B------:R5:W1:Y:S08]  /*20a0*/  MUFU.TANH R197, R2 ;  /* 0x0000000200c57308 */ /* 0x000a700000002400 */
[----:B------:R-:W1:Y:S01]  /*20b0*/  MUFU.TANH R184, R58 ;  /* 0x0000003a00b87308 */ /* 0x000e620000002400 */
[----:B-----5:R-:W-:-:S07]  /*20c0*/  FMUL.FTZ R2, R78, c[0x0][0x2ec] ;  /* 0x0000bb004e027a20 */ /* 0x020fce0000410000 */
[----:B------:R5:W1:Y:S02]  /*20d0*/  MUFU.TANH R196, R2 ;  /* 0x0000000200c47308 */ /* 0x000a640000002400 */
[----:B-----5:R-:W-:Y:S02]  /*20e0*/  FMUL.FTZ R2, R79, c[0x0][0x2ec] ;  /* 0x0000bb004f027a20 */ /* 0x020fe40000410000 */
[----:B------:R-:W-:Y:S04]  /*20f0*/  HMMA.16816.F32.BF16 R76, R12, R54, R64 ;  /* 0x000000360c4c723c */ /* 0x000fe80000041840 */
[----:B------:R5:W1:Y:S04]  /*2100*/  MUFU.TANH R183, R2 ;  /* 0x0000000200b77308 */ /* 0x000a680000002400 */
[C---:B------:R-:W-:Y:S08]  /*2110*/  HMMA.16816.F32.BF16 R64, R24.reuse, R40, R72 ;  /* 0x000000281840723c */ /* 0x040ff00000041848 */
[----:B------:R-:W-:Y:S01]  /*2120*/  HMMA.16816.F32.BF16 R24, R24, R42, R32 ;  /* 0x0000002a1818723c */ /* 0x000fe20000041820 */
[----:B-----5:R-:W-:-:S04]  /*2130*/  FMUL.FTZ R2, R80, c[0x0][0x2ec] ;  /* 0x0000bb0050027a20 */ /* 0x020fc80000410000 */
[----:B------:R5:W1:Y:S03]  /*2140*/  MUFU.TANH R182, R2 ;  /* 0x0000000200b67308 */ /* 0x000a660000002400 */
[----:B------:R-:W-:Y:S01]  /*2150*/  HMMA.16816.F32.BF16 R12, R12, R38, R20 ;  /* 0x000000260c0c723c */ /* 0x000fe20000041814 */
[----:B------:R-:W-:Y:S02]  /*2160*/  FMUL.FTZ R77, R77, c[0x0][0x2ec] ;  /* 0x0000bb004d4d7a20 */ /* 0x000fe40000410000 */
[----:B------:R-:W-:Y:S02]  /*2170*/  FMUL.FTZ R78, R78, c[0x0][0x2ec] ;  /* 0x0000bb004e4e7a20 */ /* 0x000fe40000410000 */
[----:B------:R-:W-:Y:S01]  /*2180*/  FMUL.FTZ R79, R79, c[0x0][0x2ec] ;  /* 0x0000bb004f4f7a20 */ /* 0x000fe20000410000 */
[----:B------:R-:W1:Y:S02]  /*2190*/  MUFU.TANH R165, R77 ;  /* 0x0000004d00a57308 */ /* 0x000e640000002400 */
[----:B------:R-:W-:Y:S01]  /*21a0*/  HMMA.16816.F32.BF16 R44, R16, R48, R64 ;  /* 0x00000030102c723c */ /* 0x000fe20000041840 */
[----:B-----5:R-:W-:-:S05]  /*21b0*/  FMUL.FTZ R2, R81, c[0x0][0x2ec] ;  /* 0x0000bb0051027a20 */ /* 0x020fca0000410000 */
[----:B------:R-:W1:Y:S02]  /*21c0*/  MUFU.TANH R164, R78 ;  /* 0x0000004e00a47308 */ /* 0x000e640000002400 */
[----:B------:R-:W-:Y:S06]  /*21d0*/  HMMA.16816.F32.BF16 R16, R16, R50, R24 ;  /* 0x000000321010723c */ /* 0x000fec0000041818 */
[----:B------:R5:W1:Y:S02]  /*21e0*/  MUFU.TANH R180, R2 ;  /* 0x0000000200b47308 */ /* 0x000a640000002400 */
[----:B------:R-:W-:-:S02]  /*21f0*/  FMUL.FTZ R12, R12, c[0x0][0x2ec] ;  /* 0x0000bb000c0c7a20 */ /* 0x000fc40000410000 */
[----:B------:R-:W-:Y:S02]  /*2200*/  FMUL.FTZ R13, R13, c[0x0][0x2ec] ;  /* 0x0000bb000d0d7a20 */ /* 0x000fe40000410000 */
[----:B------:R-:W-:Y:S02]  /*2210*/  FMUL.FTZ R14, R14, c[0x0][0x2ec] ;  /* 0x0000bb000e0e7a20 */ /* 0x000fe40000410000 */
[----:B------:R-:W-:Y:S01]  /*2220*/  FMUL.FTZ R15, R15, c[0x0][0x2ec] ;  /* 0x0000bb000f0f7a20 */ /* 0x000fe20000410000 */
[----:B------:R-:W1:Y:S01]  /*2230*/  MUFU.TANH R157, R79 ;  /* 0x0000004f009d7308 */ /* 0x000e620000002400 */
[----:B------:R-:W-:Y:S01]  /*2240*/  HMMA.16816.F32.BF16 R28, R8, R36, R44 ;  /* 0x00000024081c723c */ /* 0x000fe2000004182c */
[----:B-----5:R-:W-:-:S07]  /*2250*/  FMUL.FTZ R2, R82, c[0x0][0x2ec] ;  /* 0x0000bb0052027a20 */ /* 0x020fce0000410000 */
[----:B------:R-:W-:Y:S01]  /*2260*/  HMMA.16816.F32.BF16 R8, R8, R38, R16 ;  /* 0x000000260808723c */ /* 0x000fe20000041810 */
[----:B------:R-:W1:Y:S08]  /*2270*/  MUFU.TANH R209, R12 ;  /* 0x0000000c00d17308 */ /* 0x000e700000002400 */
[----:B------:R5:W1:Y:S07]  /*2280*/  MUFU.TANH R181, R2 ;  /* 0x0000000200b57308 */ /* 0x000a6e0000002400 */
[----:B------:R-:W-:Y:S01]  /*2290*/  FMUL.FTZ R28, R28, c[0x0][0x2ec] ;  /* 0x0000bb001c1c7a20 */ /* 0x000fe20000410000 */
[----:B------:R-:W1:Y:S01]  /*22a0*/  MUFU.TANH R208, R13 ;  /* 0x0000000d00d07308 */ /* 0x000e620000002400 */
[----:B------:R-:W-:-:S06]  /*22b0*/  FMUL.FTZ R29, R29, c[0x0][0x2ec] ;  /* 0x0000bb001d1d7a20 */ /* 0x000fcc0000410000 */
[----:B------:R-:W-:Y:S01]  /*22c0*/  FMUL.FTZ R8, R8, c[0x0][0x2ec] ;  /* 0x0000bb0008087a20 */ /* 0x000fe20000410000 */
[----:B------:R-:W1:Y:S01]  /*22d0*/  MUFU.TANH R203, R28 ;  /* 0x0000001c00cb7308 */ /* 0x000e620000002400 */
[----:B-----5:R-:W-:Y:S02]  /*22e0*/  FMUL.FTZ R2, R83, c[0x0][0x2ec] ;  /* 0x0000bb0053027a20 */ /* 0x020fe40000410000 */
[----:B------:R-:W-:Y:S02]  /*22f0*/  FMUL.FTZ R9, R9, c[0x0][0x2ec] ;  /* 0x0000bb0009097a20 */ /* 0x000fe40000410000 */
[----:B------:R-:W-:Y:S02]  /*2300*/  FMUL.FTZ R10, R10, c[0x0][0x2ec] ;  /* 0x0000bb000a0a7a20 */ /* 0x000fe40000410000 */
[----:B------:R-:W-:Y:S01]  /*2310*/  FMUL.FTZ R11, R11, c[0x0][0x2ec] ;  /* 0x0000bb000b0b7a20 */ /* 0x000fe20000410000 */
[----:B------:R5:W1:Y:S08]  /*2320*/  MUFU.TANH R167, R2 ;  /* 0x0000000200a77308 */ /* 0x000a700000002400 */
[----:B------:R-:W1:Y:S01]  /*2330*/  MUFU.TANH R252, R29 ;  /* 0x0000001d00fc7308 */ /* 0x000e620000002400 */
[----:B-----5:R-:W-:-:S07]  /*2340*/  FMUL.FTZ R2, R76, c[0x0][0x2ec] ;  /* 0x0000bb004c027a20 */ /* 0x020fce0000410000 */
[----:B------:R-:W1:Y:S08]  /*2350*/  MUFU.TANH R211, R14 ;  /* 0x0000000e00d37308 */ /* 0x000e700000002400 */
        /* <DEDUP_REMOVED lines=11> */
[----:B------:R5:W1:Y:S02]  /*2410*/  MUFU.TANH R191, R2 ;  /* 0x0000000200bf7308 */ /* 0x000a640000002400 */
[----:B-----5:R-:W-:-:S06]  /*2420*/  FMUL.FTZ R2, R30, c[0x0][0x2ec] ;  /* 0x0000bb001e027a20 */ /* 0x020fcc0000410000 */
[----:B------:R5:W1:Y:S02]  /*2430*/  MUFU.TANH R151, R2 ;  /* 0x0000000200977308 */ /* 0x000a640000002400 */
[----:B-----5:R-:W-:-:S06]  /*2440*/  FMUL.FTZ R2, R31, c[0x0][0x2ec] ;  /* 0x0000bb001f027a20 */ /* 0x020fcc0000410000 */
[----:B------:R5:W1:Y:S02]  /*2450*/  MUFU.TANH R186, R2 ;  /* 0x0000000200ba7308 */ /* 0x000a640000002400 */
[----:B-----5:R-:W-:Y:S01]  /*2460*/  LOP3.LUT R2, R150, R149, RZ, 0xfc, !PT ;  /* 0x0000009596027212 */ /* 0x020fe200078efcff */
[----:B------:R-:W-:Y:S06]  /*2470*/  BAR.SYNC.DEFER_BLOCKING 0x0 ;  /* 0x0000000000007b1d */ /* 0x000fec0000010000 */
[----:B------:R-:W-:Y:S05]  /*2480*/  @!P0 BRA `(.L_x_94) ;  /* 0x000001a000008947 */ /* 0x000fea0003800000 */
[----:B-1234-:R-:W-:-:S04]  /*2490*/  LEA.HI.SX32 R6, R174, 0xfffffffe, 0x1a ;  /* 0xfffffffeae067811 */ /* 0x01efc800078fd2ff */
        /* <DEDUP_REMOVED lines=25> */
.L_x_94:
[----:B-1234-:R-:W-:Y:S01]  /*2630*/  FMNMX.FTZ R3, R99, R98, !PT ;  /* 0x0000006263037209 */ /* 0x01efe20007810000 */
[----:B------:R-:W-:Y:S01]  /*2640*/  IMAD.SHL.U32 R232, R2, 0x2, RZ ;  /* 0x0000000202e87824 */ /* 0x000fe200078e00ff */
[----:B------:R-:W-:Y:S01]  /*2650*/  MOV R19, R151 ;  /* 0x0000009700137202 */ /* 0x000fe20000000f00 */
[----:B------:R-:W-:Y:S01]  /*2660*/  STL [R1+0x68], R245 ;  /* 0x000068f501007387 */ /* 0x000fe20000100800 */
[----:B------:R-:W-:Y:S01]  /*2670*/  FMNMX.FTZ R3, R95, R3, !PT ;  /* 0x000000035f037209 */ /* 0x000fe20007810000 */
[----:B------:R-:W-:Y:S01]  /*2680*/  IMAD.IADD R235, R0, 0x1, R232 ;  /* 0x0000000100eb7824 */ /* 0x000fe200078e02e8 */
[----:B------:R-:W-:Y:S01]  /*2690*/  IADD3 R233, R4, R232, RZ ;  /* 0x000000e804e97210 */ /* 0x000fe20007ffe0ff */
[----:B------:R-:W-:Y:S01]  /*26a0*/  STL [R1+0x64], R244 ;  /* 0x000064f401007387 */ /* 0x000fe20000100800 */
[----:B------:R-:W-:-:S02]  /*26b0*/  FMNMX.FTZ R3, R92, R3, !PT ;  /* 0x000000035c037209 */ /* 0x000fc40007810000 */
[----:B------:R-:W-:Y:S01]  /*26c0*/  IADD3 R234, R0, R233, RZ ;  /* 0x000000e900ea7210 */ /* 0x000fe20007ffe0ff */
        /* <DEDUP_REMOVED lines=39> */
[----:B------:R-:W1:Y:S01]  /*2940*/  SHFL.BFLY PT, R5, R134, 0x2, 0x1f ;  /* 0x0c401f0086057f89 */ /* 0x000e6200000e0000 */
        /* <DEDUP_REMOVED lines=8> */
[----:B------:R-:W-:Y:S03]  /*29d0*/  LDSM.16.MT88.4 R64, [R234+0xc800] ;  /* 0x00c80000ea40783b */ /* 0x000fe60000004200 */
[----:B------:R-:W-:Y:S01]  /*29e0*/  FMNMX.FTZ R3, R219, R3, !PT ;  /* 0x00000003db037209 */ /* 0x000fe20007810000 */
[----:B------:R-:W-:Y:S04]  /*29f0*/  STL [R1+0x44], R236 ;  /* 0x000044ec01007387 */ /* 0x000fe80000100800 */
[----:B------:R-:W-:Y:S01]  /*2a00*/  LDSM.16.MT88.4 R56, [R233+0xe800] ;  /* 0x00e80000e938783b */ /* 0x000fe20000004200 */
[----:B-1----:R-:W-:-:S03]  /*2a10*/  FMNMX.FTZ R134, R134, R5, !PT ;  /* 0x0000000586867209 */ /* 0x002fc60007810000 */
[----:B------:R-:W-:Y:S04]  /*2a20*/  LDSM.16.MT88.4 R68, [R235+0xc800] ;  /* 0x00c80000eb44783b */ /* 0x000fe80000004200 */
[----:B------:R-:W1:Y:S04]  /*2a30*/  SHFL.BFLY PT, R5, R3, 0x2, 0x1f ;  /* 0x0c401f0003057f89 */ /* 0x000e6800000e0000 */
[----:B------:R-:W2:Y:S04]  /*2a40*/  SHFL.BFLY PT, R6, R134, 0x1, 0x1f ;  /* 0x0c201f0086067f89 */ /* 0x000ea800000e0000 */
[----:B------:R-:W-:Y:S01]  /*2a50*/  LDSM.16.MT88.4 R76, [R232+0xc800] ;  /* 0x00c80000e84c783b */ /* 0x000fe20000004200 */
[----:B-1----:R-:W-:-:S02]  /*2a60*/  FMNMX.FTZ R3, R3, R5, !PT ;  /* 0x0000000503037209 */ /* 0x002fc40007810000 */
[----:B--2---:R-:W-:-:S03]  /*2a70*/  FMNMX.FTZ R134, R134, R6, !PT ;  /* 0x0000000686867209 */ /* 0x004fc60007810000 */
[----:B------:R-:W1:Y:S01]  /*2a80*/  SHFL.BFLY PT, R6, R3, 0x1, 0x1f ;  /* 0x0c201f0003067f89 */ /* 0x000e6200000e0000 */
[C---:B------:R-:W-:Y:S01]  /*2a90*/  FSETP.NEU.FTZ.AND P1, PT, R134.reuse, -INF , PT ;  /* 0xff8000008600780b */ /* 0x040fe20003f3d000 */
[----:B------:R-:W-:-:S05]  /*2aa0*/  FMUL.FTZ R13, R134, c[0x0][0x23c] ;  /* 0x00008f00860d7a20 */ /* 0x000fca0000410000 */
[----:B------:R-:W-:-:S05]  /*2ab0*/  FSEL R13, R13, RZ, P1 ;  /* 0x000000ff0d0d7208 */ /* 0x000fca0000800000 */
[--C-:B------:R-:W-:Y:S02]  /*2ac0*/  FFMA.FTZ R8, R104, c[0x0][0x23c], -R13.reuse ;  /* 0x00008f0068087a23 */ /* 0x100fe4000001080d */
[--C-:B------:R-:W-:Y:S02]  /*2ad0*/  FFMA.FTZ R9, R89, c[0x0][0x23c], -R13.reuse ;  /* 0x00008f0059097a23 */ /* 0x100fe4000001080d */
[----:B------:R2:W-:Y:S01]  /*2ae0*/  MUFU.EX2 R17, R8 ;  /* 0x0000000800117308 */ /* 0x0005e20000000800 */
[----:B------:R-:W-:Y:S01]  /*2af0*/  FFMA.FTZ R5, R99, c[0x0][0x23c], -R13 ;  /* 0x00008f0063057a23 */ /* 0x000fe2000001080d */
[----:B-1----:R-:W-:-:S06]  /*2b00*/  FMNMX.FTZ R3, R3, R6, !PT ;  /* 0x0000000603037209 */ /* 0x002fcc0007810000 */
[----:B------:R-:W-:Y:S01]  /*2b10*/  MUFU.EX2 R188, R9 ;  /* 0x0000000900bc7308 */ /* 0x000fe20000000800 */
[C---:B------:R-:W-:Y:S01]  /*2b20*/  FSETP.NEU.FTZ.AND P1, PT, R3.reuse, -INF , PT ;  /* 0xff8000000300780b */ /* 0x040fe20003f3d000 */
[----:B------:R-:W-:Y:S02]  /*2b30*/  FMUL.FTZ R12, R3, c[0x0][0x23c] ;  /* 0x00008f00030c7a20 */ /* 0x000fe40000410000 */
[----:B--2---:R-:W-:-:S03]  /*2b40*/  FFMA.FTZ R8, R105, c[0x0][0x23c], -R13 ;  /* 0x00008f0069087a23 */ /* 0x004fc6000001080d */
[----:B------:R-:W-:Y:S01]  /*2b50*/  FSEL R12, R12, RZ, P1 ;  /* 0x000000ff0c0c7208 */ /* 0x000fe20000800000 */
[----:B------:R1:W-:Y:S04]  /*2b60*/  MUFU.EX2 R244, R5 ;  /* 0x0000000500f47308 */ /* 0x0003e80000000800 */
[----:B------:R-:W-:-:S04]  /*2b70*/  FFMA.FTZ R2, R97, c[0x0][0x23c], -R12 ;  /* 0x00008f0061027a23 */ /* 0x000fc8000001080c */
[----:B------:R2:W-:Y:S08]  /*2b80*/  MUFU.EX2 R241, R2 ;  /* 0x0000000200f17308 */ /* 0x0005f00000000800 */
[----:B------:R3:W-:Y:S01]  /*2b90*/  MUFU.EX2 R189, R8 ;  /* 0x0000000800bd7308 */ /* 0x0007e20000000800 */
[----:B-1----:R-:W-:Y:S02]  /*2ba0*/  FFMA.FTZ R5, R98, c[0x0][0x23c], -R13 ;  /* 0x00008f0062057a23 */ /* 0x002fe4000001080d */
[----:B--2---:R-:W-:-:S05]  /*2bb0*/  FFMA.FTZ R2, R96, c[0x0][0x23c], -R12 ;  /* 0x00008f0060027a23 */ /* 0x004fca000001080c */
[----:B------:R1:W2:Y:S01]  /*2bc0*/  MUFU.EX2 R243, R5 ;  /* 0x0000000500f37308 */ /* 0x0002a20000000800 */
[----:B------:R-:W-:Y:S01]  /*2bd0*/  LDSM.16.MT88.4 R96, [R233+0xe000] ;  /* 0x00e00000e960783b */ /* 0x000fe20000004200 */
[----:B---3--:R-:W-:-:S06]  /*2be0*/  FFMA.FTZ R8, R88, c[0x0][0x23c], -R13 ;  /* 0x00008f0058087a23 */ /* 0x008fcc000001080d */
[----:B------:R3:W-:Y:S08]  /*2bf0*/  MUFU.EX2 R242, R2 ;  /* 0x0000000200f27308 */ /* 0x0007f00000000800 */
[----:B------:R-:W4:Y:S01]  /*2c00*/  MUFU.EX2 R187, R8 ;  /* 0x0000000800bb7308 */ /* 0x000f220000000800 */
[----:B-1----:R-:W-:Y:S01]  /*2c10*/  FFMA.FTZ R5, R95, c[0x0][0x23c], -R13 ;  /* 0x00008f005f057a23 */ /* 0x002fe2000001080d */
[----:B--2---:R-:W-:Y:S01]  /*2c20*/  F2FP.BF16.PACK_AB R4, R243, R244 ;  /* 0x000000f4f304723e */ /* 0x004fe200000010ff */
[----:B---3--:R-:W-:-:S05]  /*2c30*/  FFMA.FTZ R2, R93, c[0x0][0x23c], -R12 ;  /* 0x00008f005d027a23 */ /* 0x008fca000001080c */
[----:B------:R1:W-:Y:S01]  /*2c40*/  MUFU.EX2 R238, R5 ;  /* 0x0000000500ee7308 */ /* 0x0003e20000000800 */
[----:B----4-:R-:W-:-:S07]  /*2c50*/  F2FP.BF16.PACK_AB R10, R188, R187 ;  /* 0x000000bbbc0a723e */ /* 0x010fce00000010ff */
[----:B------:R2:W-:Y:S01]  /*2c60*/  MUFU.EX2 R237, R2 ;  /* 0x0000000200ed7308 */ /* 0x0005e20000000800 */
[----:B-1----:R-:W-:-:S07]  /*2c70*/  FFMA.FTZ R5, R92, c[0x0][0x23c], -R13 ;  /* 0x00008f005c057a23 */ /* 0x002fce000001080d */
[----:B------:R-:W1:Y:S01]  /*2c80*/  MUFU.EX2 R18, R5 ;  /* 0x0000000500127308 */ /* 0x000e620000000800 */
[----:B--2---:R-:W-:Y:S02]  /*2c90*/  FFMA.FTZ R2, R94, c[0x0][0x23c], -R12 ;  /* 0x00008f005e027a23 */ /* 0x004fe4000001080c */
[----:B------:R-:W-:Y:S05]  /*2ca0*/  LDSM.16.MT88.4 R92, [R232+0xe000] ;  /* 0x00e00000e85c783b */ /* 0x000fea0000004200 */
[----:B------:R2:W3:Y:S01]  /*2cb0*/  MUFU.EX2 R199, R2 ;  /* 0x0000000200c77308 */ /* 0x0004e20000000800 */
[----:B-1----:R-:W-:Y:S02]  /*2cc0*/  F2FP.BF16.PACK_AB R6, R18, R238 ;  /* 0x000000ee1206723e */ /* 0x002fe400000010ff */
[----:B------:R-:W-:-:S02]  /*2cd0*/  F2FP.BF16.PACK_AB R5, R242, R241 ;  /* 0x000000f1f205723e */ /* 0x000fc400000010ff */
[----:B--2---:R-:W-:Y:S02]  /*2ce0*/  FMNMX.FTZ R2, R132, R0, !PT ;  /* 0x0000000084027209 */ /* 0x004fe40007810000 */
        /* <DEDUP_REMOVED lines=15> */
[----:B------:R-:W-:Y:S01]  /*2de0*/  FMNMX.FTZ R0, R208, R8, !PT ;  /* 0x00000008d0007209 */ /* 0x000fe20007810000 */
[----:B------:R-:W-:Y:S01]  /*2df0*/  FFMA.FTZ R8, R106, c[0x0][0x23c], -R12 ;  /* 0x00008f006a087a23 */ /* 0x000fe2000001080c */
[----:B------:R-:W-:-:S02]  /*2e00*/  FMNMX.FTZ R2, R183, R2, !PT ;  /* 0x00000002b7027209 */ /* 0x000fc40007810000 */
[----:B---3--:R-:W-:Y:S01]  /*2e10*/  F2FP.BF16.PACK_AB R7, R199, R237 ;  /* 0x000000edc707723e */ /* 0x008fe200000010ff */
        /* <DEDUP_REMOVED lines=13> */
[C---:B------:R-:W-:Y:S01]  /*2ef0*/  HMMA.16816.F32.BF16 R144, R4.reuse, R48, RZ ;  /* 0x000000300490723c */ /* 0x040fe200000418ff */
[----:B-1----:R-:W-:Y:S01]  /*2f00*/  FMNMX.FTZ R2, R0, R9, !PT ;  /* 0x0000000900027209 */ /* 0x002fe20007810000 */
[--C-:B------:R-:W-:Y:S01]  /*2f10*/  FFMA.FTZ R0, R53, c[0x0][0x23c], -R12.reuse ;  /* 0x00008f0035007a23 */ /* 0x100fe2000001080c */
[----:B------:R-:W1:Y:S04]  /*2f20*/  SHFL.BFLY PT, R15, R14, 0x2, 0x1f ;  /* 0x0c401f000e0f7f89 */ /* 0x000e6800000e0000 */
[----:B------:R-:W4:Y:S01]  /*2f30*/  SHFL.BFLY PT, R16, R2, 0x1, 0x1f ;  /* 0x0c201f0002107f89 */ /* 0x000f2200000e0000 */
[----:B------:R1:W-:Y:S01]  /*2f40*/  MUFU.EX2 R201, R0 ;  /* 0x0000000000c97308 */ /* 0x0003e20000000800 */
[----:B------:R-:W-:Y:S01]  /*2f50*/  HMMA.16816.F32.BF16 R152, R4, R80, RZ ;  /* 0x000000500498723c */ /* 0x000fe200000418ff */
[----:B--2---:R-:W-:Y:S01]  /*2f60*/  FFMA.FTZ R8, R52, c[0x0][0x23c], -R12 ;  /* 0x00008f0034087a23 */ /* 0x004fe2000001080c */
[----:B---3--:R-:W-:-:S06]  /*2f70*/  F2FP.BF16.PACK_AB R9, R190, R245 ;  /* 0x000000f5be09723e */ /* 0x008fcc00000010ff */
[C---:B------:R-:W-:Y:S01]  /*2f80*/  HMMA.16816.F32.BF16 R148, R4.reuse, R84, RZ ;  /* 0x000000540494723c */ /* 0x040fe200000418ff */
[----:B------:R-:W-:Y:S01]  /*2f90*/  LDSM.16.MT88.4 R52, [R235+0xe800] ;  /* 0x00e80000eb34783b */ /* 0x000fe20000004200 */
[----:B------:R2:W3:Y:S06]  /*2fa0*/  MUFU.EX2 R200, R8 ;  /* 0x0000000800c87308 */ /* 0x0004ec0000000800 */
[----:B------:R-:W-:Y:S01]  /*2fb0*/  HMMA.16816.F32.BF16 R140, R4, R92, RZ ;  /* 0x0000005c048c723c */ /* 0x000fe200000418ff */
[----:B-1----:R-:W-:Y:S02]  /*2fc0*/  FMNMX.FTZ R0, R14, R15, !PT ;  /* 0x0000000f0e007209 */ /* 0x002fe40007810000 */
[----:B------:R-:W-:-:S02]  /*2fd0*/  MOV R15, R184 ;  /* 0x000000b8000f7202 */ /* 0x000fc40000000f00 */
[----:B----4-:R-:W-:-:S03]  /*2fe0*/  FMNMX.FTZ R136, R2, R16, !PT ;  /* 0x0000001002887209 */ /* 0x010fc60007810000 */
[C---:B------:R-:W-:Y:S01]  /*2ff0*/  HMMA.16816.F32.BF16 R128, R4.reuse, R96, RZ ;  /* 0x000000600480723c */ /* 0x040fe200000418ff */
[----:B------:R-:W-:Y:S02]  /*3000*/  MOV R16, R186 ;  /* 0x000000ba00107202 */ /* 0x000fe40000000f00 */
[----:B--2---:R-:W-:Y:S01]  /*3010*/  F2FP.BF16.PACK_AB R8, R189, R17 ;  /* 0x00000011bd08723e */ /* 0x004fe200000010ff */
[C---:B------:R-:W-:Y:S01]  /*3020*/  FMUL.FTZ R2, R136.reuse, c[0x0][0x23c] ;  /* 0x00008f0088027a20 */ /* 0x040fe20000410000 */
[----:B---3--:R-:W-:Y:S02]  /*3030*/  F2FP.BF16.PACK_AB R11, R201, R200 ;  /* 0x000000c8c90b723e */ /* 0x008fe400000010ff */
[----:B------:R-:W-:Y:S01]  /*3040*/  FSETP.NEU.FTZ.AND P1, PT, R136, -INF , PT ;  /* 0xff8000008800780b */ /* 0x000fe20003f3d000 */
[----:B------:R-:W-:Y:S03]  /*3050*/  HMMA.16816.F32.BF16 R116, R4, R100, RZ ;  /* 0x000000640474723c */ /* 0x000fe600000418ff */
[----:B------:R-:W-:-:S05]  /*3060*/  FSEL R2, R2, RZ, P1 ;  /* 0x000000ff02027208 */ /* 0x000fca0000800000 */
        /* <DEDUP_REMOVED lines=9> */
[----:B------:R-:W-:Y:S01]  /*3100*/  FFMA.FTZ R4, R171, c[0x0][0x23c], -R2 ;  /* 0x00008f00ab047a23 */ /* 0x000fe20000010802 */
[----:B------:R-:W-:Y:S01]  /*3110*/  HMMA.16816.F32.BF16 R112, R8, R104, R112 ;  /* 0x000000680870723c */ /* 0x000fe20000041870 */
[----:B------:R-:W-:-:S02]  /*3120*/  MOV R6, R190 ;  /* 0x000000be00067202 */ /* 0x000fc40000000f00 */
[----:B------:R2:W3:Y:S05]  /*3130*/  MUFU.EX2 R204, R4 ;  /* 0x0000000400cc7308 */ /* 0x0004ea0000000800 */
[C---:B------:R-:W-:Y:S08]  /*3140*/  HMMA.16816.F32.BF16 R172, R8.reuse, R72, R144 ;  /* 0x0000004808ac723c */ /* 0x040ff00000041890 */
[----:B------:R-:W-:Y:S01]  /*3150*/  HMMA.16816.F32.BF16 R228, R8, R60, R140 ;  /* 0x0000003c08e4723c */ /* 0x000fe2000004188c */
[----:B-1----:R-:W-:Y:S01]  /*3160*/  FMNMX.FTZ R135, R0, R5, !PT ;  /* 0x0000000500877209 */ /* 0x002fe20007810000 */
[----:B------:R-:W-:-:S02]  /*3170*/  FFMA.FTZ R0, R168, c[0x0][0x23c], -R2 ;  /* 0x00008f00a8007a23 */ /* 0x000fc40000010802 */
[----:B--2---:R-:W-:Y:S01]  /*3180*/  FFMA.FTZ R4, R170, c[0x0][0x23c], -R2 ;  /* 0x00008f00aa047a23 */ /* 0x004fe20000010802 */
[----:B------:R-:W-:Y:S01]  /*3190*/  FSETP.NEU.FTZ.AND P1, PT, R135, -INF , PT ;  /* 0xff8000008700780b */ /* 0x000fe20003f3d000 */
[----:B------:R1:W-:Y:S01]  /*31a0*/  MUFU.EX2 R236, R0 ;  /* 0x0000000000ec7308 */ /* 0x0003e20000000800 */
[----:B------:R-:W-:Y:S01]  /*31b0*/  MOV R142, R199 ;  /* 0x000000c7008e7202 */ /* 0x000fe20000000f00 */
[----:B------:R-:W-:Y:S01]  /*31c0*/  IMAD.MOV.U32 R147, RZ, RZ, R112 ;  /* 0x000000ffff937224 */ /* 0x000fe200078e0070 */
[----:B------:R-:W-:Y:S01]  /*31d0*/  MOV R146, R113 ;  /* 0x0000007100927202 */ /* 0x000fe20000000f00 */
[----:B------:R-:W-:Y:S01]  /*31e0*/  HMMA.16816.F32.BF16 R212, R8, R64, R148 ;  /* 0x0000004008d4723c */ /* 0x000fe20000041894 */
[----:B------:R-:W-:Y:S01]  /*31f0*/  MOV R140, R201 ;  /* 0x000000c9008c7202 */ /* 0x000fe20000000f00 */
[----:B------:R-:W-:Y:S01]  /*3200*/  IMAD.MOV.U32 R141, RZ, RZ, R200 ;  /* 0x000000ffff8d7224 */ /* 0x000fe200078e00c8 */
[----:B------:R-:W-:Y:S01]  /*3210*/  MOV R144, R115 ;  /* 0x0000007300907202 */ /* 0x000fe20000000f00 */
[----:B------:R2:W4:Y:S01]  /*3220*/  MUFU.EX2 R7, R4 ;  /* 0x0000000400077308 */ /* 0x0005220000000800 */
[----:B------:R-:W-:-:S02]  /*3230*/  IMAD.MOV.U32 R143, RZ, RZ, R191 ;  /* 0x000000ffff8f7224 */ /* 0x000fc400078e00bf */
[----:B------:R-:W-:Y:S01]  /*3240*/  IMAD.MOV.U32 R148, RZ, RZ, R187 ;  /* 0x000000ffff947224 */ /* 0x000fe200078e00bb */
[C---:B------:R-:W-:Y:S01]  /*3250*/  HMMA.16816.F32.BF16 R220, R8.reuse, R52, R116 ;  /* 0x0000003408dc723c */ /* 0x040fe20000041874 */
[----:B------:R-:W-:Y:S01]  /*3260*/  IMAD.MOV.U32 R145, RZ, RZ, R114 ;  /* 0x000000ffff917224 */ /* 0x000fe200078e0072 */
[----:B------:R-:W-:Y:S01]  /*3270*/  MOV R150, R188 ;  /* 0x000000bc00967202 */ /* 0x000fe20000000f00 */
[----:B------:R-:W-:Y:S02]  /*3280*/  IMAD.MOV.U32 R151, RZ, RZ, R189 ;  /* 0x000000ffff977224 */ /* 0x000fe400078e00bd */
[----:B-1----:R-:W-:Y:S02]  /*3290*/  FMUL.FTZ R0, R135, c[0x0][0x23c] ;  /* 0x00008f0087007a20 */ /* 0x002fe40000410000 */
[----:B------:R-:W-:Y:S01]  /*32a0*/  IMAD.MOV.U32 R119, RZ, RZ, R148 ;  /* 0x000000ffff777224 */ /* 0x000fe200078e0094 */
[----:B------:R-:W-:Y:S01]  /*32b0*/  MOV R148, R15 ;  /* 0x0000000f00947202 */ /* 0x000fe20000000f00 */
[----:B------:R-:W-:Y:S01]  /*32c0*/  HMMA.16816.F32.BF16 R224, R8, R56, R128 ;  /* 0x0000003808e0723c */ /* 0x000fe20000041880 */
[----:B------:R-:W-:Y:S01]  /*32d0*/  FSEL R0, R0, RZ, P1 ;  /* 0x000000ff00007208 */ /* 0x000fe20000800000 */
[----:B------:R-:W-:Y:S01]  /*32e0*/  IMAD.MOV.U32 R149, RZ, RZ, R185 ;  /* 0x000000ffff957224 */ /* 0x000fe200078e00b9 */
[----:B------:R-:W-:Y:S01]  /*32f0*/  MOV R116, R141 ;  /* 0x0000008d00747202 */ /* 0x000fe20000000f00 */
[----:B--2---:R-:W-:Y:S01]  /*3300*/  FFMA.FTZ R4, R169, c[0x0][0x23c], -R2 ;  /* 0x00008f00a9047a23 */ /* 0x004fe20000010802 */
[----:B------:R-:W-:Y:S01]  /*3310*/  MOV R118, R143 ;  /* 0x0000008f00767202 */ /* 0x000fe20000000f00 */
[----:B------:R-:W-:-:S02]  /*3320*/  IMAD.MOV.U32 R115, RZ, RZ, R140 ;  /* 0x000000ffff737224 */ /* 0x000fc400078e008c */
[----:B------:R1:W2:Y:S01]  /*3330*/  MUFU.EX2 R240, R4 ;  /* 0x0000000400f07308 */ /* 0x0002a20000000800 */
[----:B------:R-:W-:Y:S01]  /*3340*/  HMMA.16816.F32.BF16 R168, R8, R74, R88 ;  /* 0x0000004a08a8723c */ /* 0x000fe20000041858 */
[----:B------:R-:W-:Y:S02]  /*3350*/  IMAD.MOV.U32 R131, RZ, RZ, R202 ;  /* 0x000000ffff837224 */ /* 0x000fe400078e00ca */
[----:B------:R-:W-:-:S03]  /*3360*/  IMAD.MOV.U32 R117, RZ, RZ, R142 ;  /* 0x000000ffff757224 */ /* 0x000fc600078e008e */
[----:B------:R-:W-:Y:S02]  /*3370*/  MOV R114, R131 ;  /* 0x0000008300727202 */ /* 0x000fe40000000f00 */
[----:B------:R-:W-:Y:S01]  /*3380*/  HMMA.16816.F32.BF16 R192, R8, R68, R152 ;  /* 0x0000004408c0723c */ /* 0x000fe20000041898 */
[----:B-1----:R-:W-:-:S07]  /*3390*/  FFMA.FTZ R4, R161, c[0x0][0x23c], -R2 ;  /* 0x00008f00a1047a23 */ /* 0x002fce0000010802 */
[C---:B------:R-:W-:Y:S01]  /*33a0*/  HMMA.16816.F32.BF16 R152, R8.reuse, R78, R108 ;  /* 0x0000004e0898723c */ /* 0x040fe2000004186c */
[----:B---3--:R-:W-:Y:S01]  /*33b0*/  IMAD.MOV.U32 R161, RZ, RZ, R204 ;  /* 0x000000ffffa17224 */ /* 0x008fe200078e00cc */
[----:B------:R1:W-:Y:S05]  /*33c0*/  MUFU.EX2 R113, R4 ;  /* 0x0000000400717308 */ /* 0x0003ea0000000800 */
[----:B------:R-:W-:Y:S01]  /*33d0*/  MOV R111, R203 ;  /* 0x000000cb006f7202 */ /* 0x000fe20000000f00 */
        /* <DEDUP_REMOVED lines=9> */
[C---:B------:R-:W-:Y:S08]  /*3470*/  HMMA.16816.F32.BF16 R128, R8.reuse, R54, R24 ;  /* 0x000000360880723c */ /* 0x040ff00000041818 */
[----:B------:R-:W-:Y:S01]  /*3480*/  HMMA.16816.F32.BF16 R140, R8, R106, R20 ;  /* 0x0000006a088c723c */ /* 0x000fe20000041814 */
[----:B-1----:R-:W-:-:S04]  /*3490*/  FFMA.FTZ R4, R178, c[0x0][0x23c], -R0 ;  /* 0x00008f00b2047a23 */ /* 0x002fc80000010800 */
[----:B------:R1:W3:Y:S02]  /*34a0*/  MUFU.EX2 R112, R4 ;  /* 0x0000000400707308 */ /* 0x0002e40000000800 */
[----:B----4-:R-:W-:Y:S02]  /*34b0*/  F2FP.BF16.PACK_AB R8, R7, R161 ;  /* 0x000000a10708723e */ /* 0x010fe400000010ff */
[----:B--2---:R-:W-:Y:S01]  /*34c0*/  F2FP.BF16.PACK_AB R10, R236, R240 ;  /* 0x000000f0ec0a723e */ /* 0x004fe200000010ff */
[----:B-1----:R-:W-:Y:S01]  /*34d0*/  FFMA.FTZ R4, R177, c[0x0][0x23c], -R0 ;  /* 0x00008f00b1047a23 */ /* 0x002fe20000010800 */
[----:B---3--:R-:W-:-:S03]  /*34e0*/  F2FP.BF16.PACK_AB R9, R112, R199 ;  /* 0x000000c77009723e */ /* 0x008fc600000010ff */
[----:B------:R1:W-:Y:S02]  /*34f0*/  MUFU.EX2 R239, R4 ;  /* 0x0000000400ef7308 */ /* 0x0003e40000000800 */
[----:B-1----:R-:W-:-:S06]  /*3500*/  FFMA.FTZ R4, R176, c[0x0][0x23c], -R0 ;  /* 0x00008f00b0047a23 */ /* 0x002fcc0000010800 */
[----:B------:R1:W2:Y:S02]  /*3510*/  MUFU.EX2 R14, R4 ;  /* 0x00000004000e7308 */ /* 0x0002a40000000800 */
[----:B-1----:R-:W-:Y:S01]  /*3520*/  FFMA.FTZ R4, R133, c[0x0][0x23c], -R2 ;  /* 0x00008f0085047a23 */ /* 0x002fe20000010802 */
[----:B--2---:R-:W-:Y:S01]  /*3530*/  F2FP.BF16.PACK_AB R11, R14, R239 ;  /* 0x000000ef0e0b723e */ /* 0x004fe200000010ff */
[----:B------:R-:W-:-:S04]  /*3540*/  IMAD.MOV.U32 R133, RZ, RZ, R5 ;  /* 0x000000ffff857224 */ /* 0x000fc800078e0005 */
[----:B------:R1:W2:Y:S02]  /*3550*/  MUFU.EX2 R15, R4 ;  /* 0x00000004000f7308 */ /* 0x0002a40000000800 */
[C---:B------:R-:W-:Y:S07]  /*3560*/  HMMA.16816.F32.BF16 R28, R8.reuse, R84, RZ ;  /* 0x00000054081c723c */ /* 0x040fee00000418ff */
[----:B------:R-:W-:Y:S01]  /*3570*/  MOV R85, R119 ;  /* 0x0000007700557202 */ /* 0x000fe20000000f00 */
[----:B------:R-:W-:Y:S01]  /*3580*/  HMMA.16816.F32.BF16 R24, R8, R92, RZ ;  /* 0x0000005c0818723c */ /* 0x000fe200000418ff */
[----:B------:R-:W-:Y:S01]  /*3590*/  MOV R119, R19 ;  /* 0x0000001300777202 */ /* 0x000fe20000000f00 */
[----:B-1----:R-:W-:-:S05]  /*35a0*/  FFMA.FTZ R4, R132, c[0x0][0x23c], -R2 ;  /* 0x00008f0084047a23 */ /* 0x002fca0000010802 */
[----:B--2---:R-:W-:Y:S01]  /*35b0*/  MOV R93, R15 ;  /* 0x0000000f005d7202 */ /* 0x004fe20000000f00 */
[----:B------:R1:W2:Y:S01]  /*35c0*/  MUFU.EX2 R88, R4 ;  /* 0x0000000400587308 */ /* 0x0002a20000000800 */
[----:B------:R-:W-:Y:S01]  /*35d0*/  HMMA.16816.F32.BF16 R40, R8, R44, RZ ;  /* 0x0000002c0828723c */ /* 0x000fe200000418ff */
[----:B------:R-:W-:-:S07]  /*35e0*/  MOV R92, R7 ;  /* 0x00000007005c7202 */ /* 0x000fce0000000f00 */
[----:B------:R-:W-:Y:S01]  /*35f0*/  HMMA.16816.F32.BF16 R32, R8, R80, RZ ;  /* 0x000000500820723c */ /* 0x000fe200000418ff */
[----:B-1----:R-:W-:-:S06]  /*3600*/  FFMA.FTZ R4, R163, c[0x0][0x23c], -R0 ;  /* 0x00008f00a3047a23 */ /* 0x002fcc0000010800 */
[----:B------:R-:W-:Y:S01]  /*3610*/  MOV R81, R161 ;  /* 0x000000a100517202 */ /* 0x000fe20000000f00 */
[----:B------:R-:W-:Y:S01]  /*3620*/  IMAD.MOV.U32 R161, RZ, RZ, R114 ;  /* 0x000000ffffa17224 */ /* 0x000fe200078e0072 */
[C---:B------:R-:W-:Y:S01]  /*3630*/  HMMA.16816.F32.BF16 R36, R8.reuse, R48, RZ ;  /* 0x000000300824723c */ /* 0x040fe200000418ff */
[----:B------:R1:W3:Y:S01]  /*3640*/  MUFU.EX2 R5, R4 ;  /* 0x0000000400057308 */ /* 0x0002e20000000800 */
[----:B------:R-:W-:Y:S01]  /*3650*/  IMAD.MOV.U32 R80, RZ, RZ, R116 ;  /* 0x000000ffff507224 */ /* 0x000fe200078e0074 */
[----:B------:R-:W-:Y:S01]  /*3660*/  MOV R114, R115 ;  /* 0x0000007300727202 */ /* 0x000fe20000000f00 */
[----:B------:R-:W-:Y:S01]  /*3670*/  IMAD.MOV.U32 R115, RZ, RZ, R18 ;  /* 0x000000ffff737224 */ /* 0x000fe200078e0012 */
[----:B------:R-:W-:Y:S01]  /*3680*/  MOV R116, R118 ;  /* 0x0000007600747202 */ /* 0x000fe20000000f00 */
[----:B------:R-:W-:Y:S01]  /*3690*/  IMAD.MOV.U32 R118, RZ, RZ, R16 ;  /* 0x000000ffff767224 */ /* 0x000fe200078e0010 */
[----:B------:R-:W-:Y:S01]  /*36a0*/  MOV R48, R151 ;  /* 0x0000009700307202 */ /* 0x000fe20000000f00 */
[----:B------:R-:W-:Y:S01]  /*36b0*/  HMMA.16816.F32.BF16 R20, R8, R96, RZ ;  /* 0x000000600814723c */ /* 0x000fe200000418ff */
[----:B------:R-:W-:Y:S01]  /*36c0*/  IMAD.MOV.U32 R49, RZ, RZ, R6 ;  /* 0x000000ffff317224 */ /* 0x000fe200078e0006 */
[----:B--2---:R-:W-:-:S05]  /*36d0*/  F2FP.BF16.PACK_AB R6, R88, R93 ;  /* 0x0000005d5806723e */ /* 0x004fca00000010ff */
[----:B------:R-:W-:Y:S01]  /*36e0*/  MOV R97, R17 ;  /* 0x0000001100617202 */ /* 0x000fe20000000f00 */
[C---:B------:R-:W-:Y:S01]  /*36f0*/  HMMA.16816.F32.BF16 R44, R8.reuse, R46, RZ ;  /* 0x0000002e082c723c */ /* 0x040fe200000418ff */
[----:B-1----:R-:W-:Y:S02]  /*3700*/  FFMA.FTZ R4, R162, c[0x0][0x23c], -R0 ;  /* 0x00008f00a2047a23 */ /* 0x002fe40000010800 */
[----:B---3--:R-:W-:Y:S02]  /*3710*/  IMAD.MOV.U32 R96, RZ, RZ, R5 ;  /* 0x000000ffff607224 */ /* 0x008fe400078e0005 */
[----:B------:R1:W2:Y:S03]  /*3720*/  MUFU.EX2 R132, R4 ;  /* 0x0000000400847308 */ /* 0x0002a60000000800 */
[----:B------:R-:W-:Y:S07]  /*3730*/  HMMA.16816.F32.BF16 R16, R8, R100, RZ ;  /* 0x000000640810723c */ /* 0x000fee00000418ff */
[----:B------:R-:W-:Y:S01]  /*3740*/  IMAD.MOV.U32 R101, RZ, RZ, R148 ;  /* 0x000000ffff657224 */ /* 0x000fe200078e0094 */
[----:B------:R-:W-:Y:S01]  /*3750*/  MOV R100, R149 ;  /* 0x0000009500647202 */ /* 0x000fe20000000f00 */
[----:B-1----:R-:W-:Y:S01]  /*3760*/  FFMA.FTZ R4, R138, c[0x0][0x23c], -R0 ;  /* 0x00008f008a047a23 */ /* 0x002fe20000010800 */
[----:B--2---:R-:W-:Y:S01]  /*3770*/  F2FP.BF16.PACK_AB R5, R132, R96 ;  /* 0x000000608405723e */ /* 0x004fe200000010ff */
[----:B------:R-:W-:-:S04]  /*3780*/  IMAD.MOV.U32 R138, RZ, RZ, R111 ;  /* 0x000000ffff8a7224 */ /* 0x000fc800078e006f */
[----:B------:R-:W1:Y:S02]  /*3790*/  MUFU.EX2 R4, R4 ;  /* 0x0000000400047308 */ /* 0x000e640000000800 */
[----:B-1----:R-:W-:Y:S02]  /*37a0*/  IMAD.MOV.U32 R84, RZ, RZ, R4 ;  /* 0x000000ffff547224 */ /* 0x002fe400078e0004 */
[----:B------:R-:W-:Y:S02]  /*37b0*/  FFMA.FTZ R4, R156, c[0x0][0x23c], -R0 ;  /* 0x00008f009c047a23 */ /* 0x000fe40000010800 */
[----:B------:R-:W-:Y:S02]  /*37c0*/  IMAD.MOV.U32 R156, RZ, RZ, R150 ;  /* 0x000000ffff9c7224 */ /* 0x000fe400078e0096 */
[----:B------:R1:W2:Y:S02]  /*37d0*/  MUFU.EX2 R15, R4 ;  /* 0x00000004000f7308 */ /* 0x0002a40000000800 */
[----:B-1----:R-:W-:-:S02]  /*37e0*/  F2FP.BF16.PACK_AB R4, R133, R113 ;  /* 0x000000718504723e */ /* 0x002fc400000010ff */
[----:B--2---:R-:W-:-:S07]  /*37f0*/  F2FP.BF16.PACK_AB R7, R15, R84 ;  /* 0x000000540f07723e */ /* 0x004fce00000010ff */
[----:B------:R-:W-:Y:S07]  /*3800*/  HMMA.16816.F32.BF16 R148, R4, R76, R40 ;  /* 0x0000004c0494723c */ /* 0x000fee0000041828 */
[----:B------:R-:W-:Y:S01]  /*3810*/  IMAD.MOV.U32 R77, RZ, RZ, R161 ;  /* 0x000000ffff4d7224 */ /* 0x000fe200078e00a1 */
[----:B------:R-:W-:Y:S01]  /*3820*/  HMMA.16816.F32.BF16 R40, R8, R50, RZ ;  /* 0x000000320828723c */ /* 0x000fe200000418ff */
[----:B------:R-:W-:-:S07]  /*3830*/  MOV R76, R114 ;  /* 0x00000072004c7202 */ /* 0x000fce0000000f00 */
[C---:B------:R-:W-:Y:S07]  /*3840*/  HMMA.16816.F32.BF16 R176, R4.reuse, R68, R32 ;  /* 0x0000004404b0723c */ /* 0x040fee0000041820 */
[----:B------:R-:W-:Y:S01]  /*3850*/  MOV R69, R88 ;  /* 0x0000005800457202 */ /* 0x000fe20000000f00 */
[----:B------:R-:W-:Y:S01]  /*3860*/  HMMA.16816.F32.BF16 R160, R4, R72, R36 ;  /* 0x0000004804a0723c */ /* 0x000fe20000041824 */
[----:B------:R-:W-:-:S06]  /*3870*/  IMAD.MOV.U32 R68, RZ, RZ, R117 ;  /* 0x000000ffff447224 */ /* 0x000fcc00078e0075 */
[----:B------:R-:W-:Y:S01]  /*3880*/  MOV R73, R116 ;  /* 0x0000007400497202 */ /* 0x000fe20000000f00 */
[----:B------:R-:W-:Y:S01]  /*3890*/  HMMA.16816.F32.BF16 R88, R4, R64, R28 ;  /* 0x000000400458723c */ /* 0x000fe2000004181c */
[----:B------:R-:W-:-:S06]  /*38a0*/  IMAD.MOV.U32 R72, RZ, RZ, R113 ;  /* 0x000000ffff487224 */ /* 0x000fcc00078e0071 */
[----:B------:R-:W-:Y:S01]  /*38b0*/  IMAD.MOV.U32 R64, RZ, RZ, R118 ;  /* 0x000000ffff407224 */ /* 0x000fe200078e0076 */
[----:B------:R-:W-:Y:S01]  /*38c0*/  MOV R65, R119 ;  /* 0x0000007700417202 */ /* 0x000fe20000000f00 */
[C---:B------:R-:W-:Y:S08]  /*38d0*/  HMMA.16816.F32.BF16 R108, R4.reuse, R52, R16 ;  /* 0x00000034046c723c */ /* 0x040ff00000041810 */
[----:B------:R-:W-:Y:S07]  /*38e0*/  HMMA.16816.F32.BF16 R116, R4, R60, R24 ;  /* 0x0000003c0474723c */ /* 0x000fee0000041818 */
[----:B------:R-:W-:Y:S01]  /*38f0*/  IMAD.MOV.U32 R60, RZ, RZ, R112 ;  /* 0x000000ffff3c7224 */ /* 0x000fe200078e0070 */
[----:B------:R-:W-:Y:S01]  /*3900*/  MOV R61, R115 ;  /* 0x00000073003d7202 */ /* 0x000fe20000000f00 */
[----:B------:R-:W-:Y:S07]  /*3910*/  HMMA.16816.F32.BF16 R16, R8, R120, RZ ;  /* 0x000000780810723c */ /* 0x000fee00000418ff */
[----:B------:R-:W-:Y:S01]  /*3920*/  IMAD.MOV.U32 R121, RZ, RZ, R48 ;  /* 0x000000ffff797224 */ /* 0x000fe200078e0030 */
[----:B------:R-:W-:Y:S01]  /*3930*/  HMMA.16816.F32.BF16 R112, R4, R56, R20 ;  /* 0x000000380470723c */ /* 0x000fe20000041814 */
[----:B------:R-:W-:-:S07]  /*3940*/  MOV R120, R49 ;  /* 0x0000003100787202 */ /* 0x000fce0000000f00 */
[C---:B------:R-:W-:Y:S08]  /*3950*/  HMMA.16816.F32.BF16 R36, R8.reuse, R82, RZ ;  /* 0x000000520824723c */ /* 0x040ff000000418ff */
[C---:B------:R-:W-:Y:S07]  /*3960*/  HMMA.16816.F32.BF16 R32, R8.reuse, R86, RZ ;  /* 0x000000560820723c */ /* 0x040fee00000418ff */
[----:B------:R-:W-:Y:S01]  /*3970*/  IMAD.MOV.U32 R87, RZ, RZ, R84 ;  /* 0x000000ffff577224 */ /* 0x000fe200078e0054 */
[----:B------:R-:W-:Y:S01]  /*3980*/  HMMA.16816.F32.BF16 R28, R8, R94, RZ ;  /* 0x0000005e081c723c */ /* 0x000fe200000418ff */
[----:B------:R-:W-:-:S02]  /*3990*/  MOV R86, R93 ;  /* 0x0000005d00567202 */ /* 0x000fc40000000f00 */
[----:B------:R-:W-:Y:S01]  /*39a0*/  MOV R84, R85 ;  /* 0x0000005500547202 */ /* 0x000fe20000000f00 */
[----:B------:R-:W-:Y:S01]  /*39b0*/  IMAD.MOV.U32 R85, RZ, RZ, R80 ;  /* 0x000000ffff557224 */ /* 0x000fe200078e0050 */
[----:B------:R-:W-:Y:S02]  /*39c0*/  MOV R93, R81 ;  /* 0x00000051005d7202 */ /* 0x000fe40000000f00 */
[----:B------:R-:W-:Y:S01]  /*39d0*/  IMAD.MOV.U32 R94, RZ, RZ, R72 ;  /* 0x000000ffff5e7224 */ /* 0x000fe200078e0048 */
[C---:B------:R-:W-:Y:S01]  /*39e0*/  HMMA.16816.F32.BF16 R24, R8.reuse, R98, RZ ;  /* 0x000000620818723c */ /* 0x040fe200000418ff */
[----:B------:R-:W-:Y:S01]  /*39f0*/  MOV R72, R73 ;  /* 0x0000004900487202 */ /* 0x000fe20000000f00 */
[----:B------:R-:W-:Y:S01]  /*3a00*/  IMAD.MOV.U32 R73, RZ, RZ, R76 ;  /* 0x000000ffff497224 */ /* 0x000fe200078e004c */
[----:B------:R-:W-:Y:S01]  /*3a10*/  MOV R76, R100 ;  /* 0x00000064004c7202 */ /* 0x000fe20000000f00 */
[----:B------:R-:W-:Y:S02]  /*3a20*/  IMAD.MOV.U32 R95, RZ, RZ, R97 ;  /* 0x000000ffff5f7224 */ /* 0x000fe400078e0061 */
[----:B------:R-:W-:Y:S01]  /*3a30*/  IMAD.MOV.U32 R97, RZ, RZ, R138 ;  /* 0x000000ffff617224 */ /* 0x000fe200078e008a */
[----:B------:R-:W-:Y:S01]  /*3a40*/  MOV R138, R14 ;  /* 0x0000000e008a7202 */ /* 0x000fe20000000f00 */
[C---:B------:R-:W-:Y:S07]  /*3a50*/  HMMA.16816.F32.BF16 R20, R8.reuse, R102, RZ ;  /* 0x000000660814723c */ /* 0x040fee00000418ff */
[----:B------:R-:W-:Y:S01]  /*3a60*/  IMAD.MOV.U32 R103, RZ, RZ, R68 ;  /* 0x000000ffff677224 */ /* 0x000fe200078e0044 */
[----:B------:R-:W-:Y:S01]  /*3a70*/  HMMA.16816.F32.BF16 R48, R8, R122, RZ ;  /* 0x0000007a0830723c */ /* 0x000fe200000418ff */
[----:B------:R-:W-:-:S06]  /*3a80*/  MOV R68, R96 ;  /* 0x0000006000447202 */ /* 0x000fcc0000000f00 */
[----:B------:R-:W-:Y:S01]  /*3a90*/  FFMA.FTZ R8, R198, c[0x0][0x23c], -R2 ;  /* 0x00008f00c6087a23 */ /* 0x000fe20000010802 */
[C---:B------:R-:W-:Y:S01]  /*3aa0*/  HMMA.16816.F32.BF16 R40, R4.reuse, R74, R40 ;  /* 0x0000004a0428723c */ /* 0x040fe20000041828 */
[----:B------:R-:W-:Y:S01]  /*3ab0*/  IMAD.MOV.U32 R123, RZ, RZ, R60 ;  /* 0x000000ffff7b7224 */ /* 0x000fe200078e003c */
[----:B------:R-:W-:Y:S01]  /*3ac0*/  MOV R122, R61 ;  /* 0x0000003d007a7202 */ /* 0x000fe20000000f00 */
[----:B------:R1:W2:Y:S01]  /*3ad0*/  MUFU.EX2 R102, R8 ;  /* 0x0000000800667308 */ /* 0x0002a20000000800 */
[----:B------:R-:W-:Y:S01]  /*3ae0*/  IMAD.MOV.U32 R11, RZ, RZ, R64 ;  /* 0x000000ffff0b7224 */ /* 0x000fe200078e0040 */
[----:B------:R-:W-:Y:S02]  /*3af0*/  MOV R10, R65 ;  /* 0x00000041000a7202 */ /* 0x000fe40000000f00 */
[----:B------:R-:W-:Y:S01]  /*3b00*/  MOV R9, R69 ;  /* 0x0000004500097202 */ /* 0x000fe20000000f00 */
[----:B------:R-:W-:Y:S01]  /*3b10*/  HMMA.16816.F32.BF16 R80, R4, R104, R16 ;  /* 0x000000680450723c */ /* 0x000fe20000041810 */
[----:B------:R-:W-:-:S06]  /*3b20*/  IMAD.MOV.U32 R69, RZ, RZ, R101 ;  /* 0x000000ffff457224 */ /* 0x000fcc00078e0065 */
[----:B------:R-:W-:Y:S01]  /*3b30*/  IMAD.MOV.U32 R18, RZ, RZ, R9 ;  /* 0x000000ffff127224 */ /* 0x000fe200078e0009 */
[C---:B------:R-:W-:Y:S01]  /*3b40*/  HMMA.16816.F32.BF16 R44, R4.reuse, R78, R44 ;  /* 0x0000004e042c723c */ /* 0x040fe2000004182c */
[----:B------:R-:W-:Y:S02]  /*3b50*/  IMAD.MOV.U32 R9, RZ, RZ, R11 ;  /* 0x000000ffff097224 */ /* 0x000fe400078e000b */
[----:B-1----:R-:W-:Y:S02]  /*3b60*/  FFMA.FTZ R8, R197, c[0x0][0x23c], -R2 ;  /* 0x00008f00c5087a23 */ /* 0x002fe40000010802 */
[----:B------:R-:W-:Y:S02]  /*3b70*/  IMAD.MOV.U32 R11, RZ, RZ, R123 ;  /* 0x000000ffff0b7224 */ /* 0x000fe400078e007b */
[----:B------:R1:W-:Y:S01]  /*3b80*/  MUFU.EX2 R96, R8 ;  /* 0x0000000800607308 */ /* 0x0003e20000000800 */
[----:B------:R-:W-:Y:S01]  /*3b90*/  HMMA.16816.F32.BF16 R36, R4, R70, R36 ;  /* 0x000000460424723c */ /* 0x000fe20000041824 */
[----:B------:R-:W-:-:S02]  /*3ba0*/  IMAD.MOV.U32 R123, RZ, RZ, R121 ;  /* 0x000000ffff7b7224 */ /* 0x000fc400078e0079 */
[----:B------:R-:W-:Y:S02]  /*3bb0*/  IMAD.MOV.U32 R121, RZ, RZ, R133 ;  /* 0x000000ffff797224 */ /* 0x000fe400078e0085 */
[----:B------:R-:W-:Y:S02]  /*3bc0*/  IMAD.MOV.U32 R105, RZ, RZ, R18 ;  /* 0x000000ffff697224 */ /* 0x000fe400078e0012 */
[----:B------:R-:W-:Y:S01]  /*3bd0*/  MOV R70, R97 ;  /* 0x0000006100467202 */ /* 0x000fe20000000f00 */
[----:B------:R-:W-:Y:S01]  /*3be0*/  HMMA.16816.F32.BF16 R64, R4, R66, R32 ;  /* 0x000000420440723c */ /* 0x000fe20000041820 */
[----:B------:R-:W-:Y:S02]  /*3bf0*/  IMAD.MOV.U32 R97, RZ, RZ, R138 ;  /* 0x000000ffff617224 */ /* 0x000fe400078e008a */
[----:B------:R-:W-:Y:S02]  /*3c00*/  IMAD.MOV.U32 R79, RZ, RZ, R9 ;  /* 0x000000ffff4f7224 */ /* 0x000fe400078e0009 */
[----:B------:R-:W-:-:S02]  /*3c10*/  IMAD.MOV.U32 R75, RZ, RZ, R11 ;  /* 0x000000ffff4b7224 */ /* 0x000fc400078e000b */
[----:B-1----:R-:W-:Y:S01]  /*3c20*/  FFMA.FTZ R8, R166, c[0x0][0x23c], -R2 ;  /* 0x00008f00a6087a23 */ /* 0x002fe20000010802 */
[C---:B------:R-:W-:Y:S01]  /*3c30*/  HMMA.16816.F32.BF16 R60, R4.reuse, R62, R28 ;  /* 0x0000003e043c723c */ /* 0x040fe2000004181c */
[----:B------:R-:W-:Y:S01]  /*3c40*/  LDSM.16.MT88.4 R28, [R234+0xd000] ;  /* 0x00d00000ea1c783b */ /* 0x000fe20000004200 */
[----:B------:R-:W-:Y:S01]  /*3c50*/  IMAD.MOV.U32 R35, RZ, RZ, R121 ;  /* 0x000000ffff237224 */ /* 0x000fe200078e0079 */
[----:B------:R1:W-:Y:S01]  /*3c60*/  MUFU.EX2 R74, R8 ;  /* 0x00000008004a7308 */ /* 0x0003e20000000800 */
[----:B------:R-:W-:Y:S02]  /*3c70*/  IMAD.MOV.U32 R33, RZ, RZ, R123 ;  /* 0x000000ffff217224 */ /* 0x000fe400078e007b */
[----:B------:R-:W-:Y:S02]  /*3c80*/  IMAD.MOV.U32 R121, RZ, RZ, R146 ;  /* 0x000000ffff797224 */ /* 0x000fe400078e0092 */
[----:B------:R-:W-:Y:S01]  /*3c90*/  HMMA.16816.F32.BF16 R56, R4, R58, R24 ;  /* 0x0000003a0438723c */ /* 0x000fe20000041818 */
[----:B------:R-:W-:Y:S01]  /*3ca0*/  LDSM.16.MT88.4 R24, [R232+0xd000] ;  /* 0x00d00000e818783b */ /* 0x000fe20000004200 */
[----:B------:R-:W-:-:S06]  /*3cb0*/  IMAD.MOV.U32 R123, RZ, RZ, R144 ;  /* 0x000000ffff7b7224 */ /* 0x000fcc00078e0090 */
[----:B------:R-:W-:Y:S01]  /*3cc0*/  HMMA.16816.F32.BF16 R52, R4, R54, R20 ;  /* 0x000000360434723c */ /* 0x000fe20000041814 */
[----:B------:R-:W3:Y:S01]  /*3cd0*/  LDSM.16.MT88.4 R20, [R233+0xd000] ;  /* 0x00d00000e914783b */ /* 0x000ee20000004200 */
[----:B-1----:R-:W-:-:S04]  /*3ce0*/  FFMA.FTZ R8, R165, c[0x0][0x23c], -R2 ;  /* 0x00008f00a5087a23 */ /* 0x002fc80000010802 */
[----:B------:R1:W-:Y:S02]  /*3cf0*/  MUFU.EX2 R100, R8 ;  /* 0x0000000800647308 */ /* 0x0003e40000000800 */
[----:B------:R-:W-:Y:S07]  /*3d00*/  HMMA.16816.F32.BF16 R48, R4, R106, R48 ;  /* 0x0000006a0430723c */ /* 0x000fee0000041830 */
[----:B------:R-:W-:Y:S02]  /*3d10*/  FFMA.FTZ R4, R158, c[0x0][0x23c], -R13 ;  /* 0x00008f009e047a23 */ /* 0x000fe4000001080d */
[----:B--2---:R-:W-:-:S02]  /*3d20*/  IMAD.MOV.U32 R158, RZ, RZ, R102 ;  /* 0x000000ffff9e7224 */ /* 0x004fc400078e0066 */
[----:B------:R2:W-:Y:S01]  /*3d30*/  MUFU.EX2 R102, R4 ;  /* 0x0000000400667308 */ /* 0x0005e20000000800 */
[----:B-1----:R-:W-:-:S07]  /*3d40*/  FFMA.FTZ R8, R196, c[0x0][0x23c], -R0 ;  /* 0x00008f00c4087a23 */ /* 0x002fce0000010800 */
[----:B------:R1:W4:Y:S01]  /*3d50*/  MUFU.EX2 R19, R8 ;  /* 0x0000000800137308 */ /* 0x0003220000000800 */
[----:B--2---:R-:W-:-:S07]  /*3d60*/  FFMA.FTZ R4, R159, c[0x0][0x23c], -R13 ;  /* 0x00008f009f047a23 */ /* 0x004fce000001080d */
[----:B------:R2:W-:Y:S01]  /*3d70*/  MUFU.EX2 R5, R4 ;  /* 0x0000000400057308 */ /* 0x0005e20000000800 */
[----:B-1----:R-:W-:Y:S01]  /*3d80*/  FFMA.FTZ R8, R183, c[0x0][0x23c], -R0 ;  /* 0x00008f00b7087a23 */ /* 0x002fe20000010800 */
[----:B----4-:R-:W-:Y:S02]  /*3d90*/  MOV R159, R19 ;  /* 0x00000013009f7202 */ /* 0x010fe40000000f00 */
[----:B------:R-:W-:-:S04]  /*3da0*/  MOV R19, R10 ;  /* 0x0000000a00137202 */ /* 0x000fc80000000f00 */
[----:B------:R1:W4:Y:S01]  /*3db0*/  MUFU.EX2 R99, R8 ;  /* 0x0000000800637308 */ /* 0x0003220000000800 */
[----:B------:R-:W-:Y:S02]  /*3dc0*/  MOV R10, R122 ;  /* 0x0000007a000a7202 */ /* 0x000fe40000000f00 */
[----:B------:R-:W-:Y:S02]  /*3dd0*/  MOV R122, R120 ;  /* 0x00000078007a7202 */ /* 0x000fe40000000f00 */
[----:B------:R-:W-:Y:S02]  /*3de0*/  MOV R120, R132 ;  /* 0x0000008400787202 */ /* 0x000fe40000000f00 */
[----:B------:R-:W-:Y:S01]  /*3df0*/  MOV R104, R19 ;  /* 0x0000001300687202 */ /* 0x000fe20000000f00 */
[----:B--2---:R-:W-:Y:S01]  /*3e00*/  FFMA.FTZ R4, R181, c[0x0][0x23c], -R12 ;  /* 0x00008f00b5047a23 */ /* 0x004fe2000001080c */
[----:B------:R-:W2:Y:S01]  /*3e10*/  LDSM.16.MT88.4 R16, [R235+0xd000] ;  /* 0x00d00000eb10783b */ /* 0x000ea20000004200 */
[----:B------:R-:W-:-:S02]  /*3e20*/  MOV R78, R10 ;  /* 0x0000000a004e7202 */ /* 0x000fc40000000f00 */
[----:B------:R3:W-:Y:S01]  /*3e30*/  MUFU.EX2 R132, R4 ;  /* 0x0000000400847308 */ /* 0x0007e20000000800 */
[----:B------:R-:W-:Y:S02]  /*3e40*/  F2FP.BF16.PACK_AB R10, R100, R74 ;  /* 0x0000004a640a723e */ /* 0x000fe400000010ff */
[----:B------:R-:W-:Y:S01]  /*3e50*/  MOV R32, R122 ;  /* 0x0000007a00207202 */ /* 0x000fe20000000f00 */
[----:B-1----:R-:W-:Y:S01]  /*3e60*/  FFMA.FTZ R8, R164, c[0x0][0x23c], -R0 ;  /* 0x00008f00a4087a23 */ /* 0x002fe20000010800 */
[----:B----4-:R-:W-:Y:S02]  /*3e70*/  F2FP.BF16.PACK_AB R9, R99, R159 ;  /* 0x0000009f6309723e */ /* 0x010fe400000010ff */
[----:B------:R-:W-:Y:S01]  /*3e80*/  MOV R34, R120 ;  /* 0x0000007800227202 */ /* 0x000fe20000000f00 */
[----:B------:R1:W-:Y:S01]  /*3e90*/  MUFU.EX2 R71, R8 ;  /* 0x0000000800477308 */ /* 0x0003e20000000800 */
[----:B------:R-:W-:Y:S02]  /*3ea0*/  MOV R120, R147 ;  /* 0x0000009300787202 */ /* 0x000fe40000000f00 */
[----:B------:R-:W-:Y:S01]  /*3eb0*/  MOV R122, R145 ;  /* 0x00000091007a7202 */ /* 0x000fe20000000f00 */
[----:B---3--:R-:W-:-:S04]  /*3ec0*/  FFMA.FTZ R4, R167, c[0x0][0x23c], -R12 ;  /* 0x00008f00a7047a23 */ /* 0x008fc8000001080c */
[----:B------:R3:W4:Y:S01]  /*3ed0*/  MUFU.EX2 R133, R4 ;  /* 0x0000000400857308 */ /* 0x0007220000000800 */
[----:B-1----:R-:W-:Y:S01]  /*3ee0*/  FFMA.FTZ R8, R157, c[0x0][0x23c], -R0 ;  /* 0x00008f009d087a23 */ /* 0x002fe20000010800 */
[----:B------:R-:W-:-:S06]  /*3ef0*/  MOV R157, R73 ;  /* 0x00000049009d7202 */ /* 0x000fcc0000000f00 */
[----:B------:R1:W1:Y:S01]  /*3f00*/  MUFU.EX2 R101, R8 ;  /* 0x0000000800657308 */ /* 0x0002620000000800 */
[----:B---3--:R-:W-:Y:S01]  /*3f10*/  FFMA.FTZ R4, R139, c[0x0][0x23c], -R12 ;  /* 0x00008f008b047a23 */ /* 0x008fe2000001080c */
[----:B------:R-:W-:Y:S02]  /*3f20*/  MOV R139, R5 ;  /* 0x00000005008b7202 */ /* 0x000fe40000000f00 */
[----:B----4-:R-:W-:-:S04]  /*3f30*/  F2FP.BF16.PACK_AB R5, R133, R132 ;  /* 0x000000848505723e */ /* 0x010fc800000010ff */
[----:B------:R3:W-:Y:S01]  /*3f40*/  MUFU.EX2 R138, R4 ;  /* 0x00000004008a7308 */ /* 0x0007e20000000800 */
[----:B------:R-:W-:Y:S01]  /*3f50*/  F2FP.BF16.PACK_AB R6, R139, R102 ;  /* 0x000000668b06723e */ /* 0x000fe200000010ff */
[----:B-1----:R-:W-:Y:S01]  /*3f60*/  FFMA.FTZ R8, R182, c[0x0][0x23c], -R13 ;  /* 0x00008f00b6087a23 */ /* 0x002fe2000001080d */
[----:B------:R-:W-:-:S05]  /*3f70*/  F2FP.BF16.PACK_AB R11, R101, R71 ;  /* 0x00000047650b723e */ /* 0x000fca00000010ff */
[----:B------:R1:W-:Y:S01]  /*3f80*/  MUFU.EX2 R14, R8 ;  /* 0x00000008000e7308 */ /* 0x0003e20000000800 */
[----:B---3--:R-:W-:-:S07]  /*3f90*/  FFMA.FTZ R4, R137, c[0x0][0x23c], -R12 ;  /* 0x00008f0089047a23 */ /* 0x008fce000001080c */
[----:B------:R-:W3:Y:S01]  /*3fa0*/  MUFU.EX2 R137, R4 ;  /* 0x0000000400897308 */ /* 0x000ee20000000800 */
[----:B-1----:R-:W-:-:S07]  /*3fb0*/  FFMA.FTZ R8, R180, c[0x0][0x23c], -R13 ;  /* 0x00008f00b4087a23 */ /* 0x002fce000001080d */
[----:B------:R-:W1:Y:S01]  /*3fc0*/  MUFU.EX2 R98, R8 ;  /* 0x0000000800627308 */ /* 0x000e620000000800 */
[----:B---3--:R-:W-:Y:S02]  /*3fd0*/  F2FP.BF16.PACK_AB R7, R137, R138 ;  /* 0x0000008a8907723e */ /* 0x008fe400000010ff */
[----:B-1----:R-:W-:Y:S02]  /*3fe0*/  F2FP.BF16.PACK_AB R4, R98, R14 ;  /* 0x0000000e6204723e */ /* 0x002fe400000010ff */
[----:B------:R-:W-:-:S05]  /*3ff0*/  F2FP.BF16.PACK_AB R8, R96, R158 ;  /* 0x0000009e6008723e */ /* 0x000fca00000010ff */
[-C--:B------:R-:W-:Y:S07]  /*4000*/  HMMA.16816.F32.BF16 R164, R4, R20.reuse, R172 ;  /* 0x0000001404a4723c */ /* 0x080fee00000418ac */
[----:B------:R-:W-:Y:S01]  /*4010*/  IMAD.MOV.U32 R175, RZ, RZ, R35 ;  /* 0x000000ffffaf7224 */ /* 0x000fe200078e0023 */
        /* <DEDUP_REMOVED lines=11> */
[----:B------:R-:W-:Y:S01]  /*40d0*/  IMAD.MOV.U32 R173, RZ, RZ, R33 ;  /* 0x000000ffffad7224 */ /* 0x000fe200078e0021 */
[----:B------:R-:W-:-:S05]  /*40e0*/  MOV R174, R34 ;  /* 0x0000002200ae7202 */ /* 0x000fca0000000f00 */
[C---:B------:R-:W-:Y:S01]  /*40f0*/  HMMA.16816.F32.BF16 R40, R8.reuse, R22, R40 ;  /* 0x000000160828723c */ /* 0x040fe20000041828 */
[----:B------:R-:W1:Y:S07]  /*4100*/  LDSM.16.MT88.4 R20, [R233+0xf000] ;  /* 0x00f00000e914783b */ /* 0x000e6e0000004200 */
[-C--:B------:R-:W-:Y:S08]  /*4110*/  HMMA.16816.F32.BF16 R148, R8, R24.reuse, R148 ;  /* 0x000000180894723c */ /* 0x080ff00000041894 */
[C---:B------:R-:W-:Y:S07]  /*4120*/  HMMA.16816.F32.BF16 R144, R4.reuse, R24, R124 ;  /* 0x000000180490723c */ /* 0x040fee000004187c */
[----:B------:R-:W-:Y:S01]  /*4130*/  IMAD.MOV.U32 R124, RZ, RZ, R78 ;  /* 0x000000ffff7c7224 */ /* 0x000fe200078e004e */
[----:B------:R-:W-:Y:S01]  /*4140*/  HMMA.16816.F32.BF16 R152, R4, R26, R152 ;  /* 0x0000001a0498723c */ /* 0x000fe20000041898 */
[----:B------:R-:W-:Y:S01]  /*4150*/  IMAD.MOV.U32 R126, RZ, RZ, R74 ;  /* 0x000000ffff7e7224 */ /* 0x000fe200078e004a */
[----:B------:R-:W-:-:S02]  /*4160*/  MOV R127, R75 ;  /* 0x0000004b007f7202 */ /* 0x000fc40000000f00 */
[----:B------:R-:W-:-:S04]  /*4170*/  MOV R125, R71 ;  /* 0x00000047007d7202 */ /* 0x000fc80000000f00 */
[----:B------:R-:W-:Y:S01]  /*4180*/  HMMA.16816.F32.BF16 R44, R8, R26, R44 ;  /* 0x0000001a082c723c */ /* 0x000fe2000004182c */
[----:B------:R-:W3:Y:S07]  /*4190*/  LDSM.16.MT88.4 R24, [R232+0xf000] ;  /* 0x00f00000e818783b */ /* 0x000eee0000004200 */
[----:B------:R-:W-:Y:S07]  /*41a0*/  HMMA.16816.F32.BF16 R196, R4, R28, R212 ;  /* 0x0000001c04c4723c */ /* 0x000fee00000418d4 */
[----:B------:R-:W-:Y:S01]  /*41b0*/  MOV R213, R35 ;  /* 0x0000002300d57202 */ /* 0x000fe20000000f00 */
[----:B--2---:R-:W-:Y:S01]  /*41c0*/  HMMA.16816.F32.BF16 R176, R8, R16, R176 ;  /* 0x0000001008b0723c */ /* 0x004fe200000418b0 */
[----:B------:R-:W-:Y:S01]  /*41d0*/  LDSM.16.MT88.4 R32, [R234+0xf000] ;  /* 0x00f00000ea20783b */ /* 0x000fe20000004200 */
[----:B------:R-:W-:Y:S01]  /*41e0*/  MOV R215, R79 ;  /* 0x0000004f00d77202 */ /* 0x000fe20000000f00 */
[----:B------:R-:W-:Y:S01]  /*41f0*/  IMAD.MOV.U32 R214, RZ, RZ, R104 ;  /* 0x000000ffffd67224 */ /* 0x000fe200078e0068 */
[----:B------:R-:W-:-:S04]  /*4200*/  MOV R212, R105 ;  /* 0x0000006900d47202 */ /* 0x000fc80000000f00 */
[C---:B------:R-:W-:Y:S08]  /*4210*/  HMMA.16816.F32.BF16 R180, R4.reuse, R16, R192 ;  /* 0x0000001004b4723c */ /* 0x040ff000000418c0 */
[-C--:B------:R-:W-:Y:S08]  /*4220*/  HMMA.16816.F32.BF16 R184, R4, R18.reuse, R184 ;  /* 0x0000001204b8723c */ /* 0x080ff000000418b8 */
[C---:B------:R-:W-:Y:S01]  /*4230*/  HMMA.16816.F32.BF16 R36, R8.reuse, R18, R36 ;  /* 0x000000120824723c */ /* 0x040fe20000041824 */
[----:B------:R-:W2:Y:S07]  /*4240*/  LDSM.16.MT88.4 R16, [R235+0xf000] ;  /* 0x00f00000eb10783b */ /* 0x000eae0000004200 */
[----:B------:R-:W-:Y:S07]  /*4250*/  HMMA.16816.F32.BF16 R192, R8, R28, R88 ;  /* 0x0000001c08c0723c */ /* 0x000fee0000041858 */
[----:B------:R-:W-:Y:S01]  /*4260*/  IMAD.MOV.U32 R28, RZ, RZ, R72 ;  /* 0x000000ffff1c7224 */ /* 0x000fe200078e0048 */
[----:B-1----:R-:W-:Y:S01]  /*4270*/  HMMA.16816.F32.BF16 R88, R4, R20, R224 ;  /* 0x000000140458723c */ /* 0x002fe200000418e0 */
[----:B------:R-:W-:-:S06]  /*4280*/  IMAD.MOV.U32 R29, RZ, RZ, R70 ;  /* 0x000000ffff1d7224 */ /* 0x000fcc00078e0046 */
[----:B------:R-:W-:Y:S01]  /*4290*/  IMAD.MOV.U32 R224, RZ, RZ, R76 ;  /* 0x000000ffffe07224 */ /* 0x000fe200078e004c */
[----:B------:R-:W-:Y:S01]  /*42a0*/  MOV R225, R77 ;  /* 0x0000004d00e17202 */ /* 0x000fe20000000f00 */
[----:B---3--:R-:W-:Y:S01]  /*42b0*/  HMMA.16816.F32.BF16 R72, R4, R24, R228 ;  /* 0x000000180448723c */ /* 0x008fe200000418e4 */
[----:B------:R-:W-:Y:S01]  /*42c0*/  IMAD.MOV.U32 R226, RZ, RZ, R92 ;  /* 0x000000ffffe27224 */ /* 0x000fe200078e005c */
[----:B------:R-:W-:-:S05]  /*42d0*/  MOV R227, R93 ;  /* 0x0000005d00e37202 */ /* 0x000fca0000000f00 */
[----:B------:R-:W-:Y:S01]  /*42e0*/  IMAD.MOV.U32 R228, RZ, RZ, R94 ;  /* 0x000000ffffe47224 */ /* 0x000fe200078e005e */
[----:B------:R-:W-:Y:S01]  /*42f0*/  HMMA.16816.F32.BF16 R76, R4, R26, R204 ;  /* 0x0000001a044c723c */ /* 0x000fe200000418cc */
[----:B------:R-:W-:Y:S01]  /*4300*/  MOV R230, R95 ;  /* 0x0000005f00e67202 */ /* 0x000fe20000000f00 */
[----:B------:R-:W-:Y:S01]  /*4310*/  IMAD.MOV.U32 R231, RZ, RZ, R68 ;  /* 0x000000ffffe77224 */ /* 0x000fe200078e0044 */
[----:B------:R-:W-:-:S04]  /*4320*/  MOV R229, R69 ;  /* 0x0000004500e57202 */ /* 0x000fc80000000f00 */
[----:B------:R-:W-:Y:S01]  /*4330*/  IMAD.MOV.U32 R206, RZ, RZ, R224 ;  /* 0x000000ffffce7224 */ /* 0x000fe200078e00e0 */
[C---:B--2---:R-:W-:Y:S01]  /*4340*/  HMMA.16816.F32.BF16 R104, R4.reuse, R16, R220 ;  /* 0x000000100468723c */ /* 0x044fe200000418dc */
[----:B------:R-:W-:Y:S01]  /*4350*/  MOV R207, R225 ;  /* 0x000000e100cf7202 */ /* 0x000fe20000000f00 */
[----:B------:R-:W-:Y:S01]  /*4360*/  IMAD.MOV.U32 R225, RZ, RZ, R226 ;  /* 0x000000ffffe17224 */ /* 0x000fe200078e00e2 */
[----:B------:R-:W-:Y:S02]  /*4370*/  MOV R226, R29 ;  /* 0x0000001d00e27202 */ /* 0x000fe40000000f00 */
[----:B------:R-:W-:Y:S02]  /*4380*/  MOV R224, R227 ;  /* 0x000000e300e07202 */ /* 0x000fe40000000f00 */
[----:B------:R-:W-:Y:S01]  /*4390*/  IMAD.MOV.U32 R221, RZ, RZ, R28 ;  /* 0x000000ffffdd7224 */ /* 0x000fe200078e001c */
        /* <DEDUP_REMOVED lines=9> */
[----:B------:R-:W-:Y:S01]  /*4430*/  IMAD.MOV.U32 R228, RZ, RZ, R87 ;  /* 0x000000ffffe47224 */ /* 0x000fe200078e0057 */
[----:B------:R-:W-:Y:S01]  /*4440*/  MOV R221, R214 ;  /* 0x000000d600dd7202 */ /* 0x000fe20000000f00 */
[----:B------:R-:W-:-:S02]  /*4450*/  IMAD.MOV.U32 R213, RZ, RZ, R85 ;  /* 0x000000ffffd57224 */ /* 0x000fc400078e0055 */
[----:B------:R-:W-:Y:S02]  /*4460*/  IMAD.MOV.U32 R214, RZ, RZ, R100 ;  /* 0x000000ffffd67224 */ /* 0x000fe400078e0064 */
[----:B------:R-:W-:Y:S01]  /*4470*/  IMAD.MOV.U32 R220, RZ, RZ, R213 ;  /* 0x000000ffffdc7224 */ /* 0x000fe200078e00d5 */
[----:B------:R-:W-:Y:S01]  /*4480*/  HMMA.16816.F32.BF16 R68, R4, R18, R128 ;  /* 0x000000120444723c */ /* 0x000fe20000041880 */
[----:B------:R-:W-:-:S07]  /*4490*/  MOV R213, R103 ;  /* 0x0000006700d57202 */ /* 0x000fce0000000f00 */
[C---:B------:R-:W-:Y:S08]  /*44a0*/  HMMA.16816.F32.BF16 R120, R4.reuse, R32, R120 ;  /* 0x000000200478723c */ /* 0x040ff00000041878 */
[----:B------:R-:W-:Y:S07]  /*44b0*/  HMMA.16816.F32.BF16 R140, R4, R34, R140 ;  /* 0x00000022048c723c */ /* 0x000fee000004188c */
[----:B------:R-:W-:Y:S01]  /*44c0*/  FFMA.FTZ R4, R206, c[0x0][0x23c], -R2 ;  /* 0x00008f00ce047a23 */ /* 0x000fe20000010802 */
        /* <DEDUP_REMOVED lines=9> */
[----:B------:R1:W-:Y:S01]  /*4560*/  MUFU.EX2 R24, R4 ;  /* 0x0000000400187308 */ /* 0x0003e20000000800 */
[----:B------:R-:W-:-:S02]  /*4570*/  IMAD.MOV.U32 R222, RZ, RZ, R15 ;  /* 0x000000ffffde7224 */ /* 0x000fc400078e000f */
[----:B------:R-:W-:-:S04]  /*4580*/  IMAD.MOV.U32 R228, RZ, RZ, R14 ;  /* 0x000000ffffe47224 */ /* 0x000fc800078e000e */
[C---:B------:R-:W-:Y:S08]  /*4590*/  HMMA.16816.F32.BF16 R56, R8.reuse, R22, R56 ;  /* 0x000000160838723c */ /* 0x040ff00000041838 */
[----:B------:R-:W-:Y:S01]  /*45a0*/  HMMA.16816.F32.BF16 R84, R8, R20, R112 ;  /* 0x000000140854723c */ /* 0x000fe20000041870 */
[----:B-1----:R-:W-:Y:S01]  /*45b0*/  FFMA.FTZ R4, R207, c[0x0][0x23c], -R2 ;  /* 0x00008f00cf047a23 */ /* 0x002fe20000010802 */
[----:B------:R-:W-:-:S02]  /*45c0*/  MOV R207, R215 ;  /* 0x000000d700cf7202 */ /* 0x000fc40000000f00 */
[----:B------:R-:W-:Y:S01]  /*45d0*/  MOV R215, R101 ;  /* 0x0000006500d77202 */ /* 0x000fe20000000f00 */
[----:B------:R1:W2:Y:S01]  /*45e0*/  MUFU.EX2 R25, R4 ;  /* 0x0000000400197308 */ /* 0x0002a20000000800 */
[----:B------:R-:W-:Y:S02]  /*45f0*/  MOV R190, R207 ;  /* 0x000000cf00be7202 */ /* 0x000fe40000000f00 */
[----:B------:R-:W-:Y:S01]  /*4600*/  HMMA.16816.F32.BF16 R52, R8, R18, R52 ;  /* 0x000000120834723c */ /* 0x000fe20000041834 */
[----:B------:R-:W-:Y:S02]  /*4610*/  MOV R207, R226 ;  /* 0x000000e200cf7202 */ /* 0x000fe40000000f00 */
[----:B------:R-:W-:-:S05]  /*4620*/  MOV R226, R159 ;  /* 0x0000009f00e27202 */ /* 0x000fca0000000f00 */
[----:B------:R-:W-:Y:S01]  /*4630*/  HMMA.16816.F32.BF16 R100, R8, R16, R108 ;  /* 0x000000100864723c */ /* 0x000fe2000004186c */
[--C-:B-1----:R-:W-:Y:S02]  /*4640*/  FFMA.FTZ R4, R209, c[0x0][0x23c], -R2.reuse ;  /* 0x00008f00d1047a23 */ /* 0x102fe40000010802 */
[----:B------:R-:W-:-:S05]  /*4650*/  FFMA.FTZ R2, R208, c[0x0][0x23c], -R2 ;  /* 0x00008f00d0027a23 */ /* 0x000fca0000010802 */
[C---:B------:R-:W-:Y:S01]  /*4660*/  HMMA.16816.F32.BF16 R60, R8.reuse, R26, R60 ;  /* 0x0000001a083c723c */ /* 0x040fe2000004183c */
[----:B------:R-:W-:Y:S06]  /*4670*/  MUFU.EX2 R26, R4 ;  /* 0x00000004001a7308 */ /* 0x000fec0000000800 */
[----:B------:R-:W-:Y:S01]  /*4680*/  MOV R27, R207 ;  /* 0x000000cf001b7202 */ /* 0x000fe20000000f00 */
[----:B------:R-:W-:Y:S01]  /*4690*/  HMMA.16816.F32.BF16 R116, R8, R32, R80 ;  /* 0x000000200874723c */ /* 0x000fe20000041850 */
[----:B------:R1:W-:Y:S01]  /*46a0*/  MUFU.EX2 R23, R2 ;  /* 0x0000000200177308 */ /* 0x0003e20000000800 */
[----:B------:R-:W-:Y:S01]  /*46b0*/  IMAD.MOV.U32 R209, RZ, RZ, R7 ;  /* 0x000000ffffd17224 */ /* 0x000fe200078e0007 */
[----:B------:R-:W-:Y:S01]  /*46c0*/  MOV R207, R174 ;  /* 0x000000ae00cf7202 */ /* 0x000fe20000000f00 */
[----:B------:R-:W-:Y:S01]  /*46d0*/  LDSM.16.MT88.4 R80, [R232+0xf800] ;  /* 0x00f80000e850783b */ /* 0x000fe20000004200 */
[----:B-1----:R-:W-:Y:S01]  /*46e0*/  FFMA.FTZ R2, R204, c[0x0][0x23c], -R0 ;  /* 0x00008f00cc027a23 */ /* 0x002fe20000010800 */
[----:B------:R-:W-:-:S02]  /*46f0*/  MOV R204, R223 ;  /* 0x000000df00cc7202 */ /* 0x000fc40000000f00 */
[----:B------:R-:W-:Y:S01]  /*4700*/  HMMA.16816.F32.BF16 R48, R8, R34, R48 ;  /* 0x000000220830723c */ /* 0x000fe20000041830 */
[----:B------:R-:W-:Y:S01]  /*4710*/  MOV R33, R230 ;  /* 0x000000e600217202 */ /* 0x000fe20000000f00 */
[----:B------:R1:W-:Y:S01]  /*4720*/  MUFU.EX2 R20, R2 ;  /* 0x0000000200147308 */ /* 0x0003e20000000800 */
[----:B------:R-:W-:Y:S02]  /*4730*/  MOV R5, R204 ;  /* 0x000000cc00057202 */ /* 0x000fe40000000f00 */
[----:B------:R-:W-:Y:S02]  /*4740*/  MOV R204, R229 ;  /* 0x000000e500cc7202 */ /* 0x000fe40000000f00 */
[----:B------:R-:W-:Y:S02]  /*4750*/  MOV R229, R245 ;  /* 0x000000f500e57202 */ /* 0x000fe40000000f00 */
[----:B------:R-:W-:Y:S02]  /*4760*/  MOV R223, R156 ;  /* 0x0000009c00df7202 */ /* 0x000fe40000000f00 */
[----:B------:R-:W-:Y:S01]  /*4770*/  MOV R8, R244 ;  /* 0x000000f400087202 */ /* 0x000fe20000000f00 */
[----:B------:R-:W-:-:S02]  /*4780*/  IMAD.MOV.U32 R9, RZ, RZ, R127 ;  /* 0x000000ffff097224 */ /* 0x000fc400078e007f */
[--C-:B-1----:R-:W-:Y:S01]  /*4790*/  FFMA.FTZ R2, R205, c[0x0][0x23c], -R0.reuse ;  /* 0x00008f00cd027a23 */ /* 0x102fe20000010800 */
[----:B------:R-:W-:Y:S01]  /*47a0*/  MOV R205, R224 ;  /* 0x000000e000cd7202 */ /* 0x000fe20000000f00 */
[----:B------:R-:W-:Y:S01]  /*47b0*/  IMAD.MOV.U32 R32, RZ, RZ, R231 ;  /* 0x000000ffff207224 */ /* 0x000fe200078e00e7 */
[----:B------:R-:W-:Y:S01]  /*47c0*/  MOV R224, R157 ;  /* 0x0000009d00e07202 */ /* 0x000fe20000000f00 */
[----:B------:R1:W3:Y:S01]  /*47d0*/  MUFU.EX2 R21, R2 ;  /* 0x0000000200157308 */ /* 0x0002e20000000800 */
[----:B------:R-:W-:Y:S01]  /*47e0*/  MOV R115, R205 ;  /* 0x000000cd00737202 */ /* 0x000fe20000000f00 */
[----:B------:R4:W5:Y:S01]  /*47f0*/  LDL.LU R245, [R1+0x68] ;  /* 0x0000680001f57983 */ /* 0x0009620000300800 */
[----:B------:R-:W-:Y:S02]  /*4800*/  MOV R205, R172 ;  /* 0x000000ac00cd7202 */ /* 0x000fe40000000f00 */
[----:B------:R-:W-:Y:S01]  /*4810*/  MOV R208, R204 ;  /* 0x000000cc00d07202 */ /* 0x000fe20000000f00 */
[----:B------:R4:W5:Y:S01]  /*4820*/  LDL.LU R244, [R1+0x64] ;  /* 0x0000640001f47983 */ /* 0x0009620000300800 */
[----:B-1----:R-:W-:-:S02]  /*4830*/  FFMA.FTZ R2, R211, c[0x0][0x23c], -R0 ;  /* 0x00008f00d3027a23 */ /* 0x002fc40000010800 */
[----:B------:R-:W-:Y:S02]  /*4840*/  FFMA.FTZ R0, R210, c[0x0][0x23c], -R0 ;  /* 0x00008f00d2007a23 */ /* 0x000fe40000010800 */
[----:B------:R-:W-:Y:S08]  /*4850*/  MUFU.EX2 R22, R2 ;  /* 0x0000000200167308 */ /* 0x000ff00000000800 */
[----:B------:R1:W1:Y:S02]  /*4860*/  MUFU.EX2 R19, R0 ;  /* 0x0000000000137308 */ /* 0x0002640000000800 */
[----:B-1----:R-:W-:-:S02]  /*4870*/  FFMA.FTZ R0, R206, c[0x0][0x23c], -R13 ;  /* 0x00008f00ce007a23 */ /* 0x002fc4000001080d */
[----:B------:R-:W-:-:S04]  /*4880*/  IMAD.MOV.U32 R206, RZ, RZ, R225 ;  /* 0x000000ffffce7224 */ /* 0x000fc800078e00e1 */
[----:B------:R1:W-:Y:S01]  /*4890*/  MUFU.EX2 R15, R0 ;  /* 0x00000000000f7308 */ /* 0x0003e20000000800 */
[----:B------:R-:W-:Y:S02]  /*48a0*/  FADD.FTZ R2, R5, R27 ;  /* 0x0000001b05027221 */ /* 0x000fe40000010000 */
[----:B------:R-:W-:Y:S01]  /*48b0*/  IMAD.MOV.U32 R114, RZ, RZ, R206 ;  /* 0x000000ffff727224 */ /* 0x000fe200078e00ce */
[----:B------:R-:W-:Y:S01]  /*48c0*/  MOV R211, R205 ;  /* 0x000000cd00d37202 */ /* 0x000fe20000000f00 */
[----:B------:R-:W-:Y:S01]  /*48d0*/  IMAD.MOV.U32 R206, RZ, RZ, R173 ;  /* 0x000000ffffce7224 */ /* 0x000fe200078e00ad */
[----:B------:R-:W-:Y:S01]  /*48e0*/  MOV R230, R98 ;  /* 0x0000006200e67202 */ /* 0x000fe20000000f00 */
[----:B------:R-:W-:Y:S02]  /*48f0*/  IMAD.MOV.U32 R225, RZ, RZ, R158 ;  /* 0x000000ffffe17224 */ /* 0x000fe400078e009e */
[--C-:B-1----:R-:W-:Y:S01]  /*4900*/  FFMA.FTZ R0, R252, c[0x0][0x23c], -R13.reuse ;  /* 0x00008f00fc007a23 */ /* 0x102fe2000001080d */
[----:B------:R-:W-:Y:S01]  /*4910*/  MOV R27, R6 ;  /* 0x00000006001b7202 */ /* 0x000fe20000000f00 */
[----:B------:R-:W-:Y:S01]  /*4920*/  IMAD.MOV.U32 R210, RZ, RZ, R206 ;  /* 0x000000ffffd27224 */ /* 0x000fe200078e00ce */
[----:B------:R-:W1:Y:S01]  /*4930*/  LDSM.16.MT88.4 R4, [R234+0xf800] ;  /* 0x00f80000ea04783b */ /* 0x000e620000004200 */
[----:B------:R2:W-:Y:S03]  /*4940*/  MUFU.EX2 R16, R0 ;  /* 0x0000000000107308 */ /* 0x0005e60000000800 */
[----:B------:R-:W-:Y:S04]  /*4950*/  LDSM.16.MT88.4 R156, [R232+0xd800] ;  /* 0x00d80000e89c783b */ /* 0x000fe80000004200 */
[----:B------:R-:W-:Y:S01]  /*4960*/  LDSM.16.MT88.4 R172, [R233+0xd800] ;  /* 0x00d80000e9ac783b */ /* 0x000fe20000004200 */
[----:B--2---:R-:W-:-:S04]  /*4970*/  FFMA.FTZ R0, R217, c[0x0][0x23c], -R13 ;  /* 0x00008f00d9007a23 */ /* 0x004fc8000001080d */
[----:B------:R2:W-:Y:S02]  /*4980*/  MUFU.EX2 R17, R0 ;  /* 0x0000000000117308 */ /* 0x0005e40000000800 */
[----:B--2---:R-:W-:-:S06]  /*4990*/  FFMA.FTZ R0, R216, c[0x0][0x23c], -R13 ;  /* 0x00008f00d8007a23 */ /* 0x004fcc000001080d */
[----:B------:R2:W-:Y:S02]  /*49a0*/  MUFU.EX2 R18, R0 ;  /* 0x0000000000127308 */ /* 0x0005e40000000800 */
[----:B--2---:R-:W-:-:S06]  /*49b0*/  FFMA.FTZ R0, R190, c[0x0][0x23c], -R12 ;  /* 0x00008f00be007a23 */ /* 0x004fcc000001080c */
[----:B------:R2:W-:Y:S01]  /*49c0*/  MUFU.EX2 R13, R0 ;  /* 0x00000000000d7308 */ /* 0x0005e20000000800 */
[----:B------:R-:W-:Y:S01]  /*49d0*/  MOV R217, R227 ;  /* 0x000000e300d97202 */ /* 0x000fe20000000f00 */
[----:B--2---:R-:W-:Y:S01]  /*49e0*/  FFMA.FTZ R0, R191, c[0x0][0x23c], -R12 ;  /* 0x00008f00bf007a23 */ /* 0x004fe2000001080c */
[----:B------:R-:W-:Y:S01]  /*49f0*/  MOV R216, R229 ;  /* 0x000000e500d87202 */ /* 0x000fe20000000f00 */
[----:B------:R-:W-:Y:S01]  /*4a00*/  IMAD.MOV.U32 R227, RZ, RZ, R228 ;  /* 0x000000ffffe37224 */ /* 0x000fe200078e00e4 */
[----:B------:R-:W-:-:S03]  /*4a10*/  MOV R252, R207 ;  /* 0x000000cf00fc7202 */ /* 0x000fc60000000f00 */
[----:B------:R2:W-:Y:S01]  /*4a20*/  MUFU.EX2 R14, R0 ;  /* 0x00000000000e7308 */ /* 0x0005e20000000800 */
[----:B------:R-:W-:Y:S01]  /*4a30*/  MOV R229, R99 ;  /* 0x0000006300e57202 */ /* 0x000fe20000000f00 */
[----:B------:R-:W-:Y:S01]  /*4a40*/  IMAD.MOV.U32 R228, RZ, RZ, R96 ;  /* 0x000000ffffe47224 */ /* 0x000fe200078e0060 */
[----:B------:R-:W-:Y:S04]  /*4a50*/  LDSM.16.MT88.4 R188, [R235+0xd800] ;  /* 0x00d80000ebbc783b */ /* 0x000fe80000004200 */
[----:B------:R-:W-:Y:S01]  /*4a60*/  LDSM.16.MT88.4 R204, [R234+0xd800] ;  /* 0x00d80000eacc783b */ /* 0x000fe20000004200 */
[----:B--2---:R-:W-:-:S04]  /*4a70*/  FFMA.FTZ R0, R218, c[0x0][0x23c], -R12 ;  /* 0x00008f00da007a23 */ /* 0x004fc8000001080c */
[----:B------:R2:W-:Y:S01]  /*4a80*/  MUFU.EX2 R10, R0 ;  /* 0x00000000000a7308 */ /* 0x0005e20000000800 */
[----:B------:R-:W-:Y:S02]  /*4a90*/  MOV R218, R97 ;  /* 0x0000006100da7202 */ /* 0x000fe40000000f00 */
[----:B------:R-:W-:Y:S01]  /*4aa0*/  LDSM.16.MT88.4 R96, [R233+0xf800] ;  /* 0x00f80000e960783b */ /* 0x000fe20000004200 */
[----:B--2---:R-:W-:-:S04]  /*4ab0*/  FFMA.FTZ R0, R219, c[0x0][0x23c], -R12 ;  /* 0x00008f00db007a23 */ /* 0x004fc8000001080c */
[----:B------:R2:W1:Y:S02]  /*4ac0*/  MUFU.EX2 R11, R0 ;  /* 0x00000000000b7308 */ /* 0x0004640000000800 */
[----:B--2---:R-:W-:Y:S02]  /*4ad0*/  FADD.FTZ R0, R115, R114 ;  /* 0x0000007273007221 */ /* 0x004fe40000010000 */
[----:B------:R-:W2:Y:S01]  /*4ae0*/  LDSM.16.MT88.4 R112, [R235+0xf800] ;  /* 0x00f80000eb70783b */ /* 0x000ea20000004200 */
[----:B------:R-:W-:Y:S01]  /*4af0*/  IMAD.MOV.U32 R12, RZ, RZ, R243 ;  /* 0x000000ffff0c7224 */ /* 0x000fe200078e00f3 */
[----:B------:R-:W-:Y:S02]  /*4b00*/  MOV R35, R212 ;  /* 0x000000d400237202 */ /* 0x000fe40000000f00 */
[----:B------:R-:W-:Y:S01]  /*4b10*/  MOV R34, R213 ;  /* 0x000000d500227202 */ /* 0x000fe20000000f00 */
[----:B------:R-:W-:Y:S01]  /*4b20*/  FADD.FTZ R8, R8, R12 ;  /* 0x0000000c08087221 */ /* 0x000fe20000010000 */
[----:B------:R-:W-:Y:S01]  /*4b30*/  MOV R212, R125 ;  /* 0x0000007d00d47202 */ /* 0x000fe20000000f00 */
[----:B------:R-:W-:Y:S01]  /*4b40*/  IMAD.MOV.U32 R213, RZ, RZ, R124 ;  /* 0x000000ffffd57224 */ /* 0x000fe200078e007c */
[----:B------:R-:W-:-:S02]  /*4b50*/  MOV R231, R126 ;  /* 0x0000007e00e77202 */ /* 0x000fc40000000f00 */
[----:B------:R-:W-:Y:S02]  /*4b60*/  F2FP.BF16.PACK_AB R128, R25, R24 ;  /* 0x000000181980723e */ /* 0x000fe400000010ff */
[----:B---3--:R-:W-:Y:S02]  /*4b70*/  F2FP.BF16.PACK_AB R129, R21, R20 ;  /* 0x000000141581723e */ /* 0x008fe400000010ff */
[----:B------:R-:W-:Y:S02]  /*4b80*/  F2FP.BF16.PACK_AB R130, R23, R26 ;  /* 0x0000001a1782723e */ /* 0x000fe400000010ff */
[----:B------:R-:W-:Y:S02]  /*4b90*/  F2FP.BF16.PACK_AB R131, R19, R22 ;  /* 0x000000161383723e */ /* 0x000fe400000010ff */
[----:B-1----:R-:W-:Y:S01]  /*4ba0*/  F2FP.BF16.PACK_AB R127, R11, R10 ;  /* 0x0000000a0b7f723e */ /* 0x002fe200000010ff */
[----:B------:R-:W-:Y:S01]  /*4bb0*/  FADD.FTZ R0, R240, R0 ;  /* 0x00000000f0007221 */ /* 0x000fe20000010000 */
[----:B------:R-:W-:Y:S01]  /*4bc0*/  MOV R12, R218 ;  /* 0x000000da000c7202 */ /* 0x000fe20000000f00 */
[----:B------:R-:W-:Y:S01]  /*4bd0*/  FADD.FTZ R2, R239, R2 ;  /* 0x00000002ef027221 */ /* 0x000fe20000010000 */
[----:B------:R-:W-:Y:S01]  /*4be0*/  F2FP.BF16.PACK_AB R124, R16, R15 ;  /* 0x0000000f107c723e */ /* 0x000fe200000010ff */
[----:B------:R4:W5:Y:S01]  /*4bf0*/  LDL.LU R243, [R1+0x60] ;  /* 0x0000600001f37983 */ /* 0x0009620000300800 */
[----:B------:R-:W-:-:S02]  /*4c00*/  F2FP.BF16.PACK_AB R125, R14, R13 ;  /* 0x0000000d0e7d723e */ /* 0x000fc400000010ff */
[----:B------:R-:W-:Y:S02]  /*4c10*/  F2FP.BF16.PACK_AB R126, R18, R17 ;  /* 0x00000011127e723e */ /* 0x000fe400000010ff */
[----:B------:R-:W-:Y:S01]  /*4c20*/  MOV R218, R9 ;  /* 0x0000000900da7202 */ /* 0x000fe20000000f00 */
[----:B------:R-:W-:Y:S02]  /*4c30*/  FADD.FTZ R9, R241, R242 ;  /* 0x000000f2f1097221 */ /* 0x000fe40000010000 */
[----:B------:R-:W-:Y:S01]  /*4c40*/  FADD.FTZ R8, R238, R8 ;  /* 0x00000008ee087221 */ /* 0x000fe20000010000 */
[-C--:B------:R-:W-:Y:S01]  /*4c50*/  HMMA.16816.F32.BF16 R116, R128, R4.reuse, R116 ;  /* 0x000000048074723c */ /* 0x080fe20000041874 */
        /* <DEDUP_REMOVED lines=12> */
[----:B--2---:R-:W-:Y:S01]  /*4d20*/  HMMA.16816.F32.BF16 R108, R124, R114, R68 ;  /* 0x000000727c6c723c */ /* 0x004fe20000041844 */
[----:B------:R-:W-:Y:S01]  /*4d30*/  FADD.FTZ R5, R33, R5 ;  /* 0x0000000521057221 */ /* 0x000fe20000010000 */
[----:B------:R4:W5:Y:S01]  /*4d40*/  LDL.LU R238, [R1+0x4c] ;  /* 0x00004c0001ee7983 */ /* 0x0009620000300800 */
[----:B------:R-:W-:Y:S02]  /*4d50*/  FADD.FTZ R8, R216, R4 ;  /* 0x00000004d8087221 */ /* 0x000fe40000010000 */
[----:B------:R-:W-:Y:S01]  /*4d60*/  FADD.FTZ R4, R217, R0 ;  /* 0x00000000d9047221 */ /* 0x000fe20000010000 */
[----:B------:R4:W5:Y:S01]  /*4d70*/  LDL.LU R237, [R1+0x48] ;  /* 0x0000480001ed7983 */ /* 0x0009620000300800 */
[----:B------:R-:W-:Y:S01]  /*4d80*/  FADD.FTZ R2, R252, R2 ;  /* 0x00000002fc027221 */ /* 0x000fe20000010000 */
[----:B------:R-:W-:Y:S01]  /*4d90*/  HMMA.16816.F32.BF16 R148, R128, R156, R148 ;  /* 0x0000009c8094723c */ /* 0x000fe20000041894 */
[----:B------:R-:W-:Y:S01]  /*4da0*/  FADD.FTZ R0, R210, R5 ;  /* 0x00000005d2007221 */ /* 0x000fe20000010000 */
[----:B------:R4:W5:Y:S01]  /*4db0*/  LDL.LU R236, [R1+0x44] ;  /* 0x0000440001ec7983 */ /* 0x0009620000300800 */
[----:B------:R-:W-:-:S05]  /*4dc0*/  FADD.FTZ R5, R211, R8 ;  /* 0x00000008d3057221 */ /* 0x000fca0000010000 */
[C---:B------:R-:W-:Y:S08]  /*4dd0*/  HMMA.16816.F32.BF16 R144, R124.reuse, R156, R144 ;  /* 0x0000009c7c90723c */ /* 0x040ff00000041890 */
[----:B------:R-:W-:Y:S08]  /*4de0*/  HMMA.16816.F32.BF16 R152, R124, R158, R152 ;  /* 0x0000009e7c98723c */ /* 0x000ff00000041898 */
[-C--:B------:R-:W-:Y:S08]  /*4df0*/  HMMA.16816.F32.BF16 R160, R128, R172.reuse, R160 ;  /* 0x000000ac80a0723c */ /* 0x080ff000000418a0 */
[C---:B------:R-:W-:Y:S08]  /*4e00*/  HMMA.16816.F32.BF16 R164, R124.reuse, R172, R164 ;  /* 0x000000ac7ca4723c */ /* 0x040ff000000418a4 */
[----:B------:R-:W-:Y:S08]  /*4e10*/  HMMA.16816.F32.BF16 R168, R124, R174, R168 ;  /* 0x000000ae7ca8723c */ /* 0x000ff000000418a8 */
[-C--:B------:R-:W-:Y:S08]  /*4e20*/  HMMA.16816.F32.BF16 R176, R128, R188.reuse, R176 ;  /* 0x000000bc80b0723c */ /* 0x080ff000000418b0 */
        /* <DEDUP_REMOVED lines=67> */
[----:B------:R-:W2:Y:S01]  /*5260*/  LDL.LU R139, [R1+0x4] ;  /* 0x00000400018b7983 */ /* 0x000ea20000300800 */
[----:B------:R-:W-:Y:S01]  /*5270*/  IMAD.MOV.U32 R133, RZ, RZ, R135 ;  /* 0x000000ffff857224 */ /* 0x000fe200078e0087 */
[----:B------:R-:W-:Y:S01]  /*5280*/  MOV R140, R3 ;  /* 0x00000003008c7202 */ /* 0x000fe20000000f00 */
[----:B------:R-:W-:Y:S01]  /*5290*/  IMAD.MOV.U32 R132, RZ, RZ, R136 ;  /* 0x000000ffff847224 */ /* 0x000fe200078e0088 */
[----:B--2-4-:R-:W-:-:S02]  /*52a0*/  LEA.HI.SX32 R0, R139, 0xfffffffe, 0x1a ;  /* 0xfffffffe8b007811 */ /* 0x014fc400078fd2ff */
[----:B------:R-:W-:-:S03]  /*52b0*/  MOV R139, R134 ;  /* 0x00000086008b7202 */ /* 0x000fc60000000f00 */
[----:B------:R1:W-:Y:S01]  /*52c0*/  STL [R1+0x10], R0 ;  /* 0x0000100001007387 */ /* 0x0003e20000100800 */
[----:B------:R-:W-:Y:S05]  /*52d0*/  BRA `(.L_x_96) ;  /* 0x000001f000007947 */ /* 0x000fea0003800000 */
.L_x_98:
        /* <DEDUP_REMOVED lines=31> */
.L_x_96:
[----:B------:R-:W2:Y:S01]  /*54d0*/  LDL R137, [R1+0x10] ;  /* 0x0000100001897983 */ /* 0x000ea20000100800 */
[----:B------:R-:W-:Y:S04]  /*54e0*/  DEPBAR.LE SB0, 0x0 ;  /* 0x000080000000791a */ /* 0x000fe80000000000 */
[----:B------:R-:W3:Y:S06]  /*54f0*/  LDL.64 R10, [R1+0x30] ;  /* 0x00003000010a7983 */ /* 0x000eec0000100a00 */
[----:B------:R-:W4:Y:S04]  /*5500*/  LDL R8, [R1+0x40] ;  /* 0x0000400001087983 */ /* 0x000f280000100800 */
[----:B------:R-:W-:Y:S01]  /*5510*/  BAR.SYNC.DEFER_BLOCKING 0x0 ;  /* 0x0000000000007b1d */ /* 0x000fe20000010000 */
[----:B-12---:R-:W-:Y:S01]  /*5520*/  SHF.R.S32.HI R0, RZ, 0x1f, R137 ;  /* 0x0000001fff007819 */ /* 0x006fe20000011489 */
[C---:B------:R-:W-:Y:S04]  /*5530*/  IMAD.WIDE.U32 R2, R137.reuse, c[0x0][0x1a0], RZ ;  /* 0x0000680089027a25 */ /* 0x040fe800078e00ff */
[----:B------:R-:W-:Y:S04]  /*5540*/  IMAD R0, R0, c[0x0][0x1a0], RZ ;  /* 0x0000680000007a24 */ /* 0x000fe800078e02ff */
[----:B------:R-:W-:Y:S01]  /*5550*/  IMAD R4, R137, c[0x0][0x1a4], R0 ;  /* 0x0000690089047a24 */ /* 0x000fe200078e0200 */
[----:B---3--:R-:W-:Y:S04]  /*5560*/  LEA R0, P0, R2, R10, 0x6 ;  /* 0x0000000a02007211 */ /* 0x008fe800078030ff */
[----:B------:R-:W-:Y:S02]  /*5570*/  IADD3 R4, R3, R4, RZ ;  /* 0x0000000403047210 */ /* 0x000fe40007ffe0ff */
[----:B------:R-:W-:Y:S02]  /*5580*/  LEA R6, P1, R0, c[0x0][0x170], 0x1 ;  /* 0x00005c0000067a11 */ /* 0x000fe400078208ff */
[----:B----4-:R-:W-:Y:S02]  /*5590*/  LEA.HI.X R2, R2, R8, R4, 0x6, P0 ;  /* 0x0000000802027211 */ /* 0x010fe400000f3404 */
        /* <DEDUP_REMOVED lines=11> */
[----:B------:R1:W-:Y:S08]  /*5650*/  LDGSTS.E.BYPASS.LTC128B.128 [R251+0xe000], [R6.64+0x80] ;  /* 0x0e00008006fb7fae */ /* 0x0003f0000b901d48 */
[----:B------:R1:W-:Y:S08]  /*5660*/  LDGSTS.E.BYPASS.LTC128B.128 [R251+0xc800], [R4.64] ;  /* 0x0c80000004fb7fae */ /* 0x0003f0000b901d48 */
[----:B------:R1:W-:Y:S08]  /*5670*/  LDGSTS.E.BYPASS.LTC128B.128 [R251+0xe800], [R4.64+0x80] ;  /* 0x0e80008004fb7fae */ /* 0x0003f0000b901d48 */
[----:B------:R2:W-:Y:S08]  /*5680*/  LDGSTS.E.BYPASS.LTC128B.128 [R251+0xd000], [R2.64] ;  /* 0x0d00000002fb7fae */ /* 0x0005f0000b901d48 */
[----:B------:R2:W-:Y:S08]  /*5690*/  LDGSTS.E.BYPASS.LTC128B.128 [R251+0xf000], [R2.64+0x80] ;  /* 0x0f00008002fb7fae */ /* 0x0005f0000b901d48 */
[----:B------:R3:W-:Y:S08]  /*56a0*/  LDGSTS.E.BYPASS.LTC128B.128 [R251+0xd800], [R8.64] ;  /* 0x0d80000008fb7fae */ /* 0x0007f0000b901d48 */
[----:B------:R3:W-:Y:S08]  /*56b0*/  LDGSTS.E.BYPASS.LTC128B.128 [R251+0xf800], [R8.64+0x80] ;  /* 0x0f80008008fb7fae */ /* 0x0007f0000b901d48 */
[----:B-----5:R-:W-:Y:S08]  /*56c0*/  LDSM.16.M88.4 R64, [R239] ;  /* 0x00000000ef40783b */ /* 0x020ff00000000200 */
[----:B------:R-:W1:Y:S08]  /*56d0*/  LDSM.16.M88.4 R16, [R238] ;  /* 0x00000000ee10783b */ /* 0x000e700000000200 */
[----:B------:R-:W3:Y:S08]  /*56e0*/  LDSM.16.M88.4 R60, [R239+0x2000] ;  /* 0x00200000ef3c783b */ /* 0x000ef00000000200 */
[----:B------:R-:W4:Y:S08]  /*56f0*/  LDSM.16.M88.4 R32, [R238+0x800] ;  /* 0x00080000ee20783b */ /* 0x000f300000000200 */
[----:B------:R-:W0:Y:S08]  /*5700*/  LDGDEPBAR ;  /* 0x00000000000079af */ /* 0x000e300000000000 */
[----:B------:R-:W2:Y:S01]  /*5710*/  LDSM.16.M88.4 R48, [R238+0x1000] ;  /* 0x00100000ee30783b */ /* 0x000ea20000000200 */
        /* <DEDUP_REMOVED lines=8> */
[-C--:B----4-:R-:W-:Y:S07]  /*57a0*/  HMMA.16816.F32.BF16 R20, R64, R32.reuse, RZ ;  /* 0x000000204014723c */ /* 0x090fee00000418ff */
[----:B------:R-:W-:Y:S01]  /*57b0*/  LDSM.16.M88.4 R224, [R249] ;  /* 0x00000000f9e0783b */ /* 0x000fe20000000200 */
[C---:B------:R-:W-:Y:S07]  /*57c0*/  HMMA.16816.F32.BF16 R24, R60.reuse, R32, RZ ;  /* 0x000000203c18723c */ /* 0x040fee00000418ff */
[----:B------:R-:W-:Y:S01]  /*57d0*/  LDSM.16.M88.4 R228, [R248] ;  /* 0x00000000f8e4783b */ /* 0x000fe20000000200 */
[-C--:B------:R-:W-:Y:S08]  /*57e0*/  HMMA.16816.F32.BF16 R28, R60, R34.reuse, RZ ;  /* 0x000000223c1c723c */ /* 0x080ff000000418ff */
[C---:B------:R-:W-:Y:S08]  /*57f0*/  HMMA.16816.F32.BF16 R32, R64.reuse, R34, RZ ;  /* 0x000000224020723c */ /* 0x040ff000000418ff */
[-C--:B--2---:R-:W-:Y:S08]  /*5800*/  HMMA.16816.F32.BF16 R36, R64, R48.reuse, RZ ;  /* 0x000000304024723c */ /* 0x084ff000000418ff */
        /* <DEDUP_REMOVED lines=28> */
[----:B------:R-:W3:Y:S07]  /*59d0*/  LDSM.16.M88.4 R212, [R237+0x800] ;  /* 0x00080000edd4783b */ /* 0x000eee0000000200 */
[-C--:B-1----:R-:W-:Y:S01]  /*59e0*/  HMMA.16816.F32.BF16 R4, R208, R216.reuse, R4 ;  /* 0x000000d8d004723c */ /* 0x082fe20000041804 */
[----:B------:R-:W1:Y:S07]  /*59f0*/  LDSM.16.M88.4 R228, [R237+0x1800] ;  /* 0x00180000ede4783b */ /* 0x000e6e0000000200 */
        /* <DEDUP_REMOVED lines=8> */
[----:B------:R-:W2:Y:S07]  /*5a80*/  LDSM.16.M88.4 R212, [R241] ;  /* 0x00000000f1d4783b */ /* 0x000eae0000000200 */
[-C--:B------:R-:W-:Y:S08]  /*5a90*/  HMMA.16816.F32.BF16 R36, R208, R220.reuse, R36 ;  /* 0x000000dcd024723c */ /* 0x080ff00000041824 */
[C---:B------:R-:W-:Y:S08]  /*5aa0*/  HMMA.16816.F32.BF16 R40, R224.reuse, R220, R40 ;  /* 0x000000dce028723c */ /* 0x040ff00000041828 */
[-C--:B------:R-:W-:Y:S08]  /*5ab0*/  HMMA.16816.F32.BF16 R44, R224, R222.reuse, R44 ;  /* 0x000000dee02c723c */ /* 0x080ff0000004182c */
[C---:B------:R-:W-:Y:S01]  /*5ac0*/  HMMA.16816.F32.BF16 R48, R208.reuse, R222, R48 ;  /* 0x000000ded030723c */ /* 0x040fe20000041830 */
[----:B------:R-:W3:Y:S07]  /*5ad0*/  LDSM.16.M88.4 R220, [R241+0x2000] ;  /* 0x00200000f1dc783b */ /* 0x000eee0000000200 */
[-C--:B-1----:R-:W-:Y:S08]  /*5ae0*/  HMMA.16816.F32.BF16 R52, R208, R228.reuse, R52 ;  /* 0x000000e4d034723c */ /* 0x082ff00000041834 */
[C---:B------:R-:W-:Y:S08]  /*5af0*/  HMMA.16816.F32.BF16 R56, R224.reuse, R228, R56 ;  /* 0x000000e4e038723c */ /* 0x040ff00000041838 */
[-C--:B------:R-:W-:Y:S01]  /*5b00*/  HMMA.16816.F32.BF16 R60, R224, R230.reuse, R60 ;  /* 0x000000e6e03c723c */ /* 0x080fe2000004183c */
[----:B------:R-:W-:Y:S07]  /*5b10*/  LDSM.16.M88.4 R224, [R236+0x1000] ;  /* 0x00100000ece0783b */ /* 0x000fee0000000200 */
[----:B------:R-:W-:Y:S01]  /*5b20*/  HMMA.16816.F32.BF16 R64, R208, R230, R64 ;  /* 0x000000e6d040723c */ /* 0x000fe20000041840 */
[----:B------:R-:W1:Y:S07]  /*5b30*/  LDSM.16.M88.4 R208, [R236+0x800] ;  /* 0x00080000ecd0783b */ /* 0x000e6e0000000200 */
[-C--:B--2---:R-:W-:Y:S01]  /*5b40*/  HMMA.16816.F32.BF16 R4, R212, R216.reuse, R4 ;  /* 0x000000d8d404723c */ /* 0x084fe20000041804 */
[----:B------:R-:W2:Y:S07]  /*5b50*/  LDSM.16.M88.4 R228, [R236+0x1800] ;  /* 0x00180000ece4783b */ /* 0x000eae0000000200 */
[C---:B---3--:R-:W-:Y:S08]  /*5b60*/  HMMA.16816.F32.BF16 R8, R220.reuse, R216, R8 ;  /* 0x000000d8dc08723c */ /* 0x048ff00000041808 */
[-C--:B------:R-:W-:Y:S08]  /*5b70*/  HMMA.16816.F32.BF16 R12, R220, R218.reuse, R12 ;  /* 0x000000dadc0c723c */ /* 0x080ff0000004180c */
[C---:B------:R-:W-:Y:S01]  /*5b80*/  HMMA.16816.F32.BF16 R16, R212.reuse, R218, R16 ;  /* 0x000000dad410723c */ /* 0x040fe20000041810 */
[----:B------:R-:W-:Y:S07]  /*5b90*/  LDSM.16.M88.4 R216, [R238+0x2000] ;  /* 0x00200000eed8783b */ /* 0x000fee0000000200 */
[-C--:B-1----:R-:W-:Y:S08]  /*5ba0*/  HMMA.16816.F32.BF16 R20, R212, R208.reuse, R20 ;  /* 0x000000d0d414723c */ /* 0x082ff00000041814 */
        /* <DEDUP_REMOVED lines=8> */
[----:B------:R-:W3:Y:S07]  /*5c30*/  LDSM.16.M88.4 R224, [R239+0x6000] ;  /* 0x00600000efe0783b */ /* 0x000eee0000000200 */
[-C--:B--2---:R-:W-:Y:S08]  /*5c40*/  HMMA.16816.F32.BF16 R52, R212, R228.reuse, R52 ;  /* 0x000000e4d434723c */ /* 0x084ff00000041834 */
[C---:B------:R-:W-:Y:S08]  /*5c50*/  HMMA.16816.F32.BF16 R56, R220.reuse, R228, R56 ;  /* 0x000000e4dc38723c */ /* 0x040ff00000041838 */
[-C--:B------:R-:W-:Y:S01]  /*5c60*/  HMMA.16816.F32.BF16 R60, R220, R230.reuse, R60 ;  /* 0x000000e6dc3c723c */ /* 0x080fe2000004183c */
[----:B------:R-:W-:Y:S07]  /*5c70*/  LDSM.16.M88.4 R220, [R238+0x3000] ;  /* 0x00300000eedc783b */ /* 0x000fee0000000200 */
[----:B------:R-:W-:Y:S01]  /*5c80*/  HMMA.16816.F32.BF16 R64, R212, R230, R64 ;  /* 0x000000e6d440723c */ /* 0x000fe20000041840 */
[----:B------:R-:W2:Y:S07]  /*5c90*/  LDSM.16.M88.4 R212, [R238+0x2800] ;  /* 0x00280000eed4783b */ /* 0x000eae0000000200 */
[-C--:B-1----:R-:W-:Y:S01]  /*5ca0*/  HMMA.16816.F32.BF16 R4, R208, R216.reuse, R4 ;  /* 0x000000d8d004723c */ /* 0x082fe20000041804 */
[----:B------:R-:W1:Y:S07]  /*5cb0*/  LDSM.16.M88.4 R228, [R238+0x3800] ;  /* 0x00380000eee4783b */ /* 0x000e6e0000000200 */
        /* <DEDUP_REMOVED lines=8> */
[----:B------:R-:W2:Y:S07]  /*5d40*/  LDSM.16.M88.4 R212, [R240+0x4000] ;  /* 0x00400000f0d4783b */ /* 0x000eae0000000200 */
        /* <DEDUP_REMOVED lines=8> */
[----:B------:R-:W-:Y:S07]  /*5dd0*/  LDSM.16.M88.4 R224, [R245] ;  /* 0x00000000f5e0783b */ /* 0x000fee0000000200 */
[----:B------:R-:W-:Y:S01]  /*5de0*/  HMMA.16816.F32.BF16 R64, R208, R230, R64 ;  /* 0x000000e6d040723c */ /* 0x000fe20000041840 */
[----:B------:R-:W1:Y:S07]  /*5df0*/  LDSM.16.M88.4 R208, [R246] ;  /* 0x00000000f6d0783b */ /* 0x000e6e0000000200 */
[-C--:B--2---:R-:W-:Y:S01]  /*5e00*/  HMMA.16816.F32.BF16 R4, R212, R216.reuse, R4 ;  /* 0x000000d8d404723c */ /* 0x084fe20000041804 */
[----:B------:R-:W2:Y:S07]  /*5e10*/  LDSM.16.M88.4 R228, [R244] ;  /* 0x00000000f4e4783b */ /* 0x000eae0000000200 */
        /* <DEDUP_REMOVED lines=17> */
[----:B------:R-:W2:Y:S07]  /*5f30*/  LDSM.16.M88.4 R220, [R237+0x2800] ;  /* 0x00280000eddc783b */ /* 0x000eae0000000200 */
[----:B------:R-:W-:Y:S01]  /*5f40*/  HMMA.16816.F32.BF16 R64, R212, R230, R64 ;  /* 0x000000e6d440723c */ /* 0x000fe20000041840 */
[----:B------:R-:W4:Y:S07]  /*5f50*/  LDSM.16.M88.4 R212, [R237+0x3000] ;  /* 0x00300000edd4783b */ /* 0x000f2e0000000200 */
[-C--:B-1----:R-:W-:Y:S01]  /*5f60*/  HMMA.16816.F32.BF16 R4, R208, R216.reuse, R4 ;  /* 0x000000d8d004723c */ /* 0x082fe20000041804 */
[----:B------:R-:W1:Y:S07]  /*5f70*/  LDSM.16.M88.4 R228, [R237+0x3800] ;  /* 0x00380000ede4783b */ /* 0x000e6e0000000200 */
[C---:B---3--:R-:W-:Y:S08]  /*5f80*/  HMMA.16816.F32.BF16 R8, R224.reuse, R216, R8 ;  /* 0x000000d8e008723c */ /* 0x048ff00000041808 */
[-C--:B------:R-:W-:Y:S08]  /*5f90*/  HMMA.16816.F32.BF16 R12, R224, R218.reuse, R12 ;  /* 0x000000dae00c723c */ /* 0x080ff0000004180c */
[C---:B------:R-:W-:Y:S01]  /*5fa0*/  HMMA.16816.F32.BF16 R16, R208.reuse, R218, R16 ;  /* 0x000000dad010723c */ /* 0x040fe20000041810 */
[----:B------:R-:W-:Y:S07]  /*5fb0*/  LDSM.16.M88.4 R216, [R241+0x4000] ;  /* 0x00400000f1d8783b */ /* 0x000fee0000000200 */
[-C--:B--2---:R-:W-:Y:S08]  /*5fc0*/  HMMA.16816.F32.BF16 R20, R208, R220.reuse, R20 ;  /* 0x000000dcd014723c */ /* 0x084ff00000041814 */
[C---:B------:R-:W-:Y:S08]  /*5fd0*/  HMMA.16816.F32.BF16 R24, R224.reuse, R220, R24 ;  /* 0x000000dce018723c */ /* 0x040ff00000041818 */
[-C--:B------:R-:W-:Y:S08]  /*5fe0*/  HMMA.16816.F32.BF16 R28, R224, R222.reuse, R28 ;  /* 0x000000dee01c723c */ /* 0x080ff0000004181c */
[C---:B------:R-:W-:Y:S01]  /*5ff0*/  HMMA.16816.F32.BF16 R32, R208.reuse, R222, R32 ;  /* 0x000000ded020723c */ /* 0x040fe20000041820 */
[----:B------:R-:W2:Y:S07]  /*6000*/  LDSM.16.M88.4 R220, [R236+0x2000] ;  /* 0x00200000ecdc783b */ /* 0x000eae0000000200 */
        /* <DEDUP_REMOVED lines=8> */
[----:B------:R-:W-:Y:S08]  /*6090*/  HMMA.16816.F32.BF16 R64, R208, R230, R64 ;  /* 0x000000e6d040723c */ /* 0x000ff00000041840 */
[-C--:B--2---:R-:W-:Y:S08]  /*60a0*/  HMMA.16816.F32.BF16 R4, R216, R220.reuse, R4 ;  /* 0x000000dcd804723c */ /* 0x084ff00000041804 */
        /* <DEDUP_REMOVED lines=17> */
[----:B------:R-:W-:Y:S07]  /*61c0*/  FMUL.FTZ R15, R15, c[0x0][0x2ec] ;  /* 0x0000bb000f0f7a20 */ /* 0x000fee0000410000 */
[----:B------:R1:W-:Y:S10]  /*61d0*/  MUFU.TANH R220, R7 ;  /* 0x0000000700dc7308 */ /* 0x0003f40000002400 */
[----:B------:R-:W-:Y:S10]  /*61e0*/  MUFU.TANH R210, R8 ;  /* 0x0000000800d27308 */ /* 0x000ff40000002400 */
[----:B------:R-:W-:Y:S01]  /*61f0*/  MUFU.TANH R224, R9 ;  /* 0x0000000900e07308 */ /* 0x000fe20000002400 */
[----:B-1----:R-:W1:Y:S09]  /*6200*/  LDSM.16.M88.4 R4, [R236+0x2800] ;  /* 0x00280000ec04783b */ /* 0x002e720000000200 */
[----:B------:R-:W-:Y:S10]  /*6210*/  MUFU.TANH R143, R10 ;  /* 0x0000000a008f7308 */ /* 0x000ff40000002400 */
[----:B------:R2:W-:Y:S10]  /*6220*/  MUFU.TANH R225, R11 ;  /* 0x0000000b00e17308 */ /* 0x0005f40000002400 */
[----:B------:R3:W-:Y:S10]  /*6230*/  MUFU.TANH R211, R12 ;  /* 0x0000000c00d37308 */ /* 0x0007f40000002400 */
[----:B------:R4:W-:Y:S01]  /*6240*/  MUFU.TANH R223, R13 ;  /* 0x0000000d00df7308 */ /* 0x0009e20000002400 */
[----:B--2---:R-:W2:Y:S01]  /*6250*/  LDSM.16.M88.4 R8, [R236+0x3000] ;  /* 0x00300000ec08783b */ /* 0x004ea20000000200 */
[-C--:B-1----:R-:W-:Y:S08]  /*6260*/  HMMA.16816.F32.BF16 R20, R216, R4.reuse, R20 ;  /* 0x00000004d814723c */ /* 0x082ff00000041814 */
[----:B------:R1:W-:Y:S01]  /*6270*/  MUFU.TANH R222, R14 ;  /* 0x0000000e00de7308 */ /* 0x0003e20000002400 */
[C---:B------:R-:W-:Y:S04]  /*6280*/  HMMA.16816.F32.BF16 R24, R212.reuse, R4, R24 ;  /* 0x00000004d418723c */ /* 0x040fe80000041818 */
[----:B---3--:R-:W-:Y:S05]  /*6290*/  FMUL.FTZ R12, R18, c[0x0][0x2ec] ;  /* 0x0000bb00120c7a20 */ /* 0x008fea0000410000 */
[----:B------:R3:W-:Y:S01]  /*62a0*/  MUFU.TANH R221, R15 ;  /* 0x0000000f00dd7308 */ /* 0x0007e20000002400 */
[-C--:B------:R-:W-:Y:S03]  /*62b0*/  HMMA.16816.F32.BF16 R28, R212, R6.reuse, R28 ;  /* 0x00000006d41c723c */ /* 0x080fe6000004181c */
[----:B----4-:R-:W-:Y:S05]  /*62c0*/  FMUL.FTZ R13, R17, c[0x0][0x2ec] ;  /* 0x0000bb00110d7a20 */ /* 0x010fea0000410000 */
[C---:B------:R-:W-:Y:S01]  /*62d0*/  HMMA.16816.F32.BF16 R32, R216.reuse, R6, R32 ;  /* 0x00000006d820723c */ /* 0x040fe20000041820 */
[----:B------:R-:W-:Y:S01]  /*62e0*/  MUFU.TANH R12, R12 ;  /* 0x0000000c000c7308 */ /* 0x000fe20000002400 */
[----:B------:R-:W4:Y:S01]  /*62f0*/  LDSM.16.M88.4 R4, [R236+0x3800] ;  /* 0x00380000ec04783b */ /* 0x000f220000000200 */
[----:B------:R-:W-:Y:S04]  /*6300*/  DEPBAR.LE SB0, 0x0 ;  /* 0x000080000000791a */ /* 0x000fe80000000000 */
[----:B------:R-:W-:Y:S02]  /*6310*/  FMUL.FTZ R23, R23, c[0x0][0x2ec] ;  /* 0x0000bb0017177a20 */ /* 0x000fe40000410000 */
[----:B------:R-:W-:Y:S02]  /*6320*/  FMUL.FTZ R24, R24, c[0x0][0x2ec] ;  /* 0x0000bb0018187a20 */ /* 0x000fe40000410000 */
[----:B------:R-:W4:Y:S01]  /*6330*/  MUFU.TANH R2, R23 ;  /* 0x0000001700027308 */ /* 0x000f220000002400 */
[----:B------:R-:W-:Y:S01]  /*6340*/  BAR.SYNC.DEFER_BLOCKING 0x0 ;  /* 0x0000000000007b1d */ /* 0x000fe20000010000 */
[----:B-1----:R-:W-:Y:S01]  /*6350*/  FMUL.FTZ R14, R19, c[0x0][0x2ec] ;  /* 0x0000bb00130e7a20 */ /* 0x002fe20000410000 */
[-C--:B--2---:R-:W-:Y:S05]  /*6360*/  HMMA.16816.F32.BF16 R36, R216, R8.reuse, R36 ;  /* 0x00000008d824723c */ /* 0x084fea0000041824 */
[----:B------:R-:W-:Y:S02]  /*6370*/  FMUL.FTZ R30, R30, c[0x0][0x2ec] ;  /* 0x0000bb001e1e7a20 */ /* 0x000fe40000410000 */
[----:B------:R-:W1:Y:S01]  /*6380*/  MUFU.TANH R0, R24 ;  /* 0x0000001800007308 */ /* 0x000e620000002400 */
[----:B---3--:R-:W-:Y:S01]  /*6390*/  FMUL.FTZ R15, R16, c[0x0][0x2ec] ;  /* 0x0000bb00100f7a20 */ /* 0x008fe20000410000 */
[C---:B------:R-:W-:Y:S04]  /*63a0*/  HMMA.16816.F32.BF16 R40, R212.reuse, R8, R40 ;  /* 0x00000008d428723c */ /* 0x040fe80000041828 */
[----:B------:R-:W-:Y:S02]  /*63b0*/  FMUL.FTZ R20, R20, c[0x0][0x2ec] ;  /* 0x0000bb0014147a20 */ /* 0x000fe40000410000 */
[----:B------:R-:W-:Y:S02]  /*63c0*/  FMUL.FTZ R21, R21, c[0x0][0x2ec] ;  /* 0x0000bb0015157a20 */ /* 0x000fe40000410000 */
[----:B------:R-:W-:Y:S01]  /*63d0*/  MUFU.TANH R15, R15 ;  /* 0x0000000f000f7308 */ /* 0x000fe20000002400 */
[-C--:B------:R-:W-:Y:S01]  /*63e0*/  HMMA.16816.F32.BF16 R44, R212, R10.reuse, R44 ;  /* 0x0000000ad42c723c */ /* 0x080fe2000004182c */
[----:B----4-:R-:W-:Y:S02]  /*63f0*/  STL [R1], R2 ;  /* 0x0000000201007387 */ /* 0x010fe40000100800 */
[----:B------:R-:W-:Y:S02]  /*6400*/  FMUL.FTZ R22, R22, c[0x0][0x2ec] ;  /* 0x0000bb0016167a20 */ /* 0x000fe40000410000 */
[----:B------:R-:W-:Y:S03]  /*6410*/  FMUL.FTZ R25, R25, c[0x0][0x2ec] ;  /* 0x0000bb0019197a20 */ /* 0x000fe60000410000 */
[C---:B------:R-:W-:Y:S01]  /*6420*/  HMMA.16816.F32.BF16 R48, R216.reuse, R10, R48 ;  /* 0x0000000ad830723c */ /* 0x040fe20000041830 */
[----:B------:R-:W-:Y:S03]  /*6430*/  MUFU.TANH R13, R13 ;  /* 0x0000000d000d7308 */ /* 0x000fe60000002400 */
[----:B------:R-:W-:Y:S01]  /*6440*/  FMUL.FTZ R26, R26, c[0x0][0x2ec] ;  /* 0x0000bb001a1a7a20 */ /* 0x000fe20000410000 */
[----:B-1----:R1:W-:Y:S01]  /*6450*/  STL [R1+0x8], R0 ;  /* 0x0000080001007387 */ /* 0x0023e20000100800 */
[----:B------:R-:W-:Y:S02]  /*6460*/  FMUL.FTZ R27, R27, c[0x0][0x2ec] ;  /* 0x0000bb001b1b7a20 */ /* 0x000fe40000410000 */
[-C--:B------:R-:W-:Y:S03]  /*6470*/  HMMA.16816.F32.BF16 R52, R216, R4.reuse, R52 ;  /* 0x00000004d834723c */ /* 0x080fe60000041834 */
[----:B------:R-:W-:Y:S01]  /*6480*/  MUFU.TANH R14, R14 ;  /* 0x0000000e000e7308 */ /* 0x000fe20000002400 */
[----:B------:R-:W-:Y:S02]  /*6490*/  FMUL.FTZ R28, R28, c[0x0][0x2ec] ;  /* 0x0000bb001c1c7a20 */ /* 0x000fe40000410000 */
[----:B------:R-:W-:Y:S02]  /*64a0*/  FMUL.FTZ R29, R29, c[0x0][0x2ec] ;  /* 0x0000bb001d1d7a20 */ /* 0x000fe40000410000 */
[C---:B------:R-:W-:Y:S04]  /*64b0*/  HMMA.16816.F32.BF16 R56, R212.reuse, R4, R56 ;  /* 0x00000004d438723c */ /* 0x040fe80000041838 */
[----:B------:R-:W-:Y:S01]  /*64c0*/  FMUL.FTZ R31, R31, c[0x0][0x2ec] ;  /* 0x0000bb001f1f7a20 */ /* 0x000fe20000410000 */
[----:B------:R-:W-:Y:S01]  /*64d0*/  MUFU.TANH R226, R20 ;  /* 0x0000001400e27308 */ /* 0x000fe20000002400 */
[----:B------:R-:W-:Y:S02]  /*64e0*/  FMUL.FTZ R32, R32, c[0x0][0x2ec] ;  /* 0x0000bb0020207a20 */ /* 0x000fe40000410000 */
[-C--:B------:R-:W-:Y:S04]  /*64f0*/  HMMA.16816.F32.BF16 R60, R212, R6.reuse, R60 ;  /* 0x00000006d43c723c */ /* 0x080fe8000004183c */
[----:B------:R-:W-:Y:S02]  /*6500*/  FMUL.FTZ R48, R48, c[0x0][0x2ec] ;  /* 0x0000bb0030307a20 */ /* 0x000fe40000410000 */
[----:B------:R-:W-:Y:S01]  /*6510*/  FMUL.FTZ R33, R33, c[0x0][0x2ec] ;  /* 0x0000bb0021217a20 */ /* 0x000fe20000410000 */
[----:B-1----:R-:W1:Y:S01]  /*6520*/  MUFU.TANH R0, R30 ;  /* 0x0000001e00007308 */ /* 0x002e620000002400 */
[----:B------:R-:W-:Y:S04]  /*6530*/  HMMA.16816.F32.BF16 R64, R216, R6, R64 ;  /* 0x00000006d840723c */ /* 0x000fe80000041840 */
[----:B------:R-:W-:Y:S02]  /*6540*/  FMUL.FTZ R34, R34, c[0x0][0x2ec] ;  /* 0x0000bb0022227a20 */ /* 0x000fe40000410000 */
[----:B------:R-:W-:Y:S02]  /*6550*/  FMUL.FTZ R41, R41, c[0x0][0x2ec] ;  /* 0x0000bb0029297a20 */ /* 0x000fe40000410000 */
[----:B------:R-:W-:Y:S01]  /*6560*/  FMUL.FTZ R43, R43, c[0x0][0x2ec] ;  /* 0x0000bb002b2b7a20 */ /* 0x000fe20000410000 */
[----:B------:R2:W3:Y:S03]  /*6570*/  MUFU.TANH R134, R48 ;  /* 0x0000003000867308 */ /* 0x0004e60000002400 */
[----:B------:R-:W-:Y:S02]  /*6580*/  FMUL.FTZ R44, R44, c[0x0][0x2ec] ;  /* 0x0000bb002c2c7a20 */ /* 0x000fe40000410000 */
[----:B------:R-:W-:Y:S02]  /*6590*/  FMUL.FTZ R45, R45, c[0x0][0x2ec] ;  /* 0x0000bb002d2d7a20 */ /* 0x000fe40000410000 */
[----:B------:R-:W-:Y:S02]  /*65a0*/  FMUL.FTZ R46, R46, c[0x0][0x2ec] ;  /* 0x0000bb002e2e7a20 */ /* 0x000fe40000410000 */
[----:B------:R-:W-:Y:S01]  /*65b0*/  FMUL.FTZ R57, R57, c[0x0][0x2ec] ;  /* 0x0000bb0039397a20 */ /* 0x000fe20000410000 */
[----:B------:R4:W3:Y:S01]  /*65c0*/  MUFU.TANH R229, R21 ;  /* 0x0000001500e57308 */ /* 0x0008e20000002400 */
[----:B------:R-:W-:Y:S02]  /*65d0*/  FMUL.FTZ R35, R35, c[0x0][0x2ec] ;  /* 0x0000bb0023237a20 */ /* 0x000fe40000410000 */
[----:B------:R-:W-:Y:S01]  /*65e0*/  FMUL.FTZ R36, R36, c[0x0][0x2ec] ;  /* 0x0000bb0024247a20 */ /* 0x000fe20000410000 */
[----:B-1----:R1:W-:Y:S01]  /*65f0*/  STL [R1+0xc], R0 ;  /* 0x00000c0001007387 */ /* 0x0023e20000100800 */
[----:B------:R-:W-:Y:S02]  /*6600*/  FMUL.FTZ R37, R37, c[0x0][0x2ec] ;  /* 0x0000bb0025257a20 */ /* 0x000fe40000410000 */
[----:B------:R-:W-:Y:S02]  /*6610*/  FMUL.FTZ R38, R38, c[0x0][0x2ec] ;  /* 0x0000bb0026267a20 */ /* 0x000fe40000410000 */
[----:B------:R-:W-:Y:S01]  /*6620*/  FMUL.FTZ R39, R39, c[0x0][0x2ec] ;  /* 0x0000bb0027277a20 */ /* 0x000fe20000410000 */
[----:B------:R4:W1:Y:S01]  /*6630*/  MUFU.TANH R231, R22 ;  /* 0x0000001600e77308 */ /* 0x0008620000002400 */
[----:B------:R-:W-:Y:S02]  /*6640*/  FMUL.FTZ R40, R40, c[0x0][0x2ec] ;  /* 0x0000bb0028287a20 */ /* 0x000fe40000410000 */
[----:B------:R-:W-:Y:S01]  /*6650*/  FMUL.FTZ R42, R42, c[0x0][0x2ec] ;  /* 0x0000bb002a2a7a20 */ /* 0x000fe20000410000 */
[----:B--2---:R-:W-:Y:S01]  /*6660*/  MOV R48, R137 ;  /* 0x0000008900307202 */ /* 0x004fe20000000f00 */
[----:B------:R-:W-:Y:S02]  /*6670*/  FMUL.FTZ R47, R47, c[0x0][0x2ec] ;  /* 0x0000bb002f2f7a20 */ /* 0x000fe40000410000 */
[----:B------:R-:W-:Y:S01]  /*6680*/  FMUL.FTZ R49, R49, c[0x0][0x2ec] ;  /* 0x0000bb0031317a20 */ /* 0x000fe20000410000 */
[----:B------:R-:W-:Y:S01]  /*6690*/  ISETP.GT.AND P0, PT, R48, RZ, PT ;  /* 0x000000ff3000720c */ /* 0x000fe20003f04270 */
[----:B------:R-:W-:Y:S01]  /*66a0*/  FMUL.FTZ R50, R50, c[0x0][0x2ec] ;  /* 0x0000bb0032327a20 */ /* 0x000fe20000410000 */
[----:B------:R4:W2:Y:S01]  /*66b0*/  MUFU.TANH R16, R25 ;  /* 0x0000001900107308 */ /* 0x0008a20000002400 */
[----:B------:R-:W-:Y:S02]  /*66c0*/  FMUL.FTZ R51, R51, c[0x0][0x2ec] ;  /* 0x0000bb0033337a20 */ /* 0x000fe40000410000 */
[----:B------:R-:W-:Y:S02]  /*66d0*/  FMUL.FTZ R52, R52, c[0x0][0x2ec] ;  /* 0x0000bb0034347a20 */ /* 0x000fe40000410000 */
[----:B------:R-:W-:Y:S02]  /*66e0*/  FMUL.FTZ R53, R53, c[0x0][0x2ec] ;  /* 0x0000bb0035357a20 */ /* 0x000fe40000410000 */
[----:B------:R-:W-:Y:S02]  /*66f0*/  FMUL.FTZ R54, R54, c[0x0][0x2ec] ;  /* 0x0000bb0036367a20 */ /* 0x000fe40000410000 */
        /* <DEDUP_REMOVED lines=9> */
[----:B-1----:R-:W-:Y:S02]  /*6790*/  FMUL.FTZ R0, R63, c[0x0][0x2ec] ;  /* 0x0000bb003f007a20 */ /* 0x002fe40000410000 */
[----:B------:R-:W-:Y:S02]  /*67a0*/  FMUL.FTZ R64, R64, c[0x0][0x2ec] ;  /* 0x0000bb0040407a20 */ /* 0x000fe40000410000 */
[----:B------:R-:W-:Y:S02]  /*67b0*/  FMUL.FTZ R65, R65, c[0x0][0x2ec] ;  /* 0x0000bb0041417a20 */ /* 0x000fe40000410000 */
[----:B------:R-:W-:Y:S01]  /*67c0*/  FMUL.FTZ R66, R66, c[0x0][0x2ec] ;  /* 0x0000bb0042427a20 */ /* 0x000fe20000410000 */
[----:B------:R4:W1:Y:S01]  /*67d0*/  MUFU.TANH R26, R28 ;  /* 0x0000001c001a7308 */ /* 0x0008620000002400 */
[----:B------:R-:W-:Y:S09]  /*67e0*/  FMUL.FTZ R67, R67, c[0x0][0x2ec] ;  /* 0x0000bb0043437a20 */ /* 0x000ff20000410000 */
        /* <DEDUP_REMOVED lines=36> */
[----:B------:R4:W1:Y:S02]  /*6a30*/  MUFU.TANH R214, R67 ;  /* 0x0000004300d67308 */ /* 0x0008640000002400 */
[----:B-1234-:R-:W-:-:S05]  /*6a40*/  @P0 BRA `(.L_x_98) ;  /* 0xffffe89000000947 */ /* 0x01efca000383ffff */
.L_x_97:
[----:B------:R-:W2:Y:S01]  /*6a50*/  LDL.LU R42, [R1] ;  /* 0x00000000012a7983 */ /* 0x000ea20000300800 */
[----:B------:R-:W-:Y:S01]  /*6a60*/  FMNMX.FTZ R0, R141, R132, !PT ;  /* 0x000000848d007209 */ /* 0x000fe20007810000 */
[----:B------:R-:W-:Y:S01]  /*6a70*/  IMAD.MOV.U32 R65, RZ, RZ, R18 ;  /* 0x000000ffff417224 */ /* 0x000fe200078e0012 */
[----:B------:R-:W-:Y:S01]  /*6a80*/  MOV R40, R208 ;  /* 0x000000d000287202 */ /* 0x000fe20000000f00 */
[----:B------:R-:W-:Y:S01]  /*6a90*/  STL [R1+0x80], R251 ;  /* 0x000080fb01007387 */ /* 0x000fe20000100800 */
[----:B-1----:R-:W-:Y:S02]  /*6aa0*/  FMNMX.FTZ R2, R209, R0, !PT ;  /* 0x00000000d1027209 */ /* 0x002fe40007810000 */
        /* <DEDUP_REMOVED lines=22> */
[----:B------:R1:W-:Y:S01]  /*6c10*/  STL [R1+0x60], R243 ;  /* 0x000060f301007387 */ /* 0x0003e20000100800 */
[----:B------:R-:W-:Y:S02]  /*6c20*/  FMNMX.FTZ R2, R211, R2, !PT ;  /* 0x00000002d3027209 */ /* 0x000fe40007810000 */
[----:B------:R-:W-:Y:S01]  /*6c30*/  FMNMX.FTZ R0, R221, R0, !PT ;  /* 0x00000000dd007209 */ /* 0x000fe20007810000 */
[----:B------:R3:W-:Y:S01]  /*6c40*/  STL [R1+0x5c], R242 ;  /* 0x00005cf201007387 */ /* 0x0007e20000100800 */
[----:B------:R-:W-:Y:S02]  /*6c50*/  MOV R64, R19 ;  /* 0x0000001300407202 */ /* 0x000fe40000000f00 */
[----:B------:R-:W-:Y:S01]  /*6c60*/  FMNMX.FTZ R2, R223, R2, !PT ;  /* 0x00000002df027209 */ /* 0x000fe20007810000 */
[----:B------:R-:W-:Y:S01]  /*6c70*/  STL [R1+0x58], R241 ;  /* 0x000058f101007387 */ /* 0x000fe20000100800 */
[----:B------:R-:W-:Y:S02]  /*6c80*/  MOV R59, R26 ;  /* 0x0000001a003b7202 */ /* 0x000fe40000000f00 */
[----:B------:R-:W-:Y:S01]  /*6c90*/  MOV R61, R22 ;  /* 0x00000016003d7202 */ /* 0x000fe20000000f00 */
[----:B------:R4:W-:Y:S01]  /*6ca0*/  STL [R1+0x54], R240 ;  /* 0x000054f001007387 */ /* 0x0009e20000100800 */
        /* <DEDUP_REMOVED lines=8> */
[----:B------:R-:W-:Y:S01]  /*6d30*/  LDSM.16.MT88.4 R36, [R233+0xc000] ;  /* 0x00c00000e924783b */ /* 0x000fe20000004200 */
[----:B-1----:R-:W-:Y:S02]  /*6d40*/  MOV R243, R135 ;  /* 0x0000008700f37202 */ /* 0x002fe40000000f00 */
[----:B------:R-:W-:Y:S02]  /*6d50*/  MOV R67, R10 ;  /* 0x0000000a00437202 */ /* 0x000fe40000000f00 */
[----:B---3--:R-:W-:Y:S02]  /*6d60*/  MOV R242, R136 ;  /* 0x0000008800f27202 */ /* 0x008fe40000000f00 */
[----:B------:R-:W-:Y:S01]  /*6d70*/  FMNMX.FTZ R136, R227, R4, !PT ;  /* 0x00000004e3887209 */ /* 0x000fe20007810000 */
[----:B------:R-:W-:Y:S01]  /*6d80*/  LDSM.16.MT88.4 R52, [R235+0xc000] ;  /* 0x00c00000eb34783b */ /* 0x000fe20000004200 */
[----:B------:R-:W-:Y:S02]  /*6d90*/  FMNMX.FTZ R0, R242, R0, !PT ;  /* 0x00000000f2007209 */ /* 0x000fe40007810000 */
[----:B------:R-:W-:Y:S02]  /*6da0*/  MOV R49, R30 ;  /* 0x0000001e00317202 */ /* 0x000fe40000000f00 */
[----:B------:R-:W-:Y:S02]  /*6db0*/  FMNMX.FTZ R0, R64, R0, !PT ;  /* 0x0000000040007209 */ /* 0x000fe40007810000 */
[----:B----4-:R-:W-:Y:S02]  /*6dc0*/  MOV R240, R31 ;  /* 0x0000001f00f07202 */ /* 0x010fe40000000f00 */
[----:B------:R-:W-:Y:S02]  /*6dd0*/  MOV R239, R134 ;  /* 0x0000008600ef7202 */ /* 0x000fe40000000f00 */
[----:B------:R-:W-:Y:S01]  /*6de0*/  MOV R241, R34 ;  /* 0x0000002200f17202 */ /* 0x000fe20000000f00 */
[----:B------:R-:W3:Y:S01]  /*6df0*/  LDL.LU R238, [R1+0x8] ;  /* 0x0000080001ee7983 */ /* 0x000ee20000300800 */
[----:B------:R-:W-:Y:S02]  /*6e00*/  MOV R62, R21 ;  /* 0x00000015003e7202 */ /* 0x000fe40000000f00 */
[----:B------:R-:W-:Y:S01]  /*6e10*/  MOV R58, R25 ;  /* 0x00000019003a7202 */ /* 0x000fe20000000f00 */
[----:B------:R1:W-:Y:S04]  /*6e20*/  STL [R1+0x48], R237 ;  /* 0x000048ed01007387 */ /* 0x0003e80000100800 */
[----:B------:R4:W-:Y:S04]  /*6e30*/  STL [R1+0x44], R236 ;  /* 0x000044ec01007387 */ /* 0x0009e80000100800 */
[----:B------:R-:W2:Y:S04]  /*6e40*/  LDL.LU R47, [R1+0xc] ;  /* 0x00000c00012f7983 */ /* 0x000ea80000300800 */
[----:B------:R-:W-:Y:S01]  /*6e50*/  LDSM.16.MT88.4 R20, [R232+0xc000] ;  /* 0x00c00000e814783b */ /* 0x000fe20000004200 */
[----:B-1----:R-:W-:Y:S04]  /*6e60*/  MOV R237, R33 ;  /* 0x0000002100ed7202 */ /* 0x002fe80000000f00 */
[----:B------:R-:W-:Y:S02]  /*6e70*/  FMNMX.FTZ R136, R237, R136, !PT ;  /* 0x00000088ed887209 */ /* 0x000fe40007810000 */
[----:B----4-:R-:W-:Y:S02]  /*6e80*/  MOV R236, R32 ;  /* 0x0000002000ec7202 */ /* 0x010fe40000000f00 */
[----:B------:R-:W-:Y:S04]  /*6e90*/  FMNMX.FTZ R136, R40, R136, !PT ;  /* 0x0000008828887209 */ /* 0x000fe80007810000 */
[----:B------:R-:W-:Y:S04]  /*6ea0*/  FMNMX.FTZ R136, R239, R136, !PT ;  /* 0x00000088ef887209 */ /* 0x000fe80007810000 */
[----:B------:R-:W-:Y:S04]  /*6eb0*/  FMNMX.FTZ R136, R44, R136, !PT ;  /* 0x000000882c887209 */ /* 0x000fe80007810000 */
[----:B------:R-:W-:Y:S04]  /*6ec0*/  FMNMX.FTZ R136, R45, R136, !PT ;  /* 0x000000882d887209 */ /* 0x000fe80007810000 */
[----:B------:R-:W-:Y:S04]  /*6ed0*/  FMNMX.FTZ R136, R46, R136, !PT ;  /* 0x000000882e887209 */ /* 0x000fe80007810000 */
[----:B------:R-:W-:Y:S04]  /*6ee0*/  FMNMX.FTZ R136, R213, R136, !PT ;  /* 0x00000088d5887209 */ /* 0x000fe80007810000 */
[----:B------:R-:W-:Y:S05]  /*6ef0*/  FMNMX.FTZ R136, R212, R136, !PT ;  /* 0x00000088d4887209 */ /* 0x000fea0007810000 */
[----:B------:R-:W1:Y:S01]  /*6f00*/  SHFL.BFLY PT, R6, R136, 0x2, 0x1f ;  /* 0x0c401f0088067f89 */ /* 0x000e6200000e0000 */
[----:B--2---:R-:W-:Y:S02]  /*6f10*/  FMNMX.FTZ R0, R47, R0, !PT ;  /* 0x000000002f007209 */ /* 0x004fe40007810000 */
[----:B------:R-:W-:Y:S02]  /*6f20*/  FMNMX.FTZ R3, R42, R3, !PT ;  /* 0x000000032a037209 */ /* 0x000fe40007810000 */
[----:B---3--:R-:W-:Y:S02]  /*6f30*/  FMNMX.FTZ R2, R238, R2, !PT ;  /* 0x00000002ee027209 */ /* 0x008fe40007810000 */
        /* <DEDUP_REMOVED lines=38> */
[----:B------:R-:W-:Y:S04]  /*71a0*/  STL [R1+0x84], R136 ;  /* 0x0000848801007387 */ /* 0x000fe80000100800 */
[----:B------:R-:W2:Y:S01]  /*71b0*/  SHFL.BFLY PT, R7, R135, 0x1, 0x1f ;  /* 0x0c201f0087077f89 */ /* 0x000ea200000e0000 */
[----:B---3--:R-:W-:Y:S01]  /*71c0*/  FMNMX.FTZ R2, R0, R2, !PT ;  /* 0x0000000200027209 */ /* 0x008fe20007810000 */
[----:B------:R-:W-:Y:S04]  /*71d0*/  FADD.FTZ R0, -R136, R132 ;  /* 0x0000008488007221 */ /* 0x000fe80000010100 */
[----:B------:R-:W-:Y:S02]  /*71e0*/  FMUL.FTZ R0, R0, c[0x0][0x23c] ;  /* 0x00008f0000007a20 */ /* 0x000fe40000410000 */
[----:B------:R-:W3:Y:S02]  /*71f0*/  SHFL.BFLY PT, R3, R2, 0x1, 0x1f ;  /* 0x0c201f0002037f89 */ /* 0x000ee400000e0000 */
[----:B------:R4:W4:Y:S01]  /*7200*/  MUFU.EX2 R132, R0 ;  /* 0x0000000000847308 */ /* 0x0009220000000800 */
[----:B-1----:R-:W-:Y:S05]  /*7210*/  FMNMX.FTZ R4, R4, R5, !PT ;  /* 0x0000000504047209 */ /* 0x002fea0007810000 */
[----:B------:R-:W1:Y:S01]  /*7220*/  SHFL.BFLY PT, R134, R4, 0x1, 0x1f ;  /* 0x0c201f0004867f89 */ /* 0x000e6200000e0000 */
[----:B--2---:R-:W-:Y:S05]  /*7230*/  FMNMX.FTZ R135, R135, R7, !PT ;  /* 0x0000000787877209 */ /* 0x004fea0007810000 */
[C---:B------:R-:W-:Y:S02]  /*7240*/  FMUL.FTZ R208, R135.reuse, c[0x0][0x23c] ;  /* 0x00008f0087d07a20 */ /* 0x040fe40000410000 */
[----:B------:R2:W-:Y:S01]  /*7250*/  STL [R1+0x88], R135 ;  /* 0x0000888701007387 */ /* 0x0005e20000100800 */
[----:B---3--:R-:W-:Y:S01]  /*7260*/  FMNMX.FTZ R3, R2, R3, !PT ;  /* 0x0000000302037209 */ /* 0x008fe20007810000 */
[----:B----4-:R-:W-:Y:S02]  /*7270*/  FADD.FTZ R0, -R135, R133 ;  /* 0x0000008587007221 */ /* 0x010fe40000010100 */
[----:B------:R-:W-:Y:S01]  /*7280*/  FMUL.FTZ R32, R132, R172 ;  /* 0x000000ac84207220 */ /* 0x000fe20000410000 */
[----:B------:R-:W-:Y:S01]  /*7290*/  MOV R172, R47 ;  /* 0x0000002f00ac7202 */ /* 0x000fe20000000f00 */
[----:B------:R-:W-:Y:S01]  /*72a0*/  FMUL.FTZ R0, R0, c[0x0][0x23c] ;  /* 0x00008f0000007a20 */ /* 0x000fe20000410000 */
[----:B-1----:R-:W-:Y:S01]  /*72b0*/  FMNMX.FTZ R134, R4, R134, !PT ;  /* 0x0000008604867209 */ /* 0x002fe20007810000 */
[C---:B------:R-:W-:Y:S02]  /*72c0*/  FMUL.FTZ R33, R132.reuse, R173 ;  /* 0x000000ad84217220 */ /* 0x040fe40000410000 */
[----:B------:R1:W3:Y:S01]  /*72d0*/  MUFU.EX2 R133, R0 ;  /* 0x0000000000857308 */ /* 0x0002e20000000800 */
[----:B------:R-:W-:Y:S01]  /*72e0*/  MOV R173, R49 ;  /* 0x0000003100ad7202 */ /* 0x000fe20000000f00 */
        /* <DEDUP_REMOVED lines=14> */
[----:B---3--:R-:W-:Y:S01]  /*73d0*/  FMUL.FTZ R6, R133, R150 ;  /* 0x0000009685067220 */ /* 0x008fe20000410000 */
[----:B------:R-:W-:Y:S01]  /*73e0*/  FSEL R139, R139, RZ, P1 ;  /* 0x000000ff8b8b7208 */ /* 0x000fe20000800000 */
[----:B------:R1:W3:Y:S01]  /*73f0*/  MUFU.EX2 R2, R0 ;  /* 0x0000000000027308 */ /* 0x0002e20000000800 */
[----:B------:R-:W-:Y:S01]  /*7400*/  FSETP.NEU.FTZ.AND P1, PT, R135, -INF , PT ;  /* 0xff8000008700780b */ /* 0x000fe20003f3d000 */
[----:B------:R-:W-:Y:S02]  /*7410*/  FMUL.FTZ R7, R133, R151 ;  /* 0x0000009785077220 */ /* 0x000fe40000410000 */
[--C-:B------:R-:W-:Y:S01]  /*7420*/  FFMA.FTZ R4, R141, c[0x0][0x23c], -R139.reuse ;  /* 0x00008f008d047a23 */ /* 0x100fe2000001088b */
[----:B------:R-:W-:Y:S01]  /*7430*/  FSEL R208, R208, RZ, P1 ;  /* 0x000000ffd0d07208 */ /* 0x000fe20000800000 */
[----:B------:R-:W-:Y:S01]  /*7440*/  FFMA.FTZ R5, R209, c[0x0][0x23c], -R139 ;  /* 0x00008f00d1057a23 */ /* 0x000fe2000001088b */
[C---:B------:R-:W-:Y:S01]  /*7450*/  FSETP.NEU.FTZ.AND P1, PT, R134.reuse, -INF , PT ;  /* 0xff8000008600780b */ /* 0x040fe20003f3d000 */
[----:B------:R-:W-:Y:S02]  /*7460*/  FMUL.FTZ R209, R134, c[0x0][0x23c] ;  /* 0x00008f0086d17a20 */ /* 0x000fe40000410000 */
[----:B------:R4:W-:Y:S01]  /*7470*/  MUFU.EX2 R218, R4 ;  /* 0x0000000400da7308 */ /* 0x0009e20000000800 */
[C---:B------:R-:W-:Y:S01]  /*7480*/  FMUL.FTZ R18, R133.reuse, R158 ;  /* 0x0000009e85127220 */ /* 0x040fe20000410000 */
[----:B------:R-:W-:Y:S01]  /*7490*/  MOV R158, R44 ;  /* 0x0000002c009e7202 */ /* 0x000fe20000000f00 */
[----:B------:R-:W-:Y:S01]  /*74a0*/  FMUL.FTZ R19, R133, R159 ;  /* 0x0000009f85137220 */ /* 0x000fe20000410000 */
[----:B------:R-:W-:Y:S01]  /*74b0*/  FSEL R209, R209, RZ, P1 ;  /* 0x000000ffd1d17208 */ /* 0x000fe20000800000 */
[----:B------:R-:W-:Y:S01]  /*74c0*/  FMUL.FTZ R34, R133, R174 ;  /* 0x000000ae85227220 */ /* 0x000fe20000410000 */
[----:B------:R-:W-:Y:S01]  /*74d0*/  FSETP.NEU.FTZ.AND P1, PT, R3, -INF , PT ;  /* 0xff8000000300780b */ /* 0x000fe20003f3d000 */
[----:B------:R-:W-:Y:S01]  /*74e0*/  FMUL.FTZ R35, R133, R175 ;  /* 0x000000af85237220 */ /* 0x000fe20000410000 */
[----:B------:R-:W-:Y:S01]  /*74f0*/  MOV R174, R50 ;  /* 0x0000003200ae7202 */ /* 0x000fe20000000f00 */
[----:B------:R-:W-:Y:S01]  /*7500*/  FFMA.FTZ R9, R223, c[0x0][0x23c], -R209 ;  /* 0x00008f00df097a23 */ /* 0x000fe200000108d1 */
[----:B--2---:R-:W2:Y:S01]  /*7510*/  MUFU.EX2 R135, R5 ;  /* 0x0000000500877308 */ /* 0x004ea20000000800 */
[C---:B------:R-:W-:Y:S01]  /*7520*/  FMUL.FTZ R50, R133.reuse, R190 ;  /* 0x000000be85327220 */ /* 0x040fe20000410000 */
[----:B------:R-:W-:Y:S01]  /*7530*/  MOV R175, R61 ;  /* 0x0000003d00af7202 */ /* 0x000fe20000000f00 */
[----:B------:R-:W-:Y:S01]  /*7540*/  FMUL.FTZ R70, R133, R70 ;  /* 0x0000004685467220 */ /* 0x000fe20000410000 */
[----:B------:R-:W-:Y:S01]  /*7550*/  MOV R159, R65 ;  /* 0x00000041009f7202 */ /* 0x000fe20000000f00 */
[----:B-1----:R-:W-:Y:S02]  /*7560*/  FADD.FTZ R0, -R3, R140 ;  /* 0x0000008c03007221 */ /* 0x002fe40000010100 */
[----:B---3--:R-:W-:Y:S02]  /*7570*/  FMUL.FTZ R8, R2, R144 ;  /* 0x0000009002087220 */ /* 0x008fe40000410000 */
[----:B------:R-:W-:Y:S01]  /*7580*/  FMUL.FTZ R0, R0, c[0x0][0x23c] ;  /* 0x00008f0000007a20 */ /* 0x000fe20000410000 */
[----:B------:R1:W-:Y:S01]  /*7590*/  MUFU.EX2 R223, R9 ;  /* 0x0000000900df7308 */ /* 0x0003e20000000800 */
[C---:B------:R-:W-:Y:S01]  /*75a0*/  FMUL.FTZ R25, R2.reuse, R165 ;  /* 0x000000a502197220 */ /* 0x040fe20000410000 */
[----:B------:R-:W-:Y:S01]  /*75b0*/  MOV R165, R58 ;  /* 0x0000003a00a57202 */ /* 0x000fe20000000f00 */
[----:B------:R-:W-:Y:S01]  /*75c0*/  FMUL.FTZ R28, R2, R168 ;  /* 0x000000a8021c7220 */ /* 0x000fe20000410000 */
[----:B------:R-:W-:Y:S01]  /*75d0*/  MOV R168, R43 ;  /* 0x0000002b00a87202 */ /* 0x000fe20000000f00 */
[--C-:B----4-:R-:W-:Y:S02]  /*75e0*/  FFMA.FTZ R4, R142, c[0x0][0x23c], -R208.reuse ;  /* 0x00008f008e047a23 */ /* 0x110fe400000108d0 */
[C---:B------:R-:W-:Y:S01]  /*75f0*/  FMUL.FTZ R29, R2.reuse, R169 ;  /* 0x000000a9021d7220 */ /* 0x040fe20000410000 */
[----:B------:R-:W-:Y:S01]  /*7600*/  MOV R169, R62 ;  /* 0x0000003e00a97202 */ /* 0x000fe20000000f00 */
[C---:B------:R-:W-:Y:S01]  /*7610*/  FMUL.FTZ R44, R2.reuse, R184 ;  /* 0x000000b8022c7220 */ /* 0x040fe20000410000 */
[----:B------:R3:W-:Y:S01]  /*7620*/  MUFU.EX2 R219, R4 ;  /* 0x0000000400db7308 */ /* 0x0007e20000000800 */
[----:B------:R-:W-:Y:S01]  /*7630*/  FMUL.FTZ R61, R2, R201 ;  /* 0x000000c9023d7220 */ /* 0x000fe20000410000 */
[----:B------:R-:W-:Y:S01]  /*7640*/  MOV R184, R238 ;  /* 0x000000ee00b87202 */ /* 0x000fe20000000f00 */
[----:B------:R-:W-:Y:S01]  /*7650*/  FMUL.FTZ R65, R132, R205 ;  /* 0x000000cd84417220 */ /* 0x000fe20000410000 */
[----:B--2---:R-:W-:Y:S01]  /*7660*/  F2FP.BF16.PACK_AB R140, R135, R218 ;  /* 0x000000da878c723e */ /* 0x004fe200000010ff */
[--C-:B------:R-:W-:Y:S02]  /*7670*/  FFMA.FTZ R5, R14, c[0x0][0x23c], -R208.reuse ;  /* 0x00008f000e057a23 */ /* 0x100fe400000108d0 */
[C---:B------:R-:W-:Y:S02]  /*7680*/  FMUL.FTZ R71, R133.reuse, R71 ;  /* 0x0000004785477220 */ /* 0x040fe40000410000 */
[C---:B------:R-:W-:Y:S01]  /*7690*/  FMUL.FTZ R72, R2.reuse, R72 ;  /* 0x0000004802487220 */ /* 0x040fe20000410000 */
[----:B------:R2:W-:Y:S01]  /*76a0*/  MUFU.EX2 R245, R5 ;  /* 0x0000000500f57308 */ /* 0x0005e20000000800 */
[C---:B------:R-:W-:Y:S02]  /*76b0*/  FMUL.FTZ R73, R2.reuse, R73 ;  /* 0x0000004902497220 */ /* 0x040fe40000410000 */
[C---:B------:R-:W-:Y:S02]  /*76c0*/  FMUL.FTZ R76, R2.reuse, R76 ;  /* 0x0000004c024c7220 */ /* 0x040fe40000410000 */
[C---:B-1----:R-:W-:Y:S02]  /*76d0*/  FMUL.FTZ R9, R2.reuse, R145 ;  /* 0x0000009102097220 */ /* 0x042fe40000410000 */
[----:B------:R-:W-:Y:S02]  /*76e0*/  FMUL.FTZ R77, R2, R77 ;  /* 0x0000004d024d7220 */ /* 0x000fe40000410000 */
[C---:B------:R-:W-:Y:S01]  /*76f0*/  FMUL.FTZ R82, R133.reuse, R82 ;  /* 0x0000005285527220 */ /* 0x040fe20000410000 */
[----:B------:R-:W1:Y:S01]  /*7700*/  MUFU.EX2 R0, R0 ;  /* 0x0000000000007308 */ /* 0x000e620000000800 */
[C---:B------:R-:W-:Y:S02]  /*7710*/  FMUL.FTZ R83, R133.reuse, R83 ;  /* 0x0000005385537220 */ /* 0x040fe40000410000 */
[C---:B------:R-:W-:Y:S02]  /*7720*/  FMUL.FTZ R86, R133.reuse, R86 ;  /* 0x0000005685567220 */ /* 0x040fe40000410000 */
[--C-:B---3--:R-:W-:Y:S02]  /*7730*/  FFMA.FTZ R4, R220, c[0x0][0x23c], -R208.reuse ;  /* 0x00008f00dc047a23 */ /* 0x108fe400000108d0 */
[C---:B------:R-:W-:Y:S02]  /*7740*/  FMUL.FTZ R87, R133.reuse, R87 ;  /* 0x0000005785577220 */ /* 0x040fe40000410000 */
[C---:B------:R-:W-:Y:S01]  /*7750*/  FMUL.FTZ R88, R2.reuse, R88 ;  /* 0x0000005802587220 */ /* 0x040fe20000410000 */
[----:B------:R-:W3:Y:S01]  /*7760*/  MUFU.EX2 R136, R4 ;  /* 0x0000000400887308 */ /* 0x000ee20000000800 */
[C---:B------:R-:W-:Y:S02]  /*7770*/  FMUL.FTZ R89, R2.reuse, R89 ;  /* 0x0000005902597220 */ /* 0x040fe40000410000 */
[----:B------:R-:W-:Y:S02]  /*7780*/  FMUL.FTZ R92, R2, R92 ;  /* 0x0000005c025c7220 */ /* 0x000fe40000410000 */
[----:B--2---:R-:W-:Y:S02]  /*7790*/  FMUL.FTZ R5, R132, R149 ;  /* 0x0000009584057220 */ /* 0x004fe40000410000 */
[----:B------:R-:W-:Y:S02]  /*77a0*/  FMUL.FTZ R93, R2, R93 ;  /* 0x0000005d025d7220 */ /* 0x000fe40000410000 */
[C---:B------:R-:W-:Y:S02]  /*77b0*/  FMUL.FTZ R98, R133.reuse, R98 ;  /* 0x0000006285627220 */ /* 0x040fe40000410000 */
[C---:B------:R-:W-:Y:S02]  /*77c0*/  FMUL.FTZ R99, R133.reuse, R99 ;  /* 0x0000006385637220 */ /* 0x040fe40000410000 */
[----:B------:R-:W-:Y:S02]  /*77d0*/  FMUL.FTZ R102, R133, R102 ;  /* 0x0000006685667220 */ /* 0x000fe40000410000 */
[C---:B-1----:R-:W-:Y:S02]  /*77e0*/  FMUL.FTZ R10, R0.reuse, R146 ;  /* 0x00000092000a7220 */ /* 0x042fe40000410000 */
[C---:B------:R-:W-:Y:S02]  /*77f0*/  FMUL.FTZ R11, R0.reuse, R147 ;  /* 0x00000093000b7220 */ /* 0x040fe40000410000 */
[C---:B------:R-:W-:Y:S02]  /*7800*/  FMUL.FTZ R14, R0.reuse, R154 ;  /* 0x0000009a000e7220 */ /* 0x040fe40000410000 */
[C---:B------:R-:W-:Y:S01]  /*7810*/  FMUL.FTZ R26, R0.reuse, R166 ;  /* 0x000000a6001a7220 */ /* 0x040fe20000410000 */
[----:B------:R-:W-:Y:S01]  /*7820*/  MOV R166, R56 ;  /* 0x0000003800a67202 */ /* 0x000fe20000000f00 */
[----:B------:R-:W-:Y:S01]  /*7830*/  FMUL.FTZ R27, R0, R167 ;  /* 0x000000a7001b7220 */ /* 0x000fe20000410000 */
[----:B---3--:R-:W-:Y:S01]  /*7840*/  F2FP.BF16.PACK_AB R141, R136, R219 ;  /* 0x000000db888d723e */ /* 0x008fe200000010ff */
[--C-:B------:R-:W-:Y:S01]  /*7850*/  FFMA.FTZ R4, R15, c[0x0][0x23c], -R139.reuse ;  /* 0x00008f000f047a23 */ /* 0x100fe2000001088b */
[----:B------:R-:W-:Y:S01]  /*7860*/  MOV R167, R57 ;  /* 0x0000003900a77202 */ /* 0x000fe20000000f00 */
[C---:B------:R-:W-:Y:S02]  /*7870*/  FMUL.FTZ R15, R0.reuse, R155 ;  /* 0x0000009b000f7220 */ /* 0x040fe40000410000 */
[----:B------:R1:W-:Y:S01]  /*7880*/  MUFU.EX2 R249, R4 ;  /* 0x0000000400f97308 */ /* 0x0003e20000000800 */
[C---:B------:R-:W-:Y:S01]  /*7890*/  FMUL.FTZ R30, R0.reuse, R170 ;  /* 0x000000aa001e7220 */ /* 0x040fe20000410000 */
[----:B------:R-:W-:Y:S01]  /*78a0*/  MOV R170, R45 ;  /* 0x0000002d00aa7202 */ /* 0x000fe20000000f00 */
[C---:B------:R-:W-:Y:S01]  /*78b0*/  FMUL.FTZ R31, R0.reuse, R171 ;  /* 0x000000ab001f7220 */ /* 0x040fe20000410000 */
[----:B------:R-:W-:Y:S01]  /*78c0*/  MOV R171, R46 ;  /* 0x0000002e00ab7202 */ /* 0x000fe20000000f00 */
[----:B------:R-:W-:Y:S02]  /*78d0*/  FMUL.FTZ R43, R0, R183 ;  /* 0x000000b7002b7220 */ /* 0x000fe40000410000 */
        /* <DEDUP_REMOVED lines=9> */
[----:B-1----:R-:W-:Y:S02]  /*7970*/  FFMA.FTZ R4, R13, c[0x0][0x23c], -R139 ;  /* 0x00008f000d047a23 */ /* 0x002fe4000001088b */
[----:B------:R-:W-:Y:S02]  /*7980*/  FMUL.FTZ R13, R2, R153 ;  /* 0x00000099020d7220 */ /* 0x000fe40000410000 */
[----:B------:R-:W1:Y:S01]  /*7990*/  MUFU.EX2 R246, R4 ;  /* 0x0000000400f67308 */ /* 0x000e620000000800 */
[C---:B------:R-:W-:Y:S02]  /*79a0*/  FMUL.FTZ R78, R0.reuse, R78 ;  /* 0x0000004e004e7220 */ /* 0x040fe40000410000 */
[C---:B------:R-:W-:Y:S02]  /*79b0*/  FMUL.FTZ R79, R0.reuse, R79 ;  /* 0x0000004f004f7220 */ /* 0x040fe40000410000 */
[C---:B------:R-:W-:Y:S02]  /*79c0*/  FMUL.FTZ R90, R0.reuse, R90 ;  /* 0x0000005a005a7220 */ /* 0x040fe40000410000 */
[C---:B------:R-:W-:Y:S02]  /*79d0*/  FMUL.FTZ R91, R0.reuse, R91 ;  /* 0x0000005b005b7220 */ /* 0x040fe40000410000 */
[C---:B------:R-:W-:Y:S02]  /*79e0*/  FMUL.FTZ R94, R0.reuse, R94 ;  /* 0x0000005e005e7220 */ /* 0x040fe40000410000 */
[----:B------:R-:W-:Y:S02]  /*79f0*/  FMUL.FTZ R95, R0, R95 ;  /* 0x0000005f005f7220 */ /* 0x000fe40000410000 */
[C---:B------:R-:W-:Y:S02]  /*7a00*/  FMUL.FTZ R103, R133.reuse, R103 ;  /* 0x0000006785677220 */ /* 0x040fe40000410000 */
[C---:B------:R-:W-:Y:S02]  /*7a10*/  FMUL.FTZ R104, R2.reuse, R104 ;  /* 0x0000006802687220 */ /* 0x040fe40000410000 */
[----:B------:R-:W-:Y:S02]  /*7a20*/  FMUL.FTZ R105, R2, R105 ;  /* 0x0000006902697220 */ /* 0x000fe40000410000 */
[C---:B------:R-:W-:Y:S02]  /*7a30*/  FMUL.FTZ R106, R0.reuse, R106 ;  /* 0x0000006a006a7220 */ /* 0x040fe40000410000 */
[----:B------:R-:W-:Y:S02]  /*7a40*/  FMUL.FTZ R107, R0, R107 ;  /* 0x0000006b006b7220 */ /* 0x000fe40000410000 */
[----:B------:R-:W-:Y:S01]  /*7a50*/  FMUL.FTZ R108, R2, R108 ;  /* 0x0000006c026c7220 */ /* 0x000fe20000410000 */
[----:B-1----:R-:W-:Y:S01]  /*7a60*/  F2FP.BF16.PACK_AB R142, R246, R249 ;  /* 0x000000f9f68e723e */ /* 0x002fe200000010ff */
[--C-:B------:R-:W-:Y:S02]  /*7a70*/  FFMA.FTZ R4, R12, c[0x0][0x23c], -R208.reuse ;  /* 0x00008f000c047a23 */ /* 0x100fe400000108d0 */
[C---:B------:R-:W-:Y:S02]  /*7a80*/  FMUL.FTZ R12, R2.reuse, R152 ;  /* 0x00000098020c7220 */ /* 0x040fe40000410000 */
[----:B------:R1:W2:Y:S01]  /*7a90*/  MUFU.EX2 R248, R4 ;  /* 0x0000000400f87308 */ /* 0x0002a20000000800 */
[----:B------:R-:W-:Y:S01]  /*7aa0*/  LDSM.16.MT88.4 R152, [R232+0xe000] ;  /* 0x00e00000e898783b */ /* 0x000fe20000004200 */
[----:B------:R-:W-:Y:S02]  /*7ab0*/  FMUL.FTZ R109, R2, R109 ;  /* 0x0000006d026d7220 */ /* 0x000fe40000410000 */
[C---:B------:R-:W-:Y:S02]  /*7ac0*/  FMUL.FTZ R110, R0.reuse, R110 ;  /* 0x0000006e006e7220 */ /* 0x040fe40000410000 */
[----:B------:R-:W-:Y:S02]  /*7ad0*/  FMUL.FTZ R111, R0, R111 ;  /* 0x0000006f006f7220 */ /* 0x000fe40000410000 */
[C---:B------:R-:W-:Y:S02]  /*7ae0*/  FMUL.FTZ R112, R132.reuse, R112 ;  /* 0x0000007084707220 */ /* 0x040fe40000410000 */
[C---:B------:R-:W-:Y:S02]  /*7af0*/  FMUL.FTZ R113, R132.reuse, R113 ;  /* 0x0000007184717220 */ /* 0x040fe40000410000 */
[C---:B------:R-:W-:Y:S02]  /*7b00*/  FMUL.FTZ R114, R133.reuse, R114 ;  /* 0x0000007285727220 */ /* 0x040fe40000410000 */
[C---:B------:R-:W-:Y:S02]  /*7b10*/  FMUL.FTZ R115, R133.reuse, R115 ;  /* 0x0000007385737220 */ /* 0x040fe40000410000 */
[C---:B------:R-:W-:Y:S02]  /*7b20*/  FMUL.FTZ R116, R132.reuse, R116 ;  /* 0x0000007484747220 */ /* 0x040fe40000410000 */
[----:B------:R-:W-:Y:S02]  /*7b30*/  FMUL.FTZ R117, R132, R117 ;  /* 0x0000007584757220 */ /* 0x000fe40000410000 */
[C---:B------:R-:W-:Y:S02]  /*7b40*/  FMUL.FTZ R118, R133.reuse, R118 ;  /* 0x0000007685767220 */ /* 0x040fe40000410000 */
[----:B------:R-:W-:Y:S02]  /*7b50*/  FMUL.FTZ R119, R133, R119 ;  /* 0x0000007785777220 */ /* 0x000fe40000410000 */
[--C-:B-1----:R-:W-:Y:S02]  /*7b60*/  FFMA.FTZ R4, R210, c[0x0][0x23c], -R209.reuse ;  /* 0x00008f00d2047a23 */ /* 0x102fe400000108d1 */
[----:B------:R-:W-:Y:S02]  /*7b70*/  FMUL.FTZ R210, R3, c[0x0][0x23c] ;  /* 0x00008f0003d27a20 */ /* 0x000fe40000410000 */
[----:B------:R1:W-:Y:S01]  /*7b80*/  MUFU.EX2 R217, R4 ;  /* 0x0000000400d97308 */ /* 0x0003e20000000800 */
[----:B------:R-:W-:Y:S02]  /*7b90*/  FMUL.FTZ R120, R2, R120 ;  /* 0x0000007802787220 */ /* 0x000fe40000410000 */
[----:B------:R-:W-:Y:S01]  /*7ba0*/  FSEL R210, R210, RZ, P1 ;  /* 0x000000ffd2d27208 */ /* 0x000fe20000800000 */
[----:B------:R-:W-:Y:S02]  /*7bb0*/  FMUL.FTZ R121, R2, R121 ;  /* 0x0000007902797220 */ /* 0x000fe40000410000 */
[C---:B------:R-:W-:Y:S02]  /*7bc0*/  FMUL.FTZ R122, R0.reuse, R122 ;  /* 0x0000007a007a7220 */ /* 0x040fe40000410000 */
        /* <DEDUP_REMOVED lines=8> */
[----:B-1----:R-:W-:Y:S01]  /*7c50*/  FFMA.FTZ R4, R224, c[0x0][0x23c], -R209 ;  /* 0x00008f00e0047a23 */ /* 0x002fe200000108d1 */
[----:B------:R-:W-:Y:S01]  /*7c60*/  MOV R224, R17 ;  /* 0x0000001100e07202 */ /* 0x000fe20000000f00 */
[C---:B------:R-:W-:Y:S02]  /*7c70*/  FMUL.FTZ R17, R132.reuse, R157 ;  /* 0x0000009d84117220 */ /* 0x040fe40000410000 */
[----:B------:R1:W3:Y:S01]  /*7c80*/  MUFU.EX2 R251, R4 ;  /* 0x0000000400fb7308 */ /* 0x0002e20000000800 */
[----:B------:R-:W-:Y:S01]  /*7c90*/  MOV R157, R224 ;  /* 0x000000e0009d7202 */ /* 0x000fe20000000f00 */
[----:B------:R-:W-:Y:S01]  /*7ca0*/  FMUL.FTZ R131, R133, R131 ;  /* 0x0000008385837220 */ /* 0x000fe20000410000 */
[----:B------:R-:W-:Y:S01]  /*7cb0*/  MOV R224, R48 ;  /* 0x0000003000e07202 */ /* 0x000fe20000000f00 */
[----:B------:R-:W-:Y:S02]  /*7cc0*/  FMUL.FTZ R48, R132, R188 ;  /* 0x000000bc84307220 */ /* 0x000fe40000410000 */
[--C-:B------:R-:W-:Y:S02]  /*7cd0*/  FFMA.FTZ R157, R157, c[0x0][0x23c], -R208.reuse ;  /* 0x00008f009d9d7a23 */ /* 0x100fe400000108d0 */
[--C-:B------:R-:W-:Y:S02]  /*7ce0*/  FFMA.FTZ R159, R159, c[0x0][0x23c], -R208.reuse ;  /* 0x00008f009f9f7a23 */ /* 0x100fe400000108d0 */
[--C-:B------:R-:W-:Y:S01]  /*7cf0*/  FFMA.FTZ R215, R215, c[0x0][0x23c], -R208.reuse ;  /* 0x00008f00d7d77a23 */ /* 0x100fe200000108d0 */
[----:B------:R-:W-:Y:S01]  /*7d00*/  MUFU.EX2 R197, R157 ;  /* 0x0000009d00c57308 */ /* 0x000fe20000000800 */
[----:B------:R-:W-:Y:S02]  /*7d10*/  FFMA.FTZ R169, R169, c[0x0][0x23c], -R208 ;  /* 0x00008f00a9a97a23 */ /* 0x000fe400000108d0 */
[--C-:B------:R-:W-:Y:S02]  /*7d20*/  FFMA.FTZ R158, R158, c[0x0][0x23c], -R139.reuse ;  /* 0x00008f009e9e7a23 */ /* 0x100fe4000001088b */
[----:B------:R-:W-:Y:S02]  /*7d30*/  FFMA.FTZ R213, R213, c[0x0][0x23c], -R139 ;  /* 0x00008f00d5d57a23 */ /* 0x000fe4000001088b */
[----:B------:R-:W-:Y:S02]  /*7d40*/  FFMA.FTZ R165, R165, c[0x0][0x23c], -R209 ;  /* 0x00008f00a5a57a23 */ /* 0x000fe400000108d1 */
[--C-:B------:R-:W-:Y:S01]  /*7d50*/  FFMA.FTZ R138, R138, c[0x0][0x23c], -R210.reuse ;  /* 0x00008f008a8a7a23 */ /* 0x100fe200000108d2 */
[----:B------:R-:W-:Y:S01]  /*7d60*/  MUFU.EX2 R185, R158 ;  /* 0x0000009e00b97308 */ /* 0x000fe20000000800 */
[--C-:B-1----:R-:W-:Y:S01]  /*7d70*/  FFMA.FTZ R4, R143, c[0x0][0x23c], -R210.reuse ;  /* 0x00008f008f047a23 */ /* 0x102fe200000108d2 */
[----:B--2---:R-:W-:Y:S02]  /*7d80*/  F2FP.BF16.PACK_AB R143, R245, R248 ;  /* 0x000000f8f58f723e */ /* 0x004fe400000010ff */
[----:B---3--:R-:W-:Y:S06]  /*7d90*/  F2FP.BF16.PACK_AB R144, R251, R217 ;  /* 0x000000d9fb90723e */ /* 0x008fec00000010ff */
[----:B------:R1:W-:Y:S10]  /*7da0*/  MUFU.EX2 R220, R4 ;  /* 0x0000000400dc7308 */ /* 0x0003f40000000800 */
[----:B------:R-:W-:Y:S10]  /*7db0*/  MUFU.EX2 R205, R159 ;  /* 0x0000009f00cd7308 */ /* 0x000ff40000000800 */
[----:B------:R-:W-:Y:S01]  /*7dc0*/  MUFU.EX2 R196, R215 ;  /* 0x000000d700c47308 */ /* 0x000fe20000000800 */
[--C-:B-1----:R-:W-:Y:S01]  /*7dd0*/  FFMA.FTZ R4, R225, c[0x0][0x23c], -R210.reuse ;  /* 0x00008f00e1047a23 */ /* 0x102fe200000108d2 */
[----:B------:R-:W-:Y:S01]  /*7de0*/  MOV R225, R16 ;  /* 0x0000001000e17202 */ /* 0x000fe20000000f00 */
[----:B------:R-:W-:Y:S02]  /*7df0*/  FMUL.FTZ R16, R132, R156 ;  /* 0x0000009c84107220 */ /* 0x000fe40000410000 */
[----:B------:R-:W-:Y:S05]  /*7e00*/  IMAD.MOV.U32 R156, RZ, RZ, R51 ;  /* 0x000000ffff9c7224 */ /* 0x000fea00078e0033 */
[----:B------:R1:W2:Y:S01]  /*7e10*/  MUFU.EX2 R250, R4 ;  /* 0x0000000400fa7308 */ /* 0x0002a20000000800 */
[----:B------:R-:W-:Y:S02]  /*7e20*/  FMUL.FTZ R51, R133, R191 ;  /* 0x000000bf85337220 */ /* 0x000fe40000410000 */
[--C-:B------:R-:W-:Y:S01]  /*7e30*/  FFMA.FTZ R156, R156, c[0x0][0x23c], -R209.reuse ;  /* 0x00008f009c9c7a23 */ /* 0x100fe200000108d1 */
[----:B------:R-:W-:Y:S06]  /*7e40*/  LDSM.16.MT88.4 R188, [R235+0xd800] ;  /* 0x00d80000ebbc783b */ /* 0x000fec0000004200 */
[----:B------:R-:W-:Y:S01]  /*7e50*/  MUFU.EX2 R187, R156 ;  /* 0x0000009c00bb7308 */ /* 0x000fe20000000800 */
[----:B-1----:R-:W-:Y:S01]  /*7e60*/  FFMA.FTZ R4, R211, c[0x0][0x23c], -R209 ;  /* 0x00008f00d3047a23 */ /* 0x002fe200000108d1 */
[----:B--2---:R-:W-:Y:S08]  /*7e70*/  F2FP.BF16.PACK_AB R145, R250, R220 ;  /* 0x000000dcfa91723e */ /* 0x004ff000000010ff */
[----:B------:R1:W2:Y:S02]  /*7e80*/  MUFU.EX2 R247, R4 ;  /* 0x0000000400f77308 */ /* 0x0002a40000000800 */
[--C-:B-1----:R-:W-:Y:S01]  /*7e90*/  FFMA.FTZ R4, R222, c[0x0][0x23c], -R210.reuse ;  /* 0x00008f00de047a23 */ /* 0x102fe200000108d2 */
[----:B--2---:R-:W-:Y:S02]  /*7ea0*/  F2FP.BF16.PACK_AB R146, R223, R247 ;  /* 0x000000f7df92723e */ /* 0x004fe400000010ff */
[----:B------:R-:W-:Y:S05]  /*7eb0*/  MOV R222, R63 ;  /* 0x0000003f00de7202 */ /* 0x000fea0000000f00 */
[----:B------:R1:W-:Y:S01]  /*7ec0*/  MUFU.EX2 R211, R4 ;  /* 0x0000000400d37308 */ /* 0x0003e20000000800 */
[----:B------:R-:W-:Y:S02]  /*7ed0*/  FMUL.FTZ R63, R0, R203 ;  /* 0x000000cb003f7220 */ /* 0x000fe40000410000 */
[----:B-1----:R-:W-:Y:S01]  /*7ee0*/  FFMA.FTZ R4, R221, c[0x0][0x23c], -R210 ;  /* 0x00008f00dd047a23 */ /* 0x002fe200000108d2 */
[----:B------:R-:W-:Y:S01]  /*7ef0*/  MOV R221, R67 ;  /* 0x0000004300dd7202 */ /* 0x000fe20000000f00 */
[----:B------:R-:W-:Y:S05]  /*7f00*/  FMUL.FTZ R67, R133, R207 ;  /* 0x000000cf85437220 */ /* 0x000fea0000410000 */
[----:B------:R1:W2:Y:S02]  /*7f10*/  MUFU.EX2 R244, R4 ;  /* 0x0000000400f47308 */ /* 0x0002a40000000800 */
[----:B-1----:R-:W-:Y:S01]  /*7f20*/  FMUL.FTZ R4, R132, R148 ;  /* 0x0000009484047220 */ /* 0x002fe20000410000 */
[----:B--2---:R-:W-:Y:S01]  /*7f30*/  F2FP.BF16.PACK_AB R147, R244, R211 ;  /* 0x000000d3f493723e */ /* 0x004fe200000010ff */
[----:B------:R-:W1:Y:S05]  /*7f40*/  LDSM.16.MT88.4 R148, [R234+0xc000] ;  /* 0x00c00000ea94783b */ /* 0x000e6a0000004200 */
[-C--:B------:R-:W-:Y:S08]  /*7f50*/  HMMA.16816.F32.BF16 R4, R140, R20.reuse, R4 ;  /* 0x000000148c04723c */ /* 0x080ff00000041804 */
[C---:B------:R-:W-:Y:S07]  /*7f60*/  HMMA.16816.F32.BF16 R8, R144.reuse, R20, R8 ;  /* 0x000000149008723c */ /* 0x040fee0000041808 */
[C---:B------:R-:W-:Y:S01]  /*7f70*/  FMUL.FTZ R20, R132.reuse, R160 ;  /* 0x000000a084147220 */ /* 0x040fe20000410000 */
[-C--:B------:R-:W-:Y:S04]  /*7f80*/  HMMA.16816.F32.BF16 R12, R144, R22.reuse, R12 ;  /* 0x00000016900c723c */ /* 0x080fe8000004180c */
[----:B------:R-:W-:Y:S01]  /*7f90*/  FMUL.FTZ R21, R132, R161 ;  /* 0x000000a184157220 */ /* 0x000fe20000410000 */
[----:B------:R-:W-:Y:S01]  /*7fa0*/  MOV R161, R40 ;  /* 0x0000002800a17202 */ /* 0x000fe20000000f00 */
[C---:B------:R-:W-:Y:S01]  /*7fb0*/  FMUL.FTZ R40, R2.reuse, R180 ;  /* 0x000000b402287220 */ /* 0x040fe20000410000 */
[----:B------:R-:W-:Y:S01]  /*7fc0*/  MOV R160, R239 ;  /* 0x000000ef00a07202 */ /* 0x000fe20000000f00 */
[C---:B------:R-:W-:Y:S04]  /*7fd0*/  HMMA.16816.F32.BF16 R16, R140.reuse, R22, R16 ;  /* 0x000000168c10723c */ /* 0x040fe80000041810 */
[----:B------:R-:W-:Y:S02]  /*7fe0*/  IMAD.MOV.U32 R180, RZ, RZ, R242 ;  /* 0x000000ffffb47224 */ /* 0x000fe400078e00f2 */
[--C-:B------:R-:W-:Y:S02]  /*7ff0*/  FFMA.FTZ R161, R161, c[0x0][0x23c], -R139.reuse ;  /* 0x00008f00a1a17a23 */ /* 0x100fe4000001088b */
[C---:B------:R-:W-:Y:S01]  /*8000*/  FMUL.FTZ R22, R133.reuse, R162 ;  /* 0x000000a285167220 */ /* 0x040fe20000410000 */
[----:B------:R-:W-:Y:S01]  /*8010*/  MOV R162, R24 ;  /* 0x0000001800a27202 */ /* 0x000fe20000000f00 */
[----:B------:R-:W-:Y:S02]  /*8020*/  MUFU.EX2 R202, R161 ;  /* 0x000000a100ca7308 */ /* 0x000fe40000000800 */
[C---:B------:R-:W-:Y:S01]  /*8030*/  FMUL.FTZ R23, R133.reuse, R163 ;  /* 0x000000a385177220 */ /* 0x040fe20000410000 */
[----:B------:R-:W-:Y:S01]  /*8040*/  MOV R163, R66 ;  /* 0x0000004200a37202 */ /* 0x000fe20000000f00 */
[C---:B------:R-:W-:Y:S01]  /*8050*/  FMUL.FTZ R24, R2.reuse, R164 ;  /* 0x000000a402187220 */ /* 0x040fe20000410000 */
[----:B------:R-:W-:Y:S01]  /*8060*/  MOV R164, R41 ;  /* 0x0000002900a47202 */ /* 0x000fe20000000f00 */
[----:B------:R-:W-:Y:S01]  /*8070*/  FMUL.FTZ R41, R2, R181 ;  /* 0x000000b502297220 */ /* 0x000fe20000410000 */
[----:B------:R-:W-:Y:S01]  /*8080*/  MOV R181, R42 ;  /* 0x0000002a00b57202 */ /* 0x000fe20000000f00 */
[----:B------:R-:W-:Y:S01]  /*8090*/  FMUL.FTZ R66, R133, R206 ;  /* 0x000000ce85427220 */ /* 0x000fe20000410000 */
[-C--:B------:R-:W-:Y:S03]  /*80a0*/  HMMA.16816.F32.BF16 R20, R140, R36.reuse, R20 ;  /* 0x000000248c14723c */ /* 0x080fe60000041814 */
[--C-:B------:R-:W-:Y:S02]  /*80b0*/  FFMA.FTZ R163, R163, c[0x0][0x23c], -R208.reuse ;  /* 0x00008f00a3a37a23 */ /* 0x100fe400000108d0 */
[----:B------:R-:W-:Y:S02]  /*80c0*/  FFMA.FTZ R160, R160, c[0x0][0x23c], -R139 ;  /* 0x00008f00a0a07a23 */ /* 0x000fe4000001088b */
[----:B------:R-:W-:Y:S01]  /*80d0*/  FMUL.FTZ R42, R0, R182 ;  /* 0x000000b6002a7220 */ /* 0x000fe20000410000 */
[C---:B------:R-:W-:Y:S04]  /*80e0*/  HMMA.16816.F32.BF16 R24, R144.reuse, R36, R24 ;  /* 0x000000249018723c */ /* 0x040fe80000041818 */
[----:B------:R-:W-:Y:S03]  /*80f0*/  FFMA.FTZ R164, R164, c[0x0][0x23c], -R209 ;  /* 0x00008f00a4a47a23 */ /* 0x000fe600000108d1 */
[C---:B------:R-:W-:Y:S01]  /*8100*/  FMUL.FTZ R36, R132.reuse, R176 ;  /* 0x000000b084247220 */ /* 0x040fe20000410000 */
[-C--:B------:R-:W-:Y:S04]  /*8110*/  HMMA.16816.F32.BF16 R28, R144, R38.reuse, R28 ;  /* 0x00000026901c723c */ /* 0x080fe8000004181c */
[----:B------:R-:W-:Y:S01]  /*8120*/  FMUL.FTZ R37, R132, R177 ;  /* 0x000000b184257220 */ /* 0x000fe20000410000 */
[----:B------:R-:W-:Y:S01]  /*8130*/  MOV R176, R60 ;  /* 0x0000003c00b07202 */ /* 0x000fe20000000f00 */
[----:B------:R-:W-:Y:S01]  /*8140*/  FMUL.FTZ R60, R2, R200 ;  /* 0x000000c8023c7220 */ /* 0x000fe20000410000 */
[----:B------:R-:W-:Y:S01]  /*8150*/  MOV R177, R225 ;  /* 0x000000e100b17202 */ /* 0x000fe20000000f00 */
[C---:B------:R-:W-:Y:S04]  /*8160*/  HMMA.16816.F32.BF16 R32, R140.reuse, R38, R32 ;  /* 0x000000268c20723c */ /* 0x040fe80000041820 */
[----:B------:R-:W-:Y:S02]  /*8170*/  MOV R225, R243 ;  /* 0x000000f300e17202 */ /* 0x000fe40000000f00 */
[----:B------:R-:W-:Y:S01]  /*8180*/  MOV R183, R177 ;  /* 0x000000b100b77202 */ /* 0x000fe20000000f00 */
[C---:B------:R-:W-:Y:S01]  /*8190*/  FMUL.FTZ R38, R133.reuse, R178 ;  /* 0x000000b285267220 */ /* 0x040fe20000410000 */
[----:B------:R-:W-:Y:S01]  /*81a0*/  MOV R178, R59 ;  /* 0x0000003b00b27202 */ /* 0x000fe20000000f00 */
[C---:B------:R-:W-:Y:S03]  /*81b0*/  FMUL.FTZ R39, R133.reuse, R179 ;  /* 0x000000b385277220 */ /* 0x040fe60000410000 */
[----:B------:R-:W-:Y:S01]  /*81c0*/  FMUL.FTZ R59, R0, R199 ;  /* 0x000000c7003b7220 */ /* 0x000fe20000410000 */
[----:B------:R-:W-:Y:S01]  /*81d0*/  MOV R179, R64 ;  /* 0x0000004000b37202 */ /* 0x000fe20000000f00 */
[C---:B------:R-:W-:Y:S02]  /*81e0*/  FMUL.FTZ R64, R132.reuse, R204 ;  /* 0x000000cc84407220 */ /* 0x040fe40000410000 */
[-C--:B------:R-:W-:Y:S08]  /*81f0*/  HMMA.16816.F32.BF16 R36, R140, R52.reuse, R36 ;  /* 0x000000348c24723c */ /* 0x080ff00000041824 */
[C---:B------:R-:W-:Y:S07]  /*8200*/  HMMA.16816.F32.BF16 R40, R144.reuse, R52, R40 ;  /* 0x000000349028723c */ /* 0x040fee0000041828 */
[C---:B------:R-:W-:Y:S01]  /*8210*/  FMUL.FTZ R52, R132.reuse, R192 ;  /* 0x000000c084347220 */ /* 0x040fe20000410000 */
[-C--:B------:R-:W-:Y:S01]  /*8220*/  HMMA.16816.F32.BF16 R44, R144, R54.reuse, R44 ;  /* 0x00000036902c723c */ /* 0x080fe2000004182c */
[----:B------:R-:W-:Y:S03]  /*8230*/  MUFU.EX2 R192, R169 ;  /* 0x000000a900c07308 */ /* 0x000fe60000000800 */
[----:B------:R-:W-:Y:S04]  /*8240*/  FMUL.FTZ R53, R132, R193 ;  /* 0x000000c184357220 */ /* 0x000fe80000410000 */
[C---:B------:R-:W-:Y:S07]  /*8250*/  HMMA.16816.F32.BF16 R48, R140.reuse, R54, R48 ;  /* 0x000000368c30723c */ /* 0x040fee0000041830 */
[C---:B------:R-:W-:Y:S02]  /*8260*/  FMUL.FTZ R54, R133.reuse, R194 ;  /* 0x000000c285367220 */ /* 0x040fe40000410000 */
[----:B------:R-:W-:Y:S02]  /*8270*/  FMUL.FTZ R55, R133, R195 ;  /* 0x000000c385377220 */ /* 0x000fe40000410000 */
[----:B------:R-:W-:Y:S05]  /*8280*/  MUFU.EX2 R195, R213 ;  /* 0x000000d500c37308 */ /* 0x000fea0000000800 */
[-C--:B-1----:R-:W-:Y:S08]  /*8290*/  HMMA.16816.F32.BF16 R52, R140, R148.reuse, R52 ;  /* 0x000000948c34723c */ /* 0x082ff00000041834 */
[C---:B------:R-:W-:Y:S08]  /*82a0*/  HMMA.16816.F32.BF16 R56, R144.reuse, R148, R56 ;  /* 0x000000949038723c */ /* 0x040ff00000041838 */
[-C--:B------:R-:W-:Y:S08]  /*82b0*/  HMMA.16816.F32.BF16 R60, R144, R150.reuse, R60 ;  /* 0x00000096903c723c */ /* 0x080ff0000004183c */
[C---:B------:R-:W-:Y:S01]  /*82c0*/  HMMA.16816.F32.BF16 R64, R140.reuse, R150, R64 ;  /* 0x000000968c40723c */ /* 0x040fe20000041840 */
[----:B------:R-:W1:Y:S07]  /*82d0*/  LDSM.16.MT88.4 R148, [R233+0xe000] ;  /* 0x00e00000e994783b */ /* 0x000e6e0000004200 */
[-C--:B------:R-:W-:Y:S08]  /*82e0*/  HMMA.16816.F32.BF16 R68, R140, R152.reuse, R68 ;  /* 0x000000988c44723c */ /* 0x080ff00000041844 */
[C---:B------:R-:W-:Y:S07]  /*82f0*/  HMMA.16816.F32.BF16 R72, R144.reuse, R152, R72 ;  /* 0x000000989048723c */ /* 0x040fee0000041848 */
[--C-:B------:R-:W-:Y:S01]  /*8300*/  FFMA.FTZ R152, R226, c[0x0][0x23c], -R139.reuse ;  /* 0x00008f00e2987a23 */ /* 0x100fe2000001088b */
[-C--:B------:R-:W-:Y:S03]  /*8310*/  HMMA.16816.F32.BF16 R76, R144, R154.reuse, R76 ;  /* 0x0000009a904c723c */ /* 0x080fe6000004184c */
[----:B------:R2:W-:Y:S05]  /*8320*/  MUFU.EX2 R243, R152 ;  /* 0x0000009800f37308 */ /* 0x0005ea0000000800 */
[C---:B------:R-:W-:Y:S08]  /*8330*/  HMMA.16816.F32.BF16 R80, R140.reuse, R154, R80 ;  /* 0x0000009a8c50723c */ /* 0x040ff00000041850 */
[-C--:B-1----:R-:W-:Y:S08]  /*8340*/  HMMA.16816.F32.BF16 R84, R140, R148.reuse, R84 ;  /* 0x000000948c54723c */ /* 0x082ff00000041854 */
[C---:B------:R-:W-:Y:S04]  /*8350*/  HMMA.16816.F32.BF16 R88, R144.reuse, R148, R88 ;  /* 0x000000949058723c */ /* 0x040fe80000041858 */
[--C-:B--2---:R-:W-:Y:S02]  /*8360*/  FFMA.FTZ R152, R229, c[0x0][0x23c], -R139.reuse ;  /* 0x00008f00e5987a23 */ /* 0x104fe4000001088b */
[----:B------:R-:W-:Y:S01]  /*8370*/  MUFU.EX2 R229, R164 ;  /* 0x000000a400e57308 */ /* 0x000fe20000000800 */
[--C-:B------:R-:W-:Y:S01]  /*8380*/  FFMA.FTZ R148, R228, c[0x0][0x23c], -R139.reuse ;  /* 0x00008f00e4947a23 */ /* 0x100fe2000001088b */
[-C--:B------:R-:W-:Y:S08]  /*8390*/  HMMA.16816.F32.BF16 R92, R144, R150.reuse, R92 ;  /* 0x00000096905c723c */ /* 0x080ff0000004185c */
[C---:B------:R-:W-:Y:S01]  /*83a0*/  HMMA.16816.F32.BF16 R96, R140.reuse, R150, R96 ;  /* 0x000000968c60723c */ /* 0x040fe20000041860 */
[----:B------:R1:W-:Y:S10]  /*83b0*/  MUFU.EX2 R239, R152 ;  /* 0x0000009800ef7308 */ /* 0x0003f40000000800 */
[----:B------:R2:W-:Y:S10]  /*83c0*/  MUFU.EX2 R193, R148 ;  /* 0x0000009400c17308 */ /* 0x0005f40000000800 */
[----:B------:R-:W-:Y:S01]  /*83d0*/  MUFU.EX2 R228, R165 ;  /* 0x000000a500e47308 */ /* 0x000fe20000000800 */
[--C-:B-1----:R-:W-:Y:S09]  /*83e0*/  FFMA.FTZ R152, R231, c[0x0][0x23c], -R208.reuse ;  /* 0x00008f00e7987a23 */ /* 0x102ff200000108d0 */
[----:B------:R1:W-:Y:S01]  /*83f0*/  MUFU.EX2 R242, R152 ;  /* 0x0000009800f27308 */ /* 0x0003e20000000800 */
[----:B--2---:R-:W-:Y:S09]  /*8400*/  FFMA.FTZ R148, R227, c[0x0][0x23c], -R139 ;  /* 0x00008f00e3947a23 */ /* 0x004ff2000001088b */
[----:B------:R2:W-:Y:S01]  /*8410*/  MUFU.EX2 R177, R148 ;  /* 0x0000009400b17308 */ /* 0x0005e20000000800 */
[--C-:B-1----:R-:W-:Y:S01]  /*8420*/  FFMA.FTZ R152, R181, c[0x0][0x23c], -R208.reuse ;  /* 0x00008f00b5987a23 */ /* 0x102fe200000108d0 */
[----:B------:R-:W-:Y:S08]  /*8430*/  MOV R181, R180 ;  /* 0x000000b400b57202 */ /* 0x000ff00000000f00 */
[----:B------:R1:W-:Y:S01]  /*8440*/  MUFU.EX2 R238, R152 ;  /* 0x0000009800ee7308 */ /* 0x0003e20000000800 */
[--C-:B--2---:R-:W-:Y:S09]  /*8450*/  FFMA.FTZ R148, R230, c[0x0][0x23c], -R208.reuse ;  /* 0x00008f00e6947a23 */ /* 0x104ff200000108d0 */
[----:B------:R2:W-:Y:S01]  /*8460*/  MUFU.EX2 R180, R148 ;  /* 0x0000009400b47308 */ /* 0x0005e20000000800 */
[----:B-1----:R-:W1:Y:S01]  /*8470*/  LDSM.16.MT88.4 R152, [R235+0xe000] ;  /* 0x00e00000eb98783b */ /* 0x002e620000004200 */
[----:B--2---:R-:W-:Y:S08]  /*8480*/  FFMA.FTZ R148, R252, c[0x0][0x23c], -R208 ;  /* 0x00008f00fc947a23 */ /* 0x004ff000000108d0 */
[----:B------:R2:W-:Y:S02]  /*8490*/  MUFU.EX2 R182, R148 ;  /* 0x0000009400b67308 */ /* 0x0005e40000000800 */
[----:B--2---:R-:W-:Y:S01]  /*84a0*/  FFMA.FTZ R148, R184, c[0x0][0x23c], -R209 ;  /* 0x00008f00b8947a23 */ /* 0x004fe200000108d1 */
[----:B------:R-:W-:Y:S01]  /*84b0*/  MOV R184, R183 ;  /* 0x000000b700b87202 */ /* 0x000fe20000000f00 */
[-C--:B-1----:R-:W-:Y:S03]  /*84c0*/  HMMA.16816.F32.BF16 R100, R140, R152.reuse, R100 ;  /* 0x000000988c64723c */ /* 0x082fe60000041864 */
[----:B------:R-:W-:Y:S03]  /*84d0*/  IMAD.MOV.U32 R183, RZ, RZ, R181 ;  /* 0x000000ffffb77224 */ /* 0x000fe600078e00b5 */
[----:B------:R1:W-:Y:S02]  /*84e0*/  MUFU.EX2 R181, R148 ;  /* 0x0000009400b57308 */ /* 0x0003e40000000800 */
[C---:B------:R-:W-:Y:S07]  /*84f0*/  HMMA.16816.F32.BF16 R104, R144.reuse, R152, R104 ;  /* 0x000000989068723c */ /* 0x040fee0000041868 */
[----:B------:R-:W-:Y:S01]  /*8500*/  FFMA.FTZ R152, R184, c[0x0][0x23c], -R209 ;  /* 0x00008f00b8987a23 */ /* 0x000fe200000108d1 */
[-C--:B------:R-:W-:Y:S04]  /*8510*/  HMMA.16816.F32.BF16 R108, R144, R154.reuse, R108 ;  /* 0x0000009a906c723c */ /* 0x080fe8000004186c */
[----:B------:R-:W-:Y:S02]  /*8520*/  MOV R184, R183 ;  /* 0x000000b700b87202 */ /* 0x000fe40000000f00 */
[----:B------:R-:W-:Y:S02]  /*8530*/  MOV R183, R179 ;  /* 0x000000b300b77202 */ /* 0x000fe40000000f00 */
[C---:B------:R-:W-:Y:S04]  /*8540*/  HMMA.16816.F32.BF16 R112, R140.reuse, R154, R112 ;  /* 0x0000009a8c70723c */ /* 0x040fe80000041870 */
[----:B------:R-:W-:Y:S01]  /*8550*/  MOV R179, R178 ;  /* 0x000000b200b37202 */ /* 0x000fe20000000f00 */
[----:B-1----:R-:W1:Y:S01]  /*8560*/  LDSM.16.MT88.4 R148, [R234+0xe000] ;  /* 0x00e00000ea94783b */ /* 0x002e620000004200 */
[----:B------:R-:W-:Y:S02]  /*8570*/  MOV R178, R172 ;  /* 0x000000ac00b27202 */ /* 0x000fe40000000f00 */
[----:B------:R-:W-:Y:S04]  /*8580*/  MOV R172, R171 ;  /* 0x000000ab00ac7202 */ /* 0x000fe80000000f00 */
[----:B------:R-:W-:Y:S01]  /*8590*/  MOV R171, R170 ;  /* 0x000000aa00ab7202 */ /* 0x000fe20000000f00 */
[--C-:B------:R-:W-:Y:S01]  /*85a0*/  FFMA.FTZ R172, R172, c[0x0][0x23c], -R139.reuse ;  /* 0x00008f00acac7a23 */ /* 0x100fe2000001088b */
[----:B------:R-:W-:Y:S02]  /*85b0*/  MOV R170, R162 ;  /* 0x000000a200aa7202 */ /* 0x000fe40000000f00 */
[----:B------:R-:W-:Y:S01]  /*85c0*/  MOV R162, R237 ;  /* 0x000000ed00a27202 */ /* 0x000fe20000000f00 */
[----:B------:R-:W-:Y:S01]  /*85d0*/  MUFU.EX2 R252, R172 ;  /* 0x000000ac00fc7308 */ /* 0x000fe20000000800 */
[--C-:B------:R-:W-:Y:S03]  /*85e0*/  FFMA.FTZ R171, R171, c[0x0][0x23c], -R139.reuse ;  /* 0x00008f00abab7a23 */ /* 0x100fe6000001088b */
[--C-:B------:R-:W-:Y:S02]  /*85f0*/  FFMA.FTZ R162, R162, c[0x0][0x23c], -R139.reuse ;  /* 0x00008f00a2a27a23 */ /* 0x100fe4000001088b */
[----:B------:R-:W-:Y:S04]  /*8600*/  FFMA.FTZ R139, R212, c[0x0][0x23c], -R139 ;  /* 0x00008f00d48b7a23 */ /* 0x000fe8000001088b */
[----:B------:R2:W-:Y:S10]  /*8610*/  MUFU.EX2 R237, R152 ;  /* 0x0000009800ed7308 */ /* 0x0005f40000000800 */
[----:B------:R-:W-:Y:S01]  /*8620*/  MUFU.EX2 R194, R162 ;  /* 0x000000a200c27308 */ /* 0x000fe20000000800 */
[-C--:B-1----:R-:W-:Y:S09]  /*8630*/  HMMA.16816.F32.BF16 R116, R140, R148.reuse, R116 ;  /* 0x000000948c74723c */ /* 0x082ff20000041874 */
[----:B------:R-:W1:Y:S03]  /*8640*/  MUFU.EX2 R212, R163 ;  /* 0x000000a300d47308 */ /* 0x000e660000000800 */
[--C-:B--2---:R-:W-:Y:S01]  /*8650*/  FFMA.FTZ R152, R184, c[0x0][0x23c], -R210.reuse ;  /* 0x00008f00b8987a23 */ /* 0x104fe200000108d2 */
[----:B------:R-:W-:Y:S01]  /*8660*/  MOV R184, R183 ;  /* 0x000000b700b87202 */ /* 0x000fe20000000f00 */
[C---:B------:R-:W-:Y:S04]  /*8670*/  HMMA.16816.F32.BF16 R120, R144.reuse, R148, R120 ;  /* 0x000000949078723c */ /* 0x040fe80000041878 */
[----:B------:R-:W-:Y:S01]  /*8680*/  MOV R183, R179 ;  /* 0x000000b300b77202 */ /* 0x000fe20000000f00 */
[----:B------:R-:W-:Y:S01]  /*8690*/  MUFU.EX2 R231, R171 ;  /* 0x000000ab00e77308 */ /* 0x000fe20000000800 */
[----:B------:R-:W-:Y:S01]  /*86a0*/  MOV R179, R170 ;  /* 0x000000aa00b37202 */ /* 0x000fe20000000f00 */
[--C-:B------:R-:W-:Y:S01]  /*86b0*/  FFMA.FTZ R148, R178, c[0x0][0x23c], -R210.reuse ;  /* 0x00008f00b2947a23 */ /* 0x100fe200000108d2 */
[-C--:B------:R-:W-:Y:S04]  /*86c0*/  HMMA.16816.F32.BF16 R124, R144, R150.reuse, R124 ;  /* 0x00000096907c723c */ /* 0x080fe8000004187c */
[----:B------:R-:W-:Y:S03]  /*86d0*/  MOV R170, R240 ;  /* 0x000000f000aa7202 */ /* 0x000fe60000000f00 */
[----:B------:R2:W-:Y:S01]  /*86e0*/  MUFU.EX2 R240, R152 ;  /* 0x0000009800f07308 */ /* 0x0005e20000000800 */
[----:B------:R-:W-:Y:S04]  /*86f0*/  HMMA.16816.F32.BF16 R128, R140, R150, R128 ;  /* 0x000000968c80723c */ /* 0x000fe80000041880 */
[----:B-1----:R-:W-:Y:S03]  /*8700*/  MOV R169, R212 ;  /* 0x000000d400a97202 */ /* 0x002fe60000000f00 */
[----:B------:R-:W-:Y:S02]  /*8710*/  F2FP.BF16.PACK_AB R140, R239, R243 ;  /* 0x000000f3ef8c723e */ /* 0x000fe400000010ff */
[----:B------:R1:W-:Y:S03]  /*8720*/  MUFU.EX2 R178, R148 ;  /* 0x0000009400b27308 */ /* 0x0003e60000000800 */
[----:B------:R-:W-:Y:S02]  /*8730*/  F2FP.BF16.PACK_AB R141, R238, R242 ;  /* 0x000000f2ee8d723e */ /* 0x000fe400000010ff */
[----:B------:R-:W-:Y:S02]  /*8740*/  F2FP.BF16.PACK_AB R142, R177, R193 ;  /* 0x000000c1b18e723e */ /* 0x000fe400000010ff */
[----:B------:R-:W-:Y:S03]  /*8750*/  F2FP.BF16.PACK_AB R143, R182, R180 ;  /* 0x000000b4b68f723e */ /* 0x000fe600000010ff */
[----:B------:R-:W-:Y:S01]  /*8760*/  MUFU.EX2 R199, R139 ;  /* 0x0000008b00c77308 */ /* 0x000fe20000000800 */
[----:B--2---:R-:W-:Y:S01]  /*8770*/  FFMA.FTZ R152, R184, c[0x0][0x23c], -R210 ;  /* 0x00008f00b8987a23 */ /* 0x004fe200000108d2 */
[----:B------:R-:W-:Y:S02]  /*8780*/  MOV R184, R183 ;  /* 0x000000b700b87202 */ /* 0x000fe40000000f00 */
[----:B------:R-:W-:Y:S01]  /*8790*/  MOV R183, R179 ;  /* 0x000000b300b77202 */ /* 0x000fe20000000f00 */
[----:B------:R-:W-:Y:S01]  /*87a0*/  IMAD.MOV.U32 R179, RZ, RZ, R170 ;  /* 0x000000ffffb37224 */ /* 0x000fe200078e00aa */
[----:B------:R-:W-:Y:S04]  /*87b0*/  MOV R170, R221 ;  /* 0x000000dd00aa7202 */ /* 0x000fe80000000f00 */
[----:B------:R-:W-:Y:S01]  /*87c0*/  MUFU.EX2 R139, R138 ;  /* 0x0000008a008b7308 */ /* 0x000fe20000000800 */
[----:B------:R-:W-:Y:S02]  /*87d0*/  MOV R221, R225 ;  /* 0x000000e100dd7202 */ /* 0x000fe40000000f00 */
[----:B------:R-:W-:Y:S01]  /*87e0*/  MOV R225, R236 ;  /* 0x000000ec00e17202 */ /* 0x000fe20000000f00 */
[----:B-1----:R-:W-:Y:S01]  /*87f0*/  LDSM.16.MT88.4 R148, [R233+0xc800] ;  /* 0x00c80000e994783b */ /* 0x002fe20000004200 */
[----:B------:R-:W-:Y:S05]  /*8800*/  FFMA.FTZ R170, R170, c[0x0][0x23c], -R208 ;  /* 0x00008f00aaaa7a23 */ /* 0x000fea00000108d0 */
[----:B------:R1:W2:Y:S10]  /*8810*/  MUFU.EX2 R236, R152 ;  /* 0x0000009800ec7308 */ /* 0x0002b40000000800 */
[----:B------:R-:W-:Y:S01]  /*8820*/  MUFU.EX2 R230, R170 ;  /* 0x000000aa00e67308 */ /* 0x000fe20000000800 */
[--C-:B-1----:R-:W-:Y:S01]  /*8830*/  FFMA.FTZ R152, R184, c[0x0][0x23c], -R209.reuse ;  /* 0x00008f00b8987a23 */ /* 0x102fe200000108d1 */
[----:B------:R-:W-:Y:S02]  /*8840*/  MOV R184, R183 ;  /* 0x000000b700b87202 */ /* 0x000fe40000000f00 */
[----:B------:R-:W-:Y:S06]  /*8850*/  MOV R183, R179 ;  /* 0x000000b300b77202 */ /* 0x000fec0000000f00 */
[----:B------:R1:W3:Y:S01]  /*8860*/  MUFU.EX2 R179, R152 ;  /* 0x0000009800b37308 */ /* 0x0002e20000000800 */
[----:B------:R-:W-:Y:S01]  /*8870*/  FFMA.FTZ R144, R184, c[0x0][0x23c], -R210 ;  /* 0x00008f00b8907a23 */ /* 0x000fe200000108d2 */
[----:B------:R-:W-:Y:S02]  /*8880*/  MOV R184, R183 ;  /* 0x000000b700b87202 */ /* 0x000fe40000000f00 */
[----:B------:R-:W-:Y:S02]  /*8890*/  MOV R183, R176 ;  /* 0x000000b000b77202 */ /* 0x000fe40000000f00 */
[----:B--2---:R-:W-:Y:S01]  /*88a0*/  F2FP.BF16.PACK_AB R145, R236, R240 ;  /* 0x000000f0ec91723e */ /* 0x004fe200000010ff */
[--C-:B------:R-:W-:Y:S01]  /*88b0*/  FFMA.FTZ R156, R184, c[0x0][0x23c], -R208.reuse ;  /* 0x00008f00b89c7a23 */ /* 0x100fe200000108d0 */
[----:B------:R-:W-:Y:S01]  /*88c0*/  MOV R184, R221 ;  /* 0x000000dd00b87202 */ /* 0x000fe20000000f00 */
[----:B------:R-:W-:Y:S01]  /*88d0*/  FFMA.FTZ R208, R214, c[0x0][0x23c], -R208 ;  /* 0x00008f00d6d07a23 */ /* 0x000fe200000108d0 */
[----:B------:R2:W4:Y:S10]  /*88e0*/  MUFU.EX2 R176, R144 ;  /* 0x0000009000b07308 */ /* 0x0005340000000800 */
[----:B------:R4:W4:Y:S01]  /*88f0*/  MUFU.EX2 R186, R156 ;  /* 0x0000009c00ba7308 */ /* 0x0009220000000800 */
[----:B-1----:R-:W1:Y:S01]  /*8900*/  LDSM.16.MT88.4 R152, [R232+0xc800] ;  /* 0x00c80000e898783b */ /* 0x002e620000004200 */
[----:B---3--:R-:W-:Y:S08]  /*8910*/  F2FP.BF16.PACK_AB R146, R187, R179 ;  /* 0x000000b3bb92723e */ /* 0x008ff000000010ff */
[----:B------:R3:W3:Y:S01]  /*8920*/  MUFU.EX2 R221, R160 ;  /* 0x000000a000dd7308 */ /* 0x0006e20000000800 */
[----:B--2---:R-:W-:Y:S02]  /*8930*/  F2FP.BF16.PACK_AB R144, R237, R181 ;  /* 0x000000b5ed90723e */ /* 0x004fe400000010ff */
[----:B----4-:R-:W-:Y:S07]  /*8940*/  F2FP.BF16.PACK_AB R147, R176, R178 ;  /* 0x000000b2b093723e */ /* 0x010fee00000010ff */
[----:B------:R2:W-:Y:S01]  /*8950*/  MUFU.EX2 R200, R208 ;  /* 0x000000d000c87308 */ /* 0x0005e20000000800 */
[--C-:B------:R-:W-:Y:S01]  /*8960*/  FFMA.FTZ R156, R184, c[0x0][0x23c], -R209.reuse ;  /* 0x00008f00b89c7a23 */ /* 0x100fe200000108d1 */
[----:B------:R-:W-:Y:S08]  /*8970*/  MOV R171, R186 ;  /* 0x000000ba00ab7202 */ /* 0x000ff00000000f00 */
[----:B------:R4:W-:Y:S01]  /*8980*/  MUFU.EX2 R198, R156 ;  /* 0x0000009c00c67308 */ /* 0x0009e20000000800 */
[----:B---3--:R-:W-:Y:S01]  /*8990*/  LDSM.16.MT88.4 R160, [R235+0xd000] ;  /* 0x00d00000eba0783b */ /* 0x008fe20000004200 */
[----:B------:R-:W-:Y:S01]  /*89a0*/  MOV R164, R221 ;  /* 0x000000dd00a47202 */ /* 0x000fe20000000f00 */
[-C--:B-1----:R-:W-:Y:S03]  /*89b0*/  HMMA.16816.F32.BF16 R4, R140, R152.reuse, R4 ;  /* 0x000000988c04723c */ /* 0x082fe60000041804 */
[----:B--2---:R-:W-:Y:S05]  /*89c0*/  F2FP.BF16.PACK_AB R208, R228, R229 ;  /* 0x000000e5e4d0723e */ /* 0x004fea00000010ff */
[C---:B------:R-:W-:Y:S04]  /*89d0*/  HMMA.16816.F32.BF16 R8, R144.reuse, R152, R8 ;  /* 0x000000989008723c */ /* 0x040fe80000041808 */
[----:B----4-:R-:W-:Y:S04]  /*89e0*/  FFMA.FTZ R156, R183, c[0x0][0x23c], -R209 ;  /* 0x00008f00b79c7a23 */ /* 0x010fe800000108d1 */
[-C--:B------:R-:W-:Y:S01]  /*89f0*/  HMMA.16816.F32.BF16 R12, R144, R154.reuse, R12 ;  /* 0x0000009a900c723c */ /* 0x080fe2000004180c */
[----:B------:R1:W2:Y:S07]  /*8a00*/  MUFU.EX2 R203, R156 ;  /* 0x0000009c00cb7308 */ /* 0x0002ae0000000800 */
[C---:B------:R-:W-:Y:S01]  /*8a10*/  HMMA.16816.F32.BF16 R16, R140.reuse, R154, R16 ;  /* 0x0000009a8c10723c */ /* 0x040fe20000041810 */
[----:B------:R-:W3:Y:S07]  /*8a20*/  LDSM.16.MT88.4 R152, [R235+0xc800] ;  /* 0x00c80000eb98783b */ /* 0x000eee0000004200 */
[-C--:B------:R-:W-:Y:S08]  /*8a30*/  HMMA.16816.F32.BF16 R20, R140, R148.reuse, R20 ;  /* 0x000000948c14723c */ /* 0x080ff00000041814 */
[C---:B------:R-:W-:Y:S04]  /*8a40*/  HMMA.16816.F32.BF16 R24, R144.reuse, R148, R24 ;  /* 0x000000949018723c */ /* 0x040fe80000041818 */
[--C-:B-1----:R-:W-:Y:S02]  /*8a50*/  FFMA.FTZ R156, R175, c[0x0][0x23c], -R210.reuse ;  /* 0x00008f00af9c7a23 */ /* 0x102fe400000108d2 */
[----:B------:R-:W4:Y:S01]  /*8a60*/  LDL.LU R175, [R1+0x14] ;  /* 0x0000140001af7983 */ /* 0x000f220000300800 */
[----:B--2---:R-:W-:Y:S01]  /*8a70*/  IMAD.MOV.U32 R170, RZ, RZ, R203 ;  /* 0x000000ffffaa7224 */ /* 0x004fe200078e00cb */
[-C--:B------:R-:W-:Y:S01]  /*8a80*/  HMMA.16816.F32.BF16 R28, R144, R150.reuse, R28 ;  /* 0x00000096901c723c */ /* 0x080fe2000004181c */
[----:B------:R1:W-:Y:S07]  /*8a90*/  MUFU.EX2 R201, R156 ;  /* 0x0000009c00c97308 */ /* 0x0003ee0000000800 */
[C---:B------:R-:W-:Y:S01]  /*8aa0*/  HMMA.16816.F32.BF16 R32, R140.reuse, R150, R32 ;  /* 0x000000968c20723c */ /* 0x040fe20000041820 */
[----:B------:R-:W2:Y:S07]  /*8ab0*/  LDSM.16.MT88.4 R148, [R234+0xc800] ;  /* 0x00c80000ea94783b */ /* 0x000eae0000004200 */
[-C--:B---3--:R-:W-:Y:S08]  /*8ac0*/  HMMA.16816.F32.BF16 R36, R140, R152.reuse, R36 ;  /* 0x000000988c24723c */ /* 0x088ff00000041824 */
[C---:B------:R-:W-:Y:S04]  /*8ad0*/  HMMA.16816.F32.BF16 R40, R144.reuse, R152, R40 ;  /* 0x000000989028723c */ /* 0x040fe80000041828 */
[--C-:B-1----:R-:W-:Y:S02]  /*8ae0*/  FFMA.FTZ R156, R166, c[0x0][0x23c], -R210.reuse ;  /* 0x00008f00a69c7a23 */ /* 0x102fe400000108d2 */
[--C-:B------:R-:W-:Y:S02]  /*8af0*/  FFMA.FTZ R166, R241, c[0x0][0x23c], -R210.reuse ;  /* 0x00008f00f1a67a23 */ /* 0x100fe400000108d2 */
[-C--:B------:R-:W-:Y:S01]  /*8b00*/  HMMA.16816.F32.BF16 R44, R144, R154.reuse, R44 ;  /* 0x0000009a902c723c */ /* 0x080fe2000004182c */
[----:B------:R1:W-:Y:S07]  /*8b10*/  MUFU.EX2 R241, R156 ;  /* 0x0000009c00f17308 */ /* 0x0003ee0000000800 */
[C---:B------:R-:W-:Y:S01]  /*8b20*/  HMMA.16816.F32.BF16 R48, R140.reuse, R154, R48 ;  /* 0x0000009a8c30723c */ /* 0x040fe20000041830 */
[----:B------:R-:W3:Y:S02]  /*8b30*/  LDSM.16.MT88.4 R152, [R232+0xe800] ;  /* 0x00e80000e898783b */ /* 0x000ee40000004200 */
[----:B------:R-:W-:Y:S05]  /*8b40*/  MUFU.EX2 R227, R166 ;  /* 0x000000a600e37308 */ /* 0x000fea0000000800 */
[-C--:B--2---:R-:W-:Y:S08]  /*8b50*/  HMMA.16816.F32.BF16 R52, R140, R148.reuse, R52 ;  /* 0x000000948c34723c */ /* 0x084ff00000041834 */
[C---:B------:R-:W-:Y:S01]  /*8b60*/  HMMA.16816.F32.BF16 R56, R144.reuse, R148, R56 ;  /* 0x000000949038723c */ /* 0x040fe20000041838 */
[----:B-1----:R-:W-:Y:S07]  /*8b70*/  LDSM.16.MT88.4 R156, [R233+0xd000] ;  /* 0x00d00000e99c783b */ /* 0x002fee0000004200 */
[-C--:B------:R-:W-:Y:S08]  /*8b80*/  HMMA.16816.F32.BF16 R60, R144, R150.reuse, R60 ;  /* 0x00000096903c723c */ /* 0x080ff0000004183c */
[C---:B------:R-:W-:Y:S01]  /*8b90*/  HMMA.16816.F32.BF16 R64, R140.reuse, R150, R64 ;  /* 0x000000968c40723c */ /* 0x040fe20000041840 */
[----:B------:R-:W1:Y:S07]  /*8ba0*/  LDSM.16.MT88.4 R148, [R233+0xe800] ;  /* 0x00e80000e994783b */ /* 0x000e6e0000004200 */
[-C--:B---3--:R-:W-:Y:S08]  /*8bb0*/  HMMA.16816.F32.BF16 R68, R140, R152.reuse, R68 ;  /* 0x000000988c44723c */ /* 0x088ff00000041844 */
        /* <DEDUP_REMOVED lines=10> */
[C---:B------:R-:W-:Y:S07]  /*8c60*/  HMMA.16816.F32.BF16 R104, R144.reuse, R152, R104 ;  /* 0x000000989068723c */ /* 0x040fee0000041868 */
[--C-:B------:R-:W-:Y:S01]  /*8c70*/  FFMA.FTZ R152, R174, c[0x0][0x23c], -R210.reuse ;  /* 0x00008f00ae987a23 */ /* 0x100fe200000108d2 */
[-C--:B------:R-:W-:Y:S01]  /*8c80*/  HMMA.16816.F32.BF16 R108, R144, R154.reuse, R108 ;  /* 0x0000009a906c723c */ /* 0x080fe2000004186c */
[----:B------:R-:W2:Y:S02]  /*8c90*/  LDL.LU R174, [R1+0x18] ;  /* 0x0000180001ae7983 */ /* 0x000ea40000300800 */
[----:B------:R3:W3:Y:S05]  /*8ca0*/  MUFU.EX2 R214, R152 ;  /* 0x0000009800d67308 */ /* 0x0006ea0000000800 */
[C---:B------:R-:W-:Y:S08]  /*8cb0*/  HMMA.16816.F32.BF16 R112, R140.reuse, R154, R112 ;  /* 0x0000009a8c70723c */ /* 0x040ff00000041870 */
[-C--:B-1----:R-:W-:Y:S08]  /*8cc0*/  HMMA.16816.F32.BF16 R116, R140, R148.reuse, R116 ;  /* 0x000000948c74723c */ /* 0x082ff00000041874 */
[C---:B------:R-:W-:Y:S04]  /*8cd0*/  HMMA.16816.F32.BF16 R120, R144.reuse, R148, R120 ;  /* 0x000000949078723c */ /* 0x040fe80000041878 */
[--C-:B---3--:R-:W-:Y:S02]  /*8ce0*/  FFMA.FTZ R152, R173, c[0x0][0x23c], -R209.reuse ;  /* 0x00008f00ad987a23 */ /* 0x108fe400000108d1 */
[----:B------:R-:W3:Y:S01]  /*8cf0*/  LDL.LU R173, [R1+0x1c] ;  /* 0x00001c0001ad7983 */ /* 0x000ee20000300800 */
[--C-:B------:R-:W-:Y:S01]  /*8d00*/  FFMA.FTZ R148, R222, c[0x0][0x23c], -R210.reuse ;  /* 0x00008f00de947a23 */ /* 0x100fe200000108d2 */
[-C--:B------:R-:W-:Y:S01]  /*8d10*/  HMMA.16816.F32.BF16 R124, R144, R150.reuse, R124 ;  /* 0x00000096907c723c */ /* 0x080fe2000004187c */
[----:B------:R1:W-:Y:S03]  /*8d20*/  MUFU.EX2 R204, R152 ;  /* 0x0000009800cc7308 */ /* 0x0003e60000000800 */
[----:B------:R-:W-:Y:S03]  /*8d30*/  MOV R222, R224 ;  /* 0x000000e000de7202 */ /* 0x000fe60000000f00 */
[----:B------:R-:W-:Y:S01]  /*8d40*/  F2FP.BF16.PACK_AB R145, R214, R201 ;  /* 0x000000c9d691723e */ /* 0x000fe200000010ff */
[----:B------:R-:W-:Y:S03]  /*8d50*/  HMMA.16816.F32.BF16 R128, R140, R150, R128 ;  /* 0x000000968c80723c */ /* 0x000fe60000041880 */
[----:B------:R-:W1:Y:S01]  /*8d60*/  MUFU.EX2 R183, R148 ;  /* 0x0000009400b77308 */ /* 0x000e620000000800 */
[----:B------:R-:W-:Y:S02]  /*8d70*/  F2FP.BF16.PACK_AB R144, R203, R198 ;  /* 0x000000c6cb90723e */ /* 0x000fe400000010ff */
[----:B------:R-:W-:Y:S02]  /*8d80*/  MOV R203, R222 ;  /* 0x000000de00cb7202 */ /* 0x000fe40000000f00 */
[----:B------:R-:W-:Y:S04]  /*8d90*/  F2FP.BF16.PACK_AB R142, R185, R221 ;  /* 0x000000ddb98e723e */ /* 0x000fe800000010ff */
[----:B------:R-:W-:Y:S02]  /*8da0*/  F2FP.BF16.PACK_AB R143, R212, R205 ;  /* 0x000000cdd48f723e */ /* 0x000fe400000010ff */
[----:B------:R-:W-:Y:S02]  /*8db0*/  F2FP.BF16.PACK_AB R140, R202, R194 ;  /* 0x000000c2ca8c723e */ /* 0x000fe400000010ff */
[----:B------:R-:W-:Y:S01]  /*8dc0*/  F2FP.BF16.PACK_AB R141, R186, R197 ;  /* 0x000000c5ba8d723e */ /* 0x000fe200000010ff */
[--C-:B-1----:R-:W-:Y:S01]  /*8dd0*/  FFMA.FTZ R152, R168, c[0x0][0x23c], -R209.reuse ;  /* 0x00008f00a8987a23 */ /* 0x102fe200000108d1 */
[----:B------:R-:W-:Y:S01]  /*8de0*/  MOV R186, R223 ;  /* 0x000000df00ba7202 */ /* 0x000fe20000000f00 */
[--C-:B------:R-:W-:Y:S02]  /*8df0*/  FFMA.FTZ R168, R167, c[0x0][0x23c], -R209.reuse ;  /* 0x00008f00a7a87a23 */ /* 0x100fe400000108d1 */
[----:B------:R1:W1:Y:S01]  /*8e00*/  MUFU.EX2 R184, R152 ;  /* 0x0000009800b87308 */ /* 0x0002620000000800 */
[--C-:B------:R-:W-:Y:S02]  /*8e10*/  FFMA.FTZ R167, R225, c[0x0][0x23c], -R210.reuse ;  /* 0x00008f00e1a77a23 */ /* 0x100fe400000108d2 */
[----:B------:R-:W-:Y:S02]  /*8e20*/  FFMA.FTZ R210, R137, c[0x0][0x23c], -R210 ;  /* 0x00008f0089d27a23 */ /* 0x000fe400000108d2 */
[----:B------:R-:W-:Y:S01]  /*8e30*/  FFMA.FTZ R209, R216, c[0x0][0x23c], -R209 ;  /* 0x00008f00d8d17a23 */ /* 0x000fe200000108d1 */
[----:B------:R-:W-:Y:S01]  /*8e40*/  F2FP.BF16.PACK_AB R147, R183, R241 ;  /* 0x000000f1b793723e */ /* 0x000fe200000010ff */
[----:B------:R-:W-:Y:S03]  /*8e50*/  LDSM.16.MT88.4 R148, [R234+0xd000] ;  /* 0x00d00000ea94783b */ /* 0x000fe60000004200 */
[----:B------:R1:W-:Y:S10]  /*8e60*/  MUFU.EX2 R225, R168 ;  /* 0x000000a800e17308 */ /* 0x0003f40000000800 */
[----:B------:R-:W1:Y:S02]  /*8e70*/  MUFU.EX2 R224, R209 ;  /* 0x000000d100e07308 */ /* 0x000e640000000800 */
[----:B-1----:R-:W1:Y:S01]  /*8e80*/  LDSM.16.MT88.4 R152, [R232+0xd000] ;  /* 0x00d00000e898783b */ /* 0x002e620000004200 */
[----:B------:R-:W-:Y:S07]  /*8e90*/  F2FP.BF16.PACK_AB R146, R184, R204 ;  /* 0x000000ccb892723e */ /* 0x000fee00000010ff */
[----:B------:R1:W-:Y:S01]  /*8ea0*/  MUFU.EX2 R138, R210 ;  /* 0x000000d2008a7308 */ /* 0x0003e20000000800 */
[----:B------:R-:W-:Y:S02]  /*8eb0*/  MOV R168, R214 ;  /* 0x000000d600a87202 */ /* 0x000fe40000000f00 */
[----:B------:R-:W-:Y:S07]  /*8ec0*/  LDSM.16.MT88.4 R212, [R232+0xf800] ;  /* 0x00f80000e8d4783b */ /* 0x000fee0000004200 */
[----:B------:R-:W1:Y:S02]  /*8ed0*/  MUFU.EX2 R226, R167 ;  /* 0x000000a700e27308 */ /* 0x000e640000000800 */
[----:B-1----:R-:W-:Y:S01]  /*8ee0*/  F2FP.BF16.PACK_AB R210, R224, R225 ;  /* 0x000000e1e0d2723e */ /* 0x002fe200000010ff */
[-C--:B------:R-:W-:Y:S03]  /*8ef0*/  HMMA.16816.F32.BF16 R4, R140, R152.reuse, R4 ;  /* 0x000000988c04723c */ /* 0x080fe60000041804 */
[----:B------:R-:W-:Y:S05]  /*8f00*/  F2FP.BF16.PACK_AB R209, R226, R227 ;  /* 0x000000e3e2d1723e */ /* 0x000fea00000010ff */
[C---:B------:R-:W-:Y:S04]  /*8f10*/  HMMA.16816.F32.BF16 R8, R144.reuse, R152, R8 ;  /* 0x000000989008723c */ /* 0x040fe80000041808 */
[----:B----4-:R-:W-:Y:S04]  /*8f20*/  FFMA.FTZ R137, R132, R175, R218 ;  /* 0x000000af84897223 */ /* 0x010fe800000100da */
[-C--:B------:R-:W-:Y:S08]  /*8f30*/  HMMA.16816.F32.BF16 R12, R144, R154.reuse, R12 ;  /* 0x0000009a900c723c */ /* 0x080ff0000004180c */
[C---:B------:R-:W-:Y:S01]  /*8f40*/  HMMA.16816.F32.BF16 R16, R140.reuse, R154, R16 ;  /* 0x0000009a8c10723c */ /* 0x040fe20000041810 */
[----:B------:R-:W1:Y:S07]  /*8f50*/  LDSM.16.MT88.4 R152, [R232+0xf000] ;  /* 0x00f00000e898783b */ /* 0x000e6e0000004200 */
[-C--:B------:R-:W-:Y:S08]  /*8f60*/  HMMA.16816.F32.BF16 R20, R140, R156.reuse, R20 ;  /* 0x0000009c8c14723c */ /* 0x080ff00000041814 */
[C---:B------:R-:W-:Y:S08]  /*8f70*/  HMMA.16816.F32.BF16 R24, R144.reuse, R156, R24 ;  /* 0x0000009c9018723c */ /* 0x040ff00000041818 */
[-C--:B------:R-:W-:Y:S08]  /*8f80*/  HMMA.16816.F32.BF16 R28, R144, R158.reuse, R28 ;  /* 0x0000009e901c723c */ /* 0x080ff0000004181c */
[C---:B------:R-:W-:Y:S01]  /*8f90*/  HMMA.16816.F32.BF16 R32, R140.reuse, R158, R32 ;  /* 0x0000009e8c20723c */ /* 0x040fe20000041820 */
[----:B------:R-:W4:Y:S07]  /*8fa0*/  LDSM.16.MT88.4 R156, [R233+0xf000] ;  /* 0x00f00000e99c783b */ /* 0x000f2e0000004200 */
[-C--:B------:R-:W-:Y:S08]  /*8fb0*/  HMMA.16816.F32.BF16 R36, R140, R160.reuse, R36 ;  /* 0x000000a08c24723c */ /* 0x080ff00000041824 */
        /* <DEDUP_REMOVED lines=11> */
[----:B------:R-:W-:Y:S01]  /*9070*/  MOV R153, R205 ;  /* 0x000000cd00997202 */ /* 0x000fe20000000f00 */
[-C--:B------:R-:W-:Y:S04]  /*9080*/  HMMA.16816.F32.BF16 R76, R144, R154.reuse, R76 ;  /* 0x0000009a904c723c */ /* 0x080fe8000004184c */
[----:B------:R-:W-:Y:S02]  /*9090*/  MOV R152, R204 ;  /* 0x000000cc00987202 */ /* 0x000fe40000000f00 */
[----:B------:R-:W-:Y:S02]  /*90a0*/  LDSM.16.MT88.4 R204, [R234+0xd800] ;  /* 0x00d80000eacc783b */ /* 0x000fe40000004200 */
[C---:B------:R-:W-:Y:S08]  /*90b0*/  HMMA.16816.F32.BF16 R80, R140.reuse, R154, R80 ;  /* 0x0000009a8c50723c */ /* 0x040ff00000041850 */
[-C--:B----4-:R-:W-:Y:S08]  /*90c0*/  HMMA.16816.F32.BF16 R84, R140, R156.reuse, R84 ;  /* 0x0000009c8c54723c */ /* 0x090ff00000041854 */
[C---:B------:R-:W-:Y:S08]  /*90d0*/  HMMA.16816.F32.BF16 R88, R144.reuse, R156, R88 ;  /* 0x0000009c9058723c */ /* 0x040ff00000041858 */
[-C--:B------:R-:W-:Y:S04]  /*90e0*/  HMMA.16816.F32.BF16 R92, R144, R158.reuse, R92 ;  /* 0x0000009e905c723c */ /* 0x080fe8000004185c */
[----:B--2---:R-:W-:Y:S04]  /*90f0*/  FFMA.FTZ R132, R133, R174, R219 ;  /* 0x000000ae85847223 */ /* 0x004fe800000100db */
[C---:B------:R-:W-:Y:S01]  /*9100*/  HMMA.16816.F32.BF16 R96, R140.reuse, R158, R96 ;  /* 0x0000009e8c60723c */ /* 0x040fe20000041860 */
[----:B------:R-:W1:Y:S03]  /*9110*/  LDSM.16.MT88.4 R156, [R232+0xd800] ;  /* 0x00d80000e89c783b */ /* 0x000e660000004200 */
[----:B------:R-:W-:Y:S04]  /*9120*/  FADD.FTZ R132, R136, R132 ;  /* 0x0000008488847221 */ /* 0x000fe80000010000 */
[-C--:B------:R-:W-:Y:S04]  /*9130*/  HMMA.16816.F32.BF16 R100, R140, R160.reuse, R100 ;  /* 0x000000a08c64723c */ /* 0x080fe80000041864 */
[----:B------:R-:W-:Y:S04]  /*9140*/  FADD.FTZ R132, R248, R132 ;  /* 0x00000084f8847221 */ /* 0x000fe80000010000 */
[C---:B------:R-:W-:Y:S04]  /*9150*/  HMMA.16816.F32.BF16 R104, R144.reuse, R160, R104 ;  /* 0x000000a09068723c */ /* 0x040fe80000041868 */
[----:B------:R-:W-:Y:S02]  /*9160*/  FADD.FTZ R132, R245, R132 ;  /* 0x00000084f5847221 */ /* 0x000fe40000010000 */
[----:B---3--:R-:W-:Y:S02]  /*9170*/  FFMA.FTZ R133, R2, R173, R217 ;  /* 0x000000ad02857223 */ /* 0x008fe400000100d9 */
[-C--:B------:R-:W-:Y:S01]  /*9180*/  HMMA.16816.F32.BF16 R108, R144, R162.reuse, R108 ;  /* 0x000000a2906c723c */ /* 0x080fe2000004186c */
[----:B------:R-:W2:Y:S03]  /*9190*/  LDL.LU R2, [R1+0x20] ;  /* 0x0000200001027983 */ /* 0x000ea60000300800 */
[----:B------:R-:W-:Y:S01]  /*91a0*/  FADD.FTZ R133, R251, R133 ;  /* 0x00000085fb857221 */ /* 0x000fe20000010000 */
[----:B------:R-:W3:Y:S03]  /*91b0*/  LDSM.16.MT88.4 R172, [R233+0xd800] ;  /* 0x00d80000e9ac783b */ /* 0x000ee60000004200 */
[C---:B------:R-:W-:Y:S05]  /*91c0*/  HMMA.16816.F32.BF16 R112, R140.reuse, R162, R112 ;  /* 0x000000a28c70723c */ /* 0x040fea0000041870 */
[----:B------:R-:W4:Y:S03]  /*91d0*/  LDSM.16.MT88.4 R216, [R233+0xf800] ;  /* 0x00f80000e9d8783b */ /* 0x000f260000004200 */
[-C--:B------:R-:W-:Y:S08]  /*91e0*/  HMMA.16816.F32.BF16 R116, R140, R148.reuse, R116 ;  /* 0x000000948c74723c */ /* 0x080ff00000041874 */
[C---:B------:R-:W-:Y:S08]  /*91f0*/  HMMA.16816.F32.BF16 R120, R144.reuse, R148, R120 ;  /* 0x000000949078723c */ /* 0x040ff00000041878 */
[-C--:B------:R-:W-:Y:S08]  /*9200*/  HMMA.16816.F32.BF16 R124, R144, R150.reuse, R124 ;  /* 0x00000096907c723c */ /* 0x080ff0000004187c */
[----:B------:R-:W-:Y:S07]  /*9210*/  HMMA.16816.F32.BF16 R128, R140, R150, R128 ;  /* 0x000000968c80723c */ /* 0x000fee0000041880 */
[----:B------:R-:W-:Y:S02]  /*9220*/  F2FP.BF16.PACK_AB R140, R252, R231 ;  /* 0x000000e7fc8c723e */ /* 0x000fe400000010ff */
[----:B------:R-:W-:Y:S03]  /*9230*/  F2FP.BF16.PACK_AB R141, R192, R230 ;  /* 0x000000e6c08d723e */ /* 0x000fe600000010ff */
[----:B------:R-:W-:Y:S02]  /*9240*/  F2FP.BF16.PACK_AB R142, R199, R195 ;  /* 0x000000c3c78e723e */ /* 0x000fe400000010ff */
[----:B------:R-:W-:Y:S07]  /*9250*/  F2FP.BF16.PACK_AB R143, R200, R196 ;  /* 0x000000c4c88f723e */ /* 0x000fee00000010ff */
[-C--:B-1----:R-:W-:Y:S01]  /*9260*/  HMMA.16816.F32.BF16 R148, R140, R156.reuse, R4 ;  /* 0x0000009c8c94723c */ /* 0x082fe20000041804 */
[----:B------:R-:W-:Y:S02]  /*9270*/  LDSM.16.MT88.4 R4, [R234+0xf800] ;  /* 0x00f80000ea04783b */ /* 0x000fe40000004200 */
[----:B--2---:R-:W-:Y:S02]  /*9280*/  FFMA.FTZ R0, R0, R2, R220 ;  /* 0x0000000200007223 */ /* 0x004fe400000100dc */
[----:B------:R-:W-:Y:S04]  /*9290*/  FADD.FTZ R2, R135, R137 ;  /* 0x0000008987027221 */ /* 0x000fe80000010000 */
[----:B------:R-:W1:Y:S03]  /*92a0*/  LDSM.16.MT88.4 R220, [R235+0xf800] ;  /* 0x00f80000ebdc783b */ /* 0x000e660000004200 */
[----:B------:R-:W-:Y:S02]  /*92b0*/  FADD.FTZ R0, R250, R0 ;  /* 0x00000000fa007221 */ /* 0x000fe40000010000 */
[----:B------:R-:W-:Y:S02]  /*92c0*/  FADD.FTZ R2, R249, R2 ;  /* 0x00000002f9027221 */ /* 0x000fe40000010000 */
[----:B------:R-:W-:Y:S01]  /*92d0*/  FADD.FTZ R0, R211, R0 ;  /* 0x00000000d3007221 */ /* 0x000fe20000010000 */
[----:B------:R-:W-:Y:S01]  /*92e0*/  F2FP.BF16.PACK_AB R211, R138, R139 ;  /* 0x0000008b8ad3723e */ /* 0x000fe200000010ff */
[----:B------:R-:W-:Y:S01]  /*92f0*/  FADD.FTZ R137, R247, R133 ;  /* 0x00000085f7897221 */ /* 0x000fe20000010000 */
[----:B------:R-:W2:Y:S01]  /*9300*/  LDL.LU R135, [R1+0x88] ;  /* 0x0000880001877983 */ /* 0x000ea20000300800 */
[----:B------:R-:W-:Y:S01]  /*9310*/  FADD.FTZ R133, R246, R2 ;  /* 0x00000002f6857221 */ /* 0x000fe20000010000 */
[----:B------:R-:W-:Y:S01]  /*9320*/  MOV R2, R186 ;  /* 0x000000ba00027202 */ /* 0x000fe20000000f00 */
[----:B------:R-:W-:Y:S01]  /*9330*/  FADD.FTZ R0, R244, R0 ;  /* 0x00000000f4007221 */ /* 0x000fe20000010000 */
[----:B------:R-:W2:Y:S01]  /*9340*/  LDL.LU R136, [R1+0x84] ;  /* 0x0000840001887983 */ /* 0x000ea20000300800 */
[C---:B------:R-:W-:Y:S03]  /*9350*/  HMMA.16816.F32.BF16 R144, R208.reuse, R156, R8 ;  /* 0x0000009cd090723c */ /* 0x040fe60000041808 */
[----:B------:R1:W5:Y:S01]  /*9360*/  LDL.LU R251, [R1+0x80] ;  /* 0x0000800001fb7983 */ /* 0x0003620000300800 */
[----:B------:R-:W-:Y:S02]  /*9370*/  FADD.FTZ R0, R240, R0 ;  /* 0x00000000f0007221 */ /* 0x000fe40000010000 */
[----:B------:R-:W-:Y:S01]  /*9380*/  FADD.FTZ R2, R2, R137 ;  /* 0x0000008902027221 */ /* 0x000fe20000010000 */
[----:B------:R-:W-:Y:S01]  /*9390*/  MOV R9, R152 ;  /* 0x0000009800097202 */ /* 0x000fe20000000f00 */
[----:B------:R1:W5:Y:S01]  /*93a0*/  LDL.LU R250, [R1+0x7c] ;  /* 0x00007c0001fa7983 */ /* 0x0003620000300800 */
[----:B------:R-:W-:Y:S02]  /*93b0*/  MOV R8, R153 ;  /* 0x0000009900087202 */ /* 0x000fe40000000f00 */
[-C--:B------:R-:W-:Y:S01]  /*93c0*/  HMMA.16816.F32.BF16 R152, R208, R158.reuse, R12 ;  /* 0x0000009ed098723c */ /* 0x080fe2000004180c */
[----:B------:R1:W5:Y:S02]  /*93d0*/  LDL.LU R249, [R1+0x78] ;  /* 0x0000780001f97983 */ /* 0x0003640000300800 */
[----:B------:R-:W-:Y:S01]  /*93e0*/  FADD.FTZ R0, R236, R0 ;  /* 0x00000000ec007221 */ /* 0x000fe20000010000 */
[----:B------:R-:W-:Y:S01]  /*93f0*/  MOV R11, R182 ;  /* 0x000000b6000b7202 */ /* 0x000fe20000000f00 */
[----:B------:R1:W5:Y:S01]  /*9400*/  LDL.LU R248, [R1+0x74] ;  /* 0x0000740001f87983 */ /* 0x0003620000300800 */
[----:B------:R-:W-:Y:S01]  /*9410*/  MOV R10, R187 ;  /* 0x000000bb000a7202 */ /* 0x000fe20000000f00 */
[----:B------:R-:W-:Y:S01]  /*9420*/  IMAD.MOV.U32 R13, RZ, RZ, R199 ;  /* 0x000000ffff0d7224 */ /* 0x000fe200078e00c7 */
[C---:B------:R-:W-:Y:S01]  /*9430*/  HMMA.16816.F32.BF16 R156, R140.reuse, R158, R16 ;  /* 0x0000009e8c9c723c */ /* 0x040fe20000041810 */
[----:B------:R1:W5:Y:S03]  /*9440*/  LDL.LU R247, [R1+0x70] ;  /* 0x0000700001f77983 */ /* 0x0003660000300800 */
[----:B------:R-:W-:Y:S01]  /*9450*/  MOV R15, R203 ;  /* 0x000000cb000f7202 */ /* 0x000fe20000000f00 */
[----:B------:R1:W5:Y:S01]  /*9460*/  LDL.LU R246, [R1+0x6c] ;  /* 0x00006c0001f67983 */ /* 0x0003620000300800 */
[----:B------:R-:W-:Y:S02]  /*9470*/  MOV R14, R200 ;  /* 0x000000c8000e7202 */ /* 0x000fe40000000f00 */
[-C--:B---3--:R-:W-:Y:S01]  /*9480*/  HMMA.16816.F32.BF16 R160, R140, R172.reuse, R20 ;  /* 0x000000ac8ca0723c */ /* 0x088fe20000041814 */
[----:B------:R3:W5:Y:S03]  /*9490*/  LDL.LU R245, [R1+0x68] ;  /* 0x0000680001f57983 */ /* 0x0007660000300800 */
[----:B------:R-:W-:Y:S01]  /*94a0*/  MOV R16, R183 ;  /* 0x000000b700107202 */ /* 0x000fe20000000f00 */
[----:B------:R3:W5:Y:S01]  /*94b0*/  LDL.LU R244, [R1+0x64] ;  /* 0x0000640001f47983 */ /* 0x0007620000300800 */
[----:B------:R-:W-:Y:S02]  /*94c0*/  IADD3 R15, R15, -0x1, RZ ;  /* 0xffffffff0f0f7810 */ /* 0x000fe40007ffe0ff */
[----:B------:R-:W-:Y:S02]  /*94d0*/  MOV R20, R164 ;  /* 0x000000a400147202 */ /* 0x000fe40000000f00 */
[C---:B------:R-:W-:Y:S04]  /*94e0*/  HMMA.16816.F32.BF16 R164, R208.reuse, R172, R24 ;  /* 0x000000acd0a4723c */ /* 0x040fe80000041818 */
[----:B------:R-:W-:Y:S02]  /*94f0*/  MOV R22, R169 ;  /* 0x000000a900167202 */ /* 0x000fe40000000f00 */
[----:B------:R-:W-:Y:S02]  /*9500*/  MOV R21, R185 ;  /* 0x000000b900157202 */ /* 0x000fe40000000f00 */
[----:B------:R-:W-:Y:S04]  /*9510*/  MOV R27, R168 ;  /* 0x000000a8001b7202 */ /* 0x000fe80000000f00 */
[----:B------:R-:W-:Y:S02]  /*9520*/  MOV R26, R170 ;  /* 0x000000aa001a7202 */ /* 0x000fe40000000f00 */
[----:B------:R-:W-:Y:S02]  /*9530*/  MOV R25, R171 ;  /* 0x000000ab00197202 */ /* 0x000fe40000000f00 */
[-C--:B------:R-:W-:Y:S03]  /*9540*/  HMMA.16816.F32.BF16 R168, R208, R174.reuse, R28 ;  /* 0x000000aed0a8723c */ /* 0x080fe6000004181c */
[----:B------:R-:W-:Y:S02]  /*9550*/  MOV R18, R195 ;  /* 0x000000c300127202 */ /* 0x000fe40000000f00 */
[----:B------:R-:W-:Y:S02]  /*9560*/  MOV R19, R196 ;  /* 0x000000c400137202 */ /* 0x000fe40000000f00 */
[----:B------:R-:W-:Y:S01]  /*9570*/  MOV R17, R192 ;  /* 0x000000c000117202 */ /* 0x000fe20000000f00 */
[C---:B------:R-:W-:Y:S04]  /*9580*/  HMMA.16816.F32.BF16 R172, R140.reuse, R174, R32 ;  /* 0x000000ae8cac723c */ /* 0x040fe80000041820 */
[----:B------:R-:W-:Y:S02]  /*9590*/  MOV R24, R202 ;  /* 0x000000ca00187202 */ /* 0x000fe40000000f00 */
[----:B------:R-:W-:Y:S01]  /*95a0*/  MOV R31, R201 ;  /* 0x000000c9001f7202 */ /* 0x000fe20000000f00 */
[----:B------:R-:W-:Y:S01]  /*95b0*/  IMAD.MOV.U32 R33, RZ, RZ, R178 ;  /* 0x000000ffff217224 */ /* 0x000fe200078e00b2 */
[----:B------:R-:W-:Y:S04]  /*95c0*/  MOV R32, R179 ;  /* 0x000000b300207202 */ /* 0x000fe80000000f00 */
[----:B------:R-:W-:Y:S02]  /*95d0*/  MOV R34, R177 ;  /* 0x000000b100227202 */ /* 0x000fe40000000f00 */
[----:B------:R-:W-:Y:S02]  /*95e0*/  MOV R35, R176 ;  /* 0x000000b000237202 */ /* 0x000fe40000000f00 */
[-C--:B------:R-:W-:Y:S03]  /*95f0*/  HMMA.16816.F32.BF16 R176, R140, R188.reuse, R36 ;  /* 0x000000bc8cb0723c */ /* 0x080fe60000041824 */
        /* <DEDUP_REMOVED lines=16> */
[----:B------:R-:W-:Y:S01]  /*9700*/  IMAD.MOV.U32 R31, RZ, RZ, R24 ;  /* 0x000000ffff1f7224 */ /* 0x000fe200078e0018 */
        /* <DEDUP_REMOVED lines=30> */
[----:B------:R-:W-:Y:S01]  /*98f0*/  MOV R37, R38 ;  /* 0x0000002600257202 */ /* 0x000fe20000000f00 */
[----:B------:R-:W-:Y:S01]  /*9900*/  FADD.FTZ R2, R43, R2 ;  /* 0x000000022b027221 */ /* 0x000fe20000010000 */
[----:B------:R-:W-:Y:S02]  /*9910*/  MOV R38, R39 ;  /* 0x0000002700267202 */ /* 0x000fe40000000f00 */
[----:B------:R-:W-:Y:S01]  /*9920*/  MOV R39, R32 ;  /* 0x0000002000277202 */ /* 0x000fe20000000f00 */
[----:B------:R-:W-:Y:S01]  /*9930*/  FADD.FTZ R2, R237, R2 ;  /* 0x00000002ed027221 */ /* 0x000fe20000010000 */
[----:B------:R-:W-:Y:S01]  /*9940*/  MOV R32, R33 ;  /* 0x0000002100207202 */ /* 0x000fe20000000f00 */
[----:B------:R-:W-:Y:S01]  /*9950*/  FADD.FTZ R0, R38, R0 ;  /* 0x0000000026007221 */ /* 0x000fe20000010000 */
[----:B------:R-:W-:Y:S01]  /*9960*/  MOV R33, R34 ;  /* 0x0000002200217202 */ /* 0x000fe20000000f00 */
[----:B------:R-:W-:Y:S01]  /*9970*/  IMAD.MOV.U32 R34, RZ, RZ, R35 ;  /* 0x000000ffff227224 */ /* 0x000fe200078e0023 */
[----:B------:R-:W-:Y:S01]  /*9980*/  MOV R35, R28 ;  /* 0x0000001c00237202 */ /* 0x000fe20000000f00 */
[----:B------:R-:W-:Y:S01]  /*9990*/  FADD.FTZ R2, R37, R2 ;  /* 0x0000000225027221 */ /* 0x000fe20000010000 */
[----:B------:R-:W-:Y:S02]  /*99a0*/  MOV R28, R29 ;  /* 0x0000001d001c7202 */ /* 0x000fe40000000f00 */
        /* <DEDUP_REMOVED lines=8> */
[----:B------:R-:W-:Y:S02]  /*9a30*/  MOV R20, R241 ;  /* 0x000000f100147202 */ /* 0x000fe40000000f00 */
[----:B------:R3:W5:Y:S01]  /*9a40*/  LDL.LU R241, [R1+0x58] ;  /* 0x0000580001f17983 */ /* 0x0007620000300800 */
[----:B------:R-:W-:Y:S02]  /*9a50*/  MOV R23, R184 ;  /* 0x000000b800177202 */ /* 0x000fe40000000f00 */
[-C--:B------:R-:W-:Y:S01]  /*9a60*/  HMMA.16816.F32.BF16 R184, R208, R190.reuse, R44 ;  /* 0x000000bed0b8723c */ /* 0x080fe2000004182c */
[----:B------:R3:W5:Y:S02]  /*9a70*/  LDL.LU R240, [R1+0x54] ;  /* 0x0000540001f07983 */ /* 0x0007640000300800 */
[----:B------:R-:W-:Y:S02]  /*9a80*/  MOV R12, R193 ;  /* 0x000000c1000c7202 */ /* 0x000fe40000000f00 */
[----:B------:R3:W5:Y:S03]  /*9a90*/  LDL.LU R239, [R1+0x50] ;  /* 0x0000500001ef7983 */ /* 0x0007660000300800 */
[C---:B------:R-:W-:Y:S01]  /*9aa0*/  HMMA.16816.F32.BF16 R188, R140.reuse, R190, R48 ;  /* 0x000000be8cbc723c */ /* 0x040fe20000041830 */
[----:B------:R3:W5:Y:S03]  /*9ab0*/  LDL.LU R238, [R1+0x4c] ;  /* 0x00004c0001ee7983 */ /* 0x0007660000300800 */
[----:B------:R-:W-:Y:S01]  /*9ac0*/  FADD.FTZ R12, R12, R8 ;  /* 0x000000080c0c7221 */ /* 0x000fe20000010000 */
[----:B------:R3:W5:Y:S01]  /*9ad0*/  LDL.LU R237, [R1+0x48] ;  /* 0x0000480001ed7983 */ /* 0x0007620000300800 */
[----:B------:R-:W-:Y:S02]  /*9ae0*/  FADD.FTZ R8, R36, R9 ;  /* 0x0000000924087221 */ /* 0x000fe40000010000 */
[-C--:B------:R-:W-:Y:S01]  /*9af0*/  HMMA.16816.F32.BF16 R192, R140, R204.reuse, R52 ;  /* 0x000000cc8cc0723c */ /* 0x080fe20000041834 */
[----:B------:R3:W5:Y:S03]  /*9b00*/  LDL.LU R236, [R1+0x44] ;  /* 0x0000440001ec7983 */ /* 0x0007660000300800 */
        /* <DEDUP_REMOVED lines=22> */
[-C--:B----4-:R-:W-:Y:S04]  /*9c70*/  HMMA.16816.F32.BF16 R84, R140, R216.reuse, R84 ;  /* 0x000000d88c54723c */ /* 0x090fe80000041854 */
[----:B------:R-:W-:Y:S04]  /*9c80*/  FADD.FTZ R9, R230, R9 ;  /* 0x00000009e6097221 */ /* 0x000fe80000010000 */
[C---:B------:R-:W-:Y:S08]  /*9c90*/  HMMA.16816.F32.BF16 R88, R208.reuse, R216, R88 ;  /* 0x000000d8d058723c */ /* 0x040ff00000041858 */
[-C--:B------:R-:W-:Y:S04]  /*9ca0*/  HMMA.16816.F32.BF16 R92, R208, R218.reuse, R92 ;  /* 0x000000dad05c723c */ /* 0x080fe8000004185c */
[----:B--2---:R-:W-:Y:S04]  /*9cb0*/  MOV R133, R135 ;  /* 0x0000008700857202 */ /* 0x004fe80000000f00 */
[C---:B------:R-:W-:Y:S04]  /*9cc0*/  HMMA.16816.F32.BF16 R96, R140.reuse, R218, R96 ;  /* 0x000000da8c60723c */ /* 0x040fe80000041860 */
[----:B------:R-:W-:Y:S04]  /*9cd0*/  MOV R132, R136 ;  /* 0x0000008800847202 */ /* 0x000fe80000000f00 */
[-C--:B-1----:R-:W-:Y:S08]  /*9ce0*/  HMMA.16816.F32.BF16 R100, R140, R220.reuse, R100 ;  /* 0x000000dc8c64723c */ /* 0x082ff00000041864 */
        /* <DEDUP_REMOVED lines=22> */
[----:B------:R3:W-:Y:S03]  /*9e50*/  STL [R1+0x14], R6 ;  /* 0x0000140601007387 */ /* 0x0007e60000100800 */
[----:B------:R-:W-:Y:S02]  /*9e60*/  FADD.FTZ R2, R225, R0 ;  /* 0x00000000e1027221 */ /* 0x000fe40000010000 */
[----:B------:R-:W-:Y:S01]  /*9e70*/  FADD.FTZ R0, R139, R4 ;  /* 0x000000048b007221 */ /* 0x000fe20000010000 */
[----:B------:R-:W-:Y:S01]  /*9e80*/  MOV R139, R134 ;  /* 0x00000086008b7202 */ /* 0x000fe20000000f00 */
[----:B------:R-:W-:Y:S02]  /*9e90*/  FADD.FTZ R4, R14, R5 ;  /* 0x000000050e047221 */ /* 0x000fe40000010000 */
[----:B------:R-:W-:Y:S02]  /*9ea0*/  FADD.FTZ R2, R224, R2 ;  /* 0x00000002e0027221 */ /* 0x000fe40000010000 */
[----:B------:R-:W-:Y:S01]  /*9eb0*/  FADD.FTZ R0, R138, R0 ;  /* 0x000000008a007221 */ /* 0x000fe20000010000 */
[----:B------:R3:W-:Y:S04]  /*9ec0*/  STL [R1+0x18], R4 ;  /* 0x0000180401007387 */ /* 0x0007e80000100800 */
[----:B------:R3:W-:Y:S04]  /*9ed0*/  STL [R1+0x1c], R2 ;  /* 0x00001c0201007387 */ /* 0x0007e80000100800 */
[----:B------:R3:W-:Y:S04]  /*9ee0*/  STL [R1+0x20], R0 ;  /* 0x0000200001007387 */ /* 0x0007e80000100800 */
[----:B------:R3:W-:Y:S02]  /*9ef0*/  STL [R1+0x10], R15 ;  /* 0x0000100f01007387 */ /* 0x0007e40000100800 */
[----:B---3-5:R-:W-:-:S05]  /*9f00*/  @P0 BRA `(.L_x_96) ;  /* 0xffffb5c000000947 */ /* 0x028fca000383ffff */
.L_x_95:
[----:B----4-:R-:W2:Y:S04]  /*9f10*/  LDL.LU R5, [R1+0x14] ;  /* 0x0000140001057983 */ /* 0x010ea80000300800 */
        /* <DEDUP_REMOVED lines=17> */
[----:B------:R-:W-:Y:S01]  /*a030*/  SHFL.BFLY PT, R5, R6, 0x2, 0x1f ;  /* 0x0c401f0006057f89 */ /* 0x000fe200000e0000 */
[----:B--2---:R-:W-:Y:S01]  /*a040*/  FADD.FTZ R0, R0, R8 ;  /* 0x0000000800007221 */ /* 0x004fe20000010000 */
[----:B------:R-:W-:Y:S02]  /*a050*/  SHF.R.S32.HI R8, RZ, 0x2, R18 ;  /* 0x00000002ff087819 */ /* 0x000fe40000011412 */
[----:B------:R-:W1:Y:S01]  /*a060*/  SHFL.BFLY PT, R132, R2, 0x1, 0x1f ;  /* 0x0c201f0002847f89 */ /* 0x000e6200000e0000 */
[----:B---3--:R-:W-:-:S03]  /*a070*/  FADD.FTZ R4, R4, R7 ;  /* 0x0000000704047221 */ /* 0x008fc60000010000 */
[----:B------:R-:W2:Y:S04]  /*a080*/  SHFL.BFLY PT, R133, R0, 0x1, 0x1f ;  /* 0x0c201f0000857f89 */ /* 0x000ea800000e0000 */
[----:B------:R-:W3:Y:S01]  /*a090*/  SHFL.BFLY PT, R7, R4, 0x1, 0x1f ;  /* 0x0c201f0004077f89 */ /* 0x000ee200000e0000 */
[----:B-1----:R-:W-:Y:S02]  /*a0a0*/  FADD.FTZ R132, R2, R132 ;  /* 0x0000008402847221 */ /* 0x002fe40000010000 */
[----:B------:R-:W-:Y:S01]  /*a0b0*/  FADD.FTZ R2, R5, R6 ;  /* 0x0000000605027221 */ /* 0x000fe20000010000 */
[----:B------:R-:W-:Y:S01]  /*a0c0*/  SHF.R.S32.HI R5, RZ, 0x1f, R18 ;  /* 0x0000001fff057819 */ /* 0x000fe20000011412 */
[----:B--2---:R-:W-:Y:S01]  /*a0d0*/  FADD.FTZ R133, R0, R133 ;  /* 0x0000008500857221 */ /* 0x004fe20000010000 */
[----:B------:R-:W-:-:S02]  /*a0e0*/  FSETP.NE.FTZ.AND P6, PT, R132, RZ, PT ;  /* 0x000000ff8400720b */ /* 0x000fc40003fd5000 */
[----:B------:R-:W1:Y:S01]  /*a0f0*/  SHFL.BFLY PT, R6, R2, 0x1, 0x1f ;  /* 0x0c201f0002067f89 */ /* 0x000e6200000e0000 */
[----:B------:R-:W-:Y:S01]  /*a100*/  MOV R0, 0x3f800000 ;  /* 0x3f80000000007802 */ /* 0x000fe20000000f00 */
[----:B---3--:R-:W-:Y:S01]  /*a110*/  FADD.FTZ R137, R4, R7 ;  /* 0x0000000704897221 */ /* 0x008fe20000010000 */
[----:B------:R-:W-:Y:S02]  /*a120*/  LEA.HI R5, R5, R8, RZ, 0x3 ;  /* 0x0000000805057211 */ /* 0x000fe400078f18ff */
[----:B------:R-:W-:Y:S02]  /*a130*/  @!P0 MOV R7, c[0x0][0x214] ;  /* 0x0000850000078a02 */ /* 0x000fe40000000f00 */
[----:B------:R-:W-:Y:S02]  /*a140*/  LOP3.LUT R18, R18, 0x3ffffffc, RZ, 0xc0, !PT ;  /* 0x3ffffffc12127812 */ /* 0x000fe400078ec0ff */
[----:B------:R-:W-:Y:S02]  /*a150*/  @!P0 SEL R139, R7, c[0x0][0x234], !P3 ;  /* 0x00008d00078b8a07 */ /* 0x000fe40005800000 */
[----:B------:R-:W2:Y:S01]  /*a160*/  @P6 MUFU.RCP R0, R132 ;  /* 0x0000008400006308 */ /* 0x000ea20000001000 */
[----:B------:R-:W-:-:S02]  /*a170*/  IADD3 R18, -R18, R140, RZ ;  /* 0x0000008c12127210 */ /* 0x000fc40007ffe1ff */
[----:B------:R-:W-:Y:S02]  /*a180*/  FSETP.NE.FTZ.AND P5, PT, R133, RZ, PT ;  /* 0x000000ff8500720b */ /* 0x000fe40003fb5000 */
[----:B------:R-:W-:Y:S02]  /*a190*/  FSETP.NE.FTZ.AND P4, PT, R137, RZ, PT ;  /* 0x000000ff8900720b */ /* 0x000fe40003f95000 */
[----:B------:R-:W-:Y:S01]  /*a1a0*/  MOV R4, 0x3f800000 ;  /* 0x3f80000000047802 */ /* 0x000fe20000000f00 */
[----:B-1----:R-:W-:Y:S01]  /*a1b0*/  FADD.FTZ R138, R2, R6 ;  /* 0x00000006028a7221 */ /* 0x002fe20000010000 */
[----:B------:R-:W-:Y:S01]  /*a1c0*/  LOP3.LUT R2, R5, 0xfffffff8, RZ, 0xc0, !PT ;  /* 0xfffffff805027812 */ /* 0x000fe200078ec0ff */
[----:B--2---:R-:W-:-:S06]  /*a1d0*/  FMUL.FTZ R148, R0, R148 ;  /* 0x0000009400947220 */ /* 0x004fcc0000410000 */
[----:B------:R-:W1:Y:S01]  /*a1e0*/  @P5 MUFU.RCP R4, R133 ;  /* 0x0000008500045308 */ /* 0x000e620000001000 */
[C---:B------:R-:W-:Y:S02]  /*a1f0*/  FMUL.FTZ R7, R0.reuse, R149 ;  /* 0x0000009500077220 */ /* 0x040fe40000410000 */
[C---:B------:R-:W-:Y:S02]  /*a200*/  FMUL.FTZ R156, R0.reuse, R156 ;  /* 0x0000009c009c7220 */ /* 0x040fe40000410000 */
[C---:B------:R-:W-:Y:S01]  /*a210*/  FMUL.FTZ R157, R0.reuse, R157 ;  /* 0x0000009d009d7220 */ /* 0x040fe20000410000 */
[----:B------:R-:W-:Y:S01]  /*a220*/  F2FP.BF16.PACK_AB R7, R7, R148 ;  /* 0x000000940707723e */ /* 0x000fe200000010ff */
[C---:B------:R-:W-:Y:S02]  /*a230*/  FMUL.FTZ R160, R0.reuse, R160 ;  /* 0x000000a000a07220 */ /* 0x040fe40000410000 */
[C---:B------:R-:W-:Y:S02]  /*a240*/  FMUL.FTZ R10, R0.reuse, R161 ;  /* 0x000000a1000a7220 */ /* 0x040fe40000410000 */
[----:B------:R-:W-:-:S02]  /*a250*/  FMUL.FTZ R172, R0, R172 ;  /* 0x000000ac00ac7220 */ /* 0x000fc40000410000 */
[----:B------:R-:W-:Y:S01]  /*a260*/  FMUL.FTZ R13, R0, R173 ;  /* 0x000000ad000d7220 */ /* 0x000fe20000410000 */
[----:B------:R-:W-:Y:S01]  /*a270*/  F2FP.BF16.PACK_AB R10, R10, R160 ;  /* 0x000000a00a0a723e */ /* 0x000fe200000010ff */
[C---:B------:R-:W-:Y:S02]  /*a280*/  FMUL.FTZ R176, R0.reuse, R176 ;  /* 0x000000b000b07220 */ /* 0x040fe40000410000 */
[C---:B------:R-:W-:Y:S01]  /*a290*/  FMUL.FTZ R22, R0.reuse, R177 ;  /* 0x000000b100167220 */ /* 0x040fe20000410000 */
[----:B------:R-:W-:Y:S01]  /*a2a0*/  F2FP.BF16.PACK_AB R13, R13, R172 ;  /* 0x000000ac0d0d723e */ /* 0x000fe200000010ff */
[C---:B------:R-:W-:Y:S02]  /*a2b0*/  FMUL.FTZ R188, R0.reuse, R188 ;  /* 0x000000bc00bc7220 */ /* 0x040fe40000410000 */
[----:B------:R-:W-:Y:S01]  /*a2c0*/  FMUL.FTZ R17, R0, R189 ;  /* 0x000000bd00117220 */ /* 0x000fe20000410000 */
[----:B------:R-:W-:Y:S01]  /*a2d0*/  F2FP.BF16.PACK_AB R22, R22, R176 ;  /* 0x000000b01616723e */ /* 0x000fe200000010ff */
[----:B------:R-:W-:-:S02]  /*a2e0*/  FMUL.FTZ R192, R0, R192 ;  /* 0x000000c000c07220 */ /* 0x000fc40000410000 */
[C---:B------:R-:W-:Y:S01]  /*a2f0*/  FMUL.FTZ R65, R0.reuse, R193 ;  /* 0x000000c100417220 */ /* 0x040fe20000410000 */
[----:B------:R-:W-:Y:S01]  /*a300*/  F2FP.BF16.PACK_AB R17, R17, R188 ;  /* 0x000000bc1111723e */ /* 0x000fe200000010ff */
[C---:B------:R-:W-:Y:S02]  /*a310*/  FMUL.FTZ R204, R0.reuse, R204 ;  /* 0x000000cc00cc7220 */ /* 0x040fe40000410000 */
[C---:B------:R-:W-:Y:S01]  /*a320*/  FMUL.FTZ R61, R0.reuse, R205 ;  /* 0x000000cd003d7220 */ /* 0x040fe20000410000 */
[----:B------:R-:W-:Y:S01]  /*a330*/  F2FP.BF16.PACK_AB R65, R65, R192 ;  /* 0x000000c04141723e */ /* 0x000fe200000010ff */
[C---:B------:R-:W-:Y:S01]  /*a340*/  FMUL.FTZ R29, R0.reuse, R68 ;  /* 0x00000044001d7220 */ /* 0x040fe20000410000 */
[----:B------:R-:W-:Y:S01]  /*a350*/  MOV R68, 0x20 ;  /* 0x0000002000447802 */ /* 0x000fe20000000f00 */
[C---:B------:R-:W-:Y:S01]  /*a360*/  FMUL.FTZ R57, R0.reuse, R69 ;  /* 0x0000004500397220 */ /* 0x040fe20000410000 */
[----:B------:R-:W-:Y:S01]  /*a370*/  F2FP.BF16.PACK_AB R61, R61, R204 ;  /* 0x000000cc3d3d723e */ /* 0x000fe200000010ff */
[----:B------:R-:W-:-:S02]  /*a380*/  FMUL.FTZ R80, R0, R80 ;  /* 0x0000005000507220 */ /* 0x000fc40000410000 */
[C---:B------:R-:W-:Y:S01]  /*a390*/  FMUL.FTZ R53, R0.reuse, R81 ;  /* 0x0000005100357220 */ /* 0x040fe20000410000 */
[----:B------:R-:W-:Y:S01]  /*a3a0*/  F2FP.BF16.PACK_AB R57, R57, R29 ;  /* 0x0000001d3939723e */ /* 0x000fe200000010ff */
[C---:B------:R-:W-:Y:S01]  /*a3b0*/  FMUL.FTZ R33, R0.reuse, R84 ;  /* 0x0000005400217220 */ /* 0x040fe20000410000 */
[----:B------:R-:W-:Y:S01]  /*a3c0*/  LEA.HI R84, R141, R140, RZ, 0x5 ;  /* 0x0000008c8d547211 */ /* 0x000fe200078f28ff */
[C---:B------:R-:W-:Y:S01]  /*a3d0*/  FMUL.FTZ R49, R0.reuse, R85 ;  /* 0x0000005500317220 */ /* 0x040fe20000410000 */
[----:B------:R-:W-:Y:S01]  /*a3e0*/  F2FP.BF16.PACK_AB R53, R53, R80 ;  /* 0x000000503535723e */ /* 0x000fe200000010ff */
[C---:B------:R-:W-:Y:S01]  /*a3f0*/  FMUL.FTZ R96, R0.reuse, R96 ;  /* 0x0000006000607220 */ /* 0x040fe20000410000 */
[----:B------:R-:W-:Y:S01]  /*a400*/  SHF.R.S32.HI R84, RZ, 0x5, R84 ;  /* 0x00000005ff547819 */ /* 0x000fe20000011454 */
[C---:B------:R-:W-:Y:S01]  /*a410*/  FMUL.FTZ R45, R0.reuse, R97 ;  /* 0x00000061002d7220 */ /* 0x040fe20000410000 */
        /* <DEDUP_REMOVED lines=351> */
.L_x_100:
[----:B--234-:R-:W-:Y:S05]  /*ba10*/  BSYNC B0 ;  /* 0x0000000000007941 */ /* 0x01cfea0003800000 */
.L_x_99:
        /* <DEDUP_REMOVED lines=59> */
.L_x_101:
        /* <DEDUP_REMOVED lines=11> */
.L_x_2375:


//--------------------- .text._ZN5flash16flash_fwd_kernelI23Flash_fwd_kernel_traitsILi128ELi128ELi64ELi4ELb0ELb0EN7cutlass10bfloat16_tE19Flash_kernel_traitsILi128ELi128ELi64ELi4ES3_EELb0ELb0ELb0ELb0ELb0ELb0ELb0ELb0EEEvNS_16Flash_fwd_paramsE --------------------------
	.section	.text._ZN5flash16flash_fwd_kernelI23Flash_fwd_kernel_traitsILi128ELi128ELi64ELi4ELb0ELb0EN7cutlass10bfloat16_tE19Flash_kernel_traitsILi128ELi128ELi64ELi4ES3_EELb0ELb0ELb0ELb0ELb0ELb0ELb0ELb0EEEvNS_16Flash_fwd_paramsE,"ax",@progbits
	.sectioninfo	@"SHI_REGISTERS=255"
	.align	128
        .global         _ZN5flash16flash_fwd_kernelI23Flash_fwd_kernel_traitsILi128ELi128ELi64ELi4ELb0ELb0EN7cutlass10bfloat16_tE19Flash_kernel_traitsILi128ELi128ELi64ELi4ES3_EELb0ELb0ELb0ELb0ELb0ELb0ELb0ELb0EEEvNS_16Flash_fwd_paramsE
        .type           _ZN5flash16flash_fwd_kernelI23Flash_fwd_kernel_traitsILi128ELi128ELi64ELi4ELb0ELb0EN7cutlass10bfloat16_tE19Flash_kernel_traitsILi128ELi128ELi64ELi4ES3_EELb0ELb0ELb0ELb0ELb0ELb0ELb0ELb0EEEvNS_16Flash_fwd_paramsE,@function
        .size           _ZN5flash16flash_fwd_kernelI23Flash_fwd_kernel_traitsILi128ELi128ELi64ELi4ELb0ELb0EN7cutlass10bfloat16_tE19Flash_kernel_traitsILi128ELi128ELi64ELi4ES3_EELb0ELb0ELb0ELb0ELb0ELb0ELb0ELb0EEEvNS_16Flash_fwd_paramsE,(.L_x_2376 - _ZN5flash16flash_fwd_kernelI23Flash_fwd_kernel_traitsILi128ELi128ELi64ELi4ELb0ELb0EN7cutlass10bfloat16_tE19Flash_kernel_traitsILi128ELi128ELi64ELi4ES3_EELb0ELb0ELb0ELb0ELb0ELb0ELb0ELb0EEEvNS_16Flash_fwd_paramsE)
        .other          _ZN5flash16flash_fwd_kernelI23Flash_fwd_kernel_traitsILi128ELi128ELi64ELi4ELb0ELb0EN7cutlass10bfloat16_tE19Flash_kernel_traitsILi128ELi128ELi64ELi4ES3_EELb0ELb0ELb0ELb0ELb0ELb0ELb0ELb0EEEvNS_16Flash_fwd_paramsE,@"STO_CUDA_ENTRY STV_DEFAULT"
_ZN5flash16flash_fwd_kernelI23Flash_fwd_kernel_traitsILi128ELi128ELi64ELi4ELb0ELb0EN7cutlass10bfloat16_tE19Flash_kernel_traitsILi128ELi128ELi64ELi4ES3_EELb0ELb0ELb0ELb0ELb0ELb0ELb0ELb0EEEvNS_16Flash_fwd_paramsE:
.text._ZN5flash16flash_fwd_kernelI23Flash_fwd_kernel_traitsILi128ELi128ELi64ELi4ELb0ELb0EN7cutlass10bfloat16_tE19Flash_kernel_traitsILi128ELi128ELi64ELi4ES3_EELb0ELb0ELb0ELb0ELb0ELb0ELb0ELb0EEEvNS_16Flash_fwd_paramsE:
[----:B------:R-:W-:Y:S02]  /*0000*/  MOV R1, c[0x0][0x28] ;  /* 0x00000a0000017a02 */ /* 0x000fe40000000f00 */
[----:B------:R-:W1:Y:S01]  /*0010*/  S2UR UR11, SR_CTAID.Y ;  /* 0x00000000000b79c3 */ /* 0x000e620000002600 */
[----:B------:R-:W-:Y:S01]  /*0020*/  ULDC.64 UR4, c[0x0][0x240] ;  /* 0x0000900000047ab9 */ /* 0x000fe20000000a00 */
[----:B------:R-:W-:Y:S01]  /*0030*/  IADD3 R1, R1, -0xc0, RZ ;  /* 0xffffff4001017810 */ /* 0x000fe20007ffe0ff */
[----:B------:R-:W-:Y:S02]  /*0040*/  UISETP.NE.U32.AND UP2, UPT, URZ, UR4, UPT ;  /* 0x000000043f00728c */ /* 0x000fe4000bf45070 */
[----:B------:R-:W-:Y:S02]  /*0050*/  UMOV UR9, 0x4 ;  /* 0x0000000400097882 */ /* 0x000fe40000000000 */
[----:B------:R-:W-:Y:S02]  /*0060*/  UISETP.NE.AND.EX UP2, UPT, URZ, UR5, UPT, UP2 ;  /* 0x000000053f00728c */ /* 0x000fe4000bf45320 */
[----:B------:R-:W-:Y:S02]  /*0070*/  ULDC.64 UR12, c[0x0][0x240] ;  /* 0x00009000000c7ab9 */ /* 0x000fe40000000a00 */
[----:B------:R-:W-:-:S02]  /*0080*/  ULDC.64 UR4, c[0x0][0x250] ;  /* 0x0000940000047ab9 */ /* 0x000fc40000000a00 */
[----:B------:R-:W-:Y:S01]  /*0090*/  PLOP3.LUT P2, PT, PT, PT, UP2, 0x80, 0x0 ;  /* 0x000000000000781c */ /* 0x000fe20003f4f028 */
[----:B------:R-:W-:Y:S02]  /*00a0*/  UISETP.NE.U32.AND UP0, UPT, URZ, UR4, UPT ;  /* 0x000000043f00728c */ /* 0x000fe4000bf05070 */
[----:B------:R-:W-:Y:S02]  /*00b0*/  ULDC.64 UR18, c[0x0][0x118] ;  /* 0x0000460000127ab9 */ /* 0x000fe40000000a00 */
[----:B------:R-:W-:Y:S02]  /*00c0*/  UISETP.NE.AND.EX UP0, UPT, URZ, UR5, UPT, UP0 ;  /* 0x000000053f00728c */ /* 0x000fe4000bf05300 */
[----:B------:R-:W-:Y:S02]  /*00d0*/  ULDC.U8 UR8, c[0x0][0x312] ;  /* 0x0000c48000087ab9 */ /* 0x000fe40000000000 */
[----:B------:R-:W-:Y:S02]  /*00e0*/  ULDC.64 UR6, c[0x0][0x248] ;  /* 0x0000920000067ab9 */ /* 0x000fe40000000a00 */
[----:B-1----:R-:W-:Y:S01]  /*00f0*/  UIMAD.WIDE UR12, UR11, UR9, UR12 ;  /* 0x000000090b0c72a5 */ /* 0x002fe2000f8e020c */
[----:B------:R-:W-:Y:S01]  /*0100*/  PLOP3.LUT P0, PT, PT, PT, UP0, 0x80, 0x0 ;  /* 0x000000000000781c */ /* 0x000fe20003f0f008 */
[----:B------:R-:W-:-:S02]  /*0110*/  ULDC.64 UR4, c[0x0][0x250] ;  /* 0x0000940000047ab9 */ /* 0x000fc40000000a00 */
[----:B------:R-:W-:Y:S02]  /*0120*/  UISETP.NE.AND UP3, UPT, UR8, URZ, UPT ;  /* 0x0000003f0800728c */ /* 0x000fe4000bf65270 */
[----:B------:R-:W-:Y:S01]  /*0130*/  IMAD.U32 R2, RZ, RZ, UR12 ;  /* 0x0000000cff027e24 */ /* 0x000fe2000f8e00ff */
[----:B------:R-:W-:Y:S01]  /*0140*/  UISETP.EQ.U32.AND UP1, UPT, URZ, UR6, UPT ;  /* 0x000000063f00728c */ /* 0x000fe2000bf22070 */
[----:B------:R-:W-:Y:S01]  /*0150*/  IMAD.U32 R3, RZ, RZ, UR13 ;  /* 0x0000000dff037e24 */ /* 0x000fe2000f8e00ff */
[----:B------:R-:W-:Y:S02]  /*0160*/  @UP0 UIMAD.WIDE UR4, UR11, UR9, UR4 ;  /* 0x000000090b0402a5 */ /* 0x000fe4000f8e0204 */
[----:B------:R-:W-:Y:S02]  /*0170*/  UISETP.EQ.OR.EX UP1, UPT, URZ, UR7, !UP3, UP1 ;  /* 0x000000073f00728c */ /* 0x000fe4000df22710 */
[----:B------:R1:W2:Y:S01]  /*0180*/  @P2 LDG.E R7, [R2.64] ;  /* 0x0000001202072981 */ /* 0x0002a2000c1e1900 */
[----:B------:R-:W-:-:S03]  /*0190*/  ULDC.64 UR6, c[0x0][0x248] ;  /* 0x0000920000067ab9 */ /* 0x000fc60000000a00 */
[----:B------:R1:W3:Y:S01]  /*01a0*/  @P2 LDG.E R6, [R2.64+0x4] ;  /* 0x0000041202062981 */ /* 0x0002e2000c1e1900 */
[----:B------:R-:W-:Y:S02]  /*01b0*/  IMAD.U32 R4, RZ, RZ, UR4 ;  /* 0x00000004ff047e24 */ /* 0x000fe4000f8e00ff */
[----:B------:R-:W-:Y:S01]  /*01c0*/  IMAD.U32 R5, RZ, RZ, UR5 ;  /* 0x00000005ff057e24 */ /* 0x000fe2000f8e00ff */
[----:B------:R-:W-:-:S04]  /*01d0*/  PLOP3.LUT P1, PT, PT, PT, UP1, 0x80, 0x0 ;  /* 0x000000000000781c */ /* 0x000fc80003f2f018 */
[----:B------:R-:W4:Y:S01]  /*01e0*/  @P0 LDG.E R4, [R4.64] ;  /* 0x0000001204040981 */ /* 0x000f22000c1e1900 */
[----:B------:R-:W-:-:S06]  /*01f0*/  UIMAD.WIDE UR6, UR11, UR9, UR6 ;  /* 0x000000090b0672a5 */ /* 0x000fcc000f8e0206 */
[----:B-1----:R-:W-:Y:S02]  /*0200*/  IMAD.U32 R2, RZ, RZ, UR6 ;  /* 0x00000006ff027e24 */ /* 0x002fe4000f8e00ff */
[----:B------:R-:W-:-:S05]  /*0210*/  IMAD.U32 R3, RZ, RZ, UR7 ;  /* 0x00000007ff037e24 */ /* 0x000fca000f8e00ff */
[----:B------:R-:W5:Y:S01]  /*0220*/  @!P1 LDG.E R0, [R2.64] ;  /* 0x0000001202009981 */ /* 0x000f62000c1e1900 */
[----:B------:R-:W-:Y:S02]  /*0230*/  UMOV UR10, 0xffffffff ;  /* 0xffffffff000a7882 */ /* 0x000fe40000000000 */
[----:B------:R-:W-:Y:S02]  /*0240*/  UMOV UR15, URZ ;  /* 0x0000003f000f7c82 */ /* 0x000fe40008000000 */
[----:B------:R-:W-:Y:S01]  /*0250*/  UMOV UR20, 0xffffffff ;  /* 0xffffffff00147882 */ /* 0x000fe20000000000 */
[----:B------:R-:W1:Y:S08]  /*0260*/  S2UR UR13, SR_CTAID.X ;  /* 0x00000000000d79c3 */ /* 0x000e700000002500 */
[----:B------:R-:W1:Y:S08]  /*0270*/  S2UR UR12, SR_CTAID.Z ;  /* 0x00000000000c79c3 */ /* 0x000e700000002700 */
[----:B--2---:R-:W2:Y:S08]  /*0280*/  @P2 R2UR UR10, R7 ;  /* 0x00000000070a23c2 */ /* 0x004eb000000e0000 */
[----:B---3--:R-:W2:Y:S08]  /*0290*/  @P2 R2UR UR16, R6 ;  /* 0x00000000061023c2 */ /* 0x008eb000000e0000 */
[----:B----4-:R3:W4:Y:S01]  /*02a0*/  @P0 R2UR UR15, R4 ;  /* 0x00000000040f03c2 */ /* 0x01072200000e0000 */
[----:B------:R-:W-:-:S04]  /*02b0*/  ISETP.NE.U32.AND P0, PT, RZ, c[0x0][0x248], PT ;  /* 0x00009200ff007a0c */ /* 0x000fc80003f05070 */
[----:B------:R-:W-:Y:S01]  /*02c0*/  ISETP.NE.AND.EX P0, PT, RZ, c[0x0][0x24c], PT, P0 ;  /* 0x00009300ff007a0c */ /* 0x000fe20003f05300 */
[----:B--2---:R-:W-:Y:S02]  /*02d0*/  @UP2 UIADD3 UR16, UR16, -UR10, URZ ;  /* 0x8000000a10102290 */ /* 0x004fe4000fffe03f */
[----:B-----5:R3:W2:Y:S05]  /*02e0*/  @!P1 R2UR UR20, R0 ;  /* 0x00000000001493c2 */ /* 0x0206aa00000e0000 */
[----:B------:R-:W-:-:S05]  /*02f0*/  @!UP2 ULDC UR16, c[0x0][0x214] ;  /* 0x000085000010aab9 */ /* 0x000fca0000000800 */
        /* <DEDUP_REMOVED lines=8> */
.L_x_102:
[----:B------:R-:W-:Y:S02]  /*0380*/  ULDC UR6, c[0x0][0x218] ;  /* 0x0000860000067ab9 */ /* 0x000fe40000000800 */
.L_x_103:
[----:B------:R-:W-:Y:S02]  /*0390*/  ULDC.64 UR4, c[0x0][0x258] ;  /* 0x0000960000047ab9 */ /* 0x000fe40000000a00 */
[----:B------:R-:W-:-:S04]  /*03a0*/  UISETP.NE.U32.AND UP2, UPT, URZ, UR4, UPT ;  /* 0x000000043f00728c */ /* 0x000fc8000bf45070 */
[----:B------:R-:W-:-:S03]  /*03b0*/  UISETP.NE.AND.EX UP2, UPT, URZ, UR5, UPT, UP2 ;  /* 0x000000053f00728c */ /* 0x000fc6000bf45320 */
[----:B------:R-:W-:-:S03]  /*03c0*/  ULDC.64 UR4, c[0x0][0x258] ;  /* 0x0000960000047ab9 */ /* 0x000fc60000000a00 */
[----:B------:R-:W-:-:S05]  /*03d0*/  PLOP3.LUT P0, PT, PT, PT, UP2, 0x80, 0x0 ;  /* 0x000000000000781c */ /* 0x000fca0003f0f028 */
[----:B------:R-:W-:-:S06]  /*03e0*/  @UP2 UIMAD.WIDE UR4, UR11, UR9, UR4 ;  /* 0x000000090b0422a5 */ /* 0x000fcc000f8e0204 */
[----:B------:R-:W-:Y:S02]  /*03f0*/  IMAD.U32 R2, RZ, RZ, UR4 ;  /* 0x00000004ff027e24 */ /* 0x000fe4000f8e00ff */
[----:B------:R-:W-:Y:S01]  /*0400*/  IMAD.U32 R3, RZ, RZ, UR5 ;  /* 0x00000005ff037e24 */ /* 0x000fe2000f8e00ff */
[----:B------:R-:W-:Y:S02]  /*0410*/  USHF.L.U32 UR13, UR13, 0x7, URZ ;  /* 0x000000070d0d7899 */ /* 0x000fe4000800063f */
[----:B------:R-:W-:Y:S02]  /*0420*/  ULDC.64 UR4, c[0x0][0x268] ;  /* 0x00009a0000047ab9 */ /* 0x000fe40000000a00 */
[----:B------:R-:W2:Y:S01]  /*0430*/  @P0 LDG.E R0, [R2.64] ;  /* 0x0000001202000981 */ /* 0x000ea2000c1e1900 */
[----:B------:R-:W-:Y:S02]  /*0440*/  UISETP.GT.AND UP0, UPT, UR16, UR13, UPT ;  /* 0x0000000d1000728c */ /* 0x000fe4000bf04270 */
[----:B------:R-:W-:-:S03]  /*0450*/  @!UP2 UISETP.NE.U32.AND UP1, UPT, URZ, UR4, UPT ;  /* 0x000000043f00a28c */ /* 0x000fc6000bf25070 */
[----:B------:R-:W-:Y:S02]  /*0460*/  ULDC UR4, c[0x0][0x21c] ;  /* 0x0000870000047ab9 */ /* 0x000fe40000000800 */
[----:B------:R-:W-:-:S04]  /*0470*/  @!UP2 UISETP.NE.AND.EX UP1, UPT, URZ, UR5, UPT, UP1 ;  /* 0x000000053f00a28c */ /* 0x000fc8000bf25310 */
[----:B------:R-:W-:Y:S01]  /*0480*/  @!UP2 USEL UR4, URZ, UR4, !UP1 ;  /* 0x000000043f04a287 */ /* 0x000fe2000c800000 */
[----:B--2---:R-:W1:Y:S01]  /*0490*/  @P0 R2UR UR14, R0 ;  /* 0x00000000000e03c2 */ /* 0x004e6200000e0000 */
[----:B------:R-:W-:Y:S01]  /*04a0*/  PLOP3.LUT P0, PT, PT, PT, UP0, 0x80, 0x0 ;  /* 0x000000000000781c */ /* 0x000fe20003f0f008 */
[----:B-1----:R-:W-:Y:S02]  /*04b0*/  @UP2 UIADD3 UR14, UR14, -UR15, URZ ;  /* 0x8000000f0e0e2290 */ /* 0x002fe4000fffe03f */
[----:B------:R-:W-:-:S10]  /*04c0*/  @!UP2 UIADD3 UR14, UR4, UR6, -UR15 ;  /* 0x00000006040ea290 */ /* 0x000fd4000fffe80f */
[----:B------:R-:W-:Y:S05]  /*04d0*/  @!P0 EXIT ;  /* 0x000000000000894d */ /* 0x000fea0003800000 */
[----:B------:R-:W-:Y:S01]  /*04e0*/  UISETP.GE.AND UP0, UPT, UR14, 0x1, UPT ;  /* 0x000000010e00788c */ /* 0x000fe2000bf06270 */
[----:B------:R-:W1:Y:S01]  /*04f0*/  S2R R155, SR_TID.X ;  /* 0x00000000009b7919 */ /* 0x000e620000002100 */
        /* <DEDUP_REMOVED lines=10> */
[----:B------:R-:W-:Y:S02]  /*05a0*/  @!UP1 USHF.R.S32.HI UR21, URZ, 0x1f, UR11 ;  /* 0x0000001f3f159899 */ /* 0x000fe4000801140b */
[----:B------:R-:W-:Y:S02]  /*05b0*/  @UP1 UIMAD.WIDE.U32 UR26, UR10, UR4, URZ ;  /* 0x000000040a1a12a5 */ /* 0x000fe4000f8e003f */
[----:B------:R-:W-:Y:S02]  /*05c0*/  @UP0 UIADD3 UR24, UR15, UR20, URZ ;  /* 0x000000140f180290 */ /* 0x000fe4000fffe03f */
[----:B------:R-:W-:Y:S02]  /*05d0*/  @!UP1 UIMAD UR21, UR21, UR6, URZ ;  /* 0x00000006151592a4 */ /* 0x000fe4000f8e023f */
[----:B------:R-:W-:Y:S02]  /*05e0*/  @UP1 UIMAD UR17, UR10, UR5, UR27 ;  /* 0x000000050a1112a4 */ /* 0x000fe4000f8e021b */
[----:B------:R-:W-:-:S02]  /*05f0*/  @!UP1 UIMAD.WIDE.U32 UR22, UR11, UR6, URZ ;  /* 0x000000060b1692a5 */ /* 0x000fc4000f8e003f */
[----:B------:R-:W-:Y:S02]  /*0600*/  ULDC.64 UR4, c[0x0][0x198] ;  /* 0x0000660000047ab9 */ /* 0x000fe40000000a00 */
[----:B------:R-:W-:Y:S02]  /*0610*/  @UP0 UIMAD.WIDE.U32 UR28, UR24, UR4, URZ ;  /* 0x00000004181c02a5 */ /* 0x000fe4000f8e003f */
[----:B------:R-:W-:Y:S02]  /*0620*/  @!UP1 UIMAD UR21, UR11, UR7, UR21 ;  /* 0x000000070b1592a4 */ /* 0x000fe4000f8e0215 */
[----:B------:R-:W-:Y:S02]  /*0630*/  @UP1 UMOV UR6, UR26 ;  /* 0x0000001a00061c82 */ /* 0x000fe40008000000 */
[----:B------:R-:W-:Y:S02]  /*0640*/  @UP0 UIMAD UR7, UR24, UR5, UR29 ;  /* 0x00000005180702a4 */ /* 0x000fe4000f8e021d */
[----:B------:R-:W-:-:S02]  /*0650*/  @!UP1 UIADD3 UR17, UR23, UR21, URZ ;  /* 0x0000001517119290 */ /* 0x000fc4000fffe03f */
[----:B------:R-:W-:Y:S01]  /*0660*/  @!UP1 UMOV UR6, UR22 ;  /* 0x0000001600069c82 */ /* 0x000fe20008000000 */
[----:B------:R-:W-:Y:S05]  /*0670*/  @P0 BRA `(.L_x_105) ;  /* 0x000000c000000947 */ /* 0x000fea0003800000 */
[----:B------:R-:W-:Y:S02]  /*0680*/  USHF.R.S32.HI UR21, URZ, 0x1f, UR15 ;  /* 0x0000001f3f157899 */ /* 0x000fe4000801140f */
[----:B------:R-:W-:Y:S02]  /*0690*/  ULDC.64 UR4, c[0x0][0x198] ;  /* 0x0000660000047ab9 */ /* 0x000fe40000000a00 */
[----:B------:R-:W-:Y:S02]  /*06a0*/  UIMAD UR21, UR21, UR4, URZ ;  /* 0x00000004151572a4 */ /* 0x000fe4000f8e023f */
[----:B------:R-:W-:Y:S02]  /*06b0*/  UIMAD.WIDE.U32 UR22, UR15, UR4, URZ ;  /* 0x000000040f1672a5 */ /* 0x000fe4000f8e003f */
[----:B------:R-:W-:Y:S02]  /*06c0*/  UIMAD UR21, UR15, UR5, UR21 ;  /* 0x000000050f1572a4 */ /* 0x000fe4000f8e0215 */
[----:B------:R-:W-:-:S02]  /*06d0*/  USHF.R.S32.HI UR7, URZ, 0x1f, UR11 ;  /* 0x0000001f3f077899 */ /* 0x000fc4000801140b */
[----:B------:R-:W-:Y:S02]  /*06e0*/  ULDC.64 UR4, c[0x0][0x180] ;  /* 0x0000600000047ab9 */ /* 0x000fe40000000a00 */
[----:B------:R-:W-:Y:S02]  /*06f0*/  UIADD3 UR23, UR23, UR21, URZ ;  /* 0x0000001517177290 */ /* 0x000fe4000fffe03f */
[----:B------:R-:W-:Y:S02]  /*0700*/  UIMAD UR7, UR7, UR4, URZ ;  /* 0x00000004070772a4 */ /* 0x000fe4000f8e023f */
[----:B------:R-:W-:Y:S02]  /*0710*/  UIMAD.WIDE.U32 UR28, UR11, UR4, UR22 ;  /* 0x000000040b1c72a5 */ /* 0x000fe4000f8e0016 */
[----:B------:R-:W-:-:S04]  /*0720*/  UIMAD UR7, UR11, UR5, UR7 ;  /* 0x000000050b0772a4 */ /* 0x000fc8000f8e0207 */
[----:B------:R-:W-:Y:S02]  /*0730*/  UIADD3 UR7, UR29, UR7, URZ ;  /* 0x000000071d077290 */ /* 0x000fe4000fffe03f */
.L_x_105:
[----:B------:R-:W-:Y:S01]  /*0740*/  IABS R0, c[0x0][0x1c8] ;  /* 0x0000720000007a13 */ /* 0x000fe20000000000 */
[----:B------:R-:W2:Y:S01]  /*0750*/  S2R R5, SR_CTAID.Z ;  /* 0x0000000000057919 */ /* 0x000ea20000002700 */
[----:B------:R-:W-:Y:S02]  /*0760*/  ULDC UR4, c[0x0][0x1c8] ;  /* 0x0000720000047ab9 */ /* 0x000fe40000000800 */
[----:B------:R-:W-:Y:S01]  /*0770*/  ULOP3.LUT UR4, UR12, UR4, URZ, 0x3c, !UPT ;  /* 0x000000040c047292 */ /* 0x000fe2000f8e3c3f */
[----:B------:R-:W-:Y:S01]  /*0780*/  IMAD.MOV.U32 R4, RZ, RZ, R0 ;  /* 0x000000ffff047224 */ /* 0x000fe200078e0000 */
[----:B------:R-:W-:-:S03]  /*0790*/  @UP0 UIADD3 UR20, UR15, UR20, URZ ;  /* 0x000000140f140290 */ /* 0x000fc6000fffe03f */
[----:B------:R-:W3:Y:S01]  /*07a0*/  I2F.RP R2, R4 ;  /* 0x0000000400027306 */ /* 0x000ee20000209400 */
[----:B------:R-:W-:Y:S01]  /*07b0*/  ISETP.LE.AND P1, PT, RZ, UR4, PT ;  /* 0x00000004ff007c0c */ /* 0x000fe2000bf23270 */
[----:B------:R-:W-:Y:S02]  /*07c0*/  ULDC.64 UR4, c[0x0][0x1a0] ;  /* 0x0000680000047ab9 */ /* 0x000fe40000000a00 */
[----:B------:R-:W-:-:S04]  /*07d0*/  @UP0 UIMAD.WIDE.U32 UR22, UR20, UR4, URZ ;  /* 0x00000004141602a5 */ /* 0x000fc8000f8e003f */
[----:B------:R-:W-:Y:S02]  /*07e0*/  @UP0 UIMAD UR21, UR20, UR5, UR23 ;  /* 0x00000005141502a4 */ /* 0x000fe4000f8e0217 */
[----:B------:R-:W-:Y:S01]  /*07f0*/  USHF.R.S32.HI UR20, URZ, 0x1f, UR12 ;  /* 0x0000001f3f147899 */ /* 0x000fe2000801140c */
[----:B---3--:R-:W3:Y:S01]  /*0800*/  MUFU.RCP R2, R2 ;  /* 0x0000000200027308 */ /* 0x008ee20000001000 */
[----:B--2---:R-:W-:Y:S02]  /*0810*/  IABS R5, R5 ;  /* 0x0000000500057213 */ /* 0x004fe40000000000 */
[----:B---3--:R-:W-:-:S05]  /*0820*/  IADD3 R2, R2, 0xffffffe, RZ ;  /* 0x0ffffffe02027810 */ /* 0x008fca0007ffe0ff */
[----:B------:R-:W2:Y:S02]  /*0830*/  F2I.FTZ.U32.TRUNC.NTZ R3, R2 ;  /* 0x0000000200037305 */ /* 0x000ea4000021f000 */
[----:B--2---:R-:W-:Y:S02]  /*0840*/  IMAD.MOV R0, RZ, RZ, -R3 ;  /* 0x000000ffff007224 */ /* 0x004fe400078e0a03 */
        /* <DEDUP_REMOVED lines=29> */
.L_x_106:
[----:B-1----:R-:W-:Y:S01]  /*0a20*/  SHF.R.S32.HI R11, RZ, 0x1f, R155 ;  /* 0x0000001fff0b7819 */ /* 0x002fe2000001149b */
[----:B------:R-:W1:Y:S01]  /*0a30*/  S2R R6, SR_CTAID.X ;  /* 0x0000000000067919 */ /* 0x000e620000002500 */
[----:B------:R-:W-:Y:S01]  /*0a40*/  UIADD3 UR13, -UR13, UR16, URZ ;  /* 0x000000100d0d7290 */ /* 0x000fe2000fffe13f */
[----:B------:R-:W-:Y:S01]  /*0a50*/  IMAD.MOV.U32 R22, RZ, RZ, 0x10 ;  /* 0x00000010ff167424 */ /* 0x000fe200078e00ff */
[CC--:B------:R-:W-:Y:S01]  /*0a60*/  LEA.HI R0, R11.reuse, R155.reuse, RZ, 0x3 ;  /* 0x0000009b0b007211 */ /* 0x0c0fe200078f18ff */
[----:B------:R-:W2:Y:S01]  /*0a70*/  S2R R14, SR_CTAID.Z ;  /* 0x00000000000e7919 */ /* 0x000ea20000002700 */
[-C--:B------:R-:W-:Y:S01]  /*0a80*/  LEA.HI R21, R11, R155.reuse, RZ, 0x4 ;  /* 0x0000009b0b157211 */ /* 0x080fe200078f20ff */
[----:B------:R-:W-:Y:S01]  /*0a90*/  ULDC.64 UR4, c[0x0][0x1a8] ;  /* 0x00006a0000047ab9 */ /* 0x000fe20000000a00 */
[----:B------:R-:W-:Y:S01]  /*0aa0*/  SHF.R.S32.HI R12, RZ, 0x3, R0 ;  /* 0x00000003ff0c7819 */ /* 0x000fe20000011400 */
[----:B------:R-:W-:Y:S01]  /*0ab0*/  UIMAD UR4, UR20, UR4, URZ ;  /* 0x00000004140472a4 */ /* 0x000fe2000f8e023f */
[----:B------:R-:W-:Y:S01]  /*0ac0*/  LOP3.LUT R0, R0, 0xfffffff8, RZ, 0xc0, !PT ;  /* 0xfffffff800007812 */ /* 0x000fe200078ec0ff */
[----:B------:R-:W-:Y:S01]  /*0ad0*/  BSSY B0, `(.L_x_107) ;  /* 0x0000053000007945 */ /* 0x000fe20003800000 */
[----:B------:R-:W-:Y:S01]  /*0ae0*/  LOP3.LUT R2, R21, 0xfffffff0, RZ, 0xc0, !PT ;  /* 0xfffffff015027812 */ /* 0x000fe200078ec0ff */
[----:B------:R-:W-:Y:S01]  /*0af0*/  IMAD.SHL.U32 R3, R12, 0x40, RZ ;  /* 0x000000400c037824 */ /* 0x000fe200078e00ff */
[----:B------:R-:W-:Y:S01]  /*0b00*/  SHF.R.S32.HI R13, RZ, 0x1f, R12 ;  /* 0x0000001fff0d7819 */ /* 0x000fe2000001140c */
[----:B------:R-:W-:Y:S01]  /*0b10*/  IMAD.IADD R18, R155, 0x1, -R0 ;  /* 0x000000019b127824 */ /* 0x000fe200078e0a00 */
[----:B------:R-:W-:Y:S01]  /*0b20*/  LEA.HI R10, R11, R155, RZ, 0x6 ;  /* 0x0000009b0b0a7211 */ /* 0x000fe200078f30ff */
[----:B------:R-:W-:Y:S01]  /*0b30*/  IMAD.IADD R5, R155, 0x1, -R2 ;  /* 0x000000019b057824 */ /* 0x000fe200078e0a02 */
[----:B------:R-:W-:Y:S01]  /*0b40*/  LOP3.LUT R0, R3, 0x1c0, RZ, 0xc0, !PT ;  /* 0x000001c003007812 */ /* 0x000fe200078ec0ff */
[----:B------:R-:W-:Y:S01]  /*0b50*/  IMAD.SHL.U32 R178, R18, 0x8, RZ ;  /* 0x0000000812b27824 */ /* 0x000fe200078e00ff */
[----:B------:R-:W-:Y:S01]  /*0b60*/  UIMAD UR4, UR12, UR5, UR4 ;  /* 0x000000050c0472a4 */ /* 0x000fe2000f8e0204 */
[----:B------:R-:W-:Y:S01]  /*0b70*/  IMAD.SHL.U32 R10, R10, 0x8, RZ ;  /* 0x000000080a0a7824 */ /* 0x000fe200078e00ff */
[----:B------:R-:W-:-:S02]  /*0b80*/  SHF.R.S32.HI R3, RZ, 0x1f, R5 ;  /* 0x0000001fff037819 */ /* 0x000fc40000011405 */
[----:B------:R-:W-:Y:S01]  /*0b90*/  LOP3.LUT R2, R0, 0x38, R178, 0xf8, !PT ;  /* 0x0000003800027812 */ /* 0x000fe200078ef8b2 */
[----:B-1----:R-:W-:Y:S01]  /*0ba0*/  IMAD.WIDE R30, R6, 0x80, R12 ;  /* 0x00000080061e7825 */ /* 0x002fe200078e020c */
[----:B------:R-:W-:Y:S02]  /*0bb0*/  SHF.R.U32.HI R0, RZ, 0x3, R0 ;  /* 0x00000003ff007819 */ /* 0x000fe40000011600 */
[--C-:B------:R-:W-:Y:S02]  /*0bc0*/  SHF.R.S32.HI R179, RZ, 0x1f, R178.reuse ;  /* 0x0000001fffb37819 */ /* 0x100fe400000114b2 */
[----:B------:R-:W-:Y:S01]  /*0bd0*/  LOP3.LUT R9, R2, R0, RZ, 0x3c, !PT ;  /* 0x0000000002097212 */ /* 0x000fe200078e3cff */
[----:B------:R-:W-:Y:S01]  /*0be0*/  IMAD R0, R13, c[0x0][0x198], RZ ;  /* 0x000066000d007a24 */ /* 0x000fe200078e02ff */
[----:B------:R-:W-:Y:S01]  /*0bf0*/  LEA.HI R20, R3, R5, RZ, 0x3 ;  /* 0x0000000503147211 */ /* 0x000fe200078f18ff */
[----:B------:R-:W-:Y:S01]  /*0c00*/  IMAD.WIDE.U32 R6, R12, c[0x0][0x198], R178 ;  /* 0x000066000c067a25 */ /* 0x000fe200078e00b2 */
[----:B------:R-:W-:Y:S01]  /*0c10*/  IADD3 R2, P0, R178, UR6, RZ ;  /* 0x00000006b2027c10 */ /* 0x000fe2000ff1e0ff */
[----:B------:R1:W-:Y:S01]  /*0c20*/  STL.64 [R1+0x18], R30 ;  /* 0x0000181e01007387 */ /* 0x0003e20000100a00 */
[----:B------:R-:W-:Y:S01]  /*0c30*/  LOP3.LUT R8, R20, 0xfffffff8, RZ, 0xc0, !PT ;  /* 0xfffffff814087812 */ /* 0x000fe200078ec0ff */
[----:B------:R-:W-:Y:S01]  /*0c40*/  IMAD R0, R12, c[0x0][0x19c], R0 ;  /* 0x000067000c007a24 */ /* 0x000fe200078e0200 */
[----:B------:R-:W-:Y:S01]  /*0c50*/  IADD3.X R3, R179, UR17, RZ, P0, !PT ;  /* 0x00000011b3037c10 */ /* 0x000fe200087fe4ff */
[----:B------:R1:W-:Y:S01]  /*0c60*/  STL.64 [R1+0x10], R178 ;  /* 0x000010b201007387 */ /* 0x0003e20000100a00 */
[----:B------:R-:W-:Y:S01]  /*0c70*/  IADD3 R6, P0, R6, UR28, RZ ;  /* 0x0000001c06067c10 */ /* 0x000fe2000ff1e0ff */
[----:B------:R-:W-:Y:S01]  /*0c80*/  IMAD.IADD R19, R5, 0x1, -R8 ;  /* 0x0000000105137824 */ /* 0x000fe200078e0a08 */
[----:B------:R-:W-:Y:S01]  /*0c90*/  IADD3 R171, R178, 0x40, RZ ;  /* 0x00000040b2ab7810 */ /* 0x000fe20007ffe0ff */
[----:B--2---:R-:W-:Y:S01]  /*0ca0*/  IMAD.WIDE.U32 R14, R14, c[0x0][0x1a8], R2 ;  /* 0x00006a000e0e7a25 */ /* 0x004fe200078e0002 */
[----:B------:R-:W-:-:S02]  /*0cb0*/  IADD3.X R7, R7, UR7, R0, P0, !PT ;  /* 0x0000000707077c10 */ /* 0x000fc400087fe400 */
[----:B------:R-:W-:Y:S01]  /*0cc0*/  SHF.R.S32.HI R0, RZ, 0x1f, R4 ;  /* 0x0000001fff007819 */ /* 0x000fe20000011404 */
[----:B------:R-:W-:Y:S01]  /*0cd0*/  IMAD R5, R13, c[0x0][0x1a0], RZ ;  /* 0x000068000d057a24 */ /* 0x000fe200078e02ff */
[----:B------:R-:W-:Y:S01]  /*0ce0*/  LOP3.LUT R9, R9, 0xfffffe00, R10, 0xf8, !PT ;  /* 0xfffffe0009097812 */ /* 0x000fe200078ef80a */
[----:B------:R-:W-:-:S04]  /*0cf0*/  IMAD.WIDE.U32 R2, R12, c[0x0][0x1a0], R178 ;  /* 0x000068000c027a25 */ /* 0x000fc800078e00b2 */
[----:B------:R-:W-:Y:S01]  /*0d00*/  IMAD R5, R12, c[0x0][0x1a4], R5 ;  /* 0x000069000c057a24 */ /* 0x000fe200078e0205 */
[----:B------:R-:W-:Y:S01]  /*0d10*/  IADD3 R2, P0, R2, UR22, RZ ;  /* 0x0000001602027c10 */ /* 0x000fe2000ff1e0ff */
[C---:B------:R-:W-:Y:S02]  /*0d20*/  IMAD R8, R0.reuse, c[0x0][0x1b0], RZ ;  /* 0x00006c0000087a24 */ /* 0x040fe400078e02ff */
[----:B------:R-:W-:Y:S01]  /*0d30*/  IMAD R0, R0, c[0x0][0x1b8], RZ ;  /* 0x00006e0000007a24 */ /* 0x000fe200078e02ff */
[----:B------:R-:W-:Y:S01]  /*0d40*/  IADD3.X R3, R3, UR21, R5, P0, !PT ;  /* 0x0000001503037c10 */ /* 0x000fe200087fe405 */
[C---:B------:R-:W-:Y:S01]  /*0d50*/  IMAD R8, R4.reuse, c[0x0][0x1b4], R8 ;  /* 0x00006d0004087a24 */ /* 0x040fe200078e0208 */
[----:B------:R-:W-:Y:S01]  /*0d60*/  R2P PR, R19, 0x6 ;  /* 0x0000000613007804 */ /* 0x000fe20000000000 */
[----:B------:R-:W-:Y:S01]  /*0d70*/  IMAD R5, R4, c[0x0][0x1bc], R0 ;  /* 0x00006f0004057a24 */ /* 0x000fe200078e0200 */
[----:B------:R-:W-:Y:S01]  /*0d80*/  ISETP.GE.AND P0, PT, R12, UR13, PT ;  /* 0x0000000d0c007c0c */ /* 0x000fe2000bf06270 */
[----:B------:R-:W-:Y:S01]  /*0d90*/  IMAD.WIDE.U32 R24, R4, c[0x0][0x1b8], R2 ;  /* 0x00006e0004187a25 */ /* 0x000fe200078e0002 */
[----:B------:R-:W-:-:S02]  /*0da0*/  LEA.HI R0, R11, R155, RZ, 0x5 ;  /* 0x0000009b0b007211 */ /* 0x000fc400078f28ff */
[----:B------:R-:W-:Y:S01]  /*0db0*/  IADD3 R11, R15, UR4, RZ ;  /* 0x000000040f0b7c10 */ /* 0x000fe2000fffe0ff */
[----:B------:R-:W-:Y:S01]  /*0dc0*/  IMAD.WIDE.U32 R26, R4, c[0x0][0x1b0], R6 ;  /* 0x00006c00041a7a25 */ /* 0x000fe200078e0006 */
[----:B------:R-:W-:Y:S02]  /*0dd0*/  SHF.R.S32.HI R152, RZ, 0x5, R0 ;  /* 0x00000005ff987819 */ /* 0x000fe40000011400 */
[----:B------:R-:W-:Y:S01]  /*0de0*/  SEL R4, R22, 0xfffffff0, !P1 ;  /* 0xfffffff016047807 */ /* 0x000fe20004800000 */
[----:B------:R-:W-:Y:S01]  /*0df0*/  IMAD.IADD R23, R25, 0x1, R5 ;  /* 0x0000000119177824 */ /* 0x000fe200078e0205 */
[----:B------:R1:W-:Y:S01]  /*0e00*/  STL.64 [R1+0x38], R26 ;  /* 0x0000381a01007387 */ /* 0x0003e20000100a00 */
[----:B------:R-:W-:Y:S02]  /*0e10*/  IMAD.IADD R29, R27, 0x1, R8 ;  /* 0x000000011b1d7824 */ /* 0x000fe400078e0208 */
[----:B------:R-:W-:Y:S01]  /*0e20*/  IMAD.MOV.U32 R2, RZ, RZ, 0x20 ;  /* 0x00000020ff027424 */ /* 0x000fe200078e00ff */
[----:B------:R1:W-:Y:S01]  /*0e30*/  STL.64 [R1+0x30], R24 ;  /* 0x0000301801007387 */ /* 0x0003e20000100a00 */
[----:B------:R-:W-:-:S03]  /*0e40*/  IMAD.SHL.U32 R239, R9, 0x2, RZ ;  /* 0x0000000209ef7824 */ /* 0x000fc600078e00ff */
[----:B------:R1:W-:Y:S01]  /*0e50*/  STL [R1+0x20], R171 ;  /* 0x000020ab01007387 */ /* 0x0003e20000100800 */
[----:B------:R-:W-:-:S03]  /*0e60*/  SEL R2, R2, 0xffffffe0, !P2 ;  /* 0xffffffe002027807 */ /* 0x000fc60005000000 */
[----:B------:R1:W-:Y:S04]  /*0e70*/  STL [R1+0x24], R23 ;  /* 0x0000241701007387 */ /* 0x0003e80000100800 */
[----:B------:R1:W-:Y:S01]  /*0e80*/  STL [R1+0x2c], R29 ;  /* 0x00002c1d01007387 */ /* 0x0003e20000100800 */
[----:B------:R-:W-:Y:S05]  /*0e90*/  @P0 BRA `(.L_x_108) ;  /* 0x0000016000000947 */ /* 0x000fea0003800000 */
[----:B------:R-:W-:Y:S01]  /*0ea0*/  ISETP.GE.AND P2, PT, R178, c[0x0][0x220], PT ;  /* 0x00008800b2007a0c */ /* 0x000fe20003f46270 */
[----:B------:R-:W-:Y:S01]  /*0eb0*/  IMAD R0, R31, c[0x0][0x190], RZ ;  /* 0x000064001f007a24 */ /* 0x000fe200078e02ff */
[----:B------:R-:W-:Y:S01]  /*0ec0*/  ISETP.GE.AND P1, PT, R171, c[0x0][0x220], PT ;  /* 0x00008800ab007a0c */ /* 0x000fe20003f26270 */
[----:B------:R-:W-:Y:S02]  /*0ed0*/  IMAD.MOV.U32 R10, RZ, RZ, R14 ;  /* 0x000000ffff0a7224 */ /* 0x000fe400078e000e */
[----:B------:R-:W-:-:S02]  /*0ee0*/  IMAD R0, R30, c[0x0][0x194], R0 ;  /* 0x000065001e007a24 */ /* 0x000fc400078e0200 */
[----:B------:R-:W-:-:S05]  /*0ef0*/  IMAD.WIDE.U32 R8, R30, c[0x0][0x190], R10 ;  /* 0x000064001e087a25 */ /* 0x000fca00078e000a */
[----:B------:R-:W-:Y:S01]  /*0f00*/  IADD3 R0, R9, R0, RZ ;  /* 0x0000000009007210 */ /* 0x000fe20007ffe0ff */
[----:B------:R2:W-:Y:S01]  /*0f10*/  @P2 STS.128 [R239], RZ ;  /* 0x000000ffef002388 */ /* 0x0005e20000000c00 */
[----:B------:R-:W-:-:S04]  /*0f20*/  @!P2 LEA R6, P0, R8, c[0x0][0x160], 0x1 ;  /* 0x000058000806aa11 */ /* 0x000fc800078008ff */
[----:B------:R-:W-:-:S05]  /*0f30*/  @!P2 LEA.HI.X R7, R8, c[0x0][0x164], R0, 0x1, P0 ;  /* 0x000059000807aa11 */ /* 0x000fca00000f0c00 */
[----:B------:R-:W-:Y:S01]  /*0f40*/  @!PT LDS RZ, [RZ] ;  /* 0x00000000fffff984 */ /* 0x000fe20000000800 */
[----:B------:R-:W-:Y:S01]  /*0f50*/  @!PT LDS RZ, [RZ] ;  /* 0x00000000fffff984 */ /* 0x000fe20000000800 */
[----:B------:R-:W-:Y:S01]  /*0f60*/  @!PT LDS RZ, [RZ] ;  /* 0x00000000fffff984 */ /* 0x000fe20000000800 */
[----:B------:R2:W-:Y:S04]  /*0f70*/  @!P2 LDGSTS.E.BYPASS.LTC128B.128 [R239], [R6.64] ;  /* 0x0000000006efafae */ /* 0x0005e8000b901d52 */
[----:B------:R2:W-:Y:S01]  /*0f80*/  @P1 STS.128 [R239+0x4000], RZ ;  /* 0x004000ffef001388 */ /* 0x0005e20000000c00 */
[----:B------:R-:W-:Y:S05]  /*0f90*/  @P1 BRA `(.L_x_108) ;  /* 0x0000006000001947 */ /* 0x000fea0003800000 */
[----:B--2---:R-:W-:-:S04]  /*0fa0*/  LEA R6, P0, R8, c[0x0][0x160], 0x1 ;  /* 0x0000580008067a11 */ /* 0x004fc800078008ff */
[----:B------:R-:W-:-:S05]  /*0fb0*/  LEA.HI.X R7, R8, c[0x0][0x164], R0, 0x1, P0 ;  /* 0x0000590008077a11 */ /* 0x000fca00000f0c00 */
[----:B------:R-:W-:Y:S01]  /*0fc0*/  @!PT LDS RZ, [RZ] ;  /* 0x00000000fffff984 */ /* 0x000fe20000000800 */
[----:B------:R-:W-:Y:S01]  /*0fd0*/  @!PT LDS RZ, [RZ] ;  /* 0x00000000fffff984 */ /* 0x000fe20000000800 */
[----:B------:R-:W-:Y:S01]  /*0fe0*/  @!PT LDS RZ, [RZ] ;  /* 0x00000000fffff984 */ /* 0x000fe20000000800 */
[----:B------:R2:W-:Y:S04]  /*0ff0*/  LDGSTS.E.BYPASS.LTC128B.128 [R239+0x4000], [R6.64+0x80] ;  /* 0x0400008006ef7fae */ /* 0x0005e8000b901d52 */
.L_x_108:
[----:B------:R-:W-:Y:S05]  /*1000*/  BSYNC B0 ;  /* 0x0000000000007941 */ /* 0x000fea0003800000 */
.L_x_107:
[----:B------:R-:W-:Y:S01]  /*1010*/  IADD3 R17, R12, 0x10, RZ ;  /* 0x000000100c117810 */ /* 0x000fe20007ffe0ff */
[----:B------:R-:W-:Y:S03]  /*1020*/  BSSY B0, `(.L_x_109) ;  /* 0x000001c000007945 */ /* 0x000fe60003800000 */
[----:B------:R-:W-:-:S13]  /*1030*/  ISETP.GE.AND P0, PT, R17, UR13, PT ;  /* 0x0000000d11007c0c */ /* 0x000fda000bf06270 */
[----:B------:R-:W-:Y:S05]  /*1040*/  @P0 BRA `(.L_x_110) ;  /* 0x0000019000000947 */ /* 0x000fea0003800000 */
[----:B------:R-:W-:Y:S01]  /*1050*/  IADD3 R3, P0, R30, 0x10, RZ ;  /* 0x000000101e037810 */ /* 0x000fe20007f1e0ff */
[----:B--2---:R-:W-:Y:S01]  /*1060*/  IMAD.MOV.U32 R6, RZ, RZ, R14 ;  /* 0x000000ffff067224 */ /* 0x004fe200078e000e */
[----:B------:R-:W-:Y:S02]  /*1070*/  ISETP.GE.AND P1, PT, R178, c[0x0][0x220], PT ;  /* 0x00008800b2007a0c */ /* 0x000fe40003f26270 */
[----:B------:R-:W-:Y:S01]  /*1080*/  MOV R7, R11 ;  /* 0x0000000b00077202 */ /* 0x000fe20000000f00 */
[----:B------:R-:W-:Y:S01]  /*1090*/  IMAD.X R0, RZ, RZ, R31, P0 ;  /* 0x000000ffff007224 */ /* 0x000fe200000e061f */
[----:B------:R-:W-:-:S03]  /*10a0*/  ISETP.GE.AND P0, PT, R171, c[0x0][0x220], PT ;  /* 0x00008800ab007a0c */ /* 0x000fc60003f06270 */
[----:B------:R-:W-:Y:S02]  /*10b0*/  IMAD R0, R0, c[0x0][0x190], RZ ;  /* 0x0000640000007a24 */ /* 0x000fe400078e02ff */
[----:B------:R-:W-:-:S04]  /*10c0*/  IMAD.WIDE.U32 R6, R3, c[0x0][0x190], R6 ;  /* 0x0000640003067a25 */ /* 0x000fc800078e0006 */
[----:B------:R-:W-:Y:S01]  /*10d0*/  IMAD R0, R3, c[0x0][0x194], R0 ;  /* 0x0000650003007a24 */ /* 0x000fe200078e0200 */
[----:B------:R-:W-:Y:S01]  /*10e0*/  @!P1 LEA R8, P2, R6, c[0x0][0x160], 0x1 ;  /* 0x0000580006089a11 */ /* 0x000fe200078408ff */
[----:B------:R2:W-:Y:S02]  /*10f0*/  @P1 STS.128 [R239+0x800], RZ ;  /* 0x000800ffef001388 */ /* 0x0005e40000000c00 */
[----:B------:R-:W-:-:S05]  /*1100*/  IMAD.IADD R0, R7, 0x1, R0 ;  /* 0x0000000107007824 */ /* 0x000fca00078e0200 */
[----:B------:R-:W-:-:S05]  /*1110*/  @!P1 LEA.HI.X R9, R6, c[0x0][0x164], R0, 0x1, P2 ;  /* 0x0000590006099a11 */ /* 0x000fca00010f0c00 */
[----:B------:R-:W-:Y:S01]  /*1120*/  @!PT LDS RZ, [RZ] ;  /* 0x00000000fffff984 */ /* 0x000fe20000000800 */
[----:B------:R-:W-:Y:S01]  /*1130*/  @!PT LDS RZ, [RZ] ;  /* 0x00000000fffff984 */ /* 0x000fe20000000800 */
[----:B------:R-:W-:Y:S01]  /*1140*/  @!PT LDS RZ, [RZ] ;  /* 0x00000000fffff984 */ /* 0x000fe20000000800 */
[----:B------:R2:W-:Y:S04]  /*1150*/  @!P1 LDGSTS.E.BYPASS.LTC128B.128 [R239+0x800], [R8.64] ;  /* 0x0080000008ef9fae */ /* 0x0005e8000b901d52 */
        /* <DEDUP_REMOVED lines=8> */
.L_x_110:
[----:B------:R-:W-:Y:S05]  /*11e0*/  BSYNC B0 ;  /* 0x0000000000007941 */ /* 0x000fea0003800000 */
.L_x_109:
        /* <DEDUP_REMOVED lines=29> */
.L_x_112:
[----:B------:R-:W-:Y:S05]  /*13c0*/  BSYNC B0 ;  /* 0x0000000000007941 */ /* 0x000fea0003800000 */
.L_x_111:
        /* <DEDUP_REMOVED lines=29> */
.L_x_114:
[----:B------:R-:W-:Y:S05]  /*15a0*/  BSYNC B0 ;  /* 0x0000000000007941 */ /* 0x000fea0003800000 */
.L_x_113:
        /* <DEDUP_REMOVED lines=29> */
.L_x_116:
[----:B------:R-:W-:Y:S05]  /*1780*/  BSYNC B0 ;  /* 0x0000000000007941 */ /* 0x000fea0003800000 */
.L_x_115:
        /* <DEDUP_REMOVED lines=29> */
.L_x_118:
[----:B------:R-:W-:Y:S05]  /*1960*/  BSYNC B0 ;  /* 0x0000000000007941 */ /* 0x000fea0003800000 */
.L_x_117:
        /* <DEDUP_REMOVED lines=29> */
.L_x_120:
[----:B------:R-:W-:Y:S05]  /*1b40*/  BSYNC B0 ;  /* 0x0000000000007941 */ /* 0x000fea0003800000 */
.L_x_119:
[----:B------:R-:W-:Y:S01]  /*1b50*/  IADD3 R0, R12, 0x70, RZ ;  /* 0x000000700c007810 */ /* 0x000fe20007ffe0ff */
[----:B------:R-:W-:Y:S01]  /*1b60*/  UMOV UR15, 0x6 ;  /* 0x00000006000f7882 */ /* 0x000fe20000000000 */
[----:B------:R-:W-:Y:S01]  /*1b70*/  BSSY B0, `(.L_x_121) ;  /* 0x0000020000007945 */ /* 0x000fe20003800000 */
[----:B------:R-:W-:Y:S01]  /*1b80*/  ULDC.64 UR4, c[0x0][0x198] ;  /* 0x0000660000047ab9 */ /* 0x000fe20000000a00 */
[----:B------:R-:W-:Y:S01]  /*1b90*/  ISETP.GE.AND P0, PT, R0, UR13, PT ;  /* 0x0000000d00007c0c */ /* 0x000fe2000bf06270 */
[----:B------:R3:W-:Y:S01]  /*1ba0*/  STL [R1+0x48], R0 ;  /* 0x0000480001007387 */ /* 0x0007e20000100800 */
[----:B------:R-:W-:Y:S02]  /*1bb0*/  USHF.L.U64.HI UR15, UR4, UR15, UR5 ;  /* 0x0000000f040f7299 */ /* 0x000fe40008010205 */
[----:B------:R-:W-:-:S09]  /*1bc0*/  USHF.L.U32 UR16, UR4, 0x6, URZ ;  /* 0x0000000604107899 */ /* 0x000fd2000800063f */
[----:B------:R-:W-:Y:S05]  /*1bd0*/  @P0 BRA `(.L_x_122) ;  /* 0x0000019000000947 */ /* 0x000fea0003800000 */
[----:B------:R-:W-:Y:S01]  /*1be0*/  IADD3 R3, P0, R30, 0x70, RZ ;  /* 0x000000701e037810 */ /* 0x000fe20007f1e0ff */
[----:B--2---:R-:W-:Y:S01]  /*1bf0*/  IMAD.MOV.U32 R6, RZ, RZ, R14 ;  /* 0x000000ffff067224 */ /* 0x004fe200078e000e */
[----:B------:R-:W-:Y:S02]  /*1c00*/  ISETP.GE.AND P1, PT, R178, c[0x0][0x220], PT ;  /* 0x00008800b2007a0c */ /* 0x000fe40003f26270 */
[----:B------:R-:W-:Y:S01]  /*1c10*/  MOV R7, R11 ;  /* 0x0000000b00077202 */ /* 0x000fe20000000f00 */
[----:B---3--:R-:W-:Y:S01]  /*1c20*/  IMAD.X R0, RZ, RZ, R31, P0 ;  /* 0x000000ffff007224 */ /* 0x008fe200000e061f */
        /* <DEDUP_REMOVED lines=20> */
.L_x_122:
[----:B------:R-:W-:Y:S05]  /*1d70*/  BSYNC B0 ;  /* 0x0000000000007941 */ /* 0x000fea0003800000 */
.L_x_121:
[----:B------:R-:W-:Y:S01]  /*1d80*/  IMAD.MOV.U32 R176, RZ, RZ, R28 ;  /* 0x000000ffffb07224 */ /* 0x000fe200078e001c */
[----:B------:R-:W-:Y:S01]  /*1d90*/  ULEA.HI.SX32 UR12, UR8, 0xffffffff, 0x1a ;  /* 0xffffffff080c7891 */ /* 0x000fe2000f8fd23f */
[----:B------:R-:W-:Y:S01]  /*1da0*/  IMAD.MOV.U32 R177, RZ, RZ, R29 ;  /* 0x000000ffffb17224 */ /* 0x000fe200078e001d */
[----:B------:R-:W-:Y:S01]  /*1db0*/  MOV R176, R26 ;  /* 0x0000001a00b07202 */ /* 0x000fe20000000f00 */
[----:B------:R-:W-:Y:S01]  /*1dc0*/  BSSY B0, `(.L_x_123) ;  /* 0x000001c000007945 */ /* 0x000fe20003800000 */
[----:B------:R-:W-:Y:S01]  /*1dd0*/  UIMAD UR6, UR12, -0x40, UR14 ;  /* 0xffffffc00c0678a4 */ /* 0x000fe2000f8e020e */
[----:B------:R-:W-:Y:S01]  /*1de0*/  MOV R170, UR16 ;  /* 0x0000001000aa7c02 */ /* 0x000fe20008000f00 */
[----:B------:R-:W-:Y:S01]  /*1df0*/  USHF.R.S32.HI UR7, URZ, 0x1f, UR12 ;  /* 0x0000001f3f077899 */ /* 0x000fe2000801140c */
[----:B------:R4:W-:Y:S01]  /*1e00*/  STL.64 [R1+0x28], R176 ;  /* 0x000028b001007387 */ /* 0x0009e20000100a00 */
[----:B------:R-:W-:Y:S02]  /*1e10*/  UIMAD UR5, UR15, UR12, URZ ;  /* 0x0000000c0f0572a4 */ /* 0x000fe4000f8e023f */
[----:B------:R-:W-:Y:S01]  /*1e20*/  ISETP.GE.AND P0, PT, R12, UR6, PT ;  /* 0x000000060c007c0c */ /* 0x000fe2000bf06270 */
[----:B--2---:R-:W-:Y:S01]  /*1e30*/  IMAD.WIDE.U32 R6, R170, UR12, R176 ;  /* 0x0000000caa067c25 */ /* 0x004fe2000f8e00b0 */
[----:B------:R-:W-:-:S06]  /*1e40*/  UIMAD UR5, UR7, UR16, UR5 ;  /* 0x00000010070572a4 */ /* 0x000fcc000f8e0205 */
[----:B------:R-:W-:-:S05]  /*1e50*/  IADD3 R9, R7, UR5, RZ ;  /* 0x0000000507097c10 */ /* 0x000fca000fffe0ff */
[----:B------:R-:W-:Y:S05]  /*1e60*/  @P0 BRA `(.L_x_124) ;  /* 0x0000011000000947 */ /* 0x000fea0003800000 */
[----:B------:R-:W-:Y:S02]  /*1e70*/  ISETP.GE.AND P1, PT, R178, c[0x0][0x220], PT ;  /* 0x00008800b2007a0c */ /* 0x000fe40003f26270 */
[----:B------:R-:W-:-:S11]  /*1e80*/  ISETP.GE.AND P0, PT, R171, c[0x0][0x220], PT ;  /* 0x00008800ab007a0c */ /* 0x000fd60003f06270 */
[C---:B------:R-:W-:Y:S01]  /*1e90*/  @!P1 LEA R10, P2, R6.reuse, c[0x0][0x168], 0x1 ;  /* 0x00005a00060a9a11 */ /* 0x040fe200078408ff */
[----:B------:R2:W-:Y:S03]  /*1ea0*/  @P1 STS.128 [R239+0x8000], RZ ;  /* 0x008000ffef001388 */ /* 0x0005e60000000c00 */
        /* <DEDUP_REMOVED lines=13> */
.L_x_124:
[----:B------:R-:W-:Y:S05]  /*1f80*/  BSYNC B0 ;  /* 0x0000000000007941 */ /* 0x000fea0003800000 */
.L_x_123:
[----:B------:R-:W-:Y:S01]  /*1f90*/  ISETP.GE.AND P0, PT, R17, UR6, PT ;  /* 0x0000000611007c0c */ /* 0x000fe2000bf06270 */
[----:B------:R-:W-:Y:S01]  /*1fa0*/  ULDC UR5, c[0x0][0x19c] ;  /* 0x0000670000057ab9 */ /* 0x000fe20000000800 */
[----:B------:R-:W-:Y:S01]  /*1fb0*/  BSSY B0, `(.L_x_125) ;  /* 0x0000017000007945 */ /* 0x000fe20003800000 */
[----:B------:R-:W-:Y:S02]  /*1fc0*/  USHF.L.U32 UR11, UR4, 0x4, URZ ;  /* 0x00000004040b7899 */ /* 0x000fe4000800063f */
[----:B------:R-:W-:-:S08]  /*1fd0*/  USHF.L.U64.HI UR9, UR4, UR9, UR5 ;  /* 0x0000000904097299 */ /* 0x000fd00008010205 */
[----:B------:R-:W-:Y:S05]  /*1fe0*/  @P0 BRA `(.L_x_126) ;  /* 0x0000013000000947 */ /* 0x000fea0003800000 */
[----:B------:R-:W-:Y:S02]  /*1ff0*/  ISETP.GE.AND P1, PT, R178, c[0x0][0x220], PT ;  /* 0x00008800b2007a0c */ /* 0x000fe40003f26270 */
[----:B---3--:R-:W-:Y:S02]  /*2000*/  IADD3 R0, P2, R6, UR11, RZ ;  /* 0x0000000b06007c10 */ /* 0x008fe4000ff5e0ff */
[----:B------:R-:W-:Y:S02]  /*2010*/  ISETP.GE.AND P0, PT, R171, c[0x0][0x220], PT ;  /* 0x00008800ab007a0c */ /* 0x000fe40003f06270 */
[----:B------:R-:W-:-:S07]  /*2020*/  IADD3.X R3, R9, UR9, RZ, P2, !PT ;  /* 0x0000000909037c10 */ /* 0x000fce00097fe4ff */
[C---:B--2---:R-:W-:Y:S01]  /*2030*/  @!P1 LEA R10, P2, R0.reuse, c[0x0][0x168], 0x1 ;  /* 0x00005a00000a9a11 */ /* 0x044fe200078408ff */
        /* <DEDUP_REMOVED lines=14> */
.L_x_126:
[----:B------:R-:W-:Y:S05]  /*2120*/  BSYNC B0 ;  /* 0x0000000000007941 */ /* 0x000fea0003800000 */
.L_x_125:
[----:B------:R-:W-:Y:S01]  /*2130*/  ISETP.GE.AND P0, PT, R16, UR6, PT ;  /* 0x0000000610007c0c */ /* 0x000fe2000bf06270 */
[----:B------:R-:W-:-:S12]  /*2140*/  BSSY B0, `(.L_x_127) ;  /* 0x0000017000007945 */ /* 0x000fd80003800000 */
[----:B------:R-:W-:Y:S05]  /*2150*/  @P0 BRA `(.L_x_128) ;  /* 0x0000015000000947 */ /* 0x000fea0003800000 */
[----:B------:R-:W-:Y:S01]  /*2160*/  ISETP.GE.AND P1, PT, R178, c[0x0][0x220], PT ;  /* 0x00008800b2007a0c */ /* 0x000fe20003f26270 */
[----:B------:R-:W-:Y:S01]  /*2170*/  IMAD.MOV.U32 R3, RZ, RZ, c[0x0][0x198] ;  /* 0x00006600ff037624 */ /* 0x000fe200078e00ff */
[----:B------:R-:W-:Y:S01]  /*2180*/  ISETP.GE.AND P0, PT, R171, c[0x0][0x220], PT ;  /* 0x00008800ab007a0c */ /* 0x000fe20003f06270 */
[----:B--2---:R-:W-:-:S03]  /*2190*/  IMAD.MOV.U32 R10, RZ, RZ, c[0x0][0x19c] ;  /* 0x00006700ff0a7624 */ /* 0x004fc600078e00ff */
[----:B---3--:R-:W-:-:S04]  /*21a0*/  LEA R0, P2, R3, R6, 0x5 ;  /* 0x0000000603007211 */ /* 0x008fc800078428ff */
[----:B------:R-:W-:-:S03]  /*21b0*/  LEA.HI.X R3, R3, R9, R10, 0x5, P2 ;  /* 0x0000000903037211 */ /* 0x000fc600010f2c0a */
        /* <DEDUP_REMOVED lines=15> */
.L_x_128:
[----:B------:R-:W-:Y:S05]  /*22b0*/  BSYNC B0 ;  /* 0x0000000000007941 */ /* 0x000fea0003800000 */
.L_x_127:
[----:B------:R-:W-:Y:S01]  /*22c0*/  ISETP.GE.AND P0, PT, R5, UR6, PT ;  /* 0x0000000605007c0c */ /* 0x000fe2000bf06270 */
[----:B------:R-:W-:-:S12]  /*22d0*/  BSSY B0, `(.L_x_129) ;  /* 0x0000019000007945 */ /* 0x000fd80003800000 */
[----:B------:R-:W-:Y:S05]  /*22e0*/  @P0 BRA `(.L_x_130) ;  /* 0x0000017000000947 */ /* 0x000fea0003800000 */
[----:B------:R-:W-:Y:S01]  /*22f0*/  ISETP.GE.AND P1, PT, R178, c[0x0][0x220], PT ;  /* 0x00008800b2007a0c */ /* 0x000fe20003f26270 */
[----:B---3--:R-:W-:Y:S01]  /*2300*/  IMAD.MOV.U32 R0, RZ, RZ, c[0x0][0x198] ;  /* 0x00006600ff007624 */ /* 0x008fe200078e00ff */
[----:B------:R-:W-:Y:S01]  /*2310*/  ULDC UR4, c[0x0][0x19c] ;  /* 0x0000670000047ab9 */ /* 0x000fe20000000800 */
[----:B------:R-:W-:Y:S01]  /*2320*/  IMAD.MOV.U32 R8, RZ, RZ, R6 ;  /* 0x000000ffff087224 */ /* 0x000fe200078e0006 */
[----:B------:R-:W-:Y:S01]  /*2330*/  UIMAD UR4, UR4, 0x30, URZ ;  /* 0x00000030040478a4 */ /* 0x000fe2000f8e023f */
[----:B------:R-:W-:Y:S02]  /*2340*/  ISETP.GE.AND P0, PT, R171, c[0x0][0x220], PT ;  /* 0x00008800ab007a0c */ /* 0x000fe40003f06270 */
[----:B------:R-:W-:-:S05]  /*2350*/  IMAD.WIDE.U32 R8, R0, 0x30, R8 ;  /* 0x0000003000087825 */ /* 0x000fca00078e0008 */
[----:B------:R-:W-:Y:S01]  /*2360*/  IADD3 R0, R9, UR4, RZ ;  /* 0x0000000409007c10 */ /* 0x000fe2000fffe0ff */
[----:B------:R3:W-:Y:S01]  /*2370*/  @P1 STS.128 [R239+0x9800], RZ ;  /* 0x009800ffef001388 */ /* 0x0007e20000000c00 */
[----:B------:R-:W-:-:S04]  /*2380*/  @!P1 LEA R6, P2, R8, c[0x0][0x168], 0x1 ;  /* 0x00005a0008069a11 */ /* 0x000fc800078408ff */
[----:B------:R-:W-:-:S05]  /*2390*/  @!P1 LEA.HI.X R7, R8, c[0x0][0x16c], R0, 0x1, P2 ;  /* 0x00005b0008079a11 */ /* 0x000fca00010f0c00 */
[----:B------:R-:W-:Y:S01]  /*23a0*/  @!PT LDS RZ, [RZ] ;  /* 0x00000000fffff984 */ /* 0x000fe20000000800 */
[----:B------:R-:W-:Y:S01]  /*23b0*/  @!PT LDS RZ, [RZ] ;  /* 0x00000000fffff984 */ /* 0x000fe20000000800 */
[----:B------:R-:W-:Y:S01]  /*23c0*/  @!PT LDS RZ, [RZ] ;  /* 0x00000000fffff984 */ /* 0x000fe20000000800 */
[----:B------:R3:W-:Y:S04]  /*23d0*/  @!P1 LDGSTS.E.BYPASS.LTC128B.128 [R239+0x9800], [R6.64] ;  /* 0x0980000006ef9fae */ /* 0x0007e8000b901d52 */
[----:B------:R3:W-:Y:S01]  /*23e0*/  @P0 STS.128 [R239+0xb800], RZ ;  /* 0x00b800ffef000388 */ /* 0x0007e20000000c00 */
[----:B------:R-:W-:Y:S05]  /*23f0*/  @P0 BRA `(.L_x_130) ;  /* 0x0000006000000947 */ /* 0x000fea0003800000 */
[----:B---3--:R-:W-:-:S04]  /*2400*/  LEA R6, P0, R8, c[0x0][0x168], 0x1 ;  /* 0x00005a0008067a11 */ /* 0x008fc800078008ff */
[----:B------:R-:W-:-:S05]  /*2410*/  LEA.HI.X R7, R8, c[0x0][0x16c], R0, 0x1, P0 ;  /* 0x00005b0008077a11 */ /* 0x000fca00000f0c00 */
[----:B------:R-:W-:Y:S01]  /*2420*/  @!PT LDS RZ, [RZ] ;  /* 0x00000000fffff984 */ /* 0x000fe20000000800 */
[----:B------:R-:W-:Y:S01]  /*2430*/  @!PT LDS RZ, [RZ] ;  /* 0x00000000fffff984 */ /* 0x000fe20000000800 */
[----:B------:R-:W-:Y:S01]  /*2440*/  @!PT LDS RZ, [RZ] ;  /* 0x00000000fffff984 */ /* 0x000fe20000000800 */
[----:B------:R3:W-:Y:S04]  /*2450*/  LDGSTS.E.BYPASS.LTC128B.128 [R239+0xb800], [R6.64+0x80] ;  /* 0x0b80008006ef7fae */ /* 0x0007e8000b901d52 */
.L_x_130:
[----:B------:R-:W-:Y:S05]  /*2460*/  BSYNC B0 ;  /* 0x0000000000007941 */ /* 0x000fea0003800000 */
.L_x_129:
[----:B------:R-:W0:Y:S01]  /*2470*/  LDGDEPBAR ;  /* 0x00000000000079af */ /* 0x000e220000000000 */
[----:B------:R-:W-:Y:S01]  /*2480*/  ISETP.GE.AND P1, PT, R12, UR6, PT ;  /* 0x000000060c007c0c */ /* 0x000fe2000bf26270 */
[----:B------:R-:W-:Y:S01]  /*2490*/  ULDC.64 UR4, c[0x0][0x1a0] ;  /* 0x0000680000047ab9 */ /* 0x000fe20000000a00 */
[----:B------:R-:W-:Y:S01]  /*24a0*/  BSSY B0, `(.L_x_131) ;  /* 0x0000020000007945 */ /* 0x000fe20003800000 */
[----:B------:R-:W-:Y:S02]  /*24b0*/  UIMAD.WIDE.U32 UR20, UR12, UR4, URZ ;  /* 0x000000040c1472a5 */ /* 0x000fe4000f8e003f */
[----:B------:R-:W-:-:S04]  /*24c0*/  UIMAD UR4, UR7, UR4, URZ ;  /* 0x00000004070472a4 */ /* 0x000fc8000f8e023f */
[----:B------:R-:W-:Y:S01]  /*24d0*/  UIMAD UR4, UR12, UR5, UR4 ;  /* 0x000000050c0472a4 */ /* 0x000fe2000f8e0204 */
[----:B------:R-:W-:Y:S02]  /*24e0*/  IMAD.U32 R8, RZ, RZ, UR20 ;  /* 0x00000014ff087e24 */ /* 0x000fe4000f8e00ff */
[----:B------:R-:W-:Y:S01]  /*24f0*/  IMAD.U32 R9, RZ, RZ, UR21 ;  /* 0x00000015ff097e24 */ /* 0x000fe2000f8e00ff */
[----:B------:R-:W-:Y:S02]  /*2500*/  UIADD3 UR4, UR21, UR4, URZ ;  /* 0x0000000415047290 */ /* 0x000fe4000fffe03f */
[----:B---3--:R-:W-:-:S04]  /*2510*/  LEA R6, P0, R8, R24, 0x6 ;  /* 0x0000001808067211 */ /* 0x008fc800078030ff */
[----:B------:R-:W-:Y:S01]  /*2520*/  IMAD.U32 R0, RZ, RZ, UR4 ;  /* 0x00000004ff007e24 */ /* 0x000fe2000f8e00ff */
[----:B------:R-:W-:-:S04]  /*2530*/  DEPBAR.LE SB0, 0x0 ;  /* 0x000080000000791a */ /* 0x000fc80000000000 */
[----:B------:R-:W-:Y:S01]  /*2540*/  BAR.SYNC.DEFER_BLOCKING 0x0 ;  /* 0x0000000000007b1d */ /* 0x000fe20000010000 */
[----:B------:R-:W-:-:S05]  /*2550*/  LEA.HI.X R7, R8, R23, R0, 0x6, P0 ;  /* 0x0000001708077211 */ /* 0x000fca00000f3400 */
[----:B------:R3:W-:Y:S04]  /*2560*/  @P1 STS.128 [R239+0xc000], RZ ;  /* 0x00c000ffef001388 */ /* 0x0007e80000000c00 */
[----:B------:R3:W-:Y:S01]  /*2570*/  @P1 STS.128 [R239+0xe000], RZ ;  /* 0x00e000ffef001388 */ /* 0x0007e20000000c00 */
        /* <DEDUP_REMOVED lines=12> */
[----:B-1----:R-:W-:-:S04]  /*2640*/  LEA R8, P0, R6, c[0x0][0x170], 0x1 ;  /* 0x00005c0006087a11 */ /* 0x002fc800078008ff */
[----:B------:R-:W-:-:S05]  /*2650*/  LEA.HI.X R9, R6, c[0x0][0x174], R7, 0x1, P0 ;  /* 0x00005d0006097a11 */ /* 0x000fca00000f0c07 */
[----:B------:R-:W-:Y:S01]  /*2660*/  @!PT LDS RZ, [RZ] ;  /* 0x00000000fffff984 */ /* 0x000fe20000000800 */
[----:B------:R-:W-:Y:S01]  /*2670*/  @!PT LDS RZ, [RZ] ;  /* 0x00000000fffff984 */ /* 0x000fe20000000800 */
[----:B------:R-:W-:Y:S01]  /*2680*/  @!PT LDS RZ, [RZ] ;  /* 0x00000000fffff984 */ /* 0x000fe20000000800 */
[----:B------:R1:W-:Y:S04]  /*2690*/  LDGSTS.E.BYPASS.LTC128B.128 [R239+0xe000], [R8.64+0x80] ;  /* 0x0e00008008ef7fae */ /* 0x0003e8000b901d52 */
.L_x_132:
[----:B------:R-:W-:Y:S05]  /*26a0*/  BSYNC B0 ;  /* 0x0000000000007941 */ /* 0x000fea0003800000 */
.L_x_131:
[----:B------:R-:W-:Y:S01]  /*26b0*/  ISETP.GE.AND P0, PT, R17, UR6, PT ;  /* 0x0000000611007c0c */ /* 0x000fe2000bf06270 */
[----:B------:R-:W-:-:S12]  /*26c0*/  BSSY B0, `(.L_x_133) ;  /* 0x0000019000007945 */ /* 0x000fd80003800000 */
[----:B------:R1:W-:Y:S04]  /*26d0*/  @P0 STS.128 [R239+0xc800], RZ ;  /* 0x00c800ffef000388 */ /* 0x0003e80000000c00 */
[----:B------:R1:W-:Y:S01]  /*26e0*/  @P0 STS.128 [R239+0xe800], RZ ;  /* 0x00e800ffef000388 */ /* 0x0003e20000000c00 */
[----:B------:R-:W-:Y:S05]  /*26f0*/  @P0 BRA `(.L_x_134) ;  /* 0x0000015000000947 */ /* 0x000fea0003800000 */
[----:B------:R-:W-:Y:S01]  /*2700*/  ISETP.GE.AND P1, PT, R178, c[0x0][0x220], PT ;  /* 0x00008800b2007a0c */ /* 0x000fe20003f26270 */
[----:B-1----:R-:W-:Y:S01]  /*2710*/  IMAD.WIDE.U32 R8, R22, c[0x0][0x1a0], RZ ;  /* 0x0000680016087a25 */ /* 0x002fe200078e00ff */
[----:B------:R-:W-:-:S03]  /*2720*/  ISETP.GE.AND P0, PT, R171, c[0x0][0x220], PT ;  /* 0x00008800ab007a0c */ /* 0x000fc60003f06270 */
[----:B------:R-:W-:Y:S01]  /*2730*/  IMAD R3, R22, c[0x0][0x1a4], RZ ;  /* 0x0000690016037a24 */ /* 0x000fe200078e02ff */
[----:B------:R-:W-:-:S04]  /*2740*/  IADD3 R0, P2, R6, R8, RZ ;  /* 0x0000000806007210 */ /* 0x000fc80007f5e0ff */
[----:B------:R-:W-:-:S03]  /*2750*/  IADD3.X R3, R7, R9, R3, P2, !PT ;  /* 0x0000000907037210 */ /* 0x000fc600017fe403 */
        /* <DEDUP_REMOVED lines=15> */
.L_x_134:
[----:B------:R-:W-:Y:S05]  /*2850*/  BSYNC B0 ;  /* 0x0000000000007941 */ /* 0x000fea0003800000 */
.L_x_133:
[----:B------:R-:W-:Y:S01]  /*2860*/  ISETP.GE.AND P0, PT, R16, UR6, PT ;  /* 0x0000000610007c0c */ /* 0x000fe2000bf06270 */
[----:B------:R-:W-:-:S12]  /*2870*/  BSSY B0, `(.L_x_135) ;  /* 0x0000019000007945 */ /* 0x000fd80003800000 */
[----:B------:R1:W-:Y:S04]  /*2880*/  @P0 STS.128 [R239+0xd000], RZ ;  /* 0x00d000ffef000388 */ /* 0x0003e80000000c00 */
[----:B------:R1:W-:Y:S01]  /*2890*/  @P0 STS.128 [R239+0xf000], RZ ;  /* 0x00f000ffef000388 */ /* 0x0003e20000000c00 */
[----:B------:R-:W-:Y:S05]  /*28a0*/  @P0 BRA `(.L_x_136) ;  /* 0x0000015000000947 */ /* 0x000fea0003800000 */
[----:B------:R-:W-:Y:S01]  /*28b0*/  ISETP.GE.AND P1, PT, R178, c[0x0][0x220], PT ;  /* 0x00008800b2007a0c */ /* 0x000fe20003f26270 */
[----:B------:R-:W-:Y:S01]  /*28c0*/  IMAD.MOV.U32 R3, RZ, RZ, c[0x0][0x1a0] ;  /* 0x00006800ff037624 */ /* 0x000fe200078e00ff */
[----:B------:R-:W-:Y:S01]  /*28d0*/  ISETP.GE.AND P0, PT, R171, c[0x0][0x220], PT ;  /* 0x00008800ab007a0c */ /* 0x000fe20003f06270 */
[----:B-1----:R-:W-:-:S03]  /*28e0*/  IMAD.MOV.U32 R8, RZ, RZ, c[0x0][0x1a4] ;  /* 0x00006900ff087624 */ /* 0x002fc600078e00ff */
[----:B------:R-:W-:-:S04]  /*28f0*/  LEA R0, P2, R3, R6, 0x5 ;  /* 0x0000000603007211 */ /* 0x000fc800078428ff */
        /* <DEDUP_REMOVED lines=16> */
.L_x_136:
[----:B------:R-:W-:Y:S05]  /*2a00*/  BSYNC B0 ;  /* 0x0000000000007941 */ /* 0x000fea0003800000 */
.L_x_135:
[----:B------:R-:W-:Y:S01]  /*2a10*/  ISETP.GE.AND P0, PT, R5, UR6, PT ;  /* 0x0000000605007c0c */ /* 0x000fe2000bf06270 */
[----:B------:R-:W-:-:S12]  /*2a20*/  BSSY B0, `(.L_x_137) ;  /* 0x000001a000007945 */ /* 0x000fd80003800000 */
[----:B------:R1:W-:Y:S04]  /*2a30*/  @P0 STS.128 [R239+0xd800], RZ ;  /* 0x00d800ffef000388 */ /* 0x0003e80000000c00 */
[----:B------:R1:W-:Y:S01]  /*2a40*/  @P0 STS.128 [R239+0xf800], RZ ;  /* 0x00f800ffef000388 */ /* 0x0003e20000000c00 */
[----:B------:R-:W-:Y:S05]  /*2a50*/  @P0 BRA `(.L_x_138) ;  /* 0x0000016000000947 */ /* 0x000fea0003800000 */
[----:B------:R-:W-:Y:S01]  /*2a60*/  ISETP.GE.AND P1, PT, R178, c[0x0][0x220], PT ;  /* 0x00008800b2007a0c */ /* 0x000fe20003f26270 */
[----:B-1----:R-:W-:Y:S01]  /*2a70*/  IMAD.MOV.U32 R8, RZ, RZ, c[0x0][0x1a0] ;  /* 0x00006800ff087624 */ /* 0x002fe200078e00ff */
[----:B------:R-:W-:Y:S01]  /*2a80*/  ULDC UR4, c[0x0][0x1a4] ;  /* 0x0000690000047ab9 */ /* 0x000fe20000000800 */
[----:B------:R-:W-:Y:S01]  /*2a90*/  ISETP.GE.AND P0, PT, R171, c[0x0][0x220], PT ;  /* 0x00008800ab007a0c */ /* 0x000fe20003f06270 */
[----:B------:R-:W-:Y:S01]  /*2aa0*/  UIMAD UR4, UR4, 0x30, URZ ;  /* 0x00000030040478a4 */ /* 0x000fe2000f8e023f */
[----:B------:R-:W-:-:S05]  /*2ab0*/  IMAD.WIDE.U32 R8, R8, 0x30, R6 ;  /* 0x0000003008087825 */ /* 0x000fca00078e0006 */
[----:B------:R-:W-:-:S03]  /*2ac0*/  IADD3 R0, R9, UR4, RZ ;  /* 0x0000000409007c10 */ /* 0x000fc6000fffe0ff */
        /* <DEDUP_REMOVED lines=15> */
.L_x_138:
[----:B------:R-:W-:Y:S05]  /*2bc0*/  BSYNC B0 ;  /* 0x0000000000007941 */ /* 0x000fea0003800000 */
.L_x_137:
[----:B-1----:R-:W-:Y:S01]  /*2bd0*/  SHF.R.S32.HI R7, RZ, 0x4, R21 ;  /* 0x00000004ff077819 */ /* 0x002fe20000011415 */
[C---:B------:R-:W-:Y:S01]  /*2be0*/  IMAD.SHL.U32 R6, R18.reuse, 0x40, RZ ;  /* 0x0000004012067824 */ /* 0x040fe200078e00ff */
[----:B------:R-:W-:Y:S01]  /*2bf0*/  R2P PR, R18, 0x6 ;  /* 0x0000000612007804 */ /* 0x000fe20000000000 */
[----:B------:R-:W-:Y:S01]  /*2c00*/  IMAD.SHL.U32 R3, R19, 0x40, RZ ;  /* 0x0000004013037824 */ /* 0x000fe200078e00ff */
[----:B------:R-:W-:Y:S01]  /*2c10*/  LEA.HI R0, R21, R7, RZ, 0x1 ;  /* 0x0000000715007211 */ /* 0x000fe200078f08ff */
[----:B------:R-:W-:Y:S01]  /*2c20*/  IMAD.SHL.U32 R8, R20, 0x40, RZ ;  /* 0x0000004014087824 */ /* 0x000fe200078e00ff */
[----:B------:R-:W0:Y:S01]  /*2c30*/  LDGDEPBAR ;  /* 0x00000000000079af */ /* 0x000e220000000000 */
[----:B------:R-:W-:Y:S01]  /*2c40*/  IMAD.SHL.U32 R5, R12, 0x8, RZ ;  /* 0x000000080c057824 */ /* 0x000fe200078e00ff */
[----:B------:R-:W-:Y:S01]  /*2c50*/  LOP3.LUT R0, R0, 0xfffffffe, RZ, 0xc0, !PT ;  /* 0xfffffffe00007812 */ /* 0x000fe200078ec0ff */
[----:B------:R-:W-:Y:S01]  /*2c60*/  UISETP.GE.AND UP0, UPT, UR14, 0x41, UPT ;  /* 0x000000410e00788c */ /* 0x000fe2000bf06270 */
[----:B------:R-:W-:-:S02]  /*2c70*/  LOP3.LUT R3, R3, 0x1c0, RZ, 0xc0, !PT ;  /* 0x000001c003037812 */ /* 0x000fc400078ec0ff */
[----:B------:R-:W-:Y:S01]  /*2c80*/  LOP3.LUT R154, R8, 0xfffffe00, RZ, 0xc0, !PT ;  /* 0xfffffe00089a7812 */ /* 0x000fe200078ec0ff */
[----:B------:R-:W-:Y:S01]  /*2c90*/  IMAD.IADD R7, R7, 0x1, -R0 ;  /* 0x0000000107077824 */ /* 0x000fe200078e0a00 */
[----:B------:R-:W-:-:S03]  /*2ca0*/  LOP3.LUT R0, R6, 0x1c0, RZ, 0xc0, !PT ;  /* 0x000001c006007812 */ /* 0x000fc600078ec0ff */
[----:B------:R-:W-:Y:S01]  /*2cb0*/  IMAD.SHL.U32 R6, R7, 0x8, RZ ;  /* 0x0000000807067824 */ /* 0x000fe200078e00ff */
[----:B------:R-:W-:Y:S02]  /*2cc0*/  LOP3.LUT R8, R0, 0x8, R5, 0xf8, !PT ;  /* 0x0000000800087812 */ /* 0x000fe400078ef805 */
[----:B------:R-:W-:Y:S02]  /*2cd0*/  SHF.R.U32.HI R0, RZ, 0x3, R0 ;  /* 0x00000003ff007819 */ /* 0x000fe40000011600 */
[----:B------:R-:W-:Y:S02]  /*2ce0*/  LOP3.LUT R6, R3, 0x8, R6, 0xf8, !PT ;  /* 0x0000000803067812 */ /* 0x000fe400078ef806 */
[----:B------:R-:W-:Y:S01]  /*2cf0*/  SHF.R.U32.HI R5, RZ, 0x3, R3 ;  /* 0x00000003ff057819 */ /* 0x000fe20000011603 */
[----:B------:R-:W-:Y:S01]  /*2d00*/  IMAD R3, R152, 0x400, R154 ;  /* 0x0000040098037824 */ /* 0x000fe200078e029a */
[----:B------:R-:W-:Y:S02]  /*2d10*/  LOP3.LUT R0, R8, R0, RZ, 0x3c, !PT ;  /* 0x0000000008007212 */ /* 0x000fe400078e3cff */
[----:B------:R-:W-:Y:S01]  /*2d20*/  LOP3.LUT R153, R6, R5, RZ, 0x3c, !PT ;  /* 0x0000000506997212 */ /* 0x000fe200078e3cff */
[----:B------:R-:W-:-:S02]  /*2d30*/  IMAD.SHL.U32 R5, R155, 0x2, RZ ;  /* 0x000000029b057824 */ /* 0x000fc400078e00ff */
[----:B------:R-:W-:Y:S02]  /*2d40*/  IMAD R0, R7, 0x200, R0 ;  /* 0x0000020007007824 */ /* 0x000fe400078e0200 */
[----:B------:R-:W-:Y:S01]  /*2d50*/  IMAD.IADD R3, R153, 0x1, R3 ;  /* 0x0000000199037824 */ /* 0x000fe200078e0203 */
[----:B------:R-:W-:Y:S01]  /*2d60*/  LOP3.LUT R5, R5, 0x6, RZ, 0xc0, !PT ;  /* 0x0000000605057812 */ /* 0x000fe200078ec0ff */
[----:B------:R-:W-:Y:S02]  /*2d70*/  IMAD.SHL.U32 R220, R0, 0x2, RZ ;  /* 0x0000000200dc7824 */ /* 0x000fe400078e00ff */
[----:B------:R-:W-:Y:S01]  /*2d80*/  IMAD.SHL.U32 R227, R3, 0x2, RZ ;  /* 0x0000000203e37824 */ /* 0x000fe200078e00ff */
[----:B------:R-:W-:Y:S02]  /*2d90*/  SHF.R.S32.HI R3, RZ, 0x1f, R152 ;  /* 0x0000001fff037819 */ /* 0x000fe40000011498 */
[----:B------:R-:W-:Y:S01]  /*2da0*/  LDSM.16.M88.4 R32, [R220+0x8000] ;  /* 0x00800000dc20783b */ /* 0x000fe20000000200 */
[----:B------:R-:W-:Y:S01]  /*2db0*/  IADD3 R0, R220, 0x8000, RZ ;  /* 0x00008000dc007810 */ /* 0x000fe20007ffe0ff */
[--C-:B------:R-:W-:Y:S01]  /*2dc0*/  IMAD R228, R4, 0x2, R227.reuse ;  /* 0x0000000204e47824 */ /* 0x100fe200078e02e3 */
[----:B------:R-:W-:Y:S01]  /*2dd0*/  IADD3 R231, R220, 0x8020, RZ ;  /* 0x00008020dce77810 */ /* 0x000fe20007ffe0ff */
[----:B------:R-:W1:Y:S01]  /*2de0*/  LDSM.16.M88.4 R12, [R227] ;  /* 0x00000000e30c783b */ /* 0x000e620000000200 */
[----:B------:R-:W-:Y:S01]  /*2df0*/  @P1 IADD3 R231, R0, -0x20, RZ ;  /* 0xffffffe000e71810 */ /* 0x000fe20007ffe0ff */
[----:B------:R-:W-:Y:S01]  /*2e00*/  IMAD.MOV.U32 R0, RZ, RZ, 0x40 ;  /* 0x00000040ff007424 */ /* 0x000fe200078e00ff */
[----:B------:R-:W-:Y:S01]  /*2e10*/  LEA.HI R3, R3, R152, RZ, 0x2 ;  /* 0x0000009803037211 */ /* 0x000fe200078f10ff */
[----:B--2---:R-:W2:Y:S01]  /*2e20*/  LDSM.16.M88.4 R8, [R227+0x2000] ;  /* 0x00200000e308783b */ /* 0x004ea20000000200 */
[C---:B------:R-:W-:Y:S01]  /*2e30*/  IMAD R230, R2.reuse, 0x2, R227 ;  /* 0x0000000202e67824 */ /* 0x040fe200078e02e3 */
[----:B------:R-:W-:Y:S01]  /*2e40*/  IADD3 R238, R231, 0x800, RZ ;  /* 0x00000800e7ee7810 */ /* 0x000fe20007ffe0ff */
[----:B------:R-:W-:Y:S01]  /*2e50*/  IMAD R229, R2, 0x2, R228 ;  /* 0x0000000202e57824 */ /* 0x000fe200078e02e4 */
[----:B------:R-:W5:Y:S01]  /*2e60*/  LDSM.16.M88.4 R28, [R220+0x8800] ;  /* 0x00880000dc1c783b */ /* 0x000f620000000200 */
[----:B------:R-:W-:-:S02]  /*2e70*/  SEL R0, R0, 0xffffffc0, !P2 ;  /* 0xffffffc000007807 */ /* 0x000fc40005000000 */
[----:B------:R-:W-:Y:S01]  /*2e80*/  LOP3.LUT R3, R3, 0xfffffffc, RZ, 0xc0, !PT ;  /* 0xfffffffc03037812 */ /* 0x000fe200078ec0ff */
[----:B------:R-:W3:Y:S01]  /*2e90*/  LDSM.16.M88.4 R24, [R220+0x9000] ;  /* 0x00900000dc18783b */ /* 0x000ee20000000200 */
[C---:B------:R-:W-:Y:S01]  /*2ea0*/  IADD3 R237, R231.reuse, 0x1000, RZ ;  /* 0x00001000e7ed7810 */ /* 0x040fe20007ffe0ff */
[----:B------:R-:W-:Y:S01]  /*2eb0*/  IMAD.IADD R226, R220, 0x1, R0 ;  /* 0x00000001dce27824 */ /* 0x000fe200078e0200 */
[C---:B------:R-:W-:Y:S01]  /*2ec0*/  IADD3 R236, R231.reuse, 0x1800, RZ ;  /* 0x00001800e7ec7810 */ /* 0x040fe20007ffe0ff */
[----:B------:R-:W4:Y:S01]  /*2ed0*/  LDSM.16.M88.4 R20, [R220+0x9800] ;  /* 0x00980000dc14783b */ /* 0x000f220000000200 */
[----:B------:R-:W-:Y:S01]  /*2ee0*/  IMAD.IADD R225, R0, 0x1, R231 ;  /* 0x0000000100e17824 */ /* 0x000fe200078e02e7 */
[C---:B------:R-:W-:Y:S01]  /*2ef0*/  IADD3 R235, R231.reuse, 0x2000, RZ ;  /* 0x00002000e7eb7810 */ /* 0x040fe20007ffe0ff */
[----:B------:R-:W-:Y:S01]  /*2f00*/  IMAD.U32 R0, RZ, RZ, UR12 ;  /* 0x0000000cff007e24 */ /* 0x000fe2000f8e00ff */
[----:B------:R-:W-:Y:S01]  /*2f10*/  LDSM.16.M88.4 R52, [R231] ;  /* 0x00000000e734783b */ /* 0x000fe20000000200 */
[----:B------:R-:W-:Y:S01]  /*2f20*/  IMAD.IADD R3, R152, 0x1, -R3 ;  /* 0x0000000198037824 */ /* 0x000fe200078e0a03 */
[C---:B------:R-:W-:Y:S01]  /*2f30*/  IADD3 R234, R231.reuse, 0x2800, RZ ;  /* 0x00002800e7ea7810 */ /* 0x040fe20007ffe0ff */
[----:B------:R-:W-:Y:S01]  /*2f40*/  IMAD R0, R0, 0x40, R5 ;  /* 0x0000004000007824 */ /* 0x000fe200078e0205 */
[----:B------:R-:W3:Y:S01]  /*2f50*/  LDSM.16.M88.4 R16, [R228+0x2000] ;  /* 0x00200000e410783b */ /* 0x000ee20000000200 */
[----:B------:R-:W-:-:S02]  /*2f60*/  IADD3 R233, R231, 0x3000, RZ ;  /* 0x00003000e7e97810 */ /* 0x000fc40007ffe0ff */
[----:B------:R-:W-:Y:S01]  /*2f70*/  IADD3 R232, R231, 0x3800, RZ ;  /* 0x00003800e7e87810 */ /* 0x000fe20007ffe0ff */
[----:B------:R-:W3:Y:S01]  /*2f80*/  LDSM.16.M88.4 R44, [R231+0x800] ;  /* 0x00080000e72c783b */ /* 0x000ee20000000200 */
[C---:B------:R-:W-:Y:S02]  /*2f90*/  ISETP.GE.AND P1, PT, R0.reuse, UR14, PT ;  /* 0x0000000e00007c0c */ /* 0x040fe4000bf26270 */
[C---:B------:R-:W-:Y:S01]  /*2fa0*/  IADD3 R5, R0.reuse, 0x1, RZ ;  /* 0x0000000100057810 */ /* 0x040fe20007ffe0ff */
[----:B------:R-:W3:Y:S01]  /*2fb0*/  LDSM.16.M88.4 R48, [R231+0x1800] ;  /* 0x00180000e730783b */ /* 0x000ee20000000200 */
[----:B------:R-:W-:Y:S02]  /*2fc0*/  IADD3 R6, R0, 0x8, RZ ;  /* 0x0000000800067810 */ /* 0x000fe40007ffe0ff */
[----:B------:R-:W-:Y:S01]  /*2fd0*/  ISETP.GE.AND P0, PT, R5, UR14, PT ;  /* 0x0000000e05007c0c */ /* 0x000fe2000bf06270 */
[----:B------:R-:W3:Y:S01]  /*2fe0*/  LDSM.16.M88.4 R40, [R231+0x1000] ;  /* 0x00100000e728783b */ /* 0x000ee20000000200 */
[----:B------:R-:W-:-:S02]  /*2ff0*/  ISETP.GE.AND P6, PT, R6, UR14, PT ;  /* 0x0000000e06007c0c */ /* 0x000fc4000bfc6270 */
[C---:B------:R-:W-:Y:S01]  /*3000*/  IADD3 R6, R0.reuse, 0x10, RZ ;  /* 0x0000001000067810 */ /* 0x040fe20007ffe0ff */
[-C--:B-1----:R-:W-:Y:S01]  /*3010*/  HMMA.16816.F32.BF16 R108, R12, R32.reuse, RZ ;  /* 0x000000200c6c723c */ /* 0x082fe200000418ff */
[----:B------:R1:W-:Y:S01]  /*3020*/  STL [R1+0x4c], R3 ;  /* 0x00004c0301007387 */ /* 0x0003e20000100800 */
[----:B------:R-:W-:Y:S02]  /*3030*/  IADD3 R5, R0, 0x11, RZ ;  /* 0x0000001100057810 */ /* 0x000fe40007ffe0ff */
[----:B------:R-:W-:Y:S02]  /*3040*/  ISETP.GE.AND P4, PT, R6, UR14, PT ;  /* 0x0000000e06007c0c */ /* 0x000fe4000bf86270 */
[----:B------:R-:W-:Y:S02]  /*3050*/  ISETP.GE.AND P3, PT, R5, UR14, PT ;  /* 0x0000000e05007c0c */ /* 0x000fe4000bf66270 */
[C---:B--2---:R-:W-:Y:S08]  /*3060*/  HMMA.16816.F32.BF16 R36, R8.reuse, R32, RZ ;  /* 0x000000200824723c */ /* 0x044ff000000418ff */
[-C--:B------:R-:W-:Y:S08]  /*3070*/  HMMA.16816.F32.BF16 R80, R8, R34.reuse, RZ ;  /* 0x000000220850723c */ /* 0x080ff000000418ff */
[----:B------:R-:W-:Y:S01]  /*3080*/  HMMA.16816.F32.BF16 R104, R12, R34, RZ ;  /* 0x000000220c68723c */ /* 0x000fe200000418ff */
[----:B-1----:R-:W-:-:S04]  /*3090*/  IADD3 R3, R0, 0x9, RZ ;  /* 0x0000000900037810 */ /* 0x002fc80007ffe0ff */
[----:B------:R-:W-:-:S03]  /*30a0*/  ISETP.GE.AND P5, PT, R3, UR14, PT ;  /* 0x0000000e03007c0c */ /* 0x000fc6000bfa6270 */
[----:B-----5:R-:W-:Y:S01]  /*30b0*/  HMMA.16816.F32.BF16 R32, R8, R28, RZ ;  /* 0x0000001c0820723c */ /* 0x020fe200000418ff */
[----:B------:R-:W-:-:S04]  /*30c0*/  IADD3 R3, R0, 0x18, RZ ;  /* 0x0000001800037810 */ /* 0x000fc80007ffe0ff */
[----:B------:R-:W-:Y:S02]  /*30d0*/  ISETP.GE.AND P2, PT, R3, UR14, PT ;  /* 0x0000000e03007c0c */ /* 0x000fe4000bf46270 */
[----:B------:R-:W-:Y:S01]  /*30e0*/  IADD3 R3, R0, 0x19, RZ ;  /* 0x0000001900037810 */ /* 0x000fe20007ffe0ff */
[C---:B---3--:R-:W-:Y:S08]  /*30f0*/  HMMA.16816.F32.BF16 R56, R8.reuse, R24, RZ ;  /* 0x000000180838723c */ /* 0x048ff000000418ff */
[C---:B----4-:R-:W-:Y:S08]  /*3100*/  HMMA.16816.F32.BF16 R60, R8.reuse, R20, RZ ;  /* 0x00000014083c723c */ /* 0x050ff000000418ff */
[C---:B------:R-:W-:Y:S08]  /*3110*/  HMMA.16816.F32.BF16 R96, R8.reuse, R30, RZ ;  /* 0x0000001e0860723c */ /* 0x040ff000000418ff */
[C---:B------:R-:W-:Y:S08]  /*3120*/  HMMA.16816.F32.BF16 R100, R8.reuse, R26, RZ ;  /* 0x0000001a0864723c */ /* 0x040ff000000418ff */
[----:B------:R-:W-:Y:S01]  /*3130*/  HMMA.16816.F32.BF16 R92, R8, R22, RZ ;  /* 0x00000016085c723c */ /* 0x000fe200000418ff */
[----:B------:R-:W1:Y:S07]  /*3140*/  LDSM.16.M88.4 R8, [R228] ;  /* 0x00000000e408783b */ /* 0x000e6e0000000200 */
[C---:B------:R-:W-:Y:S08]  /*3150*/  HMMA.16816.F32.BF16 R88, R12.reuse, R28, RZ ;  /* 0x0000001c0c58723c */ /* 0x040ff000000418ff */
[C---:B------:R-:W-:Y:S01]  /*3160*/  HMMA.16816.F32.BF16 R84, R12.reuse, R30, RZ ;  /* 0x0000001e0c54723c */ /* 0x040fe200000418ff */
[----:B------:R-:W-:Y:S07]  /*3170*/  LDSM.16.M88.4 R28, [R226+0x9000] ;  /* 0x00900000e21c783b */ /* 0x000fee0000000200 */
[C---:B------:R-:W-:Y:S08]  /*3180*/  HMMA.16816.F32.BF16 R76, R12.reuse, R24, RZ ;  /* 0x000000180c4c723c */ /* 0x040ff000000418ff */
[C---:B------:R-:W-:Y:S01]  /*3190*/  HMMA.16816.F32.BF16 R72, R12.reuse, R26, RZ ;  /* 0x0000001a0c48723c */ /* 0x040fe200000418ff */
[----:B------:R-:W-:Y:S07]  /*31a0*/  LDSM.16.M88.4 R24, [R226+0x9800] ;  /* 0x00980000e218783b */ /* 0x000fee0000000200 */
[C---:B------:R-:W-:Y:S08]  /*31b0*/  HMMA.16816.F32.BF16 R68, R12.reuse, R20, RZ ;  /* 0x000000140c44723c */ /* 0x040ff000000418ff */
[----:B------:R-:W-:Y:S01]  /*31c0*/  HMMA.16816.F32.BF16 R64, R12, R22, RZ ;  /* 0x000000160c40723c */ /* 0x000fe200000418ff */
[----:B------:R-:W2:Y:S04]  /*31d0*/  LDSM.16.M88.4 R20, [R230+0x2000] ;  /* 0x00200000e614783b */ /* 0x000ea80000000200 */
[----:B------:R-:W-:Y:S03]  /*31e0*/  LDSM.16.M88.4 R12, [R230] ;  /* 0x00000000e60c783b */ /* 0x000fe60000000200 */
[C---:B------:R-:W-:Y:S01]  /*31f0*/  HMMA.16816.F32.BF16 R112, R16.reuse, R52, R36 ;  /* 0x000000341070723c */ /* 0x040fe20000041824 */
[----:B------:R-:W3:Y:S07]  /*3200*/  LDSM.16.M88.4 R36, [R226+0x8000] ;  /* 0x00800000e224783b */ /* 0x000eee0000000200 */
[C---:B------:R-:W-:Y:S01]  /*3210*/  HMMA.16816.F32.BF16 R124, R16.reuse, R44, R32 ;  /* 0x0000002c107c723c */ /* 0x040fe20000041820 */
[----:B------:R-:W4:Y:S07]  /*3220*/  LDSM.16.M88.4 R32, [R226+0x8800] ;  /* 0x00880000e220783b */ /* 0x000f2e0000000200 */
[C---:B------:R-:W-:Y:S08]  /*3230*/  HMMA.16816.F32.BF16 R60, R16.reuse, R48, R60 ;  /* 0x00000030103c723c */ /* 0x040ff0000004183c */
[C---:B------:R-:W-:Y:S08]  /*3240*/  HMMA.16816.F32.BF16 R120, R16.reuse, R46, R96 ;  /* 0x0000002e1078723c */ /* 0x040ff00000041860 */
[C---:B------:R-:W-:Y:S08]  /*3250*/  HMMA.16816.F32.BF16 R56, R16.reuse, R40, R56 ;  /* 0x000000281038723c */ /* 0x040ff00000041838 */
[C---:B------:R-:W-:Y:S08]  /*3260*/  HMMA.16816.F32.BF16 R132, R16.reuse, R54, R80 ;  /* 0x000000361084723c */ /* 0x040ff00000041850 */
[C---:B------:R-:W-:Y:S08]  /*3270*/  HMMA.16816.F32.BF16 R116, R16.reuse, R42, R100 ;  /* 0x0000002a1074723c */ /* 0x040ff00000041864 */
[----:B------:R-:W-:Y:S01]  /*3280*/  HMMA.16816.F32.BF16 R96, R16, R50, R92 ;  /* 0x000000321060723c */ /* 0x000fe2000004185c */
[----:B------:R-:W-:Y:S07]  /*3290*/  LDSM.16.M88.4 R16, [R225+0x1000] ;  /* 0x00100000e110783b */ /* 0x000fee0000000200 */
[C---:B-1----:R-:W-:Y:S08]  /*32a0*/  HMMA.16816.F32.BF16 R128, R8.reuse, R44, R88 ;  /* 0x0000002c0880723c */ /* 0x042ff00000041858 */
[C---:B------:R-:W-:Y:S08]  /*32b0*/  HMMA.16816.F32.BF16 R136, R8.reuse, R40, R76 ;  /* 0x000000280888723c */ /* 0x040ff0000004184c */
[C---:B------:R-:W-:Y:S01]  /*32c0*/  HMMA.16816.F32.BF16 R88, R8.reuse, R46, R84 ;  /* 0x0000002e0858723c */ /* 0x040fe20000041854 */
[----:B------:R-:W-:Y:S07]  /*32d0*/  LDSM.16.M88.4 R44, [R225+0x800] ;  /* 0x00080000e12c783b */ /* 0x000fee0000000200 */
[C---:B------:R-:W-:Y:S08]  /*32e0*/  HMMA.16816.F32.BF16 R100, R8.reuse, R52, R108 ;  /* 0x000000340864723c */ /* 0x040ff0000004186c */
[C---:B------:R-:W-:Y:S08]  /*32f0*/  HMMA.16816.F32.BF16 R140, R8.reuse, R48, R68 ;  /* 0x00000030088c723c */ /* 0x040ff00000041844 */
[C---:B------:R-:W-:Y:S01]  /*3300*/  HMMA.16816.F32.BF16 R92, R8.reuse, R54, R104 ;  /* 0x00000036085c723c */ /* 0x040fe20000041868 */
[----:B------:R-:W-:Y:S07]  /*3310*/  LDSM.16.M88.4 R52, [R225+0x1800] ;  /* 0x00180000e134783b */ /* 0x000fee0000000200 */
[C---:B------:R-:W-:Y:S08]  /*3320*/  HMMA.16816.F32.BF16 R84, R8.reuse, R42, R72 ;  /* 0x0000002a0854723c */ /* 0x040ff00000041848 */
[----:B------:R-:W-:Y:S01]  /*3330*/  HMMA.16816.F32.BF16 R76, R8, R50, R64 ;  /* 0x00000032084c723c */ /* 0x000fe20000041840 */
[----:B------:R-:W-:Y:S04]  /*3340*/  LDSM.16.M88.4 R48, [R225] ;  /* 0x00000000e130783b */ /* 0x000fe80000000200 */
[----:B------:R-:W1:Y:S03]  /*3350*/  LDSM.16.M88.4 R8, [R229+0x2000] ;  /* 0x00200000e508783b */ /* 0x000e660000000200 */
[C---:B--2---:R-:W-:Y:S08]  /*3360*/  HMMA.16816.F32.BF16 R80, R20.reuse, R24, R60 ;  /* 0x000000181450723c */ /* 0x044ff0000004183c */
[C---:B---3--:R-:W-:Y:S08]  /*3370*/  HMMA.16816.F32.BF16 R72, R20.reuse, R36, R112 ;  /* 0x000000241448723c */ /* 0x048ff00000041870 */
[C---:B----4-:R-:W-:Y:S08]  /*3380*/  HMMA.16816.F32.BF16 R64, R20.reuse, R32, R124 ;  /* 0x000000201440723c */ /* 0x050ff0000004187c */
[C---:B------:R-:W-:Y:S08]  /*3390*/  HMMA.16816.F32.BF16 R56, R20.reuse, R28, R56 ;  /* 0x0000001c1438723c */ /* 0x040ff00000041838 */
[C---:B------:R-:W-:Y:S08]  /*33a0*/  HMMA.16816.F32.BF16 R68, R20.reuse, R38, R132 ;  /* 0x000000261444723c */ /* 0x040ff00000041884 */
[C---:B------:R-:W-:Y:S08]  /*33b0*/  HMMA.16816.F32.BF16 R60, R20.reuse, R34, R120 ;  /* 0x00000022143c723c */ /* 0x040ff00000041878 */
[C---:B------:R-:W-:Y:S08]  /*33c0*/  HMMA.16816.F32.BF16 R40, R20.reuse, R30, R116 ;  /* 0x0000001e1428723c */ /* 0x040ff00000041874 */
[----:B------:R-:W-:Y:S01]  /*33d0*/  HMMA.16816.F32.BF16 R108, R20, R26, R96 ;  /* 0x0000001a146c723c */ /* 0x000fe20000041860 */
[----:B------:R-:W2:Y:S07]  /*33e0*/  LDSM.16.M88.4 R20, [R229] ;  /* 0x00000000e514783b */ /* 0x000eae0000000200 */
[C---:B------:R-:W-:Y:S08]  /*33f0*/  HMMA.16816.F32.BF16 R112, R12.reuse, R36, R100 ;  /* 0x000000240c70723c */ /* 0x040ff00000041864 */
[C---:B------:R-:W-:Y:S08]  /*3400*/  HMMA.16816.F32.BF16 R96, R12.reuse, R34, R88 ;  /* 0x000000220c60723c */ /* 0x040ff00000041858 */
[C---:B------:R-:W-:Y:S01]  /*3410*/  HMMA.16816.F32.BF16 R104, R12.reuse, R38, R92 ;  /* 0x000000260c68723c */ /* 0x040fe2000004185c */
[----:B------:R-:W-:Y:S07]  /*3420*/  LDSM.16.M88.4 R36, [R220+0xb000] ;  /* 0x00b00000dc24783b */ /* 0x000fee0000000200 */
[C---:B------:R-:W-:Y:S08]  /*3430*/  HMMA.16816.F32.BF16 R88, R12.reuse, R30, R84 ;  /* 0x0000001e0c58723c */ /* 0x040ff00000041854 */
[C---:B------:R-:W-:Y:S01]  /*3440*/  HMMA.16816.F32.BF16 R100, R12.reuse, R32, R128 ;  /* 0x000000200c64723c */ /* 0x040fe20000041880 */
[----:B------:R-:W-:Y:S07]  /*3450*/  LDSM.16.M88.4 R32, [R220+0xb800] ;  /* 0x00b80000dc20783b */ /* 0x000fee0000000200 */
[C---:B------:R-:W-:Y:S01]  /*3460*/  HMMA.16816.F32.BF16 R92, R12.reuse, R28, R136 ;  /* 0x0000001c0c5c723c */ /* 0x040fe20000041888 */
[----:B------:R-:W-:Y:S07]  /*3470*/  LDSM.16.M88.4 R28, [R220+0xa000] ;  /* 0x00a00000dc1c783b */ /* 0x000fee0000000200 */
[----:B------:R-:W-:Y:S08]  /*3480*/  HMMA.16816.F32.BF16 R84, R12, R24, R140 ;  /* 0x000000180c54723c */ /* 0x000ff0000004188c */
[C---:B-1----:R-:W-:Y:S01]  /*3490*/  HMMA.16816.F32.BF16 R148, R8.reuse, R48, R72 ;  /* 0x000000300894723c */ /* 0x042fe20000041848 */
[----:B------:R-:W-:Y:S07]  /*34a0*/  LDSM.16.M88.4 R72, [R231+0x2800] ;  /* 0x00280000e748783b */ /* 0x000fee0000000200 */
[C---:B------:R-:W-:Y:S08]  /*34b0*/  HMMA.16816.F32.BF16 R144, R8.reuse, R50, R68 ;  /* 0x000000320890723c */ /* 0x040ff00000041844 */
[C---:B------:R-:W-:Y:S08]  /*34c0*/  HMMA.16816.F32.BF16 R140, R8.reuse, R44, R64 ;  /* 0x0000002c088c723c */ /* 0x040ff00000041840 */
[C---:B------:R-:W-:Y:S08]  /*34d0*/  HMMA.16816.F32.BF16 R136, R8.reuse, R46, R60 ;  /* 0x0000002e0888723c */ /* 0x040ff0000004183c */
[C---:B------:R-:W-:Y:S01]  /*34e0*/  HMMA.16816.F32.BF16 R132, R8.reuse, R16, R56 ;  /* 0x000000100884723c */ /* 0x040fe20000041838 */
[----:B------:R-:W-:Y:S07]  /*34f0*/  LDSM.16.M88.4 R56, [R231+0x2000] ;  /* 0x00200000e738783b */ /* 0x000fee0000000200 */
[C---:B------:R-:W-:Y:S01]  /*3500*/  HMMA.16816.F32.BF16 R128, R8.reuse, R18, R40 ;  /* 0x000000120880723c */ /* 0x040fe20000041828 */
[----:B------:R-:W-:Y:S07]  /*3510*/  LDSM.16.M88.4 R40, [R220+0xa800] ;  /* 0x00a80000dc28783b */ /* 0x000fee0000000200 */
[C---:B------:R-:W-:Y:S08]  /*3520*/  HMMA.16816.F32.BF16 R124, R8.reuse, R52, R80 ;  /* 0x00000034087c723c */ /* 0x040ff00000041850 */
[----:B------:R-:W-:Y:S01]  /*3530*/  HMMA.16816.F32.BF16 R116, R8, R54, R108 ;  /* 0x000000360874723c */ /* 0x000fe2000004186c */
[----:B------:R-:W1:Y:S07]  /*3540*/  LDSM.16.M88.4 R8, [R227+0x4000] ;  /* 0x00400000e308783b */ /* 0x000e6e0000000200 */
[----:B------:R-:W-:Y:S01]  /*3550*/  HMMA.16816.F32.BF16 R76, R12, R26, R76 ;  /* 0x0000001a0c4c723c */ /* 0x000fe2000004184c */
[----:B------:R-:W3:Y:S07]  /*3560*/  LDSM.16.M88.4 R12, [R227+0x6000] ;  /* 0x00600000e30c783b */ /* 0x000eee0000000200 */
[C---:B--2---:R-:W-:Y:S08]  /*3570*/  HMMA.16816.F32.BF16 R24, R20.reuse, R48, R112 ;  /* 0x000000301418723c */ /* 0x044ff00000041870 */
[C---:B------:R-:W-:Y:S08]  /*3580*/  HMMA.16816.F32.BF16 R120, R20.reuse, R50, R104 ;  /* 0x000000321478723c */ /* 0x040ff00000041868 */
[C---:B------:R-:W-:Y:S08]  /*3590*/  HMMA.16816.F32.BF16 R112, R20.reuse, R44, R100 ;  /* 0x0000002c1470723c */ /* 0x040ff00000041864 */
[C---:B------:R-:W-:Y:S08]  /*35a0*/  HMMA.16816.F32.BF16 R104, R20.reuse, R16, R92 ;  /* 0x000000101468723c */ /* 0x040ff0000004185c */
[C---:B------:R-:W-:Y:S08]  /*35b0*/  HMMA.16816.F32.BF16 R108, R20.reuse, R46, R96 ;  /* 0x0000002e146c723c */ /* 0x040ff00000041860 */
[C---:B------:R-:W-:Y:S01]  /*35c0*/  HMMA.16816.F32.BF16 R92, R20.reuse, R18, R88 ;  /* 0x00000012145c723c */ /* 0x040fe20000041858 */
[----:B------:R-:W2:Y:S07]  /*35d0*/  LDSM.16.M88.4 R16, [R228+0x6000] ;  /* 0x00600000e410783b */ /* 0x000eae0000000200 */
[C---:B------:R-:W-:Y:S01]  /*35e0*/  HMMA.16816.F32.BF16 R80, R20.reuse, R52, R84 ;  /* 0x000000341450723c */ /* 0x040fe20000041854 */
[----:B------:R-:W-:Y:S07]  /*35f0*/  LDSM.16.M88.4 R84, [R231+0x3000] ;  /* 0x00300000e754783b */ /* 0x000fee0000000200 */
[----:B------:R-:W-:Y:S01]  /*3600*/  HMMA.16816.F32.BF16 R68, R20, R54, R76 ;  /* 0x000000361444723c */ /* 0x000fe2000004184c */
[----:B------:R-:W-:Y:S07]  /*3610*/  LDSM.16.M88.4 R76, [R231+0x3800] ;  /* 0x00380000e74c783b */ /* 0x000fee0000000200 */
[-C--:B-1----:R-:W-:Y:S01]  /*3620*/  HMMA.16816.F32.BF16 R100, R8, R28.reuse, R24 ;  /* 0x0000001c0864723c */ /* 0x082fe20000041818 */
[----:B------:R-:W1:Y:S07]  /*3630*/  LDSM.16.M88.4 R24, [R228+0x4000] ;  /* 0x00400000e418783b */ /* 0x000e6e0000000200 */
[C---:B---3--:R-:W-:Y:S08]  /*3640*/  HMMA.16816.F32.BF16 R64, R12.reuse, R28, R148 ;  /* 0x0000001c0c40723c */ /* 0x048ff00000041894 */
[C---:B------:R-:W-:Y:S08]  /*3650*/  HMMA.16816.F32.BF16 R60, R12.reuse, R30, R144 ;  /* 0x0000001e0c3c723c */ /* 0x040ff00000041890 */
[C---:B------:R-:W-:Y:S08]  /*3660*/  HMMA.16816.F32.BF16 R96, R12.reuse, R34, R116 ;  /* 0x000000220c60723c */ /* 0x040ff00000041874 */
[----:B------:R-:W-:Y:S08]  /*3670*/  HMMA.16816.F32.BF16 R88, R12, R32, R124 ;  /* 0x000000200c58723c */ /* 0x000ff0000004187c */
[C---:B------:R-:W-:Y:S08]  /*3680*/  HMMA.16816.F32.BF16 R116, R8.reuse, R30, R120 ;  /* 0x0000001e0874723c */ /* 0x040ff00000041878 */
[C---:B------:R-:W-:Y:S08]  /*3690*/  HMMA.16816.F32.BF16 R28, R8.reuse, R40, R112 ;  /* 0x00000028081c723c */ /* 0x040ff00000041870 */
[----:B------:R-:W-:Y:S08]  /*36a0*/  HMMA.16816.F32.BF16 R124, R8, R36, R104 ;  /* 0x00000024087c723c */ /* 0x000ff00000041868 */
[C---:B------:R-:W-:Y:S08]  /*36b0*/  HMMA.16816.F32.BF16 R52, R12.reuse, R40, R140 ;  /* 0x000000280c34723c */ /* 0x040ff0000004188c */
[C---:B------:R-:W-:Y:S08]  /*36c0*/  HMMA.16816.F32.BF16 R48, R12.reuse, R42, R136 ;  /* 0x0000002a0c30723c */ /* 0x040ff00000041888 */
[C---:B------:R-:W-:Y:S08]  /*36d0*/  HMMA.16816.F32.BF16 R44, R12.reuse, R36, R132 ;  /* 0x000000240c2c723c */ /* 0x040ff00000041884 */
[----:B------:R-:W-:Y:S01]  /*36e0*/  HMMA.16816.F32.BF16 R20, R12, R38, R128 ;  /* 0x000000260c14723c */ /* 0x000fe20000041880 */
[----:B------:R-:W-:Y:S07]  /*36f0*/  LDSM.16.M88.4 R12, [R230+0x4000] ;  /* 0x00400000e60c783b */ /* 0x000fee0000000200 */
[C---:B------:R-:W-:Y:S01]  /*3700*/  HMMA.16816.F32.BF16 R120, R8.reuse, R42, R108 ;  /* 0x0000002a0878723c */ /* 0x040fe2000004186c */
[----:B------:R-:W-:Y:S07]  /*3710*/  LDSM.16.M88.4 R40, [R226+0xa800] ;  /* 0x00a80000e228783b */ /* 0x000fee0000000200 */
[C---:B------:R-:W-:Y:S01]  /*3720*/  HMMA.16816.F32.BF16 R112, R8.reuse, R38, R92 ;  /* 0x000000260870723c */ /* 0x040fe2000004185c */
[----:B------:R-:W-:Y:S07]  /*3730*/  LDSM.16.M88.4 R36, [R226+0xa000] ;  /* 0x00a00000e224783b */ /* 0x000fee0000000200 */
[C---:B------:R-:W-:Y:S08]  /*3740*/  HMMA.16816.F32.BF16 R80, R8.reuse, R32, R80 ;  /* 0x000000200850723c */ /* 0x040ff00000041850 */
[----:B------:R-:W-:Y:S01]  /*3750*/  HMMA.16816.F32.BF16 R104, R8, R34, R68 ;  /* 0x000000220868723c */ /* 0x000fe20000041844 */
[----:B------:R-:W3:Y:S04]  /*3760*/  LDSM.16.M88.4 R8, [R230+0x6000] ;  /* 0x00600000e608783b */ /* 0x000ee80000000200 */
[----:B------:R-:W-:Y:S03]  /*3770*/  LDSM.16.M88.4 R32, [R226+0xb800] ;  /* 0x00b80000e220783b */ /* 0x000fe60000000200 */
[C---:B--2---:R-:W-:Y:S08]  /*3780*/  HMMA.16816.F32.BF16 R68, R16.reuse, R56, R64 ;  /* 0x000000381044723c */ /* 0x044ff00000041840 */
[----:B------:R-:W-:Y:S08]  /*3790*/  HMMA.16816.F32.BF16 R108, R16, R58, R60 ;  /* 0x0000003a106c723c */ /* 0x000ff0000004183c */
[----:B-1----:R-:W-:Y:S08]  /*37a0*/  HMMA.16816.F32.BF16 R60, R24, R56, R100 ;  /* 0x00000038183c723c */ /* 0x002ff00000041864 */
[C---:B------:R-:W-:Y:S08]  /*37b0*/  HMMA.16816.F32.BF16 R144, R16.reuse, R72, R52 ;  /* 0x000000481090723c */ /* 0x040ff00000041834 */
[C---:B------:R-:W-:Y:S01]  /*37c0*/  HMMA.16816.F32.BF16 R140, R16.reuse, R74, R48 ;  /* 0x0000004a108c723c */ /* 0x040fe20000041830 */
[----:B------:R-:W-:Y:S07]  /*37d0*/  LDSM.16.M88.4 R48, [R225+0x2800] ;  /* 0x00280000e130783b */ /* 0x000fee0000000200 */
[C---:B------:R-:W-:Y:S01]  /*37e0*/  HMMA.16816.F32.BF16 R136, R16.reuse, R84, R44 ;  /* 0x000000541088723c */ /* 0x040fe2000004182c */
[----:B------:R-:W1:Y:S07]  /*37f0*/  LDSM.16.M88.4 R44, [R226+0xb000] ;  /* 0x00b00000e22c783b */ /* 0x000e6e0000000200 */
[C---:B------:R-:W-:Y:S01]  /*3800*/  HMMA.16816.F32.BF16 R132, R16.reuse, R86, R20 ;  /* 0x000000561084723c */ /* 0x040fe20000041814 */
[----:B------:R-:W-:Y:S07]  /*3810*/  LDSM.16.M88.4 R20, [R229+0x4000] ;  /* 0x00400000e514783b */ /* 0x000fee0000000200 */
[C---:B------:R-:W-:Y:S08]  /*3820*/  HMMA.16816.F32.BF16 R128, R16.reuse, R76, R88 ;  /* 0x0000004c1080723c */ /* 0x040ff00000041858 */
[----:B------:R-:W-:Y:S01]  /*3830*/  HMMA.16816.F32.BF16 R96, R16, R78, R96 ;  /* 0x0000004e1060723c */ /* 0x000fe20000041860 */
[----:B------:R-:W-:Y:S07]  /*3840*/  LDSM.16.M88.4 R16, [R229+0x6000] ;  /* 0x00600000e510783b */ /* 0x000fee0000000200 */
[C---:B------:R-:W-:Y:S01]  /*3850*/  HMMA.16816.F32.BF16 R64, R24.reuse, R72, R28 ;  /* 0x000000481840723c */ /* 0x040fe2000004181c */
[----:B------:R-:W2:Y:S07]  /*3860*/  LDSM.16.M88.4 R28, [R225+0x2000] ;  /* 0x00200000e11c783b */ /* 0x000eae0000000200 */
[C---:B------:R-:W-:Y:S08]  /*3870*/  HMMA.16816.F32.BF16 R52, R24.reuse, R58, R116 ;  /* 0x0000003a1834723c */ /* 0x040ff00000041874 */
[C---:B------:R-:W-:Y:S08]  /*3880*/  HMMA.16816.F32.BF16 R88, R24.reuse, R74, R120 ;  /* 0x0000004a1858723c */ /* 0x040ff00000041878 */
[C---:B------:R-:W-:Y:S08]  /*3890*/  HMMA.16816.F32.BF16 R92, R24.reuse, R84, R124 ;  /* 0x00000054185c723c */ /* 0x040ff0000004187c */
[C---:B------:R-:W-:Y:S08]  /*38a0*/  HMMA.16816.F32.BF16 R80, R24.reuse, R76, R80 ;  /* 0x0000004c1850723c */ /* 0x040ff00000041850 */
[C---:B------:R-:W-:Y:S08]  /*38b0*/  HMMA.16816.F32.BF16 R84, R24.reuse, R86, R112 ;  /* 0x000000561854723c */ /* 0x040ff00000041870 */
[----:B------:R-:W-:Y:S01]  /*38c0*/  HMMA.16816.F32.BF16 R76, R24, R78, R104 ;  /* 0x0000004e184c723c */ /* 0x000fe20000041868 */
[----:B------:R-:W4:Y:S07]  /*38d0*/  LDSM.16.M88.4 R24, [R225+0x3000] ;  /* 0x00300000e118783b */ /* 0x000f2e0000000200 */
[-C--:B---3--:R-:W-:Y:S08]  /*38e0*/  HMMA.16816.F32.BF16 R72, R8, R36.reuse, R68 ;  /* 0x000000240848723c */ /* 0x088ff00000041844 */
[----:B------:R-:W-:Y:S08]  /*38f0*/  HMMA.16816.F32.BF16 R60, R12, R36, R60 ;  /* 0x000000240c3c723c */ /* 0x000ff0000004183c */
[-C--:B------:R-:W-:Y:S08]  /*3900*/  HMMA.16816.F32.BF16 R68, R8, R38.reuse, R108 ;  /* 0x000000260844723c */ /* 0x080ff0000004186c */
[C---:B------:R-:W-:Y:S08]  /*3910*/  HMMA.16816.F32.BF16 R56, R12.reuse, R38, R52 ;  /* 0x000000260c38723c */ /* 0x040ff00000041834 */
[-C--:B------:R-:W-:Y:S08]  /*3920*/  HMMA.16816.F32.BF16 R52, R12, R40.reuse, R64 ;  /* 0x000000280c34723c */ /* 0x080ff00000041840 */
[C---:B------:R-:W-:Y:S08]  /*3930*/  HMMA.16816.F32.BF16 R36, R8.reuse, R40, R144 ;  /* 0x000000280824723c */ /* 0x040ff00000041890 */
[-C--:B------:R-:W-:Y:S08]  /*3940*/  HMMA.16816.F32.BF16 R64, R8, R42.reuse, R140 ;  /* 0x0000002a0840723c */ /* 0x080ff0000004188c */
[----:B------:R-:W-:Y:S08]  /*3950*/  HMMA.16816.F32.BF16 R40, R12, R42, R88 ;  /* 0x0000002a0c28723c */ /* 0x000ff00000041858 */
[C---:B-1----:R-:W-:Y:S08]  /*3960*/  HMMA.16816.F32.BF16 R100, R8.reuse, R44, R136 ;  /* 0x0000002c0864723c */ /* 0x042ff00000041888 */
[C---:B------:R-:W-:Y:S08]  /*3970*/  HMMA.16816.F32.BF16 R104, R8.reuse, R46, R132 ;  /* 0x0000002e0868723c */ /* 0x040ff00000041884 */
[C---:B------:R-:W-:Y:S08]  /*3980*/  HMMA.16816.F32.BF16 R128, R8.reuse, R32, R128 ;  /* 0x000000200880723c */ /* 0x040ff00000041880 */
[----:B------:R-:W-:Y:S01]  /*3990*/  HMMA.16816.F32.BF16 R96, R8, R34, R96 ;  /* 0x000000220860723c */ /* 0x000fe20000041860 */
[----:B------:R-:W1:Y:S01]  /*39a0*/  LDSM.16.M88.4 R8, [R225+0x3800] ;  /* 0x00380000e108783b */ /* 0x000e620000000200 */
[----:B------:R-:W-:-:S06]  /*39b0*/  DEPBAR.LE SB0, 0x0 ;  /* 0x000080000000791a */ /* 0x000fcc0000000000 */
[C---:B------:R-:W-:Y:S08]  /*39c0*/  HMMA.16816.F32.BF16 R92, R12.reuse, R44, R92 ;  /* 0x0000002c0c5c723c */ /* 0x040ff0000004185c */
[C---:B------:R-:W-:Y:S08]  /*39d0*/  HMMA.16816.F32.BF16 R84, R12.reuse, R46, R84 ;  /* 0x0000002e0c54723c */ /* 0x040ff00000041854 */
[C---:B------:R-:W-:Y:S08]  /*39e0*/  HMMA.16816.F32.BF16 R80, R12.reuse, R32, R80 ;  /* 0x000000200c50723c */ /* 0x040ff00000041850 */
[----:B------:R-:W-:Y:S08]  /*39f0*/  HMMA.16816.F32.BF16 R88, R12, R34, R76 ;  /* 0x000000220c58723c */ /* 0x000ff0000004184c */
[-C--:B--2---:R-:W-:Y:S08]  /*3a00*/  HMMA.16816.F32.BF16 R72, R16, R28.reuse, R72 ;  /* 0x0000001c1048723c */ /* 0x084ff00000041848 */
[----:B------:R-:W-:Y:S08]  /*3a10*/  HMMA.16816.F32.BF16 R12, R20, R28, R60 ;  /* 0x0000001c140c723c */ /* 0x000ff0000004183c */
[-C--:B------:R-:W-:Y:S08]  /*3a20*/  HMMA.16816.F32.BF16 R68, R16, R30.reuse, R68 ;  /* 0x0000001e1044723c */ /* 0x080ff00000041844 */
[----:B------:R-:W-:Y:S01]  /*3a30*/  HMMA.16816.F32.BF16 R56, R20, R30, R56 ;  /* 0x0000001e1438723c */ /* 0x000fe20000041838 */
[----:B------:R-:W-:-:S02]  /*3a40*/  FSEL R77, R74, -INF , !P1 ;  /* 0xff8000004a4d7808 */ /* 0x000fc40004800000 */
[----:B------:R-:W-:Y:S02]  /*3a50*/  FSEL R74, R72, -INF , !P1 ;  /* 0xff800000484a7808 */ /* 0x000fe40004800000 */
[----:B------:R-:W-:Y:S02]  /*3a60*/  FSEL R75, R75, -INF , !P0 ;  /* 0xff8000004b4b7808 */ /* 0x000fe40004000000 */
[----:B------:R-:W-:Y:S01]  /*3a70*/  FSEL R73, R73, -INF , !P0 ;  /* 0xff80000049497808 */ /* 0x000fe20004000000 */
[-C--:B------:R-:W-:Y:S08]  /*3a80*/  HMMA.16816.F32.BF16 R52, R20, R48.reuse, R52 ;  /* 0x000000301434723c */ /* 0x080ff00000041834 */
[----:B------:R-:W-:Y:S01]  /*3a90*/  HMMA.16816.F32.BF16 R36, R16, R48, R36 ;  /* 0x000000301024723c */ /* 0x000fe20000041824 */
[----:B------:R-:W-:-:S02]  /*3aa0*/  FSEL R76, R70, -INF , !P6 ;  /* 0xff800000464c7808 */ /* 0x000fc40007000000 */
[----:B------:R-:W-:Y:S02]  /*3ab0*/  FSEL R72, R68, -INF , !P6 ;  /* 0xff80000044487808 */ /* 0x000fe40007000000 */
[----:B------:R-:W-:Y:S02]  /*3ac0*/  FSEL R71, R71, -INF , !P5 ;  /* 0xff80000047477808 */ /* 0x000fe40006800000 */
[----:B------:R-:W-:Y:S01]  /*3ad0*/  FSEL R69, R69, -INF , !P5 ;  /* 0xff80000045457808 */ /* 0x000fe20006800000 */
[----:B------:R-:W-:Y:S01]  /*3ae0*/  HMMA.16816.F32.BF16 R44, R16, R50, R64 ;  /* 0x00000032102c723c */ /* 0x000fe20000041840 */
[----:B------:R-:W-:Y:S02]  /*3af0*/  FSEL R58, R58, -INF , !P6 ;  /* 0xff8000003a3a7808 */ /* 0x000fe40007000000 */
        /* <DEDUP_REMOVED lines=8> */
[----:B----4-:R-:W-:Y:S01]  /*3b80*/  HMMA.16816.F32.BF16 R60, R20, R24, R92 ;  /* 0x00000018143c723c */ /* 0x010fe2000004185c */
[----:B------:R-:W-:-:S02]  /*3b90*/  FSEL R64, R13, -INF , !P0 ;  /* 0xff8000000d407808 */ /* 0x000fc40004000000 */
[----:B------:R-:W-:Y:S02]  /*3ba0*/  ISETP.GE.AND P0, PT, R3, UR14, PT ;  /* 0x0000000e03007c0c */ /* 0x000fe4000bf06270 */
[C---:B------:R-:W-:Y:S02]  /*3bb0*/  IADD3 R3, R0.reuse, 0x21, RZ ;  /* 0x0000002100037810 */ /* 0x040fe40007ffe0ff */
[----:B------:R-:W-:Y:S01]  /*3bc0*/  FSEL R57, R57, -INF , !P5 ;  /* 0xff80000039397808 */ /* 0x000fe20006800000 */
[----:B------:R-:W-:Y:S01]  /*3bd0*/  HMMA.16816.F32.BF16 R40, R16, R24, R100 ;  /* 0x000000181028723c */ /* 0x000fe20000041864 */
[----:B------:R-:W-:Y:S02]  /*3be0*/  ISETP.GE.AND P6, PT, R3, UR14, PT ;  /* 0x0000000e03007c0c */ /* 0x000fe4000bfc6270 */
[----:B------:R-:W-:Y:S02]  /*3bf0*/  IADD3 R3, R0, 0x28, RZ ;  /* 0x0000002800037810 */ /* 0x000fe40007ffe0ff */
[----:B------:R-:W-:-:S02]  /*3c00*/  FSEL R54, R54, -INF , !P4 ;  /* 0xff80000036367808 */ /* 0x000fc40006000000 */
[----:B------:R-:W-:Y:S01]  /*3c10*/  ISETP.GE.AND P5, PT, R3, UR14, PT ;  /* 0x0000000e03007c0c */ /* 0x000fe2000bfa6270 */
[C---:B------:R-:W-:Y:S01]  /*3c20*/  HMMA.16816.F32.BF16 R32, R16.reuse, R26, R104 ;  /* 0x0000001a1020723c */ /* 0x040fe20000041868 */
[----:B------:R-:W-:Y:S02]  /*3c30*/  IADD3 R3, R0, 0x29, RZ ;  /* 0x0000002900037810 */ /* 0x000fe40007ffe0ff */
[----:B------:R-:W-:Y:S02]  /*3c40*/  FSEL R68, R36, -INF , !P4 ;  /* 0xff80000024447808 */ /* 0x000fe40006000000 */
[----:B------:R-:W-:Y:S02]  /*3c50*/  FSEL R52, R52, -INF , !P4 ;  /* 0xff80000034347808 */ /* 0x000fe40006000000 */
[----:B------:R-:W-:Y:S01]  /*3c60*/  FSEL R70, R37, -INF , !P3 ;  /* 0xff80000025467808 */ /* 0x000fe20005800000 */
[----:B-1----:R-:W-:Y:S01]  /*3c70*/  HMMA.16816.F32.BF16 R12, R16, R8, R128 ;  /* 0x00000008100c723c */ /* 0x002fe20000041880 */
        /* <DEDUP_REMOVED lines=11> */
[----:B------:R-:W-:Y:S02]  /*3d30*/  FSEL R168, R43, -INF , !P6 ;  /* 0xff8000002ba87808 */ /* 0x000fe40007000000 */
[----:B------:R-:W-:Y:S02]  /*3d40*/  FSEL R164, R41, -INF , !P6 ;  /* 0xff80000029a47808 */ /* 0x000fe40007000000 */
[----:B------:R-:W-:Y:S01]  /*3d50*/  FSEL R161, R63, -INF , !P6 ;  /* 0xff8000003fa17808 */ /* 0x000fe20007000000 */
[----:B------:R-:W-:Y:S01]  /*3d60*/  HMMA.16816.F32.BF16 R24, R20, R8, R80 ;  /* 0x000000081418723c */ /* 0x000fe20000041850 */
[----:B------:R-:W-:-:S02]  /*3d70*/  FSEL R160, R61, -INF , !P6 ;  /* 0xff8000003da07808 */ /* 0x000fc40007000000 */
[----:B------:R-:W-:Y:S02]  /*3d80*/  FSEL R167, R34, -INF , !P5 ;  /* 0xff80000022a77808 */ /* 0x000fe40006800000 */
[----:B------:R-:W-:Y:S02]  /*3d90*/  FSEL R163, R32, -INF , !P5 ;  /* 0xff80000020a37808 */ /* 0x000fe40006800000 */
[----:B------:R-:W-:Y:S01]  /*3da0*/  FSEL R80, R38, -INF , !P4 ;  /* 0xff80000026507808 */ /* 0x000fe20006000000 */
[----:B------:R-:W-:Y:S01]  /*3db0*/  HMMA.16816.F32.BF16 R20, R20, R10, R88 ;  /* 0x0000000a1414723c */ /* 0x000fe20000041858 */
[----:B------:R-:W-:Y:S01]  /*3dc0*/  BAR.SYNC.DEFER_BLOCKING 0x0 ;  /* 0x0000000000007b1d */ /* 0x000fe20000010000 */
[----:B------:R-:W-:Y:S02]  /*3dd0*/  ISETP.GE.AND P4, PT, R3, UR14, PT ;  /* 0x0000000e03007c0c */ /* 0x000fe4000bf86270 */
[----:B------:R-:W-:Y:S02]  /*3de0*/  IADD3 R3, R0, 0x30, RZ ;  /* 0x0000003000037810 */ /* 0x000fe40007ffe0ff */
[----:B------:R-:W-:-:S02]  /*3df0*/  FSEL R81, R39, -INF , !P3 ;  /* 0xff80000027517808 */ /* 0x000fc40005800000 */
[----:B------:R-:W-:Y:S02]  /*3e00*/  FSEL R38, R53, -INF , !P3 ;  /* 0xff80000035267808 */ /* 0x000fe40005800000 */
[----:B------:R-:W-:Y:S02]  /*3e10*/  ISETP.GE.AND P3, PT, R3, UR14, PT ;  /* 0x0000000e03007c0c */ /* 0x000fe4000bf66270 */
[----:B------:R-:W-:Y:S02]  /*3e20*/  IADD3 R3, R0, 0x31, RZ ;  /* 0x0000003100037810 */ /* 0x000fe40007ffe0ff */
[----:B------:R-:W-:Y:S02]  /*3e30*/  FSEL R53, R46, -INF , !P2 ;  /* 0xff8000002e357808 */ /* 0x000fe40005000000 */
[----:B------:R-:W-:Y:S02]  /*3e40*/  FSEL R46, R44, -INF , !P2 ;  /* 0xff8000002c2e7808 */ /* 0x000fe40005000000 */
[----:B------:R-:W-:-:S02]  /*3e50*/  FSEL R44, R50, -INF , !P2 ;  /* 0xff800000322c7808 */ /* 0x000fc40005000000 */
[----:B------:R-:W-:Y:S02]  /*3e60*/  ISETP.GE.AND P2, PT, R3, UR14, PT ;  /* 0x0000000e03007c0c */ /* 0x000fe4000bf46270 */
[C---:B------:R-:W-:Y:S02]  /*3e70*/  IADD3 R3, R0.reuse, 0x38, RZ ;  /* 0x0000003800037810 */ /* 0x040fe40007ffe0ff */
[----:B------:R-:W-:Y:S02]  /*3e80*/  IADD3 R0, R0, 0x39, RZ ;  /* 0x0000003900007810 */ /* 0x000fe40007ffe0ff */
[----:B------:R-:W-:Y:S02]  /*3e90*/  FSEL R39, R51, -INF , !P1 ;  /* 0xff80000033277808 */ /* 0x000fe40004800000 */
[----:B------:R-:W-:Y:S02]  /*3ea0*/  ISETP.GE.AND P0, PT, R0, UR14, PT ;  /* 0x0000000e00007c0c */ /* 0x000fe4000bf06270 */
[----:B------:R-:W-:-:S02]  /*3eb0*/  ISETP.GE.AND P1, PT, R3, UR14, PT ;  /* 0x0000000e03007c0c */ /* 0x000fc4000bf26270 */
[----:B------:R-:W-:Y:S02]  /*3ec0*/  FSEL R3, R19, -INF , !P0 ;  /* 0xff80000013037808 */ /* 0x000fe40004000000 */
[----:B------:R-:W-:Y:S02]  /*3ed0*/  FSEL R252, R23, -INF , !P0 ;  /* 0xff80000017fc7808 */ /* 0x000fe40004000000 */
[----:B------:R-:W-:Y:S01]  /*3ee0*/  FSEL R186, R17, -INF , !P0 ;  /* 0xff80000011ba7808 */ /* 0x000fe20004000000 */
[----:B------:R1:W-:Y:S01]  /*3ef0*/  STL [R1], R3 ;  /* 0x0000000301007387 */ /* 0x0003e20000100800 */
[----:B------:R-:W-:Y:S02]  /*3f00*/  FSEL R23, R21, -INF , !P0 ;  /* 0xff80000015177808 */ /* 0x000fe40004000000 */
[----:B------:R-:W-:Y:S02]  /*3f10*/  PLOP3.LUT P0, PT, PT, PT, UP0, 0x80, 0x0 ;  /* 0x000000000000781c */ /* 0x000fe40003f0f008 */
[----:B------:R-:W-:-:S02]  /*3f20*/  LOP3.LUT R0, R153, R154, RZ, 0xfc, !PT ;  /* 0x0000009a99007212 */ /* 0x000fc400078efcff */
        /* <DEDUP_REMOVED lines=17> */
[----:B------:R-:W-:Y:S01]  /*4040*/  FSEL R175, R20, -INF , !P1 ;  /* 0xff80000014af7808 */ /* 0x000fe20004800000 */
[----:B------:R-:W-:Y:S05]  /*4050*/  @!P0 BRA `(.L_x_139) ;  /* 0x000004a000008947 */ /* 0x000fea0003800000 */
[----:B-1----:R-:W-:Y:S01]  /*4060*/  ULEA.HI.SX32 UR5, UR8, 0xfffffffe, 0x1a ;  /* 0xfffffffe08057891 */ /* 0x002fe2000f8fd23f */
[----:B------:R-:W-:Y:S01]  /*4070*/  ISETP.GE.AND P3, PT, R178, c[0x0][0x220], PT ;  /* 0x00008800b2007a0c */ /* 0x000fe20003f66270 */
[----:B------:R-:W-:Y:S01]  /*4080*/  BSSY B0, `(.L_x_140) ;  /* 0x0000046000007945 */ /* 0x000fe20003800000 */
[----:B------:R-:W-:Y:S01]  /*4090*/  ISETP.GE.AND P2, PT, R171, c[0x0][0x220], PT ;  /* 0x00008800ab007a0c */ /* 0x000fe20003f46270 */
[----:B------:R-:W-:-:S02]  /*40a0*/  USHF.R.S32.HI UR4, URZ, 0x1f, UR5 ;  /* 0x0000001f3f047899 */ /* 0x000fc40008011405 */
[----:B------:R-:W-:Y:S01]  /*40b0*/  UIMAD UR15, UR15, UR5, URZ ;  /* 0x000000050f0f72a4 */ /* 0x000fe2000f8e023f */
[----:B------:R-:W-:-:S03]  /*40c0*/  IMAD.WIDE.U32 R6, R170, UR5, R176 ;  /* 0x00000005aa067c25 */ /* 0x000fc6000f8e00b0 */
[----:B------:R-:W-:Y:S02]  /*40d0*/  UIMAD UR4, UR4, UR16, UR15 ;  /* 0x00000010040472a4 */ /* 0x000fe4000f8e020f */
[C---:B------:R-:W-:Y:S02]  /*40e0*/  IADD3 R5, P1, R6.reuse, UR11, RZ ;  /* 0x0000000b06057c10 */ /* 0x040fe4000ff3e0ff */
[C---:B------:R-:W-:Y:S01]  /*40f0*/  @!P3 LEA R8, P5, R6.reuse, c[0x0][0x168], 0x1 ;  /* 0x00005a000608ba11 */ /* 0x040fe200078a08ff */
[----:B------:R1:W-:Y:S01]  /*4100*/  @P3 STS.128 [R239+0x8000], RZ ;  /* 0x008000ffef003388 */ /* 0x0003e20000000c00 */
[----:B------:R-:W-:Y:S02]  /*4110*/  IADD3 R7, R7, UR4, RZ ;  /* 0x0000000407077c10 */ /* 0x000fe4000fffe0ff */
[C---:B------:R-:W-:Y:S02]  /*4120*/  @!P2 LEA R10, P4, R6.reuse, c[0x0][0x168], 0x1 ;  /* 0x00005a00060aaa11 */ /* 0x040fe400078808ff */
[----:B------:R-:W-:-:S02]  /*4130*/  @!P3 LEA.HI.X R9, R6, c[0x0][0x16c], R7, 0x1, P5 ;  /* 0x00005b000609ba11 */ /* 0x000fc400028f0c07 */
[----:B------:R-:W-:Y:S02]  /*4140*/  @!P2 LEA.HI.X R11, R6, c[0x0][0x16c], R7, 0x1, P4 ;  /* 0x00005b00060baa11 */ /* 0x000fe400020f0c07 */
[----:B------:R-:W-:Y:S01]  /*4150*/  IADD3.X R7, R7, UR9, RZ, P1, !PT ;  /* 0x0000000907077c10 */ /* 0x000fe20008ffe4ff */
[----:B------:R-:W-:Y:S01]  /*4160*/  @!PT LDS RZ, [RZ] ;  /* 0x00000000fffff984 */ /* 0x000fe20000000800 */
[----:B------:R-:W-:Y:S01]  /*4170*/  @!PT LDS RZ, [RZ] ;  /* 0x00000000fffff984 */ /* 0x000fe20000000800 */
[----:B------:R-:W-:Y:S01]  /*4180*/  @!PT LDS RZ, [RZ] ;  /* 0x00000000fffff984 */ /* 0x000fe20000000800 */
[----:B------:R2:W-:Y:S01]  /*4190*/  @!P3 LDGSTS.E.BYPASS.LTC128B.128 [R239+0x8000], [R8.64] ;  /* 0x0800000008efbfae */ /* 0x0005e2000b901d52 */
[C---:B------:R-:W-:Y:S02]  /*41a0*/  @!P3 LEA R16, P5, R5.reuse, c[0x0][0x168], 0x1 ;  /* 0x00005a000510ba11 */ /* 0x040fe400078a08ff */
[C---:B------:R-:W-:Y:S01]  /*41b0*/  @!P2 LEA R12, P1, R5.reuse, c[0x0][0x168], 0x1 ;  /* 0x00005a00050caa11 */ /* 0x040fe200078208ff */
[----:B------:R1:W-:Y:S01]  /*41c0*/  @P2 STS.128 [R239+0xa000], RZ ;  /* 0x00a000ffef002388 */ /* 0x0003e20000000c00 */
[C---:B------:R-:W-:Y:S02]  /*41d0*/  IADD3 R3, P4, R5.reuse, UR11, RZ ;  /* 0x0000000b05037c10 */ /* 0x040fe4000ff9e0ff */
[C-C-:B------:R-:W-:Y:S01]  /*41e0*/  @!P3 LEA.HI.X R17, R5.reuse, c[0x0][0x16c], R7.reuse, 0x1, P5 ;  /* 0x00005b000511ba11 */ /* 0x140fe200028f0c07 */
[----:B------:R-:W-:Y:S01]  /*41f0*/  @!PT LDS RZ, [RZ] ;  /* 0x00000000fffff984 */ /* 0x000fe20000000800 */
[----:B------:R-:W-:Y:S01]  /*4200*/  @!PT LDS RZ, [RZ] ;  /* 0x00000000fffff984 */ /* 0x000fe20000000800 */
[----:B------:R-:W-:Y:S01]  /*4210*/  @!PT LDS RZ, [RZ] ;  /* 0x00000000fffff984 */ /* 0x000fe20000000800 */
[----:B------:R3:W-:Y:S01]  /*4220*/  @!P2 LDGSTS.E.BYPASS.LTC128B.128 [R239+0xa000], [R10.64+0x80] ;  /* 0x0a0000800aefafae */ /* 0x0007e2000b901d52 */
[----:B------:R-:W-:-:S02]  /*4230*/  @!P2 LEA.HI.X R13, R5, c[0x0][0x16c], R7, 0x1, P1 ;  /* 0x00005b00050daa11 */ /* 0x000fc400008f0c07 */
[----:B------:R-:W-:Y:S01]  /*4240*/  @!P3 LEA R14, P6, R3, c[0x0][0x168], 0x1 ;  /* 0x00005a00030eba11 */ /* 0x000fe200078c08ff */
[----:B------:R1:W-:Y:S01]  /*4250*/  @P3 STS.128 [R239+0x8800], RZ ;  /* 0x008800ffef003388 */ /* 0x0003e20000000c00 */
[----:B------:R-:W-:Y:S02]  /*4260*/  IADD3.X R5, R7, UR9, RZ, P4, !PT ;  /* 0x0000000907057c10 */ /* 0x000fe4000a7fe4ff */
[C---:B------:R-:W-:Y:S01]  /*4270*/  IADD3 R6, P5, R3.reuse, UR11, RZ ;  /* 0x0000000b03067c10 */ /* 0x040fe2000ffbe0ff */
[----:B------:R-:W-:Y:S01]  /*4280*/  @!PT LDS RZ, [RZ] ;  /* 0x00000000fffff984 */ /* 0x000fe20000000800 */
[----:B------:R-:W-:Y:S01]  /*4290*/  @!PT LDS RZ, [RZ] ;  /* 0x00000000fffff984 */ /* 0x000fe20000000800 */
[----:B------:R-:W-:Y:S01]  /*42a0*/  @!PT LDS RZ, [RZ] ;  /* 0x00000000fffff984 */ /* 0x000fe20000000800 */
[----:B------:R1:W-:Y:S01]  /*42b0*/  @!P3 LDGSTS.E.BYPASS.LTC128B.128 [R239+0x8800], [R16.64] ;  /* 0x0880000010efbfae */ /* 0x0003e2000b901d52 */
[----:B------:R-:W-:-:S03]  /*42c0*/  @!P3 LEA.HI.X R15, R3, c[0x0][0x16c], R5, 0x1, P6 ;  /* 0x00005b00030fba11 */ /* 0x000fc600030f0c05 */
[----:B------:R1:W-:Y:S04]  /*42d0*/  @P2 STS.128 [R239+0xa800], RZ ;  /* 0x00a800ffef002388 */ /* 0x0003e80000000c00 */
[----:B------:R-:W-:Y:S01]  /*42e0*/  @!PT LDS RZ, [RZ] ;  /* 0x00000000fffff984 */ /* 0x000fe20000000800 */
[----:B------:R-:W-:Y:S01]  /*42f0*/  @!PT LDS RZ, [RZ] ;  /* 0x00000000fffff984 */ /* 0x000fe20000000800 */
[----:B------:R-:W-:Y:S01]  /*4300*/  @!PT LDS RZ, [RZ] ;  /* 0x00000000fffff984 */ /* 0x000fe20000000800 */
[----:B------:R1:W-:Y:S01]  /*4310*/  @!P2 LDGSTS.E.BYPASS.LTC128B.128 [R239+0xa800], [R12.64+0x80] ;  /* 0x0a8000800cefafae */ /* 0x0003e2000b901d52 */
[----:B--2---:R-:W-:-:S03]  /*4320*/  @!P2 LEA R8, P1, R3, c[0x0][0x168], 0x1 ;  /* 0x00005a000308aa11 */ /* 0x004fc600078208ff */
[----:B------:R1:W-:Y:S01]  /*4330*/  @P3 STS.128 [R239+0x9000], RZ ;  /* 0x009000ffef003388 */ /* 0x0003e20000000c00 */
[----:B------:R-:W-:-:S03]  /*4340*/  @!P2 LEA.HI.X R9, R3, c[0x0][0x16c], R5, 0x1, P1 ;  /* 0x00005b000309aa11 */ /* 0x000fc600008f0c05 */
[----:B------:R-:W-:Y:S01]  /*4350*/  @!PT LDS RZ, [RZ] ;  /* 0x00000000fffff984 */ /* 0x000fe20000000800 */
[----:B------:R-:W-:Y:S01]  /*4360*/  @!PT LDS RZ, [RZ] ;  /* 0x00000000fffff984 */ /* 0x000fe20000000800 */
[----:B------:R-:W-:Y:S01]  /*4370*/  @!PT LDS RZ, [RZ] ;  /* 0x00000000fffff984 */ /* 0x000fe20000000800 */
[----:B------:R1:W-:Y:S01]  /*4380*/  @!P3 LDGSTS.E.BYPASS.LTC128B.128 [R239+0x9000], [R14.64] ;  /* 0x090000000eefbfae */ /* 0x0003e2000b901d52 */
[----:B------:R-:W-:Y:S02]  /*4390*/  IADD3.X R5, R5, UR9, RZ, P5, !PT ;  /* 0x0000000905057c10 */ /* 0x000fe4000affe4ff */
[C---:B---3--:R-:W-:Y:S01]  /*43a0*/  @!P3 LEA R10, P4, R6.reuse, c[0x0][0x168], 0x1 ;  /* 0x00005a00060aba11 */ /* 0x048fe200078808ff */
[----:B------:R1:W-:Y:S03]  /*43b0*/  @P2 STS.128 [R239+0xb000], RZ ;  /* 0x00b000ffef002388 */ /* 0x0003e60000000c00 */
[----:B------:R-:W-:Y:S01]  /*43c0*/  @!P3 LEA.HI.X R11, R6, c[0x0][0x16c], R5, 0x1, P4 ;  /* 0x00005b00060bba11 */ /* 0x000fe200020f0c05 */
[----:B------:R-:W-:Y:S01]  /*43d0*/  @!PT LDS RZ, [RZ] ;  /* 0x00000000fffff984 */ /* 0x000fe20000000800 */
[----:B------:R-:W-:Y:S01]  /*43e0*/  @!PT LDS RZ, [RZ] ;  /* 0x00000000fffff984 */ /* 0x000fe20000000800 */
[----:B------:R-:W-:Y:S01]  /*43f0*/  @!PT LDS RZ, [RZ] ;  /* 0x00000000fffff984 */ /* 0x000fe20000000800 */
[----:B------:R1:W-:Y:S04]  /*4400*/  @!P2 LDGSTS.E.BYPASS.LTC128B.128 [R239+0xb000], [R8.64+0x80] ;  /* 0x0b00008008efafae */ /* 0x0003e8000b901d52 */
[----:B------:R1:W-:Y:S04]  /*4410*/  @P3 STS.128 [R239+0x9800], RZ ;  /* 0x009800ffef003388 */ /* 0x0003e80000000c00 */
        /* <DEDUP_REMOVED lines=12> */
.L_x_141:
[----:B------:R-:W-:Y:S05]  /*44e0*/  BSYNC B0 ;  /* 0x0000000000007941 */ /* 0x000fea0003800000 */
.L_x_140:
[----:B------:R-:W0:Y:S02]  /*44f0*/  LDGDEPBAR ;  /* 0x00000000000079af */ /* 0x000e240000000000 */
.L_x_139:
        /* <DEDUP_REMOVED lines=34> */
[----:B------:R1:W-:Y:S03]  /*4720*/  STL [R1+0x60], R228 ;  /* 0x000060e401007387 */ /* 0x0003e60000100800 */
[----:B------:R-:W-:Y:S01]  /*4730*/  FMNMX.FTZ R172, R212, R172, !PT ;  /* 0x000000acd4ac7209 */ /* 0x000fe20007810000 */
[----:B------:R-:W-:Y:S03]  /*4740*/  STL [R1+0x5c], R227 ;  /* 0x00005ce301007387 */ /* 0x000fe60000100800 */
[----:B------:R-:W-:Y:S01]  /*4750*/  FMNMX.FTZ R172, R175, R172, !PT ;  /* 0x000000acafac7209 */ /* 0x000fe20007810000 */
[----:B------:R-:W-:Y:S03]  /*4760*/  STL [R1+0x58], R226 ;  /* 0x000058e201007387 */ /* 0x000fe60000100800 */
[----:B------:R-:W-:Y:S01]  /*4770*/  FMNMX.FTZ R172, R23, R172, !PT ;  /* 0x000000ac17ac7209 */ /* 0x000fe20007810000 */
[----:B------:R-:W-:Y:S04]  /*4780*/  STL [R1+0x54], R225 ;  /* 0x000054e101007387 */ /* 0x000fe80000100800 */
[----:B------:R-:W2:Y:S04]  /*4790*/  SHFL.BFLY PT, R5, R172, 0x2, 0x1f ;  /* 0x0c401f00ac057f89 */ /* 0x000ea800000e0000 */
[----:B------:R-:W-:Y:S04]  /*47a0*/  STL [R1+0x50], R220 ;  /* 0x000050dc01007387 */ /* 0x000fe80000100800 */
[----:B------:R-:W-:Y:S01]  /*47b0*/  STL [R1+0xbc], R175 ;  /* 0x0000bcaf01007387 */ /* 0x000fe20000100800 */
[----:B-1----:R-:W-:-:S03]  /*47c0*/  MOV R228, R78 ;  /* 0x0000004e00e47202 */ /* 0x002fc60000000f00 */
[----:B------:R-:W-:Y:S01]  /*47d0*/  STL [R1+0xb0], R252 ;  /* 0x0000b0fc01007387 */ /* 0x000fe20000100800 */
[----:B--2---:R-:W-:Y:S02]  /*47e0*/  FMNMX.FTZ R172, R172, R5, !PT ;  /* 0x00000005acac7209 */ /* 0x004fe40007810000 */
[----:B------:R-:W-:Y:S02]  /*47f0*/  FMNMX.FTZ R5, R205, R3, !PT ;  /* 0x00000003cd057209 */ /* 0x000fe40007810000 */
[----:B------:R-:W-:Y:S01]  /*4800*/  FMNMX.FTZ R3, R74, R73, !PT ;  /* 0x000000494a037209 */ /* 0x000fe20007810000 */
[----:B------:R-:W1:Y:S01]  /*4810*/  SHFL.BFLY PT, R7, R172, 0x1, 0x1f ;  /* 0x0c201f00ac077f89 */ /* 0x000e6200000e0000 */
[----:B------:R-:W-:Y:S02]  /*4820*/  FMNMX.FTZ R5, R215, R5, !PT ;  /* 0x00000005d7057209 */ /* 0x000fe40007810000 */
[----:B------:R-:W-:Y:S02]  /*4830*/  FMNMX.FTZ R3, R72, R3, !PT ;  /* 0x0000000348037209 */ /* 0x000fe40007810000 */
[----:B------:R-:W-:-:S02]  /*4840*/  FMNMX.FTZ R5, R197, R5, !PT ;  /* 0x00000005c5057209 */ /* 0x000fc40007810000 */
[----:B------:R-:W-:Y:S02]  /*4850*/  FMNMX.FTZ R6, R69, R3, !PT ;  /* 0x0000000345067209 */ /* 0x000fe40007810000 */
[----:B------:R-:W-:Y:S02]  /*4860*/  FMNMX.FTZ R3, R252, R5, !PT ;  /* 0x00000005fc037209 */ /* 0x000fe40007810000 */
[----:B------:R-:W-:-:S03]  /*4870*/  FMNMX.FTZ R5, R68, R6, !PT ;  /* 0x0000000644057209 */ /* 0x000fc60007810000 */
[----:B------:R-:W2:Y:S01]  /*4880*/  SHFL.BFLY PT, R171, R3, 0x2, 0x1f ;  /* 0x0c401f0003ab7f89 */ /* 0x000ea200000e0000 */
[----:B-1----:R-:W-:-:S04]  /*4890*/  FMNMX.FTZ R172, R172, R7, !PT ;  /* 0x00000007acac7209 */ /* 0x002fc80007810000 */
[C---:B------:R-:W-:Y:S01]  /*48a0*/  FSETP.NEU.FTZ.AND P1, PT, R172.reuse, -INF , PT ;  /* 0xff800000ac00780b */ /* 0x040fe20003f3d000 */
[----:B------:R-:W-:Y:S01]  /*48b0*/  FMUL.FTZ R22, R172, c[0x0][0x23c] ;  /* 0x00008f00ac167a20 */ /* 0x000fe20000410000 */
[----:B------:R1:W-:Y:S04]  /*48c0*/  STL [R1+0x90], R172 ;  /* 0x000090ac01007387 */ /* 0x0003e80000100800 */
[----:B-1----:R-:W3:Y:S01]  /*48d0*/  LDL.LU R172, [R1] ;  /* 0x0000000001ac7983 */ /* 0x002ee20000300800 */
[----:B------:R-:W-:Y:S02]  /*48e0*/  FMNMX.FTZ R5, R70, R5, !PT ;  /* 0x0000000546057209 */ /* 0x000fe40007810000 */
[----:B------:R-:W-:Y:S02]  /*48f0*/  FSEL R22, R22, RZ, P1 ;  /* 0x000000ff16167208 */ /* 0x000fe40000800000 */
[----:B------:R-:W-:-:S02]  /*4900*/  FMNMX.FTZ R6, R46, R5, !PT ;  /* 0x000000052e067209 */ /* 0x000fc40007810000 */
[----:B--2---:R-:W-:Y:S01]  /*4910*/  FMNMX.FTZ R171, R3, R171, !PT ;  /* 0x000000ab03ab7209 */ /* 0x004fe20007810000 */
[--C-:B------:R-:W-:Y:S01]  /*4920*/  FFMA.FTZ R5, R65, c[0x0][0x23c], -R22.reuse ;  /* 0x00008f0041057a23 */ /* 0x100fe20000010816 */
[----:B------:R-:W-:Y:S01]  /*4930*/  FMNMX.FTZ R6, R45, R6, !PT ;  /* 0x000000062d067209 */ /* 0x000fe20007810000 */
[--C-:B------:R-:W-:Y:S02]  /*4940*/  FFMA.FTZ R3, R56, c[0x0][0x23c], -R22.reuse ;  /* 0x00008f0038037a23 */ /* 0x100fe40000010816 */
[----:B------:R1:W-:Y:S01]  /*4950*/  MUFU.EX2 R238, R5 ;  /* 0x0000000500ee7308 */ /* 0x0003e20000000800 */
[----:B------:R-:W-:Y:S01]  /*4960*/  FMNMX.FTZ R6, R173, R6, !PT ;  /* 0x00000006ad067209 */ /* 0x000fe20007810000 */
[----:B------:R-:W-:-:S03]  /*4970*/  FFMA.FTZ R7, R64, c[0x0][0x23c], -R22 ;  /* 0x00008f0040077a23 */ /* 0x000fc60000010816 */
[----:B------:R-:W-:-:S03]  /*4980*/  FMNMX.FTZ R6, R164, R6, !PT ;  /* 0x00000006a4067209 */ /* 0x000fc60007810000 */
[----:B------:R2:W-:Y:S01]  /*4990*/  MUFU.EX2 R231, R3 ;  /* 0x0000000300e77308 */ /* 0x0005e20000000800 */
[----:B------:R-:W-:-:S04]  /*49a0*/  FMNMX.FTZ R6, R163, R6, !PT ;  /* 0x00000006a3067209 */ /* 0x000fc80007810000 */
[----:B------:R-:W-:Y:S02]  /*49b0*/  FMNMX.FTZ R170, R162, R6, !PT ;  /* 0x00000006a2aa7209 */ /* 0x000fe40007810000 */
[----:B-1----:R-:W-:Y:S01]  /*49c0*/  FMNMX.FTZ R5, R77, R75, !PT ;  /* 0x0000004b4d057209 */ /* 0x002fe20007810000 */
[----:B------:R1:W-:Y:S01]  /*49d0*/  MUFU.EX2 R239, R7 ;  /* 0x0000000700ef7308 */ /* 0x0003e20000000800 */
[----:B------:R-:W-:Y:S02]  /*49e0*/  FMNMX.FTZ R170, R187, R170, !PT ;  /* 0x000000aabbaa7209 */ /* 0x000fe40007810000 */
[----:B------:R-:W-:Y:S02]  /*49f0*/  FMNMX.FTZ R5, R76, R5, !PT ;  /* 0x000000054c057209 */ /* 0x000fe40007810000 */
[----:B------:R-:W-:Y:S02]  /*4a00*/  FMNMX.FTZ R170, R185, R170, !PT ;  /* 0x000000aab9aa7209 */ /* 0x000fe40007810000 */
[----:B------:R-:W-:-:S02]  /*4a10*/  FMNMX.FTZ R5, R71, R5, !PT ;  /* 0x0000000547057209 */ /* 0x000fc40007810000 */
[----:B------:R-:W-:Y:S02]  /*4a20*/  FMNMX.FTZ R170, R184, R170, !PT ;  /* 0x000000aab8aa7209 */ /* 0x000fe40007810000 */
[----:B------:R-:W-:Y:S02]  /*4a30*/  FMNMX.FTZ R5, R80, R5, !PT ;  /* 0x0000000550057209 */ /* 0x000fe40007810000 */
[----:B------:R-:W-:Y:S02]  /*4a40*/  FMNMX.FTZ R170, R186, R170, !PT ;  /* 0x000000aabaaa7209 */ /* 0x000fe40007810000 */
[----:B--2---:R-:W-:Y:S01]  /*4a50*/  FMNMX.FTZ R3, R81, R5, !PT ;  /* 0x0000000551037209 */ /* 0x004fe20007810000 */
[----:B------:R-:W-:Y:S01]  /*4a60*/  FFMA.FTZ R5, R57, c[0x0][0x23c], -R22 ;  /* 0x00008f0039057a23 */ /* 0x000fe20000010816 */
[----:B-1----:R-:W1:Y:S02]  /*4a70*/  SHFL.BFLY PT, R7, R171, 0x1, 0x1f ;  /* 0x0c201f00ab077f89 */ /* 0x002e6400000e0000 */
[----:B------:R-:W-:Y:S01]  /*4a80*/  FMNMX.FTZ R3, R53, R3, !PT ;  /* 0x0000000335037209 */ /* 0x000fe20007810000 */
[----:B------:R2:W-:Y:S01]  /*4a90*/  MUFU.EX2 R227, R5 ;  /* 0x0000000500e37308 */ /* 0x0005e20000000800 */
[----:B------:R-:W4:Y:S02]  /*4aa0*/  SHFL.BFLY PT, R6, R170, 0x2, 0x1f ;  /* 0x0c401f00aa067f89 */ /* 0x000f2400000e0000 */
[----:B------:R-:W-:-:S04]  /*4ab0*/  FMNMX.FTZ R3, R47, R3, !PT ;  /* 0x000000032f037209 */ /* 0x000fc80007810000 */
[----:B------:R-:W-:-:S04]  /*4ac0*/  FMNMX.FTZ R3, R174, R3, !PT ;  /* 0x00000003ae037209 */ /* 0x000fc80007810000 */
[----:B------:R-:W-:-:S04]  /*4ad0*/  FMNMX.FTZ R3, R168, R3, !PT ;  /* 0x00000003a8037209 */ /* 0x000fc80007810000 */
[----:B------:R-:W-:Y:S01]  /*4ae0*/  FMNMX.FTZ R3, R167, R3, !PT ;  /* 0x00000003a7037209 */ /* 0x000fe20007810000 */
[----:B--2---:R-:W-:-:S03]  /*4af0*/  FFMA.FTZ R5, R52, c[0x0][0x23c], -R22 ;  /* 0x00008f0034057a23 */ /* 0x004fc60000010816 */
[----:B------:R-:W-:Y:S02]  /*4b00*/  FMNMX.FTZ R3, R166, R3, !PT ;  /* 0x00000003a6037209 */ /* 0x000fe40007810000 */
[----:B-1----:R-:W-:Y:S01]  /*4b10*/  FMNMX.FTZ R171, R171, R7, !PT ;  /* 0x00000007abab7209 */ /* 0x002fe20007810000 */
[----:B------:R-:W1:Y:S01]  /*4b20*/  MUFU.EX2 R5, R5 ;  /* 0x0000000500057308 */ /* 0x000e620000000800 */
[----:B------:R-:W-:Y:S02]  /*4b30*/  FMNMX.FTZ R3, R199, R3, !PT ;  /* 0x00000003c7037209 */ /* 0x000fe40007810000 */
[----:B----4-:R-:W-:Y:S01]  /*4b40*/  FMNMX.FTZ R170, R170, R6, !PT ;  /* 0x00000006aaaa7209 */ /* 0x010fe20007810000 */
[C---:B------:R-:W-:Y:S01]  /*4b50*/  FMUL.FTZ R21, R171.reuse, c[0x0][0x23c] ;  /* 0x00008f00ab157a20 */ /* 0x040fe20000410000 */
[----:B------:R-:W-:Y:S02]  /*4b60*/  FMNMX.FTZ R3, R198, R3, !PT ;  /* 0x00000003c6037209 */ /* 0x000fe40007810000 */
[----:B------:R-:W-:Y:S01]  /*4b70*/  FSETP.NEU.FTZ.AND P1, PT, R171, -INF , PT ;  /* 0xff800000ab00780b */ /* 0x000fe20003f3d000 */
[----:B------:R-:W2:Y:S01]  /*4b80*/  SHFL.BFLY PT, R7, R170, 0x1, 0x1f ;  /* 0x0c201f00aa077f89 */ /* 0x000ea200000e0000 */
[----:B------:R-:W-:-:S02]  /*4b90*/  FMNMX.FTZ R3, R228, R3, !PT ;  /* 0x00000003e4037209 */ /* 0x000fc40007810000 */
[----:B------:R-:W-:Y:S01]  /*4ba0*/  FSEL R21, R21, RZ, P1 ;  /* 0x000000ff15157208 */ /* 0x000fe20000800000 */
[----:B-1----:R1:W-:Y:S01]  /*4bb0*/  STL [R1+0x40], R5 ;  /* 0x0000400501007387 */ /* 0x0023e20000100800 */
[----:B--2---:R-:W-:-:S04]  /*4bc0*/  FMNMX.FTZ R170, R170, R7, !PT ;  /* 0x00000007aaaa7209 */ /* 0x004fc80007810000 */
[C---:B------:R-:W-:Y:S01]  /*4bd0*/  FSETP.NEU.FTZ.AND P1, PT, R170.reuse, -INF , PT ;  /* 0xff800000aa00780b */ /* 0x040fe20003f3d000 */
[----:B------:R-:W-:Y:S02]  /*4be0*/  FMUL.FTZ R20, R170, c[0x0][0x23c] ;  /* 0x00008f00aa147a20 */ /* 0x000fe40000410000 */
[----:B-1----:R-:W-:-:S03]  /*4bf0*/  FFMA.FTZ R5, R38, c[0x0][0x23c], -R22 ;  /* 0x00008f0026057a23 */ /* 0x002fc60000010816 */
[----:B------:R-:W-:-:S03]  /*4c00*/  FSEL R20, R20, RZ, P1 ;  /* 0x000000ff14147208 */ /* 0x000fc60000800000 */
[----:B------:R-:W1:Y:S02]  /*4c10*/  MUFU.EX2 R5, R5 ;  /* 0x0000000500057308 */ /* 0x000e640000000800 */
[----:B-1----:R1:W-:Y:S04]  /*4c20*/  STL [R1+0x44], R5 ;  /* 0x0000440501007387 */ /* 0x0023e80000100800 */
[----:B------:R2:W-:Y:S01]  /*4c30*/  STL [R1+0x94], R171 ;  /* 0x000094ab01007387 */ /* 0x0005e20000100800 */
[----:B-1----:R-:W-:-:S04]  /*4c40*/  FFMA.FTZ R5, R37, c[0x0][0x23c], -R22 ;  /* 0x00008f0025057a23 */ /* 0x002fc80000010816 */
[----:B------:R1:W-:Y:S02]  /*4c50*/  MUFU.EX2 R196, R5 ;  /* 0x0000000500c47308 */ /* 0x0003e40000000800 */
[----:B-1----:R-:W-:-:S06]  /*4c60*/  FFMA.FTZ R5, R36, c[0x0][0x23c], -R22 ;  /* 0x00008f0024057a23 */ /* 0x002fcc0000010816 */
[----:B--2---:R1:W-:Y:S02]  /*4c70*/  MUFU.EX2 R171, R5 ;  /* 0x0000000500ab7308 */ /* 0x0043e40000000800 */
[----:B-1----:R-:W-:-:S06]  /*4c80*/  FFMA.FTZ R5, R67, c[0x0][0x23c], -R21 ;  /* 0x00008f0043057a23 */ /* 0x002fcc0000010815 */
[----:B------:R1:W-:Y:S02]  /*4c90*/  MUFU.EX2 R236, R5 ;  /* 0x0000000500ec7308 */ /* 0x0003e40000000800 */
[----:B-1----:R-:W-:-:S06]  /*4ca0*/  FFMA.FTZ R5, R66, c[0x0][0x23c], -R21 ;  /* 0x00008f0042057a23 */ /* 0x002fcc0000010815 */
[----:B------:R1:W2:Y:S01]  /*4cb0*/  MUFU.EX2 R237, R5 ;  /* 0x0000000500ed7308 */ /* 0x0002a20000000800 */
[----:B---3--:R-:W-:Y:S01]  /*4cc0*/  FMNMX.FTZ R3, R172, R3, !PT ;  /* 0x00000003ac037209 */ /* 0x008fe20007810000 */
[----:B------:R-:W-:Y:S01]  /*4cd0*/  STL [R1+0x98], R172 ;  /* 0x000098ac01007387 */ /* 0x000fe20000100800 */
[----:B-1----:R-:W-:-:S03]  /*4ce0*/  FFMA.FTZ R5, R58, c[0x0][0x23c], -R21 ;  /* 0x00008f003a057a23 */ /* 0x002fc60000010815 */
[----:B------:R-:W1:Y:S01]  /*4cf0*/  SHFL.BFLY PT, R6, R3, 0x2, 0x1f ;  /* 0x0c401f0003067f89 */ /* 0x000e6200000e0000 */
[----:B--2---:R-:W-:Y:S01]  /*4d00*/  F2FP.BF16.PACK_AB R17, R237, R236 ;  /* 0x000000eced11723e */ /* 0x004fe200000010ff */
[----:B------:R2:W-:Y:S02]  /*4d10*/  MUFU.EX2 R208, R5 ;  /* 0x0000000500d07308 */ /* 0x0005e40000000800 */
[----:B------:R-:W-:Y:S01]  /*4d20*/  STL [R1+0x9c], R170 ;  /* 0x00009caa01007387 */ /* 0x000fe20000100800 */
[----:B--2---:R-:W-:-:S05]  /*4d30*/  FFMA.FTZ R5, R59, c[0x0][0x23c], -R21 ;  /* 0x00008f003b057a23 */ /* 0x004fca0000010815 */
[----:B------:R2:W3:Y:S01]  /*4d40*/  MUFU.EX2 R230, R5 ;  /* 0x0000000500e67308 */ /* 0x0004e20000000800 */
[----:B-1----:R-:W-:-:S05]  /*4d50*/  FMNMX.FTZ R3, R3, R6, !PT ;  /* 0x0000000603037209 */ /* 0x002fca0007810000 */
[----:B------:R-:W1:Y:S01]  /*4d60*/  SHFL.BFLY PT, R6, R3, 0x1, 0x1f ;  /* 0x0c201f0003067f89 */ /* 0x000e6200000e0000 */
[----:B--2---:R-:W-:-:S04]  /*4d70*/  FFMA.FTZ R5, R54, c[0x0][0x23c], -R21 ;  /* 0x00008f0036057a23 */ /* 0x004fc80000010815 */
[----:B------:R2:W-:Y:S01]  /*4d80*/  MUFU.EX2 R204, R5 ;  /* 0x0000000500cc7308 */ /* 0x0005e20000000800 */
[----:B-1----:R-:W-:-:S04]  /*4d90*/  FMNMX.FTZ R3, R3, R6, !PT ;  /* 0x0000000603037209 */ /* 0x002fc80007810000 */
[C---:B------:R-:W-:Y:S01]  /*4da0*/  FSETP.NEU.FTZ.AND P1, PT, R3.reuse, -INF , PT ;  /* 0xff8000000300780b */ /* 0x040fe20003f3d000 */
[----:B------:R-:W-:Y:S01]  /*4db0*/  FMUL.FTZ R6, R3, c[0x0][0x23c] ;  /* 0x00008f0003067a20 */ /* 0x000fe20000410000 */
[----:B------:R1:W-:Y:S01]  /*4dc0*/  STL [R1+0xa0], R3 ;  /* 0x0000a00301007387 */ /* 0x0003e20000100800 */
[----:B--2---:R-:W-:-:S04]  /*4dd0*/  FFMA.FTZ R5, R55, c[0x0][0x23c], -R21 ;  /* 0x00008f0037057a23 */ /* 0x004fc80000010815 */
[----:B------:R2:W-:Y:S02]  /*4de0*/  MUFU.EX2 R206, R5 ;  /* 0x0000000500ce7308 */ /* 0x0005e40000000800 */
[--C-:B--2---:R-:W-:Y:S01]  /*4df0*/  FFMA.FTZ R5, R44, c[0x0][0x23c], -R21.reuse ;  /* 0x00008f002c057a23 */ /* 0x104fe20000010815 */
[----:B-1----:R-:W2:Y:S05]  /*4e00*/  LDL.LU R3, [R1+0x40] ;  /* 0x0000400001037983 */ /* 0x002eaa0000300800 */
[----:B------:R1:W-:Y:S01]  /*4e10*/  MUFU.EX2 R234, R5 ;  /* 0x0000000500ea7308 */ /* 0x0003e20000000800 */
[----:B------:R-:W-:Y:S04]  /*4e20*/  STL [R1+0xa8], R238 ;  /* 0x0000a8ee01007387 */ /* 0x000fe80000100800 */
[----:B------:R-:W-:Y:S04]  /*4e30*/  STL [R1+0xa4], R239 ;  /* 0x0000a4ef01007387 */ /* 0x000fe80000100800 */
[----:B------:R-:W-:Y:S04]  /*4e40*/  STL [R1+0xb4], R231 ;  /* 0x0000b4e701007387 */ /* 0x000fe80000100800 */
[----:B------:R-:W-:Y:S01]  /*4e50*/  STL [R1+0xac], R227 ;  /* 0x0000ace301007387 */ /* 0x000fe20000100800 */
[----:B-1----:R-:W-:-:S03]  /*4e60*/  FFMA.FTZ R5, R39, c[0x0][0x23c], -R21 ;  /* 0x00008f0027057a23 */ /* 0x002fc60000010815 */
[----:B------:R1:W-:Y:S01]  /*4e70*/  STL [R1+0xb8], R237 ;  /* 0x0000b8ed01007387 */ /* 0x0003e20000100800 */
[----:B------:R4:W-:Y:S01]  /*4e80*/  MUFU.EX2 R209, R5 ;  /* 0x0000000500d17308 */ /* 0x0009e20000000800 */
[----:B------:R-:W-:Y:S02]  /*4e90*/  IMAD.SHL.U32 R221, R0, 0x2, RZ ;  /* 0x0000000200dd7824 */ /* 0x000fe400078e00ff */
[----:B----4-:R-:W-:-:S03]  /*4ea0*/  FFMA.FTZ R5, R74, c[0x0][0x23c], -R20 ;  /* 0x00008f004a057a23 */ /* 0x010fc60000010814 */
[----:B------:R-:W4:Y:S02]  /*4eb0*/  LDSM.16.MT88.4 R40, [R221+0xc000] ;  /* 0x00c00000dd28783b */ /* 0x000f240000004200 */
[----:B------:R3:W-:Y:S02]  /*4ec0*/  MUFU.EX2 R175, R5 ;  /* 0x0000000500af7308 */ /* 0x0007e40000000800 */
[----:B-1----:R-:W2:Y:S01]  /*4ed0*/  LDL.LU R237, [R1+0x44] ;  /* 0x0000440001ed7983 */ /* 0x002ea20000300800 */
[----:B------:R-:W-:Y:S02]  /*4ee0*/  LEA R222, R4, R221, 0x1 ;  /* 0x000000dd04de7211 */ /* 0x000fe400078e08ff */
[----:B------:R-:W-:Y:S01]  /*4ef0*/  FSEL R0, R6, RZ, P1 ;  /* 0x000000ff06007208 */ /* 0x000fe20000800000 */
[----:B------:R-:W-:Y:S01]  /*4f00*/  LDSM.16.MT88.4 R60, [R221+0xc800] ;  /* 0x00c80000dd3c783b */ /* 0x000fe20000004200 */
[----:B------:R-:W-:Y:S02]  /*4f10*/  F2FP.BF16.PACK_AB R16, R239, R238 ;  /* 0x000000eeef10723e */ /* 0x000fe400000010ff */
[----:B------:R-:W-:Y:S01]  /*4f20*/  F2FP.BF16.PACK_AB R18, R227, R231 ;  /* 0x000000e7e312723e */ /* 0x000fe200000010ff */
[----:B------:R-:W-:Y:S01]  /*4f30*/  IMAD R224, R2, 0x2, R221 ;  /* 0x0000000202e07824 */ /* 0x000fe200078e02dd */
[----:B---3--:R-:W-:Y:S01]  /*4f40*/  F2FP.BF16.PACK_AB R19, R230, R208 ;  /* 0x000000d0e613723e */ /* 0x008fe200000010ff */
[----:B------:R-:W-:Y:S01]  /*4f50*/  LDSM.16.MT88.4 R64, [R222+0xe000] ;  /* 0x00e00000de40783b */ /* 0x000fe20000004200 */
[----:B------:R-:W-:Y:S01]  /*4f60*/  FFMA.FTZ R5, R73, c[0x0][0x23c], -R20 ;  /* 0x00008f0049057a23 */ /* 0x000fe20000010814 */
[----:B------:R-:W-:Y:S01]  /*4f70*/  LEA R223, R2, R222, 0x1 ;  /* 0x000000de02df7211 */ /* 0x000fe200078e08ff */
[----:B------:R-:W-:Y:S01]  /*4f80*/  FFMA.FTZ R4, R76, c[0x0][0x23c], -R0 ;  /* 0x00008f004c047a23 */ /* 0x000fe20000010800 */
[----:B------:R-:W-:Y:S01]  /*4f90*/  LDSM.16.MT88.4 R24, [R222+0xc000] ;  /* 0x00c00000de18783b */ /* 0x000fe20000004200 */
[----:B------:R1:W3:Y:S01]  /*4fa0*/  MUFU.EX2 R213, R5 ;  /* 0x0000000500d57308 */ /* 0x0002e20000000800 */
[----:B------:R-:W-:-:S02]  /*4fb0*/  FFMA.FTZ R2, R70, c[0x0][0x23c], -R20 ;  /* 0x00008f0046027a23 */ /* 0x000fc40000010814 */
[----:B------:R-:W-:Y:S04]  /*4fc0*/  LDSM.16.MT88.4 R36, [R224+0xe000] ;  /* 0x00e00000e024783b */ /* 0x000fe80000004200 */
[----:B------:R-:W-:Y:S04]  /*4fd0*/  LDSM.16.MT88.4 R32, [R223+0xe000] ;  /* 0x00e00000df20783b */ /* 0x000fe80000004200 */
[----:B------:R-:W-:Y:S04]  /*4fe0*/  LDSM.16.MT88.4 R56, [R224+0xc800] ;  /* 0x00c80000e038783b */ /* 0x000fe80000004200 */
[----:B------:R-:W-:Y:S01]  /*4ff0*/  LDSM.16.MT88.4 R48, [R221+0xe800] ;  /* 0x00e80000dd30783b */ /* 0x000fe20000004200 */
[----:B-1----:R-:W-:-:S03]  /*5000*/  FFMA.FTZ R5, R72, c[0x0][0x23c], -R20 ;  /* 0x00008f0048057a23 */ /* 0x002fc60000010814 */
[----:B------:R-:W-:Y:S01]  /*5010*/  LDSM.16.MT88.4 R28, [R222+0xc800] ;  /* 0x00c80000de1c783b */ /* 0x000fe20000004200 */
[----:B------:R1:W-:Y:S03]  /*5020*/  MUFU.EX2 R229, R5 ;  /* 0x0000000500e57308 */ /* 0x0003e60000000800 */
[----:B------:R-:W-:Y:S05]  /*5030*/  LDSM.16.MT88.4 R84, [R224+0xe800] ;  /* 0x00e80000e054783b */ /* 0x000fea0000004200 */
[----:B------:R3:W-:Y:S01]  /*5040*/  MUFU.EX2 R232, R2 ;  /* 0x0000000200e87308 */ /* 0x0007e20000000800 */
[----:B-1----:R-:W-:-:S07]  /*5050*/  FFMA.FTZ R5, R69, c[0x0][0x23c], -R20 ;  /* 0x00008f0045057a23 */ /* 0x002fce0000010814 */
[----:B------:R1:W1:Y:S01]  /*5060*/  MUFU.EX2 R225, R5 ;  /* 0x0000000500e17308 */ /* 0x0002620000000800 */
[----:B---3--:R-:W-:-:S07]  /*5070*/  FFMA.FTZ R2, R46, c[0x0][0x23c], -R20 ;  /* 0x00008f002e027a23 */ /* 0x008fce0000010814 */
[----:B------:R3:W-:Y:S01]  /*5080*/  MUFU.EX2 R211, R4 ;  /* 0x0000000400d37308 */ /* 0x0007e20000000800 */
[----:B-1----:R-:W-:-:S07]  /*5090*/  FFMA.FTZ R5, R77, c[0x0][0x23c], -R0 ;  /* 0x00008f004d057a23 */ /* 0x002fce0000010800 */
[----:B------:R1:W-:Y:S01]  /*50a0*/  MUFU.EX2 R235, R2 ;  /* 0x0000000200eb7308 */ /* 0x0003e20000000800 */
[----:B------:R-:W4:Y:S01]  /*50b0*/  LDSM.16.MT88.4 R76, [R224+0xc000] ;  /* 0x00c00000e04c783b */ /* 0x000f220000004200 */
[----:B---3--:R-:W-:-:S06]  /*50c0*/  FFMA.FTZ R4, R71, c[0x0][0x23c], -R0 ;  /* 0x00008f0047047a23 */ /* 0x008fcc0000010800 */
[----:B------:R3:W-:Y:S08]  /*50d0*/  MUFU.EX2 R207, R5 ;  /* 0x0000000500cf7308 */ /* 0x0007f00000000800 */
[----:B------:R4:W-:Y:S01]  /*50e0*/  MUFU.EX2 R220, R4 ;  /* 0x0000000400dc7308 */ /* 0x0009e20000000800 */
[----:B-1----:R-:W-:Y:S02]  /*50f0*/  FFMA.FTZ R2, R45, c[0x0][0x23c], -R20 ;  /* 0x00008f002d027a23 */ /* 0x002fe40000010814 */
[----:B---3--:R-:W-:-:S05]  /*5100*/  FFMA.FTZ R5, R75, c[0x0][0x23c], -R0 ;  /* 0x00008f004b057a23 */ /* 0x008fca0000010800 */
[----:B------:R1:W-:Y:S01]  /*5110*/  MUFU.EX2 R172, R2 ;  /* 0x0000000200ac7308 */ /* 0x0003e20000000800 */
[----:B------:R-:W3:Y:S07]  /*5120*/  LDSM.16.MT88.4 R72, [R223+0xc000] ;  /* 0x00c00000df48783b */ /* 0x000eee0000004200 */
[----:B------:R-:W1:Y:S01]  /*5130*/  MUFU.EX2 R210, R5 ;  /* 0x0000000500d27308 */ /* 0x000e620000000800 */
[----:B----4-:R-:W-:Y:S02]  /*5140*/  FFMA.FTZ R4, R68, c[0x0][0x23c], -R20 ;  /* 0x00008f0044047a23 */ /* 0x010fe40000010814 */
[----:B------:R-:W4:Y:S01]  /*5150*/  LDSM.16.MT88.4 R68, [R221+0xe000] ;  /* 0x00e00000dd44783b */ /* 0x000f220000004200 */
[----:B-1----:R-:W-:-:S04]  /*5160*/  FFMA.FTZ R2, R80, c[0x0][0x23c], -R0 ;  /* 0x00008f0050027a23 */ /* 0x002fc80000010800 */
[----:B------:R1:W-:Y:S01]  /*5170*/  MUFU.EX2 R252, R2 ;  /* 0x0000000200fc7308 */ /* 0x0003e20000000800 */
[----:B------:R-:W-:Y:S02]  /*5180*/  F2FP.BF16.PACK_AB R12, R213, R175 ;  /* 0x000000afd50c723e */ /* 0x000fe400000010ff */
[----:B------:R-:W-:Y:S02]  /*5190*/  F2FP.BF16.PACK_AB R14, R225, R229 ;  /* 0x000000e5e10e723e */ /* 0x000fe400000010ff */
[----:B------:R-:W-:Y:S02]  /*51a0*/  F2FP.BF16.PACK_AB R13, R210, R207 ;  /* 0x000000cfd20d723e */ /* 0x000fe400000010ff */
[----:B------:R-:W-:Y:S01]  /*51b0*/  F2FP.BF16.PACK_AB R15, R220, R211 ;  /* 0x000000d3dc0f723e */ /* 0x000fe200000010ff */
[----:B-1----:R-:W-:-:S06]  /*51c0*/  FFMA.FTZ R2, R81, c[0x0][0x23c], -R0 ;  /* 0x00008f0051027a23 */ /* 0x002fcc0000010800 */
[-C--:B------:R-:W-:Y:S01]  /*51d0*/  HMMA.16816.F32.BF16 R96, R12, R40.reuse, RZ ;  /* 0x000000280c60723c */ /* 0x080fe200000418ff */
[----:B------:R-:W1:Y:S01]  /*51e0*/  MUFU.EX2 R226, R4 ;  /* 0x0000000400e27308 */ /* 0x000e620000000800 */
[----:B------:R-:W-:Y:S07]  /*51f0*/  LDSM.16.MT88.4 R80, [R223+0xe800] ;  /* 0x00e80000df50783b */ /* 0x000fee0000004200 */
[----:B------:R1:W1:Y:S01]  /*5200*/  MUFU.EX2 R233, R2 ;  /* 0x0000000200e97308 */ /* 0x0002620000000800 */
[----:B------:R-:W-:Y:S01]  /*5210*/  HMMA.16816.F32.BF16 R100, R16, R40, RZ ;  /* 0x000000281064723c */ /* 0x000fe200000418ff */
[----:B-1----:R-:W-:-:S02]  /*5220*/  FFMA.FTZ R2, R53, c[0x0][0x23c], -R0 ;  /* 0x00008f0035027a23 */ /* 0x002fc40000010800 */
[----:B------:R-:W-:Y:S04]  /*5230*/  LDSM.16.MT88.4 R52, [R223+0xc800] ;  /* 0x00c80000df34783b */ /* 0x000fe80000004200 */
[----:B------:R1:W-:Y:S02]  /*5240*/  MUFU.EX2 R231, R2 ;  /* 0x0000000200e77308 */ /* 0x0003e40000000800 */
[----:B-1----:R-:W-:Y:S02]  /*5250*/  FFMA.FTZ R2, R47, c[0x0][0x23c], -R0 ;  /* 0x00008f002f027a23 */ /* 0x002fe40000010800 */
[----:B------:R-:W1:Y:S04]  /*5260*/  LDSM.16.MT88.4 R44, [R222+0xe800] ;  /* 0x00e80000de2c783b */ /* 0x000e680000004200 */
[----:B------:R-:W3:Y:S01]  /*5270*/  MUFU.EX2 R238, R2 ;  /* 0x0000000200ee7308 */ /* 0x000ee20000000800 */
[----:B------:R-:W-:-:S02]  /*5280*/  F2FP.BF16.PACK_AB R4, R232, R226 ;  /* 0x000000e2e804723e */ /* 0x000fc400000010ff */
[----:B------:R-:W-:Y:S02]  /*5290*/  F2FP.BF16.PACK_AB R5, R233, R252 ;  /* 0x000000fce905723e */ /* 0x000fe400000010ff */
[----:B------:R-:W-:Y:S02]  /*52a0*/  F2FP.BF16.PACK_AB R6, R172, R235 ;  /* 0x000000ebac06723e */ /* 0x000fe400000010ff */
[----:B------:R-:W-:Y:S02]  /*52b0*/  F2FP.BF16.PACK_AB R9, R206, R204 ;  /* 0x000000ccce09723e */ /* 0x000fe400000010ff */
[----:B------:R-:W-:Y:S02]  /*52c0*/  F2FP.BF16.PACK_AB R10, R171, R196 ;  /* 0x000000c4ab0a723e */ /* 0x000fe400000010ff */
[----:B------:R-:W-:Y:S02]  /*52d0*/  F2FP.BF16.PACK_AB R11, R209, R234 ;  /* 0x000000ead10b723e */ /* 0x000fe400000010ff */
[----:B---3--:R-:W-:Y:S01]  /*52e0*/  F2FP.BF16.PACK_AB R7, R238, R231 ;  /* 0x000000e7ee07723e */ /* 0x008fe200000010ff */
[----:B------:R-:W-:Y:S08]  /*52f0*/  HMMA.16816.F32.BF16 R152, R12, R76, RZ ;  /* 0x0000004c0c98723c */ /* 0x000ff000000418ff */
[----:B------:R-:W-:Y:S08]  /*5300*/  HMMA.16816.F32.BF16 R176, R4, R60, R96 ;  /* 0x0000003c04b0723c */ /* 0x000ff00000041860 */
[----:B------:R-:W-:Y:S08]  /*5310*/  HMMA.16816.F32.BF16 R96, R16, R76, RZ ;  /* 0x0000004c1060723c */ /* 0x000ff000000418ff */
[C---:B------:R-:W-:Y:S08]  /*5320*/  HMMA.16816.F32.BF16 R88, R12.reuse, R24, RZ ;  /* 0x000000180c58723c */ /* 0x040ff000000418ff */
[C---:B------:R-:W-:Y:S08]  /*5330*/  HMMA.16816.F32.BF16 R148, R12.reuse, R72, RZ ;  /* 0x000000480c94723c */ /* 0x040ff000000418ff */
[C---:B----4-:R-:W-:Y:S08]  /*5340*/  HMMA.16816.F32.BF16 R144, R12.reuse, R68, RZ ;  /* 0x000000440c90723c */ /* 0x050ff000000418ff */
[C---:B------:R-:W-:Y:S08]  /*5350*/  HMMA.16816.F32.BF16 R140, R12.reuse, R64, RZ ;  /* 0x000000400c8c723c */ /* 0x040ff000000418ff */
[C---:B------:R-:W-:Y:S08]  /*5360*/  HMMA.16816.F32.BF16 R112, R12.reuse, R36, RZ ;  /* 0x000000240c70723c */ /* 0x040ff000000418ff */
[C---:B------:R-:W-:Y:S08]  /*5370*/  HMMA.16816.F32.BF16 R104, R12.reuse, R32, RZ ;  /* 0x000000200c68723c */ /* 0x040ff000000418ff */
[C---:B------:R-:W-:Y:S08]  /*5380*/  HMMA.16816.F32.BF16 R136, R12.reuse, R42, RZ ;  /* 0x0000002a0c88723c */ /* 0x040ff000000418ff */
[C---:B------:R-:W-:Y:S08]  /*5390*/  HMMA.16816.F32.BF16 R132, R12.reuse, R26, RZ ;  /* 0x0000001a0c84723c */ /* 0x040ff000000418ff */
[----:B------:R-:W-:Y:S01]  /*53a0*/  HMMA.16816.F32.BF16 R128, R12, R78, RZ ;  /* 0x0000004e0c80723c */ /* 0x000fe200000418ff */
[----:B--2---:R-:W-:-:S07]  /*53b0*/  F2FP.BF16.PACK_AB R8, R237, R3 ;  /* 0x00000003ed08723e */ /* 0x004fce00000010ff */
[----:B------:R-:W-:Y:S08]  /*53c0*/  HMMA.16816.F32.BF16 R124, R12, R74, RZ ;  /* 0x0000004a0c7c723c */ /* 0x000ff000000418ff */
[----:B------:R-:W-:Y:S08]  /*53d0*/  HMMA.16816.F32.BF16 R180, R8, R60, R100 ;  /* 0x0000003c08b4723c */ /* 0x000ff00000041864 */
[C---:B------:R-:W-:Y:S08]  /*53e0*/  HMMA.16816.F32.BF16 R120, R12.reuse, R70, RZ ;  /* 0x000000460c78723c */ /* 0x040ff000000418ff */
[C---:B------:R-:W-:Y:S08]  /*53f0*/  HMMA.16816.F32.BF16 R116, R12.reuse, R66, RZ ;  /* 0x000000420c74723c */ /* 0x040ff000000418ff */
[C---:B------:R-:W-:Y:S08]  /*5400*/  HMMA.16816.F32.BF16 R108, R12.reuse, R38, RZ ;  /* 0x000000260c6c723c */ /* 0x040ff000000418ff */
[----:B------:R-:W-:Y:S08]  /*5410*/  HMMA.16816.F32.BF16 R100, R12, R34, RZ ;  /* 0x000000220c64723c */ /* 0x000ff000000418ff */
[C---:B------:R-:W-:Y:S08]  /*5420*/  HMMA.16816.F32.BF16 R12, R16.reuse, R64, RZ ;  /* 0x00000040100c723c */ /* 0x040ff000000418ff */
[----:B------:R-:W-:Y:S01]  /*5430*/  HMMA.16816.F32.BF16 R92, R16, R24, RZ ;  /* 0x00000018105c723c */ /* 0x000fe200000418ff */
[----:B------:R-:W-:Y:S01]  /*5440*/  FFMA.FTZ R2, R165, c[0x0][0x23c], -R22 ;  /* 0x00008f00a5027a23 */ /* 0x000fe20000010816 */
[----:B------:R-:W-:Y:S01]  /*5450*/  MOV R170, R215 ;  /* 0x000000d700aa7202 */ /* 0x000fe20000000f00 */
[----:B------:R-:W-:-:S05]  /*5460*/  IMAD.MOV.U32 R239, RZ, RZ, R214 ;  /* 0x000000ffffef7224 */ /* 0x000fca00078e00d6 */
[----:B------:R-:W-:Y:S01]  /*5470*/  HMMA.16816.F32.BF16 R152, R4, R56, R152 ;  /* 0x000000380498723c */ /* 0x000fe20000041898 */
[----:B------:R-:W-:Y:S01]  /*5480*/  MOV R60, R213 ;  /* 0x000000d5003c7202 */ /* 0x000fe20000000f00 */
[----:B------:R-:W-:Y:S01]  /*5490*/  IMAD.MOV.U32 R61, RZ, RZ, R210 ;  /* 0x000000ffff3d7224 */ /* 0x000fe200078e00d2 */
[----:B------:R-:W-:-:S05]  /*54a0*/  MOV R65, R209 ;  /* 0x000000d100417202 */ /* 0x000fca0000000f00 */
[----:B------:R-:W-:Y:S01]  /*54b0*/  HMMA.16816.F32.BF16 R96, R8, R56, R96 ;  /* 0x000000380860723c */ /* 0x000fe20000041860 */
[----:B------:R2:W-:Y:S07]  /*54c0*/  MUFU.EX2 R57, R2 ;  /* 0x0000000200397308 */ /* 0x0005ee0000000800 */
[C---:B------:R-:W-:Y:S08]  /*54d0*/  HMMA.16816.F32.BF16 R216, R4.reuse, R48, R144 ;  /* 0x0000003004d8723c */ /* 0x040ff00000041890 */
[----:B------:R-:W-:Y:S01]  /*54e0*/  HMMA.16816.F32.BF16 R188, R4, R28, R88 ;  /* 0x0000001c04bc723c */ /* 0x000fe20000041858 */
[----:B--2---:R-:W-:-:S07]  /*54f0*/  FFMA.FTZ R2, R160, c[0x0][0x23c], -R22 ;  /* 0x00008f00a0027a23 */ /* 0x004fce0000010816 */
[-C--:B-1----:R-:W-:Y:S08]  /*5500*/  HMMA.16816.F32.BF16 R248, R4, R44.reuse, R140 ;  /* 0x0000002c04f8723c */ /* 0x082ff0000004188c */
[C---:B------:R-:W-:Y:S08]  /*5510*/  HMMA.16816.F32.BF16 R144, R8.reuse, R44, R12 ;  /* 0x0000002c0890723c */ /* 0x040ff0000004180c */
[----:B------:R-:W-:Y:S07]  /*5520*/  HMMA.16816.F32.BF16 R192, R8, R28, R92 ;  /* 0x0000001c08c0723c */ /* 0x000fee000004185c */
[----:B------:R-:W-:Y:S01]  /*5530*/  IMAD.MOV.U32 R28, RZ, RZ, R208 ;  /* 0x000000ffff1c7224 */ /* 0x000fe200078e00d0 */
[----:B------:R-:W-:Y:S07]  /*5540*/  HMMA.16816.F32.BF16 R88, R16, R68, RZ ;  /* 0x000000441058723c */ /* 0x000fee00000418ff */
[----:B------:R-:W-:Y:S01]  /*5550*/  IMAD.MOV.U32 R69, RZ, RZ, R212 ;  /* 0x000000ffff457224 */ /* 0x000fe200078e00d4 */
[----:B------:R-:W-:Y:S01]  /*5560*/  HMMA.16816.F32.BF16 R140, R4, R50, R120 ;  /* 0x00000032048c723c */ /* 0x000fe20000041878 */
[----:B------:R-:W-:-:S06]  /*5570*/  MOV R68, R211 ;  /* 0x000000d300447202 */ /* 0x000fcc0000000f00 */
[----:B------:R-:W-:Y:S01]  /*5580*/  IMAD.MOV.U32 R122, RZ, RZ, R228 ;  /* 0x000000ffff7a7224 */ /* 0x000fe200078e00e4 */
[----:B------:R-:W-:Y:S01]  /*5590*/  HMMA.16816.F32.BF16 R12, R16, R36, RZ ;  /* 0x00000024100c723c */ /* 0x000fe200000418ff */
[----:B------:R1:W-:Y:S07]  /*55a0*/  MUFU.EX2 R228, R2 ;  /* 0x0000000200e47308 */ /* 0x0003ee0000000800 */
[C---:B------:R-:W-:Y:S08]  /*55b0*/  HMMA.16816.F32.BF16 R200, R4.reuse, R52, R148 ;  /* 0x0000003404c8723c */ /* 0x040ff00000041894 */
[----:B------:R-:W-:Y:S01]  /*55c0*/  HMMA.16816.F32.BF16 R244, R4, R84, R112 ;  /* 0x0000005404f4723c */ /* 0x000fe20000041870 */
[----:B-1----:R-:W-:-:S07]  /*55d0*/  FFMA.FTZ R2, R157, c[0x0][0x23c], -R22 ;  /* 0x00008f009d027a23 */ /* 0x002fce0000010816 */
[C---:B------:R-:W-:Y:S01]  /*55e0*/  HMMA.16816.F32.BF16 R240, R4.reuse, R80, R104 ;  /* 0x0000005004f0723c */ /* 0x040fe20000041868 */
[----:B------:R1:W-:Y:S07]  /*55f0*/  MUFU.EX2 R104, R2 ;  /* 0x0000000200687308 */ /* 0x0003ee0000000800 */
[C---:B------:R-:W-:Y:S08]  /*5600*/  HMMA.16816.F32.BF16 R136, R4.reuse, R62, R136 ;  /* 0x0000003e0488723c */ /* 0x040ff00000041888 */
[----:B------:R-:W-:Y:S01]  /*5610*/  HMMA.16816.F32.BF16 R132, R4, R30, R132 ;  /* 0x0000001e0484723c */ /* 0x000fe20000041884 */
[----:B-1----:R-:W-:-:S07]  /*5620*/  FFMA.FTZ R2, R156, c[0x0][0x23c], -R22 ;  /* 0x00008f009c027a23 */ /* 0x002fce0000010816 */
[C---:B------:R-:W-:Y:S08]  /*5630*/  HMMA.16816.F32.BF16 R128, R4.reuse, R58, R128 ;  /* 0x0000003a0480723c */ /* 0x040ff00000041880 */
[C---:B------:R-:W-:Y:S08]  /*5640*/  HMMA.16816.F32.BF16 R124, R4.reuse, R54, R124 ;  /* 0x00000036047c723c */ /* 0x040ff0000004187c */
[C---:B------:R-:W-:Y:S08]  /*5650*/  HMMA.16816.F32.BF16 R212, R4.reuse, R46, R116 ;  /* 0x0000002e04d4723c */ /* 0x040ff00000041874 */
[C---:B------:R-:W-:Y:S08]  /*5660*/  HMMA.16816.F32.BF16 R208, R4.reuse, R86, R108 ;  /* 0x0000005604d0723c */ /* 0x040ff0000004186c */
[----:B------:R-:W-:Y:S01]  /*5670*/  HMMA.16816.F32.BF16 R148, R4, R82, R100 ;  /* 0x000000520494723c */ /* 0x000fe20000041864 */
[----:B------:R-:W-:-:S07]  /*5680*/  IMAD.MOV.U32 R64, RZ, RZ, R198 ;  /* 0x000000ffff407224 */ /* 0x000fce00078e00c6 */
[C---:B------:R-:W-:Y:S01]  /*5690*/  HMMA.16816.F32.BF16 R4, R16.reuse, R32, RZ ;  /* 0x000000201004723c */ /* 0x040fe200000418ff */
[----:B------:R1:W-:Y:S07]  /*56a0*/  MUFU.EX2 R107, R2 ;  /* 0x00000002006b7308 */ /* 0x0003ee0000000800 */
[----:B------:R-:W-:Y:S01]  /*56b0*/  HMMA.16816.F32.BF16 R40, R16, R42, RZ ;  /* 0x0000002a1028723c */ /* 0x000fe200000418ff */
[----:B------:R-:W-:Y:S01]  /*56c0*/  IMAD.MOV.U32 R123, RZ, RZ, R64 ;  /* 0x000000ffff7b7224 */ /* 0x000fe200078e0040 */
[----:B------:R-:W-:Y:S01]  /*56d0*/  MOV R64, R69 ;  /* 0x0000004500407202 */ /* 0x000fe20000000f00 */
[----:B------:R-:W-:-:S02]  /*56e0*/  IMAD.MOV.U32 R106, RZ, RZ, R196 ;  /* 0x000000ffff6a7224 */ /* 0x000fc400078e00c4 */
[----:B------:R-:W-:Y:S02]  /*56f0*/  IMAD.MOV.U32 R69, RZ, RZ, R170 ;  /* 0x000000ffff457224 */ /* 0x000fe400078e00aa */
[----:B-1----:R-:W-:Y:S01]  /*5700*/  FFMA.FTZ R2, R169, c[0x0][0x23c], -R21 ;  /* 0x00008f00a9027a23 */ /* 0x002fe20000010815 */
[----:B------:R-:W-:-:S03]  /*5710*/  MOV R169, R106 ;  /* 0x0000006a00a97202 */ /* 0x000fc60000000f00 */
[----:B------:R1:W-:Y:S01]  /*5720*/  MUFU.EX2 R170, R2 ;  /* 0x0000000200aa7308 */ /* 0x0003e20000000800 */
[----:B------:R-:W-:Y:S01]  /*5730*/  IMAD.MOV.U32 R106, RZ, RZ, R60 ;  /* 0x000000ffff6a7224 */ /* 0x000fe200078e003c */
[----:B------:R-:W-:Y:S01]  /*5740*/  HMMA.16816.F32.BF16 R116, R8, R84, R12 ;  /* 0x000000540874723c */ /* 0x000fe2000004180c */
[----:B------:R-:W-:Y:S01]  /*5750*/  MOV R105, R65 ;  /* 0x0000004100697202 */ /* 0x000fe20000000f00 */
[----:B------:R-:W-:Y:S01]  /*5760*/  IMAD.MOV.U32 R65, RZ, RZ, R68 ;  /* 0x000000ffff417224 */ /* 0x000fe200078e0044 */
[----:B------:R-:W-:Y:S02]  /*5770*/  MOV R29, R199 ;  /* 0x000000c7001d7202 */ /* 0x000fe40000000f00 */
[----:B------:R-:W-:Y:S01]  /*5780*/  MOV R227, R197 ;  /* 0x000000c500e37202 */ /* 0x000fe20000000f00 */
[----:B-1----:R-:W-:Y:S02]  /*5790*/  FFMA.FTZ R2, R161, c[0x0][0x23c], -R21 ;  /* 0x00008f00a1027a23 */ /* 0x002fe40000010815 */
[----:B------:R-:W-:Y:S02]  /*57a0*/  HMMA.16816.F32.BF16 R12, R16, R70, RZ ;  /* 0x00000046100c723c */ /* 0x000fe400000418ff */
[----:B------:R1:W-:Y:S01]  /*57b0*/  MUFU.EX2 R60, R2 ;  /* 0x00000002003c7308 */ /* 0x0003e20000000800 */
[----:B------:R-:W-:-:S05]  /*57c0*/  MOV R68, R239 ;  /* 0x000000ef00447202 */ /* 0x000fca0000000f00 */
[----:B------:R-:W-:Y:S01]  /*57d0*/  HMMA.16816.F32.BF16 R92, R16, R72, RZ ;  /* 0x00000048105c723c */ /* 0x000fe200000418ff */
[----:B-1----:R-:W-:-:S07]  /*57e0*/  FFMA.FTZ R2, R159, c[0x0][0x23c], -R21 ;  /* 0x00008f009f027a23 */ /* 0x002fce0000010815 */
[----:B------:R-:W-:Y:S01]  /*57f0*/  HMMA.16816.F32.BF16 R196, R8, R80, R4 ;  /* 0x0000005008c4723c */ /* 0x000fe20000041804 */
[----:B------:R1:W-:Y:S07]  /*5800*/  MUFU.EX2 R239, R2 ;  /* 0x0000000200ef7308 */ /* 0x0003ee0000000800 */
[C---:B------:R-:W-:Y:S08]  /*5810*/  HMMA.16816.F32.BF16 R24, R16.reuse, R26, RZ ;  /* 0x0000001a1018723c */ /* 0x040ff000000418ff */
[----:B------:R-:W-:Y:S01]  /*5820*/  HMMA.16816.F32.BF16 R76, R16, R78, RZ ;  /* 0x0000004e104c723c */ /* 0x000fe200000418ff */
[----:B-1----:R-:W-:-:S07]  /*5830*/  FFMA.FTZ R2, R158, c[0x0][0x23c], -R21 ;  /* 0x00008f009e027a23 */ /* 0x002fce0000010815 */
[C---:B------:R-:W-:Y:S08]  /*5840*/  HMMA.16816.F32.BF16 R72, R16.reuse, R74, RZ ;  /* 0x0000004a1048723c */ /* 0x040ff000000418ff */
[C---:B------:R-:W-:Y:S08]  /*5850*/  HMMA.16816.F32.BF16 R4, R16.reuse, R66, RZ ;  /* 0x000000421004723c */ /* 0x040ff000000418ff */
[C---:B------:R-:W-:Y:S08]  /*5860*/  HMMA.16816.F32.BF16 R36, R16.reuse, R38, RZ ;  /* 0x000000261024723c */ /* 0x040ff000000418ff */
[----:B------:R-:W-:Y:S08]  /*5870*/  HMMA.16816.F32.BF16 R16, R16, R34, RZ ;  /* 0x000000221010723c */ /* 0x000ff000000418ff */
[----:B------:R-:W-:Y:S01]  /*5880*/  HMMA.16816.F32.BF16 R40, R8, R62, R40 ;  /* 0x0000003e0828723c */ /* 0x000fe20000041828 */
[----:B------:R1:W-:Y:S02]  /*5890*/  MUFU.EX2 R62, R2 ;  /* 0x00000002003e7308 */ /* 0x0003e40000000800 */
[----:B-1----:R-:W-:-:S06]  /*58a0*/  FFMA.FTZ R2, R173, c[0x0][0x23c], -R20 ;  /* 0x00008f00ad027a23 */ /* 0x002fcc0000010814 */
[----:B------:R1:W-:Y:S01]  /*58b0*/  MUFU.EX2 R67, R2 ;  /* 0x0000000200437308 */ /* 0x0003e20000000800 */
[----:B------:R-:W-:Y:S01]  /*58c0*/  HMMA.16816.F32.BF16 R112, R8, R48, R88 ;  /* 0x000000300870723c */ /* 0x000fe20000041858 */
[----:B-1----:R-:W-:Y:S02]  /*58d0*/  FFMA.FTZ R2, R164, c[0x0][0x23c], -R20 ;  /* 0x00008f00a4027a23 */ /* 0x002fe40000010814 */
[----:B------:R-:W-:-:S04]  /*58e0*/  IMAD.MOV.U32 R164, RZ, RZ, R231 ;  /* 0x000000ffffa47224 */ /* 0x000fc800078e00e7 */
[----:B------:R1:W-:Y:S01]  /*58f0*/  MUFU.EX2 R231, R2 ;  /* 0x0000000200e77308 */ /* 0x0003e20000000800 */
[----:B------:R-:W-:Y:S01]  /*5900*/  HMMA.16816.F32.BF16 R48, R8, R50, R12 ;  /* 0x000000320830723c */ /* 0x000fe2000004180c */
[----:B------:R-:W2:Y:S01]  /*5910*/  LDSM.16.MT88.4 R12, [R221+0xd000] ;  /* 0x00d00000dd0c783b */ /* 0x000ea20000004200 */
[----:B-1----:R-:W-:-:S05]  /*5920*/  FFMA.FTZ R2, R163, c[0x0][0x23c], -R20 ;  /* 0x00008f00a3027a23 */ /* 0x002fca0000010814 */
[----:B------:R1:W-:Y:S01]  /*5930*/  MUFU.EX2 R66, R2 ;  /* 0x0000000200427308 */ /* 0x0003e20000000800 */
[----:B------:R-:W-:Y:S01]  /*5940*/  HMMA.16816.F32.BF16 R80, R8, R82, R16 ;  /* 0x000000520850723c */ /* 0x000fe20000041810 */
[----:B------:R-:W3:Y:S01]  /*5950*/  LDSM.16.MT88.4 R16, [R222+0xd000] ;  /* 0x00d00000de10783b */ /* 0x000ee20000004200 */
[----:B------:R-:W-:Y:S01]  /*5960*/  MOV R108, R238 ;  /* 0x000000ee006c7202 */ /* 0x000fe20000000f00 */
[----:B-1----:R-:W-:-:S04]  /*5970*/  FFMA.FTZ R2, R174, c[0x0][0x23c], -R0 ;  /* 0x00008f00ae027a23 */ /* 0x002fc80000010800 */
[----:B------:R1:W-:Y:S01]  /*5980*/  MUFU.EX2 R173, R2 ;  /* 0x0000000200ad7308 */ /* 0x0003e20000000800 */
[----:B------:R-:W-:Y:S01]  /*5990*/  HMMA.16816.F32.BF16 R44, R8, R46, R4 ;  /* 0x0000002e082c723c */ /* 0x000fe20000041804 */
[----:B------:R-:W-:Y:S02]  /*59a0*/  IMAD.MOV.U32 R111, RZ, RZ, R227 ;  /* 0x000000ffff6f7224 */ /* 0x000fe400078e00e3 */
[----:B-1----:R-:W-:-:S04]  /*59b0*/  FFMA.FTZ R2, R168, c[0x0][0x23c], -R0 ;  /* 0x00008f00a8027a23 */ /* 0x002fc80000010800 */
[----:B------:R1:W4:Y:S01]  /*59c0*/  MUFU.EX2 R174, R2 ;  /* 0x0000000200ae7308 */ /* 0x0003220000000800 */
[----:B------:R-:W-:Y:S01]  /*59d0*/  FFMA.FTZ R4, R162, c[0x0][0x23c], -R20 ;  /* 0x00008f00a2047a23 */ /* 0x000fe20000010814 */
[----:B------:R-:W-:Y:S01]  /*59e0*/  HMMA.16816.F32.BF16 R24, R8, R30, R24 ;  /* 0x0000001e0818723c */ /* 0x000fe20000041818 */
[----:B-1----:R-:W-:-:S05]  /*59f0*/  FFMA.FTZ R2, R167, c[0x0][0x23c], -R0 ;  /* 0x00008f00a7027a23 */ /* 0x002fca0000010800 */
[----:B------:R1:W-:Y:S08]  /*5a00*/  MUFU.EX2 R238, R2 ;  /* 0x0000000200ee7308 */ /* 0x0003f00000000800 */
[----:B------:R2:W2:Y:S01]  /*5a10*/  MUFU.EX2 R63, R4 ;  /* 0x00000004003f7308 */ /* 0x0004a20000000800 */
[----:B-1----:R-:W-:-:S07]  /*5a20*/  FFMA.FTZ R2, R166, c[0x0][0x23c], -R0 ;  /* 0x00008f00a6027a23 */ /* 0x002fce0000010800 */
[----:B------:R-:W1:Y:S01]  /*5a30*/  MUFU.EX2 R227, R2 ;  /* 0x0000000200e37308 */ /* 0x000e620000000800 */
[----:B------:R-:W-:Y:S01]  /*5a40*/  HMMA.16816.F32.BF16 R100, R8, R52, R92 ;  /* 0x000000340864723c */ /* 0x000fe2000004185c */
[----:B----4-:R-:W-:Y:S02]  /*5a50*/  F2FP.BF16.PACK_AB R5, R174, R173 ;  /* 0x000000adae05723e */ /* 0x010fe400000010ff */
[----:B--2---:R-:W-:Y:S02]  /*5a60*/  F2FP.BF16.PACK_AB R4, R231, R67 ;  /* 0x00000043e704723e */ /* 0x004fe400000010ff */
[----:B------:R-:W-:-:S03]  /*5a70*/  F2FP.BF16.PACK_AB R6, R63, R66 ;  /* 0x000000423f06723e */ /* 0x000fc600000010ff */
[----:B------:R-:W-:Y:S01]  /*5a80*/  HMMA.16816.F32.BF16 R76, R8, R58, R76 ;  /* 0x0000003a084c723c */ /* 0x000fe2000004184c */
[----:B------:R-:W-:Y:S01]  /*5a90*/  MOV R168, R123 ;  /* 0x0000007b00a87202 */ /* 0x000fe20000000f00 */
[----:B------:R-:W-:Y:S01]  /*5aa0*/  IMAD.MOV.U32 R167, RZ, RZ, R105 ;  /* 0x000000ffffa77224 */ /* 0x000fe200078e0069 */
[----:B-1----:R-:W-:-:S05]  /*5ab0*/  F2FP.BF16.PACK_AB R7, R227, R238 ;  /* 0x000000eee307723e */ /* 0x002fca00000010ff */
[----:B------:R-:W-:Y:S01]  /*5ac0*/  HMMA.16816.F32.BF16 R72, R8, R54, R72 ;  /* 0x000000360848723c */ /* 0x000fe20000041848 */
[----:B------:R-:W-:-:S07]  /*5ad0*/  MOV R123, R106 ;  /* 0x0000006a007b7202 */ /* 0x000fce0000000f00 */
[----:B------:R-:W-:Y:S01]  /*5ae0*/  HMMA.16816.F32.BF16 R36, R8, R86, R36 ;  /* 0x000000560824723c */ /* 0x000fe20000041824 */
[----:B------:R-:W-:-:S06]  /*5af0*/  IMAD.MOV.U32 R120, RZ, RZ, R28 ;  /* 0x000000ffff787224 */ /* 0x000fcc00078e001c */
[----:B------:R-:W-:Y:S02]  /*5b00*/  F2FP.BF16.PACK_AB R8, R228, R57 ;  /* 0x00000039e408723e */ /* 0x000fe400000010ff */
[----:B------:R-:W-:Y:S02]  /*5b10*/  F2FP.BF16.PACK_AB R9, R60, R170 ;  /* 0x000000aa3c09723e */ /* 0x000fe400000010ff */
[----:B------:R-:W-:Y:S02]  /*5b20*/  F2FP.BF16.PACK_AB R10, R107, R104 ;  /* 0x000000686b0a723e */ /* 0x000fe400000010ff */
[----:B------:R-:W-:Y:S01]  /*5b30*/  F2FP.BF16.PACK_AB R11, R62, R239 ;  /* 0x000000ef3e0b723e */ /* 0x000fe200000010ff */
[----:B------:R-:W-:Y:S01]  /*5b40*/  IMAD.MOV.U32 R106, RZ, RZ, R187 ;  /* 0x000000ffff6a7224 */ /* 0x000fe200078e00bb */
[----:B------:R-:W-:Y:S01]  /*5b50*/  MOV R56, R29 ;  /* 0x0000001d00387202 */ /* 0x000fe20000000f00 */
[----:B------:R-:W-:Y:S01]  /*5b60*/  IMAD.MOV.U32 R105, RZ, RZ, R185 ;  /* 0x000000ffff697224 */ /* 0x000fe200078e00b9 */
[----:B------:R-:W-:Y:S01]  /*5b70*/  MOV R109, R186 ;  /* 0x000000ba006d7202 */ /* 0x000fe20000000f00 */
[----:B------:R-:W-:Y:S01]  /*5b80*/  HMMA.16816.F32.BF16 R176, R4, R12, R176 ;  /* 0x0000000c04b0723c */ /* 0x000fe200000418b0 */
[----:B------:R-:W-:-:S02]  /*5b90*/  MOV R110, R184 ;  /* 0x000000b8006e7202 */ /* 0x000fc40000000f00 */
[----:B------:R-:W-:Y:S01]  /*5ba0*/  MOV R158, R122 ;  /* 0x0000007a009e7202 */ /* 0x000fe20000000f00 */
[----:B------:R-:W-:Y:S01]  /*5bb0*/  IMAD.MOV.U32 R122, RZ, RZ, R68 ;  /* 0x000000ffff7a7224 */ /* 0x000fe200078e0044 */
[----:B------:R-:W-:-:S03]  /*5bc0*/  MOV R121, R69 ;  /* 0x0000004500797202 */ /* 0x000fc60000000f00 */
[----:B------:R-:W-:Y:S08]  /*5bd0*/  HMMA.16816.F32.BF16 R180, R8, R12, R180 ;  /* 0x0000000c08b4723c */ /* 0x000ff000000418b4 */
[-C--:B------:R-:W-:Y:S08]  /*5be0*/  HMMA.16816.F32.BF16 R184, R4, R14.reuse, R136 ;  /* 0x0000000e04b8723c */ /* 0x080ff00000041888 */
[C---:B------:R-:W-:Y:S01]  /*5bf0*/  HMMA.16816.F32.BF16 R28, R8.reuse, R14, R40 ;  /* 0x0000000e081c723c */ /* 0x040fe20000041828 */
[----:B------:R-:W1:Y:S07]  /*5c00*/  LDSM.16.MT88.4 R12, [R224+0xd000] ;  /* 0x00d00000e00c783b */ /* 0x000e6e0000004200 */
[-C--:B---3--:R-:W-:Y:S08]  /*5c10*/  HMMA.16816.F32.BF16 R68, R8, R16.reuse, R192 ;  /* 0x000000100844723c */ /* 0x088ff000000418c0 */
[C---:B------:R-:W-:Y:S08]  /*5c20*/  HMMA.16816.F32.BF16 R32, R4.reuse, R16, R188 ;  /* 0x000000100420723c */ /* 0x040ff000000418bc */
[-C--:B------:R-:W-:Y:S08]  /*5c30*/  HMMA.16816.F32.BF16 R52, R4, R18.reuse, R132 ;  /* 0x000000120434723c */ /* 0x080ff00000041884 */
[----:B------:R-:W-:Y:S01]  /*5c40*/  HMMA.16816.F32.BF16 R40, R8, R18, R24 ;  /* 0x000000120828723c */ /* 0x000fe20000041818 */
[----:B------:R-:W2:Y:S01]  /*5c50*/  LDSM.16.MT88.4 R16, [R223+0xd000] ;  /* 0x00d00000df10783b */ /* 0x000ea20000004200 */
[----:B------:R-:W-:-:S02]  /*5c60*/  IMAD.MOV.U32 R190, RZ, RZ, R104 ;  /* 0x000000ffffbe7224 */ /* 0x000fc400078e0068 */
[----:B------:R-:W-:Y:S01]  /*5c70*/  IMAD.MOV.U32 R188, RZ, RZ, R107 ;  /* 0x000000ffffbc7224 */ /* 0x000fe200078e006b */
[----:B------:R-:W-:Y:S01]  /*5c80*/  MOV R159, R206 ;  /* 0x000000ce009f7202 */ /* 0x000fe20000000f00 */
[----:B------:R-:W3:Y:S02]  /*5c90*/  LDSM.16.MT88.4 R24, [R222+0xf000] ;  /* 0x00f00000de18783b */ /* 0x000ee40000004200 */
[----:B-1----:R-:W-:Y:S01]  /*5ca0*/  HMMA.16816.F32.BF16 R84, R8, R12, R96 ;  /* 0x0000000c0854723c */ /* 0x002fe20000041860 */
[----:B------:R-:W-:-:S06]  /*5cb0*/  MOV R156, R204 ;  /* 0x000000cc009c7202 */ /* 0x000fcc0000000f00 */
[----:B------:R-:W-:Y:S01]  /*5cc0*/  MOV R99, R57 ;  /* 0x0000003900637202 */ /* 0x000fe20000000f00 */
[-C--:B------:R-:W-:Y:S07]  /*5cd0*/  HMMA.16816.F32.BF16 R92, R4, R14.reuse, R128 ;  /* 0x0000000e045c723c */ /* 0x080fee0000041880 */
[----:B------:R-:W-:Y:S02]  /*5ce0*/  IMAD.MOV.U32 R128, RZ, RZ, R56 ;  /* 0x000000ffff807224 */ /* 0x000fe400078e0038 */
[----:B------:R-:W-:Y:S01]  /*5cf0*/  HMMA.16816.F32.BF16 R56, R8, R14, R76 ;  /* 0x0000000e0838723c */ /* 0x000fe2000004184c */
[----:B------:R-:W-:-:S06]  /*5d00*/  IMAD.MOV.U32 R129, RZ, RZ, R207 ;  /* 0x000000ffff817224 */ /* 0x000fcc00078e00cf */
[----:B------:R-:W-:Y:S02]  /*5d10*/  MOV R77, R105 ;  /* 0x00000069004d7202 */ /* 0x000fe40000000f00 */
[----:B------:R-:W-:Y:S02]  /*5d20*/  MOV R76, R106 ;  /* 0x0000006a004c7202 */ /* 0x000fe40000000f00 */
[----:B--2---:R-:W-:Y:S01]  /*5d30*/  HMMA.16816.F32.BF16 R104, R4, R16, R200 ;  /* 0x000000100468723c */ /* 0x004fe200000418c8 */
[----:B------:R-:W-:-:S06]  /*5d40*/  MOV R78, R110 ;  /* 0x0000006e004e7202 */ /* 0x000fcc0000000f00 */
[----:B------:R-:W-:Y:S01]  /*5d50*/  IMAD.MOV.U32 R200, RZ, RZ, R64 ;  /* 0x000000ffffc87224 */ /* 0x000fe200078e0040 */
[----:B------:R-:W-:Y:S01]  /*5d60*/  MOV R202, R121 ;  /* 0x0000007900ca7202 */ /* 0x000fe20000000f00 */
[----:B------:R-:W-:Y:S01]  /*5d70*/  IMAD.MOV.U32 R201, RZ, RZ, R205 ;  /* 0x000000ffffc97224 */ /* 0x000fe200078e00cd */
[----:B------:R-:W-:Y:S01]  /*5d80*/  MOV R203, R111 ;  /* 0x0000006f00cb7202 */ /* 0x000fe20000000f00 */
[----:B------:R-:W-:Y:S01]  /*5d90*/  HMMA.16816.F32.BF16 R204, R8, R18, R72 ;  /* 0x0000001208cc723c */ /* 0x000fe20000041848 */
[----:B------:R-:W-:-:S06]  /*5da0*/  MOV R79, R109 ;  /* 0x0000006d004f7202 */ /* 0x000fcc0000000f00 */
        /* <DEDUP_REMOVED lines=13> */
[----:B------:R-:W2:Y:S01]  /*5e80*/  LDL.LU R175, [R1+0xbc] ;  /* 0x0000bc0001af7983 */ /* 0x000ea20000300800 */
[C---:B------:R-:W-:Y:S03]  /*5e90*/  HMMA.16816.F32.BF16 R88, R4.reuse, R12, R152 ;  /* 0x0000000c0458723c */ /* 0x040fe60000041898 */
[----:B------:R-:W1:Y:S01]  /*5ea0*/  LDSM.16.MT88.4 R12, [R221+0xf000] ;  /* 0x00f00000dd0c783b */ /* 0x000e620000004200 */
[----:B------:R-:W-:Y:S02]  /*5eb0*/  IMAD.MOV.U32 R2, RZ, RZ, R122 ;  /* 0x000000ffff027224 */ /* 0x000fe400078e007a */
[----:B------:R-:W-:Y:S02]  /*5ec0*/  IMAD.MOV.U32 R166, RZ, RZ, R108 ;  /* 0x000000ffffa67224 */ /* 0x000fe400078e006c */
[----:B------:R-:W-:Y:S01]  /*5ed0*/  FFMA.FTZ R2, R2, c[0x0][0x23c], -R22 ;  /* 0x00008f0002027a23 */ /* 0x000fe20000010816 */
[----:B------:R-:W-:Y:S01]  /*5ee0*/  HMMA.16816.F32.BF16 R108, R4, R18, R124 ;  /* 0x00000012046c723c */ /* 0x000fe2000004187c */
[----:B------:R-:W-:-:S07]  /*5ef0*/  MOV R73, R200 ;  /* 0x000000c800497202 */ /* 0x000fce0000000f00 */
[----:B---3--:R-:W-:Y:S01]  /*5f00*/  HMMA.16816.F32.BF16 R44, R8, R26, R44 ;  /* 0x0000001a082c723c */ /* 0x008fe2000004182c */
[----:B------:R-:W-:Y:S01]  /*5f10*/  IMAD.MOV.U32 R200, RZ, RZ, R203 ;  /* 0x000000ffffc87224 */ /* 0x000fe200078e00cb */
[----:B------:R-:W-:Y:S01]  /*5f20*/  MOV R203, R78 ;  /* 0x0000004e00cb7202 */ /* 0x000fe20000000f00 */
[----:B------:R-:W-:Y:S02]  /*5f30*/  IMAD.MOV.U32 R78, RZ, RZ, R168 ;  /* 0x000000ffff4e7224 */ /* 0x000fe400078e00a8 */
[----:B------:R-:W-:Y:S01]  /*5f40*/  IMAD.MOV.U32 R74, RZ, RZ, R201 ;  /* 0x000000ffff4a7224 */ /* 0x000fe200078e00c9 */
[----:B------:R-:W-:Y:S01]  /*5f50*/  MOV R201, R76 ;  /* 0x0000004c00c97202 */ /* 0x000fe20000000f00 */
[----:B------:R-:W-:Y:S01]  /*5f60*/  IMAD.MOV.U32 R76, RZ, RZ, R79 ;  /* 0x000000ffff4c7224 */ /* 0x000fe200078e004f */
[----:B------:R-:W-:Y:S01]  /*5f70*/  MOV R79, R169 ;  /* 0x000000a9004f7202 */ /* 0x000fe20000000f00 */
[C---:B-1----:R-:W-:Y:S08]  /*5f80*/  HMMA.16816.F32.BF16 R124, R4.reuse, R14, R140 ;  /* 0x0000000e047c723c */ /* 0x042ff0000004188c */
[----:B------:R-:W-:Y:S01]  /*5f90*/  HMMA.16816.F32.BF16 R140, R4, R26, R212 ;  /* 0x0000001a048c723c */ /* 0x000fe200000418d4 */
[----:B------:R1:W-:Y:S02]  /*5fa0*/  MUFU.EX2 R26, R2 ;  /* 0x00000002001a7308 */ /* 0x0003e40000000800 */
[----:B-1----:R-:W-:-:S06]  /*5fb0*/  FFMA.FTZ R2, R75, c[0x0][0x23c], -R22 ;  /* 0x00008f004b027a23 */ /* 0x002fcc0000010816 */
[----:B------:R2:W-:Y:S01]  /*5fc0*/  MUFU.EX2 R27, R2 ;  /* 0x00000002001b7308 */ /* 0x0005e20000000800 */
[----:B------:R-:W-:Y:S01]  /*5fd0*/  MOV R75, R202 ;  /* 0x000000ca004b7202 */ /* 0x000fe20000000f00 */
[----:B------:R-:W-:Y:S01]  /*5fe0*/  IMAD.MOV.U32 R202, RZ, RZ, R77 ;  /* 0x000000ffffca7224 */ /* 0x000fe200078e004d */
[----:B------:R-:W-:Y:S02]  /*5ff0*/  MOV R165, R123 ;  /* 0x0000007b00a57202 */ /* 0x000fe40000000f00 */
[----:B------:R-:W-:Y:S01]  /*6000*/  MOV R77, R128 ;  /* 0x00000080004d7202 */ /* 0x000fe20000000f00 */
[----:B------:R-:W-:Y:S01]  /*6010*/  IMAD.MOV.U32 R131, RZ, RZ, R60 ;  /* 0x000000ffff837224 */ /* 0x000fe200078e003c */
[----:B------:R-:W-:Y:S01]  /*6020*/  MOV R130, R61 ;  /* 0x0000003d00827202 */ /* 0x000fe20000000f00 */
[----:B------:R-:W-:Y:S01]  /*6030*/  IMAD.MOV.U32 R128, RZ, RZ, R165 ;  /* 0x000000ffff807224 */ /* 0x000fe200078e00a5 */
[----:B------:R-:W-:Y:S02]  /*6040*/  MOV R165, R237 ;  /* 0x000000ed00a57202 */ /* 0x000fe40000000f00 */
[----:B------:R-:W3:Y:S01]  /*6050*/  LDL.LU R237, [R1+0xb8] ;  /* 0x0000b80001ed7983 */ /* 0x000ee20000300800 */
[----:B--2---:R-:W-:-:S04]  /*6060*/  FFMA.FTZ R2, R175, c[0x0][0x23c], -R22 ;  /* 0x00008f00af027a23 */ /* 0x004fc80000010816 */
[----:B------:R1:W-:Y:S02]  /*6070*/  MUFU.EX2 R168, R2 ;  /* 0x0000000200a87308 */ /* 0x0003e40000000800 */
[----:B-1----:R-:W-:-:S06]  /*6080*/  FFMA.FTZ R2, R23, c[0x0][0x23c], -R22 ;  /* 0x00008f0017027a23 */ /* 0x002fcc0000010816 */
[----:B------:R1:W-:Y:S02]  /*6090*/  MUFU.EX2 R169, R2 ;  /* 0x0000000200a97308 */ /* 0x0003e40000000800 */
[--C-:B-1----:R-:W-:Y:S02]  /*60a0*/  FFMA.FTZ R2, R73, c[0x0][0x23c], -R21.reuse ;  /* 0x00008f0049027a23 */ /* 0x102fe40000010815 */
[----:B------:R-:W-:Y:S01]  /*60b0*/  IMAD.MOV.U32 R73, RZ, RZ, R74 ;  /* 0x000000ffff497224 */ /* 0x000fe200078e004a */
[----:B------:R-:W-:Y:S01]  /*60c0*/  MOV R74, R75 ;  /* 0x0000004b004a7202 */ /* 0x000fe20000000f00 */
[----:B------:R-:W-:Y:S01]  /*60d0*/  IMAD.MOV.U32 R75, RZ, RZ, R200 ;  /* 0x000000ffff4b7224 */ /* 0x000fe200078e00c8 */
[----:B------:R-:W-:Y:S01]  /*60e0*/  MOV R200, R201 ;  /* 0x000000c900c87202 */ /* 0x000fe20000000f00 */
        /* <DEDUP_REMOVED lines=23> */
[----:B------:R-:W-:Y:S01]  /*6260*/  MOV R79, R128 ;  /* 0x00000080004f7202 */ /* 0x000fe20000000f00 */
[----:B------:R-:W-:Y:S01]  /*6270*/  IMAD.MOV.U32 R128, RZ, RZ, R129 ;  /* 0x000000ffff807224 */ /* 0x000fe200078e0081 */
[----:B------:R-:W-:Y:S01]  /*6280*/  MOV R129, R130 ;  /* 0x0000008200817202 */ /* 0x000fe20000000f00 */
[----:B------:R-:W-:Y:S01]  /*6290*/  IMAD.MOV.U32 R130, RZ, RZ, R131 ;  /* 0x000000ffff827224 */ /* 0x000fe200078e0083 */
[----:B------:R-:W-:Y:S01]  /*62a0*/  MOV R131, R156 ;  /* 0x0000009c00837202 */ /* 0x000fe20000000f00 */
[----:B------:R-:W2:Y:S01]  /*62b0*/  LDL.LU R231, [R1+0xb4] ;  /* 0x0000b40001e77983 */ /* 0x000ea20000300800 */
[----:B------:R-:W-:-:S03]  /*62c0*/  IMAD.MOV.U32 R156, RZ, RZ, R252 ;  /* 0x000000ffff9c7224 */ /* 0x000fc600078e00fc */
[----:B------:R-:W4:Y:S01]  /*62d0*/  LDL.LU R252, [R1+0xb0] ;  /* 0x0000b00001fc7983 */ /* 0x000f220000300800 */
[----:B------:R-:W-:Y:S01]  /*62e0*/  IMAD.MOV.U32 R191, RZ, RZ, R67 ;  /* 0x000000ffffbf7224 */ /* 0x000fe200078e0043 */
[----:B------:R-:W-:Y:S01]  /*62f0*/  MOV R98, R62 ;  /* 0x0000003e00627202 */ /* 0x000fe20000000f00 */
[----:B------:R-:W-:Y:S01]  /*6300*/  IMAD.MOV.U32 R189, RZ, RZ, R66 ;  /* 0x000000ffffbd7224 */ /* 0x000fe200078e0042 */
[----:B------:R-:W-:Y:S01]  /*6310*/  MOV R157, R65 ;  /* 0x00000041009d7202 */ /* 0x000fe20000000f00 */
[----:B------:R-:W-:Y:S01]  /*6320*/  IMAD.MOV.U32 R97, RZ, RZ, R63 ;  /* 0x000000ffff617224 */ /* 0x000fe200078e003f */
[----:B------:R-:W-:Y:S01]  /*6330*/  HMMA.16816.F32.BF16 R64, R8, R12, R112 ;  /* 0x0000000c0840723c */ /* 0x000fe20000041870 */
[----:B------:R-:W-:-:S07]  /*6340*/  IMAD.MOV.U32 R96, RZ, RZ, R120 ;  /* 0x000000ffff607224 */ /* 0x000fce00078e0078 */
[----:B------:R-:W-:Y:S08]  /*6350*/  HMMA.16816.F32.BF16 R120, R4, R12, R216 ;  /* 0x0000000c0478723c */ /* 0x000ff000000418d8 */
[C---:B------:R-:W-:Y:S01]  /*6360*/  HMMA.16816.F32.BF16 R60, R8.reuse, R14, R48 ;  /* 0x0000000e083c723c */ /* 0x040fe20000041830 */
[----:B------:R-:W1:Y:S07]  /*6370*/  LDSM.16.MT88.4 R12, [R223+0xf000] ;  /* 0x00f00000df0c783b */ /* 0x000e6e0000004200 */
[----:B------:R-:W-:Y:S01]  /*6380*/  HMMA.16816.F32.BF16 R100, R8, R16, R100 ;  /* 0x000000100864723c */ /* 0x000fe20000041864 */
[----:B------:R-:W3:Y:S07]  /*6390*/  LDSM.16.MT88.4 R16, [R224+0xf000] ;  /* 0x00f00000e010783b */ /* 0x000eee0000004200 */
[-C--:B------:R-:W-:Y:S08]  /*63a0*/  HMMA.16816.F32.BF16 R136, R4, R24.reuse, R248 ;  /* 0x000000180488723c */ /* 0x080ff000000418f8 */
[----:B------:R-:W-:Y:S01]  /*63b0*/  HMMA.16816.F32.BF16 R132, R8, R24, R144 ;  /* 0x000000180884723c */ /* 0x000fe20000041890 */
[----:B------:R1:W-:Y:S01]  /*63c0*/  MUFU.EX2 R24, R2 ;  /* 0x0000000200187308 */ /* 0x0003e20000000800 */
[----:B------:R-:W-:Y:S01]  /*63d0*/  LDSM.16.MT88.4 R144, [R222+0xf800] ;  /* 0x00f80000de90783b */ /* 0x000fe20000004200 */
[----:B-1----:R-:W-:Y:S01]  /*63e0*/  FFMA.FTZ R2, R73, c[0x0][0x23c], -R21 ;  /* 0x00008f0049027a23 */ /* 0x002fe20000010815 */
[----:B------:R-:W-:Y:S01]  /*63f0*/  MOV R73, R74 ;  /* 0x0000004a00497202 */ /* 0x000fe20000000f00 */
[----:B------:R-:W-:-:S04]  /*6400*/  IMAD.MOV.U32 R74, RZ, RZ, R75 ;  /* 0x000000ffff4a7224 */ /* 0x000fc800078e004b */
[----:B------:R4:W-:Y:S01]  /*6410*/  MUFU.EX2 R25, R2 ;  /* 0x0000000200197308 */ /* 0x0009e20000000800 */
        /* <DEDUP_REMOVED lines=8> */
[----:B---3--:R-:W-:Y:S01]  /*64a0*/  HMMA.16816.F32.BF16 R192, R4, R18, R208 ;  /* 0x0000001204c0723c */ /* 0x008fe200000418d0 */
[----:B------:R-:W-:Y:S01]  /*64b0*/  IMAD.MOV.U32 R78, RZ, RZ, R79 ;  /* 0x000000ffff4e7224 */ /* 0x000fe200078e004f */
[----:B------:R-:W-:Y:S01]  /*64c0*/  MOV R79, R128 ;  /* 0x00000080004f7202 */ /* 0x000fe20000000f00 */
[----:B------:R-:W-:Y:S01]  /*64d0*/  IMAD.MOV.U32 R128, RZ, RZ, R129 ;  /* 0x000000ffff807224 */ /* 0x000fe200078e0081 */
[----:B------:R-:W-:-:S04]  /*64e0*/  MOV R129, R130 ;  /* 0x0000008200817202 */ /* 0x000fc80000000f00 */
[----:B------:R-:W-:Y:S01]  /*64f0*/  HMMA.16816.F32.BF16 R36, R8, R18, R36 ;  /* 0x000000120824723c */ /* 0x000fe20000041824 */
[----:B------:R-:W-:Y:S01]  /*6500*/  IMAD.MOV.U32 R130, RZ, RZ, R131 ;  /* 0x000000ffff827224 */ /* 0x000fe200078e0083 */
[----:B------:R-:W-:Y:S01]  /*6510*/  MOV R131, R96 ;  /* 0x0000006000837202 */ /* 0x000fe20000000f00 */
[----:B------:R-:W-:Y:S02]  /*6520*/  IMAD.MOV.U32 R96, RZ, RZ, R227 ;  /* 0x000000ffff607224 */ /* 0x000fe400078e00e3 */
[----:B------:R-:W3:Y:S01]  /*6530*/  LDL.LU R227, [R1+0xac] ;  /* 0x0000ac0001e37983 */ /* 0x000ee20000300800 */
[----:B----4-:R-:W-:-:S04]  /*6540*/  FFMA.FTZ R2, R252, c[0x0][0x23c], -R21 ;  /* 0x00008f00fc027a23 */ /* 0x010fc80000010815 */
[----:B------:R1:W-:Y:S02]  /*6550*/  MUFU.EX2 R240, R2 ;  /* 0x0000000200f07308 */ /* 0x0003e40000000800 */
[----:B-1----:R-:W-:Y:S01]  /*6560*/  FFMA.FTZ R2, R73, c[0x0][0x23c], -R20 ;  /* 0x00008f0049027a23 */ /* 0x002fe20000010814 */
[----:B------:R-:W-:Y:S01]  /*6570*/  MOV R73, R74 ;  /* 0x0000004a00497202 */ /* 0x000fe20000000f00 */
[----:B------:R-:W-:Y:S01]  /*6580*/  IMAD.MOV.U32 R74, RZ, RZ, R75 ;  /* 0x000000ffff4a7224 */ /* 0x000fe200078e004b */
[----:B------:R-:W-:Y:S01]  /*6590*/  MOV R75, R200 ;  /* 0x000000c8004b7202 */ /* 0x000fe20000000f00 */
[----:B------:R-:W-:Y:S02]  /*65a0*/  IMAD.MOV.U32 R200, RZ, RZ, R201 ;  /* 0x000000ffffc87224 */ /* 0x000fe400078e00c9 */
        /* <DEDUP_REMOVED lines=9> */
[----:B-1----:R-:W-:Y:S02]  /*6640*/  FFMA.FTZ R2, R73, c[0x0][0x23c], -R20 ;  /* 0x00008f0049027a23 */ /* 0x002fe40000010814 */
[----:B------:R-:W-:Y:S01]  /*6650*/  IMAD.MOV.U32 R73, RZ, RZ, R74 ;  /* 0x000000ffff497224 */ /* 0x000fe200078e004a */
[----:B------:R-:W-:Y:S01]  /*6660*/  MOV R74, R75 ;  /* 0x0000004b004a7202 */ /* 0x000fe20000000f00 */
[----:B------:R-:W-:Y:S01]  /*6670*/  IMAD.MOV.U32 R75, RZ, RZ, R200 ;  /* 0x000000ffff4b7224 */ /* 0x000fe200078e00c8 */
[----:B------:R-:W-:Y:S01]  /*6680*/  MOV R200, R201 ;  /* 0x000000c900c87202 */ /* 0x000fe20000000f00 */
[----:B------:R-:W-:Y:S01]  /*6690*/  IMAD.MOV.U32 R201, RZ, RZ, R202 ;  /* 0x000000ffffc97224 */ /* 0x000fe200078e00ca */
        /* <DEDUP_REMOVED lines=41> */
[----:B------:R1:W1:Y:S01]  /*6930*/  MUFU.EX2 R20, R2 ;  /* 0x0000000200147308 */ /* 0x0002620000000800 */
        /* <DEDUP_REMOVED lines=12> */
[----:B------:R-:W2:Y:S01]  /*6a00*/  LDL.LU R238, [R1+0xa8] ;  /* 0x0000a80001ee7983 */ /* 0x000ea20000300800 */
        /* <DEDUP_REMOVED lines=36> */
[----:B------:R-:W-:Y:S01]  /*6c50*/  MOV R98, R99 ;  /* 0x0000006300627202 */ /* 0x000fe20000000f00 */
[----:B------:R-:W-:Y:S01]  /*6c60*/  IMAD.MOV.U32 R99, RZ, RZ, R166 ;  /* 0x000000ffff637224 */ /* 0x000fe200078e00a6 */
[----:B------:R-:W-:Y:S01]  /*6c70*/  MOV R166, R172 ;  /* 0x000000ac00a67202 */ /* 0x000fe20000000f00 */
[----:B------:R1:W5:Y:S04]  /*6c80*/  LDL.LU R3, [R1+0xa0] ;  /* 0x0000a00001037983 */ /* 0x0003680000300800 */
[----:B------:R1:W5:Y:S04]  /*6c90*/  LDL.LU R170, [R1+0x9c] ;  /* 0x00009c0001aa7983 */ /* 0x0003680000300800 */
[----:B------:R-:W3:Y:S01]  /*6ca0*/  LDL.LU R172, [R1+0x98] ;  /* 0x0000980001ac7983 */ /* 0x000ee20000300800 */
[----:B------:R-:W-:Y:S03]  /*6cb0*/  HMMA.16816.F32.BF16 R48, R4, R14, R148 ;  /* 0x0000000e0430723c */ /* 0x000fe60000041894 */
[----:B------:R-:W1:Y:S05]  /*6cc0*/  LDSM.16.MT88.4 R188, [R221+0xd800] ;  /* 0x00d80000ddbc783b */ /* 0x000e6a0000004200 */
[C---:B------:R-:W-:Y:S08]  /*6cd0*/  HMMA.16816.F32.BF16 R196, R8.reuse, R12, R196 ;  /* 0x0000000c08c4723c */ /* 0x040ff000000418c4 */
[C---:B------:R-:W-:Y:S08]  /*6ce0*/  HMMA.16816.F32.BF16 R148, R8.reuse, R16, R116 ;  /* 0x000000100894723c */ /* 0x040ff00000041874 */
[----:B------:R-:W-:Y:S01]  /*6cf0*/  HMMA.16816.F32.BF16 R12, R8, R14, R80 ;  /* 0x0000000e080c723c */ /* 0x000fe20000041850 */
[----:B------:R4:W-:Y:S01]  /*6d00*/  MUFU.EX2 R11, R2 ;  /* 0x00000002000b7308 */ /* 0x0009e20000000800 */
[----:B------:R-:W1:Y:S06]  /*6d10*/  LDSM.16.MT88.4 R80, [R222+0xd800] ;  /* 0x00d80000de50783b */ /* 0x000e6c0000004200 */
[----:B------:R-:W-:Y:S01]  /*6d20*/  HMMA.16816.F32.BF16 R152, R4, R16, R244 ;  /* 0x000000100498723c */ /* 0x000fe200000418f4 */
[----:B----4-:R-:W-:-:S02]  /*6d30*/  FFMA.FTZ R2, R113, c[0x0][0x23c], -R0 ;  /* 0x00008f0071027a23 */ /* 0x010fc40000010800 */
[----:B------:R-:W-:Y:S01]  /*6d40*/  IMAD.MOV.U32 R113, RZ, RZ, R114 ;  /* 0x000000ffff717224 */ /* 0x000fe200078e0072 */
[----:B------:R-:W-:Y:S01]  /*6d50*/  MOV R114, R115 ;  /* 0x0000007300727202 */ /* 0x000fe20000000f00 */
[----:B------:R-:W-:Y:S01]  /*6d60*/  IMAD.MOV.U32 R115, RZ, RZ, R72 ;  /* 0x000000ffff737224 */ /* 0x000fe200078e0048 */
[----:B------:R-:W-:Y:S01]  /*6d70*/  MOV R72, R73 ;  /* 0x0000004900487202 */ /* 0x000fe20000000f00 */
[----:B------:R-:W-:Y:S01]  /*6d80*/  IMAD.MOV.U32 R73, RZ, RZ, R74 ;  /* 0x000000ffff497224 */ /* 0x000fe200078e004a */
[----:B------:R-:W-:Y:S01]  /*6d90*/  MOV R74, R75 ;  /* 0x0000004b004a7202 */ /* 0x000fe20000000f00 */
[----:B------:R4:W1:Y:S01]  /*6da0*/  MUFU.EX2 R17, R2 ;  /* 0x0000000200117308 */ /* 0x0008620000000800 */
        /* <DEDUP_REMOVED lines=8> */
[----:B----4-:R-:W-:-:S02]  /*6e30*/  FFMA.FTZ R2, R113, c[0x0][0x23c], -R0 ;  /* 0x00008f0071027a23 */ /* 0x010fc40000010800 */
[----:B------:R-:W-:Y:S02]  /*6e40*/  IMAD.MOV.U32 R113, RZ, RZ, R114 ;  /* 0x000000ffff717224 */ /* 0x000fe400078e0072 */
[----:B------:R-:W-:Y:S02]  /*6e50*/  IMAD.MOV.U32 R114, RZ, RZ, R72 ;  /* 0x000000ffff727224 */ /* 0x000fe400078e0048 */
        /* <DEDUP_REMOVED lines=27> */
[----:B------:R4:W-:Y:S01]  /*7010*/  MUFU.EX2 R16, R2 ;  /* 0x0000000200107308 */ /* 0x0009e20000000800 */
[----:B------:R-:W-:Y:S01]  /*7020*/  MOV R167, R171 ;  /* 0x000000ab00a77202 */ /* 0x000fe20000000f00 */
[----:B------:R-:W-:Y:S01]  /*7030*/  IMAD.MOV.U32 R112, RZ, RZ, R74 ;  /* 0x000000ffff707224 */ /* 0x000fe200078e004a */
[----:B------:R-:W-:Y:S01]  /*7040*/  MOV R113, R75 ;  /* 0x0000004b00717202 */ /* 0x000fe20000000f00 */
[----:B------:R-:W-:-:S02]  /*7050*/  FADD.FTZ R10, R249, R6 ;  /* 0x00000006f90a7221 */ /* 0x000fc40000010000 */
        /* <DEDUP_REMOVED lines=11> */
[----:B------:R-:W-:Y:S02]  /*7110*/  IMAD.MOV.U32 R72, RZ, RZ, R77 ;  /* 0x000000ffff487224 */ /* 0x000fe400078e004d */
        /* <DEDUP_REMOVED lines=30> */
[----:B------:R-:W-:Y:S01]  /*7300*/  IMAD.MOV.U32 R158, RZ, RZ, R232 ;  /* 0x000000ffff9e7224 */ /* 0x000fe200078e00e8 */
[----:B------:R-:W-:Y:S01]  /*7310*/  MOV R113, R114 ;  /* 0x0000007200717202 */ /* 0x000fe20000000f00 */
[----:B------:R-:W-:Y:S01]  /*7320*/  IMAD.MOV.U32 R114, RZ, RZ, R115 ;  /* 0x000000ffff727224 */ /* 0x000fe200078e0073 */
[----:B------:R-:W-:-:S02]  /*7330*/  MOV R166, R164 ;  /* 0x000000a400a67202 */ /* 0x000fc40000000f00 */
[----:B------:R-:W-:Y:S02]  /*7340*/  MOV R200, R128 ;  /* 0x0000008000c87202 */ /* 0x000fe40000000f00 */
[----:B------:R-:W-:Y:S02]  /*7350*/  MOV R247, R202 ;  /* 0x000000ca00f77202 */ /* 0x000fe40000000f00 */
[----:B------:R-:W-:Y:S01]  /*7360*/  MOV R246, R203 ;  /* 0x000000cb00f67202 */ /* 0x000fe20000000f00 */
[----:B------:R-:W-:Y:S01]  /*7370*/  IMAD.MOV.U32 R249, RZ, RZ, R112 ;  /* 0x000000fffff97224 */ /* 0x000fe200078e0070 */
[----:B------:R-:W-:Y:S01]  /*7380*/  MOV R115, R72 ;  /* 0x0000004800737202 */ /* 0x000fe20000000f00 */
[----:B------:R-:W-:Y:S01]  /*7390*/  LDSM.16.MT88.4 R96, [R224+0xd800] ;  /* 0x00d80000e060783b */ /* 0x000fe20000004200 */
[----:B------:R-:W-:Y:S02]  /*73a0*/  MOV R164, R233 ;  /* 0x000000e900a47202 */ /* 0x000fe40000000f00 */
        /* <DEDUP_REMOVED lines=9> */
[----:B------:R-:W-:Y:S02]  /*7440*/  MOV R129, R164 ;  /* 0x000000a400817202 */ /* 0x000fe40000000f00 */
[----:B------:R-:W-:Y:S02]  /*7450*/  MOV R158, R165 ;  /* 0x000000a5009e7202 */ /* 0x000fe40000000f00 */
[----:B------:R-:W-:Y:S02]  /*7460*/  F2FP.BF16.PACK_AB R200, R21, R19 ;  /* 0x0000001315c8723e */ /* 0x000fe400000010ff */
[----:B------:R-:W-:-:S02]  /*7470*/  F2FP.BF16.PACK_AB R202, R20, R22 ;  /* 0x0000001614ca723e */ /* 0x000fc400000010ff */
[----:B------:R-:W-:Y:S02]  /*7480*/  F2FP.BF16.PACK_AB R164, R27, R26 ;  /* 0x0000001a1ba4723e */ /* 0x000fe400000010ff */
[----:B------:R-:W-:Y:S02]  /*7490*/  F2FP.BF16.PACK_AB R165, R24, R23 ;  /* 0x0000001718a5723e */ /* 0x000fe400000010ff */
[----:B------:R-:W-:Y:S02]  /*74a0*/  F2FP.BF16.PACK_AB R166, R169, R168 ;  /* 0x000000a8a9a6723e */ /* 0x000fe400000010ff */
[----:B------:R-:W-:Y:S02]  /*74b0*/  F2FP.BF16.PACK_AB R167, R240, R25 ;  /* 0x00000019f0a7723e */ /* 0x000fe400000010ff */
[----:B------:R-:W-:Y:S01]  /*74c0*/  MOV R78, R131 ;  /* 0x00000083004e7202 */ /* 0x000fe20000000f00 */
[----:B------:R-:W-:Y:S01]  /*74d0*/  IMAD.MOV.U32 R131, RZ, RZ, R159 ;  /* 0x000000ffff837224 */ /* 0x000fe200078e009f */
[----:B------:R-:W-:Y:S01]  /*74e0*/  MOV R159, R230 ;  /* 0x000000e6009f7202 */ /* 0x000fe20000000f00 */
[----:B------:R-:W-:Y:S01]  /*74f0*/  IMAD.MOV.U32 R214, RZ, RZ, R74 ;  /* 0x000000ffffd67224 */ /* 0x000fe200078e004a */
[----:B------:R-:W-:-:S02]  /*7500*/  MOV R242, R72 ;  /* 0x0000004800f27202 */ /* 0x000fc40000000f00 */
[----:B------:R-:W-:Y:S02]  /*7510*/  MOV R215, R73 ;  /* 0x0000004900d77202 */ /* 0x000fe40000000f00 */
[----:B------:R-:W-:Y:S01]  /*7520*/  MOV R213, R75 ;  /* 0x0000004b00d57202 */ /* 0x000fe20000000f00 */
[----:B-1----:R-:W-:Y:S01]  /*7530*/  HMMA.16816.F32.BF16 R180, R164, R188, R180 ;  /* 0x000000bca4b4723c */ /* 0x002fe200000418b4 */
[----:B------:R-:W-:Y:S01]  /*7540*/  MOV R175, R130 ;  /* 0x0000008200af7202 */ /* 0x000fe20000000f00 */
        /* <DEDUP_REMOVED lines=8> */
[----:B------:R-:W-:Y:S01]  /*75d0*/  LDSM.16.MT88.4 R128, [R221+0xf800] ;  /* 0x00f80000dd80783b */ /* 0x000fe20000004200 */
[----:B--2---:R-:W-:-:S04]  /*75e0*/  FADD.FTZ R4, R238, R239 ;  /* 0x000000efee047221 */ /* 0x004fc80000010000 */
[----:B----4-:R-:W-:Y:S02]  /*75f0*/  FADD.FTZ R2, R231, R4 ;  /* 0x00000004e7027221 */ /* 0x010fe40000010000 */
[----:B------:R-:W1:Y:S01]  /*7600*/  LDSM.16.MT88.4 R4, [R223+0xf800] ;  /* 0x00f80000df04783b */ /* 0x000e620000004200 */
[----:B---3--:R-:W-:Y:S01]  /*7610*/  FFMA.FTZ R0, R172, c[0x0][0x23c], -R0 ;  /* 0x00008f00ac007a23 */ /* 0x008fe20000010800 */
[----:B------:R-:W-:Y:S02]  /*7620*/  MOV R212, R76 ;  /* 0x0000004c00d47202 */ /* 0x000fe40000000f00 */
[----:B------:R2:W5:Y:S01]  /*7630*/  LDL.LU R172, [R1+0x90] ;  /* 0x0000900001ac7983 */ /* 0x0005620000300800 */
[----:B------:R3:W4:Y:S03]  /*7640*/  MUFU.EX2 R18, R0 ;  /* 0x0000000000127308 */ /* 0x0007260000000800 */
[----:B------:R2:W5:Y:S04]  /*7650*/  LDL.LU R239, [R1+0x8c] ;  /* 0x00008c0001ef7983 */ /* 0x0005680000300800 */
[----:B------:R2:W5:Y:S04]  /*7660*/  LDL.LU R238, [R1+0x88] ;  /* 0x0000880001ee7983 */ /* 0x0005680000300800 */
[----:B------:R2:W5:Y:S04]  /*7670*/  LDL.LU R237, [R1+0x84] ;  /* 0x0000840001ed7983 */ /* 0x0005680000300800 */
[----:B------:R2:W5:Y:S01]  /*7680*/  LDL.LU R236, [R1+0x80] ;  /* 0x0000800001ec7983 */ /* 0x0005620000300800 */
[----:B---3--:R-:W-:Y:S01]  /*7690*/  IMAD.MOV.U32 R0, RZ, RZ, R201 ;  /* 0x000000ffff007224 */ /* 0x008fe200078e00c9 */
[----:B------:R-:W-:-:S02]  /*76a0*/  F2FP.BF16.PACK_AB R201, R17, R11 ;  /* 0x0000000b11c9723e */ /* 0x000fc400000010ff */
[----:B------:R2:W5:Y:S01]  /*76b0*/  LDL.LU R235, [R1+0x7c] ;  /* 0x00007c0001eb7983 */ /* 0x0005620000300800 */
[----:B----4-:R-:W-:-:S03]  /*76c0*/  F2FP.BF16.PACK_AB R203, R18, R16 ;  /* 0x0000001012cb723e */ /* 0x010fc600000010ff */
[----:B------:R2:W5:Y:S04]  /*76d0*/  LDL.LU R234, [R1+0x78] ;  /* 0x0000780001ea7983 */ /* 0x0005680000300800 */
[----:B------:R-:W-:Y:S01]  /*76e0*/  HMMA.16816.F32.BF16 R72, R200, R80, R32 ;  /* 0x00000050c848723c */ /* 0x000fe20000041820 */
[----:B------:R2:W5:Y:S01]  /*76f0*/  LDL.LU R233, [R1+0x74] ;  /* 0x0000740001e97983 */ /* 0x0005620000300800 */
[----:B------:R-:W-:-:S03]  /*7700*/  IMAD.MOV.U32 R245, RZ, RZ, R228 ;  /* 0x000000fffff57224 */ /* 0x000fc600078e00e4 */
[----:B------:R2:W5:Y:S02]  /*7710*/  LDL.LU R232, [R1+0x70] ;  /* 0x0000700001e87983 */ /* 0x0005640000300800 */
[----:B------:R-:W-:Y:S01]  /*7720*/  MOV R35, R157 ;  /* 0x0000009d00237202 */ /* 0x000fe20000000f00 */
[C---:B------:R-:W-:Y:S01]  /*7730*/  HMMA.16816.F32.BF16 R176, R200.reuse, R188, R176 ;  /* 0x000000bcc8b0723c */ /* 0x040fe200000418b0 */
[----:B------:R2:W5:Y:S07]  /*7740*/  LDL.LU R231, [R1+0x6c] ;  /* 0x00006c0001e77983 */ /* 0x00056e0000300800 */
[-C--:B------:R-:W-:Y:S01]  /*7750*/  HMMA.16816.F32.BF16 R184, R200, R190.reuse, R184 ;  /* 0x000000bec8b8723c */ /* 0x080fe200000418b8 */
[----:B------:R-:W-:Y:S01]  /*7760*/  FADD.FTZ R8, R35, R8 ;  /* 0x0000000823087221 */ /* 0x000fe20000010000 */
[----:B------:R2:W5:Y:S04]  /*7770*/  LDL.LU R230, [R1+0x68] ;  /* 0x0000680001e67983 */ /* 0x0005680000300800 */
[----:B------:R2:W5:Y:S02]  /*7780*/  LDL.LU R229, [R1+0x64] ;  /* 0x0000640001e57983 */ /* 0x0005640000300800 */
[----:B------:R-:W-:Y:S02]  /*7790*/  HMMA.16816.F32.BF16 R188, R164, R190, R28 ;  /* 0x000000bea4bc723c */ /* 0x000fe4000004181c */
[----:B------:R2:W5:Y:S05]  /*77a0*/  LDL.LU R228, [R1+0x60] ;  /* 0x0000600001e47983 */ /* 0x00056a0000300800 */
[----:B------:R-:W-:-:S02]  /*77b0*/  MOV R28, R159 ;  /* 0x0000009f001c7202 */ /* 0x000fc40000000f00 */
[----:B------:R-:W-:Y:S02]  /*77c0*/  MOV R29, R113 ;  /* 0x00000071001d7202 */ /* 0x000fe40000000f00 */
[----:B------:R-:W-:Y:S01]  /*77d0*/  MOV R35, R28 ;  /* 0x0000001c00237202 */ /* 0x000fe20000000f00 */
[-C--:B-1----:R-:W-:Y:S01]  /*77e0*/  HMMA.16816.F32.BF16 R160, R200, R4.reuse, R160 ;  /* 0x00000004c8a0723c */ /* 0x082fe200000418a0 */
        /* <DEDUP_REMOVED lines=10> */
[----:B------:R-:W-:Y:S01]  /*7890*/  FADD.FTZ R2, R34, R10 ;  /* 0x0000000a22027221 */ /* 0x000fe20000010000 */
[----:B------:R-:W1:Y:S01]  /*78a0*/  LDSM.16.MT88.4 R112, [R223+0xd800] ;  /* 0x00d80000df70783b */ /* 0x000e620000004200 */
[----:B------:R-:W-:-:S03]  /*78b0*/  FADD.FTZ R0, R35, R0 ;  /* 0x0000000023007221 */ /* 0x000fc60000010000 */
[----:B------:R-:W3:Y:S01]  /*78c0*/  LDSM.16.MT88.4 R156, [R224+0xf800] ;  /* 0x00f80000e09c783b */ /* 0x000ee20000004200 */
[----:B------:R-:W-:Y:S02]  /*78d0*/  FADD.FTZ R5, R225, R9 ;  /* 0x00000009e1057221 */ /* 0x000fe40000010000 */
[----:B------:R-:W-:Y:S01]  /*78e0*/  FADD.FTZ R4, R220, R8 ;  /* 0x00000008dc047221 */ /* 0x000fe20000010000 */
[----:B------:R2:W5:Y:S01]  /*78f0*/  LDL.LU R227, [R1+0x5c] ;  /* 0x00005c0001e37983 */ /* 0x0005620000300800 */
[----:B------:R-:W-:Y:S02]  /*7900*/  FADD.FTZ R2, R28, R2 ;  /* 0x000000021c027221 */ /* 0x000fe40000010000 */
[----:B------:R-:W-:Y:S01]  /*7910*/  FADD.FTZ R5, R29, R5 ;  /* 0x000000051d057221 */ /* 0x000fe20000010000 */
[----:B------:R2:W5:Y:S01]  /*7920*/  LDL.LU R226, [R1+0x58] ;  /* 0x0000580001e27983 */ /* 0x0005620000300800 */
[----:B------:R-:W-:Y:S02]  /*7930*/  FADD.FTZ R8, R30, R4 ;  /* 0x000000041e087221 */ /* 0x000fe40000010000 */
[----:B------:R-:W-:Y:S01]  /*7940*/  FADD.FTZ R4, R31, R0 ;  /* 0x000000001f047221 */ /* 0x000fe20000010000 */
[----:B------:R2:W5:Y:S01]  /*7950*/  LDL.LU R225, [R1+0x54] ;  /* 0x0000540001e17983 */ /* 0x0005620000300800 */
[----:B------:R-:W-:-:S02]  /*7960*/  FADD.FTZ R2, R252, R2 ;  /* 0x00000002fc027221 */ /* 0x000fc40000010000 */
[----:B------:R-:W-:Y:S01]  /*7970*/  FADD.FTZ R0, R175, R5 ;  /* 0x00000005af007221 */ /* 0x000fe20000010000 */
[----:B------:R2:W5:Y:S01]  /*7980*/  LDL.LU R220, [R1+0x50] ;  /* 0x0000500001dc7983 */ /* 0x0005620000300800 */
        /* <DEDUP_REMOVED lines=28> */
[----:B------:R-:W-:Y:S01]  /*7b50*/  FADD.FTZ R4, R246, R4 ;  /* 0x00000004f6047221 */ /* 0x000fe20000010000 */
[----:B------:R2:W-:Y:S01]  /*7b60*/  STL [R1+0x8], R0 ;  /* 0x0000080001007387 */ /* 0x0005e20000100800 */
[----:B------:R-:W-:-:S02]  /*7b70*/  FADD.FTZ R241, R248, R241 ;  /* 0x000000f1f8f17221 */ /* 0x000fc40000010000 */
[----:B------:R-:W-:Y:S01]  /*7b80*/  FADD.FTZ R4, R249, R4 ;  /* 0x00000004f9047221 */ /* 0x000fe20000010000 */
[----:B------:R2:W-:Y:S01]  /*7b90*/  STL [R1+0x4], R2 ;  /* 0x0000040201007387 */ /* 0x0005e20000100800 */
[----:B------:R-:W-:Y:S02]  /*7ba0*/  FADD.FTZ R241, R216, R241 ;  /* 0x000000f1d8f17221 */ /* 0x000fe40000010000 */
[----:B------:R-:W-:Y:S02]  /*7bb0*/  FADD.FTZ R4, R217, R4 ;  /* 0x00000004d9047221 */ /* 0x000fe40000010000 */
[----:B------:R-:W-:Y:S02]  /*7bc0*/  FADD.FTZ R241, R26, R241 ;  /* 0x000000f11af17221 */ /* 0x000fe40000010000 */
[----:B------:R-:W-:Y:S02]  /*7bd0*/  FADD.FTZ R4, R23, R4 ;  /* 0x0000000417047221 */ /* 0x000fe40000010000 */
[----:B------:R-:W-:-:S02]  /*7be0*/  FADD.FTZ R241, R27, R241 ;  /* 0x000000f11bf17221 */ /* 0x000fc40000010000 */
[----:B------:R-:W-:Y:S01]  /*7bf0*/  FADD.FTZ R4, R24, R4 ;  /* 0x0000000418047221 */ /* 0x000fe20000010000 */
[----:B------:R-:W-:Y:S01]  /*7c00*/  HMMA.16816.F32.BF16 R68, R164, R80, R68 ;  /* 0x00000050a444723c */ /* 0x000fe20000041844 */
[----:B------:R-:W-:Y:S02]  /*7c10*/  FADD.FTZ R241, R168, R241 ;  /* 0x000000f1a8f17221 */ /* 0x000fe40000010000 */
[----:B------:R-:W-:-:S05]  /*7c20*/  FADD.FTZ R4, R25, R4 ;  /* 0x0000000419047221 */ /* 0x000fca0000010000 */
[----:B------:R-:W-:Y:S01]  /*7c30*/  HMMA.16816.F32.BF16 R76, R200, R82, R52 ;  /* 0x00000052c84c723c */ /* 0x000fe20000041834 */
[----:B------:R-:W-:Y:S02]  /*7c40*/  FADD.FTZ R241, R169, R241 ;  /* 0x000000f1a9f17221 */ /* 0x000fe40000010000 */
[----:B------:R-:W-:-:S05]  /*7c50*/  FADD.FTZ R240, R240, R4 ;  /* 0x00000004f0f07221 */ /* 0x000fca0000010000 */
[-C--:B------:R-:W-:Y:S08]  /*7c60*/  HMMA.16816.F32.BF16 R84, R164, R96.reuse, R84 ;  /* 0x00000060a454723c */ /* 0x080ff00000041854 */
[C---:B------:R-:W-:Y:S08]  /*7c70*/  HMMA.16816.F32.BF16 R88, R200.reuse, R96, R88 ;  /* 0x00000060c858723c */ /* 0x040ff00000041858 */
[C---:B------:R-:W-:Y:S08]  /*7c80*/  HMMA.16816.F32.BF16 R92, R200.reuse, R98, R92 ;  /* 0x00000062c85c723c */ /* 0x040ff0000004185c */
[C---:B-1----:R-:W-:Y:S08]  /*7c90*/  HMMA.16816.F32.BF16 R104, R200.reuse, R112, R104 ;  /* 0x00000070c868723c */ /* 0x042ff00000041868 */
[C---:B------:R-:W-:Y:S08]  /*7ca0*/  HMMA.16816.F32.BF16 R108, R200.reuse, R114, R108 ;  /* 0x00000072c86c723c */ /* 0x040ff0000004186c */
[C---:B------:R-:W-:Y:S08]  /*7cb0*/  HMMA.16816.F32.BF16 R120, R200.reuse, R128, R120 ;  /* 0x00000080c878723c */ /* 0x040ff00000041878 */
[C---:B------:R-:W-:Y:S08]  /*7cc0*/  HMMA.16816.F32.BF16 R124, R200.reuse, R130, R124 ;  /* 0x00000082c87c723c */ /* 0x040ff0000004187c */
[C---:B------:R-:W-:Y:S08]  /*7cd0*/  HMMA.16816.F32.BF16 R136, R200.reuse, R144, R136 ;  /* 0x00000090c888723c */ /* 0x040ff00000041888 */
[C---:B------:R-:W-:Y:S08]  /*7ce0*/  HMMA.16816.F32.BF16 R140, R200.reuse, R146, R140 ;  /* 0x00000092c88c723c */ /* 0x040ff0000004188c */
[C---:B---3--:R-:W-:Y:S08]  /*7cf0*/  HMMA.16816.F32.BF16 R152, R200.reuse, R156, R152 ;  /* 0x0000009cc898723c */ /* 0x048ff00000041898 */
        /* <DEDUP_REMOVED lines=12> */
[----:B------:R-:W-:Y:S01]  /*7dc0*/  HMMA.16816.F32.BF16 R164, R164, R6, R12 ;  /* 0x00000006a4a4723c */ /* 0x000fe2000004180c */
[----:B------:R-:W-:Y:S07]  /*7dd0*/  @!P0 BRA `(.L_x_142) ;  /* 0x00003f8000008947 */ /* 0x000fee0003800000 */
[----:B--2---:R-:W2:Y:S01]  /*7de0*/  LDL R219, [R1+0x20] ;  /* 0x0000200001db7983 */ /* 0x004ea20000100800 */
[----:B-----5:R-:W-:Y:S01]  /*7df0*/  IMAD.MOV.U32 R173, RZ, RZ, R171 ;  /* 0x000000ffffad7224 */ /* 0x020fe200078e00ab */
[----:B------:R-:W-:Y:S01]  /*7e00*/  MOV R175, R3 ;  /* 0x0000000300af7202 */ /* 0x000fe20000000f00 */
[----:B------:R-:W-:Y:S01]  /*7e10*/  IMAD.MOV.U32 R168, RZ, RZ, R172 ;  /* 0x000000ffffa87224 */ /* 0x000fe200078e00ac */
[----:B------:R-:W3:Y:S01]  /*7e20*/  LDL.64 R216, [R1+0x10] ;  /* 0x0000100001d87983 */ /* 0x000ee20000100a00 */
[----:B------:R-:W-:Y:S01]  /*7e30*/  IMAD.MOV.U32 R174, RZ, RZ, R170 ;  /* 0x000000ffffae7224 */ /* 0x000fe200078e00aa */
[----:B------:R-:W-:-:S02]  /*7e40*/  ULDC.64 UR6, c[0x0][0x1a0] ;  /* 0x0000680000067ab9 */ /* 0x000fc40000000a00 */
[----:B------:R-:W-:Y:S02]  /*7e50*/  ULEA.HI.SX32 UR16, UR8, 0xfffffffe, 0x1a ;  /* 0xfffffffe08107891 */ /* 0x000fe4000f8fd23f */
[----:B------:R-:W-:Y:S02]  /*7e60*/  USHF.L.U64.HI UR12, UR6, 0x4, UR7 ;  /* 0x00000004060c7899 */ /* 0x000fe40008010207 */
[----:B------:R-:W-:Y:S01]  /*7e70*/  USHF.L.U32 UR14, UR6, 0x4, URZ ;  /* 0x00000004060e7899 */ /* 0x000fe2000800063f */
[----:B--2---:R-:W-:Y:S02]  /*7e80*/  ISETP.GE.AND P2, PT, R219, c[0x0][0x220], PT ;  /* 0x00008800db007a0c */ /* 0x004fe40003f46270 */
[----:B---3--:R-:W-:Y:S01]  /*7e90*/  ISETP.GE.AND P3, PT, R216, c[0x0][0x220], PT ;  /* 0x00008800d8007a0c */ /* 0x008fe20003f66270 */
[----:B------:R-:W-:Y:S05]  /*7ea0*/  BRA `(.L_x_143) ;  /* 0x000004e000007947 */ /* 0x000fea0003800000 */
.L_x_145:
[----:B------:R-:W2:Y:S01]  /*7eb0*/  LDL.64 R170, [R1+0x38] ;  /* 0x0000380001aa7983 */ /* 0x000ea20000100a00 */
[----:B------:R-:W-:Y:S02]  /*7ec0*/  ULDC.64 UR4, c[0x0][0x198] ;  /* 0x0000660000047ab9 */ /* 0x000fe40000000a00 */
[----:B------:R-:W-:Y:S01]  /*7ed0*/  UIADD3 UR15, UR16, -0x1, URZ ;  /* 0xffffffff100f7890 */ /* 0x000fe2000fffe03f */
[----:B------:R-:W3:Y:S03]  /*7ee0*/  LDL.64 R242, [R1+0x28] ;  /* 0x0000280001f27983 */ /* 0x000ee60000100a00 */
[----:B------:R-:W-:Y:S01]  /*7ef0*/  USHF.R.S32.HI UR8, URZ, 0x1f, UR15 ;  /* 0x0000001f3f087899 */ /* 0x000fe2000801140f */
[----:B------:R1:W-:Y:S01]  /*7f00*/  @P3 STS.128 [R239+0x8000], RZ ;  /* 0x008000ffef003388 */ /* 0x0003e20000000c00 */
[----:B------:R-:W-:Y:S02]  /*7f10*/  UIMAD.WIDE.U32 UR20, UR15, UR4, URZ ;  /* 0x000000040f1472a5 */ /* 0x000fe4000f8e003f */
[----:B------:R-:W-:Y:S04]  /*7f20*/  UIMAD UR8, UR8, UR4, URZ ;  /* 0x00000004080872a4 */ /* 0x000fe8000f8e023f */
[----:B------:R-:W-:Y:S01]  /*7f30*/  UIMAD UR8, UR15, UR5, UR8 ;  /* 0x000000050f0872a4 */ /* 0x000fe2000f8e0208 */
[----:B------:R-:W-:Y:S02]  /*7f40*/  IMAD.U32 R3, RZ, RZ, UR20 ;  /* 0x00000014ff037e24 */ /* 0x000fe4000f8e00ff */
[----:B------:R-:W-:Y:S01]  /*7f50*/  IMAD.U32 R0, RZ, RZ, UR20 ;  /* 0x00000014ff007e24 */ /* 0x000fe2000f8e00ff */
[----:B------:R-:W-:Y:S06]  /*7f60*/  UIADD3 UR8, UR21, UR8, URZ ;  /* 0x0000000815087290 */ /* 0x000fec000fffe03f */
[----:B------:R-:W-:Y:S01]  /*7f70*/  IMAD.U32 R169, RZ, RZ, UR8 ;  /* 0x00000008ffa97e24 */ /* 0x000fe2000f8e00ff */
[----:B--2---:R-:W-:Y:S04]  /*7f80*/  LEA R3, P1, R3, R170, 0x6 ;  /* 0x000000aa03037211 */ /* 0x004fe800078230ff */
[C---:B------:R-:W-:Y:S02]  /*7f90*/  @!P3 LEA R170, P6, R3.reuse, c[0x0][0x168], 0x1 ;  /* 0x00005a0003aaba11 */ /* 0x040fe400078c08ff */
[----:B---3--:R-:W-:Y:S02]  /*7fa0*/  LEA.HI.X R169, R0, R243, R169, 0x6, P1 ;  /* 0x000000f300a97211 */ /* 0x008fe400008f34a9 */
[C---:B------:R-:W-:Y:S02]  /*7fb0*/  @!P2 LEA R212, P1, R3.reuse, c[0x0][0x168], 0x1 ;  /* 0x00005a0003d4aa11 */ /* 0x040fe400078208ff */
[C-C-:B------:R-:W-:Y:S02]  /*7fc0*/  @!P3 LEA.HI.X R171, R3.reuse, c[0x0][0x16c], R169.reuse, 0x1, P6 ;  /* 0x00005b0003abba11 */ /* 0x140fe400030f0ca9 */
[C---:B------:R-:W-:Y:S02]  /*7fd0*/  @!P2 LEA.HI.X R213, R3.reuse, c[0x0][0x16c], R169, 0x1, P1 ;  /* 0x00005b0003d5aa11 */ /* 0x040fe400008f0ca9 */
[----:B------:R-:W-:Y:S01]  /*7fe0*/  IADD3 R2, P0, R3, UR11, RZ ;  /* 0x0000000b03027c10 */ /* 0x000fe2000ff1e0ff */
[----:B------:R-:W-:Y:S01]  /*7ff0*/  @!PT LDS RZ, [RZ] ;  /* 0x00000000fffff984 */ /* 0x000fe20000000800 */
[----:B------:R-:W-:Y:S01]  /*8000*/  @!PT LDS RZ, [RZ] ;  /* 0x00000000fffff984 */ /* 0x000fe20000000800 */
[----:B------:R-:W-:Y:S01]  /*8010*/  @!PT LDS RZ, [RZ] ;  /* 0x00000000fffff984 */ /* 0x000fe20000000800 */
[----:B------:R2:W-:Y:S03]  /*8020*/  @!P3 LDGSTS.E.BYPASS.LTC128B.128 [R239+0x8000], [R170.64] ;  /* 0x08000000aaefbfae */ /* 0x0005e6000b901d52 */
[C---:B------:R-:W-:Y:S01]  /*8030*/  @!P3 LEA R214, P6, R2.reuse, c[0x0][0x168], 0x1 ;  /* 0x00005a0002d6ba11 */ /* 0x040fe200078c08ff */
[----:B------:R1:W-:Y:S01]  /*8040*/  @P2 STS.128 [R239+0xa000], RZ ;  /* 0x00a000ffef002388 */ /* 0x0003e20000000c00 */
[----:B------:R-:W-:Y:S02]  /*8050*/  IADD3.X R169, R169, UR9, RZ, P0, !PT ;  /* 0x00000009a9a97c10 */ /* 0x000fe400087fe4ff */
[C---:B------:R-:W-:Y:S01]  /*8060*/  @!P2 LEA R210, P1, R2.reuse, c[0x0][0x168], 0x1 ;  /* 0x00005a0002d2aa11 */ /* 0x040fe200078208ff */
[----:B------:R-:W-:Y:S01]  /*8070*/  @!PT LDS RZ, [RZ] ;  /* 0x00000000fffff984 */ /* 0x000fe20000000800 */
[----:B------:R-:W-:Y:S01]  /*8080*/  @!PT LDS RZ, [RZ] ;  /* 0x00000000fffff984 */ /* 0x000fe20000000800 */
[----:B------:R-:W-:Y:S01]  /*8090*/  @!PT LDS RZ, [RZ] ;  /* 0x00000000fffff984 */ /* 0x000fe20000000800 */
[----:B------:R1:W-:Y:S01]  /*80a0*/  @!P2 LDGSTS.E.BYPASS.LTC128B.128 [R239+0xa000], [R212.64+0x80] ;  /* 0x0a000080d4efafae */ /* 0x0003e2000b901d52 */
[C-C-:B------:R-:W-:Y:S02]  /*80b0*/  @!P3 LEA.HI.X R215, R2.reuse, c[0x0][0x16c], R169.reuse, 0x1, P6 ;  /* 0x00005b0002d7ba11 */ /* 0x140fe400030f0ca9 */
[C---:B------:R-:W-:Y:S01]  /*80c0*/  @!P2 LEA.HI.X R211, R2.reuse, c[0x0][0x16c], R169, 0x1, P1 ;  /* 0x00005b0002d3aa11 */ /* 0x040fe200008f0ca9 */
[----:B------:R1:W-:Y:S01]  /*80d0*/  @P3 STS.128 [R239+0x8800], RZ ;  /* 0x008800ffef003388 */ /* 0x0003e20000000c00 */
[----:B------:R-:W-:Y:S03]  /*80e0*/  IADD3 R0, P5, R2, UR11, RZ ;  /* 0x0000000b02007c10 */ /* 0x000fe6000ffbe0ff */
[----:B------:R-:W-:Y:S01]  /*80f0*/  @!PT LDS RZ, [RZ] ;  /* 0x00000000fffff984 */ /* 0x000fe20000000800 */
[----:B------:R-:W-:Y:S01]  /*8100*/  @!PT LDS RZ, [RZ] ;  /* 0x00000000fffff984 */ /* 0x000fe20000000800 */
[----:B------:R-:W-:Y:S01]  /*8110*/  @!PT LDS RZ, [RZ] ;  /* 0x00000000fffff984 */ /* 0x000fe20000000800 */
[----:B------:R1:W-:Y:S01]  /*8120*/  @!P3 LDGSTS.E.BYPASS.LTC128B.128 [R239+0x8800], [R214.64] ;  /* 0x08800000d6efbfae */ /* 0x0003e2000b901d52 */
[C---:B------:R-:W-:Y:S02]  /*8130*/  @!P3 LEA R208, P6, R0.reuse, c[0x0][0x168], 0x1 ;  /* 0x00005a0000d0ba11 */ /* 0x040fe400078c08ff */
[C---:B------:R-:W-:Y:S01]  /*8140*/  @!P2 LEA R204, P1, R0.reuse, c[0x0][0x168], 0x1 ;  /* 0x00005a0000ccaa11 */ /* 0x040fe200078208ff */
[----:B------:R1:W-:Y:S01]  /*8150*/  @P2 STS.128 [R239+0xa800], RZ ;  /* 0x00a800ffef002388 */ /* 0x0003e20000000c00 */
[----:B------:R-:W-:Y:S02]  /*8160*/  IADD3.X R2, R169, UR9, RZ, P5, !PT ;  /* 0x00000009a9027c10 */ /* 0x000fe4000affe4ff */
[C---:B------:R-:W-:Y:S01]  /*8170*/  IADD3 R3, P0, R0.reuse, UR11, RZ ;  /* 0x0000000b00037c10 */ /* 0x040fe2000ff1e0ff */
[----:B------:R-:W-:Y:S01]  /*8180*/  @!PT LDS RZ, [RZ] ;  /* 0x00000000fffff984 */ /* 0x000fe20000000800 */
[----:B------:R-:W-:Y:S01]  /*8190*/  @!PT LDS RZ, [RZ] ;  /* 0x00000000fffff984 */ /* 0x000fe20000000800 */
[----:B------:R-:W-:Y:S01]  /*81a0*/  @!PT LDS RZ, [RZ] ;  /* 0x00000000fffff984 */ /* 0x000fe20000000800 */
[----:B------:R1:W-:Y:S01]  /*81b0*/  @!P2 LDGSTS.E.BYPASS.LTC128B.128 [R239+0xa800], [R210.64+0x80] ;  /* 0x0a800080d2efafae */ /* 0x0003e2000b901d52 */
[C-C-:B------:R-:W-:Y:S02]  /*81c0*/  @!P3 LEA.HI.X R209, R0.reuse, c[0x0][0x16c], R2.reuse, 0x1, P6 ;  /* 0x00005b0000d1ba11 */ /* 0x140fe400030f0c02 */
[----:B------:R-:W-:Y:S01]  /*81d0*/  @!P2 LEA.HI.X R205, R0, c[0x0][0x16c], R2, 0x1, P1 ;  /* 0x00005b0000cdaa11 */ /* 0x000fe200008f0c02 */
[----:B------:R1:W-:Y:S01]  /*81e0*/  @P3 STS.128 [R239+0x9000], RZ ;  /* 0x009000ffef003388 */ /* 0x0003e20000000c00 */
[C---:B------:R-:W-:Y:S02]  /*81f0*/  @!P3 LEA R206, P5, R3.reuse, c[0x0][0x168], 0x1 ;  /* 0x00005a0003ceba11 */ /* 0x040fe400078a08ff */
[----:B------:R-:W-:Y:S01]  /*8200*/  IADD3.X R169, R2, UR9, RZ, P0, !PT ;  /* 0x0000000902a97c10 */ /* 0x000fe200087fe4ff */
[----:B------:R-:W-:Y:S01]  /*8210*/  @!PT LDS RZ, [RZ] ;  /* 0x00000000fffff984 */ /* 0x000fe20000000800 */
[----:B------:R-:W-:Y:S01]  /*8220*/  @!PT LDS RZ, [RZ] ;  /* 0x00000000fffff984 */ /* 0x000fe20000000800 */
[----:B------:R-:W-:Y:S01]  /*8230*/  @!PT LDS RZ, [RZ] ;  /* 0x00000000fffff984 */ /* 0x000fe20000000800 */
[----:B------:R1:W-:Y:S01]  /*8240*/  @!P3 LDGSTS.E.BYPASS.LTC128B.128 [R239+0x9000], [R208.64] ;  /* 0x09000000d0efbfae */ /* 0x0003e2000b901d52 */
[C---:B--2---:R-:W-:Y:S02]  /*8250*/  @!P2 LEA R170, P0, R3.reuse, c[0x0][0x168], 0x1 ;  /* 0x00005a0003aaaa11 */ /* 0x044fe400078008ff */
[C-C-:B------:R-:W-:Y:S01]  /*8260*/  @!P3 LEA.HI.X R207, R3.reuse, c[0x0][0x16c], R169.reuse, 0x1, P5 ;  /* 0x00005b0003cfba11 */ /* 0x140fe200028f0ca9 */
[----:B------:R1:W-:Y:S01]  /*8270*/  @P2 STS.128 [R239+0xb000], RZ ;  /* 0x00b000ffef002388 */ /* 0x0003e20000000c00 */
[----:B------:R-:W-:Y:S03]  /*8280*/  @!P2 LEA.HI.X R171, R3, c[0x0][0x16c], R169, 0x1, P0 ;  /* 0x00005b0003abaa11 */ /* 0x000fe600000f0ca9 */
        /* <DEDUP_REMOVED lines=9> */
[----:B------:R1:W-:Y:S04]  /*8320*/  @P2 STS.128 [R239+0xb800], RZ ;  /* 0x00b800ffef002388 */ /* 0x0003e80000000c00 */
[----:B------:R-:W-:Y:S01]  /*8330*/  @!PT LDS RZ, [RZ] ;  /* 0x00000000fffff984 */ /* 0x000fe20000000800 */
[----:B------:R-:W-:Y:S01]  /*8340*/  @!PT LDS RZ, [RZ] ;  /* 0x00000000fffff984 */ /* 0x000fe20000000800 */
[----:B------:R-:W-:Y:S01]  /*8350*/  @!PT LDS RZ, [RZ] ;  /* 0x00000000fffff984 */ /* 0x000fe20000000800 */
[----:B------:R1:W-:Y:S04]  /*8360*/  @!P2 LDGSTS.E.BYPASS.LTC128B.128 [R239+0xb800], [R170.64+0x80] ;  /* 0x0b800080aaefafae */ /* 0x0003e8000b901d52 */
[----:B------:R-:W0:Y:S01]  /*8370*/  LDGDEPBAR ;  /* 0x00000000000079af */ /* 0x000e220000000000 */
[----:B------:R-:W-:-:S05]  /*8380*/  BRA `(.L_x_144) ;  /* 0x0000101000007947 */ /* 0x000fca0003800000 */
.L_x_143:
[----:B------:R-:W2:Y:S01]  /*8390*/  LDL.64 R2, [R1+0x30] ;  /* 0x0000300001027983 */ /* 0x000ea20000100a00 */
[----:B------:R-:W-:Y:S01]  /*83a0*/  USHF.R.S32.HI UR4, URZ, 0x1f, UR16 ;  /* 0x0000001f3f047899 */ /* 0x000fe20008011410 */
[----:B------:R-:W-:Y:S04]  /*83b0*/  DEPBAR.LE SB0, 0x0 ;  /* 0x000080000000791a */ /* 0x000fe80000000000 */
[----:B------:R-:W3:Y:S01]  /*83c0*/  LDL R6, [R1+0x24] ;  /* 0x0000240001067983 */ /* 0x000ee20000100800 */
        /* <DEDUP_REMOVED lines=8> */
[----:B------:R-:W-:Y:S01]  /*8450*/  @P3 STS.128 [R239+0xc000], RZ ;  /* 0x00c000ffef003388 */ /* 0x000fe20000000c00 */
[C---:B--2---:R-:W-:Y:S04]  /*8460*/  LEA R3, P0, R4.reuse, R2, 0x6 ;  /* 0x0000000204037211 */ /* 0x044fe800078030ff */
[C---:B------:R-:W-:Y:S02]  /*8470*/  @!P2 LEA R14, P1, R3.reuse, c[0x0][0x170], 0x1 ;  /* 0x00005c00030eaa11 */ /* 0x040fe400078208ff */
[----:B---3--:R-:W-:Y:S02]  /*8480*/  LEA.HI.X R4, R4, R6, R0, 0x6, P0 ;  /* 0x0000000604047211 */ /* 0x008fe400000f3400 */
[C---:B------:R-:W-:Y:S02]  /*8490*/  @!P3 LEA R6, P0, R3.reuse, c[0x0][0x170], 0x1 ;  /* 0x00005c000306ba11 */ /* 0x040fe400078008ff */
[C-C-:B------:R-:W-:Y:S02]  /*84a0*/  @!P2 LEA.HI.X R15, R3.reuse, c[0x0][0x174], R4.reuse, 0x1, P1 ;  /* 0x00005d00030faa11 */ /* 0x140fe400008f0c04 */
[C---:B------:R-:W-:Y:S02]  /*84b0*/  @!P3 LEA.HI.X R7, R3.reuse, c[0x0][0x174], R4, 0x1, P0 ;  /* 0x00005d000307ba11 */ /* 0x040fe400000f0c04 */
[----:B------:R-:W-:Y:S03]  /*84c0*/  IADD3 R2, P6, R3, UR14, RZ ;  /* 0x0000000e03027c10 */ /* 0x000fe6000ffde0ff */
[----:B------:R-:W-:Y:S01]  /*84d0*/  @!PT LDS RZ, [RZ] ;  /* 0x00000000fffff984 */ /* 0x000fe20000000800 */
[----:B------:R-:W-:Y:S01]  /*84e0*/  @!PT LDS RZ, [RZ] ;  /* 0x00000000fffff984 */ /* 0x000fe20000000800 */
[----:B------:R-:W-:Y:S01]  /*84f0*/  @!PT LDS RZ, [RZ] ;  /* 0x00000000fffff984 */ /* 0x000fe20000000800 */
[----:B------:R1:W-:Y:S01]  /*8500*/  @!P3 LDGSTS.E.BYPASS.LTC128B.128 [R239+0xc000], [R6.64] ;  /* 0x0c00000006efbfae */ /* 0x0003e2000b901d52 */
[----:B------:R-:W-:Y:S02]  /*8510*/  @!P3 LEA R16, P5, R2, c[0x0][0x170], 0x1 ;  /* 0x00005c000210ba11 */ /* 0x000fe400078a08ff */
[----:B------:R-:W-:Y:S02]  /*8520*/  IADD3.X R4, R4, UR12, RZ, P6, !PT ;  /* 0x0000000c04047c10 */ /* 0x000fe4000b7fe4ff */
[C---:B------:R-:W-:Y:S01]  /*8530*/  @!P2 LEA R12, P0, R2.reuse, c[0x0][0x170], 0x1 ;  /* 0x00005c00020caa11 */ /* 0x040fe200078008ff */
[----:B------:R-:W-:Y:S01]  /*8540*/  @P2 STS.128 [R239+0xe000], RZ ;  /* 0x00e000ffef002388 */ /* 0x000fe20000000c00 */
[C-C-:B------:R-:W-:Y:S02]  /*8550*/  @!P3 LEA.HI.X R17, R2.reuse, c[0x0][0x174], R4.reuse, 0x1, P5 ;  /* 0x00005d000211ba11 */ /* 0x140fe400028f0c04 */
[C---:B------:R-:W-:Y:S02]  /*8560*/  @!P2 LEA.HI.X R13, R2.reuse, c[0x0][0x174], R4, 0x1, P0 ;  /* 0x00005d00020daa11 */ /* 0x040fe400000f0c04 */
[----:B------:R-:W-:Y:S01]  /*8570*/  IADD3 R0, P4, R2, UR14, RZ ;  /* 0x0000000e02007c10 */ /* 0x000fe2000ff9e0ff */
[----:B------:R-:W-:Y:S01]  /*8580*/  @!PT LDS RZ, [RZ] ;  /* 0x00000000fffff984 */ /* 0x000fe20000000800 */
[----:B------:R-:W-:Y:S01]  /*8590*/  @!PT LDS RZ, [RZ] ;  /* 0x00000000fffff984 */ /* 0x000fe20000000800 */
[----:B------:R-:W-:Y:S01]  /*85a0*/  @!PT LDS RZ, [RZ] ;  /* 0x00000000fffff984 */ /* 0x000fe20000000800 */
[----:B------:R2:W-:Y:S03]  /*85b0*/  @!P2 LDGSTS.E.BYPASS.LTC128B.128 [R239+0xe000], [R14.64+0x80] ;  /* 0x0e0000800eefafae */ /* 0x0005e6000b901d52 */
[----:B------:R-:W-:Y:S02]  /*85c0*/  @!P3 LEA R10, P5, R0, c[0x0][0x170], 0x1 ;  /* 0x00005c00000aba11 */ /* 0x000fe400078a08ff */
[----:B------:R-:W-:Y:S01]  /*85d0*/  IADD3.X R2, R4, UR12, RZ, P4, !PT ;  /* 0x0000000c04027c10 */ /* 0x000fe2000a7fe4ff */
[----:B------:R-:W-:Y:S01]  /*85e0*/  @P3 STS.128 [R239+0xc800], RZ ;  /* 0x00c800ffef003388 */ /* 0x000fe20000000c00 */
[C---:B------:R-:W-:Y:S02]  /*85f0*/  IADD3 R3, P1, R0.reuse, UR14, RZ ;  /* 0x0000000e00037c10 */ /* 0x040fe4000ff3e0ff */
[--C-:B------:R-:W-:Y:S02]  /*8600*/  @!P3 LEA.HI.X R11, R0, c[0x0][0x174], R2.reuse, 0x1, P5 ;  /* 0x00005d00000bba11 */ /* 0x100fe400028f0c02 */
[C---:B------:R-:W-:Y:S01]  /*8610*/  @!P3 LEA R8, P4, R3.reuse, c[0x0][0x170], 0x1 ;  /* 0x00005c000308ba11 */ /* 0x040fe200078808ff */
[----:B------:R-:W-:Y:S01]  /*8620*/  @!PT LDS RZ, [RZ] ;  /* 0x00000000fffff984 */ /* 0x000fe20000000800 */
[----:B------:R-:W-:Y:S01]  /*8630*/  @!PT LDS RZ, [RZ] ;  /* 0x00000000fffff984 */ /* 0x000fe20000000800 */
[----:B------:R-:W-:Y:S01]  /*8640*/  @!PT LDS RZ, [RZ] ;  /* 0x00000000fffff984 */ /* 0x000fe20000000800 */
[----:B------:R3:W-:Y:S01]  /*8650*/  @!P3 LDGSTS.E.BYPASS.LTC128B.128 [R239+0xc800], [R16.64] ;  /* 0x0c80000010efbfae */ /* 0x0007e2000b901d52 */
[----:B------:R-:W-:Y:S02]  /*8660*/  IADD3.X R5, R2, UR12, RZ, P1, !PT ;  /* 0x0000000c02057c10 */ /* 0x000fe40008ffe4ff */
[C---:B-1----:R-:W-:Y:S02]  /*8670*/  @!P2 LEA R6, P0, R0.reuse, c[0x0][0x170], 0x1 ;  /* 0x00005c000006aa11 */ /* 0x042fe400078008ff */
[C-C-:B------:R-:W-:Y:S01]  /*8680*/  @!P3 LEA.HI.X R9, R3.reuse, c[0x0][0x174], R5.reuse, 0x1, P4 ;  /* 0x00005d000309ba11 */ /* 0x140fe200020f0c05 */
[----:B------:R-:W-:Y:S01]  /*8690*/  @P2 STS.128 [R239+0xe800], RZ ;  /* 0x00e800ffef002388 */ /* 0x000fe20000000c00 */
[----:B------:R-:W-:Y:S02]  /*86a0*/  @!P2 LEA.HI.X R7, R0, c[0x0][0x174], R2, 0x1, P0 ;  /* 0x00005d000007aa11 */ /* 0x000fe400000f0c02 */
[C---:B------:R-:W-:Y:S02]  /*86b0*/  @!P2 LEA R4, P1, R3.reuse, c[0x0][0x170], 0x1 ;  /* 0x00005c000304aa11 */ /* 0x040fe400078208ff */
[----:B------:R-:W-:Y:S01]  /*86c0*/  ISETP.LT.AND P4, PT, RZ, UR16, PT ;  /* 0x00000010ff007c0c */ /* 0x000fe2000bf81270 */
[----:B------:R-:W-:Y:S01]  /*86d0*/  @!PT LDS RZ, [RZ] ;  /* 0x00000000fffff984 */ /* 0x000fe20000000800 */
[----:B------:R-:W-:Y:S01]  /*86e0*/  @!PT LDS RZ, [RZ] ;  /* 0x00000000fffff984 */ /* 0x000fe20000000800 */
[----:B------:R-:W-:Y:S01]  /*86f0*/  @!PT LDS RZ, [RZ] ;  /* 0x00000000fffff984 */ /* 0x000fe20000000800 */
[----:B------:R2:W-:Y:S01]  /*8700*/  @!P2 LDGSTS.E.BYPASS.LTC128B.128 [R239+0xe800], [R12.64+0x80] ;  /* 0x0e8000800cefafae */ /* 0x0005e2000b901d52 */
[----:B------:R-:W-:Y:S05]  /*8710*/  @!P2 LEA.HI.X R5, R3, c[0x0][0x174], R5, 0x1, P1 ;  /* 0x00005d000305aa11 */ /* 0x000fea00008f0c05 */
[----:B------:R-:W-:Y:S06]  /*8720*/  @P3 STS.128 [R239+0xd000], RZ ;  /* 0x00d000ffef003388 */ /* 0x000fec0000000c00 */
[----:B------:R-:W-:Y:S01]  /*8730*/  @!PT LDS RZ, [RZ] ;  /* 0x00000000fffff984 */ /* 0x000fe20000000800 */
[----:B------:R-:W-:Y:S01]  /*8740*/  @!PT LDS RZ, [RZ] ;  /* 0x00000000fffff984 */ /* 0x000fe20000000800 */
[----:B------:R-:W-:Y:S01]  /*8750*/  @!PT LDS RZ, [RZ] ;  /* 0x00000000fffff984 */ /* 0x000fe20000000800 */
[----:B------:R1:W-:Y:S06]  /*8760*/  @!P3 LDGSTS.E.BYPASS.LTC128B.128 [R239+0xd000], [R10.64] ;  /* 0x0d0000000aefbfae */ /* 0x0003ec000b901d52 */
[----:B------:R-:W-:Y:S06]  /*8770*/  @P2 STS.128 [R239+0xf000], RZ ;  /* 0x00f000ffef002388 */ /* 0x000fec0000000c00 */
[----:B------:R-:W-:Y:S01]  /*8780*/  @!PT LDS RZ, [RZ] ;  /* 0x00000000fffff984 */ /* 0x000fe20000000800 */
[----:B------:R-:W-:Y:S01]  /*8790*/  @!PT LDS RZ, [RZ] ;  /* 0x00000000fffff984 */ /* 0x000fe20000000800 */
[----:B------:R-:W-:Y:S01]  /*87a0*/  @!PT LDS RZ, [RZ] ;  /* 0x00000000fffff984 */ /* 0x000fe20000000800 */
[----:B------:R4:W-:Y:S06]  /*87b0*/  @!P2 LDGSTS.E.BYPASS.LTC128B.128 [R239+0xf000], [R6.64+0x80] ;  /* 0x0f00008006efafae */ /* 0x0009ec000b901d52 */
        /* <DEDUP_REMOVED lines=10> */
[----:B------:R-:W-:Y:S06]  /*8860*/  LDSM.16.M88.4 R64, [R227] ;  /* 0x00000000e340783b */ /* 0x000fec0000000200 */
[----:B---3--:R-:W4:Y:S06]  /*8870*/  LDSM.16.M88.4 R16, [R220+0x8000] ;  /* 0x00800000dc10783b */ /* 0x008f2c0000000200 */
[----:B------:R-:W1:Y:S06]  /*8880*/  LDSM.16.M88.4 R60, [R227+0x2000] ;  /* 0x00200000e33c783b */ /* 0x000e6c0000000200 */
[----:B------:R-:W3:Y:S06]  /*8890*/  LDSM.16.M88.4 R32, [R220+0x8800] ;  /* 0x00880000dc20783b */ /* 0x000eec0000000200 */
[----:B------:R-:W0:Y:S06]  /*88a0*/  LDGDEPBAR ;  /* 0x00000000000079af */ /* 0x000e2c0000000000 */
[----:B------:R-:W5:Y:S06]  /*88b0*/  LDSM.16.M88.4 R48, [R220+0x9000] ;  /* 0x00900000dc30783b */ /* 0x000f6c0000000200 */
[----:B------:R-:W3:Y:S06]  /*88c0*/  LDSM.16.M88.4 R204, [R220+0x9800] ;  /* 0x00980000dccc783b */ /* 0x000eec0000000200 */
[----:B------:R-:W-:Y:S01]  /*88d0*/  LDSM.16.M88.4 R208, [R228] ;  /* 0x00000000e4d0783b */ /* 0x000fe20000000200 */
[-C--:B----4-:R-:W-:Y:S05]  /*88e0*/  HMMA.16816.F32.BF16 R4, R64, R16.reuse, RZ ;  /* 0x000000104004723c */ /* 0x090fea00000418ff */
[----:B------:R-:W4:Y:S03]  /*88f0*/  LDSM.16.M88.4 R212, [R231] ;  /* 0x00000000e7d4783b */ /* 0x000f260000000200 */
[C---:B-1----:R-:W-:Y:S03]  /*8900*/  HMMA.16816.F32.BF16 R8, R60.reuse, R16, RZ ;  /* 0x000000103c08723c */ /* 0x042fe600000418ff */
[----:B------:R-:W1:Y:S05]  /*8910*/  LDSM.16.M88.4 R216, [R228+0x2000] ;  /* 0x00200000e4d8783b */ /* 0x000e6a0000000200 */
[-C--:B--2---:R-:W-:Y:S08]  /*8920*/  HMMA.16816.F32.BF16 R12, R60, R18.reuse, RZ ;  /* 0x000000123c0c723c */ /* 0x084ff000000418ff */
[C---:B------:R-:W-:Y:S08]  /*8930*/  HMMA.16816.F32.BF16 R16, R64.reuse, R18, RZ ;  /* 0x000000124010723c */ /* 0x040ff000000418ff */
[-C--:B---3--:R-:W-:Y:S08]  /*8940*/  HMMA.16816.F32.BF16 R20, R64, R32.reuse, RZ ;  /* 0x000000204014723c */ /* 0x088ff000000418ff */
[C---:B------:R-:W-:Y:S08]  /*8950*/  HMMA.16816.F32.BF16 R24, R60.reuse, R32, RZ ;  /* 0x000000203c18723c */ /* 0x040ff000000418ff */
[-C--:B------:R-:W-:Y:S08]  /*8960*/  HMMA.16816.F32.BF16 R28, R60, R34.reuse, RZ ;  /* 0x000000223c1c723c */ /* 0x080ff000000418ff */
[C---:B------:R-:W-:Y:S08]  /*8970*/  HMMA.16816.F32.BF16 R32, R64.reuse, R34, RZ ;  /* 0x000000224020723c */ /* 0x040ff000000418ff */
[-C--:B-----5:R-:W-:Y:S08]  /*8980*/  HMMA.16816.F32.BF16 R36, R64, R48.reuse, RZ ;  /* 0x000000304024723c */ /* 0x0a0ff000000418ff */
[C---:B------:R-:W-:Y:S08]  /*8990*/  HMMA.16816.F32.BF16 R40, R60.reuse, R48, RZ ;  /* 0x000000303c28723c */ /* 0x040ff000000418ff */
[-C--:B------:R-:W-:Y:S08]  /*89a0*/  HMMA.16816.F32.BF16 R44, R60, R50.reuse, RZ ;  /* 0x000000323c2c723c */ /* 0x080ff000000418ff */
[C---:B------:R-:W-:Y:S08]  /*89b0*/  HMMA.16816.F32.BF16 R48, R64.reuse, R50, RZ ;  /* 0x000000324030723c */ /* 0x040ff000000418ff */
[-C--:B------:R-:W-:Y:S08]  /*89c0*/  HMMA.16816.F32.BF16 R52, R64, R204.reuse, RZ ;  /* 0x000000cc4034723c */ /* 0x080ff000000418ff */
[C---:B------:R-:W-:Y:S08]  /*89d0*/  HMMA.16816.F32.BF16 R56, R60.reuse, R204, RZ ;  /* 0x000000cc3c38723c */ /* 0x040ff000000418ff */
[-C--:B------:R-:W-:Y:S08]  /*89e0*/  HMMA.16816.F32.BF16 R60, R60, R206.reuse, RZ ;  /* 0x000000ce3c3c723c */ /* 0x080ff000000418ff */
[----:B------:R-:W-:Y:S01]  /*89f0*/  HMMA.16816.F32.BF16 R64, R64, R206, RZ ;  /* 0x000000ce4040723c */ /* 0x000fe200000418ff */
[----:B------:R-:W2:Y:S07]  /*8a00*/  LDSM.16.M88.4 R204, [R238] ;  /* 0x00000000eecc783b */ /* 0x000eae0000000200 */
[-C--:B----4-:R-:W-:Y:S08]  /*8a10*/  HMMA.16816.F32.BF16 R4, R208, R212.reuse, R4 ;  /* 0x000000d4d004723c */ /* 0x090ff00000041804 */
[C---:B-1----:R-:W-:Y:S08]  /*8a20*/  HMMA.16816.F32.BF16 R8, R216.reuse, R212, R8 ;  /* 0x000000d4d808723c */ /* 0x042ff00000041808 */
[-C--:B------:R-:W-:Y:S08]  /*8a30*/  HMMA.16816.F32.BF16 R12, R216, R214.reuse, R12 ;  /* 0x000000d6d80c723c */ /* 0x080ff0000004180c */
[C---:B------:R-:W-:Y:S01]  /*8a40*/  HMMA.16816.F32.BF16 R16, R208.reuse, R214, R16 ;  /* 0x000000d6d010723c */ /* 0x040fe20000041810 */
[----:B------:R-:W1:Y:S07]  /*8a50*/  LDSM.16.M88.4 R212, [R237] ;  /* 0x00000000edd4783b */ /* 0x000e6e0000000200 */
[-C--:B--2---:R-:W-:Y:S08]  /*8a60*/  HMMA.16816.F32.BF16 R20, R208, R204.reuse, R20 ;  /* 0x000000ccd014723c */ /* 0x084ff00000041814 */
[C---:B------:R-:W-:Y:S08]  /*8a70*/  HMMA.16816.F32.BF16 R24, R216.reuse, R204, R24 ;  /* 0x000000ccd818723c */ /* 0x040ff00000041818 */
[-C--:B------:R-:W-:Y:S08]  /*8a80*/  HMMA.16816.F32.BF16 R28, R216, R206.reuse, R28 ;  /* 0x000000ced81c723c */ /* 0x080ff0000004181c */
[C---:B------:R-:W-:Y:S01]  /*8a90*/  HMMA.16816.F32.BF16 R32, R208.reuse, R206, R32 ;  /* 0x000000ced020723c */ /* 0x040fe20000041820 */
[----:B------:R-:W2:Y:S07]  /*8aa0*/  LDSM.16.M88.4 R204, [R236] ;  /* 0x00000000eccc783b */ /* 0x000eae0000000200 */
[-C--:B-1----:R-:W-:Y:S08]  /*8ab0*/  HMMA.16816.F32.BF16 R36, R208, R212.reuse, R36 ;  /* 0x000000d4d024723c */ /* 0x082ff00000041824 */
[C---:B------:R-:W-:Y:S08]  /*8ac0*/  HMMA.16816.F32.BF16 R40, R216.reuse, R212, R40 ;  /* 0x000000d4d828723c */ /* 0x040ff00000041828 */
[-C--:B------:R-:W-:Y:S08]  /*8ad0*/  HMMA.16816.F32.BF16 R44, R216, R214.reuse, R44 ;  /* 0x000000d6d82c723c */ /* 0x080ff0000004182c */
[C---:B------:R-:W-:Y:S01]  /*8ae0*/  HMMA.16816.F32.BF16 R48, R208.reuse, R214, R48 ;  /* 0x000000d6d030723c */ /* 0x040fe20000041830 */
[----:B------:R-:W-:Y:S07]  /*8af0*/  LDSM.16.M88.4 R212, [R230] ;  /* 0x00000000e6d4783b */ /* 0x000fee0000000200 */
[-C--:B--2---:R-:W-:Y:S08]  /*8b00*/  HMMA.16816.F32.BF16 R52, R208, R204.reuse, R52 ;  /* 0x000000ccd034723c */ /* 0x084ff00000041834 */
[C---:B------:R-:W-:Y:S08]  /*8b10*/  HMMA.16816.F32.BF16 R56, R216.reuse, R204, R56 ;  /* 0x000000ccd838723c */ /* 0x040ff00000041838 */
[-C--:B------:R-:W-:Y:S01]  /*8b20*/  HMMA.16816.F32.BF16 R60, R216, R206.reuse, R60 ;  /* 0x000000ced83c723c */ /* 0x080fe2000004183c */
[----:B------:R-:W1:Y:S07]  /*8b30*/  LDSM.16.M88.4 R216, [R226+0x8000] ;  /* 0x00800000e2d8783b */ /* 0x000e6e0000000200 */
[----:B------:R-:W-:Y:S01]  /*8b40*/  HMMA.16816.F32.BF16 R64, R208, R206, R64 ;  /* 0x000000ced040723c */ /* 0x000fe20000041840 */
[----:B------:R-:W2:Y:S06]  /*8b50*/  LDSM.16.M88.4 R204, [R230+0x2000] ;  /* 0x00200000e6cc783b */ /* 0x000eac0000000200 */
[----:B------:R-:W3:Y:S01]  /*8b60*/  LDSM.16.M88.4 R208, [R226+0x8800] ;  /* 0x00880000e2d0783b */ /* 0x000ee20000000200 */
[-C--:B-1----:R-:W-:Y:S08]  /*8b70*/  HMMA.16816.F32.BF16 R4, R212, R216.reuse, R4 ;  /* 0x000000d8d404723c */ /* 0x082ff00000041804 */
[C---:B--2---:R-:W-:Y:S08]  /*8b80*/  HMMA.16816.F32.BF16 R8, R204.reuse, R216, R8 ;  /* 0x000000d8cc08723c */ /* 0x044ff00000041808 */
[-C--:B------:R-:W-:Y:S08]  /*8b90*/  HMMA.16816.F32.BF16 R12, R204, R218.reuse, R12 ;  /* 0x000000dacc0c723c */ /* 0x080ff0000004180c */
[C---:B------:R-:W-:Y:S01]  /*8ba0*/  HMMA.16816.F32.BF16 R16, R212.reuse, R218, R16 ;  /* 0x000000dad410723c */ /* 0x040fe20000041810 */
[----:B------:R-:W1:Y:S07]  /*8bb0*/  LDSM.16.M88.4 R216, [R226+0x9000] ;  /* 0x00900000e2d8783b */ /* 0x000e6e0000000200 */
[-C--:B---3--:R-:W-:Y:S08]  /*8bc0*/  HMMA.16816.F32.BF16 R20, R212, R208.reuse, R20 ;  /* 0x000000d0d414723c */ /* 0x088ff00000041814 */
[C---:B------:R-:W-:Y:S08]  /*8bd0*/  HMMA.16816.F32.BF16 R24, R204.reuse, R208, R24 ;  /* 0x000000d0cc18723c */ /* 0x040ff00000041818 */
[-C--:B------:R-:W-:Y:S08]  /*8be0*/  HMMA.16816.F32.BF16 R28, R204, R210.reuse, R28 ;  /* 0x000000d2cc1c723c */ /* 0x080ff0000004181c */
[C---:B------:R-:W-:Y:S01]  /*8bf0*/  HMMA.16816.F32.BF16 R32, R212.reuse, R210, R32 ;  /* 0x000000d2d420723c */ /* 0x040fe20000041820 */
[----:B------:R-:W2:Y:S07]  /*8c00*/  LDSM.16.M88.4 R208, [R226+0x9800] ;  /* 0x00980000e2d0783b */ /* 0x000eae0000000200 */
        /* <DEDUP_REMOVED lines=8> */
[----:B------:R-:W1:Y:S07]  /*8c90*/  LDSM.16.M88.4 R204, [R229] ;  /* 0x00000000e5cc783b */ /* 0x000e6e0000000200 */
        /* <DEDUP_REMOVED lines=17> */
[----:B------:R-:W-:Y:S07]  /*8db0*/  LDSM.16.M88.4 R216, [R220+0xa000] ;  /* 0x00a00000dcd8783b */ /* 0x000fee0000000200 */
        /* <DEDUP_REMOVED lines=28> */
[----:B------:R-:W3:Y:S01]  /*8f80*/  LDSM.16.M88.4 R212, [R234] ;  /* 0x00000000ead4783b */ /* 0x000ee20000000200 */
[-C--:B-1----:R-:W-:Y:S08]  /*8f90*/  HMMA.16816.F32.BF16 R4, R204, R216.reuse, R4 ;  /* 0x000000d8cc04723c */ /* 0x082ff00000041804 */
[C---:B--2---:R-:W-:Y:S08]  /*8fa0*/  HMMA.16816.F32.BF16 R8, R208.reuse, R216, R8 ;  /* 0x000000d8d008723c */ /* 0x044ff00000041808 */
[-C--:B------:R-:W-:Y:S08]  /*8fb0*/  HMMA.16816.F32.BF16 R12, R208, R218.reuse, R12 ;  /* 0x000000dad00c723c */ /* 0x080ff0000004180c */
[C---:B------:R-:W-:Y:S01]  /*8fc0*/  HMMA.16816.F32.BF16 R16, R204.reuse, R218, R16 ;  /* 0x000000dacc10723c */ /* 0x040fe20000041810 */
[----:B------:R-:W1:Y:S07]  /*8fd0*/  LDSM.16.M88.4 R216, [R233] ;  /* 0x00000000e9d8783b */ /* 0x000e6e0000000200 */
[-C--:B---3--:R-:W-:Y:S08]  /*8fe0*/  HMMA.16816.F32.BF16 R20, R204, R212.reuse, R20 ;  /* 0x000000d4cc14723c */ /* 0x088ff00000041814 */
        /* <DEDUP_REMOVED lines=47> */
[----:B------:R-:W2:Y:S01]  /*92e0*/  LDSM.16.M88.4 R212, [R225+0x3800] ;  /* 0x00380000e1d4783b */ /* 0x000ea20000000200 */
[----:B------:R-:W-:Y:S05]  /*92f0*/  DEPBAR.LE SB0, 0x0 ;  /* 0x000080000000791a */ /* 0x000fea0000000000 */
[----:B------:R-:W-:Y:S01]  /*9300*/  BAR.SYNC.DEFER_BLOCKING 0x0 ;  /* 0x0000000000007b1d */ /* 0x000fe20000010000 */
[-C--:B-1----:R-:W-:Y:S08]  /*9310*/  HMMA.16816.F32.BF16 R36, R204, R216.reuse, R36 ;  /* 0x000000d8cc24723c */ /* 0x082ff00000041824 */
[C---:B------:R-:W-:Y:S08]  /*9320*/  HMMA.16816.F32.BF16 R40, R208.reuse, R216, R40 ;  /* 0x000000d8d028723c */ /* 0x040ff00000041828 */
[-C--:B------:R-:W-:Y:S08]  /*9330*/  HMMA.16816.F32.BF16 R44, R208, R218.reuse, R44 ;  /* 0x000000dad02c723c */ /* 0x080ff0000004182c */
[C---:B------:R-:W-:Y:S08]  /*9340*/  HMMA.16816.F32.BF16 R48, R204.reuse, R218, R48 ;  /* 0x000000dacc30723c */ /* 0x040ff00000041830 */
[-C--:B--2---:R-:W-:Y:S08]  /*9350*/  HMMA.16816.F32.BF16 R52, R204, R212.reuse, R52 ;  /* 0x000000d4cc34723c */ /* 0x084ff00000041834 */
[C---:B------:R-:W-:Y:S08]  /*9360*/  HMMA.16816.F32.BF16 R56, R208.reuse, R212, R56 ;  /* 0x000000d4d038723c */ /* 0x040ff00000041838 */
[-C--:B------:R-:W-:Y:S08]  /*9370*/  HMMA.16816.F32.BF16 R60, R208, R214.reuse, R60 ;  /* 0x000000d6d03c723c */ /* 0x080ff0000004183c */
[----:B------:R-:W-:Y:S01]  /*9380*/  HMMA.16816.F32.BF16 R64, R204, R214, R64 ;  /* 0x000000d6cc40723c */ /* 0x000fe20000041840 */
[----:B------:R-:W-:-:S07]  /*9390*/  @P4 BRA `(.L_x_145) ;  /* 0xffffeb1000004947 */ /* 0x000fce000383ffff */
.L_x_144:
[----:B------:R-:W-:Y:S01]  /*93a0*/  FMNMX.FTZ R0, R4, R168, !PT ;  /* 0x000000a804007209 */ /* 0x000fe20007810000 */
[----:B------:R-:W-:Y:S03]  /*93b0*/  UIADD3 UR16, UR16, -0x1, URZ ;  /* 0xffffffff10107890 */ /* 0x000fe6000fffe03f */
        /* <DEDUP_REMOVED lines=37> */
[----:B-1----:R-:W1:Y:S01]  /*9610*/  SHFL.BFLY PT, R204, R172, 0x2, 0x1f ;  /* 0x0c401f00accc7f89 */ /* 0x002e6200000e0000 */
        /* <DEDUP_REMOVED lines=41> */
[----:B------:R-:W5:Y:S01]  /*98b0*/  SHFL.BFLY PT, R206, R170, 0x1, 0x1f ;  /* 0x0c201f00aace7f89 */ /* 0x000f6200000e0000 */
[----:B-1----:R-:W-:Y:S02]  /*98c0*/  FMNMX.FTZ R171, R171, R205, !PT ;  /* 0x000000cdabab7209 */ /* 0x002fe40007810000 */
[----:B--2---:R-:W-:Y:S03]  /*98d0*/  FMNMX.FTZ R3, R2, R3, !PT ;  /* 0x0000000302037209 */ /* 0x004fe60007810000 */
[----:B---3--:R-:W-:Y:S02]  /*98e0*/  FADD.FTZ R0, -R171, R173 ;  /* 0x000000adab007221 */ /* 0x008fe40000010100 */
[----:B------:R-:W-:Y:S02]  /*98f0*/  FMUL.FTZ R173, R172, c[0x0][0x23c] ;  /* 0x00008f00acad7a20 */ /* 0x000fe40000410000 */
[----:B------:R-:W-:Y:S01]  /*9900*/  FMUL.FTZ R0, R0, c[0x0][0x23c] ;  /* 0x00008f0000007a20 */ /* 0x000fe20000410000 */
[----:B-----5:R-:W-:Y:S01]  /*9910*/  FMNMX.FTZ R170, R170, R206, !PT ;  /* 0x000000ceaaaa7209 */ /* 0x020fe20007810000 */
[----:B------:R-:W-:Y:S01]  /*9920*/  FMUL.FTZ R208, R3, c[0x0][0x23c] ;  /* 0x00008f0003d07a20 */ /* 0x000fe20000410000 */
[----:B------:R-:W-:Y:S01]  /*9930*/  FSEL R173, R173, RZ, P0 ;  /* 0x000000ffadad7208 */ /* 0x000fe20000000000 */
[----:B------:R1:W2:Y:S01]  /*9940*/  MUFU.EX2 R168, R0 ;  /* 0x0000000000a87308 */ /* 0x0002a20000000800 */
[----:B------:R-:W-:Y:S01]  /*9950*/  FSETP.NEU.FTZ.AND P0, PT, R171, -INF , PT ;  /* 0xff800000ab00780b */ /* 0x000fe20003f1d000 */
[----:B------:R-:W3:Y:S01]  /*9960*/  LDSM.16.MT88.4 R204, [R221+0xc000] ;  /* 0x00c00000ddcc783b */ /* 0x000ee20000004200 */
[----:B----4-:R-:W-:Y:S02]  /*9970*/  FMUL.FTZ R68, R169, R68 ;  /* 0x00000044a9447220 */ /* 0x010fe40000410000 */
[--C-:B------:R-:W-:Y:S02]  /*9980*/  FFMA.FTZ R16, R16, c[0x0][0x23c], -R173.reuse ;  /* 0x00008f0010107a23 */ /* 0x100fe400000108ad */
[--C-:B------:R-:W-:Y:S02]  /*9990*/  FFMA.FTZ R4, R4, c[0x0][0x23c], -R173.reuse ;  /* 0x00008f0004047a23 */ /* 0x100fe400000108ad */
[--C-:B------:R-:W-:Y:S01]  /*99a0*/  FFMA.FTZ R5, R5, c[0x0][0x23c], -R173.reuse ;  /* 0x00008f0005057a23 */ /* 0x100fe200000108ad */
[----:B------:R4:W-:Y:S01]  /*99b0*/  MUFU.EX2 R214, R16 ;  /* 0x0000001000d67308 */ /* 0x0009e20000000800 */
[--C-:B------:R-:W-:Y:S02]  /*99c0*/  FFMA.FTZ R17, R17, c[0x0][0x23c], -R173.reuse ;  /* 0x00008f0011117a23 */ /* 0x100fe400000108ad */
[--C-:B------:R-:W-:Y:S02]  /*99d0*/  FFMA.FTZ R212, R37, c[0x0][0x23c], -R173.reuse ;  /* 0x00008f0025d47a23 */ /* 0x100fe400000108ad */
[----:B------:R-:W-:Y:S02]  /*99e0*/  FFMA.FTZ R213, R36, c[0x0][0x23c], -R173 ;  /* 0x00008f0024d57a23 */ /* 0x000fe400000108ad */
[C---:B------:R-:W-:Y:S02]  /*99f0*/  FMUL.FTZ R69, R169.reuse, R69 ;  /* 0x00000045a9457220 */ /* 0x040fe40000410000 */
[C---:B------:R-:W-:Y:S01]  /*9a00*/  FMUL.FTZ R80, R169.reuse, R80 ;  /* 0x00000050a9507220 */ /* 0x040fe20000410000 */
[----:B------:R5:W-:Y:S01]  /*9a10*/  MUFU.EX2 R218, R4 ;  /* 0x0000000400da7308 */ /* 0x000be20000000800 */
[C---:B------:R-:W-:Y:S02]  /*9a20*/  FMUL.FTZ R81, R169.reuse, R81 ;  /* 0x00000051a9517220 */ /* 0x040fe40000410000 */
[C---:B------:R-:W-:Y:S02]  /*9a30*/  FMUL.FTZ R84, R169.reuse, R84 ;  /* 0x00000054a9547220 */ /* 0x040fe40000410000 */
[C---:B-1----:R-:W-:Y:S02]  /*9a40*/  FADD.FTZ R0, -R170.reuse, R174 ;  /* 0x000000aeaa007221 */ /* 0x042fe40000010100 */
[----:B------:R-:W-:Y:S02]  /*9a50*/  FMUL.FTZ R174, R170, c[0x0][0x23c] ;  /* 0x00008f00aaae7a20 */ /* 0x000fe40000410000 */
[----:B------:R-:W-:Y:S01]  /*9a60*/  FMUL.FTZ R0, R0, c[0x0][0x23c] ;  /* 0x00008f0000007a20 */ /* 0x000fe20000410000 */
[----:B------:R-:W1:Y:S01]  /*9a70*/  MUFU.EX2 R242, R5 ;  /* 0x0000000500f27308 */ /* 0x000e620000000800 */
[C---:B--2---:R-:W-:Y:S02]  /*9a80*/  FMUL.FTZ R70, R168.reuse, R70 ;  /* 0x00000046a8467220 */ /* 0x044fe40000410000 */
[C---:B------:R-:W-:Y:S02]  /*9a90*/  FMUL.FTZ R71, R168.reuse, R71 ;  /* 0x00000047a8477220 */ /* 0x040fe40000410000 */
[C---:B----4-:R-:W-:Y:S02]  /*9aa0*/  FMUL.FTZ R16, R169.reuse, R188 ;  /* 0x000000bca9107220 */ /* 0x050fe40000410000 */
[C---:B------:R-:W-:Y:S02]  /*9ab0*/  FMUL.FTZ R82, R168.reuse, R82 ;  /* 0x00000052a8527220 */ /* 0x040fe40000410000 */
[C---:B------:R-:W-:Y:S01]  /*9ac0*/  FMUL.FTZ R83, R168.reuse, R83 ;  /* 0x00000053a8537220 */ /* 0x040fe20000410000 */
[----:B------:R2:W4:Y:S01]  /*9ad0*/  MUFU.EX2 R2, R0 ;  /* 0x0000000000027308 */ /* 0x0005220000000800 */
[C---:B------:R-:W-:Y:S02]  /*9ae0*/  FMUL.FTZ R85, R169.reuse, R85 ;  /* 0x00000055a9557220 */ /* 0x040fe40000410000 */
[C---:B------:R-:W-:Y:S02]  /*9af0*/  FMUL.FTZ R86, R168.reuse, R86 ;  /* 0x00000056a8567220 */ /* 0x040fe40000410000 */
[C---:B-----5:R-:W-:Y:S02]  /*9b00*/  FMUL.FTZ R4, R169.reuse, R180 ;  /* 0x000000b4a9047220 */ /* 0x060fe40000410000 */
[C---:B------:R-:W-:Y:S02]  /*9b10*/  FMUL.FTZ R87, R168.reuse, R87 ;  /* 0x00000057a8577220 */ /* 0x040fe40000410000 */
[C---:B------:R-:W-:Y:S01]  /*9b20*/  FMUL.FTZ R96, R169.reuse, R96 ;  /* 0x00000060a9607220 */ /* 0x040fe20000410000 */
[----:B------:R5:W-:Y:S01]  /*9b30*/  MUFU.EX2 R248, R17 ;  /* 0x0000001100f87308 */ /* 0x000be20000000800 */
[C---:B------:R-:W-:Y:S02]  /*9b40*/  FMUL.FTZ R97, R169.reuse, R97 ;  /* 0x00000061a9617220 */ /* 0x040fe40000410000 */
[----:B------:R-:W-:Y:S01]  /*9b50*/  FMUL.FTZ R98, R168, R98 ;  /* 0x00000062a8627220 */ /* 0x000fe20000410000 */
[----:B-1----:R-:W-:Y:S01]  /*9b60*/  F2FP.BF16.PACK_AB R180, R242, R218 ;  /* 0x000000daf2b4723e */ /* 0x002fe200000010ff */
[C---:B------:R-:W-:Y:S02]  /*9b70*/  FMUL.FTZ R5, R169.reuse, R181 ;  /* 0x000000b5a9057220 */ /* 0x040fe40000410000 */
[C---:B------:R-:W-:Y:S02]  /*9b80*/  FMUL.FTZ R99, R168.reuse, R99 ;  /* 0x00000063a8637220 */ /* 0x040fe40000410000 */
[C---:B------:R-:W-:Y:S02]  /*9b90*/  FMUL.FTZ R100, R169.reuse, R100 ;  /* 0x00000064a9647220 */ /* 0x040fe40000410000 */
[----:B------:R-:W-:Y:S02]  /*9ba0*/  FMUL.FTZ R101, R169, R101 ;  /* 0x00000065a9657220 */ /* 0x000fe40000410000 */
[----:B------:R-:W-:Y:S02]  /*9bb0*/  FMUL.FTZ R102, R168, R102 ;  /* 0x00000066a8667220 */ /* 0x000fe40000410000 */
[----:B--2---:R-:W-:Y:S02]  /*9bc0*/  FADD.FTZ R0, -R3, R175 ;  /* 0x000000af03007221 */ /* 0x004fe40000010100 */
[----:B------:R-:W-:Y:S02]  /*9bd0*/  FMUL.FTZ R175, R171, c[0x0][0x23c] ;  /* 0x00008f00abaf7a20 */ /* 0x000fe40000410000 */
[----:B------:R-:W-:Y:S02]  /*9be0*/  FMUL.FTZ R0, R0, c[0x0][0x23c] ;  /* 0x00008f0000007a20 */ /* 0x000fe40000410000 */
[C---:B----4-:R-:W-:Y:S01]  /*9bf0*/  FMUL.FTZ R72, R2.reuse, R72 ;  /* 0x0000004802487220 */ /* 0x050fe20000410000 */
[----:B------:R-:W-:Y:S01]  /*9c00*/  FSEL R175, R175, RZ, P0 ;  /* 0x000000ffafaf7208 */ /* 0x000fe20000000000 */
[----:B------:R-:W-:Y:S01]  /*9c10*/  FMUL.FTZ R73, R2, R73 ;  /* 0x0000004902497220 */ /* 0x000fe20000410000 */
[----:B------:R-:W-:Y:S01]  /*9c20*/  FSETP.NEU.FTZ.AND P0, PT, R170, -INF , PT ;  /* 0xff800000aa00780b */ /* 0x000fe20003f1d000 */
[----:B------:R-:W1:Y:S01]  /*9c30*/  MUFU.EX2 R0, R0 ;  /* 0x0000000000007308 */ /* 0x000e620000000800 */
[----:B-----5:R-:W-:Y:S02]  /*9c40*/  FMUL.FTZ R17, R169, R189 ;  /* 0x000000bda9117220 */ /* 0x020fe40000410000 */
[----:B------:R-:W-:Y:S01]  /*9c50*/  FSEL R174, R174, RZ, P0 ;  /* 0x000000ffaeae7208 */ /* 0x000fe20000000000 */
[--C-:B------:R-:W-:Y:S01]  /*9c60*/  FFMA.FTZ R18, R18, c[0x0][0x23c], -R175.reuse ;  /* 0x00008f0012127a23 */ /* 0x100fe200000108af */
[----:B------:R-:W-:Y:S01]  /*9c70*/  FSETP.NEU.FTZ.AND P0, PT, R3, -INF , PT ;  /* 0xff8000000300780b */ /* 0x000fe20003f1d000 */
[--C-:B------:R-:W-:Y:S02]  /*9c80*/  FFMA.FTZ R6, R6, c[0x0][0x23c], -R175.reuse ;  /* 0x00008f0006067a23 */ /* 0x100fe400000108af */
[--C-:B------:R-:W-:Y:S01]  /*9c90*/  FFMA.FTZ R12, R12, c[0x0][0x23c], -R174.reuse ;  /* 0x00008f000c0c7a23 */ /* 0x100fe200000108ae */
[----:B------:R-:W-:Y:S01]  /*9ca0*/  FSEL R208, R208, RZ, P0 ;  /* 0x000000ffd0d07208 */ /* 0x000fe20000000000 */
[----:B------:R-:W-:Y:S01]  /*9cb0*/  FFMA.FTZ R13, R13, c[0x0][0x23c], -R174 ;  /* 0x00008f000d0d7a23 */ /* 0x000fe200000108ae */
[----:B------:R-:W2:Y:S01]  /*9cc0*/  MUFU.EX2 R210, R18 ;  /* 0x0000001200d27308 */ /* 0x000ea20000000800 */
[--C-:B------:R-:W-:Y:S02]  /*9cd0*/  FFMA.FTZ R7, R7, c[0x0][0x23c], -R175.reuse ;  /* 0x00008f0007077a23 */ /* 0x100fe400000108af */
[--C-:B------:R-:W-:Y:S02]  /*9ce0*/  FFMA.FTZ R14, R14, c[0x0][0x23c], -R208.reuse ;  /* 0x00008f000e0e7a23 */ /* 0x100fe400000108d0 */
[--C-:B------:R-:W-:Y:S02]  /*9cf0*/  FFMA.FTZ R15, R15, c[0x0][0x23c], -R208.reuse ;  /* 0x00008f000f0f7a23 */ /* 0x100fe400000108d0 */
[----:B------:R-:W-:Y:S02]  /*9d00*/  FFMA.FTZ R19, R19, c[0x0][0x23c], -R175 ;  /* 0x00008f0013137a23 */ /* 0x000fe400000108af */
[----:B------:R-:W-:Y:S01]  /*9d10*/  FFMA.FTZ R11, R11, c[0x0][0x23c], -R208 ;  /* 0x00008f000b0b7a23 */ /* 0x000fe200000108d0 */
[----:B------:R-:W4:Y:S01]  /*9d20*/  MUFU.EX2 R211, R12 ;  /* 0x0000000c00d37308 */ /* 0x000f220000000800 */
[--C-:B------:R-:W-:Y:S02]  /*9d30*/  FFMA.FTZ R8, R8, c[0x0][0x23c], -R174.reuse ;  /* 0x00008f0008087a23 */ /* 0x100fe400000108ae */
[----:B------:R-:W-:Y:S02]  /*9d40*/  FFMA.FTZ R9, R9, c[0x0][0x23c], -R174 ;  /* 0x00008f0009097a23 */ /* 0x000fe400000108ae */
[----:B------:R-:W-:Y:S02]  /*9d50*/  FFMA.FTZ R10, R10, c[0x0][0x23c], -R208 ;  /* 0x00008f000a0a7a23 */ /* 0x000fe400000108d0 */
[C---:B-1----:R-:W-:Y:S02]  /*9d60*/  FMUL.FTZ R74, R0.reuse, R74 ;  /* 0x0000004a004a7220 */ /* 0x042fe40000410000 */
[----:B------:R-:W-:Y:S01]  /*9d70*/  FMUL.FTZ R75, R0, R75 ;  /* 0x0000004b004b7220 */ /* 0x000fe20000410000 */
[----:B------:R1:W-:Y:S01]  /*9d80*/  MUFU.EX2 R246, R13 ;  /* 0x0000000d00f67308 */ /* 0x0003e20000000800 */
[C---:B------:R-:W-:Y:S02]  /*9d90*/  FMUL.FTZ R76, R2.reuse, R76 ;  /* 0x0000004c024c7220 */ /* 0x040fe40000410000 */
[----:B------:R-:W-:Y:S01]  /*9da0*/  FMUL.FTZ R77, R2, R77 ;  /* 0x0000004d024d7220 */ /* 0x000fe20000410000 */
[----:B--2---:R-:W-:Y:S01]  /*9db0*/  MOV R37, R210 ;  /* 0x000000d200257202 */ /* 0x004fe20000000f00 */
[--C-:B------:R-:W-:Y:S01]  /*9dc0*/  FFMA.FTZ R210, R49, c[0x0][0x23c], -R173.reuse ;  /* 0x00008f0031d27a23 */ /* 0x100fe200000108ad */
[----:B------:R-:W-:Y:S01]  /*9dd0*/  MOV R49, R214 ;  /* 0x000000d600317202 */ /* 0x000fe20000000f00 */
[--C-:B------:R-:W-:Y:S02]  /*9de0*/  FFMA.FTZ R214, R52, c[0x0][0x23c], -R173.reuse ;  /* 0x00008f0034d67a23 */ /* 0x100fe400000108ad */
[----:B------:R-:W-:Y:S01]  /*9df0*/  FMUL.FTZ R18, R168, R190 ;  /* 0x000000bea8127220 */ /* 0x000fe20000410000 */
[----:B------:R2:W-:Y:S01]  /*9e00*/  MUFU.EX2 R249, R14 ;  /* 0x0000000e00f97308 */ /* 0x0005e20000000800 */
[C---:B------:R-:W-:Y:S02]  /*9e10*/  FMUL.FTZ R78, R0.reuse, R78 ;  /* 0x0000004e004e7220 */ /* 0x040fe40000410000 */
[----:B------:R-:W-:Y:S01]  /*9e20*/  FMUL.FTZ R79, R0, R79 ;  /* 0x0000004f004f7220 */ /* 0x000fe20000410000 */
[----:B----4-:R-:W-:Y:S01]  /*9e30*/  MOV R36, R211 ;  /* 0x000000d300247202 */ /* 0x010fe20000000f00 */
[C---:B------:R-:W-:Y:S02]  /*9e40*/  FMUL.FTZ R12, R2.reuse, R184 ;  /* 0x000000b8020c7220 */ /* 0x040fe40000410000 */
[C---:B------:R-:W-:Y:S01]  /*9e50*/  FMUL.FTZ R88, R2.reuse, R88 ;  /* 0x0000005802587220 */ /* 0x040fe20000410000 */
[----:B------:R-:W-:Y:S01]  /*9e60*/  MOV R190, R36 ;  /* 0x0000002400be7202 */ /* 0x000fe20000000f00 */
[----:B------:R-:W-:Y:S01]  /*9e70*/  FMUL.FTZ R89, R2, R89 ;  /* 0x0000005902597220 */ /* 0x000fe20000410000 */
[----:B------:R4:W-:Y:S01]  /*9e80*/  MUFU.EX2 R245, R15 ;  /* 0x0000000f00f57308 */ /* 0x0009e20000000800 */
[C---:B------:R-:W-:Y:S02]  /*9e90*/  FMUL.FTZ R90, R0.reuse, R90 ;  /* 0x0000005a005a7220 */ /* 0x040fe40000410000 */
[----:B------:R-:W-:Y:S02]  /*9ea0*/  FMUL.FTZ R91, R0, R91 ;  /* 0x0000005b005b7220 */ /* 0x000fe40000410000 */
[C---:B-1----:R-:W-:Y:S02]  /*9eb0*/  FMUL.FTZ R13, R2.reuse, R185 ;  /* 0x000000b9020d7220 */ /* 0x042fe40000410000 */
[C---:B------:R-:W-:Y:S02]  /*9ec0*/  FMUL.FTZ R92, R2.reuse, R92 ;  /* 0x0000005c025c7220 */ /* 0x040fe40000410000 */
[----:B------:R-:W-:Y:S01]  /*9ed0*/  FMUL.FTZ R93, R2, R93 ;  /* 0x0000005d025d7220 */ /* 0x000fe20000410000 */
[----:B------:R1:W-:Y:S01]  /*9ee0*/  MUFU.EX2 R217, R6 ;  /* 0x0000000600d97308 */ /* 0x0003e20000000800 */
[C---:B------:R-:W-:Y:S02]  /*9ef0*/  FMUL.FTZ R94, R0.reuse, R94 ;  /* 0x0000005e005e7220 */ /* 0x040fe40000410000 */
[C---:B------:R-:W-:Y:S02]  /*9f00*/  FMUL.FTZ R95, R0.reuse, R95 ;  /* 0x0000005f005f7220 */ /* 0x040fe40000410000 */
[----:B--2---:R-:W-:Y:S02]  /*9f10*/  FMUL.FTZ R14, R0, R186 ;  /* 0x000000ba000e7220 */ /* 0x004fe40000410000 */
[----:B------:R-:W-:Y:S02]  /*9f20*/  FMUL.FTZ R103, R168, R103 ;  /* 0x00000067a8677220 */ /* 0x000fe40000410000 */
[C---:B------:R-:W-:Y:S01]  /*9f30*/  FMUL.FTZ R104, R2.reuse, R104 ;  /* 0x0000006802687220 */ /* 0x040fe20000410000 */
[----:B------:R-:W2:Y:S01]  /*9f40*/  MUFU.EX2 R243, R7 ;  /* 0x0000000700f37308 */ /* 0x000ea20000000800 */
[----:B------:R-:W-:Y:S02]  /*9f50*/  FMUL.FTZ R105, R2, R105 ;  /* 0x0000006902697220 */ /* 0x000fe40000410000 */
[C---:B------:R-:W-:Y:S02]  /*9f60*/  FMUL.FTZ R106, R0.reuse, R106 ;  /* 0x0000006a006a7220 */ /* 0x040fe40000410000 */
[C---:B----4-:R-:W-:Y:S02]  /*9f70*/  FMUL.FTZ R15, R0.reuse, R187 ;  /* 0x000000bb000f7220 */ /* 0x050fe40000410000 */
[----:B------:R-:W4:Y:S01]  /*9f80*/  LDSM.16.MT88.4 R184, [R222+0xc000] ;  /* 0x00c00000deb8783b */ /* 0x000f220000004200 */
[----:B------:R-:W-:Y:S02]  /*9f90*/  FMUL.FTZ R107, R0, R107 ;  /* 0x0000006b006b7220 */ /* 0x000fe40000410000 */
[----:B------:R-:W5:Y:S01]  /*9fa0*/  MUFU.EX2 R247, R19 ;  /* 0x0000001300f77308 */ /* 0x000f620000000800 */
[C---:B------:R-:W-:Y:S02]  /*9fb0*/  FMUL.FTZ R108, R2.reuse, R108 ;  /* 0x0000006c026c7220 */ /* 0x040fe40000410000 */
[----:B------:R-:W-:Y:S02]  /*9fc0*/  FMUL.FTZ R109, R2, R109 ;  /* 0x0000006d026d7220 */ /* 0x000fe40000410000 */
[----:B-1----:R-:W-:Y:S01]  /*9fd0*/  FMUL.FTZ R6, R168, R182 ;  /* 0x000000b6a8067220 */ /* 0x002fe20000410000 */
[----:B------:R-:W-:Y:S01]  /*9fe0*/  F2FP.BF16.PACK_AB R182, R248, R49 ;  /* 0x00000031f8b6723e */ /* 0x000fe200000010ff */
[C---:B------:R-:W-:Y:S02]  /*9ff0*/  FMUL.FTZ R110, R0.reuse, R110 ;  /* 0x0000006e006e7220 */ /* 0x040fe40000410000 */
[----:B------:R-:W-:Y:S01]  /*a000*/  FMUL.FTZ R111, R0, R111 ;  /* 0x0000006f006f7220 */ /* 0x000fe20000410000 */
[----:B------:R-:W1:Y:S01]  /*a010*/  MUFU.EX2 R215, R11 ;  /* 0x0000000b00d77308 */ /* 0x000e620000000800 */
[C---:B------:R-:W-:Y:S02]  /*a020*/  FMUL.FTZ R112, R169.reuse, R112 ;  /* 0x00000070a9707220 */ /* 0x040fe40000410000 */
[----:B------:R-:W-:Y:S01]  /*a030*/  FMUL.FTZ R113, R169, R113 ;  /* 0x00000071a9717220 */ /* 0x000fe20000410000 */
[----:B--2---:R-:W-:Y:S01]  /*a040*/  F2FP.BF16.PACK_AB R181, R243, R217 ;  /* 0x000000d9f3b5723e */ /* 0x004fe200000010ff */
[C---:B------:R-:W-:Y:S02]  /*a050*/  FMUL.FTZ R7, R168.reuse, R183 ;  /* 0x000000b7a8077220 */ /* 0x040fe40000410000 */
[C---:B------:R-:W-:Y:S02]  /*a060*/  FMUL.FTZ R114, R168.reuse, R114 ;  /* 0x00000072a8727220 */ /* 0x040fe40000410000 */
[----:B------:R-:W-:Y:S01]  /*a070*/  FMUL.FTZ R115, R168, R115 ;  /* 0x00000073a8737220 */ /* 0x000fe20000410000 */
[----:B------:R2:W-:Y:S01]  /*a080*/  MUFU.EX2 R252, R8 ;  /* 0x0000000800fc7308 */ /* 0x0005e20000000800 */
[C---:B------:R-:W-:Y:S02]  /*a090*/  FMUL.FTZ R116, R169.reuse, R116 ;  /* 0x00000074a9747220 */ /* 0x040fe40000410000 */
[----:B------:R-:W-:Y:S01]  /*a0a0*/  FMUL.FTZ R117, R169, R117 ;  /* 0x00000075a9757220 */ /* 0x000fe20000410000 */
[----:B-----5:R-:W-:Y:S01]  /*a0b0*/  F2FP.BF16.PACK_AB R183, R247, R37 ;  /* 0x00000025f7b7723e */ /* 0x020fe200000010ff */
[--C-:B------:R-:W-:Y:S02]  /*a0c0*/  FFMA.FTZ R40, R40, c[0x0][0x23c], -R174.reuse ;  /* 0x00008f0028287a23 */ /* 0x100fe400000108ae */
[--C-:B------:R-:W-:Y:S02]  /*a0d0*/  FFMA.FTZ R41, R41, c[0x0][0x23c], -R174.reuse ;  /* 0x00008f0029297a23 */ /* 0x100fe400000108ae */
[--C-:B------:R-:W-:Y:S01]  /*a0e0*/  FFMA.FTZ R44, R44, c[0x0][0x23c], -R174.reuse ;  /* 0x00008f002c2c7a23 */ /* 0x100fe200000108ae */
[----:B------:R-:W5:Y:S01]  /*a0f0*/  MUFU.EX2 R244, R9 ;  /* 0x0000000900f47308 */ /* 0x000f620000000800 */
[-C--:B---3--:R-:W-:Y:S05]  /*a100*/  HMMA.16816.F32.BF16 R4, R180, R204.reuse, R4 ;  /* 0x000000ccb404723c */ /* 0x088fea0000041804 */
[----:B-1----:R-:W-:Y:S01]  /*a110*/  MOV R52, R215 ;  /* 0x000000d700347202 */ /* 0x002fe20000000f00 */
[----:B------:R-:W-:Y:S01]  /*a120*/  FMUL.FTZ R11, R0, R179 ;  /* 0x000000b3000b7220 */ /* 0x000fe20000410000 */
[----:B------:R-:W-:Y:S01]  /*a130*/  F2FP.BF16.PACK_AB R179, R245, R249 ;  /* 0x000000f9f5b3723e */ /* 0x000fe200000010ff */
[C---:B------:R-:W-:Y:S01]  /*a140*/  FMUL.FTZ R19, R168.reuse, R191 ;  /* 0x000000bfa8137220 */ /* 0x040fe20000410000 */
[----:B------:R-:W1:Y:S03]  /*a150*/  MUFU.EX2 R219, R10 ;  /* 0x0000000a00db7308 */ /* 0x000e660000000800 */
[----:B------:R-:W-:Y:S01]  /*a160*/  FMUL.FTZ R118, R168, R118 ;  /* 0x00000076a8767220 */ /* 0x000fe20000410000 */
[----:B------:R-:W-:Y:S01]  /*a170*/  MOV R191, R249 ;  /* 0x000000f900bf7202 */ /* 0x000fe20000000f00 */
[----:B--2---:R-:W-:Y:S02]  /*a180*/  FMUL.FTZ R8, R2, R176 ;  /* 0x000000b002087220 */ /* 0x004fe40000410000 */
[----:B------:R-:W-:Y:S02]  /*a190*/  FMUL.FTZ R119, R168, R119 ;  /* 0x00000077a8777220 */ /* 0x000fe40000410000 */
[C---:B------:R-:W-:Y:S01]  /*a1a0*/  FMUL.FTZ R120, R2.reuse, R120 ;  /* 0x0000007802787220 */ /* 0x040fe20000410000 */
[----:B------:R-:W-:Y:S01]  /*a1b0*/  MUFU.EX2 R249, R210 ;  /* 0x000000d200f97308 */ /* 0x000fe20000000800 */
[----:B------:R-:W-:Y:S02]  /*a1c0*/  FMUL.FTZ R121, R2, R121 ;  /* 0x0000007902797220 */ /* 0x000fe40000410000 */
[----:B------:R-:W-:Y:S01]  /*a1d0*/  FMUL.FTZ R122, R0, R122 ;  /* 0x0000007a007a7220 */ /* 0x000fe20000410000 */
[----:B-----5:R-:W-:Y:S01]  /*a1e0*/  F2FP.BF16.PACK_AB R176, R244, R252 ;  /* 0x000000fcf4b0723e */ /* 0x020fe200000010ff */
[----:B------:R-:W-:Y:S02]  /*a1f0*/  FMUL.FTZ R9, R2, R177 ;  /* 0x000000b102097220 */ /* 0x000fe40000410000 */
[----:B------:R-:W-:Y:S02]  /*a200*/  FMUL.FTZ R123, R0, R123 ;  /* 0x0000007b007b7220 */ /* 0x000fe40000410000 */
[C---:B------:R-:W-:Y:S02]  /*a210*/  FMUL.FTZ R124, R2.reuse, R124 ;  /* 0x0000007c027c7220 */ /* 0x040fe40000410000 */
[----:B------:R-:W-:Y:S02]  /*a220*/  FMUL.FTZ R125, R2, R125 ;  /* 0x0000007d027d7220 */ /* 0x000fe40000410000 */
[----:B------:R-:W-:Y:S01]  /*a230*/  FMUL.FTZ R126, R0, R126 ;  /* 0x0000007e007e7220 */ /* 0x000fe20000410000 */
[----:B-1----:R-:W-:Y:S01]  /*a240*/  F2FP.BF16.PACK_AB R177, R52, R219 ;  /* 0x000000db34b1723e */ /* 0x002fe200000010ff */
[----:B------:R-:W-:Y:S01]  /*a250*/  FMUL.FTZ R10, R0, R178 ;  /* 0x000000b2000a7220 */ /* 0x000fe20000410000 */
[----:B------:R-:W-:Y:S01]  /*a260*/  F2FP.BF16.PACK_AB R178, R246, R36 ;  /* 0x00000024f6b2723e */ /* 0x000fe200000010ff */
[--C-:B------:R-:W-:Y:S02]  /*a270*/  FFMA.FTZ R45, R45, c[0x0][0x23c], -R174.reuse ;  /* 0x00008f002d2d7a23 */ /* 0x100fe400000108ae */
[----:B------:R-:W-:Y:S02]  /*a280*/  FFMA.FTZ R57, R57, c[0x0][0x23c], -R174 ;  /* 0x00008f0039397a23 */ /* 0x000fe400000108ae */
[--C-:B------:R-:W-:Y:S02]  /*a290*/  FFMA.FTZ R42, R42, c[0x0][0x23c], -R208.reuse ;  /* 0x00008f002a2a7a23 */ /* 0x100fe400000108d0 */
[C---:B------:R-:W-:Y:S04]  /*a2a0*/  HMMA.16816.F32.BF16 R8, R176.reuse, R204, R8 ;  /* 0x000000ccb008723c */ /* 0x040fe80000041808 */
[--C-:B------:R-:W-:Y:S02]  /*a2b0*/  FFMA.FTZ R43, R43, c[0x0][0x23c], -R208.reuse ;  /* 0x00008f002b2b7a23 */ /* 0x100fe400000108d0 */
[--C-:B------:R-:W-:Y:S01]  /*a2c0*/  FFMA.FTZ R46, R46, c[0x0][0x23c], -R208.reuse ;  /* 0x00008f002e2e7a23 */ /* 0x100fe200000108d0 */
[----:B------:R-:W-:Y:S01]  /*a2d0*/  MOV R204, R49 ;  /* 0x0000003100cc7202 */ /* 0x000fe20000000f00 */
[-C--:B------:R-:W-:Y:S04]  /*a2e0*/  HMMA.16816.F32.BF16 R12, R176, R206.reuse, R12 ;  /* 0x000000ceb00c723c */ /* 0x080fe8000004180c */
[----:B------:R-:W-:Y:S01]  /*a2f0*/  MOV R205, R52 ;  /* 0x0000003400cd7202 */ /* 0x000fe20000000f00 */
[--C-:B------:R-:W-:Y:S02]  /*a300*/  FFMA.FTZ R58, R58, c[0x0][0x23c], -R208.reuse ;  /* 0x00008f003a3a7a23 */ /* 0x100fe400000108d0 */
[--C-:B------:R-:W-:Y:S01]  /*a310*/  FFMA.FTZ R59, R59, c[0x0][0x23c], -R208.reuse ;  /* 0x00008f003b3b7a23 */ /* 0x100fe200000108d0 */
[C---:B------:R-:W-:Y:S04]  /*a320*/  HMMA.16816.F32.BF16 R16, R180.reuse, R206, R16 ;  /* 0x000000ceb410723c */ /* 0x040fe80000041810 */
[----:B------:R-:W-:Y:S02]  /*a330*/  FMUL.FTZ R127, R0, R127 ;  /* 0x0000007f007f7220 */ /* 0x000fe40000410000 */
[C---:B------:R-:W-:Y:S01]  /*a340*/  FMUL.FTZ R128, R169.reuse, R128 ;  /* 0x00000080a9807220 */ /* 0x040fe20000410000 */
[----:B------:R-:W-:Y:S01]  /*a350*/  MOV R207, R248 ;  /* 0x000000f800cf7202 */ /* 0x000fe20000000f00 */
[-C--:B----4-:R-:W-:Y:S04]  /*a360*/  HMMA.16816.F32.BF16 R68, R180, R184.reuse, R68 ;  /* 0x000000b8b444723c */ /* 0x090fe80000041844 */
[C---:B------:R-:W-:Y:S01]  /*a370*/  FMUL.FTZ R129, R169.reuse, R129 ;  /* 0x00000081a9817220 */ /* 0x040fe20000410000 */
[----:B------:R-:W-:Y:S01]  /*a380*/  MOV R206, R247 ;  /* 0x000000f700ce7202 */ /* 0x000fe20000000f00 */
[C---:B------:R-:W-:Y:S02]  /*a390*/  FMUL.FTZ R130, R168.reuse, R130 ;  /* 0x00000082a8827220 */ /* 0x040fe40000410000 */
[C---:B------:R-:W-:Y:S04]  /*a3a0*/  HMMA.16816.F32.BF16 R72, R176.reuse, R184, R72 ;  /* 0x000000b8b048723c */ /* 0x040fe80000041848 */
[C---:B------:R-:W-:Y:S02]  /*a3b0*/  FMUL.FTZ R131, R168.reuse, R131 ;  /* 0x00000083a8837220 */ /* 0x040fe40000410000 */
[C---:B------:R-:W-:Y:S02]  /*a3c0*/  FMUL.FTZ R132, R169.reuse, R132 ;  /* 0x00000084a9847220 */ /* 0x040fe40000410000 */
[-C--:B------:R-:W-:Y:S04]  /*a3d0*/  HMMA.16816.F32.BF16 R76, R176, R186.reuse, R76 ;  /* 0x000000bab04c723c */ /* 0x080fe8000004184c */
[C---:B------:R-:W-:Y:S02]  /*a3e0*/  FMUL.FTZ R133, R169.reuse, R133 ;  /* 0x00000085a9857220 */ /* 0x040fe40000410000 */
[C---:B------:R-:W-:Y:S02]  /*a3f0*/  FMUL.FTZ R134, R168.reuse, R134 ;  /* 0x00000086a8867220 */ /* 0x040fe40000410000 */
[C---:B------:R-:W-:Y:S01]  /*a400*/  HMMA.16816.F32.BF16 R80, R180.reuse, R186, R80 ;  /* 0x000000bab450723c */ /* 0x040fe20000041850 */
[----:B------:R-:W1:Y:S03]  /*a410*/  LDSM.16.MT88.4 R184, [R224+0xc000] ;  /* 0x00c00000e0b8783b */ /* 0x000e660000004200 */
[----:B------:R-:W-:Y:S02]  /*a420*/  FMUL.FTZ R135, R168, R135 ;  /* 0x00000087a8877220 */ /* 0x000fe40000410000 */
[C---:B------:R-:W-:Y:S02]  /*a430*/  FMUL.FTZ R136, R2.reuse, R136 ;  /* 0x0000008802887220 */ /* 0x040fe40000410000 */
[----:B------:R-:W-:Y:S04]  /*a440*/  FMUL.FTZ R137, R2, R137 ;  /* 0x0000008902897220 */ /* 0x000fe80000410000 */
        /* <DEDUP_REMOVED lines=14> */
[C---:B------:R-:W-:Y:S01]  /*a530*/  FMUL.FTZ R152, R2.reuse, R152 ;  /* 0x0000009802987220 */ /* 0x040fe20000410000 */
[-C--:B-1----:R-:W-:Y:S03]  /*a540*/  HMMA.16816.F32.BF16 R84, R180, R184.reuse, R84 ;  /* 0x000000b8b454723c */ /* 0x082fe60000041854 */
[----:B------:R-:W-:Y:S02]  /*a550*/  FMUL.FTZ R153, R2, R153 ;  /* 0x0000009902997220 */ /* 0x000fe40000410000 */
[C---:B------:R-:W-:Y:S02]  /*a560*/  FMUL.FTZ R154, R0.reuse, R154 ;  /* 0x0000009a009a7220 */ /* 0x040fe40000410000 */
[----:B------:R-:W-:Y:S01]  /*a570*/  FMUL.FTZ R155, R0, R155 ;  /* 0x0000009b009b7220 */ /* 0x000fe20000410000 */
[C---:B------:R-:W-:Y:S04]  /*a580*/  HMMA.16816.F32.BF16 R88, R176.reuse, R184, R88 ;  /* 0x000000b8b058723c */ /* 0x040fe80000041858 */
[C---:B------:R-:W-:Y:S02]  /*a590*/  FMUL.FTZ R156, R169.reuse, R156 ;  /* 0x0000009ca99c7220 */ /* 0x040fe40000410000 */
[----:B------:R-:W-:Y:S02]  /*a5a0*/  FMUL.FTZ R157, R169, R157 ;  /* 0x0000009da99d7220 */ /* 0x000fe40000410000 */
[-C--:B------:R-:W-:Y:S04]  /*a5b0*/  HMMA.16816.F32.BF16 R92, R176, R186.reuse, R92 ;  /* 0x000000bab05c723c */ /* 0x080fe8000004185c */
[C---:B------:R-:W-:Y:S02]  /*a5c0*/  FMUL.FTZ R158, R168.reuse, R158 ;  /* 0x0000009ea89e7220 */ /* 0x040fe40000410000 */
[----:B------:R-:W-:Y:S02]  /*a5d0*/  FMUL.FTZ R159, R168, R159 ;  /* 0x0000009fa89f7220 */ /* 0x000fe40000410000 */
[C---:B------:R-:W-:Y:S01]  /*a5e0*/  HMMA.16816.F32.BF16 R96, R180.reuse, R186, R96 ;  /* 0x000000bab460723c */ /* 0x040fe20000041860 */
[----:B------:R-:W1:Y:S03]  /*a5f0*/  LDSM.16.MT88.4 R184, [R223+0xc000] ;  /* 0x00c00000dfb8783b */ /* 0x000e660000004200 */
[----:B------:R-:W-:Y:S02]  /*a600*/  FFMA.FTZ R33, R33, c[0x0][0x23c], -R173 ;  /* 0x00008f0021217a23 */ /* 0x000fe400000108ad */
[----:B------:R-:W-:Y:S02]  /*a610*/  FFMA.FTZ R35, R35, c[0x0][0x23c], -R175 ;  /* 0x00008f0023237a23 */ /* 0x000fe400000108af */
[--C-:B------:R-:W-:Y:S02]  /*a620*/  FFMA.FTZ R215, R53, c[0x0][0x23c], -R173.reuse ;  /* 0x00008f0035d77a23 */ /* 0x100fe400000108ad */
[----:B------:R2:W-:Y:S02]  /*a630*/  MUFU.EX2 R53, R33 ;  /* 0x0000002100357308 */ /* 0x0005e40000000800 */
        /* <DEDUP_REMOVED lines=8> */
[----:B------:R-:W-:Y:S02]  /*a6c0*/  FFMA.FTZ R31, R31, c[0x0][0x23c], -R208 ;  /* 0x00008f001f1f7a23 */ /* 0x000fe400000108d0 */
[----:B------:R-:W-:Y:S02]  /*a6d0*/  FFMA.FTZ R60, R60, c[0x0][0x23c], -R174 ;  /* 0x00008f003c3c7a23 */ /* 0x000fe400000108ae */
[----:B------:R-:W-:Y:S02]  /*a6e0*/  FFMA.FTZ R62, R62, c[0x0][0x23c], -R208 ;  /* 0x00008f003e3e7a23 */ /* 0x000fe400000108d0 */
[----:B--2---:R-:W-:Y:S02]  /*a6f0*/  FMUL.FTZ R33, R169, R197 ;  /* 0x000000c5a9217220 */ /* 0x004fe40000410000 */
[--C-:B------:R-:W-:Y:S02]  /*a700*/  FFMA.FTZ R20, R20, c[0x0][0x23c], -R173.reuse ;  /* 0x00008f0014147a23 */ /* 0x100fe400000108ad */
[----:B------:R-:W-:Y:S02]  /*a710*/  FFMA.FTZ R21, R21, c[0x0][0x23c], -R173 ;  /* 0x00008f0015157a23 */ /* 0x000fe400000108ad */
[----:B------:R2:W-:Y:S01]  /*a720*/  MUFU.EX2 R251, R20 ;  /* 0x0000001400fb7308 */ /* 0x0005e20000000800 */
[-C--:B-1----:R-:W-:Y:S03]  /*a730*/  HMMA.16816.F32.BF16 R100, R180, R184.reuse, R100 ;  /* 0x000000b8b464723c */ /* 0x082fe60000041864 */
[----:B------:R-:W-:Y:S02]  /*a740*/  FFMA.FTZ R22, R22, c[0x0][0x23c], -R175 ;  /* 0x00008f0016167a23 */ /* 0x000fe400000108af */
[--C-:B------:R-:W-:Y:S02]  /*a750*/  FFMA.FTZ R211, R48, c[0x0][0x23c], -R173.reuse ;  /* 0x00008f0030d37a23 */ /* 0x100fe400000108ad */
[----:B------:R-:W-:Y:S01]  /*a760*/  FFMA.FTZ R209, R32, c[0x0][0x23c], -R173 ;  /* 0x00008f0020d17a23 */ /* 0x000fe200000108ad */
[C---:B------:R-:W-:Y:S01]  /*a770*/  HMMA.16816.F32.BF16 R104, R176.reuse, R184, R104 ;  /* 0x000000b8b068723c */ /* 0x040fe20000041868 */
[----:B------:R1:W3:Y:S03]  /*a780*/  MUFU.EX2 R48, R21 ;  /* 0x0000001500307308 */ /* 0x0002e60000000800 */
[--C-:B------:R-:W-:Y:S02]  /*a790*/  FFMA.FTZ R32, R23, c[0x0][0x23c], -R175.reuse ;  /* 0x00008f0017207a23 */ /* 0x100fe400000108af */
[----:B------:R-:W-:Y:S02]  /*a7a0*/  FMUL.FTZ R23, R0, R195 ;  /* 0x000000c300177220 */ /* 0x000fe40000410000 */
[-C--:B------:R-:W-:Y:S03]  /*a7b0*/  HMMA.16816.F32.BF16 R108, R176, R186.reuse, R108 ;  /* 0x000000bab06c723c */ /* 0x080fe6000004186c */
[----:B------:R4:W-:Y:S01]  /*a7c0*/  MUFU.EX2 R250, R22 ;  /* 0x0000001600fa7308 */ /* 0x0009e20000000800 */
[----:B------:R-:W-:Y:S02]  /*a7d0*/  FFMA.FTZ R34, R34, c[0x0][0x23c], -R175 ;  /* 0x00008f0022227a23 */ /* 0x000fe400000108af */
[--C-:B------:R-:W-:Y:S02]  /*a7e0*/  FFMA.FTZ R216, R64, c[0x0][0x23c], -R173.reuse ;  /* 0x00008f0040d87a23 */ /* 0x100fe400000108ad */
[C---:B------:R-:W-:Y:S01]  /*a7f0*/  HMMA.16816.F32.BF16 R112, R180.reuse, R186, R112 ;  /* 0x000000bab470723c */ /* 0x040fe20000041870 */
[----:B------:R-:W5:Y:S03]  /*a800*/  LDSM.16.MT88.4 R184, [R221+0xe000] ;  /* 0x00e00000ddb8783b */ /* 0x000f660000004200 */
[----:B--2---:R-:W-:Y:S01]  /*a810*/  FMUL.FTZ R20, R2, R192 ;  /* 0x000000c002147220 */ /* 0x004fe20000410000 */
[----:B------:R2:W-:Y:S01]  /*a820*/  MUFU.EX2 R64, R34 ;  /* 0x0000002200407308 */ /* 0x0005e20000000800 */
[--C-:B------:R-:W-:Y:S02]  /*a830*/  FFMA.FTZ R24, R24, c[0x0][0x23c], -R174.reuse ;  /* 0x00008f0018187a23 */ /* 0x100fe400000108ae */
[----:B------:R-:W-:Y:S04]  /*a840*/  FFMA.FTZ R25, R25, c[0x0][0x23c], -R174 ;  /* 0x00008f0019197a23 */ /* 0x000fe800000108ae */
[----:B-1----:R-:W-:Y:S02]  /*a850*/  FMUL.FTZ R21, R2, R193 ;  /* 0x000000c102157220 */ /* 0x002fe40000410000 */
[--C-:B------:R-:W-:Y:S01]  /*a860*/  FFMA.FTZ R26, R26, c[0x0][0x23c], -R208.reuse ;  /* 0x00008f001a1a7a23 */ /* 0x100fe200000108d0 */
[----:B------:R1:W-:Y:S01]  /*a870*/  MUFU.EX2 R192, R24 ;  /* 0x0000001800c07308 */ /* 0x0003e20000000800 */
[----:B------:R-:W-:Y:S02]  /*a880*/  FFMA.FTZ R27, R27, c[0x0][0x23c], -R208 ;  /* 0x00008f001b1b7a23 */ /* 0x000fe400000108d0 */
[----:B------:R-:W-:Y:S02]  /*a890*/  FFMA.FTZ R173, R65, c[0x0][0x23c], -R173 ;  /* 0x00008f0041ad7a23 */ /* 0x000fe400000108ad */
[----:B----4-:R-:W-:Y:S01]  /*a8a0*/  FMUL.FTZ R22, R0, R194 ;  /* 0x000000c200167220 */ /* 0x010fe20000410000 */
[----:B---3--:R-:W-:Y:S01]  /*a8b0*/  MOV R194, R48 ;  /* 0x0000003000c27202 */ /* 0x008fe20000000f00 */
[--C-:B------:R-:W-:Y:S02]  /*a8c0*/  FFMA.FTZ R28, R28, c[0x0][0x23c], -R174.reuse ;  /* 0x00008f001c1c7a23 */ /* 0x100fe400000108ae */
[----:B------:R-:W-:Y:S01]  /*a8d0*/  FFMA.FTZ R29, R29, c[0x0][0x23c], -R174 ;  /* 0x00008f001d1d7a23 */ /* 0x000fe200000108ae */
[----:B------:R3:W-:Y:S01]  /*a8e0*/  MUFU.EX2 R48, R35 ;  /* 0x0000002300307308 */ /* 0x0007e20000000800 */
[----:B------:R-:W-:Y:S02]  /*a8f0*/  FFMA.FTZ R30, R30, c[0x0][0x23c], -R208 ;  /* 0x00008f001e1e7a23 */ /* 0x000fe400000108d0 */
[----:B--2---:R-:W-:Y:S07]  /*a900*/  FMUL.FTZ R34, R168, R198 ;  /* 0x000000c6a8227220 */ /* 0x004fee0000410000 */
[----:B------:R2:W4:Y:S01]  /*a910*/  MUFU.EX2 R189, R25 ;  /* 0x0000001900bd7308 */ /* 0x0005220000000800 */
[----:B-1----:R-:W-:Y:S01]  /*a920*/  FMUL.FTZ R24, R2, R200 ;  /* 0x000000c802187220 */ /* 0x002fe20000410000 */
[-C--:B-----5:R-:W-:Y:S08]  /*a930*/  HMMA.16816.F32.BF16 R116, R180, R184.reuse, R116 ;  /* 0x000000b8b474723c */ /* 0x0a0ff00000041874 */
[----:B------:R1:W5:Y:S01]  /*a940*/  MUFU.EX2 R188, R27 ;  /* 0x0000001b00bc7308 */ /* 0x0003620000000800 */
[C---:B------:R-:W-:Y:S04]  /*a950*/  HMMA.16816.F32.BF16 R120, R176.reuse, R184, R120 ;  /* 0x000000b8b078723c */ /* 0x040fe80000041878 */
[C---:B---3--:R-:W-:Y:S05]  /*a960*/  FMUL.FTZ R35, R168.reuse, R199 ;  /* 0x000000c7a8237220 */ /* 0x048fea0000410000 */
[----:B------:R3:W3:Y:S03]  /*a970*/  MUFU.EX2 R65, R209 ;  /* 0x000000d100417308 */ /* 0x0006e60000000800 */
[----:B------:R-:W-:Y:S01]  /*a980*/  FFMA.FTZ R168, R168, R240, R217 ;  /* 0x000000f0a8a87223 */ /* 0x000fe200000100d9 */
[-C--:B------:R-:W-:Y:S03]  /*a990*/  HMMA.16816.F32.BF16 R124, R176, R186.reuse, R124 ;  /* 0x000000bab07c723c */ /* 0x080fe6000004187c */
[----:B--2---:R-:W-:Y:S01]  /*a9a0*/  FMUL.FTZ R25, R2, R201 ;  /* 0x000000c902197220 */ /* 0x004fe20000410000 */
[----:B----4-:R-:W-:Y:S02]  /*a9b0*/  MOV R200, R189 ;  /* 0x000000bd00c87202 */ /* 0x010fe40000000f00 */
[----:B------:R-:W-:Y:S02]  /*a9c0*/  MOV R189, R37 ;  /* 0x0000002500bd7202 */ /* 0x000fe40000000f00 */
[C---:B------:R-:W-:Y:S01]  /*a9d0*/  HMMA.16816.F32.BF16 R128, R180.reuse, R186, R128 ;  /* 0x000000bab480723c */ /* 0x040fe20000041880 */
[----:B------:R-:W2:Y:S01]  /*a9e0*/  LDSM.16.MT88.4 R184, [R222+0xe000] ;  /* 0x00e00000deb8783b */ /* 0x000ea20000004200 */
[----:B------:R-:W-:Y:S02]  /*a9f0*/  MUFU.EX2 R240, R41 ;  /* 0x0000002900f07308 */ /* 0x000fe40000000800 */
[----:B-1----:R-:W-:Y:S01]  /*aa00*/  FMUL.FTZ R27, R0, R203 ;  /* 0x000000cb001b7220 */ /* 0x002fe20000410000 */
[----:B------:R-:W-:Y:S01]  /*aa10*/  MOV R203, R64 ;  /* 0x0000004000cb7202 */ /* 0x000fe20000000f00 */
[--C-:B------:R-:W-:Y:S01]  /*aa20*/  FFMA.FTZ R64, R51, c[0x0][0x23c], -R175.reuse ;  /* 0x00008f0033407a23 */ /* 0x100fe200000108af */
[----:B-----5:R-:W-:Y:S01]  /*aa30*/  MOV R201, R188 ;  /* 0x000000bc00c97202 */ /* 0x020fe20000000f00 */
[--C-:B------:R-:W-:Y:S01]  /*aa40*/  FFMA.FTZ R188, R54, c[0x0][0x23c], -R175.reuse ;  /* 0x00008f0036bc7a23 */ /* 0x100fe200000108af */
[----:B------:R-:W-:Y:S03]  /*aa50*/  F2FP.BF16.PACK_AB R36, R200, R192 ;  /* 0x000000c0c824723e */ /* 0x000fe600000010ff */
[----:B------:R-:W-:Y:S01]  /*aa60*/  MUFU.EX2 R217, R44 ;  /* 0x0000002c00d97308 */ /* 0x000fe20000000800 */
[----:B---3--:R-:W-:Y:S09]  /*aa70*/  MOV R209, R246 ;  /* 0x000000f600d17202 */ /* 0x008ff20000000f00 */
[----:B------:R1:W-:Y:S10]  /*aa80*/  MUFU.EX2 R195, R32 ;  /* 0x0000002000c37308 */ /* 0x0003f40000000800 */
[----:B------:R3:W4:Y:S01]  /*aa90*/  MUFU.EX2 R193, R26 ;  /* 0x0000001a00c17308 */ /* 0x0007220000000800 */
[-C--:B--2---:R-:W-:Y:S09]  /*aaa0*/  HMMA.16816.F32.BF16 R132, R180, R184.reuse, R132 ;  /* 0x000000b8b484723c */ /* 0x084ff20000041884 */
[----:B------:R2:W-:Y:S03]  /*aab0*/  MUFU.EX2 R199, R28 ;  /* 0x0000001c00c77308 */ /* 0x0005e60000000800 */
[C---:B-1----:R-:W-:Y:S02]  /*aac0*/  FMUL.FTZ R32, R169.reuse, R196 ;  /* 0x000000c4a9207220 */ /* 0x042fe40000410000 */
[----:B------:R-:W-:Y:S01]  /*aad0*/  FFMA.FTZ R169, R169, R241, R218 ;  /* 0x000000f1a9a97223 */ /* 0x000fe200000100da */
[C---:B------:R-:W-:Y:S04]  /*aae0*/  HMMA.16816.F32.BF16 R136, R176.reuse, R184, R136 ;  /* 0x000000b8b088723c */ /* 0x040fe80000041888 */
[----:B------:R-:W-:Y:S01]  /*aaf0*/  MUFU.EX2 R218, R42 ;  /* 0x0000002a00da7308 */ /* 0x000fe20000000800 */
[----:B---3--:R-:W-:Y:S03]  /*ab00*/  FMUL.FTZ R26, R0, R202 ;  /* 0x000000ca001a7220 */ /* 0x008fe60000410000 */
[-C--:B------:R-:W-:Y:S04]  /*ab10*/  HMMA.16816.F32.BF16 R140, R176, R186.reuse, R140 ;  /* 0x000000bab08c723c */ /* 0x080fe8000004188c */
[----:B------:R-:W-:Y:S01]  /*ab20*/  MOV R202, R65 ;  /* 0x0000004100ca7202 */ /* 0x000fe20000000f00 */
[--C-:B------:R-:W-:Y:S01]  /*ab30*/  FFMA.FTZ R65, R50, c[0x0][0x23c], -R175.reuse ;  /* 0x00008f0032417a23 */ /* 0x100fe200000108af */
[----:B------:R-:W-:Y:S01]  /*ab40*/  MUFU.EX2 R241, R43 ;  /* 0x0000002b00f17308 */ /* 0x000fe20000000800 */
[----:B----4-:R-:W-:Y:S01]  /*ab50*/  F2FP.BF16.PACK_AB R37, R201, R193 ;  /* 0x000000c1c925723e */ /* 0x010fe200000010ff */
[C---:B------:R-:W-:Y:S01]  /*ab60*/  HMMA.16816.F32.BF16 R144, R180.reuse, R186, R144 ;  /* 0x000000bab490723c */ /* 0x040fe20000041890 */
[----:B------:R-:W1:Y:S03]  /*ab70*/  LDSM.16.MT88.4 R184, [R224+0xe000] ;  /* 0x00e00000e0b8783b */ /* 0x000e660000004200 */
[----:B--2---:R-:W-:Y:S04]  /*ab80*/  F2FP.BF16.PACK_AB R28, R194, R251 ;  /* 0x000000fbc21c723e */ /* 0x004fe800000010ff */
[----:B------:R2:W-:Y:S10]  /*ab90*/  MUFU.EX2 R196, R31 ;  /* 0x0000001f00c47308 */ /* 0x0005f40000000800 */
[----:B------:R-:W-:Y:S10]  /*aba0*/  MUFU.EX2 R246, R65 ;  /* 0x0000004100f67308 */ /* 0x000ff40000000800 */
[----:B------:R-:W-:Y:S01]  /*abb0*/  MUFU.EX2 R65, R59 ;  /* 0x0000003b00417308 */ /* 0x000fe20000000800 */
[----:B--2---:R-:W-:Y:S09]  /*abc0*/  F2FP.BF16.PACK_AB R31, R48, R203 ;  /* 0x000000cb301f723e */ /* 0x004ff200000010ff */
[----:B------:R2:W3:Y:S01]  /*abd0*/  MUFU.EX2 R198, R29 ;  /* 0x0000001d00c67308 */ /* 0x0004e20000000800 */
[-C--:B-1----:R-:W-:Y:S09]  /*abe0*/  HMMA.16816.F32.BF16 R148, R180, R184.reuse, R148 ;  /* 0x000000b8b494723c */ /* 0x082ff20000041894 */
[----:B------:R-:W1:Y:S01]  /*abf0*/  MUFU.EX2 R197, R30 ;  /* 0x0000001e00c57308 */ /* 0x000e620000000800 */
[C---:B------:R-:W-:Y:S08]  /*ac00*/  HMMA.16816.F32.BF16 R152, R176.reuse, R184, R152 ;  /* 0x000000b8b098723c */ /* 0x040ff00000041898 */
[-C--:B------:R-:W-:Y:S01]  /*ac10*/  HMMA.16816.F32.BF16 R20, R176, R186.reuse, R20 ;  /* 0x000000bab014723c */ /* 0x080fe20000041814 */
[----:B------:R-:W-:Y:S03]  /*ac20*/  MUFU.EX2 R247, R211 ;  /* 0x000000d300f77308 */ /* 0x000fe60000000800 */
[----:B--2---:R-:W-:Y:S04]  /*ac30*/  F2FP.BF16.PACK_AB R29, R195, R250 ;  /* 0x000000fac31d723e */ /* 0x004fe800000010ff */
[C---:B------:R-:W-:Y:S01]  /*ac40*/  HMMA.16816.F32.BF16 R156, R180.reuse, R186, R156 ;  /* 0x000000bab49c723c */ /* 0x040fe2000004189c */
[----:B------:R-:W2:Y:S02]  /*ac50*/  LDSM.16.MT88.4 R184, [R223+0xe000] ;  /* 0x00e00000dfb8783b */ /* 0x000ea40000004200 */
[----:B------:R-:W-:Y:S10]  /*ac60*/  MUFU.EX2 R248, R64 ;  /* 0x0000004000f87308 */ /* 0x000ff40000000800 */
[----:B------:R-:W-:Y:S10]  /*ac70*/  MUFU.EX2 R64, R60 ;  /* 0x0000003c00407308 */ /* 0x000ff40000000800 */
[----:B------:R-:W-:Y:S01]  /*ac80*/  MUFU.EX2 R210, R173 ;  /* 0x000000ad00d27308 */ /* 0x000fe20000000800 */
[-C--:B--2---:R-:W-:Y:S08]  /*ac90*/  HMMA.16816.F32.BF16 R32, R180, R184.reuse, R32 ;  /* 0x000000b8b420723c */ /* 0x084ff00000041820 */
[C---:B------:R-:W-:Y:S07]  /*aca0*/  HMMA.16816.F32.BF16 R160, R176.reuse, R184, R160 ;  /* 0x000000b8b0a0723c */ /* 0x040fee00000418a0 */
[--C-:B------:R-:W-:Y:S01]  /*acb0*/  FFMA.FTZ R185, R38, c[0x0][0x23c], -R175.reuse ;  /* 0x00008f0026b97a23 */ /* 0x100fe200000108af */
[-C--:B------:R-:W-:Y:S01]  /*acc0*/  HMMA.16816.F32.BF16 R24, R176, R186.reuse, R24 ;  /* 0x000000bab018723c */ /* 0x080fe20000041818 */
[----:B------:R-:W2:Y:S03]  /*acd0*/  LDSM.16.MT88.4 R176, [R221+0xc800] ;  /* 0x00c80000ddb0783b */ /* 0x000ea60000004200 */
[----:B---3--:R-:W-:Y:S01]  /*ace0*/  F2FP.BF16.PACK_AB R38, R198, R199 ;  /* 0x000000c7c626723e */ /* 0x008fe200000010ff */
[--C-:B------:R-:W-:Y:S01]  /*acf0*/  FFMA.FTZ R184, R39, c[0x0][0x23c], -R175.reuse ;  /* 0x00008f0027b87a23 */ /* 0x100fe200000108af */
[----:B-1----:R-:W-:Y:S02]  /*ad00*/  F2FP.BF16.PACK_AB R39, R196, R197 ;  /* 0x000000c5c427723e */ /* 0x002fe400000010ff */
[----:B------:R-:W-:Y:S01]  /*ad10*/  HMMA.16816.F32.BF16 R164, R180, R186, R164 ;  /* 0x000000bab4a4723c */ /* 0x000fe200000418a4 */
[----:B------:R-:W1:Y:S06]  /*ad20*/  LDSM.16.MT88.4 R180, [R222+0xc800] ;  /* 0x00c80000deb4783b */ /* 0x000e6c0000004200 */
[--C-:B------:R-:W-:Y:S02]  /*ad30*/  FFMA.FTZ R186, R66, c[0x0][0x23c], -R175.reuse ;  /* 0x00008f0042ba7a23 */ /* 0x100fe400000108af */
[--C-:B------:R-:W-:Y:S02]  /*ad40*/  FFMA.FTZ R66, R56, c[0x0][0x23c], -R174.reuse ;  /* 0x00008f0038427a23 */ /* 0x100fe400000108ae */
[----:B------:R-:W3:Y:S01]  /*ad50*/  LDL.LU R56, [R1+0x4] ;  /* 0x0000040001387983 */ /* 0x000ee20000300800 */
[----:B------:R-:W-:Y:S01]  /*ad60*/  FFMA.FTZ R174, R61, c[0x0][0x23c], -R174 ;  /* 0x00008f003dae7a23 */ /* 0x000fe200000108ae */
[----:B------:R-:W-:Y:S01]  /*ad70*/  MOV R61, R53 ;  /* 0x00000035003d7202 */ /* 0x000fe20000000f00 */
[--C-:B------:R-:W-:Y:S01]  /*ad80*/  FFMA.FTZ R187, R55, c[0x0][0x23c], -R175.reuse ;  /* 0x00008f0037bb7a23 */ /* 0x100fe200000108af */
[----:B------:R-:W-:Y:S01]  /*ad90*/  MUFU.EX2 R173, R186 ;  /* 0x000000ba00ad7308 */ /* 0x000fe20000000800 */
[----:B------:R-:W-:Y:S01]  /*ada0*/  LDSM.16.MT88.4 R52, [R223+0xc800] ;  /* 0x00c80000df34783b */ /* 0x000fe20000004200 */
[----:B------:R-:W-:Y:S01]  /*adb0*/  F2FP.BF16.PACK_AB R30, R61, R202 ;  /* 0x000000ca3d1e723e */ /* 0x000fe200000010ff */
[----:B------:R-:W-:Y:S01]  /*adc0*/  FFMA.FTZ R175, R67, c[0x0][0x23c], -R175 ;  /* 0x00008f0043af7a23 */ /* 0x000fe200000108af */
[----:B------:R-:W-:Y:S06]  /*add0*/  MOV R67, R245 ;  /* 0x000000f500437202 */ /* 0x000fec0000000f00 */
[----:B------:R-:W-:Y:S01]  /*ade0*/  MUFU.EX2 R245, R212 ;  /* 0x000000d400f57308 */ /* 0x000fe20000000800 */
[-C--:B--2---:R-:W-:Y:S09]  /*adf0*/  HMMA.16816.F32.BF16 R4, R28, R176.reuse, R4 ;  /* 0x000000b01c04723c */ /* 0x084ff20000041804 */
[----:B------:R-:W-:Y:S01]  /*ae00*/  MUFU.EX2 R212, R46 ;  /* 0x0000002e00d47308 */ /* 0x000fe20000000800 */
[C---:B------:R-:W-:Y:S09]  /*ae10*/  HMMA.16816.F32.BF16 R8, R36.reuse, R176, R8 ;  /* 0x000000b02408723c */ /* 0x040ff20000041808 */
[----:B------:R-:W-:Y:S03]  /*ae20*/  MUFU.EX2 R174, R174 ;  /* 0x000000ae00ae7308 */ /* 0x000fe60000000800 */
[----:B------:R-:W-:Y:S01]  /*ae30*/  MOV R177, R48 ;  /* 0x0000003000b17202 */ /* 0x000fe20000000f00 */
[-C--:B------:R-:W-:Y:S01]  /*ae40*/  HMMA.16816.F32.BF16 R12, R36, R178.reuse, R12 ;  /* 0x000000b2240c723c */ /* 0x080fe2000004180c */
[----:B------:R-:W2:Y:S02]  /*ae50*/  LDSM.16.MT88.4 R48, [R224+0xc800] ;  /* 0x00c80000e030783b */ /* 0x000ea40000004200 */
[----:B------:R-:W-:Y:S03]  /*ae60*/  MOV R176, R244 ;  /* 0x000000f400b07202 */ /* 0x000fe60000000f00 */
[----:B------:R4:W-:Y:S02]  /*ae70*/  MUFU.EX2 R244, R184 ;  /* 0x000000b800f47308 */ /* 0x0009e40000000800 */
[C---:B------:R-:W-:Y:S07]  /*ae80*/  HMMA.16816.F32.BF16 R16, R28.reuse, R178, R16 ;  /* 0x000000b21c10723c */ /* 0x040fee0000041810 */
[----:B------:R-:W-:Y:S01]  /*ae90*/  MOV R179, R243 ;  /* 0x000000f300b37202 */ /* 0x000fe20000000f00 */
[-C--:B-1----:R-:W-:Y:S01]  /*aea0*/  HMMA.16816.F32.BF16 R68, R28, R180.reuse, R68 ;  /* 0x000000b41c44723c */ /* 0x082fe20000041844 */
[----:B------:R-:W-:Y:S03]  /*aeb0*/  MUFU.EX2 R243, R213 ;  /* 0x000000d500f37308 */ /* 0x000fe60000000800 */
[----:B------:R-:W-:Y:S04]  /*aec0*/  MOV R178, R242 ;  /* 0x000000f200b27202 */ /* 0x000fe80000000f00 */
[C---:B------:R-:W-:Y:S01]  /*aed0*/  HMMA.16816.F32.BF16 R72, R36.reuse, R180, R72 ;  /* 0x000000b42448723c */ /* 0x040fe20000041848 */
[----:B------:R-:W5:Y:S02]  /*aee0*/  LDL.LU R181, [R1+0x8] ;  /* 0x0000080001b57983 */ /* 0x000f640000300800 */
[----:B------:R-:W-:Y:S01]  /*aef0*/  MUFU.EX2 R213, R45 ;  /* 0x0000002d00d57308 */ /* 0x000fe20000000800 */
[----:B------:R-:W-:Y:S01]  /*af00*/  FADD.FTZ R169, R178, R169 ;  /* 0x000000a9b2a97221 */ /* 0x000fe20000010000 */
[----:B------:R-:W-:Y:S02]  /*af10*/  MOV R178, R206 ;  /* 0x000000ce00b27202 */ /* 0x000fe40000000f00 */
[----:B------:R-:W-:Y:S01]  /*af20*/  MOV R180, R219 ;  /* 0x000000db00b47202 */ /* 0x000fe20000000f00 */
[-C--:B------:R-:W-:Y:S04]  /*af30*/  HMMA.16816.F32.BF16 R76, R36, R182.reuse, R76 ;  /* 0x000000b6244c723c */ /* 0x080fe8000004184c */
[----:B----4-:R-:W-:Y:S01]  /*af40*/  MOV R184, R205 ;  /* 0x000000cd00b87202 */ /* 0x010fe20000000f00 */
[----:B------:R1:W4:Y:S03]  /*af50*/  MUFU.EX2 R219, R40 ;  /* 0x0000002800db7308 */ /* 0x0003260000000800 */
[C---:B------:R-:W-:Y:S07]  /*af60*/  HMMA.16816.F32.BF16 R80, R28.reuse, R182, R80 ;  /* 0x000000b61c50723c */ /* 0x040fee0000041850 */
[----:B------:R-:W-:Y:S01]  /*af70*/  MOV R183, R190 ;  /* 0x000000be00b77202 */ /* 0x000fe20000000f00 */
[-C--:B--2---:R-:W-:Y:S01]  /*af80*/  HMMA.16816.F32.BF16 R84, R28, R48.reuse, R84 ;  /* 0x000000301c54723c */ /* 0x084fe20000041854 */
[----:B------:R2:W2:Y:S03]  /*af90*/  MUFU.EX2 R242, R185 ;  /* 0x000000b900f27308 */ /* 0x0004a60000000800 */
[----:B------:R-:W-:Y:S04]  /*afa0*/  MOV R182, R189 ;  /* 0x000000bd00b67202 */ /* 0x000fe80000000f00 */
[C---:B------:R-:W-:Y:S03]  /*afb0*/  HMMA.16816.F32.BF16 R88, R36.reuse, R48, R88 ;  /* 0x000000302458723c */ /* 0x040fe60000041858 */
[----:B------:R4:W-:Y:S01]  /*afc0*/  MUFU.EX2 R205, R214 ;  /* 0x000000d600cd7308 */ /* 0x0009e20000000800 */
[----:B-1----:R-:W-:Y:S04]  /*afd0*/  LDSM.16.MT88.4 R40, [R221+0xd000] ;  /* 0x00d00000dd28783b */ /* 0x002fe80000004200 */
[-C--:B------:R-:W-:Y:S05]  /*afe0*/  HMMA.16816.F32.BF16 R92, R36, R50.reuse, R92 ;  /* 0x00000032245c723c */ /* 0x080fea000004185c */
[----:B------:R1:W-:Y:S03]  /*aff0*/  MUFU.EX2 R206, R215 ;  /* 0x000000d700ce7308 */ /* 0x0003e60000000800 */
[C---:B------:R-:W-:Y:S01]  /*b000*/  HMMA.16816.F32.BF16 R96, R28.reuse, R50, R96 ;  /* 0x000000321c60723c */ /* 0x040fe20000041860 */
[----:B------:R-:W1:Y:S03]  /*b010*/  LDSM.16.MT88.4 R48, [R221+0xe800] ;  /* 0x00e80000dd30783b */ /* 0x000e660000004200 */
[----:B--2---:R-:W-:Y:S03]  /*b020*/  MOV R185, R204 ;  /* 0x000000cc00b97202 */ /* 0x004fe60000000f00 */
[----:B------:R-:W-:Y:S01]  /*b030*/  MUFU.EX2 R204, R188 ;  /* 0x000000bc00cc7308 */ /* 0x000fe20000000800 */
[-C--:B------:R-:W-:Y:S04]  /*b040*/  HMMA.16816.F32.BF16 R100, R28, R52.reuse, R100 ;  /* 0x000000341c64723c */ /* 0x080fe80000041864 */
[----:B----4-:R-:W-:Y:S04]  /*b050*/  MOV R214, R61 ;  /* 0x0000003d00d67202 */ /* 0x010fe80000000f00 */
[C---:B------:R-:W-:Y:S01]  /*b060*/  HMMA.16816.F32.BF16 R104, R36.reuse, R52, R104 ;  /* 0x000000342468723c */ /* 0x040fe20000041868 */
[----:B------:R-:W-:Y:S03]  /*b070*/  MUFU.EX2 R175, R175 ;  /* 0x000000af00af7308 */ /* 0x000fe60000000800 */
[----:B-1----:R-:W-:Y:S04]  /*b080*/  MOV R215, R203 ;  /* 0x000000cb00d77202 */ /* 0x002fe80000000f00 */
        /* <DEDUP_REMOVED lines=28> */
[----:B------:R-:W-:Y:S02]  /*b250*/  F2FP.BF16.PACK_AB R30, R249, R247 ;  /* 0x000000f7f91e723e */ /* 0x000fe400000010ff */
[----:B------:R-:W-:Y:S07]  /*b260*/  F2FP.BF16.PACK_AB R31, R248, R246 ;  /* 0x000000f6f81f723e */ /* 0x000fee00000010ff */
[-C--:B------:R-:W-:Y:S03]  /*b270*/  HMMA.16816.F32.BF16 R4, R28, R40.reuse, R4 ;  /* 0x000000281c04723c */ /* 0x080fe60000041804 */
[----:B---3--:R-:W-:Y:S01]  /*b280*/  FFMA.FTZ R56, R2, R56, R252 ;  /* 0x0000003802387223 */ /* 0x008fe200000100fc */
[----:B------:R-:W-:Y:S01]  /*b290*/  MOV R252, R177 ;  /* 0x000000b100fc7202 */ /* 0x000fe20000000f00 */
[--C-:B------:R-:W-:Y:S02]  /*b2a0*/  FFMA.FTZ R2, R47, c[0x0][0x23c], -R208.reuse ;  /* 0x00008f002f027a23 */ /* 0x100fe400000108d0 */
[----:B------:R-:W1:Y:S02]  /*b2b0*/  LDSM.16.MT88.4 R44, [R224+0xd000] ;  /* 0x00d00000e02c783b */ /* 0x000e640000004200 */
[----:B------:R-:W3:Y:S03]  /*b2c0*/  MUFU.EX2 R211, R2 ;  /* 0x0000000200d37308 */ /* 0x000ee60000000800 */
[----:B------:R-:W-:Y:S02]  /*b2d0*/  FFMA.FTZ R208, R63, c[0x0][0x23c], -R208 ;  /* 0x00008f003fd07a23 */ /* 0x000fe400000108d0 */
[----:B------:R-:W-:Y:S01]  /*b2e0*/  FADD.FTZ R56, R176, R56 ;  /* 0x00000038b0387221 */ /* 0x000fe20000010000 */
[----:B------:R-:W-:Y:S03]  /*b2f0*/  MOV R176, R67 ;  /* 0x0000004300b07202 */ /* 0x000fe60000000f00 */
[----:B------:R-:W-:Y:S01]  /*b300*/  FADD.FTZ R56, R183, R56 ;  /* 0x00000038b7387221 */ /* 0x000fe20000010000 */
[----:B------:R-:W-:Y:S10]  /*b310*/  MUFU.EX2 R67, R57 ;  /* 0x0000003900437308 */ /* 0x000ff40000000800 */
[----:B------:R-:W-:Y:S01]  /*b320*/  MUFU.EX2 R63, R62 ;  /* 0x0000003e003f7308 */ /* 0x000fe20000000800 */
[----:B---3--:R-:W-:Y:S01]  /*b330*/  F2FP.BF16.PACK_AB R39, R211, R212 ;  /* 0x000000d4d327723e */ /* 0x008fe200000010ff */
[----:B------:R-:W-:Y:S01]  /*b340*/  FADD.FTZ R2, R179, R168 ;  /* 0x000000a8b3027221 */ /* 0x000fe20000010000 */
[----:B------:R-:W-:Y:S03]  /*b350*/  MOV R179, R209 ;  /* 0x000000d100b37202 */ /* 0x000fe60000000f00 */
[----:B------:R-:W-:Y:S04]  /*b360*/  FADD.FTZ R2, R182, R2 ;  /* 0x00000002b6027221 */ /* 0x000fe80000010000 */
[----:B------:R-:W-:Y:S01]  /*b370*/  MUFU.EX2 R168, R66 ;  /* 0x0000004200a87308 */ /* 0x000fe20000000800 */
[C---:B------:R-:W-:Y:S04]  /*b380*/  HMMA.16816.F32.BF16 R8, R36.reuse, R40, R8 ;  /* 0x000000282408723c */ /* 0x040fe80000041808 */
[----:B------:R-:W-:Y:S02]  /*b390*/  FADD.FTZ R56, R179, R56 ;  /* 0x00000038b3387221 */ /* 0x000fe40000010000 */
[----:B------:R-:W-:Y:S02]  /*b3a0*/  FADD.FTZ R2, R178, R2 ;  /* 0x00000002b2027221 */ /* 0x000fe40000010000 */
[-C--:B------:R-:W-:Y:S01]  /*b3b0*/  HMMA.16816.F32.BF16 R12, R36, R42.reuse, R12 ;  /* 0x0000002a240c723c */ /* 0x080fe2000004180c */
[----:B------:R3:W-:Y:S03]  /*b3c0*/  MUFU.EX2 R66, R58 ;  /* 0x0000003a00427308 */ /* 0x0007e60000000800 */
[----:B------:R-:W-:Y:S02]  /*b3d0*/  FADD.FTZ R60, R192, R56 ;  /* 0x00000038c03c7221 */ /* 0x000fe40000010000 */
[----:B------:R-:W-:Y:S01]  /*b3e0*/  FADD.FTZ R61, R250, R2 ;  /* 0x00000002fa3d7221 */ /* 0x000fe20000010000 */
[----:B------:R-:W-:Y:S01]  /*b3f0*/  MOV R250, R195 ;  /* 0x000000c300fa7202 */ /* 0x000fe20000000f00 */
[C---:B------:R-:W-:Y:S01]  /*b400*/  HMMA.16816.F32.BF16 R16, R28.reuse, R42, R16 ;  /* 0x0000002a1c10723c */ /* 0x040fe20000041810 */
[----:B------:R-:W4:Y:S02]  /*b410*/  LDSM.16.MT88.4 R40, [R221+0xf000] ;  /* 0x00f00000dd28783b */ /* 0x000f240000004200 */
[----:B------:R-:W1:Y:S01]  /*b420*/  MUFU.EX2 R208, R208 ;  /* 0x000000d000d07308 */ /* 0x000e620000000800 */
[----:B------:R-:W-:Y:S04]  /*b430*/  MOV R2, R194 ;  /* 0x000000c200027202 */ /* 0x000fe80000000f00 */
[-C--:B--2---:R-:W-:Y:S04]  /*b440*/  HMMA.16816.F32.BF16 R68, R28, R48.reuse, R68 ;  /* 0x000000301c44723c */ /* 0x084fe80000041844 */
[----:B-----5:R-:W-:Y:S01]  /*b450*/  FFMA.FTZ R0, R0, R181, R180 ;  /* 0x000000b500007223 */ /* 0x020fe200000100b4 */
[----:B------:R-:W-:Y:S01]  /*b460*/  MOV R180, R191 ;  /* 0x000000bf00b47202 */ /* 0x000fe20000000f00 */
[----:B------:R2:W-:Y:S01]  /*b470*/  MUFU.EX2 R209, R216 ;  /* 0x000000d800d17308 */ /* 0x0005e20000000800 */
[----:B------:R-:W-:Y:S01]  /*b480*/  LDSM.16.MT88.4 R188, [R221+0xd800] ;  /* 0x00d80000ddbc783b */ /* 0x000fe20000004200 */
[C---:B------:R-:W-:Y:S04]  /*b490*/  HMMA.16816.F32.BF16 R72, R36.reuse, R48, R72 ;  /* 0x000000302448723c */ /* 0x040fe80000041848 */
[----:B------:R-:W-:Y:S01]  /*b4a0*/  MOV R181, R207 ;  /* 0x000000cf00b57202 */ /* 0x000fe20000000f00 */
[----:B------:R-:W-:Y:S02]  /*b4b0*/  FADD.FTZ R0, R184, R0 ;  /* 0x00000000b8007221 */ /* 0x000fe40000010000 */
[----:B---3--:R-:W-:Y:S01]  /*b4c0*/  LDSM.16.MT88.4 R56, [R224+0xf800] ;  /* 0x00f80000e038783b */ /* 0x008fe20000004200 */
[-C--:B------:R-:W-:Y:S01]  /*b4d0*/  HMMA.16816.F32.BF16 R76, R36, R50.reuse, R76 ;  /* 0x00000032244c723c */ /* 0x080fe2000004184c */
[----:B------:R-:W3:Y:S03]  /*b4e0*/  MUFU.EX2 R207, R187 ;  /* 0x000000bb00cf7308 */ /* 0x000ee60000000800 */
[----:B------:R-:W-:Y:S01]  /*b4f0*/  FADD.FTZ R0, R180, R0 ;  /* 0x00000000b4007221 */ /* 0x000fe20000010000 */
[----:B-1----:R-:W-:Y:S03]  /*b500*/  F2FP.BF16.PACK_AB R203, R208, R63 ;  /* 0x0000003fd0cb723e */ /* 0x002fe600000010ff */
[C---:B------:R-:W-:Y:S01]  /*b510*/  HMMA.16816.F32.BF16 R80, R28.reuse, R50, R80 ;  /* 0x000000321c50723c */ /* 0x040fe20000041850 */
[----:B------:R-:W1:Y:S03]  /*b520*/  LDSM.16.MT88.4 R48, [R222+0xf000] ;  /* 0x00f00000de30783b */ /* 0x000e660000004200 */
[----:B------:R-:W-:Y:S01]  /*b530*/  FADD.FTZ R0, R176, R0 ;  /* 0x00000000b0007221 */ /* 0x000fe20000010000 */
[----:B--2---:R-:W-:Y:S03]  /*b540*/  MOV R216, R202 ;  /* 0x000000ca00d87202 */ /* 0x004fe60000000f00 */
[-C--:B------:R-:W-:Y:S04]  /*b550*/  HMMA.16816.F32.BF16 R84, R28, R44.reuse, R84 ;  /* 0x0000002c1c54723c */ /* 0x080fe80000041854 */
[----:B------:R-:W-:Y:S04]  /*b560*/  F2FP.BF16.PACK_AB R202, R174, R64 ;  /* 0x00000040aeca723e */ /* 0x000fe800000010ff */
        /* <DEDUP_REMOVED lines=8> */
[----:B------:R-:W5:Y:S07]  /*b5f0*/  LDSM.16.MT88.4 R52, [R223+0xf000] ;  /* 0x00f00000df34783b */ /* 0x000f6e0000004200 */
[-C--:B----4-:R-:W-:Y:S08]  /*b600*/  HMMA.16816.F32.BF16 R116, R28, R40.reuse, R116 ;  /* 0x000000281c74723c */ /* 0x090ff00000041874 */
[C---:B------:R-:W-:Y:S08]  /*b610*/  HMMA.16816.F32.BF16 R120, R36.reuse, R40, R120 ;  /* 0x000000282478723c */ /* 0x040ff00000041878 */
[-C--:B------:R-:W-:Y:S08]  /*b620*/  HMMA.16816.F32.BF16 R124, R36, R42.reuse, R124 ;  /* 0x0000002a247c723c */ /* 0x080ff0000004187c */
[C---:B------:R-:W-:Y:S01]  /*b630*/  HMMA.16816.F32.BF16 R128, R28.reuse, R42, R128 ;  /* 0x0000002a1c80723c */ /* 0x040fe20000041880 */
[----:B------:R-:W4:Y:S07]  /*b640*/  LDSM.16.MT88.4 R40, [R222+0xd800] ;  /* 0x00d80000de28783b */ /* 0x000f2e0000004200 */
[-C--:B-1----:R-:W-:Y:S08]  /*b650*/  HMMA.16816.F32.BF16 R132, R28, R48.reuse, R132 ;  /* 0x000000301c84723c */ /* 0x082ff00000041884 */
[C---:B------:R-:W-:Y:S08]  /*b660*/  HMMA.16816.F32.BF16 R136, R36.reuse, R48, R136 ;  /* 0x000000302488723c */ /* 0x040ff00000041888 */
[-C--:B------:R-:W-:Y:S08]  /*b670*/  HMMA.16816.F32.BF16 R140, R36, R50.reuse, R140 ;  /* 0x00000032248c723c */ /* 0x080ff0000004188c */
[C---:B------:R-:W-:Y:S01]  /*b680*/  HMMA.16816.F32.BF16 R144, R28.reuse, R50, R144 ;  /* 0x000000321c90723c */ /* 0x040fe20000041890 */
[----:B------:R-:W-:Y:S07]  /*b690*/  LDSM.16.MT88.4 R48, [R221+0xf800] ;  /* 0x00f80000dd30783b */ /* 0x000fee0000004200 */
[-C--:B--2---:R-:W-:Y:S08]  /*b6a0*/  HMMA.16816.F32.BF16 R148, R28, R44.reuse, R148 ;  /* 0x0000002c1c94723c */ /* 0x084ff00000041894 */
[C---:B------:R-:W-:Y:S07]  /*b6b0*/  HMMA.16816.F32.BF16 R152, R36.reuse, R44, R152 ;  /* 0x0000002c2498723c */ /* 0x040fee0000041898 */
[----:B------:R-:W-:Y:S01]  /*b6c0*/  FADD.FTZ R44, R185, R169 ;  /* 0x000000a9b92c7221 */ /* 0x000fe20000010000 */
[-C--:B------:R-:W-:Y:S04]  /*b6d0*/  HMMA.16816.F32.BF16 R20, R36, R46.reuse, R20 ;  /* 0x0000002e2414723c */ /* 0x080fe80000041814 */
[----:B------:R-:W-:Y:S01]  /*b6e0*/  FADD.FTZ R44, R181, R44 ;  /* 0x0000002cb52c7221 */ /* 0x000fe20000010000 */
[----:B------:R-:W-:Y:S02]  /*b6f0*/  MOV R169, R201 ;  /* 0x000000c900a97202 */ /* 0x000fe40000000f00 */
[----:B------:R-:W-:Y:S01]  /*b700*/  F2FP.BF16.PACK_AB R201, R65, R66 ;  /* 0x0000004241c9723e */ /* 0x000fe200000010ff */
[C---:B------:R-:W-:Y:S04]  /*b710*/  HMMA.16816.F32.BF16 R156, R28.reuse, R46, R156 ;  /* 0x0000002e1c9c723c */ /* 0x040fe8000004189c */
[----:B------:R-:W-:Y:S01]  /*b720*/  FADD.FTZ R62, R251, R44 ;  /* 0x0000002cfb3e7221 */ /* 0x000fe20000010000 */
[----:B------:R-:W-:Y:S01]  /*b730*/  MOV R251, R200 ;  /* 0x000000c800fb7202 */ /* 0x000fe20000000f00 */
[----:B------:R-:W-:Y:S01]  /*b740*/  LDSM.16.MT88.4 R44, [R223+0xd800] ;  /* 0x00d80000df2c783b */ /* 0x000fe20000004200 */
[----:B------:R-:W-:Y:S01]  /*b750*/  F2FP.BF16.PACK_AB R200, R67, R168 ;  /* 0x000000a843c8723e */ /* 0x000fe200000010ff */
[-C--:B-----5:R-:W-:Y:S04]  /*b760*/  HMMA.16816.F32.BF16 R32, R28, R52.reuse, R32 ;  /* 0x000000341c20723c */ /* 0x0a0fe80000041820 */
[----:B------:R-:W-:Y:S04]  /*b770*/  FADD.FTZ R2, R2, R62 ;  /* 0x0000003e02027221 */ /* 0x000fe80000010000 */
[C---:B------:R-:W-:Y:S08]  /*b780*/  HMMA.16816.F32.BF16 R160, R36.reuse, R52, R160 ;  /* 0x0000003424a0723c */ /* 0x040ff000000418a0 */
[-C--:B------:R-:W-:Y:S01]  /*b790*/  HMMA.16816.F32.BF16 R24, R36, R54.reuse, R24 ;  /* 0x000000362418723c */ /* 0x080fe20000041818 */
[----:B------:R-:W1:Y:S07]  /*b7a0*/  LDSM.16.MT88.4 R36, [R224+0xd800] ;  /* 0x00d80000e024783b */ /* 0x000e6e0000004200 */
[----:B------:R-:W-:Y:S01]  /*b7b0*/  HMMA.16816.F32.BF16 R164, R28, R54, R164 ;  /* 0x000000361ca4723c */ /* 0x000fe200000418a4 */
[----:B------:R-:W2:Y:S06]  /*b7c0*/  LDSM.16.MT88.4 R52, [R222+0xf800] ;  /* 0x00f80000de34783b */ /* 0x000eac0000004200 */
[----:B------:R-:W-:Y:S02]  /*b7d0*/  F2FP.BF16.PACK_AB R28, R206, R205 ;  /* 0x000000cdce1c723e */ /* 0x000fe400000010ff */
[----:B---3--:R-:W-:Y:S03]  /*b7e0*/  F2FP.BF16.PACK_AB R29, R207, R204 ;  /* 0x000000cccf1d723e */ /* 0x008fe600000010ff */
[----:B------:R-:W-:Y:S02]  /*b7f0*/  F2FP.BF16.PACK_AB R30, R210, R209 ;  /* 0x000000d1d21e723e */ /* 0x000fe400000010ff */
[----:B------:R-:W-:Y:S07]  /*b800*/  F2FP.BF16.PACK_AB R31, R175, R173 ;  /* 0x000000adaf1f723e */ /* 0x000fee00000010ff */
[-C--:B------:R-:W-:Y:S01]  /*b810*/  HMMA.16816.F32.BF16 R180, R28, R188.reuse, R4 ;  /* 0x000000bc1cb4723c */ /* 0x080fe20000041804 */
[----:B------:R-:W3:Y:S07]  /*b820*/  LDSM.16.MT88.4 R4, [R223+0xf800] ;  /* 0x00f80000df04783b */ /* 0x000eee0000004200 */
[C---:B------:R-:W-:Y:S07]  /*b830*/  HMMA.16816.F32.BF16 R176, R200.reuse, R188, R8 ;  /* 0x000000bcc8b0723c */ /* 0x040fee0000041808 */
[----:B------:R-:W-:Y:S01]  /*b840*/  MOV R11, R193 ;  /* 0x000000c1000b7202 */ /* 0x000fe20000000f00 */
[-C--:B------:R-:W-:Y:S04]  /*b850*/  HMMA.16816.F32.BF16 R184, R200, R190.reuse, R12 ;  /* 0x000000bec8b8723c */ /* 0x080fe8000004180c */
[----:B------:R-:W-:Y:S02]  /*b860*/  FADD.FTZ R0, R11, R0 ;  /* 0x000000000b007221 */ /* 0x000fe40000010000 */
[----:B------:R-:W-:Y:S02]  /*b870*/  FADD.FTZ R9, R251, R60 ;  /* 0x0000003cfb097221 */ /* 0x000fe40000010000 */
[C---:B------:R-:W-:Y:S04]  /*b880*/  HMMA.16816.F32.BF16 R188, R28.reuse, R190, R16 ;  /* 0x000000be1cbc723c */ /* 0x040fe80000041810 */
[----:B------:R-:W-:Y:S02]  /*b890*/  FADD.FTZ R0, R169, R0 ;  /* 0x00000000a9007221 */ /* 0x000fe40000010000 */
[----:B------:R-:W-:Y:S02]  /*b8a0*/  FADD.FTZ R12, R216, R2 ;  /* 0x00000002d80c7221 */ /* 0x000fe40000010000 */
[-C--:B----4-:R-:W-:Y:S04]  /*b8b0*/  HMMA.16816.F32.BF16 R68, R28, R40.reuse, R68 ;  /* 0x000000281c44723c */ /* 0x090fe80000041844 */
        /* <DEDUP_REMOVED lines=11> */
[-C--:B-1----:R-:W-:Y:S04]  /*b970*/  HMMA.16816.F32.BF16 R84, R28, R36.reuse, R84 ;  /* 0x000000241c54723c */ /* 0x082fe80000041854 */
[----:B------:R-:W-:Y:S04]  /*b980*/  FADD.FTZ R8, R215, R8 ;  /* 0x00000008d7087221 */ /* 0x000fe80000010000 */
        /* <DEDUP_REMOVED lines=19> */
[-C--:B------:R-:W-:Y:S08]  /*bac0*/  HMMA.16816.F32.BF16 R116, R28, R48.reuse, R116 ;  /* 0x000000301c74723c */ /* 0x080ff00000041874 */
[C---:B------:R-:W-:Y:S08]  /*bad0*/  HMMA.16816.F32.BF16 R120, R200.reuse, R48, R120 ;  /* 0x00000030c878723c */ /* 0x040ff00000041878 */
[-C--:B------:R-:W-:Y:S08]  /*bae0*/  HMMA.16816.F32.BF16 R124, R200, R50.reuse, R124 ;  /* 0x00000032c87c723c */ /* 0x080ff0000004187c */
[C---:B------:R-:W-:Y:S08]  /*baf0*/  HMMA.16816.F32.BF16 R128, R28.reuse, R50, R128 ;  /* 0x000000321c80723c */ /* 0x040ff00000041880 */
[-C--:B--2---:R-:W-:Y:S08]  /*bb00*/  HMMA.16816.F32.BF16 R132, R28, R52.reuse, R132 ;  /* 0x000000341c84723c */ /* 0x084ff00000041884 */
        /* <DEDUP_REMOVED lines=12> */
[----:B------:R-:W-:Y:S02]  /*bbd0*/  FADD.FTZ R2, R213, R5 ;  /* 0x00000005d5027221 */ /* 0x000fe40000010000 */
[----:B------:R-:W-:Y:S01]  /*bbe0*/  FADD.FTZ R4, R249, R4 ;  /* 0x00000004f9047221 */ /* 0x000fe20000010000 */
[----:B------:R-:W-:Y:S04]  /*bbf0*/  HMMA.16816.F32.BF16 R164, R28, R6, R164 ;  /* 0x000000061ca4723c */ /* 0x000fe800000418a4 */
[----:B------:R-:W-:Y:S01]  /*bc00*/  FADD.FTZ R8, R168, R2 ;  /* 0x00000002a8087221 */ /* 0x000fe20000010000 */
[----:B------:R-:W-:Y:S01]  /*bc10*/  MOV R168, R172 ;  /* 0x000000ac00a87202 */ /* 0x000fe20000000f00 */
[----:B------:R-:W-:Y:S02]  /*bc20*/  FADD.FTZ R4, R205, R4 ;  /* 0x00000004cd047221 */ /* 0x000fe40000010000 */
[----:B------:R-:W-:Y:S04]  /*bc30*/  FADD.FTZ R5, R66, R0 ;  /* 0x0000000042057221 */ /* 0x000fe80000010000 */
[----:B------:R-:W-:Y:S02]  /*bc40*/  FADD.FTZ R2, R207, R9 ;  /* 0x00000009cf027221 */ /* 0x000fe40000010000 */
[----:B------:R-:W-:Y:S02]  /*bc50*/  FADD.FTZ R0, R67, R8 ;  /* 0x0000000843007221 */ /* 0x000fe40000010000 */
[----:B------:R-:W-:Y:S02]  /*bc60*/  FADD.FTZ R10, R206, R4 ;  /* 0x00000004ce0a7221 */ /* 0x000fe40000010000 */
[----:B------:R-:W-:Y:S02]  /*bc70*/  FADD.FTZ R4, R65, R5 ;  /* 0x0000000541047221 */ /* 0x000fe40000010000 */
[----:B------:R-:W-:Y:S01]  /*bc80*/  FADD.FTZ R5, R173, R2 ;  /* 0x00000002ad057221 */ /* 0x000fe20000010000 */
[----:B------:R-:W-:Y:S01]  /*bc90*/  MOV R173, R171 ;  /* 0x000000ab00ad7202 */ /* 0x000fe20000000f00 */
[----:B------:R-:W-:Y:S02]  /*bca0*/  FADD.FTZ R2, R64, R0 ;  /* 0x0000000040027221 */ /* 0x000fe40000010000 */
[----:B------:R-:W-:Y:S02]  /*bcb0*/  FADD.FTZ R0, R63, R4 ;  /* 0x000000043f007221 */ /* 0x000fe40000010000 */
[----:B------:R-:W-:Y:S01]  /*bcc0*/  FADD.FTZ R2, R174, R2 ;  /* 0x00000002ae027221 */ /* 0x000fe20000010000 */
[----:B------:R-:W-:Y:S01]  /*bcd0*/  MOV R174, R170 ;  /* 0x000000aa00ae7202 */ /* 0x000fe20000000f00 */
[----:B------:R-:W-:Y:S02]  /*bce0*/  FADD.FTZ R0, R208, R0 ;  /* 0x00000000d0007221 */ /* 0x000fe40000010000 */
[----:B------:R-:W-:Y:S01]  /*bcf0*/  FADD.FTZ R6, R209, R10 ;  /* 0x0000000ad1067221 */ /* 0x000fe20000010000 */
[----:B------:R1:W-:Y:S01]  /*bd00*/  STL [R1+0x4], R2 ;  /* 0x0000040201007387 */ /* 0x0003e20000100800 */
[----:B------:R-:W-:Y:S01]  /*bd10*/  FADD.FTZ R240, R175, R5 ;  /* 0x00000005aff07221 */ /* 0x000fe20000010000 */
[----:B------:R-:W-:Y:S01]  /*bd20*/  MOV R175, R3 ;  /* 0x0000000300af7202 */ /* 0x000fe20000000f00 */
[----:B------:R-:W-:Y:S01]  /*bd30*/  FADD.FTZ R241, R210, R6 ;  /* 0x00000006d2f17221 */ /* 0x000fe20000010000 */
[----:B------:R1:W-:Y:S02]  /*bd40*/  STL [R1+0x8], R0 ;  /* 0x0000080001007387 */ /* 0x0003e40000100800 */
[----:B-1----:R-:W-:-:S05]  /*bd50*/  @P4 BRA `(.L_x_143) ;  /* 0xffffc63000004947 */ /* 0x002fca000383ffff */
.L_x_142:
[----:B--2---:R-:W2:Y:S04]  /*bd60*/  LDL.LU R9, [R1+0x4] ;  /* 0x0000040001097983 */ /* 0x004ea80000300800 */
[----:B------:R-:W1:Y:S04]  /*bd70*/  SHFL.BFLY PT, R0, R241, 0x2, 0x1f ;  /* 0x0c401f00f1007f89 */ /* 0x000e6800000e0000 */
[----:B------:R-:W3:Y:S04]  /*bd80*/  SHFL.BFLY PT, R2, R240, 0x2, 0x1f ;  /* 0x0c401f00f0027f89 */ /* 0x000ee800000e0000 */
[----:B------:R-:W4:Y:S01]  /*bd90*/  S2R R7, SR_TID.X ;  /* 0x0000000000077919 */ /* 0x000f220000002100 */
[----:B------:R-:W4:Y:S01]  /*bda0*/  S2UR UR6, SR_CTAID.Y ;  /* 0x00000000000679c3 */ /* 0x000f220000002600 */
[----:B------:R-:W-:-:S02]  /*bdb0*/  UISETP.NE.AND UP0, UPT, UR10, -0x1, UPT ;  /* 0xffffffff0a00788c */ /* 0x000fc4000bf05270 */
[----:B------:R-:W2:Y:S01]  /*bdc0*/  LDL.LU R8, [R1+0x8] ;  /* 0x0000080001087983 */ /* 0x000ea20000300800 */
[----:B------:R-:W-:Y:S01]  /*bdd0*/  ULDC.64 UR4, c[0x0][0x1e8] ;  /* 0x00007a0000047ab9 */ /* 0x000fe20000000a00 */
[----:B------:R-:W-:Y:S01]  /*bde0*/  BSSY B0, `(.L_x_146) ;  /* 0x00001b0000007945 */ /* 0x000fe20003800000 */
[----:B------:R-:W-:Y:S02]  /*bdf0*/  ULDC UR8, c[0x0][0x214] ;  /* 0x0000850000087ab9 */ /* 0x000fe40000000800 */
[----:B------:R-:W4:Y:S01]  /*be00*/  S2UR UR9, SR_CTAID.X ;  /* 0x00000000000979c3 */ /* 0x000f220000002500 */
[----:B------:R-:W-:Y:S02]  /*be10*/  UMOV UR24, URZ ;  /* 0x0000003f00187c82 */ /* 0x000fe40008000000 */
[----:B------:R-:W-:Y:S02]  /*be20*/  UMOV UR25, URZ ;  /* 0x0000003f00197c82 */ /* 0x000fe40008000000 */
[----:B------:R-:W-:Y:S01]  /*be30*/  @UP0 UIMAD.WIDE.U32 UR14, UR10, UR4, URZ ;  /* 0x000000040a0e02a5 */ /* 0x000fe2000f8e003f */
[----:B-1----:R-:W-:-:S02]  /*be40*/  FADD.FTZ R241, R0, R241 ;  /* 0x000000f100f17221 */ /* 0x002fc40000010000 */
[----:B------:R-:W1:Y:S01]  /*be50*/  S2UR UR11, SR_CTAID.Z ;  /* 0x00000000000b79c3 */ /* 0x000e620000002700 */
[----:B------:R-:W-:Y:S01]  /*be60*/  @UP0 UIMAD UR7, UR10, UR5, UR15 ;  /* 0x000000050a0702a4 */ /* 0x000fe2000f8e020f */
[----:B---3--:R-:W-:Y:S01]  /*be70*/  FADD.FTZ R240, R2, R240 ;  /* 0x000000f002f07221 */ /* 0x008fe20000010000 */
[----:B------:R-:W3:Y:S01]  /*be80*/  SHFL.BFLY PT, R0, R241, 0x1, 0x1f ;  /* 0x0c201f00f1007f89 */ /* 0x000ee200000e0000 */
[----:B------:R-:W-:-:S03]  /*be90*/  ULDC.64 UR4, c[0x0][0x1e0] ;  /* 0x0000780000047ab9 */ /* 0x000fc60000000a00 */
[----:B------:R-:W1:Y:S01]  /*bea0*/  SHFL.BFLY PT, R4, R240, 0x1, 0x1f ;  /* 0x0c201f00f0047f89 */ /* 0x000e6200000e0000 */
[----:B----4-:R-:W-:Y:S02]  /*beb0*/  @!UP0 USHF.R.S32.HI UR12, URZ, 0x1f, UR6 ;  /* 0x0000001f3f0c8899 */ /* 0x010fe40008011406 */
[----:B------:R-:W-:Y:S02]  /*bec0*/  @!UP0 UIMAD.WIDE.U32 UR22, UR6, UR4, URZ ;  /* 0x00000004061682a5 */ /* 0x000fe4000f8e003f */
[----:B------:R-:W-:-:S03]  /*bed0*/  @!UP0 UIMAD UR12, UR12, UR4, URZ ;  /* 0x000000040c0c82a4 */ /* 0x000fc6000f8e023f */
[----:B------:R-:W-:Y:S02]  /*bee0*/  ULDC.U8 UR4, c[0x0][0x329] ;  /* 0x0000ca4000047ab9 */ /* 0x000fe40000000000 */
[----:B------:R-:W-:Y:S02]  /*bef0*/  UISETP.NE.AND UP1, UPT, UR4, URZ, UPT ;  /* 0x0000003f0400728c */ /* 0x000fe4000bf25270 */
[----:B------:R-:W-:Y:S02]  /*bf00*/  @!UP0 UIMAD UR12, UR6, UR5, UR12 ;  /* 0x00000005060c82a4 */ /* 0x000fe4000f8e020c */
[----:B------:R-:W-:Y:S02]  /*bf10*/  @!UP0 UMOV UR14, UR22 ;  /* 0x00000016000e8c82 */ /* 0x000fe40008000000 */
[----:B------:R-:W-:Y:S02]  /*bf20*/  ULDC.U8 UR5, c[0x0][0x328] ;  /* 0x0000ca0000057ab9 */ /* 0x000fe40000000000 */
[----:B------:R-:W-:Y:S01]  /*bf30*/  UISETP.NE.AND UP2, UPT, UR5, URZ, UPT ;  /* 0x0000003f0500728c */ /* 0x000fe2000bf45270 */
[----:B---3--:R-:W-:Y:S01]  /*bf40*/  FADD.FTZ R241, R241, R0 ;  /* 0x00000000f1f17221 */ /* 0x008fe20000010000 */
[----:B------:R-:W-:-:S02]  /*bf50*/  MOV R0, 0x3f800000 ;  /* 0x3f80000000007802 */ /* 0x000fc40000000f00 */
[----:B------:R-:W-:Y:S01]  /*bf60*/  UISETP.NE.OR UP3, UPT, UR4, URZ, !UP2 ;  /* 0x0000003f0400728c */ /* 0x000fe2000d765670 */
[----:B-1----:R-:W-:Y:S01]  /*bf70*/  FADD.FTZ R240, R240, R4 ;  /* 0x00000004f0f07221 */ /* 0x002fe20000010000 */
[----:B------:R-:W-:Y:S01]  /*bf80*/  FSETP.NE.FTZ.AND P5, PT, R241, RZ, PT ;  /* 0x000000fff100720b */ /* 0x000fe20003fb5000 */
[----:B------:R-:W-:Y:S01]  /*bf90*/  @UP1 ULDC UR15, c[0x0][0x210] ;  /* 0x00008400000f1ab9 */ /* 0x000fe20000000800 */
[----:B------:R-:W-:Y:S01]  /*bfa0*/  SHF.R.S32.HI R4, RZ, 0x1f, R7 ;  /* 0x0000001fff047819 */ /* 0x000fe20000011407 */
[----:B------:R-:W-:Y:S01]  /*bfb0*/  ULDC UR5, c[0x0][0x234] ;  /* 0x00008d0000057ab9 */ /* 0x000fe20000000800 */
[----:B------:R-:W-:Y:S01]  /*bfc0*/  FSETP.NE.FTZ.AND P4, PT, R240, RZ, PT ;  /* 0x000000fff000720b */ /* 0x000fe20003f95000 */
[----:B------:R-:W-:Y:S02]  /*bfd0*/  @UP1 UIMAD UR15, UR15, UR8, URZ ;  /* 0x000000080f0f12a4 */ /* 0x000fe4000f8e023f */
[----:B------:R-:W-:Y:S02]  /*bfe0*/  @!UP1 USEL UR15, UR8, UR5, !UP2 ;  /* 0x00000005080f9287 */ /* 0x000fe4000d000000 */
[----:B------:R-:W-:-:S02]  /*bff0*/  ULDC UR4, c[0x0][0x1c0] ;  /* 0x0000700000047ab9 */ /* 0x000fc40000000800 */
[----:B------:R-:W-:Y:S02]  /*c000*/  @UP1 UMOV UR16, 0x1 ;  /* 0x0000000100101882 */ /* 0x000fe40000000000 */
[----:B------:R-:W1:Y:S01]  /*c010*/  @P5 MUFU.RCP R0, R241 ;  /* 0x000000f100005308 */ /* 0x000e620000001000 */
[----:B------:R-:W-:Y:S02]  /*c020*/  @!UP1 UIMAD UR16, UR15, UR4, URZ ;  /* 0x000000040f1092a4 */ /* 0x000fe4000f8e023f */
[----:B------:R-:W-:Y:S02]  /*c030*/  @!UP3 UIMAD UR20, UR6, UR8, URZ ;  /* 0x000000080614b2a4 */ /* 0x000fe4000f8e023f */
[----:B------:R-:W-:Y:S02]  /*c040*/  @UP1 ULDC UR17, c[0x0][0x210] ;  /* 0x0000840000111ab9 */ /* 0x000fe40000000800 */
[----:B------:R-:W-:Y:S02]  /*c050*/  UIMAD UR4, UR6, UR16, URZ ;  /* 0x00000010060472a4 */ /* 0x000fe4000f8e023f */
[----:B------:R-:W-:-:S02]  /*c060*/  @!UP1 UMOV UR17, 0x1 ;  /* 0x0000000100119882 */ /* 0x000fc40000000000 */
[----:B------:R-:W-:Y:S02]  /*c070*/  @!UP3 USEL UR20, UR20, UR10, !UP0 ;  /* 0x0000000a1414b287 */ /* 0x000fe4000c000000 */
[----:B------:R-:W-:Y:S02]  /*c080*/  UIMAD UR9, UR9, UR17, URZ ;  /* 0x00000011090972a4 */ /* 0x000fe4000f8e023f */
[----:B------:R-:W-:Y:S01]  /*c090*/  USEL UR4, UR4, URZ, UP3 ;  /* 0x0000003f04047287 */ /* 0x000fe20009800000 */
[C---:B-1----:R-:W-:Y:S01]  /*c0a0*/  FMUL.FTZ R180, R0.reuse, R180 ;  /* 0x000000b400b47220 */ /* 0x042fe20000410000 */
[----:B------:R-:W-:Y:S01]  /*c0b0*/  USHF.L.U32 UR9, UR9, 0x7, URZ ;  /* 0x0000000709097899 */ /* 0x000fe2000800063f */
[C---:B------:R-:W-:Y:S01]  /*c0c0*/  FMUL.FTZ R188, R0.reuse, R188 ;  /* 0x000000bc00bc7220 */ /* 0x040fe20000410000 */
[----:B------:R-:W-:Y:S01]  /*c0d0*/  UIMAD UR15, UR11, UR15, UR4 ;  /* 0x0000000f0b0f72a4 */ /* 0x000fe2000f8e0204 */
[C---:B------:R-:W-:Y:S01]  /*c0e0*/  FMUL.FTZ R16, R0.reuse, R68 ;  /* 0x0000004400107220 */ /* 0x040fe20000410000 */
[----:B------:R-:W-:Y:S01]  /*c0f0*/  @!UP3 UMOV UR24, UR20 ;  /* 0x000000140018bc82 */ /* 0x000fe20008000000 */
[C---:B------:R-:W-:Y:S01]  /*c100*/  FMUL.FTZ R13, R0.reuse, R69 ;  /* 0x00000045000d7220 */ /* 0x040fe20000410000 */
[----:B------:R-:W-:Y:S01]  /*c110*/  USHF.R.S32.HI UR4, URZ, 0x1f, UR9 ;  /* 0x0000001f3f047899 */ /* 0x000fe20008011409 */
[C---:B------:R-:W-:Y:S01]  /*c120*/  FMUL.FTZ R80, R0.reuse, R80 ;  /* 0x0000005000507220 */ /* 0x040fe20000410000 */
[----:B------:R-:W-:Y:S01]  /*c130*/  @!UP3 USHF.R.S32.HI UR25, URZ, 0x1f, UR20 ;  /* 0x0000001f3f19b899 */ /* 0x000fe20008011414 */
[C---:B------:R-:W-:Y:S01]  /*c140*/  FMUL.FTZ R81, R0.reuse, R81 ;  /* 0x0000005100517220 */ /* 0x040fe20000410000 */
[----:B------:R-:W-:Y:S01]  /*c150*/  F2FP.BF16.PACK_AB R13, R13, R16 ;  /* 0x000000100d0d723e */ /* 0x000fe200000010ff */
[C---:B------:R-:W-:Y:S01]  /*c160*/  FMUL.FTZ R84, R0.reuse, R84 ;  /* 0x0000005400547220 */ /* 0x040fe20000410000 */
[----:B------:R-:W-:Y:S01]  /*c170*/  USHF.R.S32.HI UR5, URZ, 0x1f, UR15 ;  /* 0x0000001f3f057899 */ /* 0x000fe2000801140f */
[C---:B------:R-:W-:Y:S01]  /*c180*/  FMUL.FTZ R23, R0.reuse, R85 ;  /* 0x0000005500177220 */ /* 0x040fe20000410000 */
[----:B------:R-:W-:Y:S01]  /*c190*/  F2FP.BF16.PACK_AB R16, R81, R80 ;  /* 0x000000505110723e */ /* 0x000fe200000010ff */
[C---:B------:R-:W-:Y:S01]  /*c1a0*/  FMUL.FTZ R96, R0.reuse, R96 ;  /* 0x0000006000607220 */ /* 0x040fe20000410000 */
[----:B------:R-:W-:Y:S01]  /*c1b0*/  UIADD3 UR9, UP2, UP1, UR9, UR24, UR15 ;  /* 0x0000001809097290 */ /* 0x000fe2000f95e00f */
[C---:B------:R-:W-:Y:S01]  /*c1c0*/  FMUL.FTZ R20, R0.reuse, R97 ;  /* 0x0000006100147220 */ /* 0x040fe20000410000 */
[----:B------:R-:W-:Y:S01]  /*c1d0*/  F2FP.BF16.PACK_AB R23, R23, R84 ;  /* 0x000000541717723e */ /* 0x000fe200000010ff */
[C---:B------:R-:W-:Y:S01]  /*c1e0*/  FMUL.FTZ R100, R0.reuse, R100 ;  /* 0x0000006400647220 */ /* 0x040fe20000410000 */
[----:B------:R-:W-:Y:S01]  /*c1f0*/  @!UP0 UIADD3 UR7, UR23, UR12, URZ ;  /* 0x0000000c17078290 */ /* 0x000fe2000fffe03f */
[----:B------:R-:W-:Y:S01]  /*c200*/  FMUL.FTZ R66, R0, R101 ;  /* 0x0000006500427220 */ /* 0x000fe20000410000 */
[----:B------:R-:W-:Y:S01]  /*c210*/  F2FP.BF16.PACK_AB R20, R20, R96 ;  /* 0x000000601414723e */ /* 0x000fe200000010ff */
[C---:B------:R-:W-:Y:S01]  /*c220*/  FMUL.FTZ R112, R0.reuse, R112 ;  /* 0x0000007000707220 */ /* 0x040fe20000410000 */
[----:B------:R-:W-:Y:S01]  /*c230*/  UIADD3.X UR4, UR4, UR25, UR5, UP2, UP1 ;  /* 0x0000001904047290 */ /* 0x000fe200097e2405 */
        /* <DEDUP_REMOVED lines=25> */
[----:B------:R-:W-:-:S04]  /*c3d0*/  F2FP.BF16.PACK_AB R34, R34, R196 ;  /* 0x000000c42222723e */ /* 0x000fc800000010ff */
[----:B------:R-:W-:Y:S01]  /*c3e0*/  F2FP.BF16.PACK_AB R30, R30, R164 ;  /* 0x000000a41e1e723e */ /* 0x000fe200000010ff */
[----:B--2---:R-:W1:Y:S04]  /*c3f0*/  SHFL.BFLY PT, R5, R9, 0x2, 0x1f ;  /* 0x0c401f0009057f89 */ /* 0x004e6800000e0000 */
[----:B------:R-:W2:Y:S01]  /*c400*/  SHFL.BFLY PT, R6, R8, 0x2, 0x1f ;  /* 0x0c401f0008067f89 */ /* 0x000ea200000e0000 */
[----:B-1----:R-:W-:-:S05]  /*c410*/  FADD.FTZ R5, R5, R9 ;  /* 0x0000000905057221 */ /* 0x002fca0000010000 */
[----:B------:R-:W1:Y:S01]  /*c420*/  SHFL.BFLY PT, R10, R5, 0x1, 0x1f ;  /* 0x0c201f00050a7f89 */ /* 0x000e6200000e0000 */
[----:B--2---:R-:W-:Y:S01]  /*c430*/  FADD.FTZ R2, R6, R8 ;  /* 0x0000000806027221 */ /* 0x004fe20000010000 */
[CC--:B------:R-:W-:Y:S02]  /*c440*/  LEA.HI R6, R4.reuse, R7.reuse, RZ, 0x2 ;  /* 0x0000000704067211 */ /* 0x0c0fe400078f10ff */
[----:B------:R-:W-:Y:S02]  /*c450*/  LEA.HI R4, R4, R7, RZ, 0x5 ;  /* 0x0000000704047211 */ /* 0x000fe400078f28ff */
[----:B------:R-:W2:Y:S01]  /*c460*/  SHFL.BFLY PT, R9, R2, 0x1, 0x1f ;  /* 0x0c201f0002097f89 */ /* 0x000ea200000e0000 */
[----:B------:R-:W-:-:S04]  /*c470*/  LOP3.LUT R8, R6, 0x3ffffffc, RZ, 0xc0, !PT ;  /* 0x3ffffffc06087812 */ /* 0x000fc800078ec0ff */
[----:B------:R-:W-:Y:S02]  /*c480*/  IADD3 R8, -R8, R7, RZ ;  /* 0x0000000708087210 */ /* 0x000fe40007ffe1ff */
[----:B------:R-:W-:Y:S01]  /*c490*/  SHF.R.S32.HI R7, RZ, 0x5, R4 ;  /* 0x00000005ff077819 */ /* 0x000fe20000011404 */
[----:B-1----:R-:W-:Y:S01]  /*c4a0*/  FADD.FTZ R168, R5, R10 ;  /* 0x0000000a05a87221 */ /* 0x002fe20000010000 */
[----:B------:R-:W-:Y:S01]  /*c4b0*/  MOV R4, 0x3f800000 ;  /* 0x3f80000000047802 */ /* 0x000fe20000000f00 */
[C---:B------:R-:W-:Y:S01]  /*c4c0*/  FMUL.FTZ R5, R0.reuse, R189 ;  /* 0x000000bd00057220 */ /* 0x040fe20000410000 */
[----:B------:R-:W-:Y:S01]  /*c4d0*/  LEA R173, R7, R8, 0x9 ;  /* 0x0000000807ad7211 */ /* 0x000fe200078e48ff */
[----:B------:R-:W-:Y:S01]  /*c4e0*/  FMUL.FTZ R7, R0, R181 ;  /* 0x000000b500077220 */ /* 0x000fe20000410000 */
[----:B------:R-:W-:Y:S02]  /*c4f0*/  FSETP.NE.FTZ.AND P3, PT, R168, RZ, PT ;  /* 0x000000ffa800720b */ /* 0x000fe40003f75000 */
[----:B------:R-:W1:Y:S01]  /*c500*/  @P4 MUFU.RCP R4, R240 ;  /* 0x000000f000044308 */ /* 0x000e620000001000 */
[----:B------:R-:W-:-:S02]  /*c510*/  MOV R0, 0x3f800000 ;  /* 0x3f80000000007802 */ /* 0x000fc40000000f00 */
[----:B------:R-:W-:Y:S02]  /*c520*/  F2FP.BF16.PACK_AB R7, R7, R180 ;  /* 0x000000b40707723e */ /* 0x000fe400000010ff */
[----:B------:R-:W-:Y:S01]  /*c530*/  F2FP.BF16.PACK_AB R5, R5, R188 ;  /* 0x000000bc0505723e */ /* 0x000fe200000010ff */
[----:B--2---:R-:W-:Y:S01]  /*c540*/  FADD.FTZ R169, R2, R9 ;  /* 0x0000000902a97221 */ /* 0x004fe20000010000 */
[----:B------:R-:W-:-:S04]  /*c550*/  MOV R2, 0x3f800000 ;  /* 0x3f80000000027802 */ /* 0x000fc80000000f00 */
[----:B------:R-:W-:Y:S02]  /*c560*/  FSETP.NE.FTZ.AND P0, PT, R169, RZ, PT ;  /* 0x000000ffa900720b */ /* 0x000fe40003f15000 */
[----:B------:R-:W2:Y:S01]  /*c570*/  @P3 MUFU.RCP R2, R168 ;  /* 0x000000a800023308 */ /* 0x000ea20000001000 */
[C---:B-1----:R-:W-:Y:S02]  /*c580*/  FMUL.FTZ R182, R4.reuse, R182 ;  /* 0x000000b604b67220 */ /* 0x042fe40000410000 */
[C---:B------:R-:W-:Y:S02]  /*c590*/  FMUL.FTZ R183, R4.reuse, R183 ;  /* 0x000000b704b77220 */ /* 0x040fe40000410000 */
[C---:B------:R-:W-:Y:S02]  /*c5a0*/  FMUL.FTZ R190, R4.reuse, R190 ;  /* 0x000000be04be7220 */ /* 0x040fe40000410000 */
[C---:B------:R-:W-:Y:S02]  /*c5b0*/  FMUL.FTZ R8, R4.reuse, R191 ;  /* 0x000000bf04087220 */ /* 0x040fe40000410000 */
[----:B------:R-:W-:-:S02]  /*c5c0*/  FMUL.FTZ R70, R4, R70 ;  /* 0x0000004604467220 */ /* 0x000fc40000410000 */
[C---:B------:R-:W-:Y:S01]  /*c5d0*/  FMUL.FTZ R12, R4.reuse, R71 ;  /* 0x00000047040c7220 */ /* 0x040fe20000410000 */
[----:B------:R-:W1:Y:S01]  /*c5e0*/  @P0 MUFU.RCP R0, R169 ;  /* 0x000000a900000308 */ /* 0x000e620000001000 */
[----:B------:R-:W-:Y:S01]  /*c5f0*/  FMUL.FTZ R82, R4, R82 ;  /* 0x0000005204527220 */ /* 0x000fe20000410000 */
[----:B------:R-:W-:Y:S01]  /*c600*/  F2FP.BF16.PACK_AB R8, R8, R190 ;  /* 0x000000be0808723e */ /* 0x000fe200000010ff */
[----:B------:R-:W-:Y:S01]  /*c610*/  FMUL.FTZ R15, R4, R83 ;  /* 0x00000053040f7220 */ /* 0x000fe20000410000 */
        /* <DEDUP_REMOVED lines=37> */
[C---:B--2---:R-:W-:Y:S01]  /*c870*/  FMUL.FTZ R176, R2.reuse, R176 ;  /* 0x000000b002b07220 */ /* 0x044fe20000410000 */
[----:B------:R-:W-:Y:S01]  /*c880*/  F2FP.BF16.PACK_AB R33, R33, R198 ;  /* 0x000000c62121723e */ /* 0x000fe200000010ff */
        /* <DEDUP_REMOVED lines=51> */
[----:B------:R-:W-:Y:S01]  /*cbc0*/  FMUL.FTZ R187, R0, R187 ;  /* 0x000000bb00bb7220 */ /* 0x000fe20000410000 */
        /* <DEDUP_REMOVED lines=8> */
[----:B------:R-:W-:Y:S01]  /*cc50*/  F2FP.BF16.PACK_AB R14, R187, R14 ;  /* 0x0000000ebb0e723e */ /* 0x000fe200000010ff */
        /* <DEDUP_REMOVED lines=10> */
[----:B------:R-:W-:Y:S01]  /*cd00*/  FMUL.FTZ R107, R0, R107 ;  /* 0x0000006b006b7220 */ /* 0x000fe20000410000 */
        /* <DEDUP_REMOVED lines=29> */
[----:B------:R-:W-:Y:S02]  /*cee0*/  SHF.L.U32 R0, R4, 0x6, RZ ;  /* 0x0000000604007819 */ /* 0x000fe400000006ff */
[----:B------:R-:W-:-:S02]  /*cef0*/  F2FP.BF16.PACK_AB R31, R163, R31 ;  /* 0x0000001fa31f723e */ /* 0x000fc400000010ff */
[----:B------:R-:W-:Y:S02]  /*cf00*/  LOP3.LUT R0, R0, 0x1c0, RZ, 0xc0, !PT ;  /* 0x000001c000007812 */ /* 0x000fe400078ec0ff */
[----:B------:R-:W-:Y:S02]  /*cf10*/  F2FP.BF16.PACK_AB R27, R203, R27 ;  /* 0x0000001bcb1b723e */ /* 0x000fe400000010ff */
        /* <DEDUP_REMOVED lines=74> */
[----:B------:R-:W-:Y:S01]  /*d3c0*/  STS [R8+0x6400], R39 ;  /* 0x0064002708007388 */ /* 0x000fe20000000800 */
[----:B-1----:R-:W1:Y:S03]  /*d3d0*/  @P5 MUFU.LG2 R4, R241 ;  /* 0x000000f100045308 */ /* 0x002e660000000c00 */
[----:B------:R-:W-:Y:S04]  /*d3e0*/  STS [R9+0x6000], R36 ;  /* 0x0060002409007388 */ /* 0x000fe80000000800 */
[----:B------:R3:W-:Y:S01]  /*d3f0*/  STS [R9+0x6400], R35 ;  /* 0x0064002309007388 */ /* 0x0007e20000000800 */
[----:B--2---:R-:W-:-:S03]  /*d400*/  @P4 FMUL.FTZ R5, R5, 0.69314718246459960938 ;  /* 0x3f31721805054820 */ /* 0x004fc60000410000 */
[----:B------:R-:W-:Y:S01]  /*d410*/  STS [R7+0x4000], R34 ;  /* 0x0040002207007388 */ /* 0x000fe20000000800 */
[----:B-----5:R-:W-:-:S03]  /*d420*/  @P4 FFMA.FTZ R13, R171, c[0x0][0x238], R5 ;  /* 0x00008e00ab0d4a23 */ /* 0x020fc60000010005 */
[----:B------:R-:W-:Y:S04]  /*d430*/  STS [R7+0x4400], R33 ;  /* 0x0044002107007388 */ /* 0x000fe80000000800 */
[----:B------:R-:W-:Y:S04]  /*d440*/  STS [R6+0x4000], R30 ;  /* 0x0040001e06007388 */ /* 0x000fe80000000800 */
[----:B------:R-:W-:Y:S04]  /*d450*/  STS [R6+0x4400], R29 ;  /* 0x0044001d06007388 */ /* 0x000fe80000000800 */
[----:B------:R-:W-:Y:S04]  /*d460*/  STS [R7+0x6000], R32 ;  /* 0x0060002007007388 */ /* 0x000fe80000000800 */
[----:B------:R2:W-:Y:S01]  /*d470*/  STS [R7+0x6400], R31 ;  /* 0x0064001f07007388 */ /* 0x0005e20000000800 */
[----:B---3--:R-:W-:-:S03]  /*d480*/  MOV R9, 0x7f800000 ;  /* 0x7f80000000097802 */ /* 0x008fc60000000f00 */
[----:B------:R-:W-:Y:S04]  /*d490*/  STS [R6+0x6000], R28 ;  /* 0x0060001c06007388 */ /* 0x000fe80000000800 */
[----:B------:R1:W-:Y:S04]  /*d4a0*/  STS [R6+0x6400], R27 ;  /* 0x0064001b06007388 */ /* 0x0003e80000000800 */
[----:B------:R-:W-:Y:S06]  /*d4b0*/  BAR.SYNC.DEFER_BLOCKING 0x0 ;  /* 0x0000000000007b1d */ /* 0x000fec0000010000 */
[----:B------:R-:W3:Y:S01]  /*d4c0*/  S2R R15, SR_TID.X ;  /* 0x00000000000f7919 */ /* 0x000ee20000002100 */
[----:B--2---:R-:W2:Y:S01]  /*d4d0*/  @P0 MUFU.LG2 R7, R169 ;  /* 0x000000a900070308 */ /* 0x004ea20000000c00 */
[----:B-1----:R-:W-:-:S02]  /*d4e0*/  @P5 FMUL.FTZ R6, R4, 0.69314718246459960938 ;  /* 0x3f31721804065820 */ /* 0x002fc40000410000 */
[----:B------:R-:W-:Y:S01]  /*d4f0*/  @P3 FMUL.FTZ R4, R2, 0.69314718246459960938 ;  /* 0x3f31721802043820 */ /* 0x000fe20000410000 */
[----:B------:R1:W4:Y:S01]  /*d500*/  LDS.128 R20, [R239] ;  /* 0x00000000ef147984 */ /* 0x0003220000000c00 */
[----:B------:R-:W-:Y:S02]  /*d510*/  @P5 FFMA.FTZ R14, R172, c[0x0][0x238], R6 ;  /* 0x00008e00ac0e5a23 */ /* 0x000fe40000010006 */
[----:B------:R-:W-:Y:S01]  /*d520*/  @P3 FFMA.FTZ R12, R170, c[0x0][0x238], R4 ;  /* 0x00008e00aa0c3a23 */ /* 0x000fe20000010004 */
[----:B------:R1:W1:Y:S01]  /*d530*/  LDS.128 R28, [R239+0x800] ;  /* 0x00080000ef1c7984 */ /* 0x0002620000000c00 */
[----:B--2---:R-:W-:Y:S01]  /*d540*/  @P0 FMUL.FTZ R2, R7, 0.69314718246459960938 ;  /* 0x3f31721807020820 */ /* 0x004fe20000410000 */
[----:B---3--:R-:W-:Y:S02]  /*d550*/  SHF.R.S32.HI R80, RZ, 0x1f, R15 ;  /* 0x0000001fff507819 */ /* 0x008fe4000001140f */
[----:B------:R2:W3:Y:S01]  /*d560*/  LDS.128 R36, [R239+0x1000] ;  /* 0x00100000ef247984 */ /* 0x0004e20000000c00 */
[----:B------:R-:W-:Y:S01]  /*d570*/  @P0 FFMA.FTZ R9, R3, c[0x0][0x238], R2 ;  /* 0x00008e0003090a23 */ /* 0x000fe20000010002 */
[----:B------:R-:W-:-:S02]  /*d580*/  LEA.HI R0, R80, R15, RZ, 0x5 ;  /* 0x0000000f50007211 */ /* 0x000fc400078f28ff */
[----:B------:R2:W1:Y:S02]  /*d590*/  LDS.128 R44, [R239+0x1800] ;  /* 0x00180000ef2c7984 */ /* 0x0004640000000c00 */
[----:B------:R-:W-:Y:S02]  /*d5a0*/  LOP3.LUT R0, R0, 0xffffffe0, RZ, 0xc0, !PT ;  /* 0xffffffe000007812 */ /* 0x000fe400078ec0ff */
[----:B------:R2:W1:Y:S02]  /*d5b0*/  LDS.128 R52, [R239+0x2000] ;  /* 0x00200000ef347984 */ /* 0x0004640000000c00 */
        /* <DEDUP_REMOVED lines=14> */
[----:B---34-:R-:W3:Y:S01]  /*d6a0*/  LDL.LU R174, [R1+0x4c] ;  /* 0x00004c0001ae7983 */ /* 0x018ee20000300800 */
[----:B------:R-:W-:-:S04]  /*d6b0*/  SHF.R.S32.HI R2, RZ, 0x1f, R0 ;  /* 0x0000001fff027819 */ /* 0x000fc80000011400 */
[----:B------:R-:W-:-:S04]  /*d6c0*/  LEA.HI R0, R2, R0, RZ, 0x2 ;  /* 0x0000000002007211 */ /* 0x000fc800078f10ff */
[----:B------:R-:W-:-:S05]  /*d6d0*/  SHF.R.S32.HI R0, RZ, 0x2, R0 ;  /* 0x00000002ff007819 */ /* 0x000fca0000011400 */
[----:B---3--:R-:W-:-:S05]  /*d6e0*/  IMAD R0, R174, 0x10, R0 ;  /* 0x00000010ae007824 */ /* 0x008fca00078e0200 */
        /* <DEDUP_REMOVED lines=31> */
.L_x_147:
[----:B---34-:R-:W-:Y:S05]  /*d8e0*/  BSYNC B0 ;  /* 0x0000000000007941 */ /* 0x018fea0003800000 */
.L_x_146:
[----:B------:R-:W3:Y:S04]  /*d8f0*/  LDL.64 R82, [R1+0x10] ;  /* 0x0000100001527983 */ /* 0x000ee80000100a00 */
[----:B------:R4:W5:Y:S04]  /*d900*/  LDL.64 R84, [R1+0x18] ;  /* 0x0000180001547983 */ /* 0x0009680000100a00 */
[----:B------:R4:W5:Y:S04]  /*d910*/  LDL R12, [R1+0x20] ;  /* 0x00002000010c7983 */ /* 0x0009680000100800 */
[----:B------:R-:W2:Y:S01]  /*d920*/  S2R R10, SR_CTAID.Z ;  /* 0x00000000000a7919 */ /* 0x000ea20000002700 */
[----:B------:R-:W-:Y:S01]  /*d930*/  LEA.HI R3, R80, R15, RZ, 0x3 ;  /* 0x0000000f50037211 */ /* 0x000fe200078f18ff */
[----:B------:R-:W-:-:S02]  /*d940*/  USHF.R.S32.HI UR6, URZ, 0x1f, UR11 ;  /* 0x0000001f3f067899 */ /* 0x000fc4000801140b */
[----:B------:R-:W-:Y:S01]  /*d950*/  ULDC.64 UR4, c[0x0][0x1f0] ;  /* 0x00007c0000047ab9 */ /* 0x000fe20000000a00 */
[----:B------:R-:W-:Y:S01]  /*d960*/  SHF.R.S32.HI R7, RZ, 0x3, R3 ;  /* 0x00000003ff077819 */ /* 0x000fe20000011403 */
[----:B------:R-:W-:-:S04]  /*d970*/  UIMAD UR4, UR6, UR4, URZ ;  /* 0x00000004060472a4 */ /* 0x000fc8000f8e023f */
[----:B------:R-:W-:Y:S01]  /*d980*/  UIMAD UR4, UR11, UR5, UR4 ;  /* 0x000000050b0472a4 */ /* 0x000fe2000f8e0204 */
[----:B------:R-:W-:Y:S01]  /*d990*/  BSSY B0, `(.L_x_148) ;  /* 0x0000013000007945 */ /* 0x000fe20003800000 */
[----:B---3--:R-:W-:Y:S02]  /*d9a0*/  SHF.R.S32.HI R0, RZ, 0x1f, R82 ;  /* 0x0000001fff007819 */ /* 0x008fe40000011452 */
[----:B------:R-:W-:-:S04]  /*d9b0*/  IADD3 R2, P0, R82, UR14, RZ ;  /* 0x0000000e52027c10 */ /* 0x000fc8000ff1e0ff */
[----:B------:R-:W-:Y:S02]  /*d9c0*/  IADD3.X R3, R0, UR7, RZ, P0, !PT ;  /* 0x0000000700037c10 */ /* 0x000fe400087fe4ff */
[----:B------:R-:W-:-:S03]  /*d9d0*/  ISETP.GE.AND P0, PT, R7, UR13, PT ;  /* 0x0000000d07007c0c */ /* 0x000fc6000bf06270 */
[----:B--2---:R-:W-:-:S05]  /*d9e0*/  IMAD.WIDE.U32 R10, R10, c[0x0][0x1f0], R2 ;  /* 0x00007c000a0a7a25 */ /* 0x004fca00078e0002 */
[----:B------:R-:W-:-:S05]  /*d9f0*/  IADD3 R9, R11, UR4, RZ ;  /* 0x000000040b097c10 */ /* 0x000fca000fffe0ff */
[----:B------:R-:W-:Y:S05]  /*da00*/  @P0 BRA `(.L_x_149) ;  /* 0x000000b000000947 */ /* 0x000fea0003800000 */
[----:B----45:R-:W-:Y:S01]  /*da10*/  IMAD R0, R85, c[0x0][0x1e8], RZ ;  /* 0x00007a0055007a24 */ /* 0x030fe200078e02ff */
[----:B------:R-:W-:Y:S01]  /*da20*/  ISETP.GE.AND P2, PT, R82, c[0x0][0x220], PT ;  /* 0x0000880052007a0c */ /* 0x000fe20003f46270 */
[----:B------:R-:W-:Y:S01]  /*da30*/  IMAD.MOV.U32 R8, RZ, RZ, R10 ;  /* 0x000000ffff087224 */ /* 0x000fe200078e000a */
[----:B------:R-:W-:Y:S01]  /*da40*/  ISETP.GE.AND P1, PT, R12, c[0x0][0x220], PT ;  /* 0x000088000c007a0c */ /* 0x000fe20003f26270 */
[C---:B------:R-:W-:Y:S02]  /*da50*/  IMAD R0, R84.reuse, c[0x0][0x1ec], R0 ;  /* 0x00007b0054007a24 */ /* 0x040fe400078e0200 */
[----:B------:R-:W-:-:S05]  /*da60*/  IMAD.WIDE.U32 R4, R84, c[0x0][0x1e8], R8 ;  /* 0x00007a0054047a25 */ /* 0x000fca00078e0008 */
[----:B------:R-:W-:Y:S02]  /*da70*/  IADD3 R0, R5, R0, RZ ;  /* 0x0000000005007210 */ /* 0x000fe40007ffe0ff */
[----:B------:R-:W-:-:S04]  /*da80*/  LEA R2, P0, R4, c[0x0][0x1d0], 0x1 ;  /* 0x0000740004027a11 */ /* 0x000fc800078008ff */
[----:B------:R-:W-:-:S05]  /*da90*/  LEA.HI.X R3, R4, c[0x0][0x1d4], R0, 0x1, P0 ;  /* 0x0000750004037a11 */ /* 0x000fca00000f0c00 */
[----:B------:R2:W-:Y:S04]  /*daa0*/  @!P2 STG.E.128 [R2.64], R20 ;  /* 0x000000140200a986 */ /* 0x0005e8000c101d12 */
[----:B-1----:R2:W-:Y:S02]  /*dab0*/  @!P1 STG.E.128 [R2.64+0x80], R16 ;  /* 0x0000801002009986 */ /* 0x0025e4000c101d12 */
.L_x_149:
[----:B----4-:R-:W-:Y:S05]  /*dac0*/  BSYNC B0 ;  /* 0x0000000000007941 */ /* 0x010fea0003800000 */
.L_x_148:
[----:B------:R-:W-:Y:S01]  /*dad0*/  IADD3 R0, R7, 0x10, RZ ;  /* 0x0000001007007810 */ /* 0x000fe20007ffe0ff */
[----:B------:R-:W-:Y:S03]  /*dae0*/  BSSY B0, `(.L_x_150) ;  /* 0x0000011000007945 */ /* 0x000fe60003800000 */
[----:B------:R-:W-:-:S13]  /*daf0*/  ISETP.GE.AND P0, PT, R0, UR13, PT ;  /* 0x0000000d00007c0c */ /* 0x000fda000bf06270 */
[----:B------:R-:W-:Y:S05]  /*db00*/  @P0 BRA `(.L_x_151) ;  /* 0x000000e000000947 */ /* 0x000fea0003800000 */
[----:B-----5:R-:W-:Y:S01]  /*db10*/  IADD3 R6, P0, R84, 0x10, RZ ;  /* 0x0000001054067810 */ /* 0x020fe20007f1e0ff */
[----:B--2---:R-:W-:Y:S01]  /*db20*/  IMAD.MOV.U32 R2, RZ, RZ, R10 ;  /* 0x000000ffff027224 */ /* 0x004fe200078e000a */
[----:B------:R-:W-:Y:S02]  /*db30*/  MOV R3, R9 ;  /* 0x0000000900037202 */ /* 0x000fe40000000f00 */
[----:B------:R-:W-:Y:S01]  /*db40*/  ISETP.GE.AND P1, PT, R82, c[0x0][0x220], PT ;  /* 0x0000880052007a0c */ /* 0x000fe20003f26270 */
[----:B------:R-:W-:Y:S01]  /*db50*/  IMAD.X R0, RZ, RZ, R85, P0 ;  /* 0x000000ffff007224 */ /* 0x000fe200000e0655 */
[----:B------:R-:W-:Y:S01]  /*db60*/  ISETP.GE.AND P0, PT, R12, c[0x0][0x220], PT ;  /* 0x000088000c007a0c */ /* 0x000fe20003f06270 */
[----:B------:R-:W-:-:S04]  /*db70*/  IMAD.WIDE.U32 R4, R6, c[0x0][0x1e8], R2 ;  /* 0x00007a0006047a25 */ /* 0x000fc800078e0002 */
[----:B------:R-:W-:Y:S01]  /*db80*/  IMAD R0, R0, c[0x0][0x1e8], RZ ;  /* 0x00007a0000007a24 */ /* 0x000fe200078e02ff */
[----:B------:R-:W-:-:S03]  /*db90*/  LEA R2, P2, R4, c[0x0][0x1d0], 0x1 ;  /* 0x0000740004027a11 */ /* 0x000fc600078408ff */
[----:B------:R-:W-:-:S04]  /*dba0*/  IMAD R0, R6, c[0x0][0x1ec], R0 ;  /* 0x00007b0006007a24 */ /* 0x000fc800078e0200 */
[----:B------:R-:W-:-:S05]  /*dbb0*/  IMAD.IADD R0, R5, 0x1, R0 ;  /* 0x0000000105007824 */ /* 0x000fca00078e0200 */
[----:B------:R-:W-:-:S05]  /*dbc0*/  LEA.HI.X R3, R4, c[0x0][0x1d4], R0, 0x1, P2 ;  /* 0x0000750004037a11 */ /* 0x000fca00010f0c00 */
[----:B-1----:R1:W-:Y:S04]  /*dbd0*/  @!P1 STG.E.128 [R2.64], R28 ;  /* 0x0000001c02009986 */ /* 0x0023e8000c101d12 */
[----:B------:R1:W-:Y:S02]  /*dbe0*/  @!P0 STG.E.128 [R2.64+0x80], R24 ;  /* 0x0000801802008986 */ /* 0x0003e4000c101d12 */
.L_x_151:
[----:B------:R-:W-:Y:S05]  /*dbf0*/  BSYNC B0 ;  /* 0x0000000000007941 */ /* 0x000fea0003800000 */
.L_x_150:
[----:B------:R-:W-:Y:S01]  /*dc00*/  IADD3 R0, R7, 0x20, RZ ;  /* 0x0000002007007810 */ /* 0x000fe20007ffe0ff */
[----:B------:R-:W-:Y:S03]  /*dc10*/  BSSY B0, `(.L_x_152) ;  /* 0x0000011000007945 */ /* 0x000fe60003800000 */
[----:B------:R-:W-:-:S13]  /*dc20*/  ISETP.GE.AND P0, PT, R0, UR13, PT ;  /* 0x0000000d00007c0c */ /* 0x000fda000bf06270 */
[----:B------:R-:W-:Y:S05]  /*dc30*/  @P0 BRA `(.L_x_153) ;  /* 0x000000e000000947 */ /* 0x000fea0003800000 */
[----:B-----5:R-:W-:Y:S01]  /*dc40*/  IADD3 R6, P0, R84, 0x20, RZ ;  /* 0x0000002054067810 */ /* 0x020fe20007f1e0ff */
[----:B-12---:R-:W-:Y:S01]  /*dc50*/  IMAD.MOV.U32 R2, RZ, RZ, R10 ;  /* 0x000000ffff027224 */ /* 0x006fe200078e000a */
        /* <DEDUP_REMOVED lines=10> */
[----:B------:R1:W-:Y:S04]  /*dd00*/  @!P1 STG.E.128 [R2.64], R36 ;  /* 0x0000002402009986 */ /* 0x0003e8000c101d12 */
[----:B------:R1:W-:Y:S02]  /*dd10*/  @!P0 STG.E.128 [R2.64+0x80], R32 ;  /* 0x0000802002008986 */ /* 0x0003e4000c101d12 */
.L_x_153:
[----:B------:R-:W-:Y:S05]  /*dd20*/  BSYNC B0 ;  /* 0x0000000000007941 */ /* 0x000fea0003800000 */
.L_x_152:
        /* <DEDUP_REMOVED lines=18> */
.L_x_155:
[----:B------:R-:W-:Y:S05]  /*de50*/  BSYNC B0 ;  /* 0x0000000000007941 */ /* 0x000fea0003800000 */
.L_x_154:
        /* <DEDUP_REMOVED lines=18> */
.L_x_157:
[----:B------:R-:W-:Y:S05]  /*df80*/  BSYNC B0 ;  /* 0x0000000000007941 */ /* 0x000fea0003800000 */
.L_x_156:
        /* <DEDUP_REMOVED lines=18> */
.L_x_159:
[----:B------:R-:W-:Y:S05]  /*e0b0*/  BSYNC B0 ;  /* 0x0000000000007941 */ /* 0x000fea0003800000 */
.L_x_158:
        /* <DEDUP_REMOVED lines=18> */
.L_x_161:
[----:B------:R-:W-:Y:S05]  /*e1e0*/  BSYNC B0 ;  /* 0x0000000000007941 */ /* 0x000fea0003800000 */
.L_x_160:
[----:B------:R-:W3:Y:S02]  /*e1f0*/  LDL.LU R0, [R1+0x48] ;  /* 0x0000480001007983 */ /* 0x000ee40000300800 */
[----:B---3--:R-:W-:-:S13]  /*e200*/  ISETP.GE.AND P0, PT, R0, UR13, PT ;  /* 0x0000000d00007c0c */ /* 0x008fda000bf06270 */
[----:B------:R-:W-:Y:S05]  /*e210*/  @P0 EXIT ;  /* 0x000000000000094d */ /* 0x000fea0003800000 */
[----:B-----5:R-:W-:Y:S01]  /*e220*/  IADD3 R6, P0, R84, 0x70, RZ ;  /* 0x0000007054067810 */ /* 0x020fe20007f1e0ff */
[----:B-12---:R-:W-:Y:S01]  /*e230*/  IMAD.MOV.U32 R2, RZ, RZ, R10 ;  /* 0x000000ffff027224 */ /* 0x006fe200078e000a */
[----:B------:R-:W-:-:S03]  /*e240*/  MOV R3, R9 ;  /* 0x0000000900037202 */ /* 0x000fc60000000f00 */
        /* <DEDUP_REMOVED lines=8> */
[----:B------:R1:W-:Y:S01]  /*e2d0*/  @!P0 STG.E.128 [R2.64], R76 ;  /* 0x0000004c02008986 */ /* 0x0003e2000c101d12 */
[----:B------:R-:W-:-:S13]  /*e2e0*/  ISETP.GE.AND P0, PT, R12, c[0x0][0x220], PT ;  /* 0x000088000c007a0c */ /* 0x000fda0003f06270 */
[----:B------:R-:W-:Y:S05]  /*e2f0*/  @P0 EXIT ;  /* 0x000000000000094d */ /* 0x000fea0003800000 */
[----:B------:R-:W-:Y:S01]  /*e300*/  STG.E.128 [R2.64+0x80], R72 ;  /* 0x0000804802007986 */ /* 0x000fe2000c101d12 */
[----:B------:R-:W-:Y:S05]  /*e310*/  EXIT ;  /* 0x000000000000794d */ /* 0x000fea0003800000 */
.L_x_104:
[----:B------:R-:W-:Y:S01]  /*e320*/  UISETP.NE.AND UP4, UPT, UR10, -0x1, UPT ;  /* 0xffffffff0a00788c */ /* 0x000fe2000bf85270 */
[----:B-1----:R-:W-:Y:S01]  /*e330*/  SHF.R.S32.HI R8, RZ, 0x1f, R155 ;  /* 0x0000001fff087819 */ /* 0x002fe2000001149b */
[----:B------:R-:W-:Y:S01]  /*e340*/  ULDC.U8 UR17, c[0x0][0x329] ;  /* 0x0000ca4000117ab9 */ /* 0x000fe20000000000 */
[----:B------:R-:W1:Y:S01]  /*e350*/  S2R R12, SR_CTAID.Z ;  /* 0x00000000000c7919 */ /* 0x000e620000002700 */
[----:B------:R-:W-:Y:S01]  /*e360*/  UISETP.NE.AND UP1, UPT, UR17, URZ, UPT ;  /* 0x0000003f1100728c */ /* 0x000fe2000bf25270 */
[----:B------:R-:W-:Y:S01]  /*e370*/  LEA.HI R8, R8, R155, RZ, 0x3 ;  /* 0x0000009b08087211 */ /* 0x000fe200078f18ff */
[----:B------:R-:W-:Y:S01]  /*e380*/  ULDC.64 UR4, c[0x0][0x1e0] ;  /* 0x0000780000047ab9 */ /* 0x000fe20000000a00 */
[----:B------:R-:W2:Y:S01]  /*e390*/  S2R R6, SR_CTAID.X ;  /* 0x0000000000067919 */ /* 0x000ea20000002500 */
[----:B------:R-:W-:Y:S01]  /*e3a0*/  ULDC.64 UR6, c[0x0][0x1e8] ;  /* 0x00007a0000067ab9 */ /* 0x000fe20000000a00 */
[----:B------:R-:W-:Y:S01]  /*e3b0*/  LOP3.LUT R0, R8, 0xfffffff8, RZ, 0xc0, !PT ;  /* 0xfffffff808007812 */ /* 0x000fe200078ec0ff */
[----:B------:R-:W-:Y:S01]  /*e3c0*/  ULDC.U8 UR20, c[0x0][0x328] ;  /* 0x0000ca0000147ab9 */ /* 0x000fe20000000000 */
[----:B------:R-:W-:Y:S01]  /*e3d0*/  SHF.R.S32.HI R8, RZ, 0x3, R8 ;  /* 0x00000003ff087819 */ /* 0x000fe20000011408 */
[----:B------:R-:W-:Y:S01]  /*e3e0*/  @!UP4 USHF.R.S32.HI UR21, URZ, 0x1f, UR11 ;  /* 0x0000001f3f15c899 */ /* 0x000fe2000801140b */
[----:B------:R-:W-:Y:S01]  /*e3f0*/  BSSY B0, `(.L_x_162) ;  /* 0x000003d000007945 */ /* 0x000fe20003800000 */
[----:B------:R-:W-:Y:S01]  /*e400*/  USHF.R.S32.HI UR15, URZ, 0x1f, UR12 ;  /* 0x0000001f3f0f7899 */ /* 0x000fe2000801140c */
[----:B------:R-:W-:Y:S01]  /*e410*/  IMAD.IADD R15, R155, 0x1, -R0 ;  /* 0x000000019b0f7824 */ /* 0x000fe200078e0a00 */
[----:B------:R-:W-:Y:S01]  /*e420*/  @!UP4 UIMAD UR21, UR21, UR4, URZ ;  /* 0x000000041515c2a4 */ /* 0x000fe2000f8e023f */
[----:B------:R-:W-:Y:S01]  /*e430*/  SHF.R.S32.HI R9, RZ, 0x1f, R8 ;  /* 0x0000001fff097819 */ /* 0x000fe20000011408 */
[----:B------:R-:W-:Y:S01]  /*e440*/  @UP4 UIMAD.WIDE.U32 UR8, UR10, UR6, URZ ;  /* 0x000000060a0842a5 */ /* 0x000fe2000f8e003f */
[----:B------:R-:W-:Y:S01]  /*e450*/  IMAD.SHL.U32 R14, R15, 0x8, RZ ;  /* 0x000000080f0e7824 */ /* 0x000fe200078e00ff */
[----:B------:R-:W-:-:S02]  /*e460*/  UISETP.NE.AND UP3, UPT, UR20, URZ, UPT ;  /* 0x0000003f1400728c */ /* 0x000fc4000bf65270 */
[----:B------:R-:W-:Y:S02]  /*e470*/  @!UP4 UIMAD.WIDE.U32 UR22, UR11, UR4, URZ ;  /* 0x000000040b16c2a5 */ /* 0x000fe4000f8e003f */
[----:B------:R-:W-:Y:S01]  /*e480*/  @!UP4 UIMAD UR21, UR11, UR5, UR21 ;  /* 0x000000050b15c2a4 */ /* 0x000fe2000f8e0215 */
[----:B------:R-:W-:Y:S01]  /*e490*/  IADD3 R23, R14, 0x40, RZ ;  /* 0x000000400e177810 */ /* 0x000fe20007ffe0ff */
[----:B------:R-:W-:Y:S02]  /*e4a0*/  UISETP.NE.OR UP2, UPT, UR17, URZ, !UP3 ;  /* 0x0000003f1100728c */ /* 0x000fe4000df45670 */
[----:B------:R-:W-:Y:S02]  /*e4b0*/  ULDC.64 UR4, c[0x0][0x1f0] ;  /* 0x00007c0000047ab9 */ /* 0x000fe40000000a00 */
[----:B------:R-:W-:Y:S01]  /*e4c0*/  UIMAD UR4, UR15, UR4, URZ ;  /* 0x000000040f0472a4 */ /* 0x000fe2000f8e023f */
[----:B--2---:R-:W-:Y:S01]  /*e4d0*/  IMAD.WIDE R6, R6, 0x80, R8 ;  /* 0x0000008006067825 */ /* 0x004fe200078e0208 */
[----:B------:R-:W-:-:S02]  /*e4e0*/  @UP4 UIMAD UR7, UR10, UR7, UR9 ;  /* 0x000000070a0742a4 */ /* 0x000fc4000f8e0209 */
        /* <DEDUP_REMOVED lines=34> */
[----:B------:R-:W-:Y:S01]  /*e710*/  IMAD R0, R7, c[0x0][0x1e8], RZ ;  /* 0x00007a0007007a24 */ /* 0x000fe200078e02ff */
        /* <DEDUP_REMOVED lines=8> */
[----:B------:R1:W-:Y:S04]  /*e7a0*/  @!P1 STG.E.128 [R2.64], RZ ;  /* 0x000000ff02009986 */ /* 0x0003e8000c101d12 */
[----:B------:R1:W-:Y:S02]  /*e7b0*/  @!P0 STG.E.128 [R2.64+0x80], RZ ;  /* 0x000080ff02008986 */ /* 0x0003e4000c101d12 */
.L_x_163:
[----:B------:R-:W-:Y:S05]  /*e7c0*/  BSYNC B0 ;  /* 0x0000000000007941 */ /* 0x000fea0003800000 */
.L_x_162:
[----:B------:R-:W-:Y:S01]  /*e7d0*/  IADD3 R22, R8, 0x10, RZ ;  /* 0x0000001008167810 */ /* 0x000fe20007ffe0ff */
[----:B------:R-:W-:Y:S03]  /*e7e0*/  BSSY B0, `(.L_x_164) ;  /* 0x0000011000007945 */ /* 0x000fe60003800000 */
[----:B------:R-:W-:-:S13]  /*e7f0*/  ISETP.GE.AND P0, PT, R22, UR16, PT ;  /* 0x0000001016007c0c */ /* 0x000fda000bf06270 */
[----:B------:R-:W-:Y:S05]  /*e800*/  @P0 BRA `(.L_x_165) ;  /* 0x000000e000000947 */ /* 0x000fea0003800000 */
[----:B------:R-:W-:Y:S01]  /*e810*/  IADD3 R0, P0, R6, 0x10, RZ ;  /* 0x0000001006007810 */ /* 0x000fe20007f1e0ff */
[----:B------:R-:W-:Y:S01]  /*e820*/  IMAD.MOV.U32 R4, RZ, RZ, R12 ;  /* 0x000000ffff047224 */ /* 0x000fe200078e000c */
[----:B------:R-:W-:Y:S02]  /*e830*/  MOV R5, R11 ;  /* 0x0000000b00057202 */ /* 0x000fe40000000f00 */
[----:B------:R-:W-:Y:S01]  /*e840*/  ISETP.GE.AND P1, PT, R14, c[0x0][0x220], PT ;  /* 0x000088000e007a0c */ /* 0x000fe20003f26270 */
[----:B-1----:R-:W-:Y:S01]  /*e850*/  IMAD.X R2, RZ, RZ, R7, P0 ;  /* 0x000000ffff027224 */ /* 0x002fe200000e0607 */
[----:B------:R-:W-:Y:S01]  /*e860*/  ISETP.GE.AND P0, PT, R23, c[0x0][0x220], PT ;  /* 0x0000880017007a0c */ /* 0x000fe20003f06270 */
[----:B------:R-:W-:-:S04]  /*e870*/  IMAD.WIDE.U32 R4, R0, c[0x0][0x1e8], R4 ;  /* 0x00007a0000047a25 */ /* 0x000fc800078e0004 */
[----:B------:R-:W-:-:S04]  /*e880*/  IMAD R2, R2, c[0x0][0x1e8], RZ ;  /* 0x00007a0002027a24 */ /* 0x000fc800078e02ff */
[----:B------:R-:W-:Y:S01]  /*e890*/  IMAD R0, R0, c[0x0][0x1ec], R2 ;  /* 0x00007b0000007a24 */ /* 0x000fe200078e0202 */
[----:B------:R-:W-:-:S03]  /*e8a0*/  LEA R2, P2, R4, c[0x0][0x1d0], 0x1 ;  /* 0x0000740004027a11 */ /* 0x000fc600078408ff */
[----:B------:R-:W-:-:S05]  /*e8b0*/  IMAD.IADD R0, R5, 0x1, R0 ;  /* 0x0000000105007824 */ /* 0x000fca00078e0200 */
[----:B------:R-:W-:-:S05]  /*e8c0*/  LEA.HI.X R3, R4, c[0x0][0x1d4], R0, 0x1, P2 ;  /* 0x0000750004037a11 */ /* 0x000fca00010f0c00 */
[----:B------:R1:W-:Y:S04]  /*e8d0*/  @!P1 STG.E.128 [R2.64], RZ ;  /* 0x000000ff02009986 */ /* 0x0003e8000c101d12 */
[----:B------:R1:W-:Y:S02]  /*e8e0*/  @!P0 STG.E.128 [R2.64+0x80], RZ ;  /* 0x000080ff02008986 */ /* 0x0003e4000c101d12 */
.L_x_165:
[----:B------:R-:W-:Y:S05]  /*e8f0*/  BSYNC B0 ;  /* 0x0000000000007941 */ /* 0x000fea0003800000 */
.L_x_164:
        /* <DEDUP_REMOVED lines=18> */
.L_x_167:
[----:B------:R-:W-:Y:S05]  /*ea20*/  BSYNC B0 ;  /* 0x0000000000007941 */ /* 0x000fea0003800000 */
.L_x_166:
        /* <DEDUP_REMOVED lines=18> */
.L_x_169:
[----:B------:R-:W-:Y:S05]  /*eb50*/  BSYNC B0 ;  /* 0x0000000000007941 */ /* 0x000fea0003800000 */
.L_x_168:
        /* <DEDUP_REMOVED lines=18> */
.L_x_171:
[----:B------:R-:W-:Y:S05]  /*ec80*/  BSYNC B0 ;  /* 0x0000000000007941 */ /* 0x000fea0003800000 */
.L_x_170:
        /* <DEDUP_REMOVED lines=18> */
.L_x_173:
[----:B------:R-:W-:Y:S05]  /*edb0*/  BSYNC B0 ;  /* 0x0000000000007941 */ /* 0x000fea0003800000 */
.L_x_172:
        /* <DEDUP_REMOVED lines=18> */
.L_x_175:
[----:B------:R-:W-:Y:S05]  /*eee0*/  BSYNC B0 ;  /* 0x0000000000007941 */ /* 0x000fea0003800000 */
.L_x_174:
[----:B------:R-:W-:Y:S01]  /*eef0*/  IADD3 R17, R8, 0x70, RZ ;  /* 0x0000007008117810 */ /* 0x000fe20007ffe0ff */
[----:B------:R-:W-:Y:S03]  /*ef00*/  BSSY B0, `(.L_x_176) ;  /* 0x0000011000007945 */ /* 0x000fe60003800000 */
[----:B------:R-:W-:-:S13]  /*ef10*/  ISETP.GE.AND P0, PT, R17, UR16, PT ;  /* 0x0000001011007c0c */ /* 0x000fda000bf06270 */
[----:B------:R-:W-:Y:S05]  /*ef20*/  @P0 BRA `(.L_x_177) ;  /* 0x000000e000000947 */ /* 0x000fea0003800000 */
[----:B------:R-:W-:Y:S01]  /*ef30*/  IADD3 R0, P0, R6, 0x70, RZ ;  /* 0x0000007006007810 */ /* 0x000fe20007f1e0ff */
[----:B-1----:R-:W-:Y:S01]  /*ef40*/  IMAD.MOV.U32 R2, RZ, RZ, R12 ;  /* 0x000000ffff027224 */ /* 0x002fe200078e000c */
        /* <DEDUP_REMOVED lines=10> */
[----:B------:R1:W-:Y:S04]  /*eff0*/  @!P1 STG.E.128 [R2.64], RZ ;  /* 0x000000ff02009986 */ /* 0x0003e8000c101d12 */
[----:B------:R1:W-:Y:S02]  /*f000*/  @!P0 STG.E.128 [R2.64+0x80], RZ ;  /* 0x000080ff02008986 */ /* 0x0003e4000c101d12 */
.L_x_177:
[----:B------:R-:W-:Y:S05]  /*f010*/  BSYNC B0 ;  /* 0x0000000000007941 */ /* 0x000fea0003800000 */
.L_x_176:
[----:B------:R-:W-:-:S04]  /*f020*/  ISETP.NE.AND P6, PT, R15, RZ, PT ;  /* 0x000000ff0f00720c */ /* 0x000fc80003fc5270 */
[----:B------:R-:W-:Y:S02]  /*f030*/  ISETP.GE.OR P2, PT, R8, UR16, P6 ;  /* 0x0000001008007c0c */ /* 0x000fe4000b746670 */
[----:B------:R-:W-:Y:S02]  /*f040*/  ISETP.GE.OR P1, PT, R22, UR16, P6 ;  /* 0x0000001016007c0c */ /* 0x000fe4000b726670 */
[----:B------:R-:W-:Y:S02]  /*f050*/  ISETP.GE.OR P5, PT, R21, UR16, P6 ;  /* 0x0000001015007c0c */ /* 0x000fe4000b7a6670 */
[----:B------:R-:W-:Y:S02]  /*f060*/  ISETP.GE.OR P4, PT, R20, UR16, P6 ;  /* 0x0000001014007c0c */ /* 0x000fe4000b786670 */
[----:B------:R-:W-:-:S05]  /*f070*/  ISETP.GE.OR P3, PT, R19, UR16, P6 ;  /* 0x0000001013007c0c */ /* 0x000fca000b766670 */
[----:B------:R-:W-:-:S04]  /*f080*/  @!P2 IMAD R0, R8, UR20, RZ ;  /* 0x000000140800ac24 */ /* 0x000fc8000f8e02ff */
[----:B------:R-:W-:Y:S01]  /*f090*/  @!P5 IMAD R7, R21, UR20, RZ ;  /* 0x000000141507dc24 */ /* 0x000fe2000f8e02ff */
[----:B-1----:R-:W-:Y:S01]  /*f0a0*/  @!P2 IADD3 R3, P0, R0, UR13, RZ ;  /* 0x0000000d0003ac10 */ /* 0x002fe2000ff1e0ff */
[----:B------:R-:W-:-:S03]  /*f0b0*/  @!P4 IMAD R5, R20, UR20, RZ ;  /* 0x000000141405cc24 */ /* 0x000fc6000f8e02ff */
[----:B------:R-:W-:Y:S01]  /*f0c0*/  @!P2 LEA.HI.X.SX32 R4, R0, UR6, 0x1, P0 ;  /* 0x000000060004ac11 */ /* 0x000fe200080f0eff */
[----:B------:R-:W-:Y:S01]  /*f0d0*/  @!P1 IMAD R0, R22, UR20, RZ ;  /* 0x0000001416009c24 */ /* 0x000fe2000f8e02ff */
[----:B------:R-:W-:-:S04]  /*f0e0*/  @!P2 LEA R2, P0, R3, c[0x0][0x200], 0x2 ;  /* 0x000080000302aa11 */ /* 0x000fc800078010ff */
[----:B------:R-:W-:Y:S01]  /*f0f0*/  @!P2 LEA.HI.X R3, R3, c[0x0][0x204], R4, 0x2, P0 ;  /* 0x000081000303aa11 */ /* 0x000fe200000f1404 */
[----:B------:R-:W-:Y:S01]  /*f100*/  @!P2 IMAD.MOV.U32 R4, RZ, RZ, 0x7f800000 ;  /* 0x7f800000ff04a424 */ /* 0x000fe200078e00ff */
[----:B------:R-:W-:-:S04]  /*f110*/  @!P1 IADD3 R6, P0, R0, UR13, RZ ;  /* 0x0000000d00069c10 */ /* 0x000fc8000ff1e0ff */
[----:B------:R1:W-:Y:S02]  /*f120*/  @!P2 STG.E [R2.64], R4 ;  /* 0x000000040200a986 */ /* 0x0003e4000c101912 */
[----:B-1----:R-:W-:Y:S02]  /*f130*/  @!P1 LEA.HI.X.SX32 R3, R0, UR6, 0x1, P0 ;  /* 0x0000000600039c11 */ /* 0x002fe400080f0eff */
[C---:B------:R-:W-:Y:S02]  /*f140*/  @!P1 LEA R2, P2, R6.reuse, c[0x0][0x200], 0x2 ;  /* 0x0000800006029a11 */ /* 0x040fe400078410ff */
[C---:B------:R-:W-:Y:S02]  /*f150*/  @!P5 IADD3 R0, P0, R7.reuse, UR13, RZ ;  /* 0x0000000d0700dc10 */ /* 0x040fe4000ff1e0ff */
        /* <DEDUP_REMOVED lines=13> */
[----:B------:R-:W-:Y:S01]  /*f230*/  @!P5 IMAD.MOV.U32 R4, RZ, RZ, 0x7f800000 ;  /* 0x7f800000ff04d424 */ /* 0x000fe200078e00ff */
[----:B------:R-:W-:Y:S02]  /*f240*/  @!P3 IADD3 R0, P0, R5, UR13, RZ ;  /* 0x0000000d0500bc10 */ /* 0x000fe4000ff1e0ff */
[----:B------:R-:W-:Y:S02]  /*f250*/  ISETP.GE.OR P6, PT, R17, UR16, P6 ;  /* 0x0000001011007c0c */ /* 0x000fe4000b7c6670 */
[----:B------:R2:W-:Y:S01]  /*f260*/  @!P5 STG.E [R12.64], R4 ;  /* 0x000000040c00d986 */ /* 0x0005e2000c101912 */
[----:B-1----:R-:W-:Y:S01]  /*f270*/  @!P3 LEA.HI.X.SX32 R2, R5, UR6, 0x1, P0 ;  /* 0x000000060502bc11 */ /* 0x002fe200080f0eff */
[----:B------:R-:W-:Y:S01]  /*f280*/  @!P2 IMAD R3, R18, UR20, RZ ;  /* 0x000000141203ac24 */ /* 0x000fe2000f8e02ff */
[----:B------:R-:W-:Y:S01]  /*f290*/  @!P3 LEA R8, P0, R0, c[0x0][0x200], 0x2 ;  /* 0x000080000008ba11 */ /* 0x000fe200078010ff */
[----:B------:R-:W-:-:S03]  /*f2a0*/  @!P3 IMAD.MOV.U32 R5, RZ, RZ, 0x7f800000 ;  /* 0x7f800000ff05b424 */ /* 0x000fc600078e00ff */
[----:B------:R-:W-:Y:S01]  /*f2b0*/  @!P3 LEA.HI.X R9, R0, c[0x0][0x204], R2, 0x2, P0 ;  /* 0x000081000009ba11 */ /* 0x000fe200000f1402 */
[----:B------:R-:W-:Y:S01]  /*f2c0*/  @!P1 IMAD R2, R16, UR20, RZ ;  /* 0x0000001410029c24 */ /* 0x000fe2000f8e02ff */
[----:B------:R-:W-:Y:S01]  /*f2d0*/  @!P2 IADD3 R0, P0, R3, UR13, RZ ;  /* 0x0000000d0300ac10 */ /* 0x000fe2000ff1e0ff */
[----:B--2---:R-:W-:-:S03]  /*f2e0*/  @!P2 IMAD.MOV.U32 R4, RZ, RZ, 0x7f800000 ;  /* 0x7f800000ff04a424 */ /* 0x004fc600078e00ff */
        /* <DEDUP_REMOVED lines=9> */
[----:B------:R2:W-:Y:S04]  /*f380*/  @!P3 STG.E [R8.64], R5 ;  /* 0x000000050800b986 */ /* 0x0005e8000c101912 */
[----:B------:R2:W-:Y:S01]  /*f390*/  @!P2 STG.E [R6.64], R4 ;  /* 0x000000040600a986 */ /* 0x0005e2000c101912 */
[----:B-1----:R-:W-:-:S05]  /*f3a0*/  @!P1 IMAD.MOV.U32 R0, RZ, RZ, 0x7f800000 ;  /* 0x7f800000ff009424 */ /* 0x002fca00078e00ff */
        /* <DEDUP_REMOVED lines=10> */
.L_x_178:
        /* <DEDUP_REMOVED lines=11> */
.L_x_2376:


//--------------------- .text._ZN5flash16flash_fwd_kernelI23Flash_fwd_kernel_traitsILi128ELi128ELi64ELi4ELb0ELb0EN7cutlass10bfloat16_tE19Flash_kernel_traitsILi128ELi128ELi64ELi4ES3_EELb0ELb0ELb0ELb0ELb0ELb0ELb1ELb0EEEvNS_16Flash_fwd_paramsE --------------------------
	.section	.text._ZN5flash16flash_fwd_kernelI23Flash_fwd_kernel_traitsILi128ELi128ELi64ELi4ELb0ELb0EN7cutlass10bfloat16_tE19Flash_kernel_traitsILi128ELi128ELi64ELi4ES3_EELb0ELb0ELb0ELb0ELb0ELb0ELb1ELb0EEEvNS_16Flash_fwd_paramsE,"ax",@progbits
	.sectioninfo	@"SHI_REGISTERS=255"
	.align	128
        .global         _ZN5flash16flash_fwd_kernelI23Flash_fwd_kernel_traitsILi128ELi128ELi64ELi4ELb0ELb0EN7cutlass10bfloat16_tE19Flash_kernel_traitsILi128ELi128ELi64ELi4ES3_EELb0ELb0ELb0ELb0ELb0ELb0ELb1ELb0EEEvNS_16Flash_fwd_paramsE
        .type           _ZN5flash16flash_fwd_kernelI23Flash_fwd_kernel_traitsILi128ELi128ELi64ELi4ELb0ELb0EN7cutlass10bfloat16_tE19Flash_kernel_traitsILi128ELi128ELi64ELi4ES3_EELb0ELb0ELb0ELb0ELb0ELb0ELb1ELb0EEEvNS_16Flash_fwd_paramsE,@function
        .size           _ZN5flash16flash_fwd_kernelI23Flash_fwd_kernel_traitsILi128ELi128ELi64ELi4ELb0ELb0EN7cutlass10bfloat16_tE19Flash_kernel_traitsILi128ELi128ELi64ELi4ES3_EELb0ELb0ELb0ELb0ELb0ELb0ELb1ELb0EEEvNS_16Flash_fwd_paramsE,(.L_x_2377 - _ZN5flash16flash_fwd_kernelI23Flash_fwd_kernel_traitsILi128ELi128ELi64ELi4ELb0ELb0EN7cutlass10bfloat16_tE19Flash_kernel_traitsILi128ELi128ELi64ELi4ES3_EELb0ELb0ELb0ELb0ELb0ELb0ELb1ELb0EEEvNS_16Flash_fwd_paramsE)
        .other          _ZN5flash16flash_fwd_kernelI23Flash_fwd_kernel_traitsILi128ELi128ELi64ELi4ELb0ELb0EN7cutlass10bfloat16_tE19Flash_kernel_traitsILi128ELi128ELi64ELi4ES3_EELb0ELb0ELb0ELb0ELb0ELb0ELb1ELb0EEEvNS_16Flash_fwd_paramsE,@"STO_CUDA_ENTRY STV_DEFAULT"
_ZN5flash16flash_fwd_kernelI23Flash_fwd_kernel_traitsILi128ELi128ELi64ELi4ELb0ELb0EN7cutlass10bfloat16_tE19Flash_kernel_traitsILi128ELi128ELi64ELi4ES3_EELb0ELb0ELb0ELb0ELb0ELb0ELb1ELb0EEEvNS_16Flash_fwd_paramsE:
.text._ZN5flash16flash_fwd_kernelI23Flash_fwd_kernel_traitsILi128ELi128ELi64ELi4ELb0ELb0EN7cutlass10bfloat16_tE19Flash_kernel_traitsILi128ELi128ELi64ELi4ES3_EELb0ELb0ELb0ELb0ELb0ELb0ELb1ELb0EEEvNS_16Flash_fwd_paramsE:
        /* <DEDUP_REMOVED lines=56> */
.L_x_179:
[----:B------:R-:W-:Y:S02]  /*0380*/  ULDC UR6, c[0x0][0x218] ;  /* 0x0000860000067ab9 */ /* 0x000fe40000000800 */
.L_x_180:
        /* <DEDUP_REMOVED lines=59> */
.L_x_182:
        /* <DEDUP_REMOVED lines=46> */
.L_x_183:
        /* <DEDUP_REMOVED lines=51> */
[----:B------:R-:W-:Y:S01]  /*0d50*/  IMAD R8, R4, c[0x0][0x1b4], R8 ;  /* 0x00006d0004087a24 */ /* 0x000fe200078e0208 */
        /* <DEDUP_REMOVED lines=42> */
.L_x_185:
[----:B------:R-:W-:Y:S05]  /*1000*/  BSYNC B0 ;  /* 0x0000000000007941 */ /* 0x000fea0003800000 */
.L_x_184:
        /* <DEDUP_REMOVED lines=29> */
.L_x_187:
[----:B------:R-:W-:Y:S05]  /*11e0*/  BSYNC B0 ;  /* 0x0000000000007941 */ /* 0x000fea0003800000 */
.L_x_186:
        /* <DEDUP_REMOVED lines=29> */
.L_x_189:
[----:B------:R-:W-:Y:S05]  /*13c0*/  BSYNC B0 ;  /* 0x0000000000007941 */ /* 0x000fea0003800000 */
.L_x_188:
        /* <DEDUP_REMOVED lines=29> */
.L_x_191:
[----:B------:R-:W-:Y:S05]  /*15a0*/  BSYNC B0 ;  /* 0x0000000000007941 */ /* 0x000fea0003800000 */
.L_x_190:
        /* <DEDUP_REMOVED lines=29> */
.L_x_193:
[----:B------:R-:W-:Y:S05]  /*1780*/  BSYNC B0 ;  /* 0x0000000000007941 */ /* 0x000fea0003800000 */
.L_x_192:
        /* <DEDUP_REMOVED lines=29> */
.L_x_195:
[----:B------:R-:W-:Y:S05]  /*1960*/  BSYNC B0 ;  /* 0x0000000000007941 */ /* 0x000fea0003800000 */
.L_x_194:
        /* <DEDUP_REMOVED lines=29> */
.L_x_197:
[----:B------:R-:W-:Y:S05]  /*1b40*/  BSYNC B0 ;  /* 0x0000000000007941 */ /* 0x000fea0003800000 */
.L_x_196:
        /* <DEDUP_REMOVED lines=34> */
.L_x_199:
[----:B------:R-:W-:Y:S05]  /*1d70*/  BSYNC B0 ;  /* 0x0000000000007941 */ /* 0x000fea0003800000 */
.L_x_198:
        /* <DEDUP_REMOVED lines=32> */
.L_x_201:
[----:B------:R-:W-:Y:S05]  /*1f80*/  BSYNC B0 ;  /* 0x0000000000007941 */ /* 0x000fea0003800000 */
.L_x_200:
        /* <DEDUP_REMOVED lines=25> */
.L_x_203:
[----:B------:R-:W-:Y:S05]  /*2120*/  BSYNC B0 ;  /* 0x0000000000007941 */ /* 0x000fea0003800000 */
.L_x_202:
        /* <DEDUP_REMOVED lines=24> */
.L_x_205:
[----:B------:R-:W-:Y:S05]  /*22b0*/  BSYNC B0 ;  /* 0x0000000000007941 */ /* 0x000fea0003800000 */
.L_x_204:
        /* <DEDUP_REMOVED lines=26> */
.L_x_207:
[----:B------:R-:W-:Y:S05]  /*2460*/  BSYNC B0 ;  /* 0x0000000000007941 */ /* 0x000fea0003800000 */
.L_x_206:
        /* <DEDUP_REMOVED lines=35> */
.L_x_209:
[----:B------:R-:W-:Y:S05]  /*26a0*/  BSYNC B0 ;  /* 0x0000000000007941 */ /* 0x000fea0003800000 */
.L_x_208:
        /* <DEDUP_REMOVED lines=26> */
.L_x_211:
[----:B------:R-:W-:Y:S05]  /*2850*/  BSYNC B0 ;  /* 0x0000000000007941 */ /* 0x000fea0003800000 */
.L_x_210:
        /* <DEDUP_REMOVED lines=26> */
.L_x_213:
[----:B------:R-:W-:Y:S05]  /*2a00*/  BSYNC B0 ;  /* 0x0000000000007941 */ /* 0x000fea0003800000 */
.L_x_212:
        /* <DEDUP_REMOVED lines=27> */
.L_x_215:
[----:B------:R-:W-:Y:S05]  /*2bc0*/  BSYNC B0 ;  /* 0x0000000000007941 */ /* 0x000fea0003800000 */
.L_x_214:
        /* <DEDUP_REMOVED lines=22> */
[----:B------:R-:W-:Y:S01]  /*2d30*/  IMAD.SHL.U32 R6, R147, 0x2, RZ ;  /* 0x0000000293067824 */ /* 0x000fe200078e00ff */
[----:B------:R-:W-:Y:S01]  /*2d40*/  SHF.R.S32.HI R5, RZ, 0x1f, R144 ;  /* 0x0000001fff057819 */ /* 0x000fe20000011490 */
[----:B------:R-:W-:-:S02]  /*2d50*/  IMAD R0, R7, 0x200, R0 ;  /* 0x0000020007007824 */ /* 0x000fc400078e0200 */
[----:B------:R-:W-:Y:S01]  /*2d60*/  IMAD.IADD R3, R145, 0x1, R3 ;  /* 0x0000000191037824 */ /* 0x000fe200078e0203 */
[----:B------:R-:W-:Y:S01]  /*2d70*/  LOP3.LUT R6, R6, 0x6, RZ, 0xc0, !PT ;  /* 0x0000000606067812 */ /* 0x000fe200078ec0ff */
[----:B------:R-:W-:Y:S02]  /*2d80*/  IMAD.SHL.U32 R224, R0, 0x2, RZ ;  /* 0x0000000200e07824 */ /* 0x000fe400078e00ff */
[----:B------:R-:W-:-:S03]  /*2d90*/  IMAD.SHL.U32 R231, R3, 0x2, RZ ;  /* 0x0000000203e77824 */ /* 0x000fc600078e00ff */
[----:B------:R-:W-:Y:S01]  /*2da0*/  LDSM.16.M88.4 R16, [R224+0x8000] ;  /* 0x00800000e010783b */ /* 0x000fe20000000200 */
[----:B------:R-:W-:Y:S01]  /*2db0*/  IADD3 R0, R224, 0x8000, RZ ;  /* 0x00008000e0007810 */ /* 0x000fe20007ffe0ff */
[--C-:B------:R-:W-:Y:S01]  /*2dc0*/  IMAD R232, R4, 0x2, R231.reuse ;  /* 0x0000000204e87824 */ /* 0x100fe200078e02e7 */
[----:B------:R-:W-:Y:S01]  /*2dd0*/  IADD3 R235, R224, 0x8020, RZ ;  /* 0x00008020e0eb7810 */ /* 0x000fe20007ffe0ff */
[----:B------:R-:W1:Y:S01]  /*2de0*/  LDSM.16.M88.4 R12, [R231] ;  /* 0x00000000e70c783b */ /* 0x000e620000000200 */
[----:B------:R-:W-:Y:S01]  /*2df0*/  @P1 IADD3 R235, R0, -0x20, RZ ;  /* 0xffffffe000eb1810 */ /* 0x000fe20007ffe0ff */
[----:B------:R-:W-:Y:S02]  /*2e00*/  IMAD.MOV.U32 R0, RZ, RZ, 0x40 ;  /* 0x00000040ff007424 */ /* 0x000fe400078e00ff */
[----:B--2---:R-:W2:Y:S01]  /*2e10*/  LDSM.16.M88.4 R8, [R231+0x2000] ;  /* 0x00200000e708783b */ /* 0x004ea20000000200 */
[C---:B------:R-:W-:Y:S01]  /*2e20*/  IMAD R234, R2.reuse, 0x2, R231 ;  /* 0x0000000202ea7824 */ /* 0x040fe200078e02e7 */
[----:B------:R-:W-:Y:S01]  /*2e30*/  IADD3 R242, R235, 0x800, RZ ;  /* 0x00000800ebf27810 */ /* 0x000fe20007ffe0ff */
[----:B------:R-:W-:Y:S01]  /*2e40*/  IMAD R233, R2, 0x2, R232 ;  /* 0x0000000202e97824 */ /* 0x000fe200078e02e8 */
[----:B------:R-:W5:Y:S01]  /*2e50*/  LDSM.16.M88.4 R28, [R224+0x9000] ;  /* 0x00900000e01c783b */ /* 0x000f620000000200 */
[----:B------:R-:W-:-:S02]  /*2e60*/  SEL R0, R0, 0xffffffc0, !P2 ;  /* 0xffffffc000007807 */ /* 0x000fc40005000000 */
[C---:B------:R-:W-:Y:S01]  /*2e70*/  IADD3 R241, R235.reuse, 0x1000, RZ ;  /* 0x00001000ebf17810 */ /* 0x040fe20007ffe0ff */
[----:B------:R-:W-:Y:S01]  /*2e80*/  LDSM.16.M88.4 R60, [R235] ;  /* 0x00000000eb3c783b */ /* 0x000fe20000000200 */
[C---:B------:R-:W-:Y:S01]  /*2e90*/  IADD3 R240, R235.reuse, 0x1800, RZ ;  /* 0x00001800ebf07810 */ /* 0x040fe20007ffe0ff */
[----:B------:R-:W-:Y:S01]  /*2ea0*/  IMAD.IADD R230, R224, 0x1, R0 ;  /* 0x00000001e0e67824 */ /* 0x000fe200078e0200 */
[C---:B------:R-:W-:Y:S01]  /*2eb0*/  IADD3 R239, R235.reuse, 0x2000, RZ ;  /* 0x00002000ebef7810 */ /* 0x040fe20007ffe0ff */
[----:B------:R-:W3:Y:S01]  /*2ec0*/  LDSM.16.M88.4 R20, [R232+0x2000] ;  /* 0x00200000e814783b */ /* 0x000ee20000000200 */
[----:B------:R-:W-:Y:S01]  /*2ed0*/  IMAD.IADD R229, R0, 0x1, R235 ;  /* 0x0000000100e57824 */ /* 0x000fe200078e02eb */
[C---:B------:R-:W-:Y:S02]  /*2ee0*/  IADD3 R238, R235.reuse, 0x2800, RZ ;  /* 0x00002800ebee7810 */ /* 0x040fe40007ffe0ff */
[----:B------:R-:W-:Y:S01]  /*2ef0*/  LDSM.16.M88.4 R64, [R235+0x1000] ;  /* 0x00100000eb40783b */ /* 0x000fe20000000200 */
[----:B------:R-:W-:-:S02]  /*2f00*/  IADD3 R237, R235, 0x3000, RZ ;  /* 0x00003000ebed7810 */ /* 0x000fc40007ffe0ff */
[----:B------:R-:W-:Y:S01]  /*2f10*/  IADD3 R236, R235, 0x3800, RZ ;  /* 0x00003800ebec7810 */ /* 0x000fe20007ffe0ff */
[----:B------:R-:W4:Y:S04]  /*2f20*/  LDSM.16.M88.4 R32, [R224+0x8800] ;  /* 0x00880000e020783b */ /* 0x000f280000000200 */
[----:B------:R-:W3:Y:S04]  /*2f30*/  LDSM.16.M88.4 R24, [R224+0x9800] ;  /* 0x00980000e018783b */ /* 0x000ee80000000200 */
[----:B------:R-:W3:Y:S04]  /*2f40*/  LDSM.16.M88.4 R56, [R235+0x800] ;  /* 0x00080000eb38783b */ /* 0x000ee80000000200 */
[----:B------:R-:W-:Y:S01]  /*2f50*/  LDSM.16.M88.4 R68, [R235+0x1800] ;  /* 0x00180000eb44783b */ /* 0x000fe20000000200 */
[-C--:B-1----:R-:W-:Y:S08]  /*2f60*/  HMMA.16816.F32.BF16 R88, R12, R16.reuse, RZ ;  /* 0x000000100c58723c */ /* 0x082ff000000418ff */
[C---:B--2---:R-:W-:Y:S08]  /*2f70*/  HMMA.16816.F32.BF16 R40, R8.reuse, R16, RZ ;  /* 0x000000100828723c */ /* 0x044ff000000418ff */
[-C--:B------:R-:W-:Y:S08]  /*2f80*/  HMMA.16816.F32.BF16 R52, R8, R18.reuse, RZ ;  /* 0x000000120834723c */ /* 0x080ff000000418ff */
[----:B------:R-:W-:Y:S08]  /*2f90*/  HMMA.16816.F32.BF16 R116, R12, R18, RZ ;  /* 0x000000120c74723c */ /* 0x000ff000000418ff */
[----:B-----5:R-:W-:Y:S08]  /*2fa0*/  HMMA.16816.F32.BF16 R16, R8, R28, RZ ;  /* 0x0000001c0810723c */ /* 0x020ff000000418ff */
[----:B---3--:R-:W-:Y:S08]  /*2fb0*/  HMMA.16816.F32.BF16 R96, R20, R60, R40 ;  /* 0x0000003c1460723c */ /* 0x008ff00000041828 */
[----:B----4-:R-:W-:Y:S08]  /*2fc0*/  HMMA.16816.F32.BF16 R36, R8, R32, RZ ;  /* 0x000000200824723c */ /* 0x010ff000000418ff */
[----:B------:R-:W-:Y:S01]  /*2fd0*/  HMMA.16816.F32.BF16 R40, R20, R64, R16 ;  /* 0x000000401428723c */ /* 0x000fe20000041810 */
[----:B------:R-:W1:Y:S07]  /*2fe0*/  LDSM.16.M88.4 R16, [R232] ;  /* 0x00000000e810783b */ /* 0x000e6e0000000200 */
[C---:B------:R-:W-:Y:S08]  /*2ff0*/  HMMA.16816.F32.BF16 R44, R8.reuse, R24, RZ ;  /* 0x00000018082c723c */ /* 0x040ff000000418ff */
[C---:B------:R-:W-:Y:S08]  /*3000*/  HMMA.16816.F32.BF16 R48, R8.reuse, R34, RZ ;  /* 0x000000220830723c */ /* 0x040ff000000418ff */
[C---:B------:R-:W-:Y:S08]  /*3010*/  HMMA.16816.F32.BF16 R72, R8.reuse, R30, RZ ;  /* 0x0000001e0848723c */ /* 0x040ff000000418ff */
[----:B------:R-:W-:Y:S01]  /*3020*/  HMMA.16816.F32.BF16 R76, R8, R26, RZ ;  /* 0x0000001a084c723c */ /* 0x000fe200000418ff */
[----:B------:R-:W-:Y:S07]  /*3030*/  LDSM.16.M88.4 R8, [R234+0x2000] ;  /* 0x00200000ea08783b */ /* 0x000fee0000000200 */
        /* <DEDUP_REMOVED lines=8> */
[----:B------:R-:W2:Y:S07]  /*30c0*/  LDSM.16.M88.4 R12, [R234] ;  /* 0x00000000ea0c783b */ /* 0x000eae0000000200 */
[----:B------:R-:W-:Y:S01]  /*30d0*/  HMMA.16816.F32.BF16 R104, R20, R56, R36 ;  /* 0x000000381468723c */ /* 0x000fe20000041824 */
[----:B------:R-:W3:Y:S07]  /*30e0*/  LDSM.16.M88.4 R36, [R230+0x8800] ;  /* 0x00880000e624783b */ /* 0x000eee0000000200 */
[----:B-1----:R-:W-:Y:S08]  /*30f0*/  HMMA.16816.F32.BF16 R24, R16, R60, R88 ;  /* 0x0000003c1018723c */ /* 0x002ff00000041858 */
[C---:B------:R-:W-:Y:S01]  /*3100*/  HMMA.16816.F32.BF16 R124, R20.reuse, R68, R44 ;  /* 0x00000044147c723c */ /* 0x040fe2000004182c */
[----:B------:R-:W-:Y:S07]  /*3110*/  LDSM.16.M88.4 R44, [R233] ;  /* 0x00000000e92c783b */ /* 0x000fee0000000200 */
        /* <DEDUP_REMOVED lines=14> */
[----:B------:R-:W-:Y:S07]  /*3200*/  LDSM.16.M88.4 R68, [R229+0x1000] ;  /* 0x00100000e544783b */ /* 0x000fee0000000200 */
[----:B--2---:R-:W-:Y:S01]  /*3210*/  HMMA.16816.F32.BF16 R16, R12, R28, R24 ;  /* 0x0000001c0c10723c */ /* 0x004fe20000041818 */
[----:B------:R-:W2:Y:S07]  /*3220*/  LDSM.16.M88.4 R24, [R233+0x2000] ;  /* 0x00200000e918783b */ /* 0x000eae0000000200 */
[C---:B---3--:R-:W-:Y:S08]  /*3230*/  HMMA.16816.F32.BF16 R112, R8.reuse, R36, R104 ;  /* 0x000000240870723c */ /* 0x048ff00000041868 */
[C---:B------:R-:W-:Y:S01]  /*3240*/  HMMA.16816.F32.BF16 R104, R8.reuse, R32, R40 ;  /* 0x000000200868723c */ /* 0x040fe20000041828 */
[----:B------:R-:W3:Y:S07]  /*3250*/  LDSM.16.M88.4 R40, [R231+0x4000] ;  /* 0x00400000e728783b */ /* 0x000eee0000000200 */
[C---:B------:R-:W-:Y:S08]  /*3260*/  HMMA.16816.F32.BF16 R84, R8.reuse, R28, R96 ;  /* 0x0000001c0854723c */ /* 0x040ff00000041860 */
[C---:B-1----:R-:W-:Y:S08]  /*3270*/  HMMA.16816.F32.BF16 R96, R8.reuse, R20, R124 ;  /* 0x000000140860723c */ /* 0x042ff0000004187c */
[C---:B------:R-:W-:Y:S01]  /*3280*/  HMMA.16816.F32.BF16 R64, R8.reuse, R30, R136 ;  /* 0x0000001e0840723c */ /* 0x040fe20000041888 */
[----:B------:R-:W-:Y:S07]  /*3290*/  LDSM.16.M88.4 R136, [R229+0x1800] ;  /* 0x00180000e588783b */ /* 0x000fee0000000200 */
[C---:B------:R-:W-:Y:S08]  /*32a0*/  HMMA.16816.F32.BF16 R108, R8.reuse, R38, R132 ;  /* 0x00000026086c723c */ /* 0x040ff00000041884 */
[C---:B------:R-:W-:Y:S08]  /*32b0*/  HMMA.16816.F32.BF16 R100, R8.reuse, R34, R128 ;  /* 0x000000220864723c */ /* 0x040ff00000041880 */
[----:B------:R-:W-:Y:S08]  /*32c0*/  HMMA.16816.F32.BF16 R116, R8, R22, R120 ;  /* 0x000000160874723c */ /* 0x000ff00000041878 */
[----:B------:R-:W-:Y:S01]  /*32d0*/  HMMA.16816.F32.BF16 R8, R44, R48, R16 ;  /* 0x000000302c08723c */ /* 0x000fe20000041810 */
[----:B------:R-:W-:Y:S07]  /*32e0*/  LDSM.16.M88.4 R16, [R234+0x4000] ;  /* 0x00400000ea10783b */ /* 0x000fee0000000200 */
[C---:B------:R-:W-:Y:S08]  /*32f0*/  HMMA.16816.F32.BF16 R124, R12.reuse, R36, R80 ;  /* 0x000000240c7c723c */ /* 0x040ff00000041850 */
[C---:B------:R-:W-:Y:S01]  /*3300*/  HMMA.16816.F32.BF16 R120, R12.reuse, R38, R56 ;  /* 0x000000260c78723c */ /* 0x040fe20000041838 */
[----:B------:R-:W1:Y:S04]  /*3310*/  LDSM.16.M88.4 R36, [R231+0x6000] ;  /* 0x00600000e724783b */ /* 0x000e680000000200 */
[----:B------:R-:W-:Y:S03]  /*3320*/  LDSM.16.M88.4 R56, [R224+0xa800] ;  /* 0x00a80000e038783b */ /* 0x000fe60000000200 */
[C---:B------:R-:W-:Y:S01]  /*3330*/  HMMA.16816.F32.BF16 R28, R12.reuse, R30, R60 ;  /* 0x0000001e0c1c723c */ /* 0x040fe2000004183c */
[----:B------:R-:W-:Y:S07]  /*3340*/  LDSM.16.M88.4 R60, [R235+0x2000] ;  /* 0x00200000eb3c783b */ /* 0x000fee0000000200 */
[C---:B------:R-:W-:Y:S08]  /*3350*/  HMMA.16816.F32.BF16 R132, R12.reuse, R32, R72 ;  /* 0x000000200c84723c */ /* 0x040ff00000041848 */
[C---:B------:R-:W-:Y:S01]  /*3360*/  HMMA.16816.F32.BF16 R128, R12.reuse, R34, R52 ;  /* 0x000000220c80723c */ /* 0x040fe20000041834 */
[----:B------:R-:W4:Y:S04]  /*3370*/  LDSM.16.M88.4 R32, [R232+0x4000] ;  /* 0x00400000e820783b */ /* 0x000f280000000200 */
[----:B------:R-:W5:Y:S03]  /*3380*/  LDSM.16.M88.4 R52, [R229+0x800] ;  /* 0x00080000e534783b */ /* 0x000f660000000200 */
[C---:B------:R-:W-:Y:S08]  /*3390*/  HMMA.16816.F32.BF16 R152, R12.reuse, R20, R92 ;  /* 0x000000140c98723c */ /* 0x040ff0000004185c */
[----:B------:R-:W-:Y:S01]  /*33a0*/  HMMA.16816.F32.BF16 R156, R12, R22, R88 ;  /* 0x000000160c9c723c */ /* 0x000fe20000041858 */
[----:B------:R-:W4:Y:S07]  /*33b0*/  LDSM.16.M88.4 R20, [R232+0x6000] ;  /* 0x00600000e814783b */ /* 0x000f2e0000000200 */
[----:B--2---:R-:W-:Y:S08]  /*33c0*/  HMMA.16816.F32.BF16 R12, R24, R48, R84 ;  /* 0x00000030180c723c */ /* 0x004ff00000041854 */
[----:B---3--:R-:W-:Y:S08]  /*33d0*/  HMMA.16816.F32.BF16 R8, R40, R76, R8 ;  /* 0x0000004c2808723c */ /* 0x008ff00000041808 */
[-C--:B------:R-:W-:Y:S08]  /*33e0*/  HMMA.16816.F32.BF16 R84, R24, R50.reuse, R64 ;  /* 0x000000321854723c */ /* 0x080ff00000041840 */
[----:B------:R-:W-:Y:S01]  /*33f0*/  HMMA.16816.F32.BF16 R80, R44, R50, R28 ;  /* 0x000000322c50723c */ /* 0x000fe2000004181c */
[----:B------:R-:W2:Y:S04]  /*3400*/  LDSM.16.M88.4 R48, [R230+0xa000] ;  /* 0x00a00000e630783b */ /* 0x000ea80000000200 */
[----:B------:R-:W3:Y:S03]  /*3410*/  LDSM.16.M88.4 R28, [R234+0x6000] ;  /* 0x00600000ea1c783b */ /* 0x000ee60000000200 */
[----:B-1----:R-:W-:Y:S01]  /*3420*/  HMMA.16816.F32.BF16 R64, R36, R76, R12 ;  /* 0x0000004c2440723c */ /* 0x002fe2000004180c */
[----:B------:R-:W-:Y:S07]  /*3430*/  LDSM.16.M88.4 R12, [R233+0x4000] ;  /* 0x00400000e90c783b */ /* 0x000fee0000000200 */
[----:B----4-:R-:W-:Y:S01]  /*3440*/  HMMA.16816.F32.BF16 R72, R32, R60, R8 ;  /* 0x0000003c2048723c */ /* 0x010fe20000041808 */
[----:B------:R-:W-:Y:S07]  /*3450*/  LDSM.16.M88.4 R8, [R233+0x6000] ;  /* 0x00600000e908783b */ /* 0x000fee0000000200 */
[C---:B-----5:R-:W-:Y:S08]  /*3460*/  HMMA.16816.F32.BF16 R112, R24.reuse, R52, R112 ;  /* 0x000000341870723c */ /* 0x060ff00000041870 */
[C---:B------:R-:W-:Y:S08]  /*3470*/  HMMA.16816.F32.BF16 R108, R24.reuse, R54, R108 ;  /* 0x00000036186c723c */ /* 0x040ff0000004186c */
[C---:B------:R-:W-:Y:S08]  /*3480*/  HMMA.16816.F32.BF16 R104, R24.reuse, R68, R104 ;  /* 0x000000441868723c */ /* 0x040ff00000041868 */
[C---:B------:R-:W-:Y:S08]  /*3490*/  HMMA.16816.F32.BF16 R140, R24.reuse, R70, R100 ;  /* 0x00000046188c723c */ /* 0x040ff00000041864 */
[C---:B------:R-:W-:Y:S08]  /*34a0*/  HMMA.16816.F32.BF16 R148, R24.reuse, R136, R96 ;  /* 0x000000881894723c */ /* 0x040ff00000041860 */
[----:B------:R-:W-:Y:S01]  /*34b0*/  HMMA.16816.F32.BF16 R116, R24, R138, R116 ;  /* 0x0000008a1874723c */ /* 0x000fe20000041874 */
[----:B------:R-:W1:Y:S07]  /*34c0*/  LDSM.16.M88.4 R24, [R229+0x2000] ;  /* 0x00200000e518783b */ /* 0x000e6e0000000200 */
[----:B------:R-:W-:Y:S08]  /*34d0*/  HMMA.16816.F32.BF16 R80, R40, R78, R80 ;  /* 0x0000004e2850723c */ /* 0x000ff00000041850 */
[----:B------:R-:W-:Y:S08]  /*34e0*/  HMMA.16816.F32.BF16 R64, R20, R60, R64 ;  /* 0x0000003c1440723c */ /* 0x000ff00000041840 */
[----:B------:R-:W-:Y:S08]  /*34f0*/  HMMA.16816.F32.BF16 R76, R36, R78, R84 ;  /* 0x0000004e244c723c */ /* 0x000ff00000041854 */
[----:B--2---:R-:W-:Y:S08]  /*3500*/  HMMA.16816.F32.BF16 R72, R16, R48, R72 ;  /* 0x000000301048723c */ /* 0x004ff00000041848 */
[C---:B------:R-:W-:Y:S08]  /*3510*/  HMMA.16816.F32.BF16 R88, R44.reuse, R52, R124 ;  /* 0x000000342c58723c */ /* 0x040ff0000004187c */
[----:B------:R-:W-:Y:S01]  /*3520*/  HMMA.16816.F32.BF16 R96, R44, R54, R120 ;  /* 0x000000362c60723c */ /* 0x000fe20000041878 */
[----:B------:R-:W2:Y:S07]  /*3530*/  LDSM.16.M88.4 R52, [R235+0x2800] ;  /* 0x00280000eb34783b */ /* 0x000eae0000000200 */
[----:B------:R-:W-:Y:S08]  /*3540*/  HMMA.16816.F32.BF16 R80, R32, R62, R80 ;  /* 0x0000003e2050723c */ /* 0x000ff00000041850 */
[----:B---3--:R-:W-:Y:S08]  /*3550*/  HMMA.16816.F32.BF16 R64, R28, R48, R64 ;  /* 0x000000301c40723c */ /* 0x008ff00000041840 */
[----:B------:R-:W-:Y:S01]  /*3560*/  HMMA.16816.F32.BF16 R76, R20, R62, R76 ;  /* 0x0000003e144c723c */ /* 0x000fe2000004184c */
[----:B------:R-:W3:Y:S07]  /*3570*/  LDSM.16.M88.4 R60, [R230+0xa800] ;  /* 0x00a80000e63c783b */ /* 0x000eee0000000200 */
[----:B-1----:R-:W-:Y:S08]  /*3580*/  HMMA.16816.F32.BF16 R84, R12, R24, R72 ;  /* 0x000000180c54723c */ /* 0x002ff00000041848 */
[----:B------:R-:W-:Y:S08]  /*3590*/  HMMA.16816.F32.BF16 R72, R40, R56, R88 ;  /* 0x000000382848723c */ /* 0x000ff00000041858 */
[C---:B------:R-:W-:Y:S08]  /*35a0*/  HMMA.16816.F32.BF16 R100, R44.reuse, R68, R132 ;  /* 0x000000442c64723c */ /* 0x040ff00000041884 */
[----:B------:R-:W-:Y:S01]  /*35b0*/  HMMA.16816.F32.BF16 R128, R44, R70, R128 ;  /* 0x000000462c80723c */ /* 0x000fe20000041880 */
[----:B------:R-:W-:-:S04]  /*35c0*/  FMUL.FTZ R0, R84, c[0x0][0x2ec] ;  /* 0x0000bb0054007a20 */ /* 0x000fc80000410000 */
[----:B------:R1:W-:Y:S03]  /*35d0*/  MUFU.TANH R132, R0 ;  /* 0x0000000000847308 */ /* 0x0003e60000002400 */
[----:B------:R-:W-:Y:S08]  /*35e0*/  HMMA.16816.F32.BF16 R68, R16, R50, R80 ;  /* 0x000000321044723c */ /* 0x000ff00000041850 */
[----:B------:R-:W-:Y:S01]  /*35f0*/  HMMA.16816.F32.BF16 R92, R8, R24, R64 ;  /* 0x00000018085c723c */ /* 0x000fe20000041840 */
[----:B-1----:R-:W-:-:S07]  /*3600*/  FMUL.FTZ R0, R85, c[0x0][0x2ec] ;  /* 0x0000bb0055007a20 */ /* 0x002fce0000410000 */
[----:B------:R-:W-:Y:S01]  /*3610*/  HMMA.16816.F32.BF16 R76, R28, R50, R76 ;  /* 0x000000321c4c723c */ /* 0x000fe2000004184c */
[----:B------:R1:W-:Y:S01]  /*3620*/  MUFU.TANH R127, R0 ;  /* 0x00000000007f7308 */ /* 0x0003e20000002400 */
[----:B------:R-:W4:Y:S06]  /*3630*/  LDSM.16.M88.4 R48, [R229+0x2800] ;  /* 0x00280000e530783b */ /* 0x000f2c0000000200 */
[----:B------:R-:W-:Y:S08]  /*3640*/  HMMA.16816.F32.BF16 R64, R36, R56, R112 ;  /* 0x000000382440723c */ /* 0x000ff00000041870 */
[----:B--2---:R-:W-:Y:S01]  /*3650*/  HMMA.16816.F32.BF16 R72, R32, R52, R72 ;  /* 0x000000342048723c */ /* 0x004fe20000041848 */
[----:B-1----:R-:W-:-:S04]  /*3660*/  FMUL.FTZ R0, R86, c[0x0][0x2ec] ;  /* 0x0000bb0056007a20 */ /* 0x002fc80000410000 */
[----:B------:R1:W-:Y:S03]  /*3670*/  MUFU.TANH R126, R0 ;  /* 0x00000000007e7308 */ /* 0x0003e60000002400 */
[----:B------:R-:W-:Y:S08]  /*3680*/  HMMA.16816.F32.BF16 R80, R12, R26, R68 ;  /* 0x0000001a0c50723c */ /* 0x000ff00000041844 */
[----:B------:R-:W-:Y:S01]  /*3690*/  HMMA.16816.F32.BF16 R68, R40, R58, R96 ;  /* 0x0000003a2844723c */ /* 0x000fe20000041860 */
[----:B-1----:R-:W-:-:S07]  /*36a0*/  FMUL.FTZ R0, R87, c[0x0][0x2ec] ;  /* 0x0000bb0057007a20 */ /* 0x002fce0000410000 */
[----:B------:R-:W-:Y:S01]  /*36b0*/  HMMA.16816.F32.BF16 R84, R8, R26, R76 ;  /* 0x0000001a0854723c */ /* 0x000fe2000004184c */
[----:B------:R1:W-:Y:S01]  /*36c0*/  MUFU.TANH R125, R0 ;  /* 0x00000000007d7308 */ /* 0x0003e20000002400 */
[----:B------:R-:W2:Y:S06]  /*36d0*/  LDSM.16.M88.4 R24, [R224+0xb000] ;  /* 0x00b00000e018783b */ /* 0x000eac0000000200 */
[----:B------:R-:W-:Y:S08]  /*36e0*/  HMMA.16816.F32.BF16 R64, R20, R52, R64 ;  /* 0x000000341440723c */ /* 0x000ff00000041840 */
[----:B---3--:R-:W-:Y:S01]  /*36f0*/  HMMA.16816.F32.BF16 R72, R16, R60, R72 ;  /* 0x0000003c1048723c */ /* 0x008fe20000041848 */
[----:B-1----:R-:W-:-:S04]  /*3700*/  FMUL.FTZ R0, R92, c[0x0][0x2ec] ;  /* 0x0000bb005c007a20 */ /* 0x002fc80000410000 */
[----:B------:R1:W-:Y:S03]  /*3710*/  MUFU.TANH R124, R0 ;  /* 0x00000000007c7308 */ /* 0x0003e60000002400 */
[----:B------:R-:W-:Y:S01]  /*3720*/  HMMA.16816.F32.BF16 R76, R36, R58, R108 ;  /* 0x0000003a244c723c */ /* 0x000fe2000004186c */
[----:B------:R-:W3:Y:S07]  /*3730*/  LDSM.16.M88.4 R56, [R235+0x3000] ;  /* 0x00300000eb38783b */ /* 0x000eee0000000200 */
[----:B------:R-:W-:Y:S01]  /*3740*/  HMMA.16816.F32.BF16 R68, R32, R54, R68 ;  /* 0x000000362044723c */ /* 0x000fe20000041844 */
[----:B-1----:R-:W-:-:S07]  /*3750*/  FMUL.FTZ R0, R93, c[0x0][0x2ec] ;  /* 0x0000bb005d007a20 */ /* 0x002fce0000410000 */
[----:B------:R-:W-:Y:S01]  /*3760*/  HMMA.16816.F32.BF16 R64, R28, R60, R64 ;  /* 0x0000003c1c40723c */ /* 0x000fe20000041840 */
[----:B------:R1:W-:Y:S11]  /*3770*/  MUFU.TANH R123, R0 ;  /* 0x00000000007b7308 */ /* 0x0003f60000002400 */
[----:B------:R-:W-:Y:S04]  /*3780*/  @!UPT UIADD3 URZ, URZ, URZ, URZ ;  /* 0x0000003f3f3ff290 */ /* 0x000fe8000fffe03f */
[----:B------:R-:W-:Y:S01]  /*3790*/  HMMA.16816.F32.BF16 R68, R16, R62, R68 ;  /* 0x0000003e1044723c */ /* 0x000fe20000041844 */
[----:B-1----:R-:W-:-:S04]  /*37a0*/  FMUL.FTZ R0, R94, c[0x0][0x2ec] ;  /* 0x0000bb005e007a20 */ /* 0x002fc80000410000 */
[----:B------:R1:W5:Y:S03]  /*37b0*/  MUFU.TANH R120, R0 ;  /* 0x0000000000787308 */ /* 0x0003660000002400 */
[----:B----4-:R-:W-:Y:S08]  /*37c0*/  HMMA.16816.F32.BF16 R88, R8, R48, R64 ;  /* 0x000000300858723c */ /* 0x010ff00000041840 */
[----:B--2---:R-:W-:Y:S01]  /*37d0*/  HMMA.16816.F32.BF16 R64, R36, R24, R104 ;  /* 0x000000182440723c */ /* 0x004fe20000041868 */
[----:B-1----:R-:W-:-:S04]  /*37e0*/  FMUL.FTZ R0, R95, c[0x0][0x2ec] ;  /* 0x0000bb005f007a20 */ /* 0x002fc80000410000 */
[----:B------:R1:W2:Y:S11]  /*37f0*/  MUFU.TANH R115, R0 ;  /* 0x0000000000737308 */ /* 0x0002b60000002400 */
[----:B------:R-:W-:Y:S08]  /*3800*/  @!UPT UIADD3 URZ, URZ, URZ, URZ ;  /* 0x0000003f3f3ff290 */ /* 0x000ff0000fffe03f */
[----:B---3--:R-:W-:Y:S01]  /*3810*/  HMMA.16816.F32.BF16 R64, R20, R56, R64 ;  /* 0x000000381440723c */ /* 0x008fe20000041840 */
        /* <DEDUP_REMOVED lines=10> */
[----:B------:R-:W3:Y:S07]  /*38c0*/  LDSM.16.M88.4 R52, [R230+0xb000] ;  /* 0x00b00000e634783b */ /* 0x000eee0000000200 */
[----:B------:R-:W-:Y:S01]  /*38d0*/  HMMA.16816.F32.BF16 R76, R40, R24, R100 ;  /* 0x00000018284c723c */ /* 0x000fe20000041864 */
[----:B-1----:R-:W-:-:S04]  /*38e0*/  FMUL.FTZ R0, R84, c[0x0][0x2ec] ;  /* 0x0000bb0054007a20 */ /* 0x002fc80000410000 */
[----:B------:R1:W-:Y:S11]  /*38f0*/  MUFU.TANH R112, R0 ;  /* 0x0000000000707308 */ /* 0x0003f60000002400 */
[----:B------:R-:W-:Y:S01]  /*3900*/  HMMA.16816.F32.BF16 R72, R28, R62, R72 ;  /* 0x0000003e1c48723c */ /* 0x000fe20000041848 */
[----:B------:R-:W-:Y:S01]  /*3910*/  LDSM.16.M88.4 R60, [R229+0x3000] ;  /* 0x00300000e53c783b */ /* 0x000fe20000000200 */
[----:B-1----:R-:W-:-:S06]  /*3920*/  FMUL.FTZ R0, R85, c[0x0][0x2ec] ;  /* 0x0000bb0055007a20 */ /* 0x002fcc0000410000 */
[----:B------:R-:W-:Y:S01]  /*3930*/  HMMA.16816.F32.BF16 R76, R32, R56, R76 ;  /* 0x00000038204c723c */ /* 0x000fe2000004184c */
[----:B------:R1:W-:Y:S02]  /*3940*/  MUFU.TANH R111, R0 ;  /* 0x00000000006f7308 */ /* 0x0003e40000002400 */
[----:B-1----:R-:W-:-:S06]  /*3950*/  FMUL.FTZ R0, R86, c[0x0][0x2ec] ;  /* 0x0000bb0056007a20 */ /* 0x002fcc0000410000 */
[----:B------:R1:W4:Y:S02]  /*3960*/  MUFU.TANH R108, R0 ;  /* 0x00000000006c7308 */ /* 0x0003240000002400 */
[----:B-1----:R-:W-:-:S05]  /*3970*/  FMUL.FTZ R0, R87, c[0x0][0x2ec] ;  /* 0x0000bb0057007a20 */ /* 0x002fca0000410000 */
[----:B------:R-:W-:Y:S01]  /*3980*/  HMMA.16816.F32.BF16 R84, R8, R50, R72 ;  /* 0x000000320854723c */ /* 0x000fe20000041848 */
[----:B------:R1:W1:Y:S07]  /*3990*/  MUFU.TANH R109, R0 ;  /* 0x00000000006d7308 */ /* 0x00026e0000002400 */
[-C--:B---3--:R-:W-:Y:S08]  /*39a0*/  HMMA.16816.F32.BF16 R72, R16, R52.reuse, R76 ;  /* 0x000000341048723c */ /* 0x088ff0000004184c */
        /* <DEDUP_REMOVED lines=13> */
[----:B---3--:R-:W-:-:S04]  /*3a80*/  FMUL.FTZ R0, R88, c[0x0][0x2ec] ;  /* 0x0000bb0058007a20 */ /* 0x008fc80000410000 */
[----:B------:R3:W-:Y:S11]  /*3a90*/  MUFU.TANH R104, R0 ;  /* 0x0000000000687308 */ /* 0x0007f60000002400 */
[----:B------:R-:W-:Y:S01]  /*3aa0*/  HMMA.16816.F32.BF16 R64, R32, R58, R68 ;  /* 0x0000003a2040723c */ /* 0x000fe20000041844 */
[----:B---3--:R-:W-:-:S07]  /*3ab0*/  FMUL.FTZ R0, R89, c[0x0][0x2ec] ;  /* 0x0000bb0059007a20 */ /* 0x008fce0000410000 */
[----:B------:R-:W-:Y:S01]  /*3ac0*/  HMMA.16816.F32.BF16 R68, R44, R136, R152 ;  /* 0x000000882c44723c */ /* 0x000fe20000041898 */
[----:B------:R3:W-:Y:S11]  /*3ad0*/  MUFU.TANH R103, R0 ;  /* 0x0000000000677308 */ /* 0x0007f60000002400 */
[----:B------:R-:W-:Y:S04]  /*3ae0*/  @!UPT UIADD3 URZ, URZ, URZ, URZ ;  /* 0x0000003f3f3ff290 */ /* 0x000fe8000fffe03f */
[----:B------:R-:W-:Y:S01]  /*3af0*/  HMMA.16816.F32.BF16 R64, R16, R54, R64 ;  /* 0x000000361040723c */ /* 0x000fe20000041840 */
[----:B---3--:R-:W-:-:S04]  /*3b00*/  FMUL.FTZ R0, R90, c[0x0][0x2ec] ;  /* 0x0000bb005a007a20 */ /* 0x008fc80000410000 */
[----:B------:R3:W2:Y:S03]  /*3b10*/  MUFU.TANH R99, R0 ;  /* 0x0000000000637308 */ /* 0x0006a60000002400 */
[----:B-1----:R-:W-:Y:S01]  /*3b20*/  HMMA.16816.F32.BF16 R68, R40, R48, R68 ;  /* 0x000000302844723c */ /* 0x002fe20000041844 */
[----:B---3--:R-:W-:-:S07]  /*3b30*/  FMUL.FTZ R0, R91, c[0x0][0x2ec] ;  /* 0x0000bb005b007a20 */ /* 0x008fce0000410000 */
[----:B------:R-:W-:Y:S01]  /*3b40*/  HMMA.16816.F32.BF16 R88, R8, R60, R76 ;  /* 0x0000003c0858723c */ /* 0x000fe2000004184c */
[----:B------:R1:W3:Y:S07]  /*3b50*/  MUFU.TANH R100, R0 ;  /* 0x0000000000647308 */ /* 0x0002ee0000002400 */
        /* <DEDUP_REMOVED lines=15> */
[----:B------:R1:W-:Y:S11]  /*3c50*/  MUFU.TANH R96, R0 ;  /* 0x0000000000607308 */ /* 0x0003f60000002400 */
[----:B------:R-:W-:Y:S03]  /*3c60*/  @!UPT UIADD3 URZ, URZ, URZ, URZ ;  /* 0x0000003f3f3ff290 */ /* 0x000fe6000fffe03f */
        /* <DEDUP_REMOVED lines=14> */
[----:B------:R2:W2:Y:S01]  /*3d50*/  MUFU.TANH R92, R0 ;  /* 0x00000000005c7308 */ /* 0x0004a20000002400 */
        /* <DEDUP_REMOVED lines=14> */
[----:B------:R1:W-:Y:S02]  /*3e40*/  MUFU.TANH R94, R0 ;  /* 0x00000000005e7308 */ /* 0x0003e40000002400 */
[----:B-1----:R-:W-:-:S06]  /*3e50*/  FMUL.FTZ R0, R82, c[0x0][0x2ec] ;  /* 0x0000bb0052007a20 */ /* 0x002fcc0000410000 */
        /* <DEDUP_REMOVED lines=10> */
[----:B------:R2:W-:Y:S01]  /*3f00*/  MUFU.TANH R56, R3 ;  /* 0x0000000300387308 */ /* 0x0005e20000002400 */
[----:B-1----:R-:W-:-:S06]  /*3f10*/  FMUL.FTZ R0, R89, c[0x0][0x2ec] ;  /* 0x0000bb0059007a20 */ /* 0x002fcc0000410000 */
[----:B------:R-:W-:Y:S01]  /*3f20*/  HMMA.16816.F32.BF16 R28, R28, R58, R20 ;  /* 0x0000003a1c1c723c */ /* 0x000fe20000041814 */
[----:B------:R1:W-:Y:S07]  /*3f30*/  MUFU.TANH R85, R0 ;  /* 0x0000000000557308 */ /* 0x0003ee0000002400 */
[----:B------:R-:W-:Y:S01]  /*3f40*/  FMUL.FTZ R12, R12, c[0x0][0x2ec] ;  /* 0x0000bb000c0c7a20 */ /* 0x000fe20000410000 */
[----:B--2---:R-:W-:Y:S01]  /*3f50*/  LEA.HI R3, R5, R144, RZ, 0x2 ;  /* 0x0000009005037211 */ /* 0x004fe200078f10ff */
[----:B------:R-:W-:-:S02]  /*3f60*/  FMUL.FTZ R5, R70, c[0x0][0x2ec] ;  /* 0x0000bb0046057a20 */ /* 0x000fc40000410000 */
[----:B------:R-:W-:Y:S01]  /*3f70*/  FMUL.FTZ R14, R14, c[0x0][0x2ec] ;  /* 0x0000bb000e0e7a20 */ /* 0x000fe20000410000 */
[----:B------:R-:W-:Y:S01]  /*3f80*/  LOP3.LUT R3, R3, 0xfffffffc, RZ, 0xc0, !PT ;  /* 0xfffffffc03037812 */ /* 0x000fe200078ec0ff */
[----:B------:R-:W-:Y:S02]  /*3f90*/  MUFU.TANH R43, R5 ;  /* 0x00000005002b7308 */ /* 0x000fe40000002400 */
[----:B------:R-:W-:Y:S01]  /*3fa0*/  HMMA.16816.F32.BF16 R52, R8, R44, R52 ;  /* 0x0000002c0834723c */ /* 0x000fe20000041834 */
[----:B-1----:R-:W-:Y:S02]  /*3fb0*/  FMUL.FTZ R0, R90, c[0x0][0x2ec] ;  /* 0x0000bb005a007a20 */ /* 0x002fe40000410000 */
[----:B------:R-:W-:-:S03]  /*3fc0*/  IMAD.IADD R3, R144, 0x1, -R3 ;  /* 0x0000000190037824 */ /* 0x000fc600078e0a03 */
[----:B------:R1:W2:Y:S02]  /*3fd0*/  MUFU.TANH R61, R0 ;  /* 0x00000000003d7308 */ /* 0x0002a40000002400 */
[----:B------:R-:W-:Y:S01]  /*3fe0*/  HMMA.16816.F32.BF16 R8, R8, R46, R28 ;  /* 0x0000002e0808723c */ /* 0x000fe2000004181c */
[----:B------:R2:W-:Y:S05]  /*3ff0*/  STL [R1+0x74], R3 ;  /* 0x0000740301007387 */ /* 0x0005ea0000100800 */
[----:B------:R-:W-:Y:S01]  /*4000*/  MUFU.TANH R12, R12 ;  /* 0x0000000c000c7308 */ /* 0x000fe20000002400 */
[----:B-1----:R-:W-:-:S07]  /*4010*/  FMUL.FTZ R0, R91, c[0x0][0x2ec] ;  /* 0x0000bb005b007a20 */ /* 0x002fce0000410000 */
[----:B------:R-:W-:Y:S02]  /*4020*/  MUFU.TANH R14, R14 ;  /* 0x0000000e000e7308 */ /* 0x000fe40000002400 */
[----:B------:R-:W-:Y:S02]  /*4030*/  FMUL.FTZ R52, R52, c[0x0][0x2ec] ;  /* 0x0000bb0034347a20 */ /* 0x000fe40000410000 */
[----:B------:R-:W-:-:S04]  /*4040*/  FMUL.FTZ R7, R54, c[0x0][0x2ec] ;  /* 0x0000bb0036077a20 */ /* 0x000fc80000410000 */
[----:B------:R1:W1:Y:S02]  /*4050*/  MUFU.TANH R76, R0 ;  /* 0x00000000004c7308 */ /* 0x0002640000002400 */
[----:B------:R-:W-:Y:S02]  /*4060*/  FMUL.FTZ R11, R11, c[0x0][0x2ec] ;  /* 0x0000bb000b0b7a20 */ /* 0x000fe40000410000 */
[----:B------:R-:W-:Y:S02]  /*4070*/  FMUL.FTZ R8, R8, c[0x0][0x2ec] ;  /* 0x0000bb0008087a20 */ /* 0x000fe40000410000 */
[----:B------:R-:W-:Y:S02]  /*4080*/  FMUL.FTZ R10, R10, c[0x0][0x2ec] ;  /* 0x0000bb000a0a7a20 */ /* 0x000fe40000410000 */
[----:B------:R-:W-:Y:S01]  /*4090*/  MUFU.TANH R42, R52 ;  /* 0x00000034002a7308 */ /* 0x000fe20000002400 */
[----:B-1----:R-:W-:-:S07]  /*40a0*/  FMUL.FTZ R0, R80, c[0x0][0x2ec] ;  /* 0x0000bb0050007a20 */ /* 0x002fce0000410000 */
[----:B------:R-:W-:Y:S08]  /*40b0*/  MUFU.TANH R41, R7 ;  /* 0x0000000700297308 */ /* 0x000ff00000002400 */
[----:B------:R1:W-:Y:S08]  /*40c0*/  MUFU.TANH R63, R0 ;  /* 0x00000000003f7308 */ /* 0x0003f00000002400 */
[----:B------:R-:W-:Y:S01]  /*40d0*/  MUFU.TANH R8, R8 ;  /* 0x0000000800087308 */ /* 0x000fe20000002400 */
[----:B-1----:R-:W-:-:S07]  /*40e0*/  FMUL.FTZ R0, R81, c[0x0][0x2ec] ;  /* 0x0000bb0051007a20 */ /* 0x002fce0000410000 */
[----:B------:R-:W-:Y:S08]  /*40f0*/  MUFU.TANH R10, R10 ;  /* 0x0000000a000a7308 */ /* 0x000ff00000002400 */
[----:B------:R1:W-:Y:S02]  /*4100*/  MUFU.TANH R62, R0 ;  /* 0x00000000003e7308 */ /* 0x0003e40000002400 */
[----:B-1----:R-:W-:-:S06]  /*4110*/  FMUL.FTZ R0, R82, c[0x0][0x2ec] ;  /* 0x0000bb0052007a20 */ /* 0x002fcc0000410000 */
[----:B------:R1:W-:Y:S02]  /*4120*/  MUFU.TANH R60, R0 ;  /* 0x00000000003c7308 */ /* 0x0003e40000002400 */
[----:B-1----:R-:W-:-:S06]  /*4130*/  FMUL.FTZ R0, R83, c[0x0][0x2ec] ;  /* 0x0000bb0053007a20 */ /* 0x002fcc0000410000 */
[----:B------:R1:W-:Y:S02]  /*4140*/  MUFU.TANH R57, R0 ;  /* 0x0000000000397308 */ /* 0x0003e40000002400 */
[----:B-1----:R-:W-:-:S04]  /*4150*/  IMAD.U32 R0, RZ, RZ, UR12 ;  /* 0x0000000cff007e24 */ /* 0x002fc8000f8e00ff */
[----:B------:R-:W-:-:S05]  /*4160*/  IMAD R0, R0, 0x40, R6 ;  /* 0x0000004000007824 */ /* 0x000fca00078e0206 */
[C---:B--2---:R-:W-:Y:S01]  /*4170*/  IADD3 R3, R0.reuse, 0x9, RZ ;  /* 0x0000000900037810 */ /* 0x044fe20007ffe0ff */
[----:B------:R-:W-:Y:S01]  /*4180*/  BAR.SYNC.DEFER_BLOCKING 0x0 ;  /* 0x0000000000007b1d */ /* 0x000fe20000010000 */
[C---:B------:R-:W-:Y:S02]  /*4190*/  ISETP.GE.AND P2, PT, R0.reuse, UR14, PT ;  /* 0x0000000e00007c0c */ /* 0x040fe4000bf46270 */
[----:B------:R-:W-:Y:S02]  /*41a0*/  ISETP.GE.AND P6, PT, R3, UR14, PT ;  /* 0x0000000e03007c0c */ /* 0x000fe4000bfc6270 */
[C---:B------:R-:W-:Y:S02]  /*41b0*/  IADD3 R3, R0.reuse, 0x18, RZ ;  /* 0x0000001800037810 */ /* 0x040fe40007ffe0ff */
[----:B------:R-:W-:Y:S02]  /*41c0*/  IADD3 R6, R0, 0x1, RZ ;  /* 0x0000000100067810 */ /* 0x000fe40007ffe0ff */
[----:B------:R-:W-:Y:S01]  /*41d0*/  ISETP.GE.AND P3, PT, R3, UR14, PT ;  /* 0x0000000e03007c0c */ /* 0x000fe2000bf66270 */
[----:B------:R-:W-:Y:S01]  /*41e0*/  FMUL.FTZ R3, R69, c[0x0][0x2ec] ;  /* 0x0000bb0045037a20 */ /* 0x000fe20000410000 */
[----:B-----5:R-:W-:-:S02]  /*41f0*/  FSEL R49, R120, -INF , !P2 ;  /* 0xff80000078317808 */ /* 0x020fc40005000000 */
        /* <DEDUP_REMOVED lines=14> */
[----:B----4-:R-:W-:Y:S02]  /*42e0*/  FSEL R39, R108, -INF , !P0 ;  /* 0xff8000006c277808 */ /* 0x010fe40004000000 */
        /* <DEDUP_REMOVED lines=27> */
[----:B------:R-:W-:Y:S02]  /*44a0*/  FSEL R52, R100, -INF , !P4 ;  /* 0xff80000064347808 */ /* 0x000fe40006000000 */
        /* <DEDUP_REMOVED lines=10> */
[----:B------:R1:W-:Y:S01]  /*4550*/  MUFU.TANH R16, R5 ;  /* 0x0000000500107308 */ /* 0x0003e20000002400 */
[----:B------:R-:W-:-:S02]  /*4560*/  ISETP.GE.AND P3, PT, R3, UR14, PT ;  /* 0x0000000e03007c0c */ /* 0x000fc4000bf66270 */
[----:B------:R-:W-:Y:S02]  /*4570*/  IADD3 R3, R0, 0x38, RZ ;  /* 0x0000003800037810 */ /* 0x000fe40007ffe0ff */
[----:B------:R-:W-:Y:S02]  /*4580*/  FSEL R54, R92, -INF , !P2 ;  /* 0xff8000005c367808 */ /* 0x000fe40005000000 */
[----:B------:R-:W-:Y:S02]  /*4590*/  FSEL R50, R95, -INF , !P2 ;  /* 0xff8000005f327808 */ /* 0x000fe40005000000 */
[----:B------:R-:W-:Y:S02]  /*45a0*/  FSEL R27, R98, -INF , !P2 ;  /* 0xff800000621b7808 */ /* 0x000fe40005000000 */
[----:B------:R-:W-:Y:S02]  /*45b0*/  FSEL R26, R101, -INF , !P2 ;  /* 0xff800000651a7808 */ /* 0x000fe40005000000 */
[----:B------:R-:W-:Y:S01]  /*45c0*/  ISETP.GE.AND P2, PT, R3, UR14, PT ;  /* 0x0000000e03007c0c */ /* 0x000fe2000bf46270 */
[----:B------:R-:W-:Y:S01]  /*45d0*/  FMUL.FTZ R3, R15, c[0x0][0x2ec] ;  /* 0x0000bb000f037a20 */ /* 0x000fe20000410000 */
[----:B------:R-:W-:Y:S01]  /*45e0*/  IADD3 R0, R0, 0x39, RZ ;  /* 0x0000003900007810 */ /* 0x000fe20007ffe0ff */
[----:B-1----:R-:W-:Y:S01]  /*45f0*/  FMUL.FTZ R5, R13, c[0x0][0x2ec] ;  /* 0x0000bb000d057a20 */ /* 0x002fe20000410000 */
[----:B------:R-:W-:Y:S01]  /*4600*/  FSEL R182, R61, -INF , !P1 ;  /* 0xff8000003db67808 */ /* 0x000fe20004800000 */
[----:B------:R-:W-:Y:S01]  /*4610*/  MUFU.TANH R6, R3 ;  /* 0x0000000300067308 */ /* 0x000fe20000002400 */
[----:B------:R-:W-:-:S02]  /*4620*/  FSEL R178, R84, -INF , !P1 ;  /* 0xff80000054b27808 */ /* 0x000fc40004800000 */
[----:B------:R-:W-:Y:S02]  /*4630*/  FSEL R177, R86, -INF , !P1 ;  /* 0xff80000056b17808 */ /* 0x000fe40004800000 */
[----:B------:R-:W-:Y:S02]  /*4640*/  FSEL R174, R174, -INF , !P1 ;  /* 0xff800000aeae7808 */ /* 0x000fe40004800000 */
[----:B------:R-:W-:Y:S01]  /*4650*/  ISETP.GE.AND P1, PT, R0, UR14, PT ;  /* 0x0000000e00007c0c */ /* 0x000fe2000bf26270 */
[----:B------:R-:W1:Y:S01]  /*4660*/  MUFU.TANH R3, R11 ;  /* 0x0000000b00037308 */ /* 0x000e620000002400 */
[----:B------:R-:W-:Y:S02]  /*4670*/  FSEL R181, R76, -INF , !P0 ;  /* 0xff8000004cb57808 */ /* 0x000fe40004000000 */
[----:B------:R-:W-:Y:S02]  /*4680*/  FSEL R176, R85, -INF , !P0 ;  /* 0xff80000055b07808 */ /* 0x000fe40004000000 */
[----:B------:R-:W-:-:S02]  /*4690*/  FSEL R173, R87, -INF , !P0 ;  /* 0xff80000057ad7808 */ /* 0x000fc40004000000 */
[----:B------:R-:W-:Y:S01]  /*46a0*/  FSEL R138, R94, -INF , !P0 ;  /* 0xff8000005e8a7808 */ /* 0x000fe20004000000 */
[----:B------:R2:W-:Y:S01]  /*46b0*/  MUFU.TANH R7, R5 ;  /* 0x0000000500077308 */ /* 0x0005e20000002400 */
[----:B------:R-:W-:Y:S02]  /*46c0*/  PLOP3.LUT P0, PT, PT, PT, UP0, 0x80, 0x0 ;  /* 0x000000000000781c */ /* 0x000fe40003f0f008 */
[----:B------:R-:W-:Y:S02]  /*46d0*/  LOP3.LUT R0, R145, R146, RZ, 0xfc, !PT ;  /* 0x0000009291007212 */ /* 0x000fe400078efcff */
[----:B------:R-:W-:Y:S02]  /*46e0*/  FSEL R180, R74, -INF , !P6 ;  /* 0xff8000004ab47808 */ /* 0x000fe40007000000 */
[----:B------:R-:W-:Y:S02]  /*46f0*/  FSEL R175, R72, -INF , !P6 ;  /* 0xff80000048af7808 */ /* 0x000fe40007000000 */
[----:B-1----:R-:W-:-:S02]  /*4700*/  FSEL R3, R3, -INF , !P1 ;  /* 0xff80000003037808 */ /* 0x002fc40004800000 */
[----:B------:R-:W-:Y:S02]  /*4710*/  FSEL R139, R60, -INF , !P6 ;  /* 0xff8000003c8b7808 */ /* 0x000fe40007000000 */
[----:B------:R-:W-:Y:S01]  /*4720*/  FSEL R133, R63, -INF , !P6 ;  /* 0xff8000003f857808 */ /* 0x000fe20007000000 */
[----:B------:R1:W-:Y:S01]  /*4730*/  STL [R1], R3 ;  /* 0x0000000301007387 */ /* 0x0003e20000100800 */
[----:B------:R-:W-:Y:S01]  /*4740*/  FSEL R179, R75, -INF , !P5 ;  /* 0xff8000004bb37808 */ /* 0x000fe20006800000 */
[----:B--2---:R-:W-:Y:S01]  /*4750*/  FMUL.FTZ R5, R9, c[0x0][0x2ec] ;  /* 0x0000bb0009057a20 */ /* 0x004fe20000410000 */
[----:B------:R-:W-:Y:S02]  /*4760*/  FSEL R172, R73, -INF , !P5 ;  /* 0xff80000049ac7808 */ /* 0x000fe40006800000 */
[----:B------:R-:W-:Y:S02]  /*4770*/  FSEL R137, R57, -INF , !P5 ;  /* 0xff80000039897808 */ /* 0x000fe40006800000 */
[----:B------:R-:W-:Y:S01]  /*4780*/  FSEL R132, R62, -INF , !P5 ;  /* 0xff8000003e847808 */ /* 0x000fe20006800000 */
[----:B------:R-:W2:Y:S01]  /*4790*/  MUFU.TANH R5, R5 ;  /* 0x0000000500057308 */ /* 0x000ea20000002400 */
        /* <DEDUP_REMOVED lines=12> */
[----:B--2---:R-:W-:-:S02]  /*4860*/  FSEL R250, R5, -INF , !P1 ;  /* 0xff80000005fa7808 */ /* 0x004fc40004800000 */
[----:B------:R-:W-:Y:S02]  /*4870*/  FSEL R246, R6, -INF , !P1 ;  /* 0xff80000006f67808 */ /* 0x000fe40004800000 */
[----:B------:R-:W-:Y:S01]  /*4880*/  FSEL R244, R7, -INF , !P1 ;  /* 0xff80000007f47808 */ /* 0x000fe20004800000 */
[----:B------:R-:W-:Y:S05]  /*4890*/  @!P0 BRA `(.L_x_216) ;  /* 0x000004a000008947 */ /* 0x000fea0003800000 */
[----:B-1----:R-:W-:Y:S01]  /*48a0*/  ULEA.HI.SX32 UR5, UR8, 0xfffffffe, 0x1a ;  /* 0xfffffffe08057891 */ /* 0x002fe2000f8fd23f */
[----:B------:R-:W-:Y:S01]  /*48b0*/  ISETP.GE.AND P3, PT, R164, c[0x0][0x220], PT ;  /* 0x00008800a4007a0c */ /* 0x000fe20003f66270 */
[----:B------:R-:W-:Y:S01]  /*48c0*/  BSSY B0, `(.L_x_217) ;  /* 0x0000046000007945 */ /* 0x000fe20003800000 */
[----:B------:R-:W-:Y:S01]  /*48d0*/  ISETP.GE.AND P2, PT, R161, c[0x0][0x220], PT ;  /* 0x00008800a1007a0c */ /* 0x000fe20003f46270 */
[----:B------:R-:W-:Y:S02]  /*48e0*/  USHF.R.S32.HI UR4, URZ, 0x1f, UR5 ;  /* 0x0000001f3f047899 */ /* 0x000fe40008011405 */
        /* <DEDUP_REMOVED lines=67> */
.L_x_218:
[----:B------:R-:W-:Y:S05]  /*4d20*/  BSYNC B0 ;  /* 0x0000000000007941 */ /* 0x000fea0003800000 */
.L_x_217:
[----:B------:R-:W0:Y:S02]  /*4d30*/  LDGDEPBAR ;  /* 0x00000000000079af */ /* 0x000e240000000000 */
.L_x_216:
[----:B-1----:R-:W-:Y:S04]  /*4d40*/  STL [R1+0xa0], R238 ;  /* 0x0000a0ee01007387 */ /* 0x002fe80000100800 */
[----:B------:R-:W-:Y:S04]  /*4d50*/  STL [R1+0x9c], R237 ;  /* 0x00009ced01007387 */ /* 0x000fe80000100800 */
[----:B------:R-:W-:Y:S04]  /*4d60*/  STL [R1+0x98], R236 ;  /* 0x000098ec01007387 */ /* 0x000fe80000100800 */
[----:B------:R-:W-:Y:S04]  /*4d70*/  STL [R1+0x94], R235 ;  /* 0x000094eb01007387 */ /* 0x000fe80000100800 */
[----:B------:R1:W-:Y:S04]  /*4d80*/  STL [R1+0x90], R234 ;  /* 0x000090ea01007387 */ /* 0x0003e80000100800 */
[----:B-1----:R-:W2:Y:S01]  /*4d90*/  LDL.LU R234, [R1] ;  /* 0x0000000001ea7983 */ /* 0x002ea20000300800 */
[----:B------:R-:W-:Y:S01]  /*4da0*/  FMNMX.FTZ R136, R19, R21, !PT ;  /* 0x0000001513887209 */ /* 0x000fe20007810000 */
[----:B------:R-:W-:Y:S01]  /*4db0*/  IMAD.SHL.U32 R225, R0, 0x2, RZ ;  /* 0x0000000200e17824 */ /* 0x000fe200078e00ff */
[----:B------:R-:W-:Y:S01]  /*4dc0*/  FMNMX.FTZ R3, R33, R34, !PT ;  /* 0x0000002221037209 */ /* 0x000fe20007810000 */
[----:B------:R-:W-:Y:S01]  /*4dd0*/  STL [R1+0x8c], R233 ;  /* 0x00008ce901007387 */ /* 0x000fe20000100800 */
[----:B------:R-:W-:Y:S01]  /*4de0*/  FMNMX.FTZ R136, R18, R136, !PT ;  /* 0x0000008812887209 */ /* 0x000fe20007810000 */
[----:B------:R-:W-:Y:S01]  /*4df0*/  IMAD R228, R2, 0x2, R225 ;  /* 0x0000000202e47824 */ /* 0x000fe200078e02e1 */
        /* <DEDUP_REMOVED lines=30> */
[----:B------:R-:W-:Y:S01]  /*4fe0*/  LEA R226, R4, R225, 0x1 ;  /* 0x000000e104e27211 */ /* 0x000fe200078e08ff */
[----:B------:R-:W-:Y:S01]  /*4ff0*/  LDSM.16.MT88.4 R84, [R228+0xe800] ;  /* 0x00e80000e454783b */ /* 0x000fe20000004200 */
[----:B------:R-:W-:Y:S02]  /*5000*/  FMNMX.FTZ R136, R247, R136, !PT ;  /* 0x00000088f7887209 */ /* 0x000fe40007810000 */
[----:B------:R-:W-:Y:S01]  /*5010*/  LEA R227, R2, R226, 0x1 ;  /* 0x000000e202e37211 */ /* 0x000fe200078e08ff */
[----:B------:R-:W-:Y:S01]  /*5020*/  LDSM.16.MT88.4 R64, [R226+0xe000] ;  /* 0x00e00000e240783b */ /* 0x000fe20000004200 */
[----:B------:R-:W-:-:S03]  /*5030*/  FMNMX.FTZ R136, R245, R136, !PT ;  /* 0x00000088f5887209 */ /* 0x000fc60007810000 */
[----:B------:R-:W-:Y:S01]  /*5040*/  LDSM.16.MT88.4 R72, [R227+0xc000] ;  /* 0x00c00000e348783b */ /* 0x000fe20000004200 */
[----:B------:R-:W-:-:S05]  /*5050*/  FMNMX.FTZ R136, R244, R136, !PT ;  /* 0x00000088f4887209 */ /* 0x000fca0007810000 */
[----:B------:R-:W1:Y:S02]  /*5060*/  SHFL.BFLY PT, R5, R136, 0x2, 0x1f ;  /* 0x0c401f0088057f89 */ /* 0x000e6400000e0000 */
[----:B-1----:R-:W-:Y:S02]  /*5070*/  FMNMX.FTZ R136, R136, R5, !PT ;  /* 0x0000000588887209 */ /* 0x002fe40007810000 */
[----:B------:R-:W-:Y:S02]  /*5080*/  FMNMX.FTZ R5, R214, R3, !PT ;  /* 0x00000003d6057209 */ /* 0x000fe40007810000 */
[----:B------:R-:W-:Y:S01]  /*5090*/  FMNMX.FTZ R3, R38, R37, !PT ;  /* 0x0000002526037209 */ /* 0x000fe20007810000 */
[----:B------:R-:W1:Y:S01]  /*50a0*/  SHFL.BFLY PT, R7, R136, 0x1, 0x1f ;  /* 0x0c201f0088077f89 */ /* 0x000e6200000e0000 */
[----:B------:R-:W-:Y:S02]  /*50b0*/  FMNMX.FTZ R5, R251, R5, !PT ;  /* 0x00000005fb057209 */ /* 0x000fe40007810000 */
[----:B------:R-:W-:-:S02]  /*50c0*/  FMNMX.FTZ R3, R36, R3, !PT ;  /* 0x0000000324037209 */ /* 0x000fc40007810000 */
[----:B------:R-:W-:Y:S02]  /*50d0*/  FMNMX.FTZ R5, R248, R5, !PT ;  /* 0x00000005f8057209 */ /* 0x000fe40007810000 */
[----:B------:R-:W-:Y:S02]  /*50e0*/  FMNMX.FTZ R6, R35, R3, !PT ;  /* 0x0000000323067209 */ /* 0x000fe40007810000 */
[----:B------:R-:W-:Y:S02]  /*50f0*/  FMNMX.FTZ R3, R246, R5, !PT ;  /* 0x00000005f6037209 */ /* 0x000fe40007810000 */
[----:B------:R-:W-:-:S03]  /*5100*/  FMNMX.FTZ R5, R44, R6, !PT ;  /* 0x000000062c057209 */ /* 0x000fc60007810000 */
[----:B------:R-:W3:Y:S01]  /*5110*/  SHFL.BFLY PT, R135, R3, 0x2, 0x1f ;  /* 0x0c401f0003877f89 */ /* 0x000ee200000e0000 */
[----:B------:R-:W-:-:S04]  /*5120*/  FMNMX.FTZ R5, R46, R5, !PT ;  /* 0x000000052e057209 */ /* 0x000fc80007810000 */
[----:B------:R-:W-:-:S04]  /*5130*/  FMNMX.FTZ R6, R47, R5, !PT ;  /* 0x000000052f067209 */ /* 0x000fc80007810000 */
[----:B------:R-:W-:Y:S02]  /*5140*/  FMNMX.FTZ R6, R50, R6, !PT ;  /* 0x0000000632067209 */ /* 0x000fe40007810000 */
[----:B-1----:R-:W-:Y:S02]  /*5150*/  FMNMX.FTZ R136, R136, R7, !PT ;  /* 0x0000000788887209 */ /* 0x002fe40007810000 */
[----:B------:R-:W-:Y:S02]  /*5160*/  FMNMX.FTZ R6, R178, R6, !PT ;  /* 0x00000006b2067209 */ /* 0x000fe40007810000 */
[C---:B------:R-:W-:Y:S01]  /*5170*/  FSETP.NEU.FTZ.AND P1, PT, R136.reuse, -INF , PT ;  /* 0xff8000008800780b */ /* 0x040fe20003f3d000 */
[----:B------:R-:W-:Y:S01]  /*5180*/  FMUL.FTZ R22, R136, c[0x0][0x23c] ;  /* 0x00008f0088167a20 */ /* 0x000fe20000410000 */
[----:B------:R-:W-:-:S04]  /*5190*/  FMNMX.FTZ R6, R176, R6, !PT ;  /* 0x00000006b0067209 */ /* 0x000fc80007810000 */
[----:B------:R-:W-:Y:S02]  /*51a0*/  FSEL R22, R22, RZ, P1 ;  /* 0x000000ff16167208 */ /* 0x000fe40000800000 */
[----:B------:R-:W-:Y:S02]  /*51b0*/  FMNMX.FTZ R6, R175, R6, !PT ;  /* 0x00000006af067209 */ /* 0x000fe40007810000 */
[----:B---3--:R-:W-:Y:S01]  /*51c0*/  FMNMX.FTZ R135, R3, R135, !PT ;  /* 0x0000008703877209 */ /* 0x008fe20007810000 */
        /* <DEDUP_REMOVED lines=11> */
[----:B------:R1:W4:Y:S02]  /*5280*/  MUFU.EX2 R233, R7 ;  /* 0x0000000700e97308 */ /* 0x0003240000000800 */
[----:B------:R-:W4:Y:S01]  /*5290*/  SHFL.BFLY PT, R6, R134, 0x2, 0x1f ;  /* 0x0c401f0086067f89 */ /* 0x000f2200000e0000 */
[----:B------:R-:W-:-:S04]  /*52a0*/  FMNMX.FTZ R5, R39, R5, !PT ;  /* 0x0000000527057209 */ /* 0x000fc80007810000 */
[----:B------:R-:W-:-:S04]  /*52b0*/  FMNMX.FTZ R5, R45, R5, !PT ;  /* 0x000000052d057209 */ /* 0x000fc80007810000 */
[----:B------:R-:W-:-:S04]  /*52c0*/  FMNMX.FTZ R5, R51, R5, !PT ;  /* 0x0000000533057209 */ /* 0x000fc80007810000 */
[----:B---3--:R-:W-:Y:S01]  /*52d0*/  FMNMX.FTZ R3, R52, R5, !PT ;  /* 0x0000000534037209 */ /* 0x008fe20007810000 */
[----:B-1----:R-:W1:Y:S01]  /*52e0*/  SHFL.BFLY PT, R7, R135, 0x1, 0x1f ;  /* 0x0c201f0087077f89 */ /* 0x002e6200000e0000 */
[----:B------:R-:W-:Y:S01]  /*52f0*/  FFMA.FTZ R5, R20, c[0x0][0x23c], -R22 ;  /* 0x00008f0014057a23 */ /* 0x000fe20000010816 */
[----:B----4-:R-:W-:Y:S02]  /*5300*/  F2FP.BF16.PACK_AB R16, R233, R232 ;  /* 0x000000e8e910723e */ /* 0x010fe400000010ff */
[----:B------:R-:W-:Y:S01]  /*5310*/  FMNMX.FTZ R3, R53, R3, !PT ;  /* 0x0000000335037209 */ /* 0x000fe20007810000 */
[----:B------:R3:W4:Y:S03]  /*5320*/  MUFU.EX2 R202, R5 ;  /* 0x0000000500ca7308 */ /* 0x0007260000000800 */
[----:B------:R-:W-:Y:S02]  /*5330*/  FMNMX.FTZ R3, R54, R3, !PT ;  /* 0x0000000336037209 */ /* 0x000fe40007810000 */
[----:B------:R-:W-:-:S02]  /*5340*/  FMNMX.FTZ R134, R134, R6, !PT ;  /* 0x0000000686867209 */ /* 0x000fc40007810000 */
[----:B------:R-:W-:-:S04]  /*5350*/  FMNMX.FTZ R3, R182, R3, !PT ;  /* 0x00000003b6037209 */ /* 0x000fc80007810000 */
[----:B------:R-:W-:-:S04]  /*5360*/  FMNMX.FTZ R3, R181, R3, !PT ;  /* 0x00000003b5037209 */ /* 0x000fc80007810000 */
[----:B------:R-:W-:Y:S01]  /*5370*/  FMNMX.FTZ R3, R180, R3, !PT ;  /* 0x00000003b4037209 */ /* 0x000fe20007810000 */
[----:B---3--:R-:W-:Y:S01]  /*5380*/  FFMA.FTZ R5, R23, c[0x0][0x23c], -R22 ;  /* 0x00008f0017057a23 */ /* 0x008fe20000010816 */
[----:B------:R-:W-:Y:S02]  /*5390*/  MOV R23, R8 ;  /* 0x0000000800177202 */ /* 0x000fe40000000f00 */
[----:B------:R-:W-:Y:S01]  /*53a0*/  FMNMX.FTZ R3, R179, R3, !PT ;  /* 0x00000003b3037209 */ /* 0x000fe20007810000 */
[----:B------:R3:W-:Y:S01]  /*53b0*/  MUFU.EX2 R10, R5 ;  /* 0x00000005000a7308 */ /* 0x0007e20000000800 */
[----:B-1----:R-:W-:Y:S02]  /*53c0*/  FMNMX.FTZ R135, R135, R7, !PT ;  /* 0x0000000787877209 */ /* 0x002fe40007810000 */
[----:B------:R-:W-:Y:S01]  /*53d0*/  FMNMX.FTZ R3, R218, R3, !PT ;  /* 0x00000003da037209 */ /* 0x000fe20007810000 */
[----:B------:R-:W1:Y:S01]  /*53e0*/  SHFL.BFLY PT, R7, R134, 0x1, 0x1f ;  /* 0x0c201f0086077f89 */ /* 0x000e6200000e0000 */
[C---:B------:R-:W-:Y:S01]  /*53f0*/  FSETP.NEU.FTZ.AND P1, PT, R135.reuse, -INF , PT ;  /* 0xff8000008700780b */ /* 0x040fe20003f3d000 */
[----:B------:R-:W-:Y:S01]  /*5400*/  FMUL.FTZ R21, R135, c[0x0][0x23c] ;  /* 0x00008f0087157a20 */ /* 0x000fe20000410000 */
[----:B------:R-:W-:-:S02]  /*5410*/  FMNMX.FTZ R3, R212, R3, !PT ;  /* 0x00000003d4037209 */ /* 0x000fc40007810000 */
[----:B----4-:R-:W-:Y:S02]  /*5420*/  F2FP.BF16.PACK_AB R18, R202, R23 ;  /* 0x00000017ca12723e */ /* 0x010fe400000010ff */
[----:B------:R-:W-:Y:S02]  /*5430*/  FMNMX.FTZ R3, R80, R3, !PT ;  /* 0x0000000350037209 */ /* 0x000fe40007810000 */
[----:B------:R-:W-:Y:S01]  /*5440*/  FSEL R21, R21, RZ, P1 ;  /* 0x000000ff15157208 */ /* 0x000fe20000800000 */
[----:B---3--:R-:W-:-:S04]  /*5450*/  FFMA.FTZ R5, R24, c[0x0][0x23c], -R22 ;  /* 0x00008f0018057a23 */ /* 0x008fc80000010816 */
[----:B------:R3:W-:Y:S01]  /*5460*/  MUFU.EX2 R11, R5 ;  /* 0x00000005000b7308 */ /* 0x0007e20000000800 */
[----:B-1----:R-:W-:-:S04]  /*5470*/  FMNMX.FTZ R134, R134, R7, !PT ;  /* 0x0000000786867209 */ /* 0x002fc80007810000 */
[C---:B------:R-:W-:Y:S01]  /*5480*/  FSETP.NEU.FTZ.AND P1, PT, R134.reuse, -INF , PT ;  /* 0xff8000008600780b */ /* 0x040fe20003f3d000 */
[----:B------:R-:W-:Y:S02]  /*5490*/  FMUL.FTZ R20, R134, c[0x0][0x23c] ;  /* 0x00008f0086147a20 */ /* 0x000fe40000410000 */
[----:B---3--:R-:W-:-:S03]  /*54a0*/  FFMA.FTZ R5, R25, c[0x0][0x23c], -R22 ;  /* 0x00008f0019057a23 */ /* 0x008fc60000010816 */
[----:B------:R-:W-:Y:S01]  /*54b0*/  FSEL R20, R20, RZ, P1 ;  /* 0x000000ff14147208 */ /* 0x000fe20000800000 */
[----:B------:R1:W-:Y:S04]  /*54c0*/  MUFU.EX2 R107, R5 ;  /* 0x00000005006b7308 */ /* 0x0003e80000000800 */
[----:B------:R-:W-:-:S04]  /*54d0*/  FFMA.FTZ R2, R46, c[0x0][0x23c], -R20 ;  /* 0x00008f002e027a23 */ /* 0x000fc80000010814 */
[----:B------:R3:W-:Y:S01]  /*54e0*/  MUFU.EX2 R204, R2 ;  /* 0x0000000200cc7308 */ /* 0x0007e20000000800 */
[----:B-1----:R-:W-:-:S07]  /*54f0*/  FFMA.FTZ R5, R26, c[0x0][0x23c], -R22 ;  /* 0x00008f001a057a23 */ /* 0x002fce0000010816 */
[----:B------:R1:W-:Y:S01]  /*5500*/  MUFU.EX2 R238, R5 ;  /* 0x0000000500ee7308 */ /* 0x0003e20000000800 */
[----:B---3--:R-:W-:-:S07]  /*5510*/  FFMA.FTZ R2, R47, c[0x0][0x23c], -R20 ;  /* 0x00008f002f027a23 */ /* 0x008fce0000010814 */
[----:B------:R3:W-:Y:S01]  /*5520*/  MUFU.EX2 R237, R2 ;  /* 0x0000000200ed7308 */ /* 0x0007e20000000800 */
[----:B-1----:R-:W-:-:S07]  /*5530*/  FFMA.FTZ R5, R33, c[0x0][0x23c], -R21 ;  /* 0x00008f0021057a23 */ /* 0x002fce0000010815 */
[----:B------:R1:W-:Y:S01]  /*5540*/  MUFU.EX2 R230, R5 ;  /* 0x0000000500e67308 */ /* 0x0003e20000000800 */
[----:B---3--:R-:W-:-:S07]  /*5550*/  FFMA.FTZ R2, R50, c[0x0][0x23c], -R20 ;  /* 0x00008f0032027a23 */ /* 0x008fce0000010814 */
[----:B------:R-:W-:Y:S01]  /*5560*/  MUFU.EX2 R206, R2 ;  /* 0x0000000200ce7308 */ /* 0x000fe20000000800 */
[----:B-1----:R-:W-:-:S07]  /*5570*/  FFMA.FTZ R5, R34, c[0x0][0x23c], -R21 ;  /* 0x00008f0022057a23 */ /* 0x002fce0000010815 */
[----:B------:R1:W3:Y:S01]  /*5580*/  MUFU.EX2 R231, R5 ;  /* 0x0000000500e77308 */ /* 0x0002e20000000800 */
[----:B--2---:R-:W-:-:S05]  /*5590*/  FMNMX.FTZ R3, R234, R3, !PT ;  /* 0x00000003ea037209 */ /* 0x004fca0007810000 */
[----:B------:R-:W2:Y:S01]  /*55a0*/  SHFL.BFLY PT, R6, R3, 0x2, 0x1f ;  /* 0x0c401f0003067f89 */ /* 0x000ea200000e0000 */
[----:B-1----:R-:W-:Y:S01]  /*55b0*/  FFMA.FTZ R5, R32, c[0x0][0x23c], -R21 ;  /* 0x00008f0020057a23 */ /* 0x002fe20000010815 */
[----:B---3--:R-:W-:-:S03]  /*55c0*/  F2FP.BF16.PACK_AB R17, R231, R230 ;  /* 0x000000e6e711723e */ /* 0x008fc600000010ff */
[----:B------:R1:W-:Y:S02]  /*55d0*/  MUFU.EX2 R203, R5 ;  /* 0x0000000500cb7308 */ /* 0x0003e40000000800 */
[----:B-1----:R-:W-:Y:S01]  /*55e0*/  FFMA.FTZ R5, R31, c[0x0][0x23c], -R21 ;  /* 0x00008f001f057a23 */ /* 0x002fe20000010815 */
[----:B--2---:R-:W-:-:S05]  /*55f0*/  FMNMX.FTZ R3, R3, R6, !PT ;  /* 0x0000000603037209 */ /* 0x004fca0007810000 */
[----:B------:R1:W2:Y:S01]  /*5600*/  MUFU.EX2 R224, R5 ;  /* 0x0000000500e07308 */ /* 0x0002a20000000800 */
[----:B------:R-:W3:Y:S01]  /*5610*/  SHFL.BFLY PT, R6, R3, 0x1, 0x1f ;  /* 0x0c201f0003067f89 */ /* 0x000ee200000e0000 */
[----:B-1----:R-:W-:Y:S01]  /*5620*/  FFMA.FTZ R5, R30, c[0x0][0x23c], -R21 ;  /* 0x00008f001e057a23 */ /* 0x002fe20000010815 */
[----:B--2---:R-:W-:-:S05]  /*5630*/  F2FP.BF16.PACK_AB R19, R224, R203 ;  /* 0x000000cbe013723e */ /* 0x004fca00000010ff */
[----:B------:R1:W-:Y:S02]  /*5640*/  MUFU.EX2 R235, R5 ;  /* 0x0000000500eb7308 */ /* 0x0003e40000000800 */
[----:B------:R-:W-:Y:S01]  /*5650*/  HMMA.16816.F32.BF16 R100, R16, R40, RZ ;  /* 0x000000281064723c */ /* 0x000fe200000418ff */
[----:B---3--:R-:W-:-:S04]  /*5660*/  FMNMX.FTZ R3, R3, R6, !PT ;  /* 0x0000000603037209 */ /* 0x008fc80007810000 */
[C---:B------:R-:W-:Y:S01]  /*5670*/  FSETP.NEU.FTZ.AND P1, PT, R3.reuse, -INF , PT ;  /* 0xff8000000300780b */ /* 0x040fe20003f3d000 */
[----:B------:R-:W-:Y:S02]  /*5680*/  FMUL.FTZ R6, R3, c[0x0][0x23c] ;  /* 0x00008f0003067a20 */ /* 0x000fe40000410000 */
[----:B-1----:R-:W-:-:S03]  /*5690*/  FFMA.FTZ R5, R28, c[0x0][0x23c], -R21 ;  /* 0x00008f001c057a23 */ /* 0x002fc60000010815 */
[----:B------:R-:W-:Y:S02]  /*56a0*/  FSEL R0, R6, RZ, P1 ;  /* 0x000000ff06007208 */ /* 0x000fe40000800000 */
[----:B------:R-:W-:Y:S01]  /*56b0*/  F2FP.BF16.PACK_AB R6, R206, R237 ;  /* 0x000000edce06723e */ /* 0x000fe200000010ff */
[----:B------:R1:W-:Y:S02]  /*56c0*/  MUFU.EX2 R104, R5 ;  /* 0x0000000500687308 */ /* 0x0003e40000000800 */
[--C-:B------:R-:W-:Y:S02]  /*56d0*/  FFMA.FTZ R4, R39, c[0x0][0x23c], -R0.reuse ;  /* 0x00008f0027047a23 */ /* 0x100fe40000010800 */
[----:B------:R-:W-:-:S04]  /*56e0*/  FFMA.FTZ R2, R51, c[0x0][0x23c], -R0 ;  /* 0x00008f0033027a23 */ /* 0x000fc80000010800 */
[----:B------:R2:W-:Y:S01]  /*56f0*/  MUFU.EX2 R9, R4 ;  /* 0x0000000400097308 */ /* 0x0005e20000000800 */
[----:B-1----:R-:W-:-:S07]  /*5700*/  FFMA.FTZ R5, R29, c[0x0][0x23c], -R21 ;  /* 0x00008f001d057a23 */ /* 0x002fce0000010815 */
[----:B------:R1:W-:Y:S01]  /*5710*/  MUFU.EX2 R236, R2 ;  /* 0x0000000200ec7308 */ /* 0x0003e20000000800 */
[----:B------:R-:W-:Y:S01]  /*5720*/  LDSM.16.MT88.4 R28, [R226+0xc800] ;  /* 0x00c80000e21c783b */ /* 0x000fe20000004200 */
[----:B--2---:R-:W-:-:S06]  /*5730*/  FFMA.FTZ R4, R45, c[0x0][0x23c], -R0 ;  /* 0x00008f002d047a23 */ /* 0x004fcc0000010800 */
[----:B------:R2:W-:Y:S08]  /*5740*/  MUFU.EX2 R106, R5 ;  /* 0x00000005006a7308 */ /* 0x0005f00000000800 */
[----:B------:R-:W3:Y:S01]  /*5750*/  MUFU.EX2 R219, R4 ;  /* 0x0000000400db7308 */ /* 0x000ee20000000800 */
[----:B-1----:R-:W-:Y:S02]  /*5760*/  FFMA.FTZ R2, R52, c[0x0][0x23c], -R0 ;  /* 0x00008f0034027a23 */ /* 0x002fe40000010800 */
[----:B--2---:R-:W-:-:S05]  /*5770*/  FFMA.FTZ R5, R27, c[0x0][0x23c], -R21 ;  /* 0x00008f001b057a23 */ /* 0x004fca0000010815 */
[----:B------:R1:W-:Y:S01]  /*5780*/  MUFU.EX2 R205, R2 ;  /* 0x0000000200cd7308 */ /* 0x0003e20000000800 */
[----:B------:R-:W2:Y:S01]  /*5790*/  LDSM.16.MT88.4 R24, [R226+0xc000] ;  /* 0x00c00000e218783b */ /* 0x000ea20000004200 */
[----:B---3--:R-:W-:-:S06]  /*57a0*/  F2FP.BF16.PACK_AB R15, R219, R9 ;  /* 0x00000009db0f723e */ /* 0x008fcc00000010ff */
[----:B------:R3:W-:Y:S01]  /*57b0*/  MUFU.EX2 R105, R5 ;  /* 0x0000000500697308 */ /* 0x0007e20000000800 */
[----:B------:R-:W-:Y:S02]  /*57c0*/  FFMA.FTZ R4, R44, c[0x0][0x23c], -R20 ;  /* 0x00008f002c047a23 */ /* 0x000fe40000010814 */
[----:B------:R-:W-:Y:S01]  /*57d0*/  LDSM.16.MT88.4 R44, [R226+0xe800] ;  /* 0x00e80000e22c783b */ /* 0x000fe20000004200 */
[----:B-1----:R-:W-:-:S04]  /*57e0*/  FFMA.FTZ R2, R53, c[0x0][0x23c], -R0 ;  /* 0x00008f0035027a23 */ /* 0x002fc80000010800 */
[----:B------:R-:W1:Y:S01]  /*57f0*/  MUFU.EX2 R217, R4 ;  /* 0x0000000400d97308 */ /* 0x000e620000000800 */
[----:B---3--:R-:W-:-:S07]  /*5800*/  FFMA.FTZ R5, R38, c[0x0][0x23c], -R20 ;  /* 0x00008f0026057a23 */ /* 0x008fce0000010814 */
[----:B------:R3:W-:Y:S08]  /*5810*/  MUFU.EX2 R200, R2 ;  /* 0x0000000200c87308 */ /* 0x0007f00000000800 */
[----:B------:R4:W-:Y:S01]  /*5820*/  MUFU.EX2 R216, R5 ;  /* 0x0000000500d87308 */ /* 0x0009e20000000800 */
[----:B-1----:R-:W-:Y:S01]  /*5830*/  F2FP.BF16.PACK_AB R4, R204, R217 ;  /* 0x000000d9cc04723e */ /* 0x002fe200000010ff */
[----:B---3--:R-:W-:Y:S01]  /*5840*/  FFMA.FTZ R2, R54, c[0x0][0x23c], -R0 ;  /* 0x00008f0036027a23 */ /* 0x008fe20000010800 */
[----:B--2---:R-:W-:Y:S01]  /*5850*/  HMMA.16816.F32.BF16 R92, R16, R24, RZ ;  /* 0x00000018105c723c */ /* 0x004fe200000418ff */
[----:B------:R-:W-:Y:S04]  /*5860*/  LDSM.16.MT88.4 R52, [R227+0xc800] ;  /* 0x00c80000e334783b */ /* 0x000fe80000004200 */
[----:B------:R1:W2:Y:S01]  /*5870*/  MUFU.EX2 R207, R2 ;  /* 0x0000000200cf7308 */ /* 0x0002a20000000800 */
[----:B----4-:R-:W-:-:S07]  /*5880*/  FFMA.FTZ R5, R37, c[0x0][0x23c], -R20 ;  /* 0x00008f0025057a23 */ /* 0x010fce0000010814 */
[----:B------:R3:W4:Y:S01]  /*5890*/  MUFU.EX2 R213, R5 ;  /* 0x0000000500d57308 */ /* 0x0007220000000800 */
[----:B-1----:R-:W-:Y:S02]  /*58a0*/  MOV R2, R9 ;  /* 0x0000000900027202 */ /* 0x002fe40000000f00 */
[----:B------:R-:W-:Y:S02]  /*58b0*/  F2FP.BF16.PACK_AB R9, R104, R235 ;  /* 0x000000eb6809723e */ /* 0x000fe400000010ff */
[----:B--2---:R-:W-:Y:S01]  /*58c0*/  F2FP.BF16.PACK_AB R7, R207, R200 ;  /* 0x000000c8cf07723e */ /* 0x004fe200000010ff */
[--C-:B---3--:R-:W-:Y:S01]  /*58d0*/  FFMA.FTZ R5, R36, c[0x0][0x23c], -R20.reuse ;  /* 0x00008f0024057a23 */ /* 0x108fe20000010814 */
[----:B----4-:R-:W-:Y:S01]  /*58e0*/  F2FP.BF16.PACK_AB R12, R213, R216 ;  /* 0x000000d8d50c723e */ /* 0x010fe200000010ff */
[----:B------:R-:W1:Y:S02]  /*58f0*/  LDSM.16.MT88.4 R36, [R228+0xe000] ;  /* 0x00e00000e424783b */ /* 0x000e640000004200 */
[----:B------:R2:W-:Y:S02]  /*5900*/  MUFU.EX2 R192, R5 ;  /* 0x0000000500c07308 */ /* 0x0005e40000000800 */
[----:B--2---:R-:W-:-:S02]  /*5910*/  FFMA.FTZ R5, R35, c[0x0][0x23c], -R20 ;  /* 0x00008f0023057a23 */ /* 0x004fc40000010814 */
[----:B------:R-:W2:Y:S04]  /*5920*/  LDSM.16.MT88.4 R32, [R227+0xe000] ;  /* 0x00e00000e320783b */ /* 0x000ea80000004200 */
[----:B------:R3:W4:Y:S02]  /*5930*/  MUFU.EX2 R229, R5 ;  /* 0x0000000500e57308 */ /* 0x0007240000000800 */
[----:B---3--:R-:W-:Y:S01]  /*5940*/  FFMA.FTZ R5, R49, c[0x0][0x23c], -R0 ;  /* 0x00008f0031057a23 */ /* 0x008fe20000010800 */
[----:B----4-:R-:W-:-:S05]  /*5950*/  F2FP.BF16.PACK_AB R14, R229, R192 ;  /* 0x000000c0e50e723e */ /* 0x010fca00000010ff */
[----:B------:R3:W-:Y:S02]  /*5960*/  MUFU.EX2 R8, R5 ;  /* 0x0000000500087308 */ /* 0x0007e40000000800 */
[----:B---3--:R-:W-:Y:S02]  /*5970*/  FFMA.FTZ R5, R48, c[0x0][0x23c], -R0 ;  /* 0x00008f0030057a23 */ /* 0x008fe40000010800 */
[----:B------:R-:W3:Y:S04]  /*5980*/  LDSM.16.MT88.4 R48, [R225+0xe800] ;  /* 0x00e80000e130783b */ /* 0x000ee80000004200 */
[----:B------:R-:W4:Y:S02]  /*5990*/  MUFU.EX2 R215, R5 ;  /* 0x0000000500d77308 */ /* 0x000f240000000800 */
[----:B----4-:R-:W-:-:S02]  /*59a0*/  F2FP.BF16.PACK_AB R13, R215, R8 ;  /* 0x00000008d70d723e */ /* 0x010fc400000010ff */
[----:B------:R-:W-:-:S05]  /*59b0*/  F2FP.BF16.PACK_AB R5, R205, R236 ;  /* 0x000000eccd05723e */ /* 0x000fca00000010ff */
[C---:B------:R-:W-:Y:S07]  /*59c0*/  HMMA.16816.F32.BF16 R96, R12.reuse, R40, RZ ;  /* 0x000000280c60723c */ /* 0x040fee00000418ff */
[----:B------:R-:W-:Y:S01]  /*59d0*/  IMAD.MOV.U32 R41, RZ, RZ, R11 ;  /* 0x000000ffff297224 */ /* 0x000fe200078e000b */
[----:B------:R-:W-:Y:S01]  /*59e0*/  HMMA.16816.F32.BF16 R88, R12, R24, RZ ;  /* 0x000000180c58723c */ /* 0x000fe200000418ff */
[----:B------:R-:W-:Y:S01]  /*59f0*/  IMAD.MOV.U32 R40, RZ, RZ, R8 ;  /* 0x000000ffff287224 */ /* 0x000fe200078e0008 */
[----:B------:R-:W-:-:S05]  /*5a00*/  F2FP.BF16.PACK_AB R11, R105, R106 ;  /* 0x0000006a690b723e */ /* 0x000fca00000010ff */
[----:B------:R-:W-:Y:S01]  /*5a10*/  MOV R24, R10 ;  /* 0x0000000a00187202 */ /* 0x000fe20000000f00 */
[----:B------:R-:W-:Y:S01]  /*5a20*/  HMMA.16816.F32.BF16 R160, R12, R76, RZ ;  /* 0x0000004c0ca0723c */ /* 0x000fe200000418ff */
[-C--:B------:R-:W-:Y:S01]  /*5a30*/  F2FP.BF16.PACK_AB R10, R238, R107.reuse ;  /* 0x0000006bee0a723e */ /* 0x080fe200000010ff */
[----:B------:R-:W-:Y:S01]  /*5a40*/  IMAD.MOV.U32 R25, RZ, RZ, R80 ;  /* 0x000000ffff197224 */ /* 0x000fe200078e0050 */
[----:B------:R-:W-:Y:S01]  /*5a50*/  F2FP.BF16.PACK_AB R8, R41, R24 ;  /* 0x000000182908723e */ /* 0x000fe200000010ff */
[----:B------:R-:W4:Y:S04]  /*5a60*/  LDSM.16.MT88.4 R80, [R227+0xe800] ;  /* 0x00e80000e350783b */ /* 0x000f280000004200 */
[-C--:B------:R-:W-:Y:S08]  /*5a70*/  HMMA.16816.F32.BF16 R168, R4, R60.reuse, R96 ;  /* 0x0000003c04a8723c */ /* 0x080ff00000041860 */
[C---:B------:R-:W-:Y:S07]  /*5a80*/  HMMA.16816.F32.BF16 R164, R8.reuse, R60, R100 ;  /* 0x0000003c08a4723c */ /* 0x040fee0000041864 */
[----:B------:R-:W-:Y:S01]  /*5a90*/  MOV R60, R107 ;  /* 0x0000006b003c7202 */ /* 0x000fe20000000f00 */
[----:B------:R-:W-:Y:S01]  /*5aa0*/  HMMA.16816.F32.BF16 R188, R8, R28, R92 ;  /* 0x0000001c08bc723c */ /* 0x000fe2000004185c */
[----:B------:R-:W-:-:S07]  /*5ab0*/  IMAD.MOV.U32 R61, RZ, RZ, R106 ;  /* 0x000000ffff3d7224 */ /* 0x000fce00078e006a */
[----:B------:R-:W-:Y:S07]  /*5ac0*/  HMMA.16816.F32.BF16 R184, R4, R28, R88 ;  /* 0x0000001c04b8723c */ /* 0x000fee0000041858 */
[----:B------:R-:W-:Y:S01]  /*5ad0*/  MOV R28, R105 ;  /* 0x00000069001c7202 */ /* 0x000fe20000000f00 */
[----:B------:R-:W-:Y:S01]  /*5ae0*/  IMAD.MOV.U32 R29, RZ, RZ, R104 ;  /* 0x000000ffff1d7224 */ /* 0x000fe200078e0068 */
[C---:B------:R-:W-:Y:S08]  /*5af0*/  HMMA.16816.F32.BF16 R156, R12.reuse, R72, RZ ;  /* 0x000000480c9c723c */ /* 0x040ff000000418ff */
[C---:B------:R-:W-:Y:S08]  /*5b00*/  HMMA.16816.F32.BF16 R152, R12.reuse, R68, RZ ;  /* 0x000000440c98723c */ /* 0x040ff000000418ff */
[C---:B------:R-:W-:Y:S08]  /*5b10*/  HMMA.16816.F32.BF16 R148, R12.reuse, R64, RZ ;  /* 0x000000400c94723c */ /* 0x040ff000000418ff */
[C---:B-1----:R-:W-:Y:S08]  /*5b20*/  HMMA.16816.F32.BF16 R112, R12.reuse, R36, RZ ;  /* 0x000000240c70723c */ /* 0x042ff000000418ff */
[C---:B--2---:R-:W-:Y:S08]  /*5b30*/  HMMA.16816.F32.BF16 R104, R12.reuse, R32, RZ ;  /* 0x000000200c68723c */ /* 0x044ff000000418ff */
[C---:B------:R-:W-:Y:S08]  /*5b40*/  HMMA.16816.F32.BF16 R144, R12.reuse, R42, RZ ;  /* 0x0000002a0c90723c */ /* 0x040ff000000418ff */
[C---:B------:R-:W-:Y:S08]  /*5b50*/  HMMA.16816.F32.BF16 R140, R12.reuse, R26, RZ ;  /* 0x0000001a0c8c723c */ /* 0x040ff000000418ff */
[C---:B------:R-:W-:Y:S08]  /*5b60*/  HMMA.16816.F32.BF16 R128, R12.reuse, R78, RZ ;  /* 0x0000004e0c80723c */ /* 0x040ff000000418ff */
[C---:B------:R-:W-:Y:S08]  /*5b70*/  HMMA.16816.F32.BF16 R124, R12.reuse, R74, RZ ;  /* 0x0000004a0c7c723c */ /* 0x040ff000000418ff */
[C---:B------:R-:W-:Y:S08]  /*5b80*/  HMMA.16816.F32.BF16 R120, R12.reuse, R70, RZ ;  /* 0x000000460c78723c */ /* 0x040ff000000418ff */
[C---:B------:R-:W-:Y:S08]  /*5b90*/  HMMA.16816.F32.BF16 R116, R12.reuse, R66, RZ ;  /* 0x000000420c74723c */ /* 0x040ff000000418ff */
[C---:B------:R-:W-:Y:S08]  /*5ba0*/  HMMA.16816.F32.BF16 R108, R12.reuse, R38, RZ ;  /* 0x000000260c6c723c */ /* 0x040ff000000418ff */
[----:B------:R-:W-:Y:S07]  /*5bb0*/  HMMA.16816.F32.BF16 R100, R12, R34, RZ ;  /* 0x000000220c64723c */ /* 0x000fee00000418ff */
[----:B------:R-:W-:Y:S01]  /*5bc0*/  MOV R15, R192 ;  /* 0x000000c0000f7202 */ /* 0x000fe20000000f00 */
[C---:B------:R-:W-:Y:S07]  /*5bd0*/  HMMA.16816.F32.BF16 R88, R16.reuse, R68, RZ ;  /* 0x000000441058723c */ /* 0x040fee00000418ff */
[----:B------:R-:W-:Y:S01]  /*5be0*/  IMAD.MOV.U32 R68, RZ, RZ, R15 ;  /* 0x000000ffff447224 */ /* 0x000fe200078e000f */
[C---:B------:R-:W-:Y:S07]  /*5bf0*/  HMMA.16816.F32.BF16 R96, R16.reuse, R76, RZ ;  /* 0x0000004c1060723c */ /* 0x040fee00000418ff */
[----:B------:R-:W-:Y:S01]  /*5c00*/  MOV R77, R205 ;  /* 0x000000cd004d7202 */ /* 0x000fe20000000f00 */
[----:B------:R-:W-:Y:S01]  /*5c10*/  HMMA.16816.F32.BF16 R12, R16, R64, RZ ;  /* 0x00000040100c723c */ /* 0x000fe200000418ff */
[----:B------:R-:W-:-:S07]  /*5c20*/  IMAD.MOV.U32 R76, RZ, RZ, R204 ;  /* 0x000000ffff4c7224 */ /* 0x000fce00078e00cc */
[C---:B------:R-:W-:Y:S07]  /*5c30*/  HMMA.16816.F32.BF16 R192, R4.reuse, R56, R160 ;  /* 0x0000003804c0723c */ /* 0x040fee00000418a0 */
[----:B------:R-:W-:Y:S01]  /*5c40*/  MOV R163, R219 ;  /* 0x000000db00a37202 */ /* 0x000fe20000000f00 */
[----:B------:R-:W-:Y:S01]  /*5c50*/  IMAD.MOV.U32 R160, RZ, RZ, R218 ;  /* 0x000000ffffa07224 */ /* 0x000fe200078e00da */
[----:B------:R-:W-:Y:S01]  /*5c60*/  MOV R161, R217 ;  /* 0x000000d900a17202 */ /* 0x000fe20000000f00 */
[----:B------:R-:W-:Y:S01]  /*5c70*/  IMAD.MOV.U32 R162, RZ, RZ, R216 ;  /* 0x000000ffffa27224 */ /* 0x000fe200078e00d8 */
[C---:B------:R-:W-:Y:S07]  /*5c80*/  HMMA.16816.F32.BF16 R220, R4.reuse, R44, R148 ;  /* 0x0000002c04dc723c */ /* 0x040fee0000041894 */
[----:B------:R-:W-:Y:S01]  /*5c90*/  IMAD.MOV.U32 R149, RZ, RZ, R29 ;  /* 0x000000ffff957224 */ /* 0x000fe200078e001d */
[----:B------:R-:W-:Y:S01]  /*5ca0*/  HMMA.16816.F32.BF16 R216, R4, R84, R112 ;  /* 0x0000005404d8723c */ /* 0x000fe20000041870 */
        /* <DEDUP_REMOVED lines=10> */
[----:B------:R-:W-:Y:S01]  /*5d50*/  IMAD.MOV.U32 R28, RZ, RZ, R25 ;  /* 0x000000ffff1c7224 */ /* 0x000fe200078e0019 */
[----:B------:R-:W-:Y:S01]  /*5d60*/  MOV R65, R150 ;  /* 0x0000009600417202 */ /* 0x000fe20000000f00 */
[----:B------:R-:W-:-:S03]  /*5d70*/  IMAD.MOV.U32 R25, RZ, RZ, R212 ;  /* 0x000000ffff197224 */ /* 0x000fc600078e00d4 */
[----:B------:R-:W-:Y:S02]  /*5d80*/  HMMA.16816.F32.BF16 R12, R16, R36, RZ ;  /* 0x00000024100c723c */ /* 0x000fe400000418ff */
[----:B------:R-:W-:-:S06]  /*5d90*/  MOV R150, R25 ;  /* 0x0000001900967202 */ /* 0x000fcc0000000f00 */
[----:B------:R-:W-:Y:S08]  /*5da0*/  HMMA.16816.F32.BF16 R36, R16, R38, RZ ;  /* 0x000000261024723c */ /* 0x000ff000000418ff */
[----:B------:R-:W-:Y:S07]  /*5db0*/  HMMA.16816.F32.BF16 R96, R8, R56, R96 ;  /* 0x000000380860723c */ /* 0x000fee0000041860 */
[----:B------:R-:W-:Y:S01]  /*5dc0*/  IMAD.MOV.U32 R56, RZ, RZ, R149 ;  /* 0x000000ffff387224 */ /* 0x000fe200078e0095 */
[----:B------:R-:W-:Y:S01]  /*5dd0*/  HMMA.16816.F32.BF16 R108, R4, R86, R108 ;  /* 0x00000056046c723c */ /* 0x000fe2000004186c */
[----:B------:R-:W-:Y:S01]  /*5de0*/  IMAD.MOV.U32 R149, RZ, RZ, R161 ;  /* 0x000000ffff957224 */ /* 0x000fe200078e00a1 */
[----:B------:R-:W-:-:S02]  /*5df0*/  MOV R161, R60 ;  /* 0x0000003c00a17202 */ /* 0x000fc40000000f00 */
[----:B------:R-:W-:Y:S02]  /*5e00*/  MOV R60, R41 ;  /* 0x00000029003c7202 */ /* 0x000fe40000000f00 */
[----:B------:R-:W-:Y:S02]  /*5e10*/  MOV R57, R148 ;  /* 0x0000009400397202 */ /* 0x000fe40000000f00 */
[----:B------:R-:W-:Y:S01]  /*5e20*/  HMMA.16816.F32.BF16 R40, R16, R42, RZ ;  /* 0x0000002a1028723c */ /* 0x000fe200000418ff */
[----:B------:R-:W-:Y:S01]  /*5e30*/  MOV R148, R160 ;  /* 0x000000a000947202 */ /* 0x000fe20000000f00 */
[----:B------:R-:W-:-:S06]  /*5e40*/  IMAD.MOV.U32 R160, RZ, RZ, R24 ;  /* 0x000000ffffa07224 */ /* 0x000fcc00078e0018 */
[----:B------:R-:W-:Y:S07]  /*5e50*/  HMMA.16816.F32.BF16 R36, R8, R86, R36 ;  /* 0x000000560824723c */ /* 0x000fee0000041824 */
[----:B------:R-:W-:Y:S01]  /*5e60*/  MOV R86, R151 ;  /* 0x0000009700567202 */ /* 0x000fe20000000f00 */
[----:B---3--:R-:W-:Y:S01]  /*5e70*/  HMMA.16816.F32.BF16 R208, R4, R48, R152 ;  /* 0x0000003004d0723c */ /* 0x008fe20000041898 */
[----:B------:R-:W-:Y:S01]  /*5e80*/  MOV R151, R161 ;  /* 0x000000a100977202 */ /* 0x000fe20000000f00 */
[----:B------:R-:W-:Y:S01]  /*5e90*/  IMAD.MOV.U32 R87, RZ, RZ, R150 ;  /* 0x000000ffff577224 */ /* 0x000fe200078e0096 */
[----:B------:R-:W-:Y:S01]  /*5ea0*/  MOV R161, R163 ;  /* 0x000000a300a17202 */ /* 0x000fe20000000f00 */
[----:B------:R-:W-:Y:S01]  /*5eb0*/  IMAD.MOV.U32 R150, RZ, RZ, R160 ;  /* 0x000000ffff967224 */ /* 0x000fe200078e00a0 */
[----:B------:R-:W-:Y:S01]  /*5ec0*/  MOV R163, R29 ;  /* 0x0000001d00a37202 */ /* 0x000fe20000000f00 */
[----:B------:R-:W-:-:S02]  /*5ed0*/  IMAD.MOV.U32 R29, RZ, RZ, R2 ;  /* 0x000000ffff1d7224 */ /* 0x000fc400078e0002 */
[----:B------:R-:W-:Y:S01]  /*5ee0*/  FFMA.FTZ R2, R174, c[0x0][0x23c], -R22 ;  /* 0x00008f00ae027a23 */ /* 0x000fe20000010816 */
[----:B------:R-:W-:Y:S01]  /*5ef0*/  HMMA.16816.F32.BF16 R152, R4, R62, R144 ;  /* 0x0000003e0498723c */ /* 0x000fe20000041890 */
[----:B------:R-:W-:Y:S02]  /*5f00*/  IMAD.MOV.U32 R160, RZ, RZ, R162 ;  /* 0x000000ffffa07224 */ /* 0x000fe400078e00a2 */
[----:B------:R-:W-:Y:S01]  /*5f10*/  IMAD.MOV.U32 R162, RZ, RZ, R28 ;  /* 0x000000ffffa27224 */ /* 0x000fe200078e001c */
[----:B------:R-:W-:-:S04]  /*5f20*/  MOV R28, R23 ;  /* 0x00000017001c7202 */ /* 0x000fc80000000f00 */
[----:B------:R-:W-:Y:S01]  /*5f30*/  HMMA.16816.F32.BF16 R40, R8, R62, R40 ;  /* 0x0000003e0828723c */ /* 0x000fe20000041828 */
[----:B------:R1:W-:Y:S07]  /*5f40*/  MUFU.EX2 R62, R2 ;  /* 0x00000002003e7308 */ /* 0x0003ee0000000800 */
[C---:B----4-:R-:W-:Y:S07]  /*5f50*/  HMMA.16816.F32.BF16 R212, R4.reuse, R80, R104 ;  /* 0x0000005004d4723c */ /* 0x050fee0000041868 */
[----:B------:R-:W-:Y:S01]  /*5f60*/  MOV R106, R207 ;  /* 0x000000cf006a7202 */ /* 0x000fe20000000f00 */
[----:B------:R-:W-:Y:S01]  /*5f70*/  HMMA.16816.F32.BF16 R196, R4, R52, R156 ;  /* 0x0000003404c4723c */ /* 0x000fe2000004189c */
[----:B-1----:R-:W-:-:S02]  /*5f80*/  FFMA.FTZ R2, R138, c[0x0][0x23c], -R22 ;  /* 0x00008f008a027a23 */ /* 0x002fc40000010816 */
[----:B------:R-:W-:Y:S02]  /*5f90*/  IMAD.MOV.U32 R105, RZ, RZ, R206 ;  /* 0x000000ffff697224 */ /* 0x000fe400078e00ce */
        /* <DEDUP_REMOVED lines=9> */
[----:B------:R1:W-:Y:S03]  /*6030*/  MUFU.EX2 R174, R2 ;  /* 0x0000000200ae7308 */ /* 0x0003e60000000800 */
[----:B------:R-:W-:Y:S08]  /*6040*/  HMMA.16816.F32.BF16 R156, R4, R82, R100 ;  /* 0x00000052049c723c */ /* 0x000ff00000041864 */
[----:B------:R-:W-:Y:S01]  /*6050*/  HMMA.16816.F32.BF16 R4, R16, R32, RZ ;  /* 0x000000201004723c */ /* 0x000fe200000418ff */
[----:B-1----:R-:W-:-:S07]  /*6060*/  FFMA.FTZ R2, R177, c[0x0][0x23c], -R21 ;  /* 0x00008f00b1027a23 */ /* 0x002fce0000010815 */
[----:B------:R-:W-:Y:S01]  /*6070*/  HMMA.16816.F32.BF16 R100, R8, R84, R12 ;  /* 0x000000540864723c */ /* 0x000fe2000004180c */
[----:B------:R1:W-:Y:S06]  /*6080*/  MUFU.EX2 R138, R2 ;  /* 0x00000002008a7308 */ /* 0x0003ec0000000800 */
[----:B------:R-:W-:Y:S01]  /*6090*/  IMAD.MOV.U32 R85, RZ, RZ, R76 ;  /* 0x000000ffff557224 */ /* 0x000fe200078e004c */
[----:B------:R-:W-:Y:S01]  /*60a0*/  HMMA.16816.F32.BF16 R12, R16, R70, RZ ;  /* 0x00000046100c723c */ /* 0x000fe200000418ff */
[----:B------:R-:W-:-:S06]  /*60b0*/  MOV R84, R77 ;  /* 0x0000004d00547202 */ /* 0x000fcc0000000f00 */
[----:B------:R-:W-:Y:S01]  /*60c0*/  IMAD.MOV.U32 R71, RZ, RZ, R65 ;  /* 0x000000ffff477224 */ /* 0x000fe200078e0041 */
[----:B------:R-:W-:Y:S01]  /*60d0*/  HMMA.16816.F32.BF16 R116, R8, R80, R4 ;  /* 0x000000500874723c */ /* 0x000fe20000041804 */
[--C-:B-1----:R-:W-:Y:S01]  /*60e0*/  FFMA.FTZ R2, R173, c[0x0][0x23c], -R21.reuse ;  /* 0x00008f00ad027a23 */ /* 0x102fe20000010815 */
[----:B------:R-:W-:Y:S02]  /*60f0*/  MOV R70, R69 ;  /* 0x0000004500467202 */ /* 0x000fe40000000f00 */
[----:B------:R-:W-:Y:S01]  /*6100*/  MOV R69, R151 ;  /* 0x0000009700457202 */ /* 0x000fe20000000f00 */
[----:B------:R1:W-:Y:S03]  /*6110*/  MUFU.EX2 R104, R2 ;  /* 0x0000000200687308 */ /* 0x0003e60000000800 */
[C---:B------:R-:W-:Y:S08]  /*6120*/  HMMA.16816.F32.BF16 R4, R16.reuse, R66, RZ ;  /* 0x000000421004723c */ /* 0x040ff000000418ff */
[----:B------:R-:W-:Y:S01]  /*6130*/  HMMA.16816.F32.BF16 R92, R16, R72, RZ ;  /* 0x00000048105c723c */ /* 0x000fe200000418ff */
[----:B-1----:R-:W-:-:S07]  /*6140*/  FFMA.FTZ R2, R139, c[0x0][0x23c], -R21 ;  /* 0x00008f008b027a23 */ /* 0x002fce0000010815 */
[C---:B------:R-:W-:Y:S01]  /*6150*/  HMMA.16816.F32.BF16 R24, R16.reuse, R26, RZ ;  /* 0x0000001a1018723c */ /* 0x040fe200000418ff */
[----:B------:R1:W-:Y:S07]  /*6160*/  MUFU.EX2 R139, R2 ;  /* 0x00000002008b7308 */ /* 0x0003ee0000000800 */
[C---:B------:R-:W-:Y:S08]  /*6170*/  HMMA.16816.F32.BF16 R76, R16.reuse, R78, RZ ;  /* 0x0000004e104c723c */ /* 0x040ff000000418ff */
[----:B------:R-:W-:Y:S01]  /*6180*/  HMMA.16816.F32.BF16 R72, R16, R74, RZ ;  /* 0x0000004a1048723c */ /* 0x000fe200000418ff */
[----:B-1----:R-:W-:-:S04]  /*6190*/  FFMA.FTZ R2, R137, c[0x0][0x23c], -R21 ;  /* 0x00008f0089027a23 */ /* 0x002fc80000010815 */
[----:B------:R1:W-:Y:S03]  /*61a0*/  MUFU.EX2 R173, R2 ;  /* 0x0000000200ad7308 */ /* 0x0003e60000000800 */
[----:B------:R-:W-:Y:S08]  /*61b0*/  HMMA.16816.F32.BF16 R16, R16, R34, RZ ;  /* 0x000000221010723c */ /* 0x000ff000000418ff */
[----:B------:R-:W-:Y:S01]  /*61c0*/  HMMA.16816.F32.BF16 R88, R8, R48, R88 ;  /* 0x000000300858723c */ /* 0x000fe20000041858 */
[----:B-1----:R-:W-:-:S07]  /*61d0*/  FFMA.FTZ R2, R178, c[0x0][0x23c], -R20 ;  /* 0x00008f00b2027a23 */ /* 0x002fce0000010814 */
[C---:B------:R-:W-:Y:S01]  /*61e0*/  HMMA.16816.F32.BF16 R48, R8.reuse, R50, R12 ;  /* 0x000000320830723c */ /* 0x040fe2000004180c */
[----:B------:R1:W-:Y:S01]  /*61f0*/  MUFU.EX2 R67, R2 ;  /* 0x0000000200437308 */ /* 0x0003e20000000800 */
[----:B------:R-:W2:Y:S06]  /*6200*/  LDSM.16.MT88.4 R12, [R225+0xd000] ;  /* 0x00d00000e10c783b */ /* 0x000eac0000004200 */
[C---:B------:R-:W-:Y:S07]  /*6210*/  HMMA.16816.F32.BF16 R44, R8.reuse, R46, R4 ;  /* 0x0000002e082c723c */ /* 0x040fee0000041804 */
[--C-:B------:R-:W-:Y:S01]  /*6220*/  FFMA.FTZ R4, R172, c[0x0][0x23c], -R20.reuse ;  /* 0x00008f00ac047a23 */ /* 0x100fe20000010814 */
[----:B------:R-:W-:Y:S01]  /*6230*/  HMMA.16816.F32.BF16 R80, R8, R82, R16 ;  /* 0x000000520850723c */ /* 0x000fe20000041810 */
[----:B-1----:R-:W-:Y:S01]  /*6240*/  FFMA.FTZ R2, R176, c[0x0][0x23c], -R20 ;  /* 0x00008f00b0027a23 */ /* 0x002fe20000010814 */
[----:B------:R-:W1:Y:S01]  /*6250*/  LDSM.16.MT88.4 R16, [R226+0xd000] ;  /* 0x00d00000e210783b */ /* 0x000e620000004200 */
[----:B------:R-:W-:Y:S01]  /*6260*/  MUFU.EX2 R137, R4 ;  /* 0x0000000400897308 */ /* 0x000fe20000000800 */
[----:B------:R-:W-:-:S04]  /*6270*/  IMAD.MOV.U32 R172, RZ, RZ, R28 ;  /* 0x000000ffffac7224 */ /* 0x000fc800078e001c */
[C---:B------:R-:W-:Y:S03]  /*6280*/  HMMA.16816.F32.BF16 R92, R8.reuse, R52, R92 ;  /* 0x00000034085c723c */ /* 0x040fe6000004185c */
[----:B------:R3:W4:Y:S04]  /*6290*/  MUFU.EX2 R132, R2 ;  /* 0x0000000200847308 */ /* 0x0007280000000800 */
[----:B------:R-:W-:Y:S01]  /*62a0*/  IMAD.MOV.U32 R52, RZ, RZ, R162 ;  /* 0x000000ffff347224 */ /* 0x000fe200078e00a2 */
[----:B------:R-:W-:Y:S01]  /*62b0*/  HMMA.16816.F32.BF16 R24, R8, R30, R24 ;  /* 0x0000001e0818723c */ /* 0x000fe20000041818 */
[----:B------:R-:W-:-:S07]  /*62c0*/  MOV R53, R163 ;  /* 0x000000a300357202 */ /* 0x000fce0000000f00 */
[C---:B------:R-:W-:Y:S01]  /*62d0*/  HMMA.16816.F32.BF16 R76, R8.reuse, R58, R76 ;  /* 0x0000003a084c723c */ /* 0x040fe2000004184c */
[----:B---3--:R-:W-:Y:S01]  /*62e0*/  FFMA.FTZ R2, R175, c[0x0][0x23c], -R20 ;  /* 0x00008f00af027a23 */ /* 0x008fe20000010814 */
[----:B----4-:R-:W-:Y:S01]  /*62f0*/  F2FP.BF16.PACK_AB R4, R132, R67 ;  /* 0x000000438404723e */ /* 0x010fe200000010ff */
[----:B------:R-:W-:Y:S02]  /*6300*/  IMAD.MOV.U32 R175, RZ, RZ, R150 ;  /* 0x000000ffffaf7224 */ /* 0x000fe400078e0096 */
[----:B------:R3:W4:Y:S03]  /*6310*/  MUFU.EX2 R133, R2 ;  /* 0x0000000200857308 */ /* 0x0007260000000800 */
[----:B------:R-:W-:Y:S01]  /*6320*/  HMMA.16816.F32.BF16 R72, R8, R54, R72 ;  /* 0x000000360848723c */ /* 0x000fe20000041848 */
[----:B------:R-:W-:Y:S01]  /*6330*/  IMAD.MOV.U32 R59, RZ, RZ, R148 ;  /* 0x000000ffff3b7224 */ /* 0x000fe200078e0094 */
[----:B------:R-:W-:-:S05]  /*6340*/  MOV R58, R149 ;  /* 0x00000095003a7202 */ /* 0x000fca0000000f00 */
[----:B------:R-:W-:Y:S01]  /*6350*/  F2FP.BF16.PACK_AB R8, R23, R62 ;  /* 0x0000003e1708723e */ /* 0x000fe200000010ff */
[----:B------:R-:W-:Y:S01]  /*6360*/  IMAD.MOV.U32 R54, RZ, RZ, R160 ;  /* 0x000000ffff367224 */ /* 0x000fe200078e00a0 */
[----:B------:R-:W-:Y:S02]  /*6370*/  F2FP.BF16.PACK_AB R9, R104, R138 ;  /* 0x0000008a6809723e */ /* 0x000fe400000010ff */
[----:B------:R-:W-:Y:S02]  /*6380*/  F2FP.BF16.PACK_AB R10, R174, R107 ;  /* 0x0000006bae0a723e */ /* 0x000fe400000010ff */
[----:B------:R-:W-:Y:S01]  /*6390*/  F2FP.BF16.PACK_AB R11, R173, R139 ;  /* 0x0000008bad0b723e */ /* 0x000fe200000010ff */
[----:B---3--:R-:W-:Y:S01]  /*63a0*/  FFMA.FTZ R2, R182, c[0x0][0x23c], -R0 ;  /* 0x00008f00b6027a23 */ /* 0x008fe20000010800 */
[----:B----4-:R-:W-:Y:S02]  /*63b0*/  F2FP.BF16.PACK_AB R6, R137, R133 ;  /* 0x000000858906723e */ /* 0x010fe400000010ff */
[----:B------:R-:W-:Y:S01]  /*63c0*/  MOV R182, R29 ;  /* 0x0000001d00b67202 */ /* 0x000fe20000000f00 */
[----:B------:R3:W-:Y:S02]  /*63d0*/  MUFU.EX2 R63, R2 ;  /* 0x00000002003f7308 */ /* 0x0007e40000000800 */
[----:B--2---:R-:W-:Y:S01]  /*63e0*/  HMMA.16816.F32.BF16 R148, R8, R12, R164 ;  /* 0x0000000c0894723c */ /* 0x004fe200000418a4 */
[----:B------:R-:W-:-:S07]  /*63f0*/  MOV R55, R161 ;  /* 0x000000a100377202 */ /* 0x000fce0000000f00 */
[----:B------:R-:W-:Y:S01]  /*6400*/  HMMA.16816.F32.BF16 R28, R8, R14, R40 ;  /* 0x0000000e081c723c */ /* 0x000fe20000041828 */
[----:B---3--:R-:W-:-:S07]  /*6410*/  FFMA.FTZ R2, R181, c[0x0][0x23c], -R0 ;  /* 0x00008f00b5027a23 */ /* 0x008fce0000010800 */
[C---:B-1----:R-:W-:Y:S01]  /*6420*/  HMMA.16816.F32.BF16 R160, R8.reuse, R16, R188 ;  /* 0x0000001008a0723c */ /* 0x042fe200000418bc */
[----:B------:R-:W-:Y:S01]  /*6430*/  IMAD.MOV.U32 R42, RZ, RZ, R107 ;  /* 0x000000ffff2a7224 */ /* 0x000fe200078e006b */
[----:B------:R-:W-:Y:S01]  /*6440*/  MOV R40, R85 ;  /* 0x0000005500287202 */ /* 0x000fe20000000f00 */
[----:B------:R1:W2:Y:S01]  /*6450*/  MUFU.EX2 R64, R2 ;  /* 0x0000000200407308 */ /* 0x0002a20000000800 */
[----:B------:R-:W-:Y:S01]  /*6460*/  IMAD.MOV.U32 R107, RZ, RZ, R183 ;  /* 0x000000ffff6b7224 */ /* 0x000fe200078e00b7 */
[----:B------:R-:W-:Y:S01]  /*6470*/  MOV R43, R202 ;  /* 0x000000ca002b7202 */ /* 0x000fe20000000f00 */
[----:B------:R-:W-:Y:S01]  /*6480*/  IMAD.MOV.U32 R41, RZ, RZ, R56 ;  /* 0x000000ffff297224 */ /* 0x000fe200078e0038 */
[----:B------:R-:W-:Y:S01]  /*6490*/  MOV R188, R59 ;  /* 0x0000003b00bc7202 */ /* 0x000fe20000000f00 */
[----:B------:R-:W-:Y:S01]  /*64a0*/  HMMA.16816.F32.BF16 R32, R8, R18, R24 ;  /* 0x000000120820723c */ /* 0x000fe20000041818 */
[----:B------:R-:W3:Y:S01]  /*64b0*/  LDSM.16.MT88.4 R24, [R226+0xf000] ;  /* 0x00f00000e218783b */ /* 0x000ee20000004200 */
[----:B------:R-:W-:Y:S01]  /*64c0*/  IMAD.MOV.U32 R85, RZ, RZ, R203 ;  /* 0x000000ffff557224 */ /* 0x000fe200078e00cb */
[----:B------:R-:W-:Y:S01]  /*64d0*/  MOV R190, R71 ;  /* 0x0000004700be7202 */ /* 0x000fe20000000f00 */
[----:B------:R-:W-:-:S02]  /*64e0*/  IMAD.MOV.U32 R189, RZ, RZ, R70 ;  /* 0x000000ffffbd7224 */ /* 0x000fc400078e0046 */
[----:B------:R-:W-:Y:S01]  /*64f0*/  IMAD.MOV.U32 R191, RZ, RZ, R84 ;  /* 0x000000ffffbf7224 */ /* 0x000fe200078e0054 */
[----:B------:R-:W-:Y:S01]  /*6500*/  MOV R84, R68 ;  /* 0x0000004400547202 */ /* 0x000fe20000000f00 */
[----:B-1----:R-:W-:Y:S01]  /*6510*/  FFMA.FTZ R2, R180, c[0x0][0x23c], -R0 ;  /* 0x00008f00b4027a23 */ /* 0x002fe20000010800 */
[----:B--2---:R-:W-:-:S03]  /*6520*/  F2FP.BF16.PACK_AB R5, R64, R63 ;  /* 0x0000003f4005723e */ /* 0x004fc600000010ff */
[----:B------:R1:W-:Y:S02]  /*6530*/  MUFU.EX2 R65, R2 ;  /* 0x0000000200417308 */ /* 0x0003e40000000800 */
[----:B-1----:R-:W-:-:S06]  /*6540*/  FFMA.FTZ R2, R179, c[0x0][0x23c], -R0 ;  /* 0x00008f00b3027a23 */ /* 0x002fcc0000010800 */
[----:B------:R-:W1:Y:S01]  /*6550*/  MUFU.EX2 R66, R2 ;  /* 0x0000000200427308 */ /* 0x000e620000000800 */
[----:B---3--:R-:W-:Y:S01]  /*6560*/  HMMA.16816.F32.BF16 R44, R8, R26, R44 ;  /* 0x0000001a082c723c */ /* 0x008fe2000004182c */
[----:B-1----:R-:W-:Y:S02]  /*6570*/  F2FP.BF16.PACK_AB R7, R66, R65 ;  /* 0x000000414207723e */ /* 0x002fe400000010ff */
[----:B------:R-:W-:-:S05]  /*6580*/  MOV R2, R57 ;  /* 0x0000003900027202 */ /* 0x000fca0000000f00 */
[C---:B------:R-:W-:Y:S08]  /*6590*/  HMMA.16816.F32.BF16 R144, R4.reuse, R12, R168 ;  /* 0x0000000c0490723c */ /* 0x040ff000000418a8 */
[C---:B------:R-:W-:Y:S01]  /*65a0*/  HMMA.16816.F32.BF16 R152, R4.reuse, R14, R152 ;  /* 0x0000000e0498723c */ /* 0x040fe20000041898 */
[----:B------:R-:W1:Y:S07]  /*65b0*/  LDSM.16.MT88.4 R12, [R228+0xd000] ;  /* 0x00d00000e40c783b */ /* 0x000e6e0000004200 */
[C---:B------:R-:W-:Y:S08]  /*65c0*/  HMMA.16816.F32.BF16 R164, R4.reuse, R16, R184 ;  /* 0x0000001004a4723c */ /* 0x040ff000000418b8 */
[----:B------:R-:W-:Y:S01]  /*65d0*/  HMMA.16816.F32.BF16 R168, R4, R18, R140 ;  /* 0x0000001204a8723c */ /* 0x000fe2000004188c */
[----:B------:R-:W2:Y:S06]  /*65e0*/  LDSM.16.MT88.4 R16, [R227+0xd000] ;  /* 0x00d00000e310783b */ /* 0x000eac0000004200 */
        /* <DEDUP_REMOVED lines=10> */
[----:B-1----:R-:W-:Y:S07]  /*6690*/  HMMA.16816.F32.BF16 R176, R8, R12, R96 ;  /* 0x0000000c08b0723c */ /* 0x002fee0000041860 */
[----:B------:R-:W-:Y:S01]  /*66a0*/  IMAD.MOV.U32 R99, RZ, RZ, R182 ;  /* 0x000000ffff637224 */ /* 0x000fe200078e00b6 */
[----:B------:R-:W-:Y:S01]  /*66b0*/  HMMA.16816.F32.BF16 R184, R4, R14, R128 ;  /* 0x0000000e04b8723c */ /* 0x000fe20000041880 */
[----:B------:R-:W-:Y:S01]  /*66c0*/  MOV R98, R172 ;  /* 0x000000ac00627202 */ /* 0x000fe20000000f00 */
[----:B------:R-:W-:Y:S01]  /*66d0*/  IMAD.MOV.U32 R172, RZ, RZ, R58 ;  /* 0x000000ffffac7224 */ /* 0x000fe200078e003a */
[----:B------:R-:W-:Y:S01]  /*66e0*/  MOV R96, R143 ;  /* 0x0000008f00607202 */ /* 0x000fe20000000f00 */
[----:B------:R-:W-:Y:S01]  /*66f0*/  IMAD.MOV.U32 R143, RZ, RZ, R190 ;  /* 0x000000ffff8f7224 */ /* 0x000fe200078e00be */
[----:B------:R-:W-:-:S02]  /*6700*/  MOV R190, R41 ;  /* 0x0000002900be7202 */ /* 0x000fc40000000f00 */
[----:B------:R-:W-:Y:S01]  /*6710*/  IMAD.MOV.U32 R130, RZ, RZ, R2 ;  /* 0x000000ffff827224 */ /* 0x000fe200078e0002 */
[----:B------:R-:W-:Y:S01]  /*6720*/  HMMA.16816.F32.BF16 R180, R4, R12, R192 ;  /* 0x0000000c04b4723c */ /* 0x000fe200000418c0 */
[----:B------:R-:W-:Y:S01]  /*6730*/  FFMA.FTZ R2, R249, c[0x0][0x23c], -R22 ;  /* 0x00008f00f9027a23 */ /* 0x000fe20000010816 */
[----:B------:R-:W-:Y:S01]  /*6740*/  MOV R97, R43 ;  /* 0x0000002b00617202 */ /* 0x000fe20000000f00 */
[----:B------:R-:W-:Y:S01]  /*6750*/  IMAD.MOV.U32 R131, RZ, RZ, R106 ;  /* 0x000000ffff837224 */ /* 0x000fe200078e006a */
[----:B------:R-:W-:Y:S01]  /*6760*/  MOV R129, R86 ;  /* 0x0000005600817202 */ /* 0x000fe20000000f00 */
[----:B------:R-:W-:-:S03]  /*6770*/  IMAD.MOV.U32 R128, RZ, RZ, R87 ;  /* 0x000000ffff807224 */ /* 0x000fc600078e0057 */
[C---:B------:R-:W-:Y:S01]  /*6780*/  HMMA.16816.F32.BF16 R76, R8.reuse, R14, R76 ;  /* 0x0000000e084c723c */ /* 0x040fe2000004184c */
[----:B------:R-:W1:Y:S07]  /*6790*/  LDSM.16.MT88.4 R12, [R225+0xf000] ;  /* 0x00f00000e10c783b */ /* 0x000e6e0000004200 */
[-C--:B--2---:R-:W-:Y:S08]  /*67a0*/  HMMA.16816.F32.BF16 R192, R8, R16.reuse, R92 ;  /* 0x0000001008c0723c */ /* 0x084ff0000004185c */
[C---:B------:R-:W-:Y:S08]  /*67b0*/  HMMA.16816.F32.BF16 R196, R4.reuse, R16, R196 ;  /* 0x0000001004c4723c */ /* 0x040ff000000418c4 */
[-C--:B------:R-:W-:Y:S07]  /*67c0*/  HMMA.16816.F32.BF16 R200, R4, R18.reuse, R124 ;  /* 0x0000001204c8723c */ /* 0x080fee000004187c */
[----:B------:R-:W-:Y:S01]  /*67d0*/  MOV R124, R69 ;  /* 0x00000045007c7202 */ /* 0x000fe20000000f00 */
[----:B------:R-:W-:Y:S01]  /*67e0*/  HMMA.16816.F32.BF16 R56, R8, R18, R72 ;  /* 0x000000120838723c */ /* 0x000fe20000041848 */
[----:B------:R-:W2:Y:S01]  /*67f0*/  LDSM.16.MT88.4 R16, [R228+0xf000] ;  /* 0x00f00000e410783b */ /* 0x000ea20000004200 */
[----:B------:R-:W-:Y:S01]  /*6800*/  MOV R127, R62 ;  /* 0x0000003e007f7202 */ /* 0x000fe20000000f00 */
[----:B------:R-:W-:Y:S01]  /*6810*/  IMAD.MOV.U32 R126, RZ, RZ, R84 ;  /* 0x000000ffff7e7224 */ /* 0x000fe200078e0054 */
[----:B------:R-:W-:-:S04]  /*6820*/  MOV R125, R85 ;  /* 0x00000055007d7202 */ /* 0x000fc80000000f00 */
[C---:B------:R-:W-:Y:S01]  /*6830*/  HMMA.16816.F32.BF16 R92, R4.reuse, R26, R204 ;  /* 0x0000001a045c723c */ /* 0x040fe200000418cc */
[----:B------:R3:W-:Y:S07]  /*6840*/  MUFU.EX2 R27, R2 ;  /* 0x00000002001b7308 */ /* 0x0007ee0000000800 */
[-C--:B-1----:R-:W-:Y:S07]  /*6850*/  HMMA.16816.F32.BF16 R72, R4, R12.reuse, R208 ;  /* 0x0000000c0448723c */ /* 0x082fee00000418d0 */
[----:B------:R-:W-:Y:S01]  /*6860*/  IMAD.MOV.U32 R211, RZ, RZ, R142 ;  /* 0x000000ffffd37224 */ /* 0x000fe200078e008e */
[----:B------:R-:W-:Y:S01]  /*6870*/  MOV R142, R189 ;  /* 0x000000bd008e7202 */ /* 0x000fe20000000f00 */
[----:B------:R-:W-:Y:S01]  /*6880*/  HMMA.16816.F32.BF16 R68, R8, R12, R88 ;  /* 0x0000000c0844723c */ /* 0x000fe20000041858 */
[----:B------:R-:W-:Y:S01]  /*6890*/  IMAD.MOV.U32 R189, RZ, RZ, R40 ;  /* 0x000000ffffbd7224 */ /* 0x000fe200078e0028 */
[----:B------:R-:W-:Y:S01]  /*68a0*/  MOV R208, R52 ;  /* 0x0000003400d07202 */ /* 0x000fe20000000f00 */
[----:B---3--:R-:W-:Y:S01]  /*68b0*/  FFMA.FTZ R2, R247, c[0x0][0x23c], -R22 ;  /* 0x00008f00f7027a23 */ /* 0x008fe20000010816 */
[----:B------:R-:W-:Y:S01]  /*68c0*/  MOV R209, R54 ;  /* 0x0000003600d17202 */ /* 0x000fe20000000f00 */
[----:B------:R-:W-:-:S02]  /*68d0*/  IMAD.MOV.U32 R210, RZ, RZ, R175 ;  /* 0x000000ffffd27224 */ /* 0x000fc400078e00af */
[----:B------:R-:W-:Y:S01]  /*68e0*/  IMAD.MOV.U32 R175, RZ, RZ, R53 ;  /* 0x000000ffffaf7224 */ /* 0x000fe200078e0035 */
[C---:B------:R-:W-:Y:S07]  /*68f0*/  HMMA.16816.F32.BF16 R88, R4.reuse, R24, R220 ;  /* 0x000000180458723c */ /* 0x040fee00000418dc */
        /* <DEDUP_REMOVED lines=9> */
[----:B------:R1:W3:Y:S01]  /*6990*/  MUFU.EX2 R60, R2 ;  /* 0x00000002003c7308 */ /* 0x0002e20000000800 */
[----:B------:R-:W-:Y:S01]  /*69a0*/  IMAD.MOV.U32 R140, RZ, RZ, R104 ;  /* 0x000000ffff8c7224 */ /* 0x000fe200078e0068 */
[----:B------:R-:W-:Y:S01]  /*69b0*/  MOV R221, R107 ;  /* 0x0000006b00dd7202 */ /* 0x000fe20000000f00 */
[C---:B------:R-:W-:Y:S08]  /*69c0*/  HMMA.16816.F32.BF16 R40, R4.reuse, R14, R120 ;  /* 0x0000000e0428723c */ /* 0x040ff00000041878 */
[----:B--2---:R-:W-:Y:S01]  /*69d0*/  HMMA.16816.F32.BF16 R104, R4, R16, R216 ;  /* 0x000000100468723c */ /* 0x004fe200000418d8 */
[----:B-1----:R-:W-:-:S06]  /*69e0*/  FFMA.FTZ R2, R245, c[0x0][0x23c], -R22 ;  /* 0x00008f00f5027a23 */ /* 0x002fcc0000010816 */
[----:B------:R-:W-:Y:S01]  /*69f0*/  MOV R219, R61 ;  /* 0x0000003d00db7202 */ /* 0x000fe20000000f00 */
[C---:B------:R-:W-:Y:S01]  /*6a00*/  HMMA.16816.F32.BF16 R52, R8.reuse, R14, R48 ;  /* 0x0000000e0834723c */ /* 0x040fe20000041830 */
[----:B------:R1:W-:Y:S01]  /*6a10*/  MUFU.EX2 R61, R2 ;  /* 0x00000002003d7308 */ /* 0x0003e20000000800 */
[----:B------:R-:W2:Y:S06]  /*6a20*/  LDSM.16.MT88.4 R12, [R227+0xf000] ;  /* 0x00f00000e30c783b */ /* 0x000eac0000004200 */
[----:B------:R-:W-:Y:S01]  /*6a30*/  HMMA.16816.F32.BF16 R84, R8, R24, R112 ;  /* 0x000000180854723c */ /* 0x000fe20000041870 */
[----:B------:R-:W-:Y:S07]  /*6a40*/  LDSM.16.MT88.4 R112, [R228+0xf800] ;  /* 0x00f80000e470783b */ /* 0x000fee0000004200 */
[----:B------:R-:W-:Y:S01]  /*6a50*/  HMMA.16816.F32.BF16 R108, R4, R18, R108 ;  /* 0x00000012046c723c */ /* 0x000fe2000004186c */
[----:B-1----:R-:W-:-:S04]  /*6a60*/  FFMA.FTZ R2, R244, c[0x0][0x23c], -R22 ;  /* 0x00008f00f4027a23 */ /* 0x002fc80000010816 */
[----:B------:R1:W-:Y:S03]  /*6a70*/  MUFU.EX2 R62, R2 ;  /* 0x00000002003e7308 */ /* 0x0003e60000000800 */
[C---:B------:R-:W-:Y:S08]  /*6a80*/  HMMA.16816.F32.BF16 R36, R8.reuse, R18, R36 ;  /* 0x000000120824723c */ /* 0x040ff00000041824 */
[----:B------:R-:W-:Y:S01]  /*6a90*/  HMMA.16816.F32.BF16 R100, R8, R16, R100 ;  /* 0x000000100864723c */ /* 0x000fe20000041864 */
[----:B-1----:R-:W-:-:S02]  /*6aa0*/  FFMA.FTZ R2, R219, c[0x0][0x23c], -R21 ;  /* 0x00008f00db027a23 */ /* 0x002fc40000010815 */
        /* <DEDUP_REMOVED lines=11> */
[C---:B--2---:R-:W-:Y:S01]  /*6b60*/  HMMA.16816.F32.BF16 R120, R4.reuse, R12, R212 ;  /* 0x0000000c0478723c */ /* 0x044fe200000418d4 */
[----:B------:R1:W-:Y:S07]  /*6b70*/  MUFU.EX2 R23, R2 ;  /* 0x0000000200177308 */ /* 0x0003ee0000000800 */
[----:B------:R-:W-:Y:S01]  /*6b80*/  HMMA.16816.F32.BF16 R48, R4, R14, R156 ;  /* 0x0000000e0430723c */ /* 0x000fe2000004189c */
[----:B------:R-:W-:Y:S07]  /*6b90*/  LDSM.16.MT88.4 R156, [R225+0xd800] ;  /* 0x00d80000e19c783b */ /* 0x000fee0000004200 */
[----:B------:R-:W-:Y:S01]  /*6ba0*/  HMMA.16816.F32.BF16 R116, R8, R12, R116 ;  /* 0x0000000c0874723c */ /* 0x000fe20000041874 */
[----:B-1----:R-:W-:-:S04]  /*6bb0*/  FFMA.FTZ R2, R251, c[0x0][0x23c], -R21 ;  /* 0x00008f00fb027a23 */ /* 0x002fc80000010815 */
[----:B------:R1:W2:Y:S03]  /*6bc0*/  MUFU.EX2 R24, R2 ;  /* 0x0000000200187308 */ /* 0x0002a60000000800 */
[----:B------:R-:W-:Y:S01]  /*6bd0*/  HMMA.16816.F32.BF16 R12, R8, R14, R80 ;  /* 0x0000000e080c723c */ /* 0x000fe20000041850 */
[----:B------:R-:W-:Y:S01]  /*6be0*/  FADD.FTZ R4, R232, R233 ;  /* 0x000000e9e8047221 */ /* 0x000fe20000010000 */
[----:B------:R-:W-:Y:S01]  /*6bf0*/  LDSM.16.MT88.4 R80, [R225+0xf800] ;  /* 0x00f80000e150783b */ /* 0x000fe20000004200 */
[----:B-1----:R-:W-:-:S04]  /*6c00*/  FFMA.FTZ R2, R248, c[0x0][0x23c], -R21 ;  /* 0x00008f00f8027a23 */ /* 0x002fc80000010815 */
[----:B------:R1:W-:Y:S02]  /*6c10*/  MUFU.EX2 R25, R2 ;  /* 0x0000000200197308 */ /* 0x0003e40000000800 */
[----:B-1----:R-:W-:-:S06]  /*6c20*/  FFMA.FTZ R2, R246, c[0x0][0x23c], -R21 ;  /* 0x00008f00f6027a23 */ /* 0x002fcc0000010815 */
[----:B------:R1:W4:Y:S02]  /*6c30*/  MUFU.EX2 R26, R2 ;  /* 0x00000002001a7308 */ /* 0x0003240000000800 */
[----:B-1----:R-:W-:Y:S01]  /*6c40*/  FFMA.FTZ R2, R219, c[0x0][0x23c], -R20 ;  /* 0x00008f00db027a23 */ /* 0x002fe20000010814 */
[----:B------:R-:W-:Y:S01]  /*6c50*/  MOV R219, R220 ;  /* 0x000000dc00db7202 */ /* 0x000fe20000000f00 */
[----:B------:R-:W-:Y:S01]  /*6c60*/  IMAD.MOV.U32 R220, RZ, RZ, R221 ;  /* 0x000000ffffdc7224 */ /* 0x000fe200078e00dd */
[----:B------:R-:W-:-:S03]  /*6c70*/  MOV R221, R222 ;  /* 0x000000de00dd7202 */ /* 0x000fc60000000f00 */
        /* <DEDUP_REMOVED lines=14> */
[----:B------:R-:W-:Y:S01]  /*6d60*/  FADD.FTZ R6, R230, R231 ;  /* 0x000000e7e6067221 */ /* 0x000fe20000010000 */
[----:B------:R-:W-:Y:S01]  /*6d70*/  MOV R246, R99 ;  /* 0x0000006300f67202 */ /* 0x000fe20000000f00 */
[--C-:B-1----:R-:W-:Y:S01]  /*6d80*/  FFMA.FTZ R2, R219, c[0x0][0x23c], -R20.reuse ;  /* 0x00008f00db027a23 */ /* 0x102fe20000010814 */
[----:B------:R1:W5:Y:S01]  /*6d90*/  LDL.LU R238, [R1+0xa0] ;  /* 0x0000a00001ee7983 */ /* 0x0003620000300800 */
[----:B------:R-:W-:Y:S01]  /*6da0*/  MOV R219, R220 ;  /* 0x000000dc00db7202 */ /* 0x000fe20000000f00 */
[----:B------:R-:W-:Y:S01]  /*6db0*/  IMAD.MOV.U32 R220, RZ, RZ, R221 ;  /* 0x000000ffffdc7224 */ /* 0x000fe200078e00dd */
        /* <DEDUP_REMOVED lines=16> */
[--C-:B--2---:R-:W-:Y:S01]  /*6ec0*/  FFMA.FTZ R2, R252, c[0x0][0x23c], -R20.reuse ;  /* 0x00008f00fc027a23 */ /* 0x104fe20000010814 */
[----:B------:R2:W5:Y:S03]  /*6ed0*/  LDL.LU R237, [R1+0x9c] ;  /* 0x00009c0001ed7983 */ /* 0x0005660000300800 */
[----:B------:R1:W-:Y:S02]  /*6ee0*/  MUFU.EX2 R22, R2 ;  /* 0x0000000200167308 */ /* 0x0003e40000000800 */
[----:B-1----:R-:W-:-:S06]  /*6ef0*/  FFMA.FTZ R2, R250, c[0x0][0x23c], -R20 ;  /* 0x00008f00fa027a23 */ /* 0x002fcc0000010814 */
[----:B------:R1:W-:Y:S02]  /*6f00*/  MUFU.EX2 R20, R2 ;  /* 0x0000000200147308 */ /* 0x0003e40000000800 */
[----:B-1----:R-:W-:Y:S02]  /*6f10*/  FFMA.FTZ R2, R219, c[0x0][0x23c], -R0 ;  /* 0x00008f00db027a23 */ /* 0x002fe40000010800 */
        /* <DEDUP_REMOVED lines=56> */
[----:B-1----:R-:W-:-:S02]  /*72a0*/  FFMA.FTZ R2, R219, c[0x0][0x23c], -R0 ;  /* 0x00008f00db027a23 */ /* 0x002fc40000010800 */
        /* <DEDUP_REMOVED lines=15> */
[----:B------:R-:W-:Y:S01]  /*73a0*/  FADD.FTZ R8, R213, R212 ;  /* 0x000000d4d5087221 */ /* 0x000fe20000010000 */
[----:B------:R-:W-:Y:S01]  /*73b0*/  MOV R214, R220 ;  /* 0x000000dc00d67202 */ /* 0x000fe20000000f00 */
[----:B------:R-:W-:Y:S01]  /*73c0*/  IMAD.MOV.U32 R172, RZ, RZ, R235 ;  /* 0x000000ffffac7224 */ /* 0x000fe200078e00eb */
[----:B------:R-:W-:Y:S01]  /*73d0*/  MOV R222, R211 ;  /* 0x000000d300de7202 */ /* 0x000fe20000000f00 */
[----:B------:R-:W-:Y:S01]  /*73e0*/  IMAD.MOV.U32 R124, RZ, RZ, R128 ;  /* 0x000000ffff7c7224 */ /* 0x000fe200078e0080 */
[----:B------:R-:W-:Y:S02]  /*73f0*/  MOV R207, R215 ;  /* 0x000000d700cf7202 */ /* 0x000fe40000000f00 */
[----:B------:R-:W-:Y:S02]  /*7400*/  MOV R212, R216 ;  /* 0x000000d800d47202 */ /* 0x000fe40000000f00 */
[----:B------:R-:W-:-:S02]  /*7410*/  MOV R223, R126 ;  /* 0x0000007e00df7202 */ /* 0x000fc40000000f00 */
[----:B------:R-:W-:Y:S01]  /*7420*/  MOV R218, R127 ;  /* 0x0000007f00da7202 */ /* 0x000fe20000000f00 */
[----:B------:R1:W-:Y:S01]  /*7430*/  MUFU.EX2 R16, R2 ;  /* 0x0000000200107308 */ /* 0x0003e20000000800 */
[----:B------:R-:W-:Y:S02]  /*7440*/  MOV R211, R129 ;  /* 0x0000008100d37202 */ /* 0x000fe40000000f00 */
[----:B------:R-:W-:Y:S02]  /*7450*/  MOV R131, R188 ;  /* 0x000000bc00837202 */ /* 0x000fe40000000f00 */
[----:B------:R-:W-:Y:S01]  /*7460*/  MOV R190, R174 ;  /* 0x000000ae00be7202 */ /* 0x000fe20000000f00 */
[----:B------:R-:W-:Y:S01]  /*7470*/  FFMA.FTZ R0, R234, c[0x0][0x23c], -R0 ;  /* 0x00008f00ea007a23 */ /* 0x000fe20000010800 */
[----:B------:R-:W-:Y:S01]  /*7480*/  MOV R126, R130 ;  /* 0x00000082007e7202 */ /* 0x000fe20000000f00 */
[----:B------:R-:W-:Y:S01]  /*7490*/  IMAD.MOV.U32 R220, RZ, RZ, R125 ;  /* 0x000000ffffdc7224 */ /* 0x000fe200078e007d */
[----:B------:R-:W-:Y:S01]  /*74a0*/  MOV R128, R96 ;  /* 0x0000006000807202 */ /* 0x000fe20000000f00 */
[----:B------:R-:W-:Y:S01]  /*74b0*/  IMAD.MOV.U32 R130, RZ, RZ, R143 ;  /* 0x000000ffff827224 */ /* 0x000fe200078e008f */
[----:B------:R-:W-:Y:S01]  /*74c0*/  MOV R96, R189 ;  /* 0x000000bd00607202 */ /* 0x000fe20000000f00 */
[----:B------:R-:W-:Y:S01]  /*74d0*/  FADD.FTZ R8, R246, R8 ;  /* 0x00000008f6087221 */ /* 0x000fe20000010000 */
[----:B------:R-:W-:Y:S01]  /*74e0*/  MOV R127, R142 ;  /* 0x0000008e007f7202 */ /* 0x000fe20000000f00 */
[----:B------:R-:W-:Y:S01]  /*74f0*/  FADD.FTZ R10, R207, R6 ;  /* 0x00000006cf0a7221 */ /* 0x000fe20000010000 */
[----:B------:R-:W-:Y:S01]  /*7500*/  MOV R143, R172 ;  /* 0x000000ac008f7202 */ /* 0x000fe20000000f00 */
[----:B-1----:R-:W-:Y:S01]  /*7510*/  FADD.FTZ R2, R214, R4 ;  /* 0x00000004d6027221 */ /* 0x002fe20000010000 */
[----:B------:R-:W-:Y:S01]  /*7520*/  MOV R188, R175 ;  /* 0x000000af00bc7202 */ /* 0x000fe20000000f00 */
[----:B------:R-:W-:Y:S01]  /*7530*/  FADD.FTZ R9, R212, R5 ;  /* 0x00000005d4097221 */ /* 0x000fe20000010000 */
[----:B------:R-:W-:Y:S01]  /*7540*/  MOV R219, R126 ;  /* 0x0000007e00db7202 */ /* 0x000fe20000000f00 */
[----:B------:R-:W-:Y:S01]  /*7550*/  IMAD.MOV.U32 R189, RZ, RZ, R173 ;  /* 0x000000ffffbd7224 */ /* 0x000fe200078e00ad */
        /* <DEDUP_REMOVED lines=14> */
[----:B------:R-:W-:-:S02]  /*7640*/  MOV R130, R191 ;  /* 0x000000bf00827202 */ /* 0x000fc40000000f00 */
[----:B------:R-:W-:Y:S01]  /*7650*/  MOV R251, R96 ;  /* 0x0000006000fb7202 */ /* 0x000fe20000000f00 */
[----:B------:R-:W1:Y:S01]  /*7660*/  LDSM.16.MT88.4 R188, [R228+0xd800] ;  /* 0x00d80000e4bc783b */ /* 0x000e620000004200 */
[----:B------:R-:W-:-:S03]  /*7670*/  MOV R211, R98 ;  /* 0x0000006200d37202 */ /* 0x000fc60000000f00 */
[----:B------:R-:W1:Y:S04]  /*7680*/  LDSM.16.MT88.4 R204, [R227+0xd800] ;  /* 0x00d80000e3cc783b */ /* 0x000e680000004200 */
[----:B------:R-:W2:Y:S01]  /*7690*/  LDSM.16.MT88.4 R96, [R226+0xf800] ;  /* 0x00f80000e260783b */ /* 0x000ea20000004200 */
[----:B------:R3:W3:Y:S01]  /*76a0*/  MUFU.EX2 R18, R0 ;  /* 0x0000000000127308 */ /* 0x0006e20000000800 */
        /* <DEDUP_REMOVED lines=8> */
[----:B------:R1:W5:Y:S01]  /*7730*/  LDL.LU R234, [R1+0x90] ;  /* 0x0000900001ea7983 */ /* 0x0003620000300800 */
[----:B------:R-:W-:-:S02]  /*7740*/  MOV R124, R128 ;  /* 0x00000080007c7202 */ /* 0x000fc40000000f00 */
[----:B------:R-:W-:Y:S01]  /*7750*/  MOV R127, R131 ;  /* 0x00000083007f7202 */ /* 0x000fe20000000f00 */
[----:B------:R-:W-:Y:S01]  /*7760*/  IMAD.MOV.U32 R245, RZ, RZ, R126 ;  /* 0x000000fffff57224 */ /* 0x000fe200078e007e */
[----:B------:R-:W-:Y:S01]  /*7770*/  MOV R249, R124 ;  /* 0x0000007c00f97202 */ /* 0x000fe20000000f00 */
[----:B------:R2:W5:Y:S01]  /*7780*/  LDL.LU R233, [R1+0x8c] ;  /* 0x00008c0001e97983 */ /* 0x0005620000300800 */
[----:B------:R-:W-:Y:S02]  /*7790*/  MOV R247, R125 ;  /* 0x0000007d00f77202 */ /* 0x000fe40000000f00 */
[----:B------:R-:W-:Y:S01]  /*77a0*/  MOV R244, R127 ;  /* 0x0000007f00f47202 */ /* 0x000fe20000000f00 */
[----:B---3--:R-:W-:Y:S01]  /*77b0*/  FADD.FTZ R0, R248, R2 ;  /* 0x00000002f8007221 */ /* 0x008fe20000010000 */
[----:B------:R-:W-:Y:S01]  /*77c0*/  F2FP.BF16.PACK_AB R128, R60, R27 ;  /* 0x0000001b3c80723e */ /* 0x000fe200000010ff */
[----:B------:R3:W5:Y:S01]  /*77d0*/  LDL.LU R232, [R1+0x88] ;  /* 0x0000880001e87983 */ /* 0x0007620000300800 */
[----:B------:R-:W-:-:S02]  /*77e0*/  F2FP.BF16.PACK_AB R129, R24, R23 ;  /* 0x000000171881723e */ /* 0x000fc400000010ff */
[----:B------:R-:W-:Y:S02]  /*77f0*/  F2FP.BF16.PACK_AB R130, R62, R61 ;  /* 0x0000003d3e82723e */ /* 0x000fe400000010ff */
[----:B----4-:R-:W-:Y:S02]  /*7800*/  F2FP.BF16.PACK_AB R131, R26, R25 ;  /* 0x000000191a83723e */ /* 0x010fe400000010ff */
[----:B------:R-:W-:Y:S02]  /*7810*/  F2FP.BF16.PACK_AB R124, R21, R19 ;  /* 0x00000013157c723e */ /* 0x000fe400000010ff */
[----:B------:R-:W-:Y:S02]  /*7820*/  F2FP.BF16.PACK_AB R125, R17, R11 ;  /* 0x0000000b117d723e */ /* 0x000fe400000010ff */
[----:B------:R-:W-:Y:S02]  /*7830*/  F2FP.BF16.PACK_AB R126, R20, R22 ;  /* 0x00000016147e723e */ /* 0x000fe400000010ff */
[----:B------:R-:W-:Y:S01]  /*7840*/  F2FP.BF16.PACK_AB R127, R18, R16 ;  /* 0x00000010127f723e */ /* 0x000fe200000010ff */
[----:B-1----:R-:W-:Y:S01]  /*7850*/  HMMA.16816.F32.BF16 R116, R128, R4, R116 ;  /* 0x000000048074723c */ /* 0x002fe20000041874 */
[----:B------:R-:W-:Y:S01]  /*7860*/  FADD.FTZ R2, R251, R10 ;  /* 0x0000000afb027221 */ /* 0x000fe20000010000 */
[----:B------:R3:W5:Y:S01]  /*7870*/  LDL.LU R231, [R1+0x84] ;  /* 0x0000840001e77983 */ /* 0x0007620000300800 */
[----:B------:R-:W-:-:S05]  /*7880*/  FADD.FTZ R0, R247, R0 ;  /* 0x00000000f7007221 */ /* 0x000fca0000010000 */
[----:B------:R-:W-:Y:S01]  /*7890*/  HMMA.16816.F32.BF16 R120, R124, R4, R120 ;  /* 0x000000047c78723c */ /* 0x000fe20000041878 */
[----:B------:R-:W-:Y:S01]  /*78a0*/  FADD.FTZ R2, R249, R2 ;  /* 0x00000002f9027221 */ /* 0x000fe20000010000 */
[----:B------:R3:W5:Y:S05]  /*78b0*/  LDL.LU R230, [R1+0x80] ;  /* 0x0000800001e67983 */ /* 0x00076a0000300800 */
[----:B------:R-:W-:Y:S01]  /*78c0*/  FADD.FTZ R5, R244, R9 ;  /* 0x00000009f4057221 */ /* 0x000fe20000010000 */
[----:B------:R-:W-:Y:S01]  /*78d0*/  HMMA.16816.F32.BF16 R176, R128, R188, R176 ;  /* 0x000000bc80b0723c */ /* 0x000fe200000418b0 */
[----:B------:R-:W-:Y:S01]  /*78e0*/  FADD.FTZ R4, R245, R8 ;  /* 0x00000008f5047221 */ /* 0x000fe20000010000 */
[----:B------:R3:W5:Y:S01]  /*78f0*/  LDL.LU R229, [R1+0x7c] ;  /* 0x00007c0001e57983 */ /* 0x0007620000300800 */
[----:B------:R-:W-:-:S02]  /*7900*/  FADD.FTZ R5, R212, R5 ;  /* 0x00000005d4057221 */ /* 0x000fc40000010000 */
[----:B------:R-:W-:Y:S01]  /*7910*/  FADD.FTZ R8, R213, R4 ;  /* 0x00000004d5087221 */ /* 0x000fe20000010000 */
[----:B------:R3:W5:Y:S01]  /*7920*/  LDL.LU R224, [R1+0x78] ;  /* 0x0000780001e07983 */ /* 0x0007620000300800 */
[----:B------:R-:W-:Y:S01]  /*7930*/  FADD.FTZ R4, R214, R0 ;  /* 0x00000000d6047221 */ /* 0x000fe20000010000 */
[----:B------:R-:W-:Y:S01]  /*7940*/  HMMA.16816.F32.BF16 R180, R124, R188, R180 ;  /* 0x000000bc7cb4723c */ /* 0x000fe200000418b4 */
[----:B------:R-:W-:Y:S02]  /*7950*/  FADD.FTZ R2, R215, R2 ;  /* 0x00000002d7027221 */ /* 0x000fe40000010000 */
[----:B------:R-:W-:Y:S02]  /*7960*/  FADD.FTZ R0, R216, R5 ;  /* 0x00000005d8007221 */ /* 0x000fe40000010000 */
[----:B------:R-:W-:-:S03]  /*7970*/  FADD.FTZ R5, R217, R8 ;  /* 0x00000008d9057221 */ /* 0x000fc60000010000 */
[-C--:B------:R-:W-:Y:S08]  /*7980*/  HMMA.16816.F32.BF16 R184, R124, R190.reuse, R184 ;  /* 0x000000be7cb8723c */ /* 0x080ff000000418b8 */
[C---:B------:R-:W-:Y:S08]  /*7990*/  HMMA.16816.F32.BF16 R188, R128.reuse, R190, R76 ;  /* 0x000000be80bc723c */ /* 0x040ff0000004184c */
        /* <DEDUP_REMOVED lines=64> */
[----:B------:R-:W-:Y:S01]  /*7da0*/  FADD.FTZ R0, R18, R0 ;  /* 0x0000000012007221 */ /* 0x000fe20000010000 */
[----:B------:R3:W-:Y:S01]  /*7db0*/  STL [R1+0x30], R5 ;  /* 0x0000300501007387 */ /* 0x0007e20000100800 */
[----:B------:R-:W-:-:S03]  /*7dc0*/  FADD.FTZ R2, R20, R2 ;  /* 0x0000000214027221 */ /* 0x000fc60000010000 */
[----:B------:R3:W-:Y:S04]  /*7dd0*/  STL [R1+0x2c], R4 ;  /* 0x00002c0401007387 */ /* 0x0007e80000100800 */
[----:B------:R3:W-:Y:S04]  /*7de0*/  STL [R1+0x38], R0 ;  /* 0x0000380001007387 */ /* 0x0007e80000100800 */
[----:B------:R3:W-:Y:S01]  /*7df0*/  STL [R1+0x34], R2 ;  /* 0x0000340201007387 */ /* 0x0007e20000100800 */
[----:B------:R-:W-:Y:S05]  /*7e00*/  @!P0 BRA `(.L_x_219) ;  /* 0x000051a000008947 */ /* 0x000fea0003800000 */
[----:B------:R-:W2:Y:S01]  /*7e10*/  LDL R143, [R1+0x50] ;  /* 0x00005000018f7983 */ /* 0x000ea20000100800 */
[----:B------:R-:W-:Y:S01]  /*7e20*/  IMAD.MOV.U32 R139, RZ, RZ, R135 ;  /* 0x000000ffff8b7224 */ /* 0x000fe200078e0087 */
[----:B------:R-:W-:Y:S01]  /*7e30*/  MOV R141, R3 ;  /* 0x00000003008d7202 */ /* 0x000fe20000000f00 */
[----:B------:R-:W-:Y:S01]  /*7e40*/  IMAD.MOV.U32 R132, RZ, RZ, R136 ;  /* 0x000000ffff847224 */ /* 0x000fe200078e0088 */
[----:B------:R-:W4:Y:S01]  /*7e50*/  LDL.64 R210, [R1+0x40] ;  /* 0x0000400001d27983 */ /* 0x000f220000100a00 */
[----:B------:R-:W-:Y:S01]  /*7e60*/  IMAD.MOV.U32 R140, RZ, RZ, R134 ;  /* 0x000000ffff8c7224 */ /* 0x000fe200078e0086 */
[----:B------:R-:W-:-:S02]  /*7e70*/  ULDC.64 UR6, c[0x0][0x1a0] ;  /* 0x0000680000067ab9 */ /* 0x000fc40000000a00 */
[----:B------:R-:W-:Y:S02]  /*7e80*/  ULEA.HI.SX32 UR16, UR8, 0xfffffffe, 0x1a ;  /* 0xfffffffe08107891 */ /* 0x000fe4000f8fd23f */
[----:B------:R-:W-:Y:S02]  /*7e90*/  USHF.L.U64.HI UR12, UR6, 0x4, UR7 ;  /* 0x00000004060c7899 */ /* 0x000fe40008010207 */
[----:B------:R-:W-:Y:S01]  /*7ea0*/  USHF.L.U32 UR14, UR6, 0x4, URZ ;  /* 0x00000004060e7899 */ /* 0x000fe2000800063f */
[----:B--2---:R-:W-:Y:S02]  /*7eb0*/  ISETP.GE.AND P2, PT, R143, c[0x0][0x220], PT ;  /* 0x000088008f007a0c */ /* 0x004fe40003f46270 */
[----:B----4-:R-:W-:Y:S01]  /*7ec0*/  ISETP.GE.AND P3, PT, R210, c[0x0][0x220], PT ;  /* 0x00008800d2007a0c */ /* 0x010fe20003f66270 */
[----:B------:R-:W-:Y:S05]  /*7ed0*/  BRA `(.L_x_220) ;  /* 0x000004e000007947 */ /* 0x000fea0003800000 */
.L_x_222:
        /* <DEDUP_REMOVED lines=24> */
[----:B------:R-:W-:Y:S01]  /*8060*/  @!P3 LEA R16, P6, R2, c[0x0][0x168], 0x1 ;  /* 0x00005a000210ba11 */ /* 0x000fe200078c08ff */
        /* <DEDUP_REMOVED lines=15> */
[----:B------:R-:W-:Y:S02]  /*8160*/  @!P3 LEA R10, P6, R0, c[0x0][0x168], 0x1 ;  /* 0x00005a00000aba11 */ /* 0x000fe400078c08ff */
[----:B------:R-:W-:Y:S01]  /*8170*/  IADD3.X R2, R4, UR9, RZ, P5, !PT ;  /* 0x0000000904027c10 */ /* 0x000fe2000affe4ff */
[----:B------:R1:W-:Y:S01]  /*8180*/  @P2 STS.128 [R243+0xa800], RZ ;  /* 0x00a800fff3002388 */ /* 0x0003e20000000c00 */
[C---:B------:R-:W-:Y:S02]  /*8190*/  IADD3 R3, P0, R0.reuse, UR11, RZ ;  /* 0x0000000b00037c10 */ /* 0x040fe4000ff1e0ff */
[C-C-:B------:R-:W-:Y:S01]  /*81a0*/  @!P3 LEA.HI.X R11, R0.reuse, c[0x0][0x16c], R2.reuse, 0x1, P6 ;  /* 0x00005b00000bba11 */ /* 0x140fe200030f0c02 */
[----:B------:R-:W-:Y:S01]  /*81b0*/  @!PT LDS RZ, [RZ] ;  /* 0x00000000fffff984 */ /* 0x000fe20000000800 */
[----:B------:R-:W-:Y:S01]  /*81c0*/  @!PT LDS RZ, [RZ] ;  /* 0x00000000fffff984 */ /* 0x000fe20000000800 */
[----:B------:R-:W-:Y:S01]  /*81d0*/  @!PT LDS RZ, [RZ] ;  /* 0x00000000fffff984 */ /* 0x000fe20000000800 */
[----:B------:R1:W-:Y:S01]  /*81e0*/  @!P2 LDGSTS.E.BYPASS.LTC128B.128 [R243+0xa800], [R12.64+0x80] ;  /* 0x0a8000800cf3afae */ /* 0x0003e2000b901d52 */
[C---:B------:R-:W-:Y:S02]  /*81f0*/  @!P3 LEA R8, P5, R3.reuse, c[0x0][0x168], 0x1 ;  /* 0x00005a000308ba11 */ /* 0x040fe400078a08ff */
[----:B--2---:R-:W-:Y:S01]  /*8200*/  @!P2 LEA R6, P1, R0, c[0x0][0x168], 0x1 ;  /* 0x00005a000006aa11 */ /* 0x004fe200078208ff */
[----:B------:R1:W-:Y:S01]  /*8210*/  @P3 STS.128 [R243+0x9000], RZ ;  /* 0x009000fff3003388 */ /* 0x0003e20000000c00 */
[----:B------:R-:W-:Y:S02]  /*8220*/  IADD3.X R5, R2, UR9, RZ, P0, !PT ;  /* 0x0000000902057c10 */ /* 0x000fe400087fe4ff */
[----:B------:R-:W-:Y:S01]  /*8230*/  @!P2 LEA.HI.X R7, R0, c[0x0][0x16c], R2, 0x1, P1 ;  /* 0x00005b000007aa11 */ /* 0x000fe200008f0c02 */
[----:B------:R-:W-:Y:S01]  /*8240*/  @!PT LDS RZ, [RZ] ;  /* 0x00000000fffff984 */ /* 0x000fe20000000800 */
[----:B------:R-:W-:Y:S01]  /*8250*/  @!PT LDS RZ, [RZ] ;  /* 0x00000000fffff984 */ /* 0x000fe20000000800 */
[----:B------:R-:W-:Y:S01]  /*8260*/  @!PT LDS RZ, [RZ] ;  /* 0x00000000fffff984 */ /* 0x000fe20000000800 */
[----:B------:R1:W-:Y:S01]  /*8270*/  @!P3 LDGSTS.E.BYPASS.LTC128B.128 [R243+0x9000], [R10.64] ;  /* 0x090000000af3bfae */ /* 0x0003e2000b901d52 */
[C-C-:B------:R-:W-:Y:S02]  /*8280*/  @!P3 LEA.HI.X R9, R3.reuse, c[0x0][0x16c], R5.reuse, 0x1, P5 ;  /* 0x00005b000309ba11 */ /* 0x140fe400028f0c05 */
[C---:B------:R-:W-:Y:S01]  /*8290*/  @!P2 LEA R4, P0, R3.reuse, c[0x0][0x168], 0x1 ;  /* 0x00005a000304aa11 */ /* 0x040fe200078008ff */
        /* <DEDUP_REMOVED lines=18> */
.L_x_220:
[----:B---3--:R-:W2:Y:S01]  /*83c0*/  LDL.64 R2, [R1+0x60] ;  /* 0x0000600001027983 */ /* 0x008ea20000100a00 */
[----:B------:R-:W-:Y:S04]  /*83d0*/  DEPBAR.LE SB0, 0x0 ;  /* 0x000080000000791a */ /* 0x000fe80000000000 */
[----:B------:R-:W-:Y:S01]  /*83e0*/  USHF.R.S32.HI UR4, URZ, 0x1f, UR16 ;  /* 0x0000001f3f047899 */ /* 0x000fe20008011410 */
[----:B------:R-:W3:Y:S01]  /*83f0*/  LDL R6, [R1+0x54] ;  /* 0x0000540001067983 */ /* 0x000ee20000100800 */
[----:B------:R-:W-:Y:S02]  /*8400*/  UIMAD.WIDE.U32 UR20, UR16, UR6, URZ ;  /* 0x00000006101472a5 */ /* 0x000fe4000f8e003f */
[----:B------:R-:W-:Y:S01]  /*8410*/  UIMAD UR4, UR4, UR6, URZ ;  /* 0x00000006040472a4 */ /* 0x000fe2000f8e023f */
[----:B------:R-:W-:Y:S03]  /*8420*/  BAR.SYNC.DEFER_BLOCKING 0x0 ;  /* 0x0000000000007b1d */ /* 0x000fe60000010000 */
[----:B------:R-:W-:Y:S01]  /*8430*/  UIMAD UR4, UR16, UR7, UR4 ;  /* 0x00000007100472a4 */ /* 0x000fe2000f8e0204 */
[----:B------:R-:W-:Y:S02]  /*8440*/  MOV R4, UR20 ;  /* 0x0000001400047c02 */ /* 0x000fe40008000f00 */
[----:B------:R-:W-:Y:S01]  /*8450*/  MOV R5, UR21 ;  /* 0x0000001500057c02 */ /* 0x000fe20008000f00 */
[----:B------:R-:W-:Y:S06]  /*8460*/  UIADD3 UR4, UR21, UR4, URZ ;  /* 0x0000000415047290 */ /* 0x000fec000fffe03f */
[----:B------:R-:W-:Y:S01]  /*8470*/  MOV R0, UR4 ;  /* 0x0000000400007c02 */ /* 0x000fe20008000f00 */
        /* <DEDUP_REMOVED lines=14> */
[C---:B------:R-:W-:Y:S02]  /*8560*/  @!P2 LEA R12, P0, R2.reuse, c[0x0][0x170], 0x1 ;  /* 0x00005c00020caa11 */ /* 0x040fe400078008ff */
[C-C-:B------:R-:W-:Y:S01]  /*8570*/  @!P3 LEA.HI.X R17, R2.reuse, c[0x0][0x174], R4.reuse, 0x1, P5 ;  /* 0x00005d000211ba11 */ /* 0x140fe200028f0c04 */
[----:B------:R-:W-:Y:S01]  /*8580*/  @P2 STS.128 [R243+0xe000], RZ ;  /* 0x00e000fff3002388 */ /* 0x000fe20000000c00 */
[C---:B------:R-:W-:Y:S02]  /*8590*/  @!P2 LEA.HI.X R13, R2.reuse, c[0x0][0x174], R4, 0x1, P0 ;  /* 0x00005d00020daa11 */ /* 0x040fe400000f0c04 */
[----:B------:R-:W-:Y:S04]  /*85a0*/  IADD3 R0, P4, R2, UR14, RZ ;  /* 0x0000000e02007c10 */ /* 0x000fe8000ff9e0ff */
[----:B------:R-:W-:Y:S01]  /*85b0*/  @!P3 LEA R10, P5, R0, c[0x0][0x170], 0x1 ;  /* 0x00005c00000aba11 */ /* 0x000fe200078a08ff */
[----:B------:R-:W-:Y:S01]  /*85c0*/  @!PT LDS RZ, [RZ] ;  /* 0x00000000fffff984 */ /* 0x000fe20000000800 */
[----:B------:R-:W-:Y:S01]  /*85d0*/  @!PT LDS RZ, [RZ] ;  /* 0x00000000fffff984 */ /* 0x000fe20000000800 */
[----:B------:R-:W-:Y:S01]  /*85e0*/  @!PT LDS RZ, [RZ] ;  /* 0x00000000fffff984 */ /* 0x000fe20000000800 */
[----:B------:R2:W-:Y:S01]  /*85f0*/  @!P2 LDGSTS.E.BYPASS.LTC128B.128 [R243+0xe000], [R14.64+0x80] ;  /* 0x0e0000800ef3afae */ /* 0x0005e2000b901d52 */
[----:B------:R-:W-:Y:S02]  /*8600*/  IADD3.X R2, R4, UR12, RZ, P4, !PT ;  /* 0x0000000c04027c10 */ /* 0x000fe4000a7fe4ff */
[C---:B------:R-:W-:Y:S02]  /*8610*/  IADD3 R3, P1, R0.reuse, UR14, RZ ;  /* 0x0000000e00037c10 */ /* 0x040fe4000ff3e0ff */
[--C-:B------:R-:W-:Y:S02]  /*8620*/  @!P3 LEA.HI.X R11, R0, c[0x0][0x174], R2.reuse, 0x1, P5 ;  /* 0x00005d00000bba11 */ /* 0x100fe400028f0c02 */
[C---:B------:R-:W-:Y:S01]  /*8630*/  @!P3 LEA R8, P4, R3.reuse, c[0x0][0x170], 0x1 ;  /* 0x00005c000308ba11 */ /* 0x040fe200078808ff */
[----:B------:R-:W-:Y:S01]  /*8640*/  @P3 STS.128 [R243+0xc800], RZ ;  /* 0x00c800fff3003388 */ /* 0x000fe20000000c00 */
[----:B------:R-:W-:Y:S02]  /*8650*/  IADD3.X R5, R2, UR12, RZ, P1, !PT ;  /* 0x0000000c02057c10 */ /* 0x000fe40008ffe4ff */
[C---:B-1----:R-:W-:Y:S02]  /*8660*/  @!P2 LEA R6, P0, R0.reuse, c[0x0][0x170], 0x1 ;  /* 0x00005c000006aa11 */ /* 0x042fe400078008ff */
[C-C-:B------:R-:W-:Y:S02]  /*8670*/  @!P3 LEA.HI.X R9, R3.reuse, c[0x0][0x174], R5.reuse, 0x1, P4 ;  /* 0x00005d000309ba11 */ /* 0x140fe400020f0c05 */
[----:B------:R-:W-:Y:S01]  /*8680*/  @!P2 LEA.HI.X R7, R0, c[0x0][0x174], R2, 0x1, P0 ;  /* 0x00005d000007aa11 */ /* 0x000fe200000f0c02 */
[----:B------:R-:W-:Y:S01]  /*8690*/  @!PT LDS RZ, [RZ] ;  /* 0x00000000fffff984 */ /* 0x000fe20000000800 */
[----:B------:R-:W-:Y:S01]  /*86a0*/  @!PT LDS RZ, [RZ] ;  /* 0x00000000fffff984 */ /* 0x000fe20000000800 */
[----:B------:R-:W-:Y:S01]  /*86b0*/  @!PT LDS RZ, [RZ] ;  /* 0x00000000fffff984 */ /* 0x000fe20000000800 */
[----:B------:R1:W-:Y:S01]  /*86c0*/  @!P3 LDGSTS.E.BYPASS.LTC128B.128 [R243+0xc800], [R16.64] ;  /* 0x0c80000010f3bfae */ /* 0x0003e2000b901d52 */
[C---:B------:R-:W-:Y:S02]  /*86d0*/  @!P2 LEA R4, P1, R3.reuse, c[0x0][0x170], 0x1 ;  /* 0x00005c000304aa11 */ /* 0x040fe400078208ff */
[----:B------:R-:W-:Y:S02]  /*86e0*/  ISETP.LT.AND P4, PT, RZ, UR16, PT ;  /* 0x00000010ff007c0c */ /* 0x000fe4000bf81270 */
[----:B------:R-:W-:Y:S03]  /*86f0*/  @!P2 LEA.HI.X R5, R3, c[0x0][0x174], R5, 0x1, P1 ;  /* 0x00005d000305aa11 */ /* 0x000fe600008f0c05 */
[----:B------:R-:W-:Y:S08]  /*8700*/  @P2 STS.128 [R243+0xe800], RZ ;  /* 0x00e800fff3002388 */ /* 0x000ff00000000c00 */
[----:B------:R-:W-:Y:S01]  /*8710*/  @!PT LDS RZ, [RZ] ;  /* 0x00000000fffff984 */ /* 0x000fe20000000800 */
[----:B------:R-:W-:Y:S01]  /*8720*/  @!PT LDS RZ, [RZ] ;  /* 0x00000000fffff984 */ /* 0x000fe20000000800 */
[----:B------:R-:W-:Y:S01]  /*8730*/  @!PT LDS RZ, [RZ] ;  /* 0x00000000fffff984 */ /* 0x000fe20000000800 */
[----:B------:R2:W-:Y:S08]  /*8740*/  @!P2 LDGSTS.E.BYPASS.LTC128B.128 [R243+0xe800], [R12.64+0x80] ;  /* 0x0e8000800cf3afae */ /* 0x0005f0000b901d52 */
[----:B------:R-:W-:Y:S08]  /*8750*/  @P3 STS.128 [R243+0xd000], RZ ;  /* 0x00d000fff3003388 */ /* 0x000ff00000000c00 */
[----:B------:R-:W-:Y:S01]  /*8760*/  @!PT LDS RZ, [RZ] ;  /* 0x00000000fffff984 */ /* 0x000fe20000000800 */
[----:B------:R-:W-:Y:S01]  /*8770*/  @!PT LDS RZ, [RZ] ;  /* 0x00000000fffff984 */ /* 0x000fe20000000800 */
[----:B------:R-:W-:Y:S01]  /*8780*/  @!PT LDS RZ, [RZ] ;  /* 0x00000000fffff984 */ /* 0x000fe20000000800 */
[----:B------:R3:W-:Y:S08]  /*8790*/  @!P3 LDGSTS.E.BYPASS.LTC128B.128 [R243+0xd000], [R10.64] ;  /* 0x0d0000000af3bfae */ /* 0x0007f0000b901d52 */
        /* <DEDUP_REMOVED lines=15> */
[----:B-----5:R-:W-:Y:S08]  /*8890*/  LDSM.16.M88.4 R64, [R231] ;  /* 0x00000000e740783b */ /* 0x020ff00000000200 */
[----:B-1----:R-:W4:Y:S08]  /*88a0*/  LDSM.16.M88.4 R16, [R224+0x8000] ;  /* 0x00800000e010783b */ /* 0x002f300000000200 */
[----:B------:R-:W3:Y:S08]  /*88b0*/  LDSM.16.M88.4 R60, [R231+0x2000] ;  /* 0x00200000e73c783b */ /* 0x000ef00000000200 */
[----:B------:R-:W1:Y:S08]  /*88c0*/  LDSM.16.M88.4 R32, [R224+0x8800] ;  /* 0x00880000e020783b */ /* 0x000e700000000200 */
[----:B------:R-:W0:Y:S08]  /*88d0*/  LDGDEPBAR ;  /* 0x00000000000079af */ /* 0x000e300000000000 */
[----:B------:R-:W1:Y:S01]  /*88e0*/  LDSM.16.M88.4 R48, [R224+0x9000] ;  /* 0x00900000e030783b */ /* 0x000e620000000200 */
[-C--:B----4-:R-:W-:Y:S07]  /*88f0*/  HMMA.16816.F32.BF16 R4, R64, R16.reuse, RZ ;  /* 0x000000104004723c */ /* 0x090fee00000418ff */
[----:B------:R-:W4:Y:S01]  /*8900*/  LDSM.16.M88.4 R208, [R224+0x9800] ;  /* 0x00980000e0d0783b */ /* 0x000f220000000200 */
[C---:B---3--:R-:W-:Y:S07]  /*8910*/  HMMA.16816.F32.BF16 R8, R60.reuse, R16, RZ ;  /* 0x000000103c08723c */ /* 0x048fee00000418ff */
[----:B------:R-:W-:Y:S01]  /*8920*/  LDSM.16.M88.4 R212, [R232] ;  /* 0x00000000e8d4783b */ /* 0x000fe20000000200 */
[-C--:B--2---:R-:W-:Y:S07]  /*8930*/  HMMA.16816.F32.BF16 R12, R60, R18.reuse, RZ ;  /* 0x000000123c0c723c */ /* 0x084fee00000418ff */
[----:B------:R-:W2:Y:S01]  /*8940*/  LDSM.16.M88.4 R216, [R235] ;  /* 0x00000000ebd8783b */ /* 0x000ea20000000200 */
[C---:B------:R-:W-:Y:S07]  /*8950*/  HMMA.16816.F32.BF16 R16, R64.reuse, R18, RZ ;  /* 0x000000124010723c */ /* 0x040fee00000418ff */
[----:B------:R-:W3:Y:S01]  /*8960*/  LDSM.16.M88.4 R220, [R232+0x2000] ;  /* 0x00200000e8dc783b */ /* 0x000ee20000000200 */
[-C--:B-1----:R-:W-:Y:S08]  /*8970*/  HMMA.16816.F32.BF16 R20, R64, R32.reuse, RZ ;  /* 0x000000204014723c */ /* 0x082ff000000418ff */
[C---:B------:R-:W-:Y:S08]  /*8980*/  HMMA.16816.F32.BF16 R24, R60.reuse, R32, RZ ;  /* 0x000000203c18723c */ /* 0x040ff000000418ff */
[-C--:B------:R-:W-:Y:S08]  /*8990*/  HMMA.16816.F32.BF16 R28, R60, R34.reuse, RZ ;  /* 0x000000223c1c723c */ /* 0x080ff000000418ff */
[C---:B------:R-:W-:Y:S08]  /*89a0*/  HMMA.16816.F32.BF16 R32, R64.reuse, R34, RZ ;  /* 0x000000224020723c */ /* 0x040ff000000418ff */
[-C--:B------:R-:W-:Y:S08]  /*89b0*/  HMMA.16816.F32.BF16 R36, R64, R48.reuse, RZ ;  /* 0x000000304024723c */ /* 0x080ff000000418ff */
[C---:B------:R-:W-:Y:S08]  /*89c0*/  HMMA.16816.F32.BF16 R40, R60.reuse, R48, RZ ;  /* 0x000000303c28723c */ /* 0x040ff000000418ff */
[-C--:B------:R-:W-:Y:S08]  /*89d0*/  HMMA.16816.F32.BF16 R44, R60, R50.reuse, RZ ;  /* 0x000000323c2c723c */ /* 0x080ff000000418ff */
[C---:B------:R-:W-:Y:S08]  /*89e0*/  HMMA.16816.F32.BF16 R48, R64.reuse, R50, RZ ;  /* 0x000000324030723c */ /* 0x040ff000000418ff */
[-C--:B----4-:R-:W-:Y:S08]  /*89f0*/  HMMA.16816.F32.BF16 R52, R64, R208.reuse, RZ ;  /* 0x000000d04034723c */ /* 0x090ff000000418ff */
[C---:B------:R-:W-:Y:S08]  /*8a00*/  HMMA.16816.F32.BF16 R56, R60.reuse, R208, RZ ;  /* 0x000000d03c38723c */ /* 0x040ff000000418ff */
[-C--:B------:R-:W-:Y:S08]  /*8a10*/  HMMA.16816.F32.BF16 R60, R60, R210.reuse, RZ ;  /* 0x000000d23c3c723c */ /* 0x080ff000000418ff */
[----:B------:R-:W-:Y:S01]  /*8a20*/  HMMA.16816.F32.BF16 R64, R64, R210, RZ ;  /* 0x000000d24040723c */ /* 0x000fe200000418ff */
[----:B------:R-:W1:Y:S07]  /*8a30*/  LDSM.16.M88.4 R208, [R242] ;  /* 0x00000000f2d0783b */ /* 0x000e6e0000000200 */
[-C--:B--2---:R-:W-:Y:S08]  /*8a40*/  HMMA.16816.F32.BF16 R4, R212, R216.reuse, R4 ;  /* 0x000000d8d404723c */ /* 0x084ff00000041804 */
[C---:B---3--:R-:W-:Y:S08]  /*8a50*/  HMMA.16816.F32.BF16 R8, R220.reuse, R216, R8 ;  /* 0x000000d8dc08723c */ /* 0x048ff00000041808 */
[-C--:B------:R-:W-:Y:S08]  /*8a60*/  HMMA.16816.F32.BF16 R12, R220, R218.reuse, R12 ;  /* 0x000000dadc0c723c */ /* 0x080ff0000004180c */
[C---:B------:R-:W-:Y:S01]  /*8a70*/  HMMA.16816.F32.BF16 R16, R212.reuse, R218, R16 ;  /* 0x000000dad410723c */ /* 0x040fe20000041810 */
[----:B------:R-:W2:Y:S07]  /*8a80*/  LDSM.16.M88.4 R216, [R241] ;  /* 0x00000000f1d8783b */ /* 0x000eae0000000200 */
[-C--:B-1----:R-:W-:Y:S08]  /*8a90*/  HMMA.16816.F32.BF16 R20, R212, R208.reuse, R20 ;  /* 0x000000d0d414723c */ /* 0x082ff00000041814 */
[C---:B------:R-:W-:Y:S08]  /*8aa0*/  HMMA.16816.F32.BF16 R24, R220.reuse, R208, R24 ;  /* 0x000000d0dc18723c */ /* 0x040ff00000041818 */
[-C--:B------:R-:W-:Y:S08]  /*8ab0*/  HMMA.16816.F32.BF16 R28, R220, R210.reuse, R28 ;  /* 0x000000d2dc1c723c */ /* 0x080ff0000004181c */
[C---:B------:R-:W-:Y:S01]  /*8ac0*/  HMMA.16816.F32.BF16 R32, R212.reuse, R210, R32 ;  /* 0x000000d2d420723c */ /* 0x040fe20000041820 */
[----:B------:R-:W1:Y:S07]  /*8ad0*/  LDSM.16.M88.4 R208, [R240] ;  /* 0x00000000f0d0783b */ /* 0x000e6e0000000200 */
[-C--:B--2---:R-:W-:Y:S08]  /*8ae0*/  HMMA.16816.F32.BF16 R36, R212, R216.reuse, R36 ;  /* 0x000000d8d424723c */ /* 0x084ff00000041824 */
        /* <DEDUP_REMOVED lines=9> */
[----:B------:R-:W2:Y:S08]  /*8b80*/  LDSM.16.M88.4 R208, [R234+0x2000] ;  /* 0x00200000ead0783b */ /* 0x000eb00000000200 */
        /* <DEDUP_REMOVED lines=65> */
[----:B------:R-:W2:Y:S08]  /*8fa0*/  LDSM.16.M88.4 R212, [R232+0x6000] ;  /* 0x00600000e8d4783b */ /* 0x000eb00000000200 */
        /* <DEDUP_REMOVED lines=43> */
[----:B------:R-:W2:Y:S07]  /*9260*/  LDSM.16.M88.4 R212, [R233+0x6000] ;  /* 0x00600000e9d4783b */ /* 0x000eae0000000200 */
[-C--:B-1----:R-:W-:Y:S08]  /*9270*/  HMMA.16816.F32.BF16 R4, R220, R208.reuse, R4 ;  /* 0x000000d0dc04723c */ /* 0x082ff00000041804 */
[C---:B--2---:R-:W-:Y:S08]  /*9280*/  HMMA.16816.F32.BF16 R8, R212.reuse, R208, R8 ;  /* 0x000000d0d408723c */ /* 0x044ff00000041808 */
        /* <DEDUP_REMOVED lines=22> */
[----:B------:R-:W-:Y:S10]  /*93f0*/  MUFU.TANH R219, R8 ;  /* 0x0000000800db7308 */ /* 0x000ff40000002400 */
[----:B------:R-:W-:Y:S01]  /*9400*/  MUFU.TANH R250, R9 ;  /* 0x0000000900fa7308 */ /* 0x000fe20000002400 */
[----:B-1----:R-:W1:Y:S09]  /*9410*/  LDSM.16.M88.4 R4, [R229+0x2800] ;  /* 0x00280000e504783b */ /* 0x002e720000000200 */
[----:B------:R-:W-:Y:S10]  /*9420*/  MUFU.TANH R218, R10 ;  /* 0x0000000a00da7308 */ /* 0x000ff40000002400 */
[----:B------:R2:W-:Y:S10]  /*9430*/  MUFU.TANH R251, R11 ;  /* 0x0000000b00fb7308 */ /* 0x0005f40000002400 */
[----:B------:R-:W-:Y:S10]  /*9440*/  MUFU.TANH R142, R18 ;  /* 0x00000012008e7308 */ /* 0x000ff40000002400 */
[----:B------:R-:W-:Y:S01]  /*9450*/  MUFU.TANH R209, R19 ;  /* 0x0000001300d17308 */ /* 0x000fe20000002400 */
[----:B--2---:R-:W2:Y:S01]  /*9460*/  LDSM.16.M88.4 R8, [R229+0x3000] ;  /* 0x00300000e508783b */ /* 0x004ea20000000200 */
[-C--:B-1----:R-:W-:Y:S08]  /*9470*/  HMMA.16816.F32.BF16 R20, R220, R4.reuse, R20 ;  /* 0x00000004dc14723c */ /* 0x082ff00000041814 */
[----:B------:R-:W-:Y:S01]  /*9480*/  MUFU.TANH R244, R12 ;  /* 0x0000000c00f47308 */ /* 0x000fe20000002400 */
[C---:B------:R-:W-:Y:S09]  /*9490*/  HMMA.16816.F32.BF16 R24, R212.reuse, R4, R24 ;  /* 0x00000004d418723c */ /* 0x040ff20000041818 */
[----:B------:R-:W-:Y:S01]  /*94a0*/  MUFU.TANH R249, R13 ;  /* 0x0000000d00f97308 */ /* 0x000fe20000002400 */
[-C--:B------:R-:W-:Y:S08]  /*94b0*/  HMMA.16816.F32.BF16 R28, R212, R6.reuse, R28 ;  /* 0x00000006d41c723c */ /* 0x080ff0000004181c */
[C---:B------:R-:W-:Y:S01]  /*94c0*/  HMMA.16816.F32.BF16 R32, R220.reuse, R6, R32 ;  /* 0x00000006dc20723c */ /* 0x040fe20000041820 */
[----:B------:R-:W-:Y:S01]  /*94d0*/  MUFU.TANH R248, R14 ;  /* 0x0000000e00f87308 */ /* 0x000fe20000002400 */
[----:B------:R-:W1:Y:S01]  /*94e0*/  LDSM.16.M88.4 R4, [R229+0x3800] ;  /* 0x00380000e504783b */ /* 0x000e620000000200 */
[----:B------:R-:W-:Y:S04]  /*94f0*/  DEPBAR.LE SB0, 0x0 ;  /* 0x000080000000791a */ /* 0x000fe80000000000 */
[----:B------:R-:W-:Y:S02]  /*9500*/  FMUL.FTZ R22, R22, c[0x0][0x2ec] ;  /* 0x0000bb0016167a20 */ /* 0x000fe40000410000 */
[----:B------:R-:W-:Y:S02]  /*9510*/  FMUL.FTZ R23, R23, c[0x0][0x2ec] ;  /* 0x0000bb0017177a20 */ /* 0x000fe40000410000 */
[----:B------:R-:W3:Y:S01]  /*9520*/  MUFU.TANH R0, R22 ;  /* 0x0000001600007308 */ /* 0x000ee20000002400 */
[----:B------:R-:W-:Y:S01]  /*9530*/  BAR.SYNC.DEFER_BLOCKING 0x0 ;  /* 0x0000000000007b1d */ /* 0x000fe20000010000 */
[----:B------:R-:W-:Y:S02]  /*9540*/  FMUL.FTZ R24, R24, c[0x0][0x2ec] ;  /* 0x0000bb0018187a20 */ /* 0x000fe40000410000 */
[----:B------:R-:W-:Y:S01]  /*9550*/  FMUL.FTZ R25, R25, c[0x0][0x2ec] ;  /* 0x0000bb0019197a20 */ /* 0x000fe20000410000 */
[-C--:B--2---:R-:W-:Y:S05]  /*9560*/  HMMA.16816.F32.BF16 R36, R220, R8.reuse, R36 ;  /* 0x00000008dc24723c */ /* 0x084fea0000041824 */
[----:B------:R-:W2:Y:S01]  /*9570*/  MUFU.TANH R2, R23 ;  /* 0x0000001700027308 */ /* 0x000ea20000002400 */
[----:B------:R-:W-:Y:S02]  /*9580*/  FMUL.FTZ R26, R26, c[0x0][0x2ec] ;  /* 0x0000bb001a1a7a20 */ /* 0x000fe40000410000 */
[----:B------:R-:W-:Y:S01]  /*9590*/  FMUL.FTZ R29, R29, c[0x0][0x2ec] ;  /* 0x0000bb001d1d7a20 */ /* 0x000fe20000410000 */
[C---:B------:R-:W-:Y:S04]  /*95a0*/  HMMA.16816.F32.BF16 R40, R212.reuse, R8, R40 ;  /* 0x00000008d428723c */ /* 0x040fe80000041828 */
[----:B------:R-:W-:Y:S02]  /*95b0*/  FMUL.FTZ R31, R31, c[0x0][0x2ec] ;  /* 0x0000bb001f1f7a20 */ /* 0x000fe40000410000 */
[----:B------:R-:W-:Y:S01]  /*95c0*/  MUFU.TANH R247, R15 ;  /* 0x0000000f00f77308 */ /* 0x000fe20000002400 */
[----:B------:R-:W-:Y:S01]  /*95d0*/  FMUL.FTZ R34, R34, c[0x0][0x2ec] ;  /* 0x0000bb0022227a20 */ /* 0x000fe20000410000 */
[-C--:B------:R-:W-:Y:S01]  /*95e0*/  HMMA.16816.F32.BF16 R44, R212, R10.reuse, R44 ;  /* 0x0000000ad42c723c */ /* 0x080fe2000004182c */
[----:B---3--:R3:W-:Y:S03]  /*95f0*/  STL [R1+0xc], R0 ;  /* 0x00000c0001007387 */ /* 0x0087e60000100800 */
[----:B------:R-:W-:Y:S02]  /*9600*/  FMUL.FTZ R35, R35, c[0x0][0x2ec] ;  /* 0x0000bb0023237a20 */ /* 0x000fe40000410000 */
[----:B------:R-:W-:Y:S02]  /*9610*/  FMUL.FTZ R20, R20, c[0x0][0x2ec] ;  /* 0x0000bb0014147a20 */ /* 0x000fe40000410000 */
[----:B------:R-:W-:Y:S01]  /*9620*/  MUFU.TANH R210, R16 ;  /* 0x0000001000d27308 */ /* 0x000fe20000002400 */
[----:B------:R-:W-:Y:S01]  /*9630*/  FMUL.FTZ R38, R38, c[0x0][0x2ec] ;  /* 0x0000bb0026267a20 */ /* 0x000fe20000410000 */
[C---:B------:R-:W-:Y:S01]  /*9640*/  HMMA.16816.F32.BF16 R48, R220.reuse, R10, R48 ;  /* 0x0000000adc30723c */ /* 0x040fe20000041830 */
[----:B--2---:R2:W-:Y:S03]  /*9650*/  STL [R1+0x10], R2 ;  /* 0x0000100201007387 */ /* 0x0045e60000100800 */
[----:B------:R-:W-:Y:S02]  /*9660*/  FMUL.FTZ R21, R21, c[0x0][0x2ec] ;  /* 0x0000bb0015157a20 */ /* 0x000fe40000410000 */
[----:B------:R-:W-:Y:S02]  /*9670*/  FMUL.FTZ R27, R27, c[0x0][0x2ec] ;  /* 0x0000bb001b1b7a20 */ /* 0x000fe40000410000 */
[----:B------:R-:W-:Y:S01]  /*9680*/  MUFU.TANH R216, R20 ;  /* 0x0000001400d87308 */ /* 0x000fe20000002400 */
[-C--:B-1----:R-:W-:Y:S03]  /*9690*/  HMMA.16816.F32.BF16 R52, R220, R4.reuse, R52 ;  /* 0x00000004dc34723c */ /* 0x082fe60000041834 */
[----:B------:R-:W-:Y:S02]  /*96a0*/  FMUL.FTZ R28, R28, c[0x0][0x2ec] ;  /* 0x0000bb001c1c7a20 */ /* 0x000fe40000410000 */
[----:B------:R-:W-:Y:S02]  /*96b0*/  FMUL.FTZ R30, R30, c[0x0][0x2ec] ;  /* 0x0000bb001e1e7a20 */ /* 0x000fe40000410000 */
[----:B------:R-:W-:Y:S01]  /*96c0*/  FMUL.FTZ R44, R44, c[0x0][0x2ec] ;  /* 0x0000bb002c2c7a20 */ /* 0x000fe20000410000 */
[C---:B------:R-:W-:Y:S01]  /*96d0*/  HMMA.16816.F32.BF16 R56, R212.reuse, R4, R56 ;  /* 0x00000004d438723c */ /* 0x040fe20000041838 */
[----:B---3--:R-:W1:Y:S03]  /*96e0*/  MUFU.TANH R0, R24 ;  /* 0x0000001800007308 */ /* 0x008e660000002400 */
[----:B------:R-:W-:Y:S02]  /*96f0*/  FMUL.FTZ R45, R45, c[0x0][0x2ec] ;  /* 0x0000bb002d2d7a20 */ /* 0x000fe40000410000 */
[----:B------:R-:W-:Y:S02]  /*9700*/  FMUL.FTZ R39, R39, c[0x0][0x2ec] ;  /* 0x0000bb0027277a20 */ /* 0x000fe40000410000 */
[-C--:B------:R-:W-:Y:S03]  /*9710*/  HMMA.16816.F32.BF16 R60, R212, R6.reuse, R60 ;  /* 0x00000006d43c723c */ /* 0x080fe6000004183c */
[----:B--2---:R-:W-:Y:S01]  /*9720*/  MUFU.TANH R2, R34 ;  /* 0x0000002200027308 */ /* 0x004fe20000002400 */
[----:B------:R-:W-:Y:S02]  /*9730*/  FMUL.FTZ R50, R50, c[0x0][0x2ec] ;  /* 0x0000bb0032327a20 */ /* 0x000fe40000410000 */
[----:B------:R-:W-:Y:S02]  /*9740*/  FMUL.FTZ R40, R40, c[0x0][0x2ec] ;  /* 0x0000bb0028287a20 */ /* 0x000fe40000410000 */
[----:B------:R-:W-:Y:S04]  /*9750*/  HMMA.16816.F32.BF16 R64, R220, R6, R64 ;  /* 0x00000006dc40723c */ /* 0x000fe80000041840 */
[----:B------:R-:W-:Y:S01]  /*9760*/  FMUL.FTZ R41, R41, c[0x0][0x2ec] ;  /* 0x0000bb0029297a20 */ /* 0x000fe20000410000 */
[----:B------:R-:W-:Y:S01]  /*9770*/  MUFU.TANH R211, R21 ;  /* 0x0000001500d37308 */ /* 0x000fe20000002400 */
[----:B------:R-:W-:Y:S02]  /*9780*/  FMUL.FTZ R42, R42, c[0x0][0x2ec] ;  /* 0x0000bb002a2a7a20 */ /* 0x000fe40000410000 */
[----:B------:R-:W-:Y:S01]  /*9790*/  FMUL.FTZ R56, R56, c[0x0][0x2ec] ;  /* 0x0000bb0038387a20 */ /* 0x000fe20000410000 */
[----:B-1----:R1:W-:Y:S03]  /*97a0*/  STL [R1+0x20], R0 ;  /* 0x0000200001007387 */ /* 0x0023e60000100800 */
[----:B------:R-:W-:Y:S02]  /*97b0*/  FMUL.FTZ R24, R53, c[0x0][0x2ec] ;  /* 0x0000bb0035187a20 */ /* 0x000fe40000410000 */
[----:B------:R-:W-:Y:S01]  /*97c0*/  FMUL.FTZ R43, R43, c[0x0][0x2ec] ;  /* 0x0000bb002b2b7a20 */ /* 0x000fe20000410000 */
[----:B------:R2:W-:Y:S01]  /*97d0*/  MUFU.TANH R20, R27 ;  /* 0x0000001b00147308 */ /* 0x0005e20000002400 */
[----:B------:R-:W-:Y:S02]  /*97e0*/  FMUL.FTZ R46, R46, c[0x0][0x2ec] ;  /* 0x0000bb002e2e7a20 */ /* 0x000fe40000410000 */
[----:B------:R-:W-:Y:S02]  /*97f0*/  FMUL.FTZ R47, R47, c[0x0][0x2ec] ;  /* 0x0000bb002f2f7a20 */ /* 0x000fe40000410000 */
[----:B------:R-:W-:Y:S02]  /*9800*/  FMUL.FTZ R51, R51, c[0x0][0x2ec] ;  /* 0x0000bb0033337a20 */ /* 0x000fe40000410000 */
        /* <DEDUP_REMOVED lines=8> */
[----:B-1----:R-:W1:Y:S01]  /*9890*/  MUFU.TANH R0, R25 ;  /* 0x0000001900007308 */ /* 0x002e620000002400 */
[----:B------:R-:W-:Y:S02]  /*98a0*/  FMUL.FTZ R60, R60, c[0x0][0x2ec] ;  /* 0x0000bb003c3c7a20 */ /* 0x000fe40000410000 */
[----:B------:R-:W-:Y:S02]  /*98b0*/  FMUL.FTZ R61, R61, c[0x0][0x2ec] ;  /* 0x0000bb003d3d7a20 */ /* 0x000fe40000410000 */
[----:B--2---:R-:W-:Y:S02]  /*98c0*/  FMUL.FTZ R27, R48, c[0x0][0x2ec] ;  /* 0x0000bb00301b7a20 */ /* 0x004fe40000410000 */
[----:B------:R-:W-:Y:S02]  /*98d0*/  FMUL.FTZ R62, R62, c[0x0][0x2ec] ;  /* 0x0000bb003e3e7a20 */ /* 0x000fe40000410000 */
[----:B------:R-:W-:Y:S01]  /*98e0*/  FMUL.FTZ R66, R66, c[0x0][0x2ec] ;  /* 0x0000bb0042427a20 */ /* 0x000fe20000410000 */
[----:B------:R2:W-:Y:S01]  /*98f0*/  MUFU.TANH R134, R30 ;  /* 0x0000001e00867308 */ /* 0x0005e20000002400 */
[----:B------:R-:W-:Y:S02]  /*9900*/  FMUL.FTZ R67, R67, c[0x0][0x2ec] ;  /* 0x0000bb0043437a20 */ /* 0x000fe40000410000 */
[----:B---3--:R-:W-:Y:S07]  /*9910*/  FMUL.FTZ R28, R37, c[0x0][0x2ec] ;  /* 0x0000bb00251c7a20 */ /* 0x008fee0000410000 */
[----:B------:R-:W-:Y:S01]  /*9920*/  MUFU.TANH R143, R17 ;  /* 0x00000011008f7308 */ /* 0x000fe20000002400 */
[----:B-1----:R1:W-:Y:S01]  /*9930*/  STL [R1+0x18], R0 ;  /* 0x0000180001007387 */ /* 0x0023e20000100800 */
[----:B------:R-:W-:Y:S08]  /*9940*/  FMUL.FTZ R25, R52, c[0x0][0x2ec] ;  /* 0x0000bb0034197a20 */ /* 0x000ff00000410000 */
[----:B------:R-:W-:Y:S01]  /*9950*/  MUFU.TANH R28, R28 ;  /* 0x0000001c001c7308 */ /* 0x000fe20000002400 */
[----:B--2---:R-:W-:Y:S09]  /*9960*/  FMUL.FTZ R30, R33, c[0x0][0x2ec] ;  /* 0x0000bb00211e7a20 */ /* 0x004ff20000410000 */
[----:B------:R-:W-:Y:S10]  /*9970*/  MUFU.TANH R30, R30 ;  /* 0x0000001e001e7308 */ /* 0x000ff40000002400 */
[----:B-1----:R-:W1:Y:S10]  /*9980*/  MUFU.TANH R0, R26 ;  /* 0x0000001a00007308 */ /* 0x002e740000002400 */
[----:B------:R-:W-:Y:S10]  /*9990*/  MUFU.TANH R23, R41 ;  /* 0x0000002900177308 */ /* 0x000ff40000002400 */
[----:B------:R-:W-:Y:S01]  /*99a0*/  MUFU.TANH R133, R42 ;  /* 0x0000002a00857308 */ /* 0x000fe20000002400 */
[----:B-1----:R1:W-:Y:S01]  /*99b0*/  STL [R1+0x14], R0 ;  /* 0x0000140001007387 */ /* 0x0023e20000100800 */
[----:B------:R-:W-:Y:S08]  /*99c0*/  FMUL.FTZ R26, R49, c[0x0][0x2ec] ;  /* 0x0000bb00311a7a20 */ /* 0x000ff00000410000 */
[----:B------:R-:W-:Y:S10]  /*99d0*/  MUFU.TANH R22, R44 ;  /* 0x0000002c00167308 */ /* 0x000ff40000002400 */
        /* <DEDUP_REMOVED lines=12> */
[----:B------:R-:W-:Y:S03]  /*9aa0*/  FMUL.FTZ R31, R32, c[0x0][0x2ec] ;  /* 0x0000bb00201f7a20 */ /* 0x000fe60000410000 */
[----:B------:R-:W-:Y:S05]  /*9ab0*/  STL [R1+0x8], R2 ;  /* 0x0000080201007387 */ /* 0x000fea0000100800 */
[----:B------:R-:W-:Y:S10]  /*9ac0*/  MUFU.TANH R32, R46 ;  /* 0x0000002e00207308 */ /* 0x000ff40000002400 */
[----:B------:R-:W-:Y:S10]  /*9ad0*/  MUFU.TANH R31, R31 ;  /* 0x0000001f001f7308 */ /* 0x000ff40000002400 */
[----:B-1----:R-:W1:Y:S10]  /*9ae0*/  MUFU.TANH R0, R35 ;  /* 0x0000002300007308 */ /* 0x002e740000002400 */
[----:B------:R-:W-:Y:S10]  /*9af0*/  MUFU.TANH R35, R40 ;  /* 0x0000002800237308 */ /* 0x000ff40000002400 */
[----:B------:R-:W-:Y:S01]  /*9b00*/  MUFU.TANH R50, R51 ;  /* 0x0000003300327308 */ /* 0x000fe20000002400 */
[----:B-1----:R1:W-:Y:S09]  /*9b10*/  STL [R1+0x4], R0 ;  /* 0x0000040001007387 */ /* 0x0023f20000100800 */
[----:B------:R-:W-:Y:S10]  /*9b20*/  MUFU.TANH R25, R25 ;  /* 0x0000001900197308 */ /* 0x000ff40000002400 */
[----:B------:R-:W-:Y:S10]  /*9b30*/  MUFU.TANH R24, R24 ;  /* 0x0000001800187308 */ /* 0x000ff40000002400 */
[----:B-1----:R-:W1:Y:S10]  /*9b40*/  MUFU.TANH R0, R38 ;  /* 0x0000002600007308 */ /* 0x002e740000002400 */
[----:B------:R2:W3:Y:S10]  /*9b50*/  MUFU.TANH R38, R39 ;  /* 0x0000002700267308 */ /* 0x0004f40000002400 */
[----:B------:R2:W4:Y:S01]  /*9b60*/  MUFU.TANH R34, R54 ;  /* 0x0000003600227308 */ /* 0x0005220000002400 */
[----:B-1----:R1:W-:Y:S09]  /*9b70*/  STL [R1+0x1c], R0 ;  /* 0x00001c0001007387 */ /* 0x0023f20000100800 */
[----:B------:R2:W2:Y:S10]  /*9b80*/  MUFU.TANH R33, R55 ;  /* 0x0000003700217308 */ /* 0x0004b40000002400 */
[----:B------:R2:W2:Y:S01]  /*9b90*/  MUFU.TANH R44, R56 ;  /* 0x00000038002c7308 */ /* 0x0004a20000002400 */
        /* <DEDUP_REMOVED lines=10> */
[----:B------:R1:W1:Y:S10]  /*9c40*/  MUFU.TANH R213, R66 ;  /* 0x0000004200d57308 */ /* 0x0002740000002400 */
[----:B------:R1:W1:Y:S02]  /*9c50*/  MUFU.TANH R212, R67 ;  /* 0x0000004300d47308 */ /* 0x0002640000002400 */
[----:B-1234-:R-:W-:-:S05]  /*9c60*/  @P4 BRA `(.L_x_222) ;  /* 0xffffe27000004947 */ /* 0x01efca000383ffff */
.L_x_221:
[----:B------:R-:W2:Y:S01]  /*9c70*/  LDL.LU R40, [R1+0xc] ;  /* 0x00000c0001287983 */ /* 0x000ea20000300800 */
[----:B------:R-:W-:Y:S01]  /*9c80*/  FMNMX.FTZ R0, R208, R132, !PT ;  /* 0x00000084d0007209 */ /* 0x000fe20007810000 */
[----:B------:R-:W-:Y:S01]  /*9c90*/  UIADD3 UR16, UR16, -0x1, URZ ;  /* 0xffffffff10107890 */ /* 0x000fe2000fffe03f */
[----:B------:R-:W-:Y:S01]  /*9ca0*/  MOV R52, R35 ;  /* 0x0000002300347202 */ /* 0x000fe20000000f00 */
[----:B------:R-:W3:Y:S01]  /*9cb0*/  LDL.LU R41, [R1+0x10] ;  /* 0x0000100001297983 */ /* 0x000ee20000300800 */
[----:B------:R-:W-:Y:S02]  /*9cc0*/  FMNMX.FTZ R2, R245, R0, !PT ;  /* 0x00000000f5027209 */ /* 0x000fe40007810000 */
[----:B------:R-:W-:Y:S01]  /*9cd0*/  FMNMX.FTZ R0, R217, R139, !PT ;  /* 0x0000008bd9007209 */ /* 0x000fe20007810000 */
[----:B------:R-:W4:Y:S01]  /*9ce0*/  LDL.LU R42, [R1+0x20] ;  /* 0x00002000012a7983 */ /* 0x000f220000300800 */
[----:B------:R-:W-:Y:S02]  /*9cf0*/  FMNMX.FTZ R3, R210, R2, !PT ;  /* 0x00000002d2037209 */ /* 0x000fe40007810000 */
[----:B------:R-:W-:Y:S01]  /*9d00*/  FMNMX.FTZ R2, R246, R0, !PT ;  /* 0x00000000f6027209 */ /* 0x000fe20007810000 */
[----:B------:R-:W4:Y:S01]  /*9d10*/  LDL.LU R43, [R1+0x4] ;  /* 0x00000400012b7983 */ /* 0x000f220000300800 */
[----:B------:R-:W-:Y:S02]  /*9d20*/  FMNMX.FTZ R0, R219, R140, !PT ;  /* 0x0000008cdb007209 */ /* 0x000fe40007810000 */
[----:B-1----:R-:W-:Y:S01]  /*9d30*/  FMNMX.FTZ R4, R143, R3, !PT ;  /* 0x000000038f047209 */ /* 0x002fe20007810000 */
[----:B------:R-:W4:Y:S01]  /*9d40*/  LDL.LU R57, [R1+0x8] ;  /* 0x0000080001397983 */ /* 0x000f220000300800 */
        /* <DEDUP_REMOVED lines=10> */
[----:B------:R-:W-:Y:S01]  /*9df0*/  MOV R35, R21 ;  /* 0x0000001500237202 */ /* 0x000fe20000000f00 */
[----:B------:R-:W-:Y:S01]  /*9e00*/  STL [R1+0x9c], R237 ;  /* 0x00009ced01007387 */ /* 0x000fe20000100800 */
[----:B------:R-:W-:Y:S02]  /*9e10*/  MOV R60, R136 ;  /* 0x00000088003c7202 */ /* 0x000fe40000000f00 */
[----:B------:R-:W-:Y:S01]  /*9e20*/  FMNMX.FTZ R136, R30, R4, !PT ;  /* 0x000000041e887209 */ /* 0x000fe20007810000 */
[----:B------:R-:W-:Y:S01]  /*9e30*/  STL [R1+0x98], R236 ;  /* 0x000098ec01007387 */ /* 0x000fe20000100800 */
[----:B------:R-:W-:Y:S02]  /*9e40*/  MOV R53, R23 ;  /* 0x0000001700357202 */ /* 0x000fe40000000f00 */
[----:B------:R-:W-:Y:S01]  /*9e50*/  FMNMX.FTZ R136, R29, R136, !PT ;  /* 0x000000881d887209 */ /* 0x000fe20007810000 */
[----:B------:R-:W-:Y:S01]  /*9e60*/  STL [R1+0x94], R235 ;  /* 0x000094eb01007387 */ /* 0x000fe20000100800 */
[----:B------:R-:W-:Y:S02]  /*9e70*/  FMNMX.FTZ R3, R209, R3, !PT ;  /* 0x00000003d1037209 */ /* 0x000fe40007810000 */
[----:B------:R-:W-:Y:S01]  /*9e80*/  FMNMX.FTZ R136, R28, R136, !PT ;  /* 0x000000881c887209 */ /* 0x000fe20007810000 */
[----:B------:R-:W-:Y:S01]  /*9e90*/  STL [R1+0x90], R234 ;  /* 0x000090ea01007387 */ /* 0x000fe20000100800 */
[----:B------:R-:W-:Y:S02]  /*9ea0*/  MOV R54, R22 ;  /* 0x0000001600367202 */ /* 0x000fe40000000f00 */
        /* <DEDUP_REMOVED lines=16> */
[----:B------:R1:W-:Y:S01]  /*9fb0*/  STL [R1+0x78], R224 ;  /* 0x000078e001007387 */ /* 0x0003e20000100800 */
[----:B------:R-:W-:Y:S02]  /*9fc0*/  FMNMX.FTZ R0, R251, R0, !PT ;  /* 0x00000000fb007209 */ /* 0x000fe40007810000 */
[----:B------:R-:W-:Y:S01]  /*9fd0*/  MOV R55, R20 ;  /* 0x0000001400377202 */ /* 0x000fe20000000f00 */
[----:B------:R-:W1:Y:S01]  /*9fe0*/  SHFL.BFLY PT, R6, R136, 0x2, 0x1f ;  /* 0x0c401f0088067f89 */ /* 0x000e6200000e0000 */
[----:B------:R-:W-:Y:S02]  /*9ff0*/  FMNMX.FTZ R0, R248, R0, !PT ;  /* 0x00000000f8007209 */ /* 0x000fe40007810000 */
[----:B------:R-:W-:Y:S02]  /*a000*/  MOV R63, R133 ;  /* 0x00000085003f7202 */ /* 0x000fe40000000f00 */
[----:B------:R-:W-:Y:S03]  /*a010*/  FMNMX.FTZ R0, R247, R0, !PT ;  /* 0x00000000f7007209 */ /* 0x000fe60007810000 */
[----:B------:R-:W-:Y:S08]  /*a020*/  LDSM.16.MT88.4 R20, [R225+0xc000] ;  /* 0x00c00000e114783b */ /* 0x000ff00000004200 */
[----:B-1----:R-:W4:Y:S04]  /*a030*/  LDL.LU R224, [R1+0x18] ;  /* 0x0000180001e07983 */ /* 0x002f280000300800 */
[----:B------:R-:W4:Y:S04]  /*a040*/  LDL.LU R46, [R1+0x24] ;  /* 0x00002400012e7983 */ /* 0x000f280000300800 */
[----:B------:R-:W4:Y:S04]  /*a050*/  LDL.LU R47, [R1+0x1c] ;  /* 0x00001c00012f7983 */ /* 0x000f280000300800 */
[----:B------:R-:W4:Y:S04]  /*a060*/  LDL.LU R59, [R1+0x14] ;  /* 0x00001400013b7983 */ /* 0x000f280000300800 */
[----:B------:R-:W4:Y:S01]  /*a070*/  LDL.LU R58, [R1+0x28] ;  /* 0x00002800013a7983 */ /* 0x000f220000300800 */
[----:B------:R-:W-:Y:S05]  /*a080*/  FMNMX.FTZ R136, R136, R6, !PT ;  /* 0x0000000688887209 */ /* 0x000fea0007810000 */
[----:B------:R-:W1:Y:S02]  /*a090*/  SHFL.BFLY PT, R6, R136, 0x1, 0x1f ;  /* 0x0c201f0088067f89 */ /* 0x000e6400000e0000 */
[----:B-1----:R-:W-:Y:S04]  /*a0a0*/  FMNMX.FTZ R136, R136, R6, !PT ;  /* 0x0000000688887209 */ /* 0x002fe80007810000 */
[----:B------:R-:W-:Y:S02]  /*a0b0*/  FSETP.NEU.FTZ.AND P0, PT, R136, -INF , PT ;  /* 0xff8000008800780b */ /* 0x000fe40003f1d000 */
[----:B--2---:R-:W-:Y:S04]  /*a0c0*/  FMNMX.FTZ R3, R40, R3, !PT ;  /* 0x0000000328037209 */ /* 0x004fe80007810000 */
[----:B---3--:R-:W-:Y:S02]  /*a0d0*/  FMNMX.FTZ R3, R41, R3, !PT ;  /* 0x0000000329037209 */ /* 0x008fe40007810000 */
[----:B----4-:R-:W-:Y:S02]  /*a0e0*/  FMNMX.FTZ R2, R42, R2, !PT ;  /* 0x000000022a027209 */ /* 0x010fe40007810000 */
[----:B------:R-:W-:Y:S04]  /*a0f0*/  FMNMX.FTZ R3, R57, R3, !PT ;  /* 0x0000000339037209 */ /* 0x000fe80007810000 */
[----:B------:R-:W-:Y:S02]  /*a100*/  FMNMX.FTZ R3, R43, R3, !PT ;  /* 0x000000032b037209 */ /* 0x000fe40007810000 */
[----:B------:R-:W-:Y:S04]  /*a110*/  FMNMX.FTZ R2, R224, R2, !PT ;  /* 0x00000002e0027209 */ /* 0x000fe80007810000 */
        /* <DEDUP_REMOVED lines=19> */
[----:B------:R-:W1:Y:S03]  /*a250*/  SHFL.BFLY PT, R135, R3, 0x2, 0x1f ;  /* 0x0c401f0003877f89 */ /* 0x000e6600000e0000 */
[----:B------:R-:W-:Y:S04]  /*a260*/  FMNMX.FTZ R0, R55, R0, !PT ;  /* 0x0000000037007209 */ /* 0x000fe80007810000 */
[----:B------:R-:W-:Y:S01]  /*a270*/  FMNMX.FTZ R0, R62, R0, !PT ;  /* 0x000000003e007209 */ /* 0x000fe20007810000 */
[----:B------:R-:W2:Y:S03]  /*a280*/  SHFL.BFLY PT, R5, R4, 0x2, 0x1f ;  /* 0x0c401f0004057f89 */ /* 0x000ea600000e0000 */
[----:B------:R-:W-:Y:S04]  /*a290*/  FMNMX.FTZ R0, R58, R0, !PT ;  /* 0x000000003a007209 */ /* 0x000fe80007810000 */
[----:B------:R-:W-:Y:S04]  /*a2a0*/  FMNMX.FTZ R0, R63, R0, !PT ;  /* 0x000000003f007209 */ /* 0x000fe80007810000 */
[----:B------:R-:W-:Y:S04]  /*a2b0*/  FMNMX.FTZ R0, R36, R0, !PT ;  /* 0x0000000024007209 */ /* 0x000fe80007810000 */
[----:B------:R-:W-:Y:S02]  /*a2c0*/  FMNMX.FTZ R0, R32, R0, !PT ;  /* 0x0000000020007209 */ /* 0x000fe40007810000 */
[----:B-1----:R-:W-:Y:S02]  /*a2d0*/  FMNMX.FTZ R135, R3, R135, !PT ;  /* 0x0000008703877209 */ /* 0x002fe40007810000 */
[----:B------:R-:W-:Y:S03]  /*a2e0*/  FMNMX.FTZ R0, R60, R0, !PT ;  /* 0x000000003c007209 */ /* 0x000fe60007810000 */
[----:B------:R-:W1:Y:S01]  /*a2f0*/  SHFL.BFLY PT, R7, R135, 0x1, 0x1f ;  /* 0x0c201f0087077f89 */ /* 0x000e6200000e0000 */
[----:B------:R-:W-:Y:S02]  /*a300*/  FMNMX.FTZ R0, R61, R0, !PT ;  /* 0x000000003d007209 */ /* 0x000fe40007810000 */
[----:B--2---:R-:W-:Y:S02]  /*a310*/  FMNMX.FTZ R4, R4, R5, !PT ;  /* 0x0000000504047209 */ /* 0x004fe40007810000 */
[----:B------:R-:W-:Y:S03]  /*a320*/  FMNMX.FTZ R0, R56, R0, !PT ;  /* 0x0000000038007209 */ /* 0x000fe60007810000 */
[----:B------:R-:W2:Y:S01]  /*a330*/  SHFL.BFLY PT, R134, R4, 0x1, 0x1f ;  /* 0x0c201f0004867f89 */ /* 0x000ea200000e0000 */
[----:B------:R-:W-:Y:S04]  /*a340*/  FMNMX.FTZ R0, R138, R0, !PT ;  /* 0x000000008a007209 */ /* 0x000fe80007810000 */
[----:B------:R-:W-:Y:S05]  /*a350*/  FMNMX.FTZ R0, R137, R0, !PT ;  /* 0x0000000089007209 */ /* 0x000fea0007810000 */
[----:B------:R-:W3:Y:S01]  /*a360*/  SHFL.BFLY PT, R2, R0, 0x2, 0x1f ;  /* 0x0c401f0000027f89 */ /* 0x000ee200000e0000 */
[----:B-1----:R-:W-:Y:S02]  /*a370*/  FMNMX.FTZ R135, R135, R7, !PT ;  /* 0x0000000787877209 */ /* 0x002fe40007810000 */
[----:B--2---:R-:W-:Y:S01]  /*a380*/  FMNMX.FTZ R134, R4, R134, !PT ;  /* 0x0000008604867209 */ /* 0x004fe20007810000 */
[----:B------:R-:W-:Y:S05]  /*a390*/  FMUL.FTZ R4, R136, c[0x0][0x23c] ;  /* 0x00008f0088047a20 */ /* 0x000fea0000410000 */
[----:B------:R-:W-:Y:S02]  /*a3a0*/  FSEL R4, R4, RZ, P0 ;  /* 0x000000ff04047208 */ /* 0x000fe40000000000 */
[C---:B------:R-:W-:Y:S02]  /*a3b0*/  FSETP.NEU.FTZ.AND P0, PT, R135.reuse, -INF , PT ;  /* 0xff8000008700780b */ /* 0x040fe40003f1d000 */
[----:B---3--:R-:W-:Y:S01]  /*a3c0*/  FMNMX.FTZ R2, R0, R2, !PT ;  /* 0x0000000200027209 */ /* 0x008fe20007810000 */
[----:B------:R-:W-:Y:S02]  /*a3d0*/  FFMA.FTZ R5, R208, c[0x0][0x23c], -R4 ;  /* 0x00008f00d0057a23 */ /* 0x000fe40000010804 */
[----:B------:R-:W-:Y:S02]  /*a3e0*/  FMUL.FTZ R208, R135, c[0x0][0x23c] ;  /* 0x00008f0087d07a20 */ /* 0x000fe40000410000 */
[----:B------:R1:W-:Y:S01]  /*a3f0*/  MUFU.EX2 R229, R5 ;  /* 0x0000000500e57308 */ /* 0x0003e20000000800 */
[----:B------:R-:W-:Y:S01]  /*a400*/  FADD.FTZ R0, -R136, R132 ;  /* 0x0000008488007221 */ /* 0x000fe20000010100 */
[----:B------:R-:W2:Y:S01]  /*a410*/  SHFL.BFLY PT, R3, R2, 0x1, 0x1f ;  /* 0x0c201f0002037f89 */ /* 0x000ea200000e0000 */
[----:B------:R-:W-:Y:S01]  /*a420*/  FSEL R208, R208, RZ, P0 ;  /* 0x000000ffd0d07208 */ /* 0x000fe20000000000 */
[--C-:B------:R-:W-:Y:S01]  /*a430*/  FFMA.FTZ R6, R245, c[0x0][0x23c], -R4.reuse ;  /* 0x00008f00f5067a23 */ /* 0x100fe20000010804 */
[----:B------:R-:W-:Y:S01]  /*a440*/  FSETP.NEU.FTZ.AND P0, PT, R134, -INF , PT ;  /* 0xff8000008600780b */ /* 0x000fe20003f1d000 */
[----:B------:R-:W-:Y:S02]  /*a450*/  FMUL.FTZ R0, R0, c[0x0][0x23c] ;  /* 0x00008f0000007a20 */ /* 0x000fe40000410000 */
[--C-:B------:R-:W-:Y:S02]  /*a460*/  FFMA.FTZ R214, R30, c[0x0][0x23c], -R4.reuse ;  /* 0x00008f001ed67a23 */ /* 0x100fe40000010804 */
[----:B------:R3:W4:Y:S01]  /*a470*/  MUFU.EX2 R133, R0 ;  /* 0x0000000000857308 */ /* 0x0007220000000800 */
[--C-:B------:R-:W-:Y:S02]  /*a480*/  FFMA.FTZ R220, R29, c[0x0][0x23c], -R4.reuse ;  /* 0x00008f001ddc7a23 */ /* 0x100fe40000010804 */
[--C-:B------:R-:W-:Y:S02]  /*a490*/  FFMA.FTZ R222, R19, c[0x0][0x23c], -R4.reuse ;  /* 0x00008f0013de7a23 */ /* 0x100fe40000010804 */
[--C-:B------:R-:W-:Y:S02]  /*a4a0*/  FFMA.FTZ R221, R18, c[0x0][0x23c], -R4.reuse ;  /* 0x00008f0012dd7a23 */ /* 0x100fe40000010804 */
[--C-:B------:R-:W-:Y:S02]  /*a4b0*/  FFMA.FTZ R216, R216, c[0x0][0x23c], -R4.reuse ;  /* 0x00008f00d8d87a23 */ /* 0x100fe40000010804 */
[----:B------:R-:W-:Y:S01]  /*a4c0*/  FFMA.FTZ R211, R211, c[0x0][0x23c], -R4 ;  /* 0x00008f00d3d37a23 */ /* 0x000fe20000010804 */
[----:B------:R4:W-:Y:S01]  /*a4d0*/  MUFU.EX2 R8, R6 ;  /* 0x0000000600087308 */ /* 0x0009e20000000800 */
[--C-:B------:R-:W-:Y:S02]  /*a4e0*/  FFMA.FTZ R213, R213, c[0x0][0x23c], -R208.reuse ;  /* 0x00008f00d5d57a23 */ /* 0x100fe400000108d0 */
[----:B-1----:R-:W-:Y:S01]  /*a4f0*/  FFMA.FTZ R5, R217, c[0x0][0x23c], -R208 ;  /* 0x00008f00d9057a23 */ /* 0x002fe200000108d0 */
[----:B--2---:R-:W-:Y:S01]  /*a500*/  FMNMX.FTZ R3, R2, R3, !PT ;  /* 0x0000000302037209 */ /* 0x004fe20007810000 */
[----:B------:R-:W-:Y:S05]  /*a510*/  FFMA.FTZ R217, R26, c[0x0][0x23c], -R4 ;  /* 0x00008f001ad97a23 */ /* 0x000fea0000010804 */
        /* <DEDUP_REMOVED lines=8> */
[--C-:B------:R-:W-:Y:S01]  /*a5a0*/  FFMA.FTZ R6, R209, c[0x0][0x23c], -R208.reuse ;  /* 0x00008f00d1067a23 */ /* 0x100fe200000108d0 */
[----:B------:R-:W-:Y:S01]  /*a5b0*/  MOV R156, R53 ;  /* 0x00000035009c7202 */ /* 0x000fe20000000f00 */
[----:B------:R-:W-:Y:S02]  /*a5c0*/  FMUL.FTZ R209, R3, c[0x0][0x23c] ;  /* 0x00008f0003d17a20 */ /* 0x000fe40000410000 */
[C---:B------:R-:W-:Y:S01]  /*a5d0*/  FMUL.FTZ R17, R133.reuse, R157 ;  /* 0x0000009d85117220 */ /* 0x040fe20000410000 */
[----:B------:R-:W-:Y:S01]  /*a5e0*/  MOV R157, R52 ;  /* 0x00000034009d7202 */ /* 0x000fe20000000f00 */
[----:B------:R-:W-:Y:S01]  /*a5f0*/  FMUL.FTZ R64, R133, R204 ;  /* 0x000000cc85407220 */ /* 0x000fe20000410000 */
[----:B------:R-:W-:Y:S01]  /*a600*/  FSEL R209, R209, RZ, P0 ;  /* 0x000000ffd1d17208 */ /* 0x000fe20000000000 */
[----:B------:R4:W-:Y:S01]  /*a610*/  MUFU.EX2 R233, R6 ;  /* 0x0000000600e97308 */ /* 0x0009e20000000800 */
[C---:B------:R-:W-:Y:S02]  /*a620*/  FMUL.FTZ R65, R133.reuse, R205 ;  /* 0x000000cd85417220 */ /* 0x040fe40000410000 */
[----:B-1----:R-:W-:Y:S02]  /*a630*/  FFMA.FTZ R5, R246, c[0x0][0x23c], -R208 ;  /* 0x00008f00f6057a23 */ /* 0x002fe400000108d0 */
[C---:B------:R-:W-:Y:S02]  /*a640*/  FMUL.FTZ R68, R133.reuse, R68 ;  /* 0x0000004485447220 */ /* 0x040fe40000410000 */
[C---:B------:R-:W-:Y:S02]  /*a650*/  FMUL.FTZ R69, R133.reuse, R69 ;  /* 0x0000004585457220 */ /* 0x040fe40000410000 */
[C---:B------:R-:W-:Y:S01]  /*a660*/  FMUL.FTZ R80, R133.reuse, R80 ;  /* 0x0000005085507220 */ /* 0x040fe20000410000 */
[----:B------:R1:W-:Y:S01]  /*a670*/  MUFU.EX2 R9, R5 ;  /* 0x0000000500097308 */ /* 0x0003e20000000800 */
[C---:B------:R-:W-:Y:S02]  /*a680*/  FMUL.FTZ R81, R133.reuse, R81 ;  /* 0x0000005185517220 */ /* 0x040fe40000410000 */
[----:B------:R-:W-:Y:S02]  /*a690*/  FMUL.FTZ R84, R133, R84 ;  /* 0x0000005485547220 */ /* 0x000fe40000410000 */
[----:B--2---:R-:W-:Y:S02]  /*a6a0*/  FADD.FTZ R0, -R134, R140 ;  /* 0x0000008c86007221 */ /* 0x004fe40000010100 */
[----:B---3--:R-:W-:Y:S02]  /*a6b0*/  FMUL.FTZ R7, R132, R151 ;  /* 0x0000009784077220 */ /* 0x008fe40000410000 */
[----:B------:R-:W-:Y:S01]  /*a6c0*/  FMUL.FTZ R0, R0, c[0x0][0x23c] ;  /* 0x00008f0000007a20 */ /* 0x000fe20000410000 */
[----:B------:R-:W-:Y:S01]  /*a6d0*/  MUFU.EX2 R216, R216 ;  /* 0x000000d800d87308 */ /* 0x000fe20000000800 */
[C---:B------:R-:W-:Y:S01]  /*a6e0*/  FMUL.FTZ R18, R132.reuse, R158 ;  /* 0x0000009e84127220 */ /* 0x040fe20000410000 */
[----:B------:R-:W-:Y:S01]  /*a6f0*/  MOV R158, R50 ;  /* 0x00000032009e7202 */ /* 0x000fe20000000f00 */
[C---:B------:R-:W-:Y:S01]  /*a700*/  FMUL.FTZ R19, R132.reuse, R159 ;  /* 0x0000009f84137220 */ /* 0x040fe20000410000 */
[----:B------:R-:W-:Y:S01]  /*a710*/  MOV R159, R49 ;  /* 0x00000031009f7202 */ /* 0x000fe20000000f00 */
[----:B----4-:R-:W-:Y:S01]  /*a720*/  FFMA.FTZ R6, R249, c[0x0][0x23c], -R139 ;  /* 0x00008f00f9067a23 */ /* 0x010fe2000001088b */
[----:B------:R-:W-:Y:S01]  /*a730*/  MOV R249, R8 ;  /* 0x0000000800f97202 */ /* 0x000fe20000000f00 */
[----:B------:R-:W-:Y:S02]  /*a740*/  FMUL.FTZ R49, R133, R189 ;  /* 0x000000bd85317220 */ /* 0x000fe40000410000 */
[C---:B------:R-:W-:Y:S01]  /*a750*/  FMUL.FTZ R50, R132.reuse, R190 ;  /* 0x000000be84327220 */ /* 0x040fe20000410000 */
[----:B------:R2:W3:Y:S01]  /*a760*/  MUFU.EX2 R2, R0 ;  /* 0x0000000000027308 */ /* 0x0004e20000000800 */
[----:B------:R-:W-:Y:S01]  /*a770*/  F2FP.BF16.PACK_AB R140, R249, R229 ;  /* 0x000000e5f98c723e */ /* 0x000fe200000010ff */
[----:B------:R-:W-:Y:S02]  /*a780*/  FMUL.FTZ R66, R132, R206 ;  /* 0x000000ce84427220 */ /* 0x000fe40000410000 */
[--C-:B-1----:R-:W-:Y:S02]  /*a790*/  FFMA.FTZ R5, R210, c[0x0][0x23c], -R4.reuse ;  /* 0x00008f00d2057a23 */ /* 0x102fe40000010804 */
[--C-:B------:R-:W-:Y:S02]  /*a7a0*/  FFMA.FTZ R210, R31, c[0x0][0x23c], -R4.reuse ;  /* 0x00008f001fd27a23 */ /* 0x100fe40000010804 */
[C---:B------:R-:W-:Y:S02]  /*a7b0*/  FMUL.FTZ R67, R132.reuse, R207 ;  /* 0x000000cf84437220 */ /* 0x040fe40000410000 */
[----:B------:R1:W-:Y:S01]  /*a7c0*/  MUFU.EX2 R238, R5 ;  /* 0x0000000500ee7308 */ /* 0x0003e20000000800 */
[C---:B------:R-:W-:Y:S02]  /*a7d0*/  FMUL.FTZ R70, R132.reuse, R70 ;  /* 0x0000004684467220 */ /* 0x040fe40000410000 */
[C---:B------:R-:W-:Y:S02]  /*a7e0*/  FMUL.FTZ R71, R132.reuse, R71 ;  /* 0x0000004784477220 */ /* 0x040fe40000410000 */
[C---:B------:R-:W-:Y:S02]  /*a7f0*/  FMUL.FTZ R82, R132.reuse, R82 ;  /* 0x0000005284527220 */ /* 0x040fe40000410000 */
[C---:B------:R-:W-:Y:S02]  /*a800*/  FMUL.FTZ R83, R132.reuse, R83 ;  /* 0x0000005384537220 */ /* 0x040fe40000410000 */
[----:B------:R-:W-:Y:S01]  /*a810*/  FMUL.FTZ R85, R133, R85 ;  /* 0x0000005585557220 */ /* 0x000fe20000410000 */
        /* <DEDUP_REMOVED lines=9> */
[----:B------:R-:W-:Y:S01]  /*a8b0*/  FMUL.FTZ R13, R2, R153 ;  /* 0x00000099020d7220 */ /* 0x000fe20000410000 */
[----:B------:R-:W-:Y:S01]  /*a8c0*/  MOV R153, R32 ;  /* 0x0000002000997202 */ /* 0x000fe20000000f00 */
[----:B-1----:R-:W-:Y:S02]  /*a8d0*/  FFMA.FTZ R5, R143, c[0x0][0x23c], -R4 ;  /* 0x00008f008f057a23 */ /* 0x002fe40000010804 */
[C---:B------:R-:W-:Y:S01]  /*a8e0*/  FMUL.FTZ R32, R133.reuse, R172 ;  /* 0x000000ac85207220 */ /* 0x040fe20000410000 */
[----:B------:R-:W-:Y:S01]  /*a8f0*/  MOV R172, R35 ;  /* 0x0000002300ac7202 */ /* 0x000fe20000000f00 */
[----:B------:R-:W-:Y:S01]  /*a900*/  FMUL.FTZ R35, R132, R175 ;  /* 0x000000af84237220 */ /* 0x000fe20000410000 */
[----:B------:R1:W2:Y:S01]  /*a910*/  MUFU.EX2 R234, R5 ;  /* 0x0000000500ea7308 */ /* 0x0002a20000000800 */
[----:B------:R-:W-:Y:S01]  /*a920*/  MOV R175, R55 ;  /* 0x0000003700af7202 */ /* 0x000fe20000000f00 */
[----:B------:R-:W-:Y:S01]  /*a930*/  FMUL.FTZ R29, R2, R169 ;  /* 0x000000a9021d7220 */ /* 0x000fe20000410000 */
[----:B------:R-:W-:Y:S01]  /*a940*/  MOV R169, R45 ;  /* 0x0000002d00a97202 */ /* 0x000fe20000000f00 */
[----:B----4-:R-:W-:Y:S02]  /*a950*/  FMUL.FTZ R6, R132, R150 ;  /* 0x0000009684067220 */ /* 0x010fe40000410000 */
[C---:B------:R-:W-:Y:S02]  /*a960*/  FMUL.FTZ R40, R2.reuse, R180 ;  /* 0x000000b402287220 */ /* 0x040fe40000410000 */
[C---:B------:R-:W-:Y:S02]  /*a970*/  FMUL.FTZ R45, R2.reuse, R185 ;  /* 0x000000b9022d7220 */ /* 0x040fe40000410000 */
[----:B------:R-:W3:Y:S01]  /*a980*/  MUFU.EX2 R0, R0 ;  /* 0x0000000000007308 */ /* 0x000ee20000000800 */
[C---:B------:R-:W-:Y:S02]  /*a990*/  FMUL.FTZ R72, R2.reuse, R72 ;  /* 0x0000004802487220 */ /* 0x040fe40000410000 */
[C---:B------:R-:W-:Y:S02]  /*a9a0*/  FMUL.FTZ R73, R2.reuse, R73 ;  /* 0x0000004902497220 */ /* 0x040fe40000410000 */
[C---:B------:R-:W-:Y:S02]  /*a9b0*/  FMUL.FTZ R76, R2.reuse, R76 ;  /* 0x0000004c024c7220 */ /* 0x040fe40000410000 */
[C---:B------:R-:W-:Y:S02]  /*a9c0*/  FMUL.FTZ R77, R2.reuse, R77 ;  /* 0x0000004d024d7220 */ /* 0x040fe40000410000 */
[C---:B------:R-:W-:Y:S01]  /*a9d0*/  FMUL.FTZ R88, R2.reuse, R88 ;  /* 0x0000005802587220 */ /* 0x040fe20000410000 */
[----:B------:R-:W-:Y:S01]  /*a9e0*/  MUFU.EX2 R190, R217 ;  /* 0x000000d900be7308 */ /* 0x000fe20000000800 */
[C---:B------:R-:W-:Y:S02]  /*a9f0*/  FMUL.FTZ R89, R2.reuse, R89 ;  /* 0x0000005902597220 */ /* 0x040fe40000410000 */
[----:B------:R-:W-:Y:S02]  /*aa00*/  FMUL.FTZ R92, R2, R92 ;  /* 0x0000005c025c7220 */ /* 0x000fe40000410000 */
[----:B-1----:R-:W-:Y:S01]  /*aa10*/  FFMA.FTZ R5, R142, c[0x0][0x23c], -R208 ;  /* 0x00008f008e057a23 */ /* 0x002fe200000108d0 */
[----:B--2---:R-:W-:Y:S01]  /*aa20*/  F2FP.BF16.PACK_AB R142, R234, R238 ;  /* 0x000000eeea8e723e */ /* 0x004fe200000010ff */
[----:B------:R-:W-:Y:S02]  /*aa30*/  FMUL.FTZ R93, R2, R93 ;  /* 0x0000005d025d7220 */ /* 0x000fe40000410000 */
[C---:B------:R-:W-:Y:S01]  /*aa40*/  FMUL.FTZ R96, R133.reuse, R96 ;  /* 0x0000006085607220 */ /* 0x040fe20000410000 */
[----:B------:R-:W1:Y:S01]  /*aa50*/  MUFU.EX2 R237, R5 ;  /* 0x0000000500ed7308 */ /* 0x000e620000000800 */
[----:B------:R-:W-:Y:S02]  /*aa60*/  FMUL.FTZ R97, R133, R97 ;  /* 0x0000006185617220 */ /* 0x000fe40000410000 */
[----:B------:R-:W-:Y:S02]  /*aa70*/  FMUL.FTZ R98, R132, R98 ;  /* 0x0000006284627220 */ /* 0x000fe40000410000 */
[C---:B---3--:R-:W-:Y:S01]  /*aa80*/  FMUL.FTZ R15, R0.reuse, R155 ;  /* 0x0000009b000f7220 */ /* 0x048fe20000410000 */
[----:B------:R-:W-:Y:S01]  /*aa90*/  MOV R155, R36 ;  /* 0x00000024009b7202 */ /* 0x000fe20000000f00 */
[C---:B------:R-:W-:Y:S01]  /*aaa0*/  FMUL.FTZ R10, R0.reuse, R146 ;  /* 0x00000092000a7220 */ /* 0x040fe20000410000 */
[----:B------:R-:W2:Y:S01]  /*aab0*/  LDSM.16.MT88.4 R36, [R226+0xc000] ;  /* 0x00c00000e224783b */ /* 0x000ea20000004200 */
[C---:B------:R-:W-:Y:S02]  /*aac0*/  FMUL.FTZ R11, R0.reuse, R147 ;  /* 0x00000093000b7220 */ /* 0x040fe40000410000 */
[C---:B------:R-:W-:Y:S01]  /*aad0*/  FMUL.FTZ R14, R0.reuse, R154 ;  /* 0x0000009a000e7220 */ /* 0x040fe20000410000 */
[----:B------:R-:W-:Y:S01]  /*aae0*/  MOV R154, R60 ;  /* 0x0000003c009a7202 */ /* 0x000fe20000000f00 */
[C---:B------:R-:W-:Y:S01]  /*aaf0*/  FMUL.FTZ R26, R0.reuse, R166 ;  /* 0x000000a6001a7220 */ /* 0x040fe20000410000 */
[----:B------:R-:W-:Y:S01]  /*ab00*/  MOV R166, R44 ;  /* 0x0000002c00a67202 */ /* 0x000fe20000000f00 */
[C---:B------:R-:W-:Y:S01]  /*ab10*/  FMUL.FTZ R30, R0.reuse, R170 ;  /* 0x000000aa001e7220 */ /* 0x040fe20000410000 */
[----:B------:R-:W-:Y:S01]  /*ab20*/  MOV R170, R42 ;  /* 0x0000002a00aa7202 */ /* 0x000fe20000000f00 */
[C---:B------:R-:W-:Y:S02]  /*ab30*/  FMUL.FTZ R31, R0.reuse, R171 ;  /* 0x000000ab001f7220 */ /* 0x040fe40000410000 */
[----:B------:R-:W-:Y:S02]  /*ab40*/  FMUL.FTZ R42, R0, R182 ;  /* 0x000000b6002a7220 */ /* 0x000fe40000410000 */
[C---:B------:R-:W-:Y:S02]  /*ab50*/  FMUL.FTZ R44, R2.reuse, R184 ;  /* 0x000000b8022c7220 */ /* 0x040fe40000410000 */
[----:B------:R-:W-:Y:S01]  /*ab60*/  FMUL.FTZ R60, R2, R200 ;  /* 0x000000c8023c7220 */ /* 0x000fe20000410000 */
[----:B-1----:R-:W-:Y:S01]  /*ab70*/  F2FP.BF16.PACK_AB R143, R233, R237 ;  /* 0x000000ede98f723e */ /* 0x002fe200000010ff */
[--C-:B------:R-:W-:Y:S02]  /*ab80*/  FFMA.FTZ R5, R219, c[0x0][0x23c], -R139.reuse ;  /* 0x00008f00db057a23 */ /* 0x100fe4000001088b */
[--C-:B------:R-:W-:Y:S02]  /*ab90*/  FFMA.FTZ R219, R28, c[0x0][0x23c], -R4.reuse ;  /* 0x00008f001cdb7a23 */ /* 0x100fe40000010804 */
[----:B------:R1:W-:Y:S01]  /*aba0*/  MUFU.EX2 R245, R5 ;  /* 0x0000000500f57308 */ /* 0x0003e20000000800 */
[----:B------:R-:W-:Y:S01]  /*abb0*/  FMUL.FTZ R28, R2, R168 ;  /* 0x000000a8021c7220 */ /* 0x000fe20000410000 */
[----:B------:R-:W-:Y:S01]  /*abc0*/  MOV R168, R34 ;  /* 0x0000002200a87202 */ /* 0x000fe20000000f00 */
[----:B------:R-:W-:Y:S01]  /*abd0*/  FMUL.FTZ R34, R132, R174 ;  /* 0x000000ae84227220 */ /* 0x000fe20000410000 */
[----:B------:R-:W-:Y:S01]  /*abe0*/  MOV R174, R46 ;  /* 0x0000002e00ae7202 */ /* 0x000fe20000000f00 */
[C---:B------:R-:W-:Y:S02]  /*abf0*/  FMUL.FTZ R46, R0.reuse, R186 ;  /* 0x000000ba002e7220 */ /* 0x040fe40000410000 */
[C---:B------:R-:W-:Y:S02]  /*ac00*/  FMUL.FTZ R74, R0.reuse, R74 ;  /* 0x0000004a004a7220 */ /* 0x040fe40000410000 */
[C---:B------:R-:W-:Y:S01]  /*ac10*/  FMUL.FTZ R75, R0.reuse, R75 ;  /* 0x0000004b004b7220 */ /* 0x040fe20000410000 */
[----:B------:R-:W-:Y:S01]  /*ac20*/  MUFU.EX2 R186, R222 ;  /* 0x000000de00ba7308 */ /* 0x000fe20000000800 */
[C---:B------:R-:W-:Y:S02]  /*ac30*/  FMUL.FTZ R78, R0.reuse, R78 ;  /* 0x0000004e004e7220 */ /* 0x040fe40000410000 */
[C---:B------:R-:W-:Y:S02]  /*ac40*/  FMUL.FTZ R79, R0.reuse, R79 ;  /* 0x0000004f004f7220 */ /* 0x040fe40000410000 */
[C---:B------:R-:W-:Y:S02]  /*ac50*/  FMUL.FTZ R90, R0.reuse, R90 ;  /* 0x0000005a005a7220 */ /* 0x040fe40000410000 */
[C---:B------:R-:W-:Y:S02]  /*ac60*/  FMUL.FTZ R91, R0.reuse, R91 ;  /* 0x0000005b005b7220 */ /* 0x040fe40000410000 */
[C---:B------:R-:W-:Y:S02]  /*ac70*/  FMUL.FTZ R94, R0.reuse, R94 ;  /* 0x0000005e005e7220 */ /* 0x040fe40000410000 */
[----:B------:R-:W-:Y:S02]  /*ac80*/  FMUL.FTZ R95, R0, R95 ;  /* 0x0000005f005f7220 */ /* 0x000fe40000410000 */
[----:B------:R-:W-:Y:S02]  /*ac90*/  FMUL.FTZ R99, R132, R99 ;  /* 0x0000006384637220 */ /* 0x000fe40000410000 */
[----:B-1----:R-:W-:Y:S02]  /*aca0*/  FFMA.FTZ R5, R250, c[0x0][0x23c], -R139 ;  /* 0x00008f00fa057a23 */ /* 0x002fe4000001088b */
[--C-:B------:R-:W-:Y:S02]  /*acb0*/  FFMA.FTZ R250, R25, c[0x0][0x23c], -R4.reuse ;  /* 0x00008f0019fa7a23 */ /* 0x100fe40000010804 */
[----:B------:R-:W1:Y:S01]  /*acc0*/  MUFU.EX2 R240, R5 ;  /* 0x0000000500f07308 */ /* 0x000e620000000800 */
[----:B------:R-:W-:Y:S01]  /*acd0*/  FMUL.FTZ R25, R2, R165 ;  /* 0x000000a502197220 */ /* 0x000fe20000410000 */
[----:B------:R-:W-:Y:S01]  /*ace0*/  MOV R165, R62 ;  /* 0x0000003e00a57202 */ /* 0x000fe20000000f00 */
        /* <DEDUP_REMOVED lines=16> */
[C---:B------:R-:W-:Y:S01]  /*adf0*/  FMUL.FTZ R27, R0.reuse, R167 ;  /* 0x000000a7001b7220 */ /* 0x040fe20000410000 */
[----:B------:R-:W-:Y:S01]  /*ae00*/  MOV R167, R33 ;  /* 0x0000002100a77202 */ /* 0x000fe20000000f00 */
[C---:B------:R-:W-:Y:S01]  /*ae10*/  FMUL.FTZ R33, R133.reuse, R173 ;  /* 0x000000ad85217220 */ /* 0x040fe20000410000 */
[----:B------:R-:W-:Y:S01]  /*ae20*/  MOV R173, R58 ;  /* 0x0000003a00ad7202 */ /* 0x000fe20000000f00 */
[C---:B------:R-:W-:Y:S02]  /*ae30*/  FMUL.FTZ R58, R0.reuse, R198 ;  /* 0x000000c6003a7220 */ /* 0x040fe40000410000 */
[C---:B------:R-:W-:Y:S02]  /*ae40*/  FMUL.FTZ R110, R0.reuse, R110 ;  /* 0x0000006e006e7220 */ /* 0x040fe40000410000 */
[----:B------:R-:W-:Y:S01]  /*ae50*/  FMUL.FTZ R111, R0, R111 ;  /* 0x0000006f006f7220 */ /* 0x000fe20000410000 */
        /* <DEDUP_REMOVED lines=9> */
[----:B------:R-:W-:Y:S02]  /*aef0*/  FFMA.FTZ R251, R24, c[0x0][0x23c], -R4 ;  /* 0x00008f0018fb7a23 */ /* 0x000fe40000010804 */
[----:B------:R1:W3:Y:S01]  /*af00*/  MUFU.EX2 R239, R5 ;  /* 0x0000000500ef7308 */ /* 0x0002e20000000800 */
[C---:B------:R-:W-:Y:S02]  /*af10*/  FMUL.FTZ R4, R133.reuse, R148 ;  /* 0x0000009485047220 */ /* 0x040fe40000410000 */
[----:B------:R-:W-:Y:S01]  /*af20*/  FMUL.FTZ R24, R2, R164 ;  /* 0x000000a402187220 */ /* 0x000fe20000410000 */
[----:B------:R-:W-:Y:S01]  /*af30*/  MOV R164, R63 ;  /* 0x0000003f00a47202 */ /* 0x000fe20000000f00 */
[----:B------:R-:W-:Y:S02]  /*af40*/  FMUL.FTZ R63, R0, R203 ;  /* 0x000000cb003f7220 */ /* 0x000fe40000410000 */
[----:B------:R-:W-:Y:S02]  /*af50*/  FMUL.FTZ R119, R132, R119 ;  /* 0x0000007784777220 */ /* 0x000fe40000410000 */
[C---:B------:R-:W-:Y:S01]  /*af60*/  FMUL.FTZ R120, R2.reuse, R120 ;  /* 0x0000007802787220 */ /* 0x040fe20000410000 */
[----:B------:R-:W-:Y:S01]  /*af70*/  MUFU.EX2 R203, R218 ;  /* 0x000000da00cb7308 */ /* 0x000fe20000000800 */
[----:B------:R-:W-:Y:S02]  /*af80*/  FMUL.FTZ R121, R2, R121 ;  /* 0x0000007902797220 */ /* 0x000fe40000410000 */
[C---:B------:R-:W-:Y:S02]  /*af90*/  FMUL.FTZ R122, R0.reuse, R122 ;  /* 0x0000007a007a7220 */ /* 0x040fe40000410000 */
[----:B------:R-:W-:Y:S02]  /*afa0*/  FMUL.FTZ R123, R0, R123 ;  /* 0x0000007b007b7220 */ /* 0x000fe40000410000 */
[--C-:B------:R-:W-:Y:S02]  /*afb0*/  FFMA.FTZ R152, R152, c[0x0][0x23c], -R208.reuse ;  /* 0x00008f0098987a23 */ /* 0x100fe400000108d0 */
[C---:B------:R-:W-:Y:S01]  /*afc0*/  FMUL.FTZ R128, R133.reuse, R128 ;  /* 0x0000008085807220 */ /* 0x040fe20000410000 */
[----:B------:R-:W-:Y:S01]  /*afd0*/  MUFU.EX2 R251, R251 ;  /* 0x000000fb00fb7308 */ /* 0x000fe20000000800 */
[----:B------:R-:W-:Y:S02]  /*afe0*/  FMUL.FTZ R129, R133, R129 ;  /* 0x0000008185817220 */ /* 0x000fe40000410000 */
[--C-:B------:R-:W-:Y:S02]  /*aff0*/  FFMA.FTZ R159, R159, c[0x0][0x23c], -R208.reuse ;  /* 0x00008f009f9f7a23 */ /* 0x100fe400000108d0 */
[--C-:B-1----:R-:W-:Y:S01]  /*b000*/  FFMA.FTZ R5, R244, c[0x0][0x23c], -R139.reuse ;  /* 0x00008f00f4057a23 */ /* 0x102fe2000001088b */
[----:B------:R-:W-:Y:S01]  /*b010*/  MOV R244, R9 ;  /* 0x0000000900f47202 */ /* 0x000fe20000000f00 */
[----:B------:R-:W-:Y:S01]  /*b020*/  FMUL.FTZ R9, R2, R145 ;  /* 0x0000009102097220 */ /* 0x000fe20000410000 */
[----:B---3--:R-:W-:Y:S01]  /*b030*/  F2FP.BF16.PACK_AB R145, R239, R246 ;  /* 0x000000f6ef91723e */ /* 0x008fe200000010ff */
[--C-:B------:R-:W-:Y:S01]  /*b040*/  FFMA.FTZ R158, R158, c[0x0][0x23c], -R208.reuse ;  /* 0x00008f009e9e7a23 */ /* 0x100fe200000108d0 */
[----:B------:R-:W1:Y:S01]  /*b050*/  MUFU.EX2 R236, R5 ;  /* 0x0000000500ec7308 */ /* 0x000e620000000800 */
[----:B------:R-:W-:Y:S01]  /*b060*/  F2FP.BF16.PACK_AB R141, R244, R223 ;  /* 0x000000dff48d723e */ /* 0x000fe200000010ff */
[--C-:B------:R-:W-:Y:S02]  /*b070*/  FFMA.FTZ R157, R157, c[0x0][0x23c], -R139.reuse ;  /* 0x00008f009d9d7a23 */ /* 0x100fe4000001088b */
[--C-:B------:R-:W-:Y:S02]  /*b080*/  FFMA.FTZ R156, R156, c[0x0][0x23c], -R139.reuse ;  /* 0x00008f009c9c7a23 */ /* 0x100fe4000001088b */
[C---:B------:R-:W-:Y:S02]  /*b090*/  FMUL.FTZ R124, R2.reuse, R124 ;  /* 0x0000007c027c7220 */ /* 0x040fe40000410000 */
[----:B------:R-:W-:Y:S02]  /*b0a0*/  FMUL.FTZ R125, R2, R125 ;  /* 0x0000007d027d7220 */ /* 0x000fe40000410000 */
[----:B------:R-:W-:Y:S01]  /*b0b0*/  MUFU.EX2 R171, R152 ;  /* 0x0000009800ab7308 */ /* 0x000fe20000000800 */
[C---:B------:R-:W-:Y:S02]  /*b0c0*/  FMUL.FTZ R126, R0.reuse, R126 ;  /* 0x0000007e007e7220 */ /* 0x040fe40000410000 */
[----:B------:R-:W-:Y:S02]  /*b0d0*/  FMUL.FTZ R127, R0, R127 ;  /* 0x0000007f007f7220 */ /* 0x000fe40000410000 */
[--C-:B------:R-:W-:Y:S02]  /*b0e0*/  FFMA.FTZ R168, R168, c[0x0][0x23c], -R208.reuse ;  /* 0x00008f00a8a87a23 */ /* 0x100fe400000108d0 */
[--C-:B------:R-:W-:Y:S02]  /*b0f0*/  FFMA.FTZ R167, R167, c[0x0][0x23c], -R208.reuse ;  /* 0x00008f00a7a77a23 */ /* 0x100fe400000108d0 */
[--C-:B------:R-:W-:Y:S01]  /*b100*/  FFMA.FTZ R166, R166, c[0x0][0x23c], -R139.reuse ;  /* 0x00008f00a6a67a23 */ /* 0x100fe2000001088b */
[----:B------:R-:W-:Y:S01]  /*b110*/  MUFU.EX2 R204, R158 ;  /* 0x0000009e00cc7308 */ /* 0x000fe20000000800 */
[--C-:B------:R-:W-:Y:S02]  /*b120*/  FFMA.FTZ R169, R169, c[0x0][0x23c], -R139.reuse ;  /* 0x00008f00a9a97a23 */ /* 0x100fe4000001088b */
[----:B------:R-:W-:Y:S01]  /*b130*/  FFMA.FTZ R252, R252, c[0x0][0x23c], -R139 ;  /* 0x00008f00fcfc7a23 */ /* 0x000fe2000001088b */
[----:B-1----:R-:W-:Y:S01]  /*b140*/  F2FP.BF16.PACK_AB R146, R232, R236 ;  /* 0x000000ece892723e */ /* 0x002fe200000010ff */
[--C-:B------:R-:W-:Y:S01]  /*b150*/  FFMA.FTZ R5, R248, c[0x0][0x23c], -R209.reuse ;  /* 0x00008f00f8057a23 */ /* 0x100fe200000108d1 */
[----:B------:R-:W-:Y:S01]  /*b160*/  MOV R248, R56 ;  /* 0x0000003800f87202 */ /* 0x000fe20000000f00 */
[----:B------:R-:W-:Y:S02]  /*b170*/  FMUL.FTZ R56, R2, R196 ;  /* 0x000000c402387220 */ /* 0x000fe40000410000 */
[C---:B------:R-:W-:Y:S01]  /*b180*/  FMUL.FTZ R130, R132.reuse, R130 ;  /* 0x0000008284827220 */ /* 0x040fe20000410000 */
[----:B------:R1:W-:Y:S01]  /*b190*/  MUFU.EX2 R235, R5 ;  /* 0x0000000500eb7308 */ /* 0x0003e20000000800 */
[----:B------:R-:W-:Y:S02]  /*b1a0*/  FMUL.FTZ R131, R132, R131 ;  /* 0x0000008384837220 */ /* 0x000fe40000410000 */
[--C-:B------:R-:W-:Y:S07]  /*b1b0*/  FFMA.FTZ R138, R138, c[0x0][0x23c], -R209.reuse ;  /* 0x00008f008a8a7a23 */ /* 0x100fee00000108d1 */
[----:B------:R-:W-:Y:S10]  /*b1c0*/  MUFU.EX2 R196, R157 ;  /* 0x0000009d00c47308 */ /* 0x000ff40000000800 */
[----:B------:R-:W-:Y:S01]  /*b1d0*/  MUFU.EX2 R200, R156 ;  /* 0x0000009c00c87308 */ /* 0x000fe20000000800 */
[----:B-1----:R-:W-:Y:S01]  /*b1e0*/  FFMA.FTZ R5, R247, c[0x0][0x23c], -R209 ;  /* 0x00008f00f7057a23 */ /* 0x002fe200000108d1 */
[----:B------:R-:W-:Y:S01]  /*b1f0*/  MOV R247, R61 ;  /* 0x0000003d00f77202 */ /* 0x000fe20000000f00 */
[----:B------:R-:W-:Y:S07]  /*b200*/  FMUL.FTZ R61, R2, R201 ;  /* 0x000000c9023d7220 */ /* 0x000fee0000410000 */
[----:B------:R1:W3:Y:S10]  /*b210*/  MUFU.EX2 R231, R5 ;  /* 0x0000000500e77308 */ /* 0x0002f40000000800 */
[----:B------:R-:W-:Y:S10]  /*b220*/  MUFU.EX2 R201, R210 ;  /* 0x000000d200c97308 */ /* 0x000ff40000000800 */
[----:B------:R-:W-:Y:S01]  /*b230*/  MUFU.EX2 R252, R252 ;  /* 0x000000fc00fc7308 */ /* 0x000fe20000000800 */
[----:B-1----:R-:W-:Y:S01]  /*b240*/  FMUL.FTZ R5, R133, R149 ;  /* 0x0000009585057220 */ /* 0x002fe20000410000 */
[----:B---3--:R-:W-:Y:S01]  /*b250*/  F2FP.BF16.PACK_AB R147, R231, R235 ;  /* 0x000000ebe793723e */ /* 0x008fe200000010ff */
[----:B------:R-:W-:Y:S05]  /*b260*/  LDSM.16.MT88.4 R148, [R227+0xc000] ;  /* 0x00c00000e394783b */ /* 0x000fea0000004200 */
[-C--:B------:R-:W-:Y:S08]  /*b270*/  HMMA.16816.F32.BF16 R4, R140, R20.reuse, R4 ;  /* 0x000000148c04723c */ /* 0x080ff00000041804 */
[C---:B------:R-:W-:Y:S07]  /*b280*/  HMMA.16816.F32.BF16 R8, R144.reuse, R20, R8 ;  /* 0x000000149008723c */ /* 0x040fee0000041808 */
[C---:B------:R-:W-:Y:S01]  /*b290*/  FMUL.FTZ R20, R133.reuse, R160 ;  /* 0x000000a085147220 */ /* 0x040fe20000410000 */
[-C--:B------:R-:W-:Y:S04]  /*b2a0*/  HMMA.16816.F32.BF16 R12, R144, R22.reuse, R12 ;  /* 0x00000016900c723c */ /* 0x080fe8000004180c */
[C---:B------:R-:W-:Y:S01]  /*b2b0*/  FMUL.FTZ R21, R133.reuse, R161 ;  /* 0x000000a185157220 */ /* 0x040fe20000410000 */
[----:B------:R-:W-:Y:S01]  /*b2c0*/  MOV R161, R47 ;  /* 0x0000002f00a17202 */ /* 0x000fe20000000f00 */
[----:B------:R-:W-:Y:S01]  /*b2d0*/  FMUL.FTZ R47, R0, R187 ;  /* 0x000000bb002f7220 */ /* 0x000fe20000410000 */
[----:B------:R-:W-:Y:S01]  /*b2e0*/  MOV R160, R48 ;  /* 0x0000003000a07202 */ /* 0x000fe20000000f00 */
[C---:B------:R-:W-:Y:S04]  /*b2f0*/  HMMA.16816.F32.BF16 R16, R140.reuse, R22, R16 ;  /* 0x000000168c10723c */ /* 0x040fe80000041810 */
[----:B------:R-:W-:Y:S02]  /*b300*/  FMUL.FTZ R48, R133, R188 ;  /* 0x000000bc85307220 */ /* 0x000fe40000410000 */
[----:B------:R1:W-:Y:S01]  /*b310*/  MUFU.EX2 R188, R159 ;  /* 0x0000009f00bc7308 */ /* 0x0003e20000000800 */
[C---:B------:R-:W-:Y:S01]  /*b320*/  FMUL.FTZ R22, R132.reuse, R162 ;  /* 0x000000a284167220 */ /* 0x040fe20000410000 */
[----:B------:R-:W-:Y:S01]  /*b330*/  MOV R162, R54 ;  /* 0x0000003600a27202 */ /* 0x000fe20000000f00 */
[----:B------:R-:W-:Y:S01]  /*b340*/  FMUL.FTZ R23, R132, R163 ;  /* 0x000000a384177220 */ /* 0x000fe20000410000 */
[----:B------:R-:W3:Y:S02]  /*b350*/  LDSM.16.MT88.4 R52, [R228+0xc000] ;  /* 0x00c00000e434783b */ /* 0x000ee40000004200 */
[--C-:B------:R-:W-:Y:S01]  /*b360*/  FFMA.FTZ R161, R161, c[0x0][0x23c], -R208.reuse ;  /* 0x00008f00a1a17a23 */ /* 0x100fe200000108d0 */
[----:B------:R-:W-:Y:S01]  /*b370*/  MOV R163, R51 ;  /* 0x0000003300a37202 */ /* 0x000fe20000000f00 */
[--C-:B------:R-:W-:Y:S02]  /*b380*/  FFMA.FTZ R160, R160, c[0x0][0x23c], -R208.reuse ;  /* 0x00008f00a0a07a23 */ /* 0x100fe400000108d0 */
[-C--:B--2---:R-:W-:Y:S03]  /*b390*/  HMMA.16816.F32.BF16 R20, R140, R36.reuse, R20 ;  /* 0x000000248c14723c */ /* 0x084fe60000041814 */
[--C-:B------:R-:W-:Y:S02]  /*b3a0*/  FFMA.FTZ R162, R162, c[0x0][0x23c], -R139.reuse ;  /* 0x00008f00a2a27a23 */ /* 0x100fe4000001088b */
[--C-:B------:R-:W-:Y:S02]  /*b3b0*/  FFMA.FTZ R163, R163, c[0x0][0x23c], -R139.reuse ;  /* 0x00008f00a3a37a23 */ /* 0x100fe4000001088b */
[----:B------:R-:W2:Y:S01]  /*b3c0*/  MUFU.EX2 R189, R162 ;  /* 0x000000a200bd7308 */ /* 0x000ea20000000800 */
[C---:B------:R-:W-:Y:S04]  /*b3d0*/  HMMA.16816.F32.BF16 R24, R144.reuse, R36, R24 ;  /* 0x000000249018723c */ /* 0x040fe80000041818 */
[----:B------:R-:W-:Y:S01]  /*b3e0*/  FMUL.FTZ R51, R132, R191 ;  /* 0x000000bf84337220 */ /* 0x000fe20000410000 */
[----:B-1----:R-:W-:Y:S02]  /*b3f0*/  LDSM.16.MT88.4 R156, [R226+0xd000] ;  /* 0x00d00000e29c783b */ /* 0x002fe40000004200 */
[C---:B------:R-:W-:Y:S01]  /*b400*/  FMUL.FTZ R36, R133.reuse, R176 ;  /* 0x000000b085247220 */ /* 0x040fe20000410000 */
[-C--:B------:R-:W-:Y:S01]  /*b410*/  HMMA.16816.F32.BF16 R28, R144, R38.reuse, R28 ;  /* 0x00000026901c723c */ /* 0x080fe2000004181c */
[----:B------:R-:W-:Y:S03]  /*b420*/  MUFU.EX2 R210, R163 ;  /* 0x000000a300d27308 */ /* 0x000fe60000000800 */
[C---:B------:R-:W-:Y:S01]  /*b430*/  FMUL.FTZ R37, R133.reuse, R177 ;  /* 0x000000b185257220 */ /* 0x040fe20000410000 */
[----:B------:R-:W-:Y:S01]  /*b440*/  MOV R177, R57 ;  /* 0x0000003900b17202 */ /* 0x000fe20000000f00 */
[----:B------:R-:W-:Y:S01]  /*b450*/  FMUL.FTZ R57, R2, R197 ;  /* 0x000000c502397220 */ /* 0x000fe20000410000 */
[----:B------:R-:W-:Y:S01]  /*b460*/  MOV R176, R59 ;  /* 0x0000003b00b07202 */ /* 0x000fe20000000f00 */
[C---:B------:R-:W-:Y:S04]  /*b470*/  HMMA.16816.F32.BF16 R32, R140.reuse, R38, R32 ;  /* 0x000000268c20723c */ /* 0x040fe80000041820 */
[----:B------:R-:W-:Y:S01]  /*b480*/  FMUL.FTZ R59, R0, R199 ;  /* 0x000000c7003b7220 */ /* 0x000fe20000410000 */
[----:B------:R-:W-:Y:S01]  /*b490*/  MOV R180, R177 ;  /* 0x000000b100b47202 */ /* 0x000fe20000000f00 */
[----:B------:R-:W-:Y:S01]  /*b4a0*/  MUFU.EX2 R199, R160 ;  /* 0x000000a000c77308 */ /* 0x000fe20000000800 */
[C---:B------:R-:W-:Y:S01]  /*b4b0*/  FMUL.FTZ R38, R132.reuse, R178 ;  /* 0x000000b284267220 */ /* 0x040fe20000410000 */
[----:B------:R-:W-:Y:S01]  /*b4c0*/  MOV R178, R43 ;  /* 0x0000002b00b27202 */ /* 0x000fe20000000f00 */
[----:B------:R-:W-:Y:S03]  /*b4d0*/  FMUL.FTZ R39, R132, R179 ;  /* 0x000000b384277220 */ /* 0x000fe60000410000 */
[----:B------:R-:W-:Y:S01]  /*b4e0*/  MOV R179, R41 ;  /* 0x0000002900b37202 */ /* 0x000fe20000000f00 */
[----:B------:R-:W-:Y:S02]  /*b4f0*/  FMUL.FTZ R41, R2, R181 ;  /* 0x000000b502297220 */ /* 0x000fe40000410000 */
[----:B------:R-:W-:Y:S01]  /*b500*/  FMUL.FTZ R43, R0, R183 ;  /* 0x000000b7002b7220 */ /* 0x000fe20000410000 */
[-C--:B---3--:R-:W-:Y:S01]  /*b510*/  HMMA.16816.F32.BF16 R36, R140, R52.reuse, R36 ;  /* 0x000000348c24723c */ /* 0x088fe20000041824 */
[----:B------:R-:W-:Y:S02]  /*b520*/  MUFU.EX2 R177, R214 ;  /* 0x000000d600b17308 */ /* 0x000fe40000000800 */
[--C-:B------:R-:W-:Y:S05]  /*b530*/  FFMA.FTZ R152, R180, c[0x0][0x23c], -R208.reuse ;  /* 0x00008f00b4987a23 */ /* 0x100fea00000108d0 */
[C---:B------:R-:W-:Y:S03]  /*b540*/  HMMA.16816.F32.BF16 R40, R144.reuse, R52, R40 ;  /* 0x000000349028723c */ /* 0x040fe60000041828 */
[----:B------:R2:W-:Y:S04]  /*b550*/  MUFU.EX2 R183, R167 ;  /* 0x000000a700b77308 */ /* 0x0005e80000000800 */
[C---:B------:R-:W-:Y:S01]  /*b560*/  FMUL.FTZ R52, R133.reuse, R192 ;  /* 0x000000c085347220 */ /* 0x040fe20000410000 */
[-C--:B------:R-:W-:Y:S04]  /*b570*/  HMMA.16816.F32.BF16 R44, R144, R54.reuse, R44 ;  /* 0x00000036902c723c */ /* 0x080fe8000004182c */
[----:B------:R-:W-:Y:S01]  /*b580*/  FMUL.FTZ R53, R133, R193 ;  /* 0x000000c185357220 */ /* 0x000fe20000410000 */
[----:B------:R-:W-:Y:S03]  /*b590*/  MUFU.EX2 R192, R220 ;  /* 0x000000dc00c07308 */ /* 0x000fe60000000800 */
[C---:B------:R-:W-:Y:S07]  /*b5a0*/  HMMA.16816.F32.BF16 R48, R140.reuse, R54, R48 ;  /* 0x000000368c30723c */ /* 0x040fee0000041830 */
[C---:B------:R-:W-:Y:S01]  /*b5b0*/  FMUL.FTZ R54, R132.reuse, R194 ;  /* 0x000000c284367220 */ /* 0x040fe20000410000 */
[----:B------:R-:W-:Y:S01]  /*b5c0*/  MUFU.EX2 R180, R152 ;  /* 0x0000009800b47308 */ /* 0x000fe20000000800 */
[----:B------:R-:W-:Y:S03]  /*b5d0*/  FMUL.FTZ R55, R132, R195 ;  /* 0x000000c384377220 */ /* 0x000fe60000410000 */
[----:B--2---:R-:W-:Y:S04]  /*b5e0*/  MOV R167, R189 ;  /* 0x000000bd00a77202 */ /* 0x004fe80000000f00 */
[-C--:B------:R-:W-:Y:S02]  /*b5f0*/  HMMA.16816.F32.BF16 R52, R140, R148.reuse, R52 ;  /* 0x000000948c34723c */ /* 0x080fe40000041834 */
[----:B------:R1:W-:Y:S06]  /*b600*/  MUFU.EX2 R193, R161 ;  /* 0x000000a100c17308 */ /* 0x0003ec0000000800 */
[C---:B------:R-:W-:Y:S04]  /*b610*/  HMMA.16816.F32.BF16 R56, R144.reuse, R148, R56 ;  /* 0x000000949038723c */ /* 0x040fe80000041838 */
[----:B------:R-:W-:Y:S04]  /*b620*/  MUFU.EX2 R194, R221 ;  /* 0x000000dd00c27308 */ /* 0x000fe80000000800 */
[-C--:B------:R-:W-:Y:S08]  /*b630*/  HMMA.16816.F32.BF16 R60, R144, R150.reuse, R60 ;  /* 0x00000096903c723c */ /* 0x080ff0000004183c */
[C---:B------:R-:W-:Y:S01]  /*b640*/  HMMA.16816.F32.BF16 R64, R140.reuse, R150, R64 ;  /* 0x000000968c40723c */ /* 0x040fe20000041840 */
[----:B------:R-:W2:Y:S08]  /*b650*/  LDSM.16.MT88.4 R148, [R225+0xe000] ;  /* 0x00e00000e194783b */ /* 0x000eb00000004200 */
[----:B-1----:R-:W-:Y:S01]  /*b660*/  LDSM.16.MT88.4 R160, [R228+0xd000] ;  /* 0x00d00000e4a0783b */ /* 0x002fe20000004200 */
[-C--:B--2---:R-:W-:Y:S08]  /*b670*/  HMMA.16816.F32.BF16 R68, R140, R148.reuse, R68 ;  /* 0x000000948c44723c */ /* 0x084ff00000041844 */
[C---:B------:R-:W-:Y:S08]  /*b680*/  HMMA.16816.F32.BF16 R72, R144.reuse, R148, R72 ;  /* 0x000000949048723c */ /* 0x040ff00000041848 */
[-C--:B------:R-:W-:Y:S08]  /*b690*/  HMMA.16816.F32.BF16 R76, R144, R150.reuse, R76 ;  /* 0x00000096904c723c */ /* 0x080ff0000004184c */
[C---:B------:R-:W-:Y:S01]  /*b6a0*/  HMMA.16816.F32.BF16 R80, R140.reuse, R150, R80 ;  /* 0x000000968c50723c */ /* 0x040fe20000041850 */
[----:B------:R-:W1:Y:S07]  /*b6b0*/  LDSM.16.MT88.4 R148, [R226+0xe000] ;  /* 0x00e00000e294783b */ /* 0x000e6e0000004200 */
[-C--:B-1----:R-:W-:Y:S08]  /*b6c0*/  HMMA.16816.F32.BF16 R84, R140, R148.reuse, R84 ;  /* 0x000000948c54723c */ /* 0x082ff00000041854 */
[C---:B------:R-:W-:Y:S08]  /*b6d0*/  HMMA.16816.F32.BF16 R88, R144.reuse, R148, R88 ;  /* 0x000000949058723c */ /* 0x040ff00000041858 */
[-C--:B------:R-:W-:Y:S08]  /*b6e0*/  HMMA.16816.F32.BF16 R92, R144, R150.reuse, R92 ;  /* 0x00000096905c723c */ /* 0x080ff0000004185c */
[C---:B------:R-:W-:Y:S01]  /*b6f0*/  HMMA.16816.F32.BF16 R96, R140.reuse, R150, R96 ;  /* 0x000000968c60723c */ /* 0x040fe20000041860 */
[----:B------:R-:W1:Y:S07]  /*b700*/  LDSM.16.MT88.4 R148, [R228+0xe000] ;  /* 0x00e00000e494783b */ /* 0x000e6e0000004200 */
[-C--:B-1----:R-:W-:Y:S08]  /*b710*/  HMMA.16816.F32.BF16 R100, R140, R148.reuse, R100 ;  /* 0x000000948c64723c */ /* 0x082ff00000041864 */
[C---:B------:R-:W-:Y:S07]  /*b720*/  HMMA.16816.F32.BF16 R104, R144.reuse, R148, R104 ;  /* 0x000000949068723c */ /* 0x040fee0000041868 */
[--C-:B------:R-:W-:Y:S01]  /*b730*/  FFMA.FTZ R148, R179, c[0x0][0x23c], -R208.reuse ;  /* 0x00008f00b3947a23 */ /* 0x100fe200000108d0 */
[-C--:B------:R-:W-:Y:S04]  /*b740*/  HMMA.16816.F32.BF16 R108, R144, R150.reuse, R108 ;  /* 0x00000096906c723c */ /* 0x080fe8000004186c */
[----:B------:R-:W-:Y:S02]  /*b750*/  MOV R179, R178 ;  /* 0x000000b200b37202 */ /* 0x000fe40000000f00 */
[----:B------:R-:W-:Y:S02]  /*b760*/  MOV R178, R176 ;  /* 0x000000b000b27202 */ /* 0x000fe40000000f00 */
[C---:B------:R-:W-:Y:S04]  /*b770*/  HMMA.16816.F32.BF16 R112, R140.reuse, R150, R112 ;  /* 0x000000968c70723c */ /* 0x040fe80000041870 */
[----:B------:R-:W-:Y:S01]  /*b780*/  MOV R176, R175 ;  /* 0x000000af00b07202 */ /* 0x000fe20000000f00 */
[--C-:B------:R-:W-:Y:S01]  /*b790*/  FFMA.FTZ R152, R179, c[0x0][0x23c], -R208.reuse ;  /* 0x00008f00b3987a23 */ /* 0x100fe200000108d0 */
[----:B------:R-:W-:Y:S01]  /*b7a0*/  MOV R175, R172 ;  /* 0x000000ac00af7202 */ /* 0x000fe20000000f00 */
[----:B------:R-:W-:Y:S01]  /*b7b0*/  FFMA.FTZ R208, R212, c[0x0][0x23c], -R208 ;  /* 0x00008f00d4d07a23 */ /* 0x000fe200000108d0 */
[----:B------:R-:W-:Y:S01]  /*b7c0*/  MOV R172, R165 ;  /* 0x000000a500ac7202 */ /* 0x000fe20000000f00 */
[----:B------:R1:W-:Y:S03]  /*b7d0*/  MUFU.EX2 R185, R152 ;  /* 0x0000009800b97308 */ /* 0x0003e60000000800 */
[----:B------:R-:W-:Y:S02]  /*b7e0*/  MOV R165, R164 ;  /* 0x000000a400a57202 */ /* 0x000fe40000000f00 */
[----:B------:R-:W-:Y:S02]  /*b7f0*/  MOV R164, R155 ;  /* 0x0000009b00a47202 */ /* 0x000fe40000000f00 */
[----:B------:R-:W-:Y:S03]  /*b800*/  MOV R155, R229 ;  /* 0x000000e5009b7202 */ /* 0x000fe60000000f00 */
[----:B------:R2:W3:Y:S10]  /*b810*/  MUFU.EX2 R229, R148 ;  /* 0x0000009400e57308 */ /* 0x0004f40000000800 */
[----:B------:R-:W-:Y:S01]  /*b820*/  MUFU.EX2 R195, R208 ;  /* 0x000000d000c37308 */ /* 0x000fe20000000800 */
[--C-:B-1----:R-:W-:Y:S09]  /*b830*/  FFMA.FTZ R152, R170, c[0x0][0x23c], -R139.reuse ;  /* 0x00008f00aa987a23 */ /* 0x102ff2000001088b */
[----:B------:R1:W-:Y:S01]  /*b840*/  MUFU.EX2 R170, R152 ;  /* 0x0000009800aa7308 */ /* 0x0003e20000000800 */
[----:B--2---:R-:W2:Y:S01]  /*b850*/  LDSM.16.MT88.4 R148, [R227+0xe000] ;  /* 0x00e00000e394783b */ /* 0x004ea20000004200 */
[----:B-1----:R-:W-:Y:S08]  /*b860*/  FFMA.FTZ R152, R224, c[0x0][0x23c], -R139 ;  /* 0x00008f00e0987a23 */ /* 0x002ff0000001088b */
[----:B------:R1:W-:Y:S01]  /*b870*/  MUFU.EX2 R224, R152 ;  /* 0x0000009800e07308 */ /* 0x0003e20000000800 */
[-C--:B--2---:R-:W-:Y:S08]  /*b880*/  HMMA.16816.F32.BF16 R116, R140, R148.reuse, R116 ;  /* 0x000000948c74723c */ /* 0x084ff00000041874 */
[C---:B------:R-:W-:Y:S04]  /*b890*/  HMMA.16816.F32.BF16 R120, R144.reuse, R148, R120 ;  /* 0x000000949078723c */ /* 0x040fe80000041878 */
[----:B-1----:R-:W-:Y:S03]  /*b8a0*/  FFMA.FTZ R152, R178, c[0x0][0x23c], -R209 ;  /* 0x00008f00b2987a23 */ /* 0x002fe600000108d1 */
[----:B------:R-:W-:Y:S01]  /*b8b0*/  FFMA.FTZ R148, R175, c[0x0][0x23c], -R139 ;  /* 0x00008f00af947a23 */ /* 0x000fe2000001088b */
[-C--:B------:R-:W-:Y:S01]  /*b8c0*/  HMMA.16816.F32.BF16 R124, R144, R150.reuse, R124 ;  /* 0x00000096907c723c */ /* 0x080fe2000004187c */
[----:B------:R1:W-:Y:S01]  /*b8d0*/  MUFU.EX2 R181, R152 ;  /* 0x0000009800b57308 */ /* 0x0003e20000000800 */
[----:B------:R-:W2:Y:S02]  /*b8e0*/  LDSM.16.MT88.4 R144, [R225+0xc800] ;  /* 0x00c80000e190783b */ /* 0x000ea40000004200 */
[----:B------:R-:W-:Y:S04]  /*b8f0*/  MOV R175, R164 ;  /* 0x000000a400af7202 */ /* 0x000fe80000000f00 */
[----:B------:R-:W-:Y:S02]  /*b900*/  HMMA.16816.F32.BF16 R128, R140, R150, R128 ;  /* 0x000000968c80723c */ /* 0x000fe40000041880 */
[----:B------:R-:W4:Y:S01]  /*b910*/  LDL.LU R164, [R1+0x30] ;  /* 0x0000300001a47983 */ /* 0x000f220000300800 */
[----:B------:R2:W-:Y:S03]  /*b920*/  MUFU.EX2 R179, R148 ;  /* 0x0000009400b37308 */ /* 0x0005e60000000800 */
[----:B------:R-:W4:Y:S01]  /*b930*/  LDL.LU R149, [R1+0x2c] ;  /* 0x00002c0001957983 */ /* 0x000f220000300800 */
[----:B---3--:R-:W-:Y:S02]  /*b940*/  F2FP.BF16.PACK_AB R141, R229, R171 ;  /* 0x000000abe58d723e */ /* 0x008fe400000010ff */
[----:B------:R-:W-:Y:S03]  /*b950*/  F2FP.BF16.PACK_AB R142, R177, R201 ;  /* 0x000000c9b18e723e */ /* 0x000fe600000010ff */
[----:B------:R-:W-:Y:S01]  /*b960*/  F2FP.BF16.PACK_AB R143, R185, R180 ;  /* 0x000000b4b98f723e */ /* 0x000fe200000010ff */
[--C-:B-1----:R-:W-:Y:S01]  /*b970*/  FFMA.FTZ R152, R176, c[0x0][0x23c], -R209.reuse ;  /* 0x00008f00b0987a23 */ /* 0x102fe200000108d1 */
[----:B------:R-:W-:Y:S02]  /*b980*/  MOV R176, R173 ;  /* 0x000000ad00b07202 */ /* 0x000fe40000000f00 */
[----:B------:R-:W-:Y:S01]  /*b990*/  MOV R173, R154 ;  /* 0x0000009a00ad7202 */ /* 0x000fe20000000f00 */
[----:B------:R-:W-:Y:S02]  /*b9a0*/  MUFU.EX2 R187, R152 ;  /* 0x0000009800bb7308 */ /* 0x000fe40000000800 */
[----:B------:R-:W-:Y:S02]  /*b9b0*/  FFMA.FTZ R140, R176, c[0x0][0x23c], -R209 ;  /* 0x00008f00b08c7a23 */ /* 0x000fe400000108d1 */
[--C-:B--2---:R-:W-:Y:S01]  /*b9c0*/  FFMA.FTZ R148, R174, c[0x0][0x23c], -R139.reuse ;  /* 0x00008f00ae947a23 */ /* 0x104fe2000001088b */
[----:B------:R-:W-:Y:S01]  /*b9d0*/  MOV R174, R153 ;  /* 0x0000009900ae7202 */ /* 0x000fe20000000f00 */
[----:B------:R-:W-:Y:S04]  /*b9e0*/  FFMA.FTZ R139, R215, c[0x0][0x23c], -R139 ;  /* 0x00008f00d78b7a23 */ /* 0x000fe8000001088b */
[----:B------:R1:W2:Y:S10]  /*b9f0*/  MUFU.EX2 R184, R148 ;  /* 0x0000009400b87308 */ /* 0x0002b40000000800 */
[----:B------:R3:W-:Y:S01]  /*ba00*/  MUFU.EX2 R176, R140 ;  /* 0x0000008c00b07308 */ /* 0x0007e20000000800 */
[----:B-1----:R-:W-:Y:S01]  /*ba10*/  FFMA.FTZ R148, R172, c[0x0][0x23c], -R209 ;  /* 0x00008f00ac947a23 */ /* 0x002fe200000108d1 */
[----:B------:R-:W-:Y:S02]  /*ba20*/  MOV R172, R165 ;  /* 0x000000a500ac7202 */ /* 0x000fe40000000f00 */
[----:B------:R-:W-:Y:S06]  /*ba30*/  MOV R165, R155 ;  /* 0x0000009b00a57202 */ /* 0x000fec0000000f00 */
[----:B------:R1:W1:Y:S01]  /*ba40*/  MUFU.EX2 R178, R148 ;  /* 0x0000009400b27308 */ /* 0x0002620000000800 */
[----:B------:R-:W4:Y:S01]  /*ba50*/  LDSM.16.MT88.4 R152, [R226+0xc800] ;  /* 0x00c80000e298783b */ /* 0x000f220000004200 */
[----:B--2---:R-:W-:Y:S02]  /*ba60*/  F2FP.BF16.PACK_AB R150, R184, R179 ;  /* 0x000000b3b896723e */ /* 0x004fe400000010ff */
[----:B------:R-:W-:Y:S02]  /*ba70*/  MOV R182, R172 ;  /* 0x000000ac00b67202 */ /* 0x000fe40000000f00 */
[----:B---3--:R-:W-:Y:S07]  /*ba80*/  F2FP.BF16.PACK_AB R140, R230, R216 ;  /* 0x000000d8e68c723e */ /* 0x008fee00000010ff */
[-C--:B------:R-:W-:Y:S03]  /*ba90*/  HMMA.16816.F32.BF16 R4, R140, R144.reuse, R4 ;  /* 0x000000908c04723c */ /* 0x080fe60000041804 */
[----:B-1----:R-:W-:Y:S02]  /*baa0*/  F2FP.BF16.PACK_AB R148, R224, R170 ;  /* 0x000000aae094723e */ /* 0x002fe400000010ff */
[----:B------:R-:W-:Y:S01]  /*bab0*/  F2FP.BF16.PACK_AB R151, R176, R178 ;  /* 0x000000b2b097723e */ /* 0x000fe200000010ff */
[----:B----4-:R-:W-:Y:S02]  /*bac0*/  FFMA.FTZ R164, R133, R164, R165 ;  /* 0x000000a485a47223 */ /* 0x010fe400000100a5 */
[----:B------:R-:W2:Y:S01]  /*bad0*/  LDL.LU R133, [R1+0x34] ;  /* 0x0000340001857983 */ /* 0x000ea20000300800 */
[----:B------:R-:W-:Y:S03]  /*bae0*/  FFMA.FTZ R165, R132, R149, R223 ;  /* 0x0000009584a57223 */ /* 0x000fe600000100df */
[----:B------:R-:W-:Y:S01]  /*baf0*/  F2FP.BF16.PACK_AB R149, R187, R181 ;  /* 0x000000b5bb95723e */ /* 0x000fe200000010ff */
[----:B------:R-:W3:Y:S01]  /*bb00*/  LDL.LU R172, [R1+0x38] ;  /* 0x0000380001ac7983 */ /* 0x000ee20000300800 */
[----:B------:R-:W-:Y:S02]  /*bb10*/  FFMA.FTZ R132, R182, c[0x0][0x23c], -R209 ;  /* 0x00008f00b6847a23 */ /* 0x000fe400000108d1 */
[----:B------:R1:W-:Y:S01]  /*bb20*/  MUFU.EX2 R182, R213 ;  /* 0x000000d500b67308 */ /* 0x0003e20000000800 */
[----:B------:R-:W-:Y:S01]  /*bb30*/  LDSM.16.MT88.4 R220, [R228+0xf800] ;  /* 0x00f80000e4dc783b */ /* 0x000fe20000004200 */
[----:B------:R-:W-:Y:S01]  /*bb40*/  FADD.FTZ R164, R249, R164 ;  /* 0x000000a4f9a47221 */ /* 0x000fe20000010000 */
[C---:B------:R-:W-:Y:S04]  /*bb50*/  HMMA.16816.F32.BF16 R8, R148.reuse, R144, R8 ;  /* 0x000000909408723c */ /* 0x040fe80000041808 */
[----:B------:R-:W-:Y:S03]  /*bb60*/  FADD.FTZ R165, R244, R165 ;  /* 0x000000a5f4a57221 */ /* 0x000fe60000010000 */
[----:B------:R4:W-:Y:S01]  /*bb70*/  MUFU.EX2 R197, R132 ;  /* 0x0000008400c57308 */ /* 0x0009e20000000800 */
[-C--:B------:R-:W-:Y:S08]  /*bb80*/  HMMA.16816.F32.BF16 R12, R148, R146.reuse, R12 ;  /* 0x00000092940c723c */ /* 0x080ff0000004180c */
[C---:B------:R-:W-:Y:S01]  /*bb90*/  HMMA.16816.F32.BF16 R16, R140.reuse, R146, R16 ;  /* 0x000000928c10723c */ /* 0x040fe20000041810 */
[----:B------:R-:W4:Y:S01]  /*bba0*/  LDSM.16.MT88.4 R144, [R228+0xc800] ;  /* 0x00c80000e490783b */ /* 0x000f220000004200 */
[----:B------:R4:W-:Y:S06]  /*bbb0*/  MUFU.EX2 R249, R168 ;  /* 0x000000a800f97308 */ /* 0x0009ec0000000800 */
[-C--:B------:R-:W-:Y:S01]  /*bbc0*/  HMMA.16816.F32.BF16 R20, R140, R152.reuse, R20 ;  /* 0x000000988c14723c */ /* 0x080fe20000041814 */
[----:B-1----:R-:W-:Y:S03]  /*bbd0*/  LDSM.16.MT88.4 R212, [R225+0xf800] ;  /* 0x00f80000e1d4783b */ /* 0x002fe60000004200 */
[----:B------:R-:W-:Y:S01]  /*bbe0*/  MUFU.EX2 R244, R139 ;  /* 0x0000008b00f47308 */ /* 0x000fe20000000800 */
[--C-:B----4-:R-:W-:Y:S03]  /*bbf0*/  FFMA.FTZ R132, R175, c[0x0][0x23c], -R209.reuse ;  /* 0x00008f00af847a23 */ /* 0x110fe600000108d1 */
[C---:B------:R-:W-:Y:S06]  /*bc00*/  HMMA.16816.F32.BF16 R24, R148.reuse, R152, R24 ;  /* 0x000000989418723c */ /* 0x040fec0000041818 */
[----:B------:R1:W4:Y:S02]  /*bc10*/  MUFU.EX2 R202, R132 ;  /* 0x0000008400ca7308 */ /* 0x0003240000000800 */
[-C--:B------:R-:W-:Y:S04]  /*bc20*/  HMMA.16816.F32.BF16 R28, R148, R154.reuse, R28 ;  /* 0x0000009a941c723c */ /* 0x080fe8000004181c */
[----:B------:R-:W-:Y:S04]  /*bc30*/  MOV R168, R188 ;  /* 0x000000bc00a87202 */ /* 0x000fe80000000f00 */
[C---:B------:R-:W-:Y:S01]  /*bc40*/  HMMA.16816.F32.BF16 R32, R140.reuse, R154, R32 ;  /* 0x0000009a8c20723c */ /* 0x040fe20000041820 */
[----:B------:R-:W4:Y:S01]  /*bc50*/  LDSM.16.MT88.4 R152, [R227+0xc800] ;  /* 0x00c80000e398783b */ /* 0x000f220000004200 */
[----:B------:R-:W-:Y:S06]  /*bc60*/  MUFU.EX2 R139, R138 ;  /* 0x0000008a008b7308 */ /* 0x000fec0000000800 */
[-C--:B------:R-:W-:Y:S04]  /*bc70*/  HMMA.16816.F32.BF16 R36, R140, R144.reuse, R36 ;  /* 0x000000908c24723c */ /* 0x080fe80000041824 */
[----:B-1----:R-:W-:Y:S04]  /*bc80*/  FFMA.FTZ R132, R174, c[0x0][0x23c], -R209 ;  /* 0x00008f00ae847a23 */ /* 0x002fe800000108d1 */
[C---:B------:R-:W-:Y:S01]  /*bc90*/  HMMA.16816.F32.BF16 R40, R148.reuse, R144, R40 ;  /* 0x000000909428723c */ /* 0x040fe20000041828 */
[----:B------:R2:W-:Y:S07]  /*bca0*/  MUFU.EX2 R191, R132 ;  /* 0x0000008400bf7308 */ /* 0x0005ee0000000800 */
[-C--:B------:R-:W-:Y:S08]  /*bcb0*/  HMMA.16816.F32.BF16 R44, R148, R146.reuse, R44 ;  /* 0x00000092942c723c */ /* 0x080ff0000004182c */
[C---:B------:R-:W-:Y:S01]  /*bcc0*/  HMMA.16816.F32.BF16 R48, R140.reuse, R146, R48 ;  /* 0x000000928c30723c */ /* 0x040fe20000041830 */
[----:B------:R-:W1:Y:S07]  /*bcd0*/  LDSM.16.MT88.4 R144, [R225+0xe800] ;  /* 0x00e80000e190783b */ /* 0x000e6e0000004200 */
        /* <DEDUP_REMOVED lines=22> */
[-C--:B------:R-:W-:Y:S07]  /*be40*/  HMMA.16816.F32.BF16 R124, R148, R154.reuse, R124 ;  /* 0x0000009a947c723c */ /* 0x080fee000004187c */
[----:B------:R-:W-:Y:S01]  /*be50*/  F2FP.BF16.PACK_AB R150, R210, R189 ;  /* 0x000000bdd296723e */ /* 0x000fe200000010ff */
[----:B------:R-:W-:Y:S01]  /*be60*/  HMMA.16816.F32.BF16 R128, R140, R154, R128 ;  /* 0x0000009a8c80723c */ /* 0x000fe20000041880 */
[----:B------:R-:W4:Y:S03]  /*be70*/  LDSM.16.MT88.4 R152, [R227+0xd000] ;  /* 0x00d00000e398783b */ /* 0x000f260000004200 */
[----:B------:R-:W-:Y:S02]  /*be80*/  F2FP.BF16.PACK_AB R148, R200, R196 ;  /* 0x000000c4c894723e */ /* 0x000fe400000010ff */
[----:B------:R-:W-:Y:S02]  /*be90*/  F2FP.BF16.PACK_AB R149, R202, R197 ;  /* 0x000000c5ca95723e */ /* 0x000fe400000010ff */
[----:B------:R-:W-:Y:S04]  /*bea0*/  F2FP.BF16.PACK_AB R142, R190, R203 ;  /* 0x000000cbbe8e723e */ /* 0x000fe800000010ff */
[----:B------:R-:W-:Y:S02]  /*beb0*/  F2FP.BF16.PACK_AB R143, R204, R188 ;  /* 0x000000bccc8f723e */ /* 0x000fe400000010ff */
[----:B------:R-:W-:Y:S02]  /*bec0*/  F2FP.BF16.PACK_AB R140, R198, R192 ;  /* 0x000000c0c68c723e */ /* 0x000fe400000010ff */
[----:B------:R-:W-:Y:S07]  /*bed0*/  F2FP.BF16.PACK_AB R141, R199, R193 ;  /* 0x000000c1c78d723e */ /* 0x000fee00000010ff */
[-C--:B-1----:R-:W-:Y:S03]  /*bee0*/  HMMA.16816.F32.BF16 R4, R140, R144.reuse, R4 ;  /* 0x000000908c04723c */ /* 0x082fe60000041804 */
[----:B--2---:R-:W-:Y:S02]  /*bef0*/  FFMA.FTZ R132, R2, R133, R245 ;  /* 0x0000008502847223 */ /* 0x004fe400000100f5 */
[--C-:B------:R-:W-:Y:S02]  /*bf00*/  FFMA.FTZ R2, R173, c[0x0][0x23c], -R209.reuse ;  /* 0x00008f00ad027a23 */ /* 0x100fe400000108d1 */
[----:B---3--:R-:W-:Y:S02]  /*bf10*/  FFMA.FTZ R0, R0, R172, R246 ;  /* 0x000000ac00007223 */ /* 0x008fe400000100f6 */
[----:B------:R-:W1:Y:S01]  /*bf20*/  MUFU.EX2 R205, R2 ;  /* 0x0000000200cd7308 */ /* 0x000e620000000800 */
[----:B------:R-:W-:Y:S02]  /*bf30*/  LDSM.16.MT88.4 R172, [R226+0xd800] ;  /* 0x00d80000e2ac783b */ /* 0x000fe40000004200 */
[----:B------:R-:W-:Y:S02]  /*bf40*/  FADD.FTZ R0, R239, R0 ;  /* 0x00000000ef007221 */ /* 0x000fe40000010000 */
[--C-:B------:R-:W-:Y:S02]  /*bf50*/  FFMA.FTZ R133, R248, c[0x0][0x23c], -R209.reuse ;  /* 0x00008f00f8857a23 */ /* 0x100fe400000108d1 */
[----:B------:R-:W-:Y:S04]  /*bf60*/  FADD.FTZ R0, R235, R0 ;  /* 0x00000000eb007221 */ /* 0x000fe80000010000 */
[----:B------:R-:W-:Y:S01]  /*bf70*/  FADD.FTZ R0, R231, R0 ;  /* 0x00000000e7007221 */ /* 0x000fe20000010000 */
[----:B------:R2:W-:Y:S10]  /*bf80*/  MUFU.EX2 R248, R166 ;  /* 0x000000a600f87308 */ /* 0x0005f40000000800 */
[----:B------:R3:W-:Y:S01]  /*bf90*/  MUFU.EX2 R245, R133 ;  /* 0x0000008500f57308 */ /* 0x0007e20000000800 */
[-C--:B-1----:R-:W-:Y:S01]  /*bfa0*/  F2FP.BF16.PACK_AB R151, R205, R191.reuse ;  /* 0x000000bfcd97723e */ /* 0x082fe200000010ff */
[--C-:B------:R-:W-:Y:S02]  /*bfb0*/  FFMA.FTZ R2, R247, c[0x0][0x23c], -R209.reuse ;  /* 0x00008f00f7027a23 */ /* 0x100fe400000108d1 */
[----:B------:R-:W-:Y:S02]  /*bfc0*/  FFMA.FTZ R209, R137, c[0x0][0x23c], -R209 ;  /* 0x00008f0089d17a23 */ /* 0x000fe400000108d1 */
[----:B------:R-:W-:Y:S02]  /*bfd0*/  FADD.FTZ R137, R240, R132 ;  /* 0x00000084f0897221 */ /* 0x000fe40000010000 */
[C---:B------:R-:W-:Y:S01]  /*bfe0*/  HMMA.16816.F32.BF16 R8, R148.reuse, R144, R8 ;  /* 0x000000909408723c */ /* 0x040fe20000041808 */
[----:B------:R1:W5:Y:S01]  /*bff0*/  LDL.LU R240, [R1+0xa8] ;  /* 0x0000a80001f07983 */ /* 0x0003620000300800 */
[----:B------:R1:W1:Y:S02]  /*c000*/  MUFU.EX2 R247, R169 ;  /* 0x000000a900f77308 */ /* 0x0002640000000800 */
[----:B------:R-:W-:Y:S01]  /*c010*/  FADD.FTZ R132, R238, R164 ;  /* 0x000000a4ee847221 */ /* 0x000fe20000010000 */
[----:B------:R1:W5:Y:S01]  /*c020*/  LDL.LU R239, [R1+0xa4] ;  /* 0x0000a40001ef7983 */ /* 0x0003620000300800 */
[----:B--2---:R-:W-:Y:S02]  /*c030*/  MOV R166, R191 ;  /* 0x000000bf00a67202 */ /* 0x004fe40000000f00 */
[-C--:B------:R-:W-:Y:S01]  /*c040*/  HMMA.16816.F32.BF16 R12, R148, R146.reuse, R12 ;  /* 0x00000092940c723c */ /* 0x080fe2000004180c */
[----:B------:R2:W5:Y:S03]  /*c050*/  LDL.LU R238, [R1+0xa0] ;  /* 0x0000a00001ee7983 */ /* 0x0005660000300800 */
[----:B------:R-:W-:Y:S01]  /*c060*/  FADD.FTZ R132, R234, R132 ;  /* 0x00000084ea847221 */ /* 0x000fe20000010000 */
[----:B------:R2:W2:Y:S01]  /*c070*/  MUFU.EX2 R246, R2 ;  /* 0x0000000200f67308 */ /* 0x0004a20000000800 */
[----:B---3--:R-:W-:Y:S02]  /*c080*/  FADD.FTZ R133, R236, R137 ;  /* 0x00000089ec857221 */ /* 0x008fe40000010000 */
[C---:B------:R-:W-:Y:S01]  /*c090*/  HMMA.16816.F32.BF16 R16, R140.reuse, R146, R16 ;  /* 0x000000928c10723c */ /* 0x040fe20000041810 */
[----:B------:R-:W3:Y:S03]  /*c0a0*/  LDSM.16.MT88.4 R144, [R225+0xf000] ;  /* 0x00f00000e190783b */ /* 0x000ee60000004200 */
[----:B------:R-:W-:Y:S02]  /*c0b0*/  FADD.FTZ R137, R216, R132 ;  /* 0x00000084d8897221 */ /* 0x000fe40000010000 */
[----:B------:R-:W-:Y:S01]  /*c0c0*/  FADD.FTZ R133, R232, R133 ;  /* 0x00000085e8857221 */ /* 0x000fe20000010000 */
[----:B------:R4:W3:Y:S01]  /*c0d0*/  MUFU.EX2 R138, R209 ;  /* 0x000000d1008a7308 */ /* 0x0008e20000000800 */
[-C--:B------:R-:W-:Y:S01]  /*c0e0*/  HMMA.16816.F32.BF16 R20, R140, R156.reuse, R20 ;  /* 0x0000009c8c14723c */ /* 0x080fe20000041814 */
[----:B------:R-:W-:Y:S03]  /*c0f0*/  LDSM.16.MT88.4 R216, [R226+0xf800] ;  /* 0x00f80000e2d8783b */ /* 0x000fe60000004200 */
[----:B-1----:R-:W-:Y:S01]  /*c100*/  MOV R169, R190 ;  /* 0x000000be00a97202 */ /* 0x002fe20000000f00 */
[----:B------:R-:W-:Y:S01]  /*c110*/  FADD.FTZ R133, R170, R133 ;  /* 0x00000085aa857221 */ /* 0x000fe20000010000 */
[----:B------:R-:W-:Y:S02]  /*c120*/  F2FP.BF16.PACK_AB R208, R247, R248 ;  /* 0x000000f8f7d0723e */ /* 0x000fe400000010ff */
[C---:B------:R-:W-:Y:S01]  /*c130*/  HMMA.16816.F32.BF16 R24, R148.reuse, R156, R24 ;  /* 0x0000009c9418723c */ /* 0x040fe20000041818 */
[----:B------:R-:W-:Y:S03]  /*c140*/  LDSM.16.MT88.4 R188, [R228+0xd800] ;  /* 0x00d80000e4bc783b */ /* 0x000fe60000004200 */
[----:B--2---:R-:W-:Y:S04]  /*c150*/  FADD.FTZ R2, R237, R165 ;  /* 0x000000a5ed027221 */ /* 0x004fe80000010000 */
[-C--:B------:R-:W-:Y:S01]  /*c160*/  HMMA.16816.F32.BF16 R28, R148, R158.reuse, R28 ;  /* 0x0000009e941c723c */ /* 0x080fe2000004181c */
[----:B------:R1:W5:Y:S03]  /*c170*/  LDL.LU R237, [R1+0x9c] ;  /* 0x00009c0001ed7983 */ /* 0x0003660000300800 */
[----:B------:R-:W-:Y:S01]  /*c180*/  FADD.FTZ R2, R233, R2 ;  /* 0x00000002e9027221 */ /* 0x000fe20000010000 */
[----:B------:R1:W5:Y:S01]  /*c190*/  LDL.LU R236, [R1+0x98] ;  /* 0x0000980001ec7983 */ /* 0x0003620000300800 */
[----:B----4-:R-:W-:Y:S02]  /*c1a0*/  F2FP.BF16.PACK_AB R209, R245, R246 ;  /* 0x000000f6f5d1723e */ /* 0x010fe400000010ff */
[C---:B------:R-:W-:Y:S01]  /*c1b0*/  HMMA.16816.F32.BF16 R32, R140.reuse, R158, R32 ;  /* 0x0000009e8c20723c */ /* 0x040fe20000041820 */
[----:B------:R-:W2:Y:S03]  /*c1c0*/  LDSM.16.MT88.4 R156, [R226+0xf000] ;  /* 0x00f00000e29c783b */ /* 0x000ea60000004200 */
[----:B------:R-:W-:Y:S01]  /*c1d0*/  FADD.FTZ R132, R171, R2 ;  /* 0x00000002ab847221 */ /* 0x000fe20000010000 */
[----:B------:R-:W-:Y:S02]  /*c1e0*/  MOV R2, R210 ;  /* 0x000000d200027202 */ /* 0x000fe40000000f00 */
[----:B------:R-:W-:Y:S01]  /*c1f0*/  F2FP.BF16.PACK_AB R210, R244, R252 ;  /* 0x000000fcf4d2723e */ /* 0x000fe200000010ff */
[-C--:B------:R-:W-:Y:S01]  /*c200*/  HMMA.16816.F32.BF16 R36, R140, R160.reuse, R36 ;  /* 0x000000a08c24723c */ /* 0x080fe20000041824 */
[----:B------:R1:W5:Y:S03]  /*c210*/  LDL.LU R235, [R1+0x94] ;  /* 0x0000940001eb7983 */ /* 0x0003660000300800 */
[----:B---3--:R-:W-:Y:S01]  /*c220*/  F2FP.BF16.PACK_AB R211, R138, R139 ;  /* 0x0000008b8ad3723e */ /* 0x008fe200000010ff */
[----:B------:R1:W5:Y:S03]  /*c230*/  LDL.LU R234, [R1+0x90] ;  /* 0x0000900001ea7983 */ /* 0x0003660000300800 */
[C---:B------:R-:W-:Y:S01]  /*c240*/  HMMA.16816.F32.BF16 R40, R148.reuse, R160, R40 ;  /* 0x000000a09428723c */ /* 0x040fe20000041828 */
[----:B------:R1:W5:Y:S04]  /*c250*/  LDL.LU R233, [R1+0x8c] ;  /* 0x00008c0001e97983 */ /* 0x0003680000300800 */
[----:B------:R1:W5:Y:S03]  /*c260*/  LDL.LU R232, [R1+0x88] ;  /* 0x0000880001e87983 */ /* 0x0003660000300800 */
[-C--:B------:R-:W-:Y:S01]  /*c270*/  HMMA.16816.F32.BF16 R44, R148, R162.reuse, R44 ;  /* 0x000000a2942c723c */ /* 0x080fe2000004182c */
[----:B------:R1:W5:Y:S07]  /*c280*/  LDL.LU R231, [R1+0x84] ;  /* 0x0000840001e77983 */ /* 0x00036e0000300800 */
[C---:B------:R-:W-:Y:S01]  /*c290*/  HMMA.16816.F32.BF16 R48, R140.reuse, R162, R48 ;  /* 0x000000a28c30723c */ /* 0x040fe20000041830 */
[----:B------:R-:W3:Y:S07]  /*c2a0*/  LDSM.16.MT88.4 R160, [R228+0xf000] ;  /* 0x00f00000e4a0783b */ /* 0x000eee0000004200 */
        /* <DEDUP_REMOVED lines=8> */
[C---:B------:R-:W-:Y:S08]  /*c330*/  HMMA.16816.F32.BF16 R80, R140.reuse, R146, R80 ;  /* 0x000000928c50723c */ /* 0x040ff00000041850 */
[-C--:B--2---:R-:W-:Y:S08]  /*c340*/  HMMA.16816.F32.BF16 R84, R140, R156.reuse, R84 ;  /* 0x0000009c8c54723c */ /* 0x084ff00000041854 */
[C---:B------:R-:W-:Y:S08]  /*c350*/  HMMA.16816.F32.BF16 R88, R148.reuse, R156, R88 ;  /* 0x0000009c9458723c */ /* 0x040ff00000041858 */
[-C--:B------:R-:W-:Y:S08]  /*c360*/  HMMA.16816.F32.BF16 R92, R148, R158.reuse, R92 ;  /* 0x0000009e945c723c */ /* 0x080ff0000004185c */
[C---:B------:R-:W-:Y:S01]  /*c370*/  HMMA.16816.F32.BF16 R96, R140.reuse, R158, R96 ;  /* 0x0000009e8c60723c */ /* 0x040fe20000041860 */
[----:B------:R-:W2:Y:S07]  /*c380*/  LDSM.16.MT88.4 R156, [R225+0xd800] ;  /* 0x00d80000e19c783b */ /* 0x000eae0000004200 */
[-C--:B---3--:R-:W-:Y:S08]  /*c390*/  HMMA.16816.F32.BF16 R100, R140, R160.reuse, R100 ;  /* 0x000000a08c64723c */ /* 0x088ff00000041864 */
[C---:B------:R-:W-:Y:S07]  /*c3a0*/  HMMA.16816.F32.BF16 R104, R148.reuse, R160, R104 ;  /* 0x000000a09468723c */ /* 0x040fee0000041868 */
[----:B------:R-:W-:Y:S01]  /*c3b0*/  MOV R160, R205 ;  /* 0x000000cd00a07202 */ /* 0x000fe20000000f00 */
[-C--:B------:R-:W-:Y:S04]  /*c3c0*/  HMMA.16816.F32.BF16 R108, R148, R162.reuse, R108 ;  /* 0x000000a2946c723c */ /* 0x080fe8000004186c */
[----:B------:R-:W-:Y:S02]  /*c3d0*/  MOV R161, R204 ;  /* 0x000000cc00a17202 */ /* 0x000fe40000000f00 */
[----:B------:R-:W3:Y:S02]  /*c3e0*/  LDSM.16.MT88.4 R204, [R227+0xd800] ;  /* 0x00d80000e3cc783b */ /* 0x000ee40000004200 */
[C---:B------:R-:W-:Y:S08]  /*c3f0*/  HMMA.16816.F32.BF16 R112, R140.reuse, R162, R112 ;  /* 0x000000a28c70723c */ /* 0x040ff00000041870 */
[-C--:B----4-:R-:W-:Y:S08]  /*c400*/  HMMA.16816.F32.BF16 R116, R140, R152.reuse, R116 ;  /* 0x000000988c74723c */ /* 0x090ff00000041874 */
[C---:B------:R-:W-:Y:S08]  /*c410*/  HMMA.16816.F32.BF16 R120, R148.reuse, R152, R120 ;  /* 0x000000989478723c */ /* 0x040ff00000041878 */
[-C--:B------:R-:W-:Y:S08]  /*c420*/  HMMA.16816.F32.BF16 R124, R148, R154.reuse, R124 ;  /* 0x0000009a947c723c */ /* 0x080ff0000004187c */
[----:B------:R-:W-:Y:S07]  /*c430*/  HMMA.16816.F32.BF16 R128, R140, R154, R128 ;  /* 0x0000009a8c80723c */ /* 0x000fee0000041880 */
[----:B------:R-:W-:Y:S02]  /*c440*/  F2FP.BF16.PACK_AB R140, R251, R250 ;  /* 0x000000fafb8c723e */ /* 0x000fe400000010ff */
[----:B------:R-:W-:Y:S03]  /*c450*/  F2FP.BF16.PACK_AB R141, R183, R249 ;  /* 0x000000f9b78d723e */ /* 0x000fe600000010ff */
[----:B------:R-:W-:Y:S02]  /*c460*/  F2FP.BF16.PACK_AB R142, R194, R186 ;  /* 0x000000bac28e723e */ /* 0x000fe400000010ff */
[----:B------:R-:W-:Y:S07]  /*c470*/  F2FP.BF16.PACK_AB R143, R195, R182 ;  /* 0x000000b6c38f723e */ /* 0x000fee00000010ff */
[-C--:B--2---:R-:W-:Y:S01]  /*c480*/  HMMA.16816.F32.BF16 R148, R140, R156.reuse, R4 ;  /* 0x0000009c8c94723c */ /* 0x084fe20000041804 */
[----:B------:R-:W2:Y:S07]  /*c490*/  LDSM.16.MT88.4 R4, [R227+0xf800] ;  /* 0x00f80000e304783b */ /* 0x000eae0000004200 */
        /* <DEDUP_REMOVED lines=25> */
[-C--:B------:R-:W-:Y:S03]  /*c630*/  HMMA.16816.F32.BF16 R176, R140, R188.reuse, R36 ;  /* 0x000000bc8cb0723c */ /* 0x080fe60000041824 */
[----:B------:R-:W-:Y:S02]  /*c640*/  MOV R27, R200 ;  /* 0x000000c8001b7202 */ /* 0x000fe40000000f00 */
[----:B------:R-:W-:Y:S02]  /*c650*/  MOV R26, R199 ;  /* 0x000000c7001a7202 */ /* 0x000fe40000000f00 */
[----:B------:R-:W-:Y:S02]  /*c660*/  MOV R38, R181 ;  /* 0x000000b500267202 */ /* 0x000fe40000000f00 */
[----:B------:R-:W-:Y:S03]  /*c670*/  MOV R25, R198 ;  /* 0x000000c600197202 */ /* 0x000fe60000000f00 */
[----:B------:R-:W-:Y:S01]  /*c680*/  MOV R24, R197 ;  /* 0x000000c500187202 */ /* 0x000fe20000000f00 */
[----:B------:R-:W-:Y:S01]  /*c690*/  FADD.FTZ R0, R38, R0 ;  /* 0x0000000026007221 */ /* 0x000fe20000010000 */
[----:B------:R-:W-:Y:S02]  /*c6a0*/  MOV R31, R196 ;  /* 0x000000c4001f7202 */ /* 0x000fe40000000f00 */
        /* <DEDUP_REMOVED lines=74> */
[-C--:B------:R-:W-:Y:S03]  /*cb50*/  HMMA.16816.F32.BF16 R184, R208, R190.reuse, R44 ;  /* 0x000000bed0b8723c */ /* 0x080fe6000004182c */
[----:B------:R-:W-:Y:S01]  /*cb60*/  FADD.FTZ R11, R11, R8 ;  /* 0x000000080b0b7221 */ /* 0x000fe20000010000 */
[----:B------:R-:W-:Y:S02]  /*cb70*/  MOV R12, R201 ;  /* 0x000000c9000c7202 */ /* 0x000fe40000000f00 */
[----:B------:R-:W-:Y:S02]  /*cb80*/  MOV R132, R136 ;  /* 0x0000008800847202 */ /* 0x000fe40000000f00 */
[C---:B------:R-:W-:Y:S04]  /*cb90*/  HMMA.16816.F32.BF16 R188, R140.reuse, R190, R48 ;  /* 0x000000be8cbc723c */ /* 0x040fe80000041830 */
[----:B------:R-:W-:Y:S02]  /*cba0*/  FADD.FTZ R12, R12, R2 ;  /* 0x000000020c0c7221 */ /* 0x000fe40000010000 */
[----:B------:R-:W-:Y:S02]  /*cbb0*/  FADD.FTZ R2, R38, R9 ;  /* 0x0000000926027221 */ /* 0x000fe40000010000 */
[-C--:B---3--:R-:W-:Y:S04]  /*cbc0*/  HMMA.16816.F32.BF16 R192, R140, R204.reuse, R52 ;  /* 0x000000cc8cc0723c */ /* 0x088fe80000041834 */
        /* <DEDUP_REMOVED lines=31> */
[-C--:B--2---:R-:W-:Y:S08]  /*cdc0*/  HMMA.16816.F32.BF16 R116, R140, R4.reuse, R116 ;  /* 0x000000048c74723c */ /* 0x084ff00000041874 */
        /* <DEDUP_REMOVED lines=10> */
[----:B------:R-:W-:Y:S01]  /*ce70*/  FADD.FTZ R8, R248, R2 ;  /* 0x00000002f8087221 */ /* 0x000fe20000010000 */
[----:B------:R-:W-:Y:S03]  /*ce80*/  MOV R140, R134 ;  /* 0x00000086008c7202 */ /* 0x000fe60000000f00 */
        /* <DEDUP_REMOVED lines=16> */
[----:B------:R1:W-:Y:S02]  /*cf90*/  STL [R1+0x38], R0 ;  /* 0x0000380001007387 */ /* 0x0003e40000100800 */
[----:B-1---5:R-:W-:-:S05]  /*cfa0*/  @P4 BRA `(.L_x_220) ;  /* 0xffffb41000004947 */ /* 0x022fca000383ffff */
.L_x_219:
[----:B---3--:R-:W2:Y:S01]  /*cfb0*/  LDL.LU R4, [R1+0x30] ;  /* 0x0000300001047983 */ /* 0x008ea20000300800 */
[----:B------:R-:W1:Y:S01]  /*cfc0*/  S2UR UR6, SR_CTAID.Y ;  /* 0x00000000000679c3 */ /* 0x000e620000002600 */
[----:B------:R-:W-:-:S02]  /*cfd0*/  UISETP.NE.AND UP0, UPT, UR10, -0x1, UPT ;  /* 0xffffffff0a00788c */ /* 0x000fc4000bf05270 */
[----:B------:R-:W3:Y:S01]  /*cfe0*/  LDL.LU R7, [R1+0x2c] ;  /* 0x00002c0001077983 */ /* 0x000ee20000300800 */
[----:B------:R-:W-:-:S03]  /*cff0*/  ULDC.64 UR4, c[0x0][0x1e8] ;  /* 0x00007a0000047ab9 */ /* 0x000fc60000000a00 */
[----:B------:R-:W4:Y:S04]  /*d000*/  LDL.LU R8, [R1+0x34] ;  /* 0x0000340001087983 */ /* 0x000f280000300800 */
[----:B------:R-:W4:Y:S01]  /*d010*/  LDL.LU R6, [R1+0x38] ;  /* 0x0000380001067983 */ /* 0x000f220000300800 */
[----:B------:R-:W-:Y:S01]  /*d020*/  @UP0 UIMAD.WIDE.U32 UR14, UR10, UR4, URZ ;  /* 0x000000040a0e02a5 */ /* 0x000fe2000f8e003f */
[----:B------:R-:W1:Y:S01]  /*d030*/  S2UR UR9, SR_CTAID.X ;  /* 0x00000000000979c3 */ /* 0x000e620000002500 */
[----:B------:R-:W-:Y:S01]  /*d040*/  ULDC UR8, c[0x0][0x214] ;  /* 0x0000850000087ab9 */ /* 0x000fe20000000800 */
[----:B------:R-:W-:Y:S01]  /*d050*/  BSSY B0, `(.L_x_223) ;  /* 0x00001b0000007945 */ /* 0x000fe20003800000 */
[----:B------:R-:W-:Y:S02]  /*d060*/  @UP0 UIMAD UR7, UR10, UR5, UR15 ;  /* 0x000000050a0702a4 */ /* 0x000fe4000f8e020f */
[----:B------:R-:W-:-:S02]  /*d070*/  UMOV UR24, URZ ;  /* 0x0000003f00187c82 */ /* 0x000fc40008000000 */
[----:B------:R-:W-:Y:S01]  /*d080*/  ULDC.64 UR4, c[0x0][0x1e0] ;  /* 0x0000780000047ab9 */ /* 0x000fe20000000a00 */
[----:B------:R-:W1:Y:S01]  /*d090*/  S2UR UR11, SR_CTAID.Z ;  /* 0x00000000000b79c3 */ /* 0x000e620000002700 */
[----:B------:R-:W-:Y:S02]  /*d0a0*/  UMOV UR25, URZ ;  /* 0x0000003f00197c82 */ /* 0x000fe40008000000 */
[----:B-1----:R-:W-:Y:S02]  /*d0b0*/  @!UP0 USHF.R.S32.HI UR12, URZ, 0x1f, UR6 ;  /* 0x0000001f3f0c8899 */ /* 0x002fe40008011406 */
        /* <DEDUP_REMOVED lines=33> */
[----:B---3--:R-:W2:Y:S04]  /*d2d0*/  SHFL.BFLY PT, R0, R7, 0x2, 0x1f ;  /* 0x0c401f0007007f89 */ /* 0x008ea800000e0000 */
[----:B----4-:R-:W3:Y:S01]  /*d2e0*/  SHFL.BFLY PT, R5, R8, 0x2, 0x1f ;  /* 0x0c401f0008057f89 */ /* 0x010ee200000e0000 */
[----:B-1----:R-:W-:-:S03]  /*d2f0*/  FADD.FTZ R2, R2, R4 ;  /* 0x0000000402027221 */ /* 0x002fc60000010000 */
[----:B------:R-:W-:Y:S01]  /*d300*/  SHFL.BFLY PT, R4, R6, 0x2, 0x1f ;  /* 0x0c401f0006047f89 */ /* 0x000fe200000e0000 */
[----:B--2---:R-:W-:-:S03]  /*d310*/  FADD.FTZ R0, R0, R7 ;  /* 0x0000000700007221 */ /* 0x004fc60000010000 */
[----:B------:R-:W1:Y:S01]  /*d320*/  SHFL.BFLY PT, R133, R2, 0x1, 0x1f ;  /* 0x0c201f0002857f89 */ /* 0x000e6200000e0000 */
[----:B---3--:R-:W-:-:S03]  /*d330*/  FADD.FTZ R5, R5, R8 ;  /* 0x0000000805057221 */ /* 0x008fc60000010000 */
[----:B------:R-:W2:Y:S04]  /*d340*/  S2R R7, SR_TID.X ;  /* 0x0000000000077919 */ /* 0x000ea80000002100 */
[----:B------:R-:W3:Y:S04]  /*d350*/  SHFL.BFLY PT, R132, R0, 0x1, 0x1f ;  /* 0x0c201f0000847f89 */ /* 0x000ee800000e0000 */
[----:B------:R-:W4:Y:S01]  /*d360*/  SHFL.BFLY PT, R10, R5, 0x1, 0x1f ;  /* 0x0c201f00050a7f89 */ /* 0x000f2200000e0000 */
[----:B-1----:R-:W-:Y:S02]  /*d370*/  FADD.FTZ R133, R2, R133 ;  /* 0x0000008502857221 */ /* 0x002fe40000010000 */
[----:B------:R-:W-:Y:S01]  /*d380*/  FADD.FTZ R2, R4, R6 ;  /* 0x0000000604027221 */ /* 0x000fe20000010000 */
[----:B--2---:R-:W-:-:S02]  /*d390*/  SHF.R.S32.HI R4, RZ, 0x1f, R7 ;  /* 0x0000001fff047819 */ /* 0x004fc40000011407 */
[----:B------:R-:W-:Y:S02]  /*d3a0*/  FSETP.NE.FTZ.AND P5, PT, R133, RZ, PT ;  /* 0x000000ff8500720b */ /* 0x000fe40003fb5000 */
[----:B------:R-:W1:Y:S01]  /*d3b0*/  SHFL.BFLY PT, R9, R2, 0x1, 0x1f ;  /* 0x0c201f0002097f89 */ /* 0x000e6200000e0000 */
[----:B---3--:R-:W-:Y:S01]  /*d3c0*/  FADD.FTZ R132, R0, R132 ;  /* 0x0000008400847221 */ /* 0x008fe20000010000 */
[----:B------:R-:W-:Y:S02]  /*d3d0*/  LEA.HI R6, R4, R7, RZ, 0x2 ;  /* 0x0000000704067211 */ /* 0x000fe400078f10ff */
[----:B------:R-:W-:Y:S01]  /*d3e0*/  MOV R0, 0x3f800000 ;  /* 0x3f80000000007802 */ /* 0x000fe20000000f00 */
[----:B----4-:R-:W-:Y:S01]  /*d3f0*/  FADD.FTZ R137, R5, R10 ;  /* 0x0000000a05897221 */ /* 0x010fe20000010000 */
[----:B------:R-:W-:Y:S02]  /*d400*/  FSETP.NE.FTZ.AND P4, PT, R132, RZ, PT ;  /* 0x000000ff8400720b */ /* 0x000fe40003f95000 */
[----:B------:R-:W-:-:S02]  /*d410*/  LOP3.LUT R8, R6, 0x3ffffffc, RZ, 0xc0, !PT ;  /* 0x3ffffffc06087812 */ /* 0x000fc400078ec0ff */
[----:B------:R-:W-:Y:S02]  /*d420*/  FSETP.NE.FTZ.AND P3, PT, R137, RZ, PT ;  /* 0x000000ff8900720b */ /* 0x000fe40003f75000 */
[-C--:B------:R-:W-:Y:S01]  /*d430*/  LEA.HI R4, R4, R7.reuse, RZ, 0x5 ;  /* 0x0000000704047211 */ /* 0x080fe200078f28ff */
[----:B------:R-:W2:Y:S01]  /*d440*/  @P5 MUFU.RCP R0, R133 ;  /* 0x0000008500005308 */ /* 0x000ea20000001000 */
[----:B------:R-:W-:Y:S02]  /*d450*/  IADD3 R8, -R8, R7, RZ ;  /* 0x0000000708087210 */ /* 0x000fe40007ffe1ff */
[----:B------:R-:W-:Y:S02]  /*d460*/  SHF.R.S32.HI R7, RZ, 0x5, R4 ;  /* 0x00000005ff077819 */ /* 0x000fe40000011404 */
[----:B------:R-:W-:Y:S02]  /*d470*/  MOV R4, 0x3f800000 ;  /* 0x3f80000000047802 */ /* 0x000fe40000000f00 */
[----:B------:R-:W-:Y:S01]  /*d480*/  LEA R139, R7, R8, 0x9 ;  /* 0x00000008078b7211 */ /* 0x000fe200078e48ff */
[----:B-1----:R-:W-:Y:S01]  /*d490*/  FADD.FTZ R138, R2, R9 ;  /* 0x00000009028a7221 */ /* 0x002fe20000010000 */
[----:B------:R-:W-:-:S02]  /*d4a0*/  MOV R2, 0x3f800000 ;  /* 0x3f80000000027802 */ /* 0x000fc40000000f00 */
[----:B------:R-:W1:Y:S02]  /*d4b0*/  @P4 MUFU.RCP R4, R132 ;  /* 0x0000008400044308 */ /* 0x000e640000001000 */
[----:B------:R-:W-:Y:S01]  /*d4c0*/  FSETP.NE.FTZ.AND P0, PT, R138, RZ, PT ;  /* 0x000000ff8a00720b */ /* 0x000fe20003f15000 */
[C---:B--2---:R-:W-:Y:S02]  /*d4d0*/  FMUL.FTZ R148, R0.reuse, R148 ;  /* 0x0000009400947220 */ /* 0x044fe40000410000 */
[----:B------:R-:W-:-:S03]  /*d4e0*/  FMUL.FTZ R7, R0, R149 ;  /* 0x0000009500077220 */ /* 0x000fc60000410000 */
[----:B------:R-:W2:Y:S01]  /*d4f0*/  @P3 MUFU.RCP R2, R137 ;  /* 0x0000008900023308 */ /* 0x000ea20000001000 */
[C---:B------:R-:W-:Y:S02]  /*d500*/  FMUL.FTZ R156, R0.reuse, R156 ;  /* 0x0000009c009c7220 */ /* 0x040fe40000410000 */
        /* <DEDUP_REMOVED lines=43> */
[----:B------:R-:W-:Y:S01]  /*d7c0*/  MOV R0, 0x3f800000 ;  /* 0x3f80000000007802 */ /* 0x000fe20000000f00 */
[----:B-1----:R-:W-:Y:S01]  /*d7d0*/  FMUL.FTZ R150, R4, R150 ;  /* 0x0000009604967220 */ /* 0x002fe20000410000 */
        /* <DEDUP_REMOVED lines=235> */
[----:B------:R-:W-:-:S03]  /*e690*/  @P4 FFMA.FTZ R13, R135, c[0x0][0x238], R5 ;  /* 0x00008e00870d4a23 */ /* 0x000fc60000010005 */
        /* <DEDUP_REMOVED lines=75> */
.L_x_224:
[----:B---34-:R-:W-:Y:S05]  /*eb50*/  BSYNC B0 ;  /* 0x0000000000007941 */ /* 0x018fea0003800000 */
.L_x_223:
        /* <DEDUP_REMOVED lines=29> */
.L_x_226:
[----:B----4-:R-:W-:Y:S05]  /*ed30*/  BSYNC B0 ;  /* 0x0000000000007941 */ /* 0x010fea0003800000 */
.L_x_225:
        /* <DEDUP_REMOVED lines=18> */
.L_x_228:
[----:B------:R-:W-:Y:S05]  /*ee60*/  BSYNC B0 ;  /* 0x0000000000007941 */ /* 0x000fea0003800000 */
.L_x_227:
        /* <DEDUP_REMOVED lines=18> */
.L_x_230:
[----:B------:R-:W-:Y:S05]  /*ef90*/  BSYNC B0 ;  /* 0x0000000000007941 */ /* 0x000fea0003800000 */
.L_x_229:
        /* <DEDUP_REMOVED lines=18> */
.L_x_232:
[----:B------:R-:W-:Y:S05]  /*f0c0*/  BSYNC B0 ;  /* 0x0000000000007941 */ /* 0x000fea0003800000 */
.L_x_231:
        /* <DEDUP_REMOVED lines=18> */
.L_x_234:
[----:B------:R-:W-:Y:S05]  /*f1f0*/  BSYNC B0 ;  /* 0x0000000000007941 */ /* 0x000fea0003800000 */
.L_x_233:
        /* <DEDUP_REMOVED lines=18> */
.L_x_236:
[----:B------:R-:W-:Y:S05]  /*f320*/  BSYNC B0 ;  /* 0x0000000000007941 */ /* 0x000fea0003800000 */
.L_x_235:
        /* <DEDUP_REMOVED lines=18> */
.L_x_238:
[----:B------:R-:W-:Y:S05]  /*f450*/  BSYNC B0 ;  /* 0x0000000000007941 */ /* 0x000fea0003800000 */
.L_x_237:
        /* <DEDUP_REMOVED lines=19> */
.L_x_181:
        /* <DEDUP_REMOVED lines=74> */
.L_x_240:
[----:B------:R-:W-:Y:S05]  /*fa30*/  BSYNC B0 ;  /* 0x0000000000007941 */ /* 0x000fea0003800000 */
.L_x_239:
        /* <DEDUP_REMOVED lines=18> */
.L_x_242:
[----:B------:R-:W-:Y:S05]  /*fb60*/  BSYNC B0 ;  /* 0x0000000000007941 */ /* 0x000fea0003800000 */
.L_x_241:
        /* <DEDUP_REMOVED lines=18> */
.L_x_244:
[----:B------:R-:W-:Y:S05]  /*fc90*/  BSYNC B0 ;  /* 0x0000000000007941 */ /* 0x000fea0003800000 */
.L_x_243:
        /* <DEDUP_REMOVED lines=18> */
.L_x_246:
[----:B------:R-:W-:Y:S05]  /*fdc0*/  BSYNC B0 ;  /* 0x0000000000007941 */ /* 0x000fea0003800000 */
.L_x_245:
        /* <DEDUP_REMOVED lines=18> */
.L_x_248:
[----:B------:R-:W-:Y:S05]  /*fef0*/  BSYNC B0 ;  /* 0x0000000000007941 */ /* 0x000fea0003800000 */
.L_x_247:
        /* <DEDUP_REMOVED lines=18> */
.L_x_250:
[----:B------:R-:W-:Y:S05]  /*10020*/  BSYNC B0 ;  /* 0x0000000000007941 */ /* 0x000fea0003800000 */
.L_x_249:
        /* <DEDUP_REMOVED lines=18> */
.L_x_252:
[----:B------:R-:W-:Y:S05]  /*10150*/  BSYNC B0 ;  /* 0x0000000000007941 */ /* 0x000fea0003800000 */
.L_x_251:
        /* <DEDUP_REMOVED lines=18> */
.L_x_254:
[----:B------:R-:W-:Y:S05]  /*10280*/  BSYNC B0 ;  /* 0x0000000000007941 */ /* 0x000fea0003800000 */
.L_x_253:
        /* <DEDUP_REMOVED lines=67> */
.L_x_255:
        /* <DEDUP_REMOVED lines=12> */
.L_x_2377:


//--------------------- .text._ZN5flash16flash_fwd_kernelI23Flash_fwd_kernel_traitsILi128ELi128ELi64ELi4ELb0ELb0EN7cutlass10bfloat16_tE19Flash_kernel_traitsILi128ELi128ELi64ELi4ES3_EELb0ELb0ELb0ELb1ELb0ELb0ELb0ELb0EEEvNS_16Flash_fwd_paramsE --------------------------
	.section	.text._ZN5flash16flash_fwd_kernelI23Flash_fwd_kernel_traitsILi128ELi128ELi64ELi4ELb0ELb0EN7cutlass10bfloat16_tE19Flash_kernel_traitsILi128ELi128ELi64ELi4ES3_EELb0ELb0ELb0ELb1ELb0ELb0ELb0ELb0EEEvNS_16Flash_fwd_paramsE,"ax",@progbits
	.sectioninfo	@"SHI_REGISTERS=255"
	.align	128
        .global         _ZN5flash16flash_fwd_kernelI23Flash_fwd_kernel_traitsILi128ELi128ELi64ELi4ELb0ELb0EN7cutlass10bfloat16_tE19Flash_kernel_traitsILi128ELi128ELi64ELi4ES3_EELb0ELb0ELb0ELb1ELb0ELb0ELb0ELb0EEEvNS_16Flash_fwd_paramsE
        .type           _ZN5flash16flash_fwd_kernelI23Flash_fwd_kernel_traitsILi128ELi128ELi64ELi4ELb0ELb0EN7cutlass10bfloat16_tE19Flash_kernel_traitsILi128ELi128ELi64ELi4ES3_EELb0ELb0ELb0ELb1ELb0ELb0ELb0ELb0EEEvNS_16Flash_fwd_paramsE,@function
        .size           _ZN5flash16flash_fwd_kernelI23Flash_fwd_kernel_traitsILi128ELi128ELi64ELi4ELb0ELb0EN7cutlass10bfloat16_tE19Flash_kernel_traitsILi128ELi128ELi64ELi4ES3_EELb0ELb0ELb0ELb1ELb0ELb0ELb0ELb0EEEvNS_16Flash_fwd_paramsE,(.L_x_2378 - _ZN5flash16flash_fwd_kernelI23Flash_fwd_kernel_traitsILi128ELi128ELi64ELi4ELb0ELb0EN7cutlass10bfloat16_tE19Flash_kernel_traitsILi128ELi128ELi64ELi4ES3_EELb0ELb0ELb0ELb1ELb0ELb0ELb0ELb0EEEvNS_16Flash_fwd_paramsE)
        .other          _ZN5flash16flash_fwd_kernelI23Flash_fwd_kernel_traitsILi128ELi128ELi64ELi4ELb0ELb0EN7cutlass10bfloat16_tE19Flash_kernel_traitsILi128ELi128ELi64ELi4ES3_EELb0ELb0ELb0ELb1ELb0ELb0ELb0ELb0EEEvNS_16Flash_fwd_paramsE,@"STO_CUDA_ENTRY STV_DEFAULT"
_ZN5flash16flash_fwd_kernelI23Flash_fwd_kernel_traitsILi128ELi128ELi64ELi4ELb0ELb0EN7cutlass10bfloat16_tE19Flash_kernel_traitsILi128ELi128ELi64ELi4ES3_EELb0ELb0ELb0ELb1ELb0ELb0ELb0ELb0EEEvNS_16Flash_fwd_paramsE:
.text._ZN5flash16flash_fwd_kernelI23Flash_fwd_kernel_traitsILi128ELi128ELi64ELi4ELb0ELb0EN7cutlass10bfloat16_tE19Flash_kernel_traitsILi128ELi128ELi64ELi4ES3_EELb0ELb0ELb0ELb1ELb0ELb0ELb0ELb0EEEvNS_16Flash_fwd_paramsE:
        /* <DEDUP_REMOVED lines=56> */
.L_x_256:
[----:B------:R-:W-:Y:S02]  /*0380*/  ULDC UR6, c[0x0][0x218] ;  /* 0x0000860000067ab9 */ /* 0x000fe40000000800 */
.L_x_257:
        /* <DEDUP_REMOVED lines=22> */
[----:B------:R-:W1:Y:S05]  /*04f0*/  S2R R198, SR_TID.X ;  /* 0x0000000000c67919 */ /* 0x000e6a0000002100 */
[----:B------:R-:W-:-:S13]  /*0500*/  PLOP3.LUT P0, PT, PT, PT, UP0, 0x80, 0x0 ;  /* 0x000000000000781c */ /* 0x000fda0003f0f008 */
        /* <DEDUP_REMOVED lines=10> */
[----:B------:R-:W-:Y:S02]  /*05b0*/  @!UP1 UIMAD UR19, UR19, UR6, URZ ;  /* 0x00000006131392a4 */ /* 0x000fe4000f8e023f */
[----:B------:R-:W-:-:S02]  /*05c0*/  ULDC.64 UR4, c[0x0][0x198] ;  /* 0x0000660000047ab9 */ /* 0x000fc40000000a00 */
[----:B------:R-:W-:Y:S02]  /*05d0*/  @!UP1 UIMAD.WIDE.U32 UR26, UR12, UR6, URZ ;  /* 0x000000060c1a92a5 */ /* 0x000fe4000f8e003f */
[----:B------:R-:W-:Y:S02]  /*05e0*/  @UP0 UIMAD.WIDE.U32 UR24, UR21, UR4, URZ ;  /* 0x00000004151802a5 */ /* 0x000fe4000f8e003f */
[----:B------:R-:W-:Y:S02]  /*05f0*/  @!UP1 UIMAD UR4, UR12, UR7, UR19 ;  /* 0x000000070c0492a4 */ /* 0x000fe4000f8e0213 */
[----:B------:R-:W-:Y:S02]  /*0600*/  @UP1 UMOV UR6, UR22 ;  /* 0x0000001600061c82 */ /* 0x000fe40008000000 */
[----:B------:R-:W-:Y:S02]  /*0610*/  @UP0 UIMAD UR7, UR21, UR5, UR25 ;  /* 0x00000005150702a4 */ /* 0x000fe4000f8e0219 */
[----:B------:R-:W-:-:S02]  /*0620*/  USHF.R.S32.HI UR19, URZ, 0x1f, UR14 ;  /* 0x0000001f3f137899 */ /* 0x000fc4000801140e */
[----:B------:R-:W-:Y:S02]  /*0630*/  @!UP1 UIADD3 UR15, UR27, UR4, URZ ;  /* 0x000000041b0f9290 */ /* 0x000fe4000fffe03f */
[----:B------:R-:W-:Y:S01]  /*0640*/  @!UP1 UMOV UR6, UR26 ;  /* 0x0000001a00069c82 */ /* 0x000fe20008000000 */
        /* <DEDUP_REMOVED lines=13> */
.L_x_259:
        /* <DEDUP_REMOVED lines=10> */
[----:B------:R-:W-:Y:S01]  /*07c0*/  @UP0 UIMAD UR20, UR20, UR5, UR23 ;  /* 0x00000005141402a4 */ /* 0x000fe2000f8e0217 */
        /* <DEDUP_REMOVED lines=35> */
.L_x_260:
[----:B-1----:R-:W-:Y:S01]  /*0a00*/  SHF.R.S32.HI R15, RZ, 0x1f, R198 ;  /* 0x0000001fff0f7819 */ /* 0x002fe200000114c6 */
[----:B------:R-:W1:Y:S01]  /*0a10*/  S2R R6, SR_CTAID.X ;  /* 0x0000000000067919 */ /* 0x000e620000002500 */
[----:B------:R-:W-:Y:S01]  /*0a20*/  ULDC.64 UR4, c[0x0][0x1a8] ;  /* 0x00006a0000047ab9 */ /* 0x000fe20000000a00 */
[----:B------:R-:W-:Y:S01]  /*0a30*/  IMAD.MOV.U32 R21, RZ, RZ, 0x10 ;  /* 0x00000010ff157424 */ /* 0x000fe200078e00ff */
[CC--:B------:R-:W-:Y:S01]  /*0a40*/  LEA.HI R0, R15.reuse, R198.reuse, RZ, 0x3 ;  /* 0x000000c60f007211 */ /* 0x0c0fe200078f18ff */
[----:B------:R-:W2:Y:S01]  /*0a50*/  S2R R10, SR_CTAID.Z ;  /* 0x00000000000a7919 */ /* 0x000ea20000002700 */
[-C--:B------:R-:W-:Y:S01]  /*0a60*/  LEA.HI R19, R15, R198.reuse, RZ, 0x4 ;  /* 0x000000c60f137211 */ /* 0x080fe200078f20ff */
[----:B------:R-:W-:Y:S01]  /*0a70*/  UIMAD UR4, UR19, UR4, URZ ;  /* 0x00000004130472a4 */ /* 0x000fe2000f8e023f */
[----:B------:R-:W-:Y:S01]  /*0a80*/  SHF.R.S32.HI R12, RZ, 0x3, R0 ;  /* 0x00000003ff0c7819 */ /* 0x000fe20000011400 */
[----:B------:R-:W-:Y:S01]  /*0a90*/  BSSY B0, `(.L_x_261) ;  /* 0x0000057000007945 */ /* 0x000fe20003800000 */
[----:B------:R-:W-:Y:S01]  /*0aa0*/  LOP3.LUT R2, R0, 0xfffffff8, RZ, 0xc0, !PT ;  /* 0xfffffff800027812 */ /* 0x000fe200078ec0ff */
[----:B------:R-:W-:Y:S01]  /*0ab0*/  UIMAD UR5, UR14, UR5, UR4 ;  /* 0x000000050e0572a4 */ /* 0x000fe2000f8e0204 */
[----:B------:R-:W-:Y:S01]  /*0ac0*/  LOP3.LUT R0, R19, 0xfffffff0, RZ, 0xc0, !PT ;  /* 0xfffffff013007812 */ /* 0x000fe200078ec0ff */
[----:B------:R-:W-:Y:S01]  /*0ad0*/  IMAD.SHL.U32 R3, R12, 0x40, RZ ;  /* 0x000000400c037824 */ /* 0x000fe200078e00ff */
[----:B------:R-:W-:Y:S01]  /*0ae0*/  LEA.HI R5, R15, R198, RZ, 0x6 ;  /* 0x000000c60f057211 */ /* 0x000fe200078f30ff */
[C---:B------:R-:W-:Y:S01]  /*0af0*/  IMAD.IADD R20, R198.reuse, 0x1, -R2 ;  /* 0x00000001c6147824 */ /* 0x040fe200078e0a02 */
[----:B------:R-:W-:Y:S01]  /*0b00*/  SHF.R.S32.HI R13, RZ, 0x1f, R12 ;  /* 0x0000001fff0d7819 */ /* 0x000fe2000001140c */
[----:B------:R-:W-:Y:S01]  /*0b10*/  IMAD.IADD R0, R198, 0x1, -R0 ;  /* 0x00000001c6007824 */ /* 0x000fe200078e0a00 */
[----:B------:R-:W-:Y:S01]  /*0b20*/  LOP3.LUT R2, R3, 0x1c0, RZ, 0xc0, !PT ;  /* 0x000001c003027812 */ /* 0x000fe200078ec0ff */
[----:B------:R-:W-:-:S02]  /*0b30*/  IMAD.SHL.U32 R212, R20, 0x8, RZ ;  /* 0x0000000814d47824 */ /* 0x000fc400078e00ff */
[----:B------:R-:W-:Y:S01]  /*0b40*/  IMAD R14, R13, c[0x0][0x1a0], RZ ;  /* 0x000068000d0e7a24 */ /* 0x000fe200078e02ff */
[----:B------:R-:W-:Y:S02]  /*0b50*/  SHF.R.S32.HI R4, RZ, 0x1f, R0 ;  /* 0x0000001fff047819 */ /* 0x000fe40000011400 */
[----:B------:R-:W-:Y:S01]  /*0b60*/  LOP3.LUT R3, R2, 0x38, R212, 0xf8, !PT ;  /* 0x0000003802037812 */ /* 0x000fe200078ef8d4 */
[----:B-1----:R-:W-:Y:S01]  /*0b70*/  IMAD.WIDE R30, R6, 0x80, R12 ;  /* 0x00000080061e7825 */ /* 0x002fe200078e020c */
[----:B------:R-:W-:Y:S02]  /*0b80*/  SHF.R.U32.HI R2, RZ, 0x3, R2 ;  /* 0x00000003ff027819 */ /* 0x000fe40000011602 */
[----:B------:R-:W-:Y:S01]  /*0b90*/  LEA.HI R18, R4, R0, RZ, 0x3 ;  /* 0x0000000004127211 */ /* 0x000fe200078f18ff */
[----:B------:R-:W-:Y:S01]  /*0ba0*/  IMAD.SHL.U32 R4, R5, 0x8, RZ ;  /* 0x0000000805047824 */ /* 0x000fe200078e00ff */
[----:B------:R-:W-:Y:S01]  /*0bb0*/  LOP3.LUT R3, R3, R2, RZ, 0x3c, !PT ;  /* 0x0000000203037212 */ /* 0x000fe200078e3cff */
[----:B------:R1:W-:Y:S01]  /*0bc0*/  STL.64 [R1+0x20], R30 ;  /* 0x0000201e01007387 */ /* 0x0003e20000100a00 */
[----:B------:R-:W-:-:S02]  /*0bd0*/  LOP3.LUT R2, R18, 0xfffffff8, RZ, 0xc0, !PT ;  /* 0xfffffff812027812 */ /* 0x000fc400078ec0ff */
[----:B------:R-:W-:Y:S02]  /*0be0*/  SHF.R.S32.HI R213, RZ, 0x1f, R212 ;  /* 0x0000001fffd57819 */ /* 0x000fe400000114d4 */
[----:B------:R-:W-:Y:S01]  /*0bf0*/  LOP3.LUT R239, R3, 0xfffffe00, R4, 0xf8, !PT ;  /* 0xfffffe0003ef7812 */ /* 0x000fe200078ef804 */
[----:B------:R-:W-:Y:S01]  /*0c00*/  IMAD.IADD R17, R0, 0x1, -R2 ;  /* 0x0000000100117824 */ /* 0x000fe200078e0a02 */
[C---:B------:R-:W-:Y:S01]  /*0c10*/  IADD3 R2, P0, R212.reuse, UR6, RZ ;  /* 0x00000006d4027c10 */ /* 0x040fe2000ff1e0ff */
[----:B------:R-:W-:Y:S01]  /*0c20*/  IMAD R0, R13, c[0x0][0x198], RZ ;  /* 0x000066000d007a24 */ /* 0x000fe200078e02ff */
[----:B------:R-:W-:Y:S01]  /*0c30*/  IADD3 R202, R212, 0x40, RZ ;  /* 0x00000040d4ca7810 */ /* 0x000fe20007ffe0ff */
[C---:B------:R-:W-:Y:S01]  /*0c40*/  IMAD.WIDE.U32 R6, R12.reuse, c[0x0][0x198], R212 ;  /* 0x000066000c067a25 */ /* 0x040fe200078e00d4 */
[----:B------:R-:W-:Y:S01]  /*0c50*/  IADD3.X R3, R213, UR15, RZ, P0, !PT ;  /* 0x0000000fd5037c10 */ /* 0x000fe200087fe4ff */
[----:B------:R1:W-:Y:S01]  /*0c60*/  STL.64 [R1+0x18], R212 ;  /* 0x000018d401007387 */ /* 0x0003e20000100a00 */
[----:B------:R-:W-:Y:S01]  /*0c70*/  UIADD3 UR15, -UR9, UR11, URZ ;  /* 0x0000000b090f7290 */ /* 0x000fe2000fffe13f */
[----:B------:R-:W-:Y:S01]  /*0c80*/  IMAD R9, R12, c[0x0][0x19c], R0 ;  /* 0x000067000c097a24 */ /* 0x000fe200078e0200 */
[----:B------:R-:W-:Y:S01]  /*0c90*/  IADD3 R6, P0, R6, UR24, RZ ;  /* 0x0000001806067c10 */ /* 0x000fe2000ff1e0ff */
[----:B------:R-:W-:Y:S01]  /*0ca0*/  IMAD.WIDE.U32 R4, R12, c[0x0][0x1a0], R212 ;  /* 0x000068000c047a25 */ /* 0x000fe200078e00d4 */
[----:B------:R-:W-:-:S02]  /*0cb0*/  SHF.R.S32.HI R0, RZ, 0x1f, R8 ;  /* 0x0000001fff007819 */ /* 0x000fc40000011408 */
[----:B------:R-:W-:Y:S01]  /*0cc0*/  IADD3.X R7, R7, UR7, R9, P0, !PT ;  /* 0x0000000707077c10 */ /* 0x000fe200087fe409 */
[----:B--2---:R-:W-:Y:S01]  /*0cd0*/  IMAD.WIDE.U32 R10, R10, c[0x0][0x1a8], R2 ;  /* 0x00006a000a0a7a25 */ /* 0x004fe200078e0002 */
[----:B------:R-:W-:-:S03]  /*0ce0*/  IADD3 R2, P0, R4, UR22, RZ ;  /* 0x0000001604027c10 */ /* 0x000fc6000ff1e0ff */
[----:B------:R-:W-:Y:S01]  /*0cf0*/  IMAD R3, R12, c[0x0][0x1a4], R14 ;  /* 0x000069000c037a24 */ /* 0x000fe200078e020e */
[----:B------:R-:W-:Y:S01]  /*0d00*/  R2P PR, R17, 0x6 ;  /* 0x0000000611007804 */ /* 0x000fe20000000000 */
[C---:B------:R-:W-:Y:S01]  /*0d10*/  IMAD R4, R0.reuse, c[0x0][0x1b0], RZ ;  /* 0x00006c0000047a24 */ /* 0x040fe200078e02ff */
[----:B------:R-:W-:Y:S01]  /*0d20*/  IADD3 R9, R11, UR5, RZ ;  /* 0x000000050b097c10 */ /* 0x000fe2000fffe0ff */
[----:B------:R-:W-:Y:S01]  /*0d30*/  IMAD R0, R0, c[0x0][0x1b8], RZ ;  /* 0x00006e0000007a24 */ /* 0x000fe200078e02ff */
[----:B------:R-:W-:Y:S01]  /*0d40*/  IADD3.X R3, R5, UR20, R3, P0, !PT ;  /* 0x0000001405037c10 */ /* 0x000fe200087fe403 */
[----:B------:R-:W-:Y:S01]  /*0d50*/  IMAD R14, R8, c[0x0][0x1b4], R4 ;  /* 0x00006d00080e7a24 */ /* 0x000fe200078e0204 */
[----:B------:R-:W-:Y:S01]  /*0d60*/  ISETP.GE.AND P0, PT, R12, UR15, PT ;  /* 0x0000000f0c007c0c */ /* 0x000fe2000bf06270 */
[C---:B------:R-:W-:Y:S01]  /*0d70*/  IMAD R5, R8.reuse, c[0x0][0x1bc], R0 ;  /* 0x00006f0008057a24 */ /* 0x040fe200078e0200 */
[----:B------:R-:W-:Y:S01]  /*0d80*/  SEL R4, R21, 0xfffffff0, !P1 ;  /* 0xfffffff015047807 */ /* 0x000fe20004800000 */
[----:B------:R-:W-:Y:S01]  /*0d90*/  IMAD.WIDE.U32 R24, R8, c[0x0][0x1b8], R2 ;  /* 0x00006e0008187a25 */ /* 0x000fe200078e0002 */
[----:B------:R-:W-:-:S03]  /*0da0*/  LEA.HI R2, R15, R198, RZ, 0x5 ;  /* 0x000000c60f027211 */ /* 0x000fc600078f28ff */
[----:B------:R-:W-:Y:S01]  /*0db0*/  IMAD.WIDE.U32 R26, R8, c[0x0][0x1b0], R6 ;  /* 0x00006c00081a7a25 */ /* 0x000fe200078e0006 */
[----:B------:R-:W-:Y:S02]  /*0dc0*/  LOP3.LUT R0, R2, 0xffffffe0, RZ, 0xc0, !PT ;  /* 0xffffffe002007812 */ /* 0x000fe400078ec0ff */
[----:B------:R-:W-:Y:S01]  /*0dd0*/  SHF.R.S32.HI R145, RZ, 0x5, R2 ;  /* 0x00000005ff917819 */ /* 0x000fe20000011402 */
[----:B------:R-:W-:Y:S01]  /*0de0*/  IMAD.IADD R22, R25, 0x1, R5 ;  /* 0x0000000119167824 */ /* 0x000fe200078e0205 */
[----:B------:R1:W-:Y:S01]  /*0df0*/  STL.64 [R1+0x40], R26 ;  /* 0x0000401a01007387 */ /* 0x0003e20000100a00 */
[----:B------:R-:W-:Y:S02]  /*0e00*/  IMAD.IADD R29, R27, 0x1, R14 ;  /* 0x000000011b1d7824 */ /* 0x000fe400078e020e */
[----:B------:R-:W-:Y:S01]  /*0e10*/  IMAD.MOV.U32 R3, RZ, RZ, 0x20 ;  /* 0x00000020ff037424 */ /* 0x000fe200078e00ff */
[----:B------:R1:W-:Y:S01]  /*0e20*/  STL.64 [R1+0x38], R24 ;  /* 0x0000381801007387 */ /* 0x0003e20000100a00 */
[----:B------:R-:W-:-:S02]  /*0e30*/  IMAD.IADD R144, R198, 0x1, -R0 ;  /* 0x00000001c6907824 */ /* 0x000fc400078e0a00 */
[----:B------:R-:W-:Y:S01]  /*0e40*/  IMAD.SHL.U32 R239, R239, 0x2, RZ ;  /* 0x00000002efef7824 */ /* 0x000fe200078e00ff */
        /* <DEDUP_REMOVED lines=27> */
.L_x_262:
[----:B------:R-:W-:Y:S05]  /*1000*/  BSYNC B0 ;  /* 0x0000000000007941 */ /* 0x000fea0003800000 */
.L_x_261:
[----:B------:R-:W-:Y:S01]  /*1010*/  IADD3 R16, R12, 0x10, RZ ;  /* 0x000000100c107810 */ /* 0x000fe20007ffe0ff */
[----:B------:R-:W-:Y:S03]  /*1020*/  BSSY B0, `(.L_x_263) ;  /* 0x000001c000007945 */ /* 0x000fe60003800000 */
[----:B------:R-:W-:-:S13]  /*1030*/  ISETP.GE.AND P0, PT, R16, UR15, PT ;  /* 0x0000000f10007c0c */ /* 0x000fda000bf06270 */
[----:B------:R-:W-:Y:S05]  /*1040*/  @P0 BRA `(.L_x_264) ;  /* 0x0000019000000947 */ /* 0x000fea0003800000 */
[----:B------:R-:W-:Y:S02]  /*1050*/  IADD3 R5, P0, R30, 0x10, RZ ;  /* 0x000000101e057810 */ /* 0x000fe40007f1e0ff */
[----:B------:R-:W-:Y:S02]  /*1060*/  ISETP.GE.AND P1, PT, R212, c[0x0][0x220], PT ;  /* 0x00008800d4007a0c */ /* 0x000fe40003f26270 */
[----:B--2---:R-:W-:Y:S01]  /*1070*/  MOV R3, R9 ;  /* 0x0000000900037202 */ /* 0x004fe20000000f00 */
[----:B------:R-:W-:Y:S01]  /*1080*/  IMAD.X R2, RZ, RZ, R31, P0 ;  /* 0x000000ffff027224 */ /* 0x000fe200000e061f */
[----:B------:R-:W-:-:S03]  /*1090*/  ISETP.GE.AND P0, PT, R202, c[0x0][0x220], PT ;  /* 0x00008800ca007a0c */ /* 0x000fc60003f06270 */
[----:B------:R-:W-:Y:S02]  /*10a0*/  IMAD R6, R2, c[0x0][0x190], RZ ;  /* 0x0000640002067a24 */ /* 0x000fe400078e02ff */
[----:B------:R-:W-:-:S04]  /*10b0*/  IMAD.MOV.U32 R2, RZ, RZ, R10 ;  /* 0x000000ffff027224 */ /* 0x000fc800078e000a */
[C---:B------:R-:W-:Y:S01]  /*10c0*/  IMAD.WIDE.U32 R2, R5.reuse, c[0x0][0x190], R2 ;  /* 0x0000640005027a25 */ /* 0x040fe200078e0002 */
[----:B------:R2:W-:Y:S03]  /*10d0*/  @P1 STS.128 [R239+0x800], RZ ;  /* 0x000800ffef001388 */ /* 0x0005e60000000c00 */
[----:B------:R-:W-:Y:S01]  /*10e0*/  IMAD R5, R5, c[0x0][0x194], R6 ;  /* 0x0000650005057a24 */ /* 0x000fe200078e0206 */
[----:B------:R-:W-:-:S03]  /*10f0*/  @!P1 LEA R6, P2, R2, c[0x0][0x160], 0x1 ;  /* 0x0000580002069a11 */ /* 0x000fc600078408ff */
        /* <DEDUP_REMOVED lines=14> */
.L_x_264:
[----:B------:R-:W-:Y:S05]  /*11e0*/  BSYNC B0 ;  /* 0x0000000000007941 */ /* 0x000fea0003800000 */
.L_x_263:
        /* <DEDUP_REMOVED lines=29> */
.L_x_266:
[----:B------:R-:W-:Y:S05]  /*13c0*/  BSYNC B0 ;  /* 0x0000000000007941 */ /* 0x000fea0003800000 */
.L_x_265:
        /* <DEDUP_REMOVED lines=29> */
.L_x_268:
[----:B------:R-:W-:Y:S05]  /*15a0*/  BSYNC B0 ;  /* 0x0000000000007941 */ /* 0x000fea0003800000 */
.L_x_267:
[----:B--2---:R-:W-:Y:S01]  /*15b0*/  IADD3 R2, R12, 0x40, RZ ;  /* 0x000000400c027810 */ /* 0x004fe20007ffe0ff */
[----:B------:R-:W-:Y:S03]  /*15c0*/  BSSY B0, `(.L_x_269) ;  /* 0x000001c000007945 */ /* 0x000fe60003800000 */
[----:B------:R-:W-:-:S13]  /*15d0*/  ISETP.GE.AND P0, PT, R2, UR15, PT ;  /* 0x0000000f02007c0c */ /* 0x000fda000bf06270 */
[----:B------:R-:W-:Y:S05]  /*15e0*/  @P0 BRA `(.L_x_270) ;  /* 0x0000019000000947 */ /* 0x000fea0003800000 */
[----:B------:R-:W-:Y:S02]  /*15f0*/  IADD3 R5, P0, R30, 0x40, RZ ;  /* 0x000000401e057810 */ /* 0x000fe40007f1e0ff */
[----:B------:R-:W-:Y:S02]  /*1600*/  ISETP.GE.AND P1, PT, R212, c[0x0][0x220], PT ;  /* 0x00008800d4007a0c */ /* 0x000fe40003f26270 */
[----:B------:R-:W-:Y:S01]  /*1610*/  MOV R3, R9 ;  /* 0x0000000900037202 */ /* 0x000fe20000000f00 */
        /* <DEDUP_REMOVED lines=22> */
.L_x_270:
[----:B------:R-:W-:Y:S05]  /*1780*/  BSYNC B0 ;  /* 0x0000000000007941 */ /* 0x000fea0003800000 */
.L_x_269:
[----:B------:R-:W-:Y:S01]  /*1790*/  IADD3 R2, R12, 0x50, RZ ;  /* 0x000000500c027810 */ /* 0x000fe20007ffe0ff */
        /* <DEDUP_REMOVED lines=8> */
[----:B--2---:R-:W-:Y:S02]  /*1820*/  IMAD R6, R2, c[0x0][0x190], RZ ;  /* 0x0000640002067a24 */ /* 0x004fe400078e02ff */
        /* <DEDUP_REMOVED lines=19> */
.L_x_272:
[----:B------:R-:W-:Y:S05]  /*1960*/  BSYNC B0 ;  /* 0x0000000000007941 */ /* 0x000fea0003800000 */
.L_x_271:
        /* <DEDUP_REMOVED lines=29> */
.L_x_274:
[----:B------:R-:W-:Y:S05]  /*1b40*/  BSYNC B0 ;  /* 0x0000000000007941 */ /* 0x000fea0003800000 */
.L_x_273:
[----:B------:R-:W-:Y:S01]  /*1b50*/  IADD3 R2, R12, 0x70, RZ ;  /* 0x000000700c027810 */ /* 0x000fe20007ffe0ff */
[----:B------:R-:W-:Y:S01]  /*1b60*/  UIADD3 UR21, UR10, 0x3f, URZ ;  /* 0x0000003f0a157890 */ /* 0x000fe2000fffe03f */
[----:B------:R-:W-:Y:S01]  /*1b70*/  BSSY B0, `(.L_x_275) ;  /* 0x0000022000007945 */ /* 0x000fe20003800000 */
[----:B------:R-:W-:Y:S01]  /*1b80*/  UMOV UR22, 0x6 ;  /* 0x0000000600167882 */ /* 0x000fe20000000000 */
[----:B------:R-:W-:Y:S01]  /*1b90*/  ISETP.GE.AND P0, PT, R2, UR15, PT ;  /* 0x0000000f02007c0c */ /* 0x000fe2000bf06270 */
[----:B------:R-:W-:Y:S02]  /*1ba0*/  ULDC.64 UR4, c[0x0][0x198] ;  /* 0x0000660000047ab9 */ /* 0x000fe40000000a00 */
[----:B------:R-:W-:Y:S02]  /*1bb0*/  USHF.L.U64.HI UR22, UR4, UR22, UR5 ;  /* 0x0000001604167299 */ /* 0x000fe40008010205 */
[----:B------:R-:W-:Y:S02]  /*1bc0*/  USHF.R.S32.HI UR5, URZ, 0x1f, UR21 ;  /* 0x0000001f3f057899 */ /* 0x000fe40008011415 */
[----:B------:R-:W-:-:S02]  /*1bd0*/  USHF.L.U32 UR23, UR4, 0x6, URZ ;  /* 0x0000000604177899 */ /* 0x000fc4000800063f */
[----:B------:R-:W-:-:S04]  /*1be0*/  ULEA.HI UR21, UR5, UR21, URZ, 0x6 ;  /* 0x0000001505157291 */ /* 0x000fc8000f8f303f */
        /* <DEDUP_REMOVED lines=8> */
[C---:B--2---:R-:W-:Y:S01]  /*1c70*/  IMAD.WIDE.U32 R6, R5.reuse, c[0x0][0x190], R2 ;  /* 0x0000640005067a25 */ /* 0x044fe200078e0002 */
        /* <DEDUP_REMOVED lines=17> */
.L_x_276:
[----:B------:R-:W-:Y:S05]  /*1d90*/  BSYNC B0 ;  /* 0x0000000000007941 */ /* 0x000fea0003800000 */
.L_x_275:
        /* <DEDUP_REMOVED lines=32> */
.L_x_278:
[----:B------:R-:W-:Y:S05]  /*1fa0*/  BSYNC B0 ;  /* 0x0000000000007941 */ /* 0x000fea0003800000 */
.L_x_277:
[----:B------:R-:W-:Y:S01]  /*1fb0*/  ISETP.GE.AND P0, PT, R16, UR18, PT ;  /* 0x0000001210007c0c */ /* 0x000fe2000bf06270 */
[----:B------:R-:W-:Y:S01]  /*1fc0*/  ULDC UR5, c[0x0][0x19c] ;  /* 0x0000670000057ab9 */ /* 0x000fe20000000800 */
[----:B------:R-:W-:Y:S01]  /*1fd0*/  BSSY B0, `(.L_x_279) ;  /* 0x0000017000007945 */ /* 0x000fe20003800000 */
[----:B------:R-:W-:Y:S02]  /*1fe0*/  USHF.L.U32 UR24, UR4, 0x4, URZ ;  /* 0x0000000404187899 */ /* 0x000fe4000800063f */
[----:B------:R-:W-:-:S08]  /*1ff0*/  USHF.L.U64.HI UR13, UR4, UR13, UR5 ;  /* 0x0000000d040d7299 */ /* 0x000fd00008010205 */
[----:B------:R-:W-:Y:S05]  /*2000*/  @P0 BRA `(.L_x_280) ;  /* 0x0000013000000947 */ /* 0x000fea0003800000 */
[----:B------:R-:W-:Y:S02]  /*2010*/  ISETP.GE.AND P1, PT, R212, c[0x0][0x220], PT ;  /* 0x00008800d4007a0c */ /* 0x000fe40003f26270 */
[----:B------:R-:W-:Y:S02]  /*2020*/  IADD3 R5, P2, R2, UR24, RZ ;  /* 0x0000001802057c10 */ /* 0x000fe4000ff5e0ff */
        /* <DEDUP_REMOVED lines=17> */
.L_x_280:
[----:B------:R-:W-:Y:S05]  /*2140*/  BSYNC B0 ;  /* 0x0000000000007941 */ /* 0x000fea0003800000 */
.L_x_279:
[----:B------:R-:W-:Y:S01]  /*2150*/  ISETP.GE.AND P0, PT, R15, UR18, PT ;  /* 0x000000120f007c0c */ /* 0x000fe2000bf06270 */
[----:B------:R-:W-:-:S12]  /*2160*/  BSSY B0, `(.L_x_281) ;  /* 0x0000017000007945 */ /* 0x000fd80003800000 */
[----:B------:R-:W-:Y:S05]  /*2170*/  @P0 BRA `(.L_x_282) ;  /* 0x0000015000000947 */ /* 0x000fea0003800000 */
[----:B------:R-:W-:Y:S01]  /*2180*/  ISETP.GE.AND P1, PT, R212, c[0x0][0x220], PT ;  /* 0x00008800d4007a0c */ /* 0x000fe20003f26270 */
[----:B------:R-:W-:Y:S01]  /*2190*/  IMAD.MOV.U32 R10, RZ, RZ, c[0x0][0x198] ;  /* 0x00006600ff0a7624 */ /* 0x000fe200078e00ff */
[----:B------:R-:W-:Y:S01]  /*21a0*/  ISETP.GE.AND P0, PT, R202, c[0x0][0x220], PT ;  /* 0x00008800ca007a0c */ /* 0x000fe20003f06270 */
[----:B--2---:R-:W-:-:S03]  /*21b0*/  IMAD.MOV.U32 R8, RZ, RZ, c[0x0][0x19c] ;  /* 0x00006700ff087624 */ /* 0x004fc600078e00ff */
        /* <DEDUP_REMOVED lines=17> */
.L_x_282:
[----:B------:R-:W-:Y:S05]  /*22d0*/  BSYNC B0 ;  /* 0x0000000000007941 */ /* 0x000fea0003800000 */
.L_x_281:
[----:B------:R-:W-:Y:S01]  /*22e0*/  ISETP.GE.AND P0, PT, R14, UR18, PT ;  /* 0x000000120e007c0c */ /* 0x000fe2000bf06270 */
[----:B------:R-:W-:-:S12]  /*22f0*/  BSSY B0, `(.L_x_283) ;  /* 0x0000019000007945 */ /* 0x000fd80003800000 */
[----:B------:R-:W-:Y:S05]  /*2300*/  @P0 BRA `(.L_x_284) ;  /* 0x0000017000000947 */ /* 0x000fea0003800000 */
[----:B------:R-:W-:Y:S01]  /*2310*/  ISETP.GE.AND P1, PT, R212, c[0x0][0x220], PT ;  /* 0x00008800d4007a0c */ /* 0x000fe20003f26270 */
[----:B------:R-:W-:Y:S01]  /*2320*/  IMAD.MOV.U32 R3, RZ, RZ, c[0x0][0x198] ;  /* 0x00006600ff037624 */ /* 0x000fe200078e00ff */
        /* <DEDUP_REMOVED lines=15> */
[----:B----4-:R-:W-:-:S04]  /*2420*/  LEA R2, P0, R6, c[0x0][0x168], 0x1 ;  /* 0x00005a0006027a11 */ /* 0x010fc800078008ff */
[----:B------:R-:W-:-:S05]  /*2430*/  LEA.HI.X R3, R6, c[0x0][0x16c], R5, 0x1, P0 ;  /* 0x00005b0006037a11 */ /* 0x000fca00000f0c05 */
[----:B------:R-:W-:Y:S01]  /*2440*/  @!PT LDS RZ, [RZ] ;  /* 0x00000000fffff984 */ /* 0x000fe20000000800 */
[----:B------:R-:W-:Y:S01]  /*2450*/  @!PT LDS RZ, [RZ] ;  /* 0x00000000fffff984 */ /* 0x000fe20000000800 */
[----:B------:R-:W-:Y:S01]  /*2460*/  @!PT LDS RZ, [RZ] ;  /* 0x00000000fffff984 */ /* 0x000fe20000000800 */
[----:B------:R4:W-:Y:S04]  /*2470*/  LDGSTS.E.BYPASS.LTC128B.128 [R239+0xb800], [R2.64+0x80] ;  /* 0x0b80008002ef7fae */ /* 0x0009e8000b901d50 */
.L_x_284:
[----:B------:R-:W-:Y:S05]  /*2480*/  BSYNC B0 ;  /* 0x0000000000007941 */ /* 0x000fea0003800000 */
.L_x_283:
[----:B------:R-:W-:Y:S01]  /*2490*/  ULDC.64 UR6, c[0x0][0x318] ;  /* 0x0000c60000067ab9 */ /* 0x000fe20000000a00 */
[----:B------:R-:W0:Y:S01]  /*24a0*/  LDGDEPBAR ;  /* 0x00000000000079af */ /* 0x000e220000000000 */
[----:B------:R-:W-:Y:S02]  /*24b0*/  UISETP.NE.U32.AND UP1, UPT, URZ, UR6, UPT ;  /* 0x000000063f00728c */ /* 0x000fe4000bf25070 */
[----:B------:R-:W-:Y:S02]  /*24c0*/  ULDC.64 UR4, c[0x0][0x320] ;  /* 0x0000c80000047ab9 */ /* 0x000fe40000000a00 */
[----:B------:R-:W-:-:S06]  /*24d0*/  UISETP.NE.AND.EX UP1, UPT, URZ, UR7, UPT, UP1 ;  /* 0x000000073f00728c */ /* 0x000fcc000bf25310 */
[----:B------:R-:W-:-:S05]  /*24e0*/  PLOP3.LUT P0, PT, PT, PT, UP1, 0x80, 0x0 ;  /* 0x000000000000781c */ /* 0x000fca0003f0f018 */
[----:B------:R-:W-:Y:S02]  /*24f0*/  @UP1 USHF.R.S32.HI UR26, URZ, 0x1f, UR12 ;  /* 0x0000001f3f1a1899 */ /* 0x000fe4000801140c */
[----:B------:R-:W-:Y:S02]  /*2500*/  @UP1 UMOV UR28, UR14 ;  /* 0x0000000e001c1c82 */ /* 0x000fe40008000000 */
[----:B------:R-:W-:Y:S02]  /*2510*/  @UP1 UIMAD UR26, UR26, UR4, URZ ;  /* 0x000000041a1a12a4 */ /* 0x000fe4000f8e023f */
[----:B------:R-:W-:Y:S02]  /*2520*/  @UP1 UMOV UR29, UR19 ;  /* 0x00000013001d1c82 */ /* 0x000fe40008000000 */
[----:B------:R-:W-:Y:S01]  /*2530*/  @UP1 UIMAD.WIDE.U32 UR28, UR12, UR4, UR28 ;  /* 0x000000040c1c12a5 */ /* 0x000fe2000f8e001c */
[----:B------:R-:W-:-:S04]  /*2540*/  DEPBAR.LE SB0, 0x0 ;  /* 0x000080000000791a */ /* 0x000fc80000000000 */
[----:B------:R-:W-:Y:S02]  /*2550*/  @UP1 UIMAD UR5, UR12, UR5, UR26 ;  /* 0x000000050c0512a4 */ /* 0x000fe4000f8e021a */
[----:B------:R-:W-:Y:S02]  /*2560*/  @UP1 ULEA UR6, UP0, UR28, UR6, 0x2 ;  /* 0x000000061c061291 */ /* 0x000fe4000f80103f */
[----:B------:R-:W-:-:S04]  /*2570*/  @UP1 UIADD3 UR5, UR29, UR5, URZ ;  /* 0x000000051d051290 */ /* 0x000fc8000fffe03f */
[----:B------:R-:W-:Y:S01]  /*2580*/  @UP1 ULEA.HI.X UR7, UR28, UR7, UR5, 0x2, UP0 ;  /* 0x000000071c071291 */ /* 0x000fe200080f1405 */
[----:B----4-:R-:W-:Y:S01]  /*2590*/  IMAD.U32 R2, RZ, RZ, UR6 ;  /* 0x00000006ff027e24 */ /* 0x010fe2000f8e00ff */
[----:B------:R-:W-:Y:S01]  /*25a0*/  ISETP.GE.AND P1, PT, R12, UR18, PT ;  /* 0x000000120c007c0c */ /* 0x000fe2000bf26270 */
[----:B------:R-:W-:-:S03]  /*25b0*/  ULDC.64 UR4, c[0x0][0x1a0] ;  /* 0x0000680000047ab9 */ /* 0x000fc60000000a00 */
[----:B------:R-:W-:-:S05]  /*25c0*/  IMAD.U32 R3, RZ, RZ, UR7 ;  /* 0x00000007ff037e24 */ /* 0x000fca000f8e00ff */
[----:B------:R4:W5:Y:S01]  /*25d0*/  @P0 LDG.E R2, [R2.64] ;  /* 0x0000001002020981 */ /* 0x000962000c1e1900 */
[----:B------:R-:W-:Y:S01]  /*25e0*/  UIMAD.WIDE.U32 UR26, UR20, UR4, URZ ;  /* 0x00000004141a72a5 */ /* 0x000fe2000f8e003f */
[----:B------:R-:W-:Y:S01]  /*25f0*/  BSSY B0, `(.L_x_285) ;  /* 0x0000023000007945 */ /* 0x000fe20003800000 */
[----:B------:R-:W-:Y:S01]  /*2600*/  UIMAD UR4, UR25, UR4, URZ ;  /* 0x00000004190472a4 */ /* 0x000fe2000f8e023f */
[----:B------:R-:W-:Y:S03]  /*2610*/  BAR.SYNC.DEFER_BLOCKING 0x0 ;  /* 0x0000000000007b1d */ /* 0x000fe60000010000 */
[----:B------:R-:W-:Y:S01]  /*2620*/  UIMAD UR4, UR20, UR5, UR4 ;  /* 0x00000005140472a4 */ /* 0x000fe2000f8e0204 */
[----:B------:R-:W-:Y:S01]  /*2630*/  MOV R6, UR26 ;  /* 0x0000001a00067c02 */ /* 0x000fe20008000f00 */
[----:B------:R-:W-:Y:S02]  /*2640*/  IMAD.U32 R7, RZ, RZ, UR27 ;  /* 0x0000001bff077e24 */ /* 0x000fe4000f8e00ff */
[----:B------:R-:W-:Y:S01]  /*2650*/  UIADD3 UR4, UR27, UR4, URZ ;  /* 0x000000041b047290 */ /* 0x000fe2000fffe03f */
[----:B----4-:R-:W5:Y:S01]  /*2660*/  @P0 MUFU.RCP R3, c[0x0][0x238] ;  /* 0x00008e0000030b08 */ /* 0x010f620000001000 */
[----:B------:R4:W-:Y:S04]  /*2670*/  @P1 STS.128 [R239+0xc000], RZ ;  /* 0x00c000ffef001388 */ /* 0x0009e80000000c00 */
[----:B------:R4:W-:Y:S01]  /*2680*/  @P1 STS.128 [R239+0xe000], RZ ;  /* 0x00e000ffef001388 */ /* 0x0009e20000000c00 */
[----:B-----5:R-:W-:Y:S01]  /*2690*/  @P0 FMUL.FTZ R2, R2, R3 ;  /* 0x0000000302020220 */ /* 0x020fe20000410000 */
[----:B------:R-:W-:Y:S01]  /*26a0*/  MOV R3, UR4 ;  /* 0x0000000400037c02 */ /* 0x000fe20008000f00 */
[----:B------:R-:W-:-:S02]  /*26b0*/  UMOV UR4, URZ ;  /* 0x0000003f00047c82 */ /* 0x000fc40008000000 */
[----:B------:R5:W1:Y:S02]  /*26c0*/  @P0 R2UR UR6, R2 ;  /* 0x00000000020603c2 */ /* 0x000a6400000e0000 */
[----:B-----5:R-:W-:Y:S01]  /*26d0*/  LEA R2, P0, R6, R24, 0x6 ;  /* 0x0000001806027211 */ /* 0x020fe200078030ff */
[----:B-1----:R-:W-:-:S03]  /*26e0*/  @UP1 UMOV UR4, UR6 ;  /* 0x0000000600041c82 */ /* 0x002fc60008000000 */
[----:B------:R-:W-:Y:S01]  /*26f0*/  LEA.HI.X R3, R6, R22, R3, 0x6, P0 ;  /* 0x0000001606037211 */ /* 0x000fe200000f3403 */
[----:B------:R-:W-:Y:S05]  /*2700*/  @P1 BRA `(.L_x_286) ;  /* 0x0000011000001947 */ /* 0x000fea0003800000 */
[----:B----4-:R-:W-:Y:S02]  /*2710*/  ISETP.GE.AND P1, PT, R212, c[0x0][0x220], PT ;  /* 0x00008800d4007a0c */ /* 0x010fe40003f26270 */
        /* <DEDUP_REMOVED lines=16> */
.L_x_286:
[----:B----4-:R-:W-:Y:S05]  /*2820*/  BSYNC B0 ;  /* 0x0000000000007941 */ /* 0x010fea0003800000 */
.L_x_285:
[----:B------:R-:W-:Y:S01]  /*2830*/  ISETP.GE.AND P0, PT, R16, UR18, PT ;  /* 0x0000001210007c0c */ /* 0x000fe2000bf06270 */
[----:B------:R-:W-:-:S12]  /*2840*/  BSSY B0, `(.L_x_287) ;  /* 0x0000019000007945 */ /* 0x000fd80003800000 */
[----:B------:R4:W-:Y:S04]  /*2850*/  @P0 STS.128 [R239+0xc800], RZ ;  /* 0x00c800ffef000388 */ /* 0x0009e80000000c00 */
[----:B------:R4:W-:Y:S01]  /*2860*/  @P0 STS.128 [R239+0xe800], RZ ;  /* 0x00e800ffef000388 */ /* 0x0009e20000000c00 */
[----:B------:R-:W-:Y:S05]  /*2870*/  @P0 BRA `(.L_x_288) ;  /* 0x0000015000000947 */ /* 0x000fea0003800000 */
[----:B------:R-:W-:Y:S01]  /*2880*/  ISETP.GE.AND P1, PT, R212, c[0x0][0x220], PT ;  /* 0x00008800d4007a0c */ /* 0x000fe20003f26270 */
[----:B--2---:R-:W-:Y:S01]  /*2890*/  IMAD.WIDE.U32 R8, R21, c[0x0][0x1a0], RZ ;  /* 0x0000680015087a25 */ /* 0x004fe200078e00ff */
[----:B------:R-:W-:-:S03]  /*28a0*/  ISETP.GE.AND P0, PT, R202, c[0x0][0x220], PT ;  /* 0x00008800ca007a0c */ /* 0x000fc60003f06270 */
[----:B-1----:R-:W-:Y:S01]  /*28b0*/  IMAD R6, R21, c[0x0][0x1a4], RZ ;  /* 0x0000690015067a24 */ /* 0x002fe200078e02ff */
        /* <DEDUP_REMOVED lines=17> */
.L_x_288:
[----:B------:R-:W-:Y:S05]  /*29d0*/  BSYNC B0 ;  /* 0x0000000000007941 */ /* 0x000fea0003800000 */
.L_x_287:
[----:B------:R-:W-:Y:S01]  /*29e0*/  ISETP.GE.AND P0, PT, R15, UR18, PT ;  /* 0x000000120f007c0c */ /* 0x000fe2000bf06270 */
[----:B------:R-:W-:-:S12]  /*29f0*/  BSSY B0, `(.L_x_289) ;  /* 0x0000019000007945 */ /* 0x000fd80003800000 */
[----:B------:R1:W-:Y:S04]  /*2a00*/  @P0 STS.128 [R239+0xd000], RZ ;  /* 0x00d000ffef000388 */ /* 0x0003e80000000c00 */
[----:B------:R1:W-:Y:S01]  /*2a10*/  @P0 STS.128 [R239+0xf000], RZ ;  /* 0x00f000ffef000388 */ /* 0x0003e20000000c00 */
[----:B------:R-:W-:Y:S05]  /*2a20*/  @P0 BRA `(.L_x_290) ;  /* 0x0000015000000947 */ /* 0x000fea0003800000 */
[----:B------:R-:W-:Y:S01]  /*2a30*/  ISETP.GE.AND P1, PT, R212, c[0x0][0x220], PT ;  /* 0x00008800d4007a0c */ /* 0x000fe20003f26270 */
[----:B--2---:R-:W-:Y:S01]  /*2a40*/  IMAD.MOV.U32 R8, RZ, RZ, c[0x0][0x1a0] ;  /* 0x00006800ff087624 */ /* 0x004fe200078e00ff */
        /* <DEDUP_REMOVED lines=19> */
.L_x_290:
[----:B------:R-:W-:Y:S05]  /*2b80*/  BSYNC B0 ;  /* 0x0000000000007941 */ /* 0x000fea0003800000 */
.L_x_289:
        /* <DEDUP_REMOVED lines=27> */
.L_x_292:
[----:B------:R-:W-:Y:S05]  /*2d40*/  BSYNC B0 ;  /* 0x0000000000007941 */ /* 0x000fea0003800000 */
.L_x_291:
[----:B------:R-:W-:Y:S01]  /*2d50*/  SHF.R.S32.HI R5, RZ, 0x4, R19 ;  /* 0x00000004ff057819 */ /* 0x000fe20000011413 */
[C---:B-1----:R-:W-:Y:S01]  /*2d60*/  IMAD.SHL.U32 R7, R20.reuse, 0x40, RZ ;  /* 0x0000004014077824 */ /* 0x042fe200078e00ff */
[----:B------:R-:W-:Y:S01]  /*2d70*/  R2P PR, R20, 0x6 ;  /* 0x0000000614007804 */ /* 0x000fe20000000000 */
[----:B------:R-:W-:Y:S01]  /*2d80*/  IMAD.SHL.U32 R3, R17, 0x40, RZ ;  /* 0x0000004011037824 */ /* 0x000fe200078e00ff */
[----:B------:R-:W-:Y:S01]  /*2d90*/  LEA.HI R2, R19, R5, RZ, 0x1 ;  /* 0x0000000513027211 */ /* 0x000fe200078f08ff */
[----:B--2---:R-:W-:Y:S01]  /*2da0*/  IMAD.SHL.U32 R8, R18, 0x40, RZ ;  /* 0x0000004012087824 */ /* 0x004fe200078e00ff */
[----:B------:R-:W-:Y:S01]  /*2db0*/  UMOV UR5, 0x40 ;  /* 0x0000004000057882 */ /* 0x000fe20000000000 */
[----:B------:R-:W-:Y:S01]  /*2dc0*/  IMAD.SHL.U32 R6, R12, 0x8, RZ ;  /* 0x000000080c067824 */ /* 0x000fe200078e00ff */
[----:B------:R-:W-:Y:S01]  /*2dd0*/  LOP3.LUT R2, R2, 0xfffffffe, RZ, 0xc0, !PT ;  /* 0xfffffffe02027812 */ /* 0x000fe200078ec0ff */
[----:B------:R-:W0:Y:S01]  /*2de0*/  LDGDEPBAR ;  /* 0x00000000000079af */ /* 0x000e220000000000 */
[----:B------:R-:W-:Y:S01]  /*2df0*/  LOP3.LUT R3, R3, 0x1c0, RZ, 0xc0, !PT ;  /* 0x000001c003037812 */ /* 0x000fe200078ec0ff */
[----:B------:R-:W-:Y:S01]  /*2e00*/  UISETP.GE.AND UP0, UPT, UR10, 0x41, UPT ;  /* 0x000000410a00788c */ /* 0x000fe2000bf06270 */
        /* <DEDUP_REMOVED lines=10> */
[----:B------:R-:W-:-:S03]  /*2eb0*/  LOP3.LUT R196, R7, R6, RZ, 0x3c, !PT ;  /* 0x0000000607c47212 */ /* 0x000fc600078e3cff */
[----:B------:R-:W-:Y:S02]  /*2ec0*/  IMAD R2, R5, 0x200, R2 ;  /* 0x0000020005027824 */ /* 0x000fe400078e0202 */
[----:B------:R-:W-:Y:S02]  /*2ed0*/  IMAD.IADD R3, R196, 0x1, R3 ;  /* 0x00000001c4037824 */ /* 0x000fe400078e0203 */
[----:B------:R-:W-:Y:S02]  /*2ee0*/  IMAD.SHL.U32 R220, R2, 0x2, RZ ;  /* 0x0000000202dc7824 */ /* 0x000fe400078e00ff */
[----:B------:R-:W-:Y:S02]  /*2ef0*/  IMAD.SHL.U32 R227, R3, 0x2, RZ ;  /* 0x0000000203e37824 */ /* 0x000fe400078e00ff */
[----:B------:R-:W-:Y:S01]  /*2f00*/  IMAD.U32 R3, RZ, RZ, UR20 ;  /* 0x00000014ff037e24 */ /* 0x000fe2000f8e00ff */
[----:B------:R-:W-:Y:S01]  /*2f10*/  LDSM.16.M88.4 R24, [R220+0x8000] ;  /* 0x00800000dc18783b */ /* 0x000fe20000000200 */
[----:B------:R-:W-:Y:S01]  /*2f20*/  IADD3 R2, R220, 0x8000, RZ ;  /* 0x00008000dc027810 */ /* 0x000fe20007ffe0ff */
[----:B------:R-:W-:Y:S01]  /*2f30*/  IMAD R228, R4, 0x2, R227 ;  /* 0x0000000204e47824 */ /* 0x000fe200078e02e3 */
[----:B------:R-:W-:Y:S01]  /*2f40*/  IADD3 R231, R220, 0x8020, RZ ;  /* 0x00008020dce77810 */ /* 0x000fe20007ffe0ff */
[----:B------:R-:W1:Y:S01]  /*2f50*/  LDSM.16.M88.4 R8, [R227+0x2000] ;  /* 0x00200000e308783b */ /* 0x000e620000000200 */
[----:B------:R-:W-:Y:S01]  /*2f60*/  @P1 IADD3 R231, R2, -0x20, RZ ;  /* 0xffffffe002e71810 */ /* 0x000fe20007ffe0ff */
[----:B------:R-:W-:-:S02]  /*2f70*/  IMAD.U32 R2, RZ, RZ, UR5 ;  /* 0x00000005ff027e24 */ /* 0x000fc4000f8e00ff */
[----:B------:R-:W2:Y:S01]  /*2f80*/  LDSM.16.M88.4 R36, [R220+0x8800] ;  /* 0x00880000dc24783b */ /* 0x000ea20000000200 */
[C---:B------:R-:W-:Y:S01]  /*2f90*/  IMAD R230, R0.reuse, 0x2, R227 ;  /* 0x0000000200e67824 */ /* 0x040fe200078e02e3 */
[C---:B------:R-:W-:Y:S01]  /*2fa0*/  IADD3 R238, R231.reuse, 0x800, RZ ;  /* 0x00000800e7ee7810 */ /* 0x040fe20007ffe0ff */
[----:B------:R-:W-:Y:S01]  /*2fb0*/  IMAD R229, R0, 0x2, R228 ;  /* 0x0000000200e57824 */ /* 0x000fe200078e02e4 */
[----:B------:R-:W5:Y:S01]  /*2fc0*/  LDSM.16.M88.4 R44, [R220+0x9000] ;  /* 0x00900000dc2c783b */ /* 0x000f620000000200 */
[----:B------:R-:W-:Y:S02]  /*2fd0*/  SEL R2, R2, 0xffffffc0, !P2 ;  /* 0xffffffc002027807 */ /* 0x000fe40005000000 */
[C---:B------:R-:W-:Y:S01]  /*2fe0*/  IADD3 R237, R231.reuse, 0x1000, RZ ;  /* 0x00001000e7ed7810 */ /* 0x040fe20007ffe0ff */
[----:B------:R-:W3:Y:S01]  /*2ff0*/  LDSM.16.M88.4 R48, [R220+0x9800] ;  /* 0x00980000dc30783b */ /* 0x000ee20000000200 */
[C---:B------:R-:W-:Y:S01]  /*3000*/  IADD3 R236, R231.reuse, 0x1800, RZ ;  /* 0x00001800e7ec7810 */ /* 0x040fe20007ffe0ff */
[----:B------:R-:W-:Y:S01]  /*3010*/  IMAD.IADD R226, R220, 0x1, R2 ;  /* 0x00000001dce27824 */ /* 0x000fe200078e0202 */
[----:B------:R-:W-:Y:S01]  /*3020*/  IADD3 R235, R231, 0x2000, RZ ;  /* 0x00002000e7eb7810 */ /* 0x000fe20007ffe0ff */
[----:B------:R-:W4:Y:S01]  /*3030*/  LDSM.16.M88.4 R16, [R227] ;  /* 0x00000000e310783b */ /* 0x000f220000000200 */
[----:B------:R-:W-:Y:S01]  /*3040*/  IMAD.IADD R225, R2, 0x1, R231 ;  /* 0x0000000102e17824 */ /* 0x000fe200078e02e7 */
[----:B------:R-:W-:-:S02]  /*3050*/  SHF.R.S32.HI R2, RZ, 0x1f, R144 ;  /* 0x0000001fff027819 */ /* 0x000fc40000011490 */
[----:B------:R-:W-:Y:S01]  /*3060*/  LDSM.16.M88.4 R52, [R231+0x800] ;  /* 0x00080000e734783b */ /* 0x000fe20000000200 */
[C---:B------:R-:W-:Y:S02]  /*3070*/  IADD3 R234, R231.reuse, 0x2800, RZ ;  /* 0x00002800e7ea7810 */ /* 0x040fe40007ffe0ff */
[----:B------:R-:W-:Y:S01]  /*3080*/  LEA.HI R2, R2, R144, RZ, 0x2 ;  /* 0x0000009002027211 */ /* 0x000fe200078f10ff */
[----:B------:R-:W3:Y:S01]  /*3090*/  LDSM.16.M88.4 R12, [R228+0x2000] ;  /* 0x00200000e40c783b */ /* 0x000ee20000000200 */
[C---:B------:R-:W-:Y:S02]  /*30a0*/  IADD3 R233, R231.reuse, 0x3000, RZ ;  /* 0x00003000e7e97810 */ /* 0x040fe40007ffe0ff */
[----:B------:R-:W-:Y:S01]  /*30b0*/  SHF.R.S32.HI R146, RZ, 0x2, R2 ;  /* 0x00000002ff927819 */ /* 0x000fe20000011402 */
[----:B------:R-:W4:Y:S01]  /*30c0*/  LDSM.16.M88.4 R28, [R231+0x1800] ;  /* 0x00180000e71c783b */ /* 0x000f220000000200 */
[----:B------:R-:W-:Y:S01]  /*30d0*/  IMAD.U32 R2, RZ, RZ, UR10 ;  /* 0x0000000aff027e24 */ /* 0x000fe2000f8e00ff */
[----:B------:R-:W-:-:S02]  /*30e0*/  IADD3 R232, R231, 0x3800, RZ ;  /* 0x00003800e7e87810 */ /* 0x000fc40007ffe0ff */
[----:B------:R-:W-:Y:S01]  /*30f0*/  LDSM.16.M88.4 R40, [R231] ;  /* 0x00000000e728783b */ /* 0x000fe20000000200 */
[----:B------:R-:W-:-:S03]  /*3100*/  IMAD R5, R145, 0x10, R146 ;  /* 0x0000001091057824 */ /* 0x000fc600078e0292 */
[----:B------:R-:W4:Y:S02]  /*3110*/  LDSM.16.M88.4 R32, [R231+0x1000] ;  /* 0x00100000e720783b */ /* 0x000f240000000200 */
[----:B------:R-:W-:Y:S01]  /*3120*/  IADD3 R6, R5, UR9, RZ ;  /* 0x0000000905067c10 */ /* 0x000fe2000fffe0ff */
[C---:B-1----:R-:W-:Y:S01]  /*3130*/  HMMA.16816.F32.BF16 R56, R8.reuse, R24, RZ ;  /* 0x000000180838723c */ /* 0x042fe200000418ff */
[----:B------:R-:W-:Y:S02]  /*3140*/  LDSM.16.M88.4 R20, [R230+0x2000] ;  /* 0x00200000e614783b */ /* 0x000fe40000000200 */
[----:B------:R-:W-:Y:S02]  /*3150*/  IADD3 R2, R2, -UR11, R6 ;  /* 0x8000000b02027c10 */ /* 0x000fe4000fffe006 */
[----:B------:R-:W-:Y:S03]  /*3160*/  LDSM.16.M88.4 R80, [R226+0x8800] ;  /* 0x00880000e250783b */ /* 0x000fe60000000200 */
[C---:B--2---:R-:W-:Y:S01]  /*3170*/  HMMA.16816.F32.BF16 R64, R8.reuse, R36, RZ ;  /* 0x000000240840723c */ /* 0x044fe200000418ff */
[----:B------:R-:W-:Y:S04]  /*3180*/  LDSM.16.M88.4 R92, [R226+0x9000] ;  /* 0x00900000e25c783b */ /* 0x000fe80000000200 */
[----:B------:R-:W-:Y:S03]  /*3190*/  LDSM.16.M88.4 R128, [R226+0x9800] ;  /* 0x00980000e280783b */ /* 0x000fe60000000200 */
[C---:B-----5:R-:W-:Y:S01]  /*31a0*/  HMMA.16816.F32.BF16 R68, R8.reuse, R44, RZ ;  /* 0x0000002c0844723c */ /* 0x060fe200000418ff */
[----:B------:R-:W-:Y:S04]  /*31b0*/  LDSM.16.M88.4 R72, [R226+0x8000] ;  /* 0x00800000e248783b */ /* 0x000fe80000000200 */
[----:B------:R-:W-:Y:S03]  /*31c0*/  STL [R1+0x4c], R146 ;  /* 0x00004c9201007387 */ /* 0x000fe60000100800 */
[C---:B---3--:R-:W-:Y:S01]  /*31d0*/  HMMA.16816.F32.BF16 R76, R8.reuse, R48, RZ ;  /* 0x00000030084c723c */ /* 0x048fe200000418ff */
[----:B------:R-:W-:Y:S07]  /*31e0*/  STL [R1+0x48], R6 ;  /* 0x0000480601007387 */ /* 0x000fee0000100800 */
[C---:B------:R-:W-:Y:S08]  /*31f0*/  HMMA.16816.F32.BF16 R84, R8.reuse, R26, RZ ;  /* 0x0000001a0854723c */ /* 0x040ff000000418ff */
[C---:B------:R-:W-:Y:S08]  /*3200*/  HMMA.16816.F32.BF16 R88, R8.reuse, R38, RZ ;  /* 0x000000260858723c */ /* 0x040ff000000418ff */
[C---:B------:R-:W-:Y:S08]  /*3210*/  HMMA.16816.F32.BF16 R104, R8.reuse, R46, RZ ;  /* 0x0000002e0868723c */ /* 0x040ff000000418ff */
[----:B------:R-:W-:Y:S01]  /*3220*/  HMMA.16816.F32.BF16 R100, R8, R50, RZ ;  /* 0x000000320864723c */ /* 0x000fe200000418ff */
[----:B------:R-:W1:Y:S07]  /*3230*/  LDSM.16.M88.4 R8, [R228] ;  /* 0x00000000e408783b */ /* 0x000e6e0000000200 */
[C---:B----4-:R-:W-:Y:S08]  /*3240*/  HMMA.16816.F32.BF16 R132, R16.reuse, R24, RZ ;  /* 0x000000181084723c */ /* 0x050ff000000418ff */
[C---:B------:R-:W-:Y:S08]  /*3250*/  HMMA.16816.F32.BF16 R24, R16.reuse, R26, RZ ;  /* 0x0000001a1018723c */ /* 0x040ff000000418ff */
[C---:B------:R-:W-:Y:S08]  /*3260*/  HMMA.16816.F32.BF16 R120, R16.reuse, R36, RZ ;  /* 0x000000241078723c */ /* 0x040ff000000418ff */
[C---:B------:R-:W-:Y:S08]  /*3270*/  HMMA.16816.F32.BF16 R108, R16.reuse, R44, RZ ;  /* 0x0000002c106c723c */ /* 0x040ff000000418ff */
[C---:B------:R-:W-:Y:S08]  /*3280*/  HMMA.16816.F32.BF16 R96, R16.reuse, R48, RZ ;  /* 0x000000301060723c */ /* 0x040ff000000418ff */
[C---:B------:R-:W-:Y:S08]  /*3290*/  HMMA.16816.F32.BF16 R116, R16.reuse, R38, RZ ;  /* 0x000000261074723c */ /* 0x040ff000000418ff */
[C---:B------:R-:W-:Y:S08]  /*32a0*/  HMMA.16816.F32.BF16 R124, R16.reuse, R46, RZ ;  /* 0x0000002e107c723c */ /* 0x040ff000000418ff */
[----:B------:R-:W-:Y:S08]  /*32b0*/  HMMA.16816.F32.BF16 R112, R16, R50, RZ ;  /* 0x000000321070723c */ /* 0x000ff000000418ff */
[C---:B------:R-:W-:Y:S08]  /*32c0*/  HMMA.16816.F32.BF16 R48, R12.reuse, R52, R64 ;  /* 0x000000340c30723c */ /* 0x040ff00000041840 */
[C---:B------:R-:W-:Y:S08]  /*32d0*/  HMMA.16816.F32.BF16 R16, R12.reuse, R28, R76 ;  /* 0x0000001c0c10723c */ /* 0x040ff0000004184c */
[C---:B------:R-:W-:Y:S08]  /*32e0*/  HMMA.16816.F32.BF16 R44, R12.reuse, R54, R88 ;  /* 0x000000360c2c723c */ /* 0x040ff00000041858 */
[----:B------:R-:W-:Y:S08]  /*32f0*/  HMMA.16816.F32.BF16 R36, R12, R32, R68 ;  /* 0x000000200c24723c */ /* 0x000ff00000041844 */
[----:B-1----:R-:W-:Y:S01]  /*3300*/  HMMA.16816.F32.BF16 R76, R8, R42, R24 ;  /* 0x0000002a084c723c */ /* 0x002fe20000041818 */
[----:B------:R-:W1:Y:S07]  /*3310*/  LDSM.16.M88.4 R24, [R230] ;  /* 0x00000000e618783b */ /* 0x000e6e0000000200 */
[C---:B------:R-:W-:Y:S08]  /*3320*/  HMMA.16816.F32.BF16 R60, R12.reuse, R40, R56 ;  /* 0x000000280c3c723c */ /* 0x040ff00000041838 */
[C---:B------:R-:W-:Y:S08]  /*3330*/  HMMA.16816.F32.BF16 R56, R12.reuse, R42, R84 ;  /* 0x0000002a0c38723c */ /* 0x040ff00000041854 */
[C---:B------:R-:W-:Y:S08]  /*3340*/  HMMA.16816.F32.BF16 R64, R12.reuse, R34, R104 ;  /* 0x000000220c40723c */ /* 0x040ff00000041868 */
[----:B------:R-:W-:Y:S01]  /*3350*/  HMMA.16816.F32.BF16 R68, R12, R30, R100 ;  /* 0x0000001e0c44723c */ /* 0x000fe20000041864 */
[----:B------:R-:W-:Y:S07]  /*3360*/  LDSM.16.M88.4 R12, [R229+0x2000] ;  /* 0x00200000e50c783b */ /* 0x000fee0000000200 */
[C---:B------:R-:W-:Y:S01]  /*3370*/  HMMA.16816.F32.BF16 R88, R8.reuse, R40, R132 ;  /* 0x000000280858723c */ /* 0x040fe20000041884 */
[----:B------:R-:W-:Y:S07]  /*3380*/  LDSM.16.M88.4 R40, [R225+0x1000] ;  /* 0x00100000e128783b */ /* 0x000fee0000000200 */
[C---:B------:R-:W-:Y:S08]  /*3390*/  HMMA.16816.F32.BF16 R120, R8.reuse, R52, R120 ;  /* 0x000000340878723c */ /* 0x040ff00000041878 */
[C---:B------:R-:W-:Y:S08]  /*33a0*/  HMMA.16816.F32.BF16 R104, R8.reuse, R32, R108 ;  /* 0x000000200868723c */ /* 0x040ff0000004186c */
[----:B------:R-:W-:Y:S01]  /*33b0*/  HMMA.16816.F32.BF16 R84, R8, R34, R124 ;  /* 0x000000220854723c */ /* 0x000fe2000004187c */
[----:B------:R-:W-:Y:S07]  /*33c0*/  LDSM.16.M88.4 R32, [R220+0xa000] ;  /* 0x00a00000dc20783b */ /* 0x000fee0000000200 */
[C---:B------:R-:W-:Y:S01]  /*33d0*/  HMMA.16816.F32.BF16 R124, R20.reuse, R80, R48 ;  /* 0x00000050147c723c */ /* 0x040fe20000041830 */
[----:B------:R-:W2:Y:S07]  /*33e0*/  LDSM.16.M88.4 R48, [R225] ;  /* 0x00000000e130783b */ /* 0x000eae0000000200 */
[C---:B------:R-:W-:Y:S01]  /*33f0*/  HMMA.16816.F32.BF16 R108, R20.reuse, R82, R44 ;  /* 0x00000052146c723c */ /* 0x040fe2000004182c */
[----:B------:R-:W3:Y:S07]  /*3400*/  LDSM.16.M88.4 R44, [R225+0x800] ;  /* 0x00080000e12c783b */ /* 0x000eee0000000200 */
[C---:B------:R-:W-:Y:S01]  /*3410*/  HMMA.16816.F32.BF16 R136, R20.reuse, R92, R36 ;  /* 0x0000005c1488723c */ /* 0x040fe20000041824 */
[----:B------:R-:W4:Y:S07]  /*3420*/  LDSM.16.M88.4 R36, [R225+0x1800] ;  /* 0x00180000e124783b */ /* 0x000f2e0000000200 */
[----:B------:R-:W-:Y:S01]  /*3430*/  HMMA.16816.F32.BF16 R140, R20, R128, R16 ;  /* 0x00000080148c723c */ /* 0x000fe20000041810 */
[----:B------:R-:W5:Y:S07]  /*3440*/  LDSM.16.M88.4 R16, [R229] ;  /* 0x00000000e510783b */ /* 0x000f6e0000000200 */
[C---:B------:R-:W-:Y:S08]  /*3450*/  HMMA.16816.F32.BF16 R132, R8.reuse, R28, R96 ;  /* 0x0000001c0884723c */ /* 0x040ff00000041860 */
[C---:B------:R-:W-:Y:S08]  /*3460*/  HMMA.16816.F32.BF16 R52, R8.reuse, R54, R116 ;  /* 0x000000360834723c */ /* 0x040ff00000041874 */
[----:B------:R-:W-:Y:S01]  /*3470*/  HMMA.16816.F32.BF16 R96, R8, R30, R112 ;  /* 0x0000001e0860723c */ /* 0x000fe20000041870 */
[----:B------:R-:W2:Y:S04]  /*3480*/  LDSM.16.M88.4 R8, [R227+0x6000] ;  /* 0x00600000e308783b */ /* 0x000ea80000000200 */
[----:B------:R-:W2:Y:S03]  /*3490*/  LDSM.16.M88.4 R28, [R220+0xa800] ;  /* 0x00a80000dc1c783b */ /* 0x000ea60000000200 */
[C---:B------:R-:W-:Y:S08]  /*34a0*/  HMMA.16816.F32.BF16 R116, R20.reuse, R72, R60 ;  /* 0x000000481474723c */ /* 0x040ff0000004183c */
[C---:B------:R-:W-:Y:S08]  /*34b0*/  HMMA.16816.F32.BF16 R100, R20.reuse, R74, R56 ;  /* 0x0000004a1464723c */ /* 0x040ff00000041838 */
[C---:B------:R-:W-:Y:S08]  /*34c0*/  HMMA.16816.F32.BF16 R112, R20.reuse, R94, R64 ;  /* 0x0000005e1470723c */ /* 0x040ff00000041840 */
[----:B------:R-:W-:Y:S01]  /*34d0*/  HMMA.16816.F32.BF16 R56, R20, R130, R68 ;  /* 0x000000821438723c */ /* 0x000fe20000041844 */
[----:B------:R-:W2:Y:S04]  /*34e0*/  LDSM.16.M88.4 R20, [R227+0x4000] ;  /* 0x00400000e314783b */ /* 0x000ea80000000200 */
[----:B------:R-:W-:Y:S03]  /*34f0*/  LDSM.16.M88.4 R68, [R220+0xb800] ;  /* 0x00b80000dc44783b */ /* 0x000fe60000000200 */
[C---:B-1----:R-:W-:Y:S08]  /*3500*/  HMMA.16816.F32.BF16 R64, R24.reuse, R72, R88 ;  /* 0x000000481840723c */ /* 0x042ff00000041858 */
[C---:B------:R-:W-:Y:S08]  /*3510*/  HMMA.16816.F32.BF16 R60, R24.reuse, R74, R76 ;  /* 0x0000004a183c723c */ /* 0x040ff0000004184c */
[C---:B------:R-:W-:Y:S08]  /*3520*/  HMMA.16816.F32.BF16 R72, R24.reuse, R80, R120 ;  /* 0x000000501848723c */ /* 0x040ff00000041878 */
[C---:B------:R-:W-:Y:S01]  /*3530*/  HMMA.16816.F32.BF16 R76, R24.reuse, R82, R52 ;  /* 0x00000052184c723c */ /* 0x040fe20000041834 */
[----:B------:R-:W1:Y:S07]  /*3540*/  LDSM.16.M88.4 R52, [R220+0xb000] ;  /* 0x00b00000dc34783b */ /* 0x000e6e0000000200 */
[C---:B------:R-:W-:Y:S08]  /*3550*/  HMMA.16816.F32.BF16 R80, R24.reuse, R92, R104 ;  /* 0x0000005c1850723c */ /* 0x040ff00000041868 */
[C---:B------:R-:W-:Y:S08]  /*3560*/  HMMA.16816.F32.BF16 R84, R24.reuse, R94, R84 ;  /* 0x0000005e1854723c */ /* 0x040ff00000041854 */
[C---:B------:R-:W-:Y:S08]  /*3570*/  HMMA.16816.F32.BF16 R88, R24.reuse, R130, R96 ;  /* 0x000000821858723c */ /* 0x040ff00000041860 */
[----:B------:R-:W-:Y:S08]  /*3580*/  HMMA.16816.F32.BF16 R92, R24, R128, R132 ;  /* 0x00000080185c723c */ /* 0x000ff00000041884 */
[C---:B--2---:R-:W-:Y:S08]  /*3590*/  HMMA.16816.F32.BF16 R96, R12.reuse, R48, R116 ;  /* 0x000000300c60723c */ /* 0x044ff00000041874 */
[C---:B---3--:R-:W-:Y:S08]  /*35a0*/  HMMA.16816.F32.BF16 R104, R12.reuse, R44, R124 ;  /* 0x0000002c0c68723c */ /* 0x048ff0000004187c */
[C---:B------:R-:W-:Y:S08]  /*35b0*/  HMMA.16816.F32.BF16 R100, R12.reuse, R50, R100 ;  /* 0x000000320c64723c */ /* 0x040ff00000041864 */
[C---:B------:R-:W-:Y:S08]  /*35c0*/  HMMA.16816.F32.BF16 R108, R12.reuse, R46, R108 ;  /* 0x0000002e0c6c723c */ /* 0x040ff0000004186c */
[C---:B------:R-:W-:Y:S08]  /*35d0*/  HMMA.16816.F32.BF16 R124, R12.reuse, R40, R136 ;  /* 0x000000280c7c723c */ /* 0x040ff00000041888 */
[C---:B------:R-:W-:Y:S08]  /*35e0*/  HMMA.16816.F32.BF16 R120, R12.reuse, R42, R112 ;  /* 0x0000002a0c78723c */ /* 0x040ff00000041870 */
[C---:B----4-:R-:W-:Y:S08]  /*35f0*/  HMMA.16816.F32.BF16 R128, R12.reuse, R36, R140 ;  /* 0x000000240c80723c */ /* 0x050ff0000004188c */
[----:B------:R-:W-:Y:S08]  /*3600*/  HMMA.16816.F32.BF16 R116, R12, R38, R56 ;  /* 0x000000260c74723c */ /* 0x000ff00000041838 */
[C---:B-----5:R-:W-:Y:S08]  /*3610*/  HMMA.16816.F32.BF16 R12, R16.reuse, R44, R72 ;  /* 0x0000002c100c723c */ /* 0x060ff00000041848 */
[C---:B------:R-:W-:Y:S08]  /*3620*/  HMMA.16816.F32.BF16 R112, R16.reuse, R48, R64 ;  /* 0x000000301070723c */ /* 0x040ff00000041840 */
[----:B------:R-:W-:Y:S08]  /*3630*/  HMMA.16816.F32.BF16 R48, R16, R50, R60 ;  /* 0x000000321030723c */ /* 0x000ff0000004183c */
[C---:B------:R-:W-:Y:S08]  /*3640*/  HMMA.16816.F32.BF16 R60, R8.reuse, R32, R96 ;  /* 0x00000020083c723c */ /* 0x040ff00000041860 */
[-C--:B------:R-:W-:Y:S08]  /*3650*/  HMMA.16816.F32.BF16 R72, R8, R28.reuse, R104 ;  /* 0x0000001c0848723c */ /* 0x080ff00000041868 */
[----:B------:R-:W-:Y:S01]  /*3660*/  HMMA.16816.F32.BF16 R96, R20, R28, R12 ;  /* 0x0000001c1460723c */ /* 0x000fe2000004180c */
[----:B------:R-:W-:Y:S06]  /*3670*/  LDSM.16.M88.4 R12, [R228+0x4000] ;  /* 0x00400000e40c783b */ /* 0x000fec0000000200 */
[----:B------:R-:W-:Y:S01]  /*3680*/  IMAD.SHL.U32 R28, R198, 0x2, RZ ;  /* 0x00000002c61c7824 */ /* 0x000fe200078e00ff */
[----:B------:R-:W-:Y:S04]  /*3690*/  HMMA.16816.F32.BF16 R44, R16, R46, R76 ;  /* 0x0000002e102c723c */ /* 0x000fe8000004184c */
[----:B------:R-:W-:-:S04]  /*36a0*/  LOP3.LUT R28, R28, 0x6, RZ, 0xc0, !PT ;  /* 0x000000061c1c7812 */ /* 0x000fc800078ec0ff */
[----:B------:R-:W-:Y:S01]  /*36b0*/  HMMA.16816.F32.BF16 R24, R16, R40, R80 ;  /* 0x000000281018723c */ /* 0x000fe20000041850 */
[----:B------:R-:W-:-:S04]  /*36c0*/  IMAD R28, R3, 0x40, R28 ;  /* 0x00000040031c7824 */ /* 0x000fc800078e021c */
[----:B------:R-:W-:Y:S01]  /*36d0*/  IMAD.IADD R3, R2, 0x1, -R28 ;  /* 0x0000000102037824 */ /* 0x000fe200078e0a1c */
[C---:B------:R-:W-:Y:S02]  /*36e0*/  IADD3 R140, R28.reuse, 0x1, RZ ;  /* 0x000000011c8c7810 */ /* 0x040fe40007ffe0ff */
[----:B------:R-:W-:Y:S01]  /*36f0*/  IADD3 R138, R28, 0x8, RZ ;  /* 0x000000081c8a7810 */ /* 0x000fe20007ffe0ff */
[----:B------:R-:W-:Y:S01]  /*3700*/  HMMA.16816.F32.BF16 R56, R16, R36, R92 ;  /* 0x000000241038723c */ /* 0x000fe2000004185c */
[----:B------:R-:W-:Y:S01]  /*3710*/  IABS R5, R3 ;  /* 0x0000000300057213 */ /* 0x000fe20000000000 */
[----:B------:R-:W-:Y:S01]  /*3720*/  IMAD.IADD R3, R2, 0x1, -R140 ;  /* 0x0000000102037824 */ /* 0x000fe200078e0a8c */
[----:B------:R-:W-:Y:S01]  /*3730*/  IADD3 R137, R28, 0x9, RZ ;  /* 0x000000091c897810 */ /* 0x000fe20007ffe0ff */
[----:B------:R-:W-:Y:S01]  /*3740*/  IMAD.IADD R6, R2, 0x1, -R138 ;  /* 0x0000000102067824 */ /* 0x000fe200078e0a8a */
[----:B------:R2:W-:Y:S01]  /*3750*/  I2F R146, R5 ;  /* 0x0000000500927306 */ /* 0x0005e20000201400 */
[----:B------:R-:W-:-:S02]  /*3760*/  IADD3 R136, R28, 0x10, RZ ;  /* 0x000000101c887810 */ /* 0x000fc40007ffe0ff */
[----:B------:R-:W-:Y:S01]  /*3770*/  IABS R3, R3 ;  /* 0x0000000300037213 */ /* 0x000fe20000000000 */
[C---:B------:R-:W-:Y:S01]  /*3780*/  HMMA.16816.F32.BF16 R40, R16.reuse, R42, R84 ;  /* 0x0000002a1028723c */ /* 0x040fe20000041854 */
[C---:B------:R-:W-:Y:S02]  /*3790*/  IADD3 R29, R28.reuse, 0x18, RZ ;  /* 0x000000181c1d7810 */ /* 0x040fe40007ffe0ff */
[C---:B------:R-:W-:Y:S02]  /*37a0*/  IADD3 R139, R28.reuse, 0x20, RZ ;  /* 0x000000201c8b7810 */ /* 0x040fe40007ffe0ff */
[C---:B------:R-:W-:Y:S02]  /*37b0*/  IADD3 R141, R28.reuse, 0x21, RZ ;  /* 0x000000211c8d7810 */ /* 0x040fe40007ffe0ff */
[C---:B------:R-:W-:Y:S01]  /*37c0*/  IADD3 R142, R28.reuse, 0x28, RZ ;  /* 0x000000281c8e7810 */ /* 0x040fe20007ffe0ff */
[----:B------:R-:W-:Y:S01]  /*37d0*/  HMMA.16816.F32.BF16 R36, R16, R38, R88 ;  /* 0x000000261024723c */ /* 0x000fe20000041858 */
[----:B------:R-:W-:Y:S01]  /*37e0*/  LDSM.16.M88.4 R16, [R231+0x2000] ;  /* 0x00200000e710783b */ /* 0x000fe20000000200 */
[----:B------:R-:W-:Y:S01]  /*37f0*/  IADD3 R143, R28, 0x29, RZ ;  /* 0x000000291c8f7810 */ /* 0x000fe20007ffe0ff */
[----:B--2---:R-:W-:Y:S01]  /*3800*/  IMAD.MOV.U32 R5, RZ, RZ, R3 ;  /* 0x000000ffff057224 */ /* 0x004fe200078e0003 */
[----:B------:R-:W-:Y:S01]  /*3810*/  IABS R3, R6 ;  /* 0x0000000600037213 */ /* 0x000fe20000000000 */
[----:B------:R-:W-:Y:S01]  /*3820*/  IMAD.IADD R6, R2, 0x1, -R137 ;  /* 0x0000000102067824 */ /* 0x000fe200078e0a89 */
[C---:B------:R-:W-:Y:S01]  /*3830*/  IADD3 R145, R28.reuse, 0x30, RZ ;  /* 0x000000301c917810 */ /* 0x040fe20007ffe0ff */
[----:B------:R2:W3:Y:S01]  /*3840*/  I2F R147, R5 ;  /* 0x0000000500937306 */ /* 0x0004e20000201400 */
[----:B------:R-:W-:Y:S01]  /*3850*/  HMMA.16816.F32.BF16 R76, R8, R30, R108 ;  /* 0x0000001e084c723c */ /* 0x000fe2000004186c */
[----:B------:R-:W-:-:S02]  /*3860*/  IADD3 R154, R28, 0x31, RZ ;  /* 0x000000311c9a7810 */ /* 0x000fc40007ffe0ff */
[C---:B------:R-:W-:Y:S02]  /*3870*/  IADD3 R153, R28.reuse, 0x38, RZ ;  /* 0x000000381c997810 */ /* 0x040fe40007ffe0ff */
[C---:B------:R-:W-:Y:S02]  /*3880*/  IADD3 R152, R28.reuse, 0x39, RZ ;  /* 0x000000391c987810 */ /* 0x040fe40007ffe0ff */
[----:B------:R-:W-:Y:S01]  /*3890*/  ISETP.GE.AND P2, PT, R28, UR10, PT ;  /* 0x0000000a1c007c0c */ /* 0x000fe2000bf46270 */
[----:B------:R-:W-:Y:S01]  /*38a0*/  HMMA.16816.F32.BF16 R44, R20, R30, R44 ;  /* 0x0000001e142c723c */ /* 0x000fe2000004182c */
[----:B------:R-:W-:Y:S01]  /*38b0*/  ISETP.GE.AND P1, PT, R140, UR10, PT ;  /* 0x0000000a8c007c0c */ /* 0x000fe2000bf26270 */
[----:B------:R-:W-:Y:S01]  /*38c0*/  IMAD.IADD R7, R2, 0x1, -R152 ;  /* 0x0000000102077824 */ /* 0x000fe200078e0a98 */
[----:B------:R-:W-:Y:S02]  /*38d0*/  ISETP.GE.AND P0, PT, R138, UR10, PT ;  /* 0x0000000a8a007c0c */ /* 0x000fe4000bf06270 */
[----:B------:R-:W-:Y:S01]  /*38e0*/  ISETP.GE.AND P6, PT, R137, UR10, PT ;  /* 0x0000000a89007c0c */ /* 0x000fe2000bfc6270 */
[----:B--2---:R-:W-:Y:S01]  /*38f0*/  IMAD.MOV.U32 R5, RZ, RZ, R3 ;  /* 0x000000ffff057224 */ /* 0x004fe200078e0003 */
[----:B------:R-:W-:Y:S01]  /*3900*/  IABS R3, R6 ;  /* 0x0000000600037213 */ /* 0x000fe20000000000 */
[----:B------:R-:W-:Y:S01]  /*3910*/  IMAD.IADD R6, R2, 0x1, -R136 ;  /* 0x0000000102067824 */ /* 0x000fe200078e0a88 */
[C---:B------:R-:W-:Y:S01]  /*3920*/  IADD3 R30, R28.reuse, 0x11, RZ ;  /* 0x000000111c1e7810 */ /* 0x040fe20007ffe0ff */
[----:B------:R2:W-:Y:S01]  /*3930*/  I2F R155, R5 ;  /* 0x00000005009b7306 */ /* 0x0005e20000201400 */
[----:B------:R-:W-:Y:S01]  /*3940*/  HMMA.16816.F32.BF16 R64, R8, R34, R100 ;  /* 0x000000220840723c */ /* 0x000fe20000041864 */
[----:B------:R-:W-:-:S02]  /*3950*/  IADD3 R31, R28, 0x19, RZ ;  /* 0x000000191c1f7810 */ /* 0x000fc40007ffe0ff */
[----:B------:R-:W-:Y:S02]  /*3960*/  ISETP.GE.AND P5, PT, R136, UR10, PT ;  /* 0x0000000a88007c0c */ /* 0x000fe4000bfa6270 */
[----:B------:R-:W-:Y:S02]  /*3970*/  ISETP.GE.AND P4, PT, R30, UR10, PT ;  /* 0x0000000a1e007c0c */ /* 0x000fe4000bf86270 */
[----:B------:R-:W-:Y:S01]  /*3980*/  ISETP.GE.AND P3, PT, R29, UR10, PT ;  /* 0x0000000a1d007c0c */ /* 0x000fe2000bf66270 */
[----:B-1----:R-:W-:Y:S01]  /*3990*/  HMMA.16816.F32.BF16 R80, R8, R52, R124 ;  /* 0x000000340850723c */ /* 0x002fe2000004187c */
[----:B--2---:R-:W-:Y:S01]  /*39a0*/  IMAD.MOV.U32 R5, RZ, RZ, R3 ;  /* 0x000000ffff057224 */ /* 0x004fe200078e0003 */
[----:B------:R-:W-:Y:S01]  /*39b0*/  IABS R3, R6 ;  /* 0x0000000600037213 */ /* 0x000fe20000000000 */
[----:B------:R-:W-:-:S05]  /*39c0*/  IMAD.IADD R6, R2, 0x1, -R30 ;  /* 0x0000000102067824 */ /* 0x000fca00078e0a1e */
[C---:B------:R-:W-:Y:S01]  /*39d0*/  HMMA.16816.F32.BF16 R84, R8.reuse, R54, R120 ;  /* 0x000000360854723c */ /* 0x040fe20000041878 */
[----:B------:R1:W-:Y:S07]  /*39e0*/  I2F R164, R5 ;  /* 0x0000000500a47306 */ /* 0x0003ee0000201400 */
[C---:B------:R-:W-:Y:S08]  /*39f0*/  HMMA.16816.F32.BF16 R88, R8.reuse, R68, R128 ;  /* 0x000000440858723c */ /* 0x040ff00000041880 */
[----:B------:R-:W-:Y:S01]  /*3a00*/  HMMA.16816.F32.BF16 R92, R8, R70, R116 ;  /* 0x00000046085c723c */ /* 0x000fe20000041874 */
[----:B-1----:R-:W-:Y:S01]  /*3a10*/  IMAD.MOV.U32 R5, RZ, RZ, R3 ;  /* 0x000000ffff057224 */ /* 0x002fe200078e0003 */
[----:B------:R-:W-:Y:S01]  /*3a20*/  IABS R3, R6 ;  /* 0x0000000600037213 */ /* 0x000fe20000000000 */
[----:B------:R-:W1:Y:S01]  /*3a30*/  LDSM.16.M88.4 R8, [R228+0x6000] ;  /* 0x00600000e408783b */ /* 0x000e620000000200 */
[C---:B------:R-:W-:Y:S01]  /*3a40*/  IMAD.IADD R6, R2.reuse, 0x1, -R29 ;  /* 0x0000000102067824 */ /* 0x040fe200078e0a1d */
[----:B------:R2:W-:Y:S03]  /*3a50*/  I2F R171, R5 ;  /* 0x0000000500ab7306 */ /* 0x0005e60000201400 */
[C---:B------:R-:W-:Y:S01]  /*3a60*/  HMMA.16816.F32.BF16 R100, R20.reuse, R52, R24 ;  /* 0x000000341464723c */ /* 0x040fe20000041818 */
[----:B------:R-:W4:Y:S07]  /*3a70*/  LDSM.16.M88.4 R24, [R231+0x2800] ;  /* 0x00280000e718783b */ /* 0x000f2e0000000200 */
[----:B------:R-:W-:Y:S01]  /*3a80*/  HMMA.16816.F32.BF16 R112, R20, R32, R112 ;  /* 0x000000201470723c */ /* 0x000fe20000041870 */
[----:B--2---:R-:W-:Y:S01]  /*3a90*/  IMAD.MOV.U32 R5, RZ, RZ, R3 ;  /* 0x000000ffff057224 */ /* 0x004fe200078e0003 */
[----:B------:R-:W-:Y:S01]  /*3aa0*/  IABS R3, R6 ;  /* 0x0000000600037213 */ /* 0x000fe20000000000 */
[----:B------:R-:W-:-:S05]  /*3ab0*/  IMAD.IADD R6, R2, 0x1, -R31 ;  /* 0x0000000102067824 */ /* 0x000fca00078e0a1f */
[C---:B------:R-:W-:Y:S01]  /*3ac0*/  HMMA.16816.F32.BF16 R48, R20.reuse, R34, R48 ;  /* 0x000000221430723c */ /* 0x040fe20000041830 */
[----:B------:R-:W2:Y:S01]  /*3ad0*/  LDSM.16.M88.4 R32, [R231+0x3000] ;  /* 0x00300000e720783b */ /* 0x000ea20000000200 */
[----:B------:R5:W1:Y:S06]  /*3ae0*/  I2F R181, R5 ;  /* 0x0000000500b57306 */ /* 0x000a6c0000201400 */
[C---:B------:R-:W-:Y:S01]  /*3af0*/  HMMA.16816.F32.BF16 R116, R20.reuse, R54, R40 ;  /* 0x000000361474723c */ /* 0x040fe20000041828 */
[----:B------:R-:W-:Y:S07]  /*3b00*/  LDSM.16.M88.4 R40, [R226+0xa000] ;  /* 0x00a00000e228783b */ /* 0x000fee0000000200 */
[----:B------:R-:W-:Y:S01]  /*3b10*/  HMMA.16816.F32.BF16 R104, R20, R68, R56 ;  /* 0x000000441468723c */ /* 0x000fe20000041838 */
[----:B-----5:R-:W-:Y:S01]  /*3b20*/  IMAD.MOV.U32 R5, RZ, RZ, R3 ;  /* 0x000000ffff057224 */ /* 0x020fe200078e0003 */
[----:B------:R-:W-:Y:S01]  /*3b30*/  IABS R3, R6 ;  /* 0x0000000600037213 */ /* 0x000fe20000000000 */
[----:B------:R-:W-:-:S02]  /*3b40*/  IMAD.IADD R6, R2, 0x1, -R142 ;  /* 0x0000000102067824 */ /* 0x000fc400078e0a8e */
[----:B------:R5:W-:Y:S03]  /*3b50*/  I2F R190, R5 ;  /* 0x0000000500be7306 */ /* 0x000be60000201400 */
[----:B------:R-:W-:Y:S01]  /*3b60*/  HMMA.16816.F32.BF16 R108, R20, R70, R36 ;  /* 0x00000046146c723c */ /* 0x000fe20000041824 */
[----:B------:R-:W2:Y:S04]  /*3b70*/  LDSM.16.M88.4 R20, [R231+0x3800] ;  /* 0x00380000e714783b */ /* 0x000ea80000000200 */
[----:B------:R-:W-:Y:S01]  /*3b80*/  LDSM.16.M88.4 R36, [R226+0xa800] ;  /* 0x00a80000e224783b */ /* 0x000fe20000000200 */
[----:B------:R3:W-:Y:S02]  /*3b90*/  I2F R188, R3 ;  /* 0x0000000300bc7306 */ /* 0x0007e40000201400 */
[----:B-1----:R-:W-:Y:S01]  /*3ba0*/  HMMA.16816.F32.BF16 R128, R8, R16, R60 ;  /* 0x000000100880723c */ /* 0x002fe2000004183c */
[----:B-----5:R-:W-:-:S07]  /*3bb0*/  IMAD.IADD R5, R2, 0x1, -R139 ;  /* 0x0000000102057824 */ /* 0x020fce00078e0a8b */
[----:B----4-:R-:W-:Y:S01]  /*3bc0*/  HMMA.16816.F32.BF16 R124, R8, R24, R72 ;  /* 0x00000018087c723c */ /* 0x010fe20000041848 */
[----:B------:R-:W-:Y:S01]  /*3bd0*/  IABS R5, R5 ;  /* 0x0000000500057213 */ /* 0x000fe20000000000 */
[----:B---3--:R-:W-:-:S03]  /*3be0*/  IMAD.IADD R3, R2, 0x1, -R141 ;  /* 0x0000000102037824 */ /* 0x008fc600078e0a8d */
[----:B------:R1:W-:Y:S03]  /*3bf0*/  I2F R182, R5 ;  /* 0x0000000500b67306 */ /* 0x0003e60000201400 */
[----:B------:R-:W-:Y:S01]  /*3c00*/  HMMA.16816.F32.BF16 R132, R8, R18, R64 ;  /* 0x000000120884723c */ /* 0x000fe20000041840 */
[----:B------:R-:W-:-:S07]  /*3c10*/  IABS R3, R3 ;  /* 0x0000000300037213 */ /* 0x000fce0000000000 */
[----:B------:R-:W-:Y:S01]  /*3c20*/  HMMA.16816.F32.BF16 R120, R8, R26, R76 ;  /* 0x0000001a0878723c */ /* 0x000fe2000004184c */
[----:B-1----:R-:W-:Y:S01]  /*3c30*/  IMAD.MOV.U32 R5, RZ, RZ, R3 ;  /* 0x000000ffff057224 */ /* 0x002fe200078e0003 */
[----:B------:R-:W-:Y:S01]  /*3c40*/  IABS R3, R6 ;  /* 0x0000000600037213 */ /* 0x000fe20000000000 */
[----:B------:R-:W-:-:S05]  /*3c50*/  IMAD.IADD R6, R2, 0x1, -R143 ;  /* 0x0000000102067824 */ /* 0x000fca00078e0a8f */
[C---:B--2---:R-:W-:Y:S01]  /*3c60*/  HMMA.16816.F32.BF16 R72, R8.reuse, R32, R80 ;  /* 0x000000200848723c */ /* 0x044fe20000041850 */
[----:B------:R1:W-:Y:S07]  /*3c70*/  I2F R195, R5 ;  /* 0x0000000500c37306 */ /* 0x0003ee0000201400 */
[C---:B------:R-:W-:Y:S08]  /*3c80*/  HMMA.16816.F32.BF16 R68, R8.reuse, R34, R84 ;  /* 0x000000220844723c */ /* 0x040ff00000041854 */
[----:B------:R-:W-:Y:S01]  /*3c90*/  HMMA.16816.F32.BF16 R60, R8, R20, R88 ;  /* 0x00000014083c723c */ /* 0x000fe20000041858 */
[----:B-1----:R-:W-:Y:S01]  /*3ca0*/  IMAD.MOV.U32 R5, RZ, RZ, R3 ;  /* 0x000000ffff057224 */ /* 0x002fe200078e0003 */
[----:B------:R-:W-:Y:S01]  /*3cb0*/  IABS R3, R6 ;  /* 0x0000000600037213 */ /* 0x000fe20000000000 */
[----:B------:R-:W-:-:S02]  /*3cc0*/  IMAD.IADD R6, R2, 0x1, -R145 ;  /* 0x0000000102067824 */ /* 0x000fc400078e0a91 */
[----:B------:R1:W-:Y:S03]  /*3cd0*/  I2F R194, R5 ;  /* 0x0000000500c27306 */ /* 0x0003e60000201400 */
[----:B------:R-:W-:Y:S01]  /*3ce0*/  HMMA.16816.F32.BF16 R56, R8, R22, R92 ;  /* 0x000000160838723c */ /* 0x000fe2000004185c */
[----:B------:R-:W2:Y:S07]  /*3cf0*/  LDSM.16.M88.4 R8, [R230+0x6000] ;  /* 0x00600000e608783b */ /* 0x000eae0000000200 */
[----:B------:R-:W-:Y:S01]  /*3d00*/  HMMA.16816.F32.BF16 R52, R12, R16, R112 ;  /* 0x000000100c34723c */ /* 0x000fe20000041870 */
[----:B-1----:R-:W-:Y:S01]  /*3d10*/  IMAD.MOV.U32 R5, RZ, RZ, R3 ;  /* 0x000000ffff057224 */ /* 0x002fe200078e0003 */
[----:B------:R-:W-:Y:S01]  /*3d20*/  IABS R3, R6 ;  /* 0x0000000600037213 */ /* 0x000fe20000000000 */
[----:B------:R-:W-:-:S05]  /*3d30*/  IMAD.IADD R6, R2, 0x1, -R154 ;  /* 0x0000000102067824 */ /* 0x000fca00078e0a9a */
[C---:B------:R-:W-:Y:S01]  /*3d40*/  HMMA.16816.F32.BF16 R48, R12.reuse, R18, R48 ;  /* 0x000000120c30723c */ /* 0x040fe20000041830 */
[----:B------:R1:W-:Y:S07]  /*3d50*/  I2F R193, R5 ;  /* 0x0000000500c17306 */ /* 0x0003ee0000201400 */
[C---:B------:R-:W-:Y:S08]  /*3d60*/  HMMA.16816.F32.BF16 R64, R12.reuse, R24, R96 ;  /* 0x000000180c40723c */ /* 0x040ff00000041860 */
[C---:B------:R-:W-:Y:S01]  /*3d70*/  HMMA.16816.F32.BF16 R76, R12.reuse, R26, R44 ;  /* 0x0000001a0c4c723c */ /* 0x040fe2000004182c */
[----:B-1----:R-:W-:Y:S01]  /*3d80*/  IMAD.MOV.U32 R5, RZ, RZ, R3 ;  /* 0x000000ffff057224 */ /* 0x002fe200078e0003 */
[----:B------:R-:W-:Y:S01]  /*3d90*/  IABS R3, R6 ;  /* 0x0000000600037213 */ /* 0x000fe20000000000 */
[----:B------:R-:W-:Y:S01]  /*3da0*/  IMAD.IADD R6, R2, 0x1, -R153 ;  /* 0x0000000102067824 */ /* 0x000fe200078e0a99 */
[----:B------:R-:W1:Y:S01]  /*3db0*/  LDSM.16.M88.4 R44, [R226+0xb000] ;  /* 0x00b00000e22c783b */ /* 0x000e620000000200 */
[----:B------:R3:W-:Y:S03]  /*3dc0*/  I2F R192, R5 ;  /* 0x0000000500c07306 */ /* 0x0007e60000201400 */
[C---:B------:R-:W-:Y:S01]  /*3dd0*/  HMMA.16816.F32.BF16 R80, R12.reuse, R32, R100 ;  /* 0x000000200c50723c */ /* 0x040fe20000041864 */
[----:B------:R-:W-:Y:S07]  /*3de0*/  LDSM.16.M88.4 R24, [R225+0x2000] ;  /* 0x00200000e118783b */ /* 0x000fee0000000200 */
[----:B------:R-:W-:Y:S01]  /*3df0*/  HMMA.16816.F32.BF16 R84, R12, R34, R116 ;  /* 0x000000220c54723c */ /* 0x000fe20000041874 */
[----:B------:R-:W4:Y:S01]  /*3e00*/  LDSM.16.M88.4 R32, [R226+0xb800] ;  /* 0x00b80000e220783b */ /* 0x000f220000000200 */
[----:B---3--:R-:W-:Y:S01]  /*3e10*/  IMAD.MOV.U32 R5, RZ, RZ, R3 ;  /* 0x000000ffff057224 */ /* 0x008fe200078e0003 */
[----:B------:R-:W-:-:S05]  /*3e20*/  IABS R3, R6 ;  /* 0x0000000600037213 */ /* 0x000fca0000000000 */
[----:B------:R-:W-:Y:S01]  /*3e30*/  HMMA.16816.F32.BF16 R92, R12, R20, R104 ;  /* 0x000000140c5c723c */ /* 0x000fe20000041868 */
[----:B------:R3:W-:Y:S01]  /*3e40*/  I2F R191, R5 ;  /* 0x0000000500bf7306 */ /* 0x0007e20000201400 */
[----:B------:R-:W-:Y:S01]  /*3e50*/  IMAD.MOV.U32 R6, RZ, RZ, R3 ;  /* 0x000000ffff067224 */ /* 0x000fe200078e0003 */
[----:B------:R-:W-:-:S05]  /*3e60*/  IABS R3, R7 ;  /* 0x0000000700037213 */ /* 0x000fca0000000000 */
[----:B------:R-:W-:Y:S01]  /*3e70*/  HMMA.16816.F32.BF16 R88, R12, R22, R108 ;  /* 0x000000160c58723c */ /* 0x000fe2000004186c */
[----:B------:R5:W-:Y:S01]  /*3e80*/  I2F R189, R6 ;  /* 0x0000000600bd7306 */ /* 0x000be20000201400 */
[----:B------:R-:W-:Y:S06]  /*3e90*/  LDSM.16.M88.4 R20, [R229+0x6000] ;  /* 0x00600000e514783b */ /* 0x000fec0000000200 */
[----:B--2---:R-:W-:Y:S01]  /*3ea0*/  HMMA.16816.F32.BF16 R96, R8, R40, R128 ;  /* 0x000000280860723c */ /* 0x004fe20000041880 */
[----:B---3--:R-:W-:-:S05]  /*3eb0*/  IADD3 R5, R2, 0x8, RZ ;  /* 0x0000000802057810 */ /* 0x008fca0007ffe0ff */
[----:B------:R-:W-:Y:S02]  /*3ec0*/  IMAD.IADD R7, R5, 0x1, -R28 ;  /* 0x0000000105077824 */ /* 0x000fe400078e0a1c */
[C---:B------:R-:W-:Y:S01]  /*3ed0*/  HMMA.16816.F32.BF16 R148, R8.reuse, R36, R124 ;  /* 0x000000240894723c */ /* 0x040fe2000004187c */
[----:B-----5:R-:W-:Y:S01]  /*3ee0*/  IMAD.MOV.U32 R6, RZ, RZ, R3 ;  /* 0x000000ffff067224 */ /* 0x020fe200078e0003 */
[C---:B------:R-:W-:Y:S02]  /*3ef0*/  IADD3 R3, R2.reuse, 0x40, RZ ;  /* 0x0000004002037810 */ /* 0x040fe40007ffe0ff */
[----:B------:R-:W-:Y:S01]  /*3f00*/  IADD3 R2, R2, 0x48, RZ ;  /* 0x0000004802027810 */ /* 0x000fe20007ffe0ff */
[----:B------:R2:W-:Y:S01]  /*3f10*/  I2F R183, R6 ;  /* 0x0000000600b77306 */ /* 0x0005e20000201400 */
[----:B------:R-:W-:Y:S01]  /*3f20*/  IABS R7, R7 ;  /* 0x0000000700077213 */ /* 0x000fe20000000000 */
[----:B------:R-:W-:Y:S01]  /*3f30*/  IMAD.IADD R16, R3, 0x1, -R140 ;  /* 0x0000000103107824 */ /* 0x000fe200078e0a8c */
[----:B------:R-:W-:Y:S01]  /*3f40*/  HMMA.16816.F32.BF16 R156, R8, R38, R120 ;  /* 0x00000026089c723c */ /* 0x000fe20000041878 */
[----:B------:R-:W-:-:S04]  /*3f50*/  IMAD.IADD R12, R2, 0x1, -R28 ;  /* 0x00000001020c7824 */ /* 0x000fc800078e0a1c */
[----:B------:R3:W-:Y:S03]  /*3f60*/  I2F R144, R7 ;  /* 0x0000000700907306 */ /* 0x0007e60000201400 */
[----:B------:R-:W-:Y:S01]  /*3f70*/  HMMA.16816.F32.BF16 R132, R8, R42, R132 ;  /* 0x0000002a0884723c */ /* 0x000fe20000041884 */
[----:B--2---:R-:W-:-:S07]  /*3f80*/  IMAD.IADD R6, R3, 0x1, -R28 ;  /* 0x0000000103067824 */ /* 0x004fce00078e0a1c */
[----:B-1----:R-:W-:Y:S01]  /*3f90*/  HMMA.16816.F32.BF16 R160, R8, R44, R72 ;  /* 0x0000002c08a0723c */ /* 0x002fe20000041848 */
[----:B------:R-:W-:-:S05]  /*3fa0*/  IABS R6, R6 ;  /* 0x0000000600067213 */ /* 0x000fca0000000000 */
[----:B---3--:R-:W-:Y:S01]  /*3fb0*/  IMAD.MOV.U32 R7, RZ, RZ, R6 ;  /* 0x000000ffff077224 */ /* 0x008fe200078e0006 */
[----:B------:R-:W-:Y:S01]  /*3fc0*/  IABS R6, R12 ;  /* 0x0000000c00067213 */ /* 0x000fe20000000000 */
[----:B------:R-:W-:Y:S01]  /*3fd0*/  IMAD.IADD R12, R5, 0x1, -R140 ;  /* 0x00000001050c7824 */ /* 0x000fe200078e0a8c */
[C---:B------:R-:W-:Y:S01]  /*3fe0*/  HMMA.16816.F32.BF16 R172, R8.reuse, R46, R68 ;  /* 0x0000002e08ac723c */ /* 0x040fe20000041844 */
[----:B------:R1:W2:Y:S07]  /*3ff0*/  I2F R128, R7 ;  /* 0x0000000700807306 */ /* 0x0002ae0000201400 */
[C---:B----4-:R-:W-:Y:S08]  /*4000*/  HMMA.16816.F32.BF16 R176, R8.reuse, R32, R60 ;  /* 0x0000002008b0723c */ /* 0x050ff0000004183c */
[----:B------:R-:W-:Y:S01]  /*4010*/  HMMA.16816.F32.BF16 R184, R8, R34, R56 ;  /* 0x0000002208b8723c */ /* 0x000fe20000041838 */
[----:B-1----:R-:W-:Y:S01]  /*4020*/  IMAD.MOV.U32 R7, RZ, RZ, R6 ;  /* 0x000000ffff077224 */ /* 0x002fe200078e0006 */
[----:B------:R-:W-:-:S02]  /*4030*/  IABS R6, R12 ;  /* 0x0000000c00067213 */ /* 0x000fc40000000000 */
[----:B------:R-:W1:Y:S01]  /*4040*/  LDSM.16.M88.4 R12, [R230+0x4000] ;  /* 0x00400000e60c783b */ /* 0x000e620000000200 */
[----:B------:R3:W-:Y:S02]  /*4050*/  I2F R117, R7 ;  /* 0x0000000700757306 */ /* 0x0007e40000201400 */
[----:B------:R-:W-:Y:S02]  /*4060*/  IMAD.IADD R8, R3, 0x1, -R137 ;  /* 0x0000000103087824 */ /* 0x000fe400078e0a89 */
[----:B---3--:R-:W-:Y:S01]  /*4070*/  IMAD.MOV.U32 R7, RZ, RZ, R6 ;  /* 0x000000ffff077224 */ /* 0x008fe200078e0006 */
[----:B------:R-:W-:Y:S01]  /*4080*/  IABS R6, R16 ;  /* 0x0000001000067213 */ /* 0x000fe20000000000 */
[----:B------:R-:W-:Y:S02]  /*4090*/  IMAD.IADD R16, R2, 0x1, -R140 ;  /* 0x0000000102107824 */ /* 0x000fe400078e0a8c */
[----:B------:R3:W-:Y:S02]  /*40a0*/  I2F R124, R7 ;  /* 0x00000007007c7306 */ /* 0x0007e40000201400 */
[----:B---3--:R-:W-:Y:S01]  /*40b0*/  IMAD.MOV.U32 R7, RZ, RZ, R6 ;  /* 0x000000ffff077224 */ /* 0x008fe200078e0006 */
[----:B------:R-:W-:Y:S01]  /*40c0*/  IABS R6, R16 ;  /* 0x0000001000067213 */ /* 0x000fe20000000000 */
[----:B------:R-:W-:Y:S01]  /*40d0*/  IMAD.IADD R16, R5, 0x1, -R138 ;  /* 0x0000000105107824 */ /* 0x000fe200078e0a8a */
[C---:B-1----:R-:W-:Y:S03]  /*40e0*/  HMMA.16816.F32.BF16 R72, R12.reuse, R40, R52 ;  /* 0x000000280c48723c */ /* 0x042fe60000041834 */
[----:B------:R1:W3:Y:S05]  /*40f0*/  I2F R119, R7 ;  /* 0x0000000700777306 */ /* 0x0002ea0000201400 */
[C---:B------:R-:W-:Y:S01]  /*4100*/  HMMA.16816.F32.BF16 R68, R12.reuse, R42, R48 ;  /* 0x0000002a0c44723c */ /* 0x040fe20000041830 */
[----:B------:R-:W-:Y:S07]  /*4110*/  LDSM.16.M88.4 R48, [R225+0x3000] ;  /* 0x00300000e130783b */ /* 0x000fee0000000200 */
[----:B------:R-:W-:Y:S01]  /*4120*/  HMMA.16816.F32.BF16 R64, R12, R36, R64 ;  /* 0x000000240c40723c */ /* 0x000fe20000041840 */
[----:B-1----:R-:W-:Y:S01]  /*4130*/  IMAD.MOV.U32 R7, RZ, RZ, R6 ;  /* 0x000000ffff077224 */ /* 0x002fe200078e0006 */
[----:B------:R-:W-:Y:S01]  /*4140*/  IABS R6, R16 ;  /* 0x0000001000067213 */ /* 0x000fe20000000000 */
[----:B------:R-:W-:-:S02]  /*4150*/  IMAD.IADD R16, R3, 0x1, -R138 ;  /* 0x0000000103107824 */ /* 0x000fc400078e0a8a */
[----:B------:R1:W-:Y:S03]  /*4160*/  I2F R116, R7 ;  /* 0x0000000700747306 */ /* 0x0003e60000201400 */
[C---:B------:R-:W-:Y:S01]  /*4170*/  HMMA.16816.F32.BF16 R60, R12.reuse, R38, R76 ;  /* 0x000000260c3c723c */ /* 0x040fe2000004184c */
[----:B------:R-:W-:Y:S07]  /*4180*/  LDSM.16.M88.4 R36, [R225+0x2800] ;  /* 0x00280000e124783b */ /* 0x000fee0000000200 */
[----:B------:R-:W-:Y:S01]  /*4190*/  HMMA.16816.F32.BF16 R56, R12, R44, R80 ;  /* 0x0000002c0c38723c */ /* 0x000fe20000041850 */
[----:B-1----:R-:W-:Y:S01]  /*41a0*/  IMAD.MOV.U32 R7, RZ, RZ, R6 ;  /* 0x000000ffff077224 */ /* 0x002fe200078e0006 */
[----:B------:R-:W-:Y:S01]  /*41b0*/  IABS R6, R16 ;  /* 0x0000001000067213 */ /* 0x000fe20000000000 */
[----:B------:R-:W-:-:S05]  /*41c0*/  IMAD.IADD R16, R5, 0x1, -R30 ;  /* 0x0000000105107824 */ /* 0x000fca00078e0a1e */
[C---:B------:R-:W-:Y:S01]  /*41d0*/  HMMA.16816.F32.BF16 R40, R12.reuse, R32, R92 ;  /* 0x000000200c28723c */ /* 0x040fe2000004185c */
[----:B------:R1:W-:Y:S07]  /*41e0*/  I2F R120, R7 ;  /* 0x0000000700787306 */ /* 0x0003ee0000201400 */
[C---:B------:R-:W-:Y:S01]  /*41f0*/  HMMA.16816.F32.BF16 R44, R12.reuse, R46, R84 ;  /* 0x0000002e0c2c723c */ /* 0x040fe20000041854 */
[----:B------:R4:W-:Y:S07]  /*4200*/  I2F R118, R6 ;  /* 0x0000000600767306 */ /* 0x0009ee0000201400 */
[----:B------:R-:W-:Y:S01]  /*4210*/  HMMA.16816.F32.BF16 R32, R12, R34, R88 ;  /* 0x000000220c20723c */ /* 0x000fe20000041858 */
[----:B-1----:R-:W-:-:S05]  /*4220*/  IMAD.IADD R7, R2, 0x1, -R138 ;  /* 0x0000000102077824 */ /* 0x002fca00078e0a8a */
[----:B------:R-:W-:Y:S01]  /*4230*/  IABS R7, R7 ;  /* 0x0000000700077213 */ /* 0x000fe20000000000 */
[C---:B------:R-:W-:Y:S01]  /*4240*/  IMAD.IADD R12, R5.reuse, 0x1, -R29 ;  /* 0x00000001050c7824 */ /* 0x040fe200078e0a1d */
[----:B------:R-:W-:Y:S01]  /*4250*/  HMMA.16816.F32.BF16 R52, R20, R24, R96 ;  /* 0x000000181434723c */ /* 0x000fe20000041860 */
[----:B----4-:R-:W-:Y:S01]  /*4260*/  IMAD.IADD R6, R5, 0x1, -R137 ;  /* 0x0000000105067824 */ /* 0x010fe200078e0a89 */
[----:B------:R1:W-:Y:S04]  /*4270*/  I2F R106, R7 ;  /* 0x00000007006a7306 */ /* 0x0003e80000201400 */
[----:B------:R-:W-:-:S05]  /*4280*/  IABS R6, R6 ;  /* 0x0000000600067213 */ /* 0x000fca0000000000 */
[----:B-1----:R-:W-:Y:S01]  /*4290*/  IMAD.MOV.U32 R7, RZ, RZ, R6 ;  /* 0x000000ffff077224 */ /* 0x002fe200078e0006 */
[----:B------:R-:W-:Y:S01]  /*42a0*/  IABS R6, R8 ;  /* 0x0000000800067213 */ /* 0x000fe20000000000 */
[----:B------:R-:W-:Y:S02]  /*42b0*/  IMAD.IADD R8, R2, 0x1, -R137 ;  /* 0x0000000102087824 */ /* 0x000fe400078e0a89 */
[----:B------:R1:W4:Y:S02]  /*42c0*/  I2F R107, R7 ;  /* 0x00000007006b7306 */ /* 0x0003240000201400 */
[----:B-1----:R-:W-:Y:S01]  /*42d0*/  IMAD.MOV.U32 R7, RZ, RZ, R6 ;  /* 0x000000ffff077224 */ /* 0x002fe200078e0006 */
[----:B------:R-:W-:Y:S01]  /*42e0*/  IABS R6, R8 ;  /* 0x0000000800067213 */ /* 0x000fe20000000000 */
[----:B------:R-:W-:-:S04]  /*42f0*/  IMAD.IADD R8, R5, 0x1, -R136 ;  /* 0x0000000105087824 */ /* 0x000fc800078e0a88 */
[----:B------:R1:W-:Y:S02]  /*4300*/  I2F R105, R7 ;  /* 0x0000000700697306 */ /* 0x0003e40000201400 */
[----:B-1----:R-:W-:Y:S01]  /*4310*/  IMAD.MOV.U32 R7, RZ, RZ, R6 ;  /* 0x000000ffff077224 */ /* 0x002fe200078e0006 */
[----:B------:R-:W-:Y:S02]  /*4320*/  IABS R6, R8 ;  /* 0x0000000800067213 */ /* 0x000fe40000000000 */
[----:B------:R-:W1:Y:S03]  /*4330*/  LDSM.16.M88.4 R8, [R229+0x4000] ;  /* 0x00400000e508783b */ /* 0x000e660000000200 */
[----:B------:R5:W-:Y:S08]  /*4340*/  I2F R103, R7 ;  /* 0x0000000700677306 */ /* 0x000bf00000201400 */
[----:B------:R2:W1:Y:S01]  /*4350*/  I2F R104, R6 ;  /* 0x0000000600687306 */ /* 0x0004620000201400 */
[----:B-----5:R-:W-:-:S05]  /*4360*/  IMAD.IADD R7, R3, 0x1, -R136 ;  /* 0x0000000103077824 */ /* 0x020fca00078e0a88 */
[----:B------:R-:W-:Y:S01]  /*4370*/  IABS R7, R7 ;  /* 0x0000000700077213 */ /* 0x000fe20000000000 */
[----:B--2---:R-:W-:-:S03]  /*4380*/  IMAD.IADD R6, R2, 0x1, -R136 ;  /* 0x0000000102067824 */ /* 0x004fc600078e0a88 */
[----:B------:R2:W-:Y:S02]  /*4390*/  I2F R102, R7 ;  /* 0x0000000700667306 */ /* 0x0005e40000201400 */
[----:B------:R-:W-:Y:S01]  /*43a0*/  IABS R6, R6 ;  /* 0x0000000600067213 */ /* 0x000fe20000000000 */
[----:B-1----:R-:W-:Y:S04]  /*43b0*/  HMMA.16816.F32.BF16 R80, R8, R38, R60 ;  /* 0x000000260850723c */ /* 0x002fe8000004183c */
[----:B--2---:R-:W-:Y:S01]  /*43c0*/  IMAD.MOV.U32 R7, RZ, RZ, R6 ;  /* 0x000000ffff077224 */ /* 0x004fe200078e0006 */
[----:B------:R-:W-:-:S03]  /*43d0*/  IABS R6, R16 ;  /* 0x0000001000067213 */ /* 0x000fc60000000000 */
[----:B------:R1:W-:Y:S01]  /*43e0*/  I2F R100, R7 ;  /* 0x0000000700647306 */ /* 0x0003e20000201400 */
[----:B------:R-:W-:Y:S01]  /*43f0*/  HMMA.16816.F32.BF16 R16, R8, R24, R72 ;  /* 0x000000180810723c */ /* 0x000fe20000041848 */
[----:B------:R-:W2:Y:S01]  /*4400*/  LDSM.16.M88.4 R72, [R225+0x3800] ;  /* 0x00380000e148783b */ /* 0x000ea20000000200 */
[----:B------:R-:W-:-:S05]  /*4410*/  DEPBAR.LE SB0, 0x0 ;  /* 0x000080000000791a */ /* 0x000fca0000000000 */
[----:B------:R5:W-:Y:S01]  /*4420*/  I2F R101, R6 ;  /* 0x0000000600657306 */ /* 0x000be20000201400 */
[----:B------:R-:W-:Y:S01]  /*4430*/  HMMA.16816.F32.BF16 R68, R8, R26, R68 ;  /* 0x0000001a0844723c */ /* 0x000fe20000041844 */
[----:B-1----:R-:W-:-:S07]  /*4440*/  IMAD.IADD R7, R3, 0x1, -R30 ;  /* 0x0000000103077824 */ /* 0x002fce00078e0a1e */
[----:B------:R-:W-:Y:S01]  /*4450*/  HMMA.16816.F32.BF16 R64, R8, R36, R64 ;  /* 0x000000240840723c */ /* 0x000fe20000041840 */
[----:B------:R-:W-:Y:S01]  /*4460*/  IABS R7, R7 ;  /* 0x0000000700077213 */ /* 0x000fe20000000000 */
[----:B-----5:R-:W-:-:S03]  /*4470*/  IMAD.IADD R6, R2, 0x1, -R30 ;  /* 0x0000000102067824 */ /* 0x020fc600078e0a1e */
[----:B------:R1:W-:Y:S03]  /*4480*/  I2F R88, R7 ;  /* 0x0000000700587306 */ /* 0x0003e60000201400 */
[----:B------:R-:W-:Y:S01]  /*4490*/  HMMA.16816.F32.BF16 R92, R8, R48, R56 ;  /* 0x00000030085c723c */ /* 0x000fe20000041838 */
[----:B------:R-:W-:Y:S01]  /*44a0*/  FFMA.FTZ R13, R147, -UR4, R17 ;  /* 0x80000004930d7c23 */ /* 0x000fe20008010011 */
[----:B------:R-:W-:-:S04]  /*44b0*/  IABS R6, R6 ;  /* 0x0000000600067213 */ /* 0x000fc80000000000 */
[----:B------:R-:W-:Y:S02]  /*44c0*/  FSEL R167, R13, -INF , !P1 ;  /* 0xff8000000da77808 */ /* 0x000fe40004800000 */
[----:B------:R-:W-:Y:S01]  /*44d0*/  HMMA.16816.F32.BF16 R112, R8, R50, R44 ;  /* 0x000000320870723c */ /* 0x000fe2000004182c */
[----:B-1----:R-:W-:Y:S01]  /*44e0*/  IMAD.MOV.U32 R7, RZ, RZ, R6 ;  /* 0x000000ffff077224 */ /* 0x002fe200078e0006 */
[----:B------:R-:W-:Y:S01]  /*44f0*/  IABS R6, R12 ;  /* 0x0000000c00067213 */ /* 0x000fe20000000000 */
[----:B------:R-:W-:-:S05]  /*4500*/  IMAD.IADD R12, R3, 0x1, -R29 ;  /* 0x00000001030c7824 */ /* 0x000fca00078e0a1d */
[----:B--2---:R-:W-:Y:S01]  /*4510*/  HMMA.16816.F32.BF16 R108, R8, R72, R40 ;  /* 0x00000048086c723c */ /* 0x004fe20000041828 */
[----:B------:R1:W-:Y:S01]  /*4520*/  I2F R86, R7 ;  /* 0x0000000700567306 */ /* 0x0003e20000201400 */
[----:B------:R-:W-:-:S06]  /*4530*/  FFMA.FTZ R13, R181, -UR4, R65 ;  /* 0x80000004b50d7c23 */ /* 0x000fcc0008010041 */
[----:B------:R-:W-:Y:S07]  /*4540*/  HMMA.16816.F32.BF16 R96, R8, R74, R32 ;  /* 0x0000004a0860723c */ /* 0x000fee0000041820 */
[----:B------:R-:W-:Y:S01]  /*4550*/  IMAD.IADD R9, R5, 0x1, -R141 ;  /* 0x0000000105097824 */ /* 0x000fe200078e0a8d */
[----:B------:R-:W-:Y:S01]  /*4560*/  HMMA.16816.F32.BF16 R24, R20, R26, R132 ;  /* 0x0000001a1418723c */ /* 0x000fe20000041884 */
[----:B-1----:R-:W-:Y:S01]  /*4570*/  IMAD.MOV.U32 R7, RZ, RZ, R6 ;  /* 0x000000ffff077224 */ /* 0x002fe200078e0006 */
[----:B------:R-:W-:Y:S01]  /*4580*/  IABS R6, R12 ;  /* 0x0000000c00067213 */ /* 0x000fe20000000000 */
[----:B------:R-:W-:Y:S01]  /*4590*/  IMAD.IADD R12, R2, 0x1, -R29 ;  /* 0x00000001020c7824 */ /* 0x000fe200078e0a1d */
[----:B------:R-:W-:Y:S01]  /*45a0*/  IABS R9, R9 ;  /* 0x0000000900097213 */ /* 0x000fe20000000000 */
[----:B------:R1:W-:Y:S01]  /*45b0*/  I2F R89, R7 ;  /* 0x0000000700597306 */ /* 0x0003e20000201400 */
[----:B------:R-:W-:-:S02]  /*45c0*/  FFMA.FTZ R8, R128, -UR4, R52 ;  /* 0x8000000480087c23 */ /* 0x000fc40008010034 */
[----:B------:R-:W-:Y:S01]  /*45d0*/  FFMA.FTZ R10, R144, -UR4, R18 ;  /* 0x80000004900a7c23 */ /* 0x000fe20008010012 */
[----:B------:R-:W-:Y:S01]  /*45e0*/  HMMA.16816.F32.BF16 R40, R20, R48, R160 ;  /* 0x000000301428723c */ /* 0x000fe200000418a0 */
[----:B------:R-:W-:Y:S01]  /*45f0*/  FFMA.FTZ R11, R146, -UR4, R16 ;  /* 0x80000004920b7c23 */ /* 0x000fe20008010010 */
[----:B------:R-:W-:Y:S01]  /*4600*/  FSEL R77, R8, -INF , !P2 ;  /* 0xff800000084d7808 */ /* 0x000fe20005000000 */
[----:B------:R-:W-:Y:S01]  /*4610*/  IMAD.MOV.U32 R8, RZ, RZ, R9 ;  /* 0x000000ffff087224 */ /* 0x000fe200078e0009 */
[----:B------:R-:W-:Y:S01]  /*4620*/  FSEL R180, R10, -INF , !P2 ;  /* 0xff8000000ab47808 */ /* 0x000fe20005000000 */
[----:B------:R-:W-:Y:S01]  /*4630*/  IMAD.IADD R9, R2, 0x1, -R141 ;  /* 0x0000000102097824 */ /* 0x000fe200078e0a8d */
[----:B------:R-:W-:Y:S01]  /*4640*/  FSEL R170, R11, -INF , !P2 ;  /* 0xff8000000baa7808 */ /* 0x000fe20005000000 */
[----:B------:R-:W-:Y:S01]  /*4650*/  I2F R84, R8 ;  /* 0x0000000800547306 */ /* 0x000fe20000201400 */
[----:B------:R-:W-:Y:S02]  /*4660*/  IMAD.IADD R10, R5, 0x1, -R142 ;  /* 0x00000001050a7824 */ /* 0x000fe400078e0a8e */
[----:B---3--:R-:W-:-:S02]  /*4670*/  FFMA.FTZ R11, R119, -UR4, R53 ;  /* 0x80000004770b7c23 */ /* 0x008fc40008010035 */
[----:B-1----:R-:W-:Y:S01]  /*4680*/  IMAD.MOV.U32 R7, RZ, RZ, R6 ;  /* 0x000000ffff077224 */ /* 0x002fe200078e0006 */
[----:B------:R-:W-:Y:S01]  /*4690*/  IABS R6, R12 ;  /* 0x0000000c00067213 */ /* 0x000fe20000000000 */
[----:B------:R-:W-:Y:S01]  /*46a0*/  IMAD.IADD R12, R5, 0x1, -R31 ;  /* 0x00000001050c7824 */ /* 0x000fe200078e0a1f */
[----:B------:R-:W-:Y:S01]  /*46b0*/  FSEL R63, R11, -INF , !P1 ;  /* 0xff8000000b3f7808 */ /* 0x000fe20004800000 */
[----:B------:R1:W-:Y:S01]  /*46c0*/  I2F R87, R7 ;  /* 0x0000000700577306 */ /* 0x0003e20000201400 */
[----:B------:R-:W-:Y:S02]  /*46d0*/  FFMA.FTZ R11, R155, -UR4, R68 ;  /* 0x800000049b0b7c23 */ /* 0x000fe40008010044 */
[----:B------:R-:W-:-:S03]  /*46e0*/  FFMA.FTZ R35, R194, -UR4, R112 ;  /* 0x80000004c2237c23 */ /* 0x000fc60008010070 */
[----:B------:R-:W-:Y:S01]  /*46f0*/  FSEL R166, R11, -INF , !P0 ;  /* 0xff8000000ba67808 */ /* 0x000fe20004000000 */
[----:B----4-:R-:W-:-:S05]  /*4700*/  FFMA.FTZ R11, R107, -UR4, R71 ;  /* 0x800000046b0b7c23 */ /* 0x010fca0008010047 */
[----:B------:R-:W-:Y:S01]  /*4710*/  FSEL R165, R11, -INF , !P6 ;  /* 0xff8000000ba57808 */ /* 0x000fe20007000000 */
[----:B------:R-:W-:Y:S02]  /*4720*/  FFMA.FTZ R11, R104, -UR4, R66 ;  /* 0x80000004680b7c23 */ /* 0x000fe40008010042 */
[----:B-1----:R-:W-:Y:S01]  /*4730*/  IMAD.MOV.U32 R7, RZ, RZ, R6 ;  /* 0x000000ffff077224 */ /* 0x002fe200078e0006 */
[----:B------:R-:W-:Y:S01]  /*4740*/  IABS R6, R12 ;  /* 0x0000000c00067213 */ /* 0x000fe20000000000 */
[--C-:B------:R-:W-:Y:S02]  /*4750*/  IMAD.IADD R12, R3, 0x1, -R31.reuse ;  /* 0x00000001030c7824 */ /* 0x100fe400078e0a1f */
[----:B------:R1:W-:Y:S02]  /*4760*/  I2F R85, R7 ;  /* 0x0000000700557306 */ /* 0x0003e40000201400 */
[----:B-1----:R-:W-:Y:S01]  /*4770*/  IMAD.MOV.U32 R7, RZ, RZ, R6 ;  /* 0x000000ffff077224 */ /* 0x002fe200078e0006 */
[----:B------:R-:W-:Y:S01]  /*4780*/  IABS R6, R12 ;  /* 0x0000000c00067213 */ /* 0x000fe20000000000 */
[----:B------:R-:W-:-:S04]  /*4790*/  IMAD.IADD R12, R2, 0x1, -R31 ;  /* 0x00000001020c7824 */ /* 0x000fc800078e0a1f */
[----:B------:R1:W2:Y:S02]  /*47a0*/  I2F R15, R7 ;  /* 0x00000007000f7306 */ /* 0x0002a40000201400 */
[----:B-1----:R-:W-:Y:S01]  /*47b0*/  IMAD.MOV.U32 R7, RZ, RZ, R6 ;  /* 0x000000ffff077224 */ /* 0x002fe200078e0006 */
[----:B------:R-:W-:Y:S01]  /*47c0*/  IABS R6, R12 ;  /* 0x0000000c00067213 */ /* 0x000fe20000000000 */
[----:B------:R-:W-:-:S04]  /*47d0*/  IMAD.IADD R12, R5, 0x1, -R139 ;  /* 0x00000001050c7824 */ /* 0x000fc800078e0a8b */
[----:B------:R1:W-:Y:S01]  /*47e0*/  I2F R61, R7 ;  /* 0x00000007003d7306 */ /* 0x0003e20000201400 */
[----:B--2---:R-:W-:Y:S02]  /*47f0*/  FFMA.FTZ R15, R15, -UR4, R83 ;  /* 0x800000040f0f7c23 */ /* 0x004fe40008010053 */
[----:B-1----:R-:W-:Y:S01]  /*4800*/  IMAD.MOV.U32 R7, RZ, RZ, R6 ;  /* 0x000000ffff077224 */ /* 0x002fe200078e0006 */
[----:B------:R-:W-:Y:S01]  /*4810*/  IABS R6, R12 ;  /* 0x0000000c00067213 */ /* 0x000fe20000000000 */
[----:B------:R-:W-:-:S03]  /*4820*/  IMAD.IADD R12, R3, 0x1, -R139 ;  /* 0x00000001030c7824 */ /* 0x000fc600078e0a8b */
[----:B------:R1:W-:Y:S02]  /*4830*/  I2F R60, R7 ;  /* 0x00000007003c7306 */ /* 0x0003e40000201400 */
[----:B-1----:R-:W-:Y:S01]  /*4840*/  IMAD.MOV.U32 R7, RZ, RZ, R6 ;  /* 0x000000ffff077224 */ /* 0x002fe200078e0006 */
[----:B------:R-:W-:Y:S01]  /*4850*/  IABS R6, R12 ;  /* 0x0000000c00067213 */ /* 0x000fe20000000000 */
[----:B------:R-:W-:-:S04]  /*4860*/  IMAD.IADD R12, R2, 0x1, -R139 ;  /* 0x00000001020c7824 */ /* 0x000fc800078e0a8b */
[----:B------:R1:W2:Y:S02]  /*4870*/  I2F R14, R7 ;  /* 0x00000007000e7306 */ /* 0x0002a40000201400 */
[----:B-1----:R-:W-:Y:S01]  /*4880*/  IMAD.MOV.U32 R7, RZ, RZ, R6 ;  /* 0x000000ffff077224 */ /* 0x002fe200078e0006 */
[----:B------:R-:W-:Y:S01]  /*4890*/  IABS R6, R12 ;  /* 0x0000000c00067213 */ /* 0x000fe20000000000 */
[----:B------:R-:W-:-:S04]  /*48a0*/  FFMA.FTZ R12, R124, -UR4, R19 ;  /* 0x800000047c0c7c23 */ /* 0x000fc80008010013 */
[----:B------:R1:W3:Y:S01]  /*48b0*/  I2F R33, R7 ;  /* 0x0000000700217306 */ /* 0x0002e20000201400 */
[----:B------:R-:W-:Y:S01]  /*48c0*/  HMMA.16816.F32.BF16 R16, R20, R36, R148 ;  /* 0x000000241410723c */ /* 0x000fe20000041894 */
[----:B--2---:R-:W-:Y:S01]  /*48d0*/  FFMA.FTZ R14, R14, -UR4, R94 ;  /* 0x800000040e0e7c23 */ /* 0x004fe2000801005e */
[----:B------:R-:W-:Y:S01]  /*48e0*/  FSEL R169, R12, -INF , !P1 ;  /* 0xff8000000ca97808 */ /* 0x000fe20004800000 */
[----:B------:R-:W-:-:S04]  /*48f0*/  FFMA.FTZ R12, R164, -UR4, R69 ;  /* 0x80000004a40c7c23 */ /* 0x000fc80008010045 */
[----:B------:R2:W-:Y:S01]  /*4900*/  I2F R32, R6 ;  /* 0x0000000600207306 */ /* 0x0005e20000201400 */
[----:B------:R-:W-:Y:S01]  /*4910*/  FSEL R164, R12, -INF , !P6 ;  /* 0xff8000000ca47808 */ /* 0x000fe20007000000 */
[----:B------:R-:W-:Y:S01]  /*4920*/  FFMA.FTZ R12, R171, -UR4, R64 ;  /* 0x80000004ab0c7c23 */ /* 0x000fe20008010040 */
[----:B------:R-:W-:Y:S02]  /*4930*/  FSEL R151, R11, -INF , !P5 ;  /* 0xff8000000b977808 */ /* 0x000fe40006800000 */
[----:B------:R-:W-:Y:S02]  /*4940*/  FSEL R148, R13, -INF , !P4 ;  /* 0xff8000000d947808 */ /* 0x000fe40006000000 */
[----:B------:R-:W-:Y:S01]  /*4950*/  FSEL R150, R12, -INF , !P5 ;  /* 0xff8000000c967808 */ /* 0x000fe20006800000 */
[----:B-1----:R-:W-:Y:S02]  /*4960*/  FFMA.FTZ R7, R117, -UR4, R54 ;  /* 0x8000000475077c23 */ /* 0x002fe40008010036 */
[----:B------:R-:W-:-:S03]  /*4970*/  FFMA.FTZ R12, R101, -UR4, R67 ;  /* 0x80000004650c7c23 */ /* 0x000fc60008010043 */
[----:B------:R-:W-:Y:S01]  /*4980*/  FSEL R79, R7, -INF , !P2 ;  /* 0xff800000074f7808 */ /* 0x000fe20005000000 */
[----:B------:R-:W-:Y:S01]  /*4990*/  BAR.SYNC.DEFER_BLOCKING 0x0 ;  /* 0x0000000000007b1d */ /* 0x000fe20000010000 */
[----:B------:R-:W-:Y:S01]  /*49a0*/  ISETP.GE.AND P2, PT, R31, UR10, PT ;  /* 0x0000000a1f007c0c */ /* 0x000fe2000bf46270 */
[----:B--2---:R-:W-:Y:S01]  /*49b0*/  IMAD.IADD R6, R3, 0x1, -R141 ;  /* 0x0000000103067824 */ /* 0x004fe200078e0a8d */
[C---:B------:R-:W-:Y:S01]  /*49c0*/  HMMA.16816.F32.BF16 R28, R20.reuse, R38, R156 ;  /* 0x00000026141c723c */ /* 0x040fe2000004189c */
[----:B------:R-:W-:Y:S01]  /*49d0*/  FFMA.FTZ R11, R88, -UR4, R17 ;  /* 0x80000004580b7c23 */ /* 0x000fe20008010011 */
[----:B------:R-:W-:Y:S01]  /*49e0*/  FSEL R149, R12, -INF , !P4 ;  /* 0xff8000000c957808 */ /* 0x000fe20006000000 */
[----:B------:R-:W-:Y:S01]  /*49f0*/  FFMA.FTZ R17, R190, -UR4, R80 ;  /* 0x80000004be117c23 */ /* 0x000fe20008010050 */
[----:B------:R-:W-:Y:S02]  /*4a00*/  IABS R7, R6 ;  /* 0x0000000600077213 */ /* 0x000fe40000000000 */
[----:B------:R-:W-:Y:S01]  /*4a10*/  IABS R6, R9 ;  /* 0x0000000900067213 */ /* 0x000fe20000000000 */
[----:B------:R-:W-:Y:S01]  /*4a20*/  FFMA.FTZ R9, R116, -UR4, R55 ;  /* 0x8000000474097c23 */ /* 0x000fe20008010037 */
[----:B------:R-:W-:Y:S01]  /*4a30*/  FSEL R64, R11, -INF , !P4 ;  /* 0xff8000000b407808 */ /* 0x000fe20006000000 */
[----:B------:R-:W-:Y:S01]  /*4a40*/  IMAD.MOV.U32 R8, RZ, RZ, R7 ;  /* 0x000000ffff087224 */ /* 0x000fe200078e0007 */
[C---:B------:R-:W-:Y:S01]  /*4a50*/  HMMA.16816.F32.BF16 R52, R20.reuse, R50, R172 ;  /* 0x000000321434723c */ /* 0x040fe200000418ac */
[----:B------:R-:W-:Y:S01]  /*4a60*/  IMAD.MOV.U32 R7, RZ, RZ, R6 ;  /* 0x000000ffff077224 */ /* 0x000fe200078e0006 */
[----:B------:R-:W-:Y:S01]  /*4a70*/  IABS R6, R10 ;  /* 0x0000000a00067213 */ /* 0x000fe20000000000 */
[----:B------:R1:W-:Y:S01]  /*4a80*/  I2F R78, R8 ;  /* 0x00000008004e7306 */ /* 0x0003e20000201400 */
[----:B------:R-:W-:Y:S01]  /*4a90*/  FSEL R76, R9, -INF , !P1 ;  /* 0xff800000094c7808 */ /* 0x000fe20004800000 */
[----:B------:R-:W-:Y:S01]  /*4aa0*/  FFMA.FTZ R9, R118, -UR4, R24 ;  /* 0x8000000476097c23 */ /* 0x000fe20008010018 */
[----:B------:R-:W-:Y:S01]  /*4ab0*/  ISETP.GE.AND P1, PT, R139, UR10, PT ;  /* 0x0000000a8b007c0c */ /* 0x000fe2000bf26270 */
[----:B------:R-:W-:Y:S01]  /*4ac0*/  FFMA.FTZ R10, R120, -UR4, R70 ;  /* 0x80000004780a7c23 */ /* 0x000fe20008010046 */
[----:B------:R-:W-:Y:S01]  /*4ad0*/  FSEL R146, R15, -INF , !P2 ;  /* 0xff8000000f927808 */ /* 0x000fe20005000000 */
[----:B------:R-:W-:Y:S01]  /*4ae0*/  HMMA.16816.F32.BF16 R48, R20, R72, R176 ;  /* 0x000000481430723c */ /* 0x000fe200000418b0 */
[----:B------:R-:W-:Y:S01]  /*4af0*/  FSEL R59, R9, -INF , !P0 ;  /* 0xff800000093b7808 */ /* 0x000fe20004000000 */
[----:B------:R2:W-:Y:S01]  /*4b00*/  I2F R62, R7 ;  /* 0x00000007003e7306 */ /* 0x0005e20000201400 */
[----:B------:R-:W-:Y:S01]  /*4b10*/  IMAD.IADD R9, R3, 0x1, -R143 ;  /* 0x0000000103097824 */ /* 0x000fe200078e0a8f */
[----:B------:R-:W-:Y:S01]  /*4b20*/  FSEL R168, R10, -INF , !P0 ;  /* 0xff8000000aa87808 */ /* 0x000fe20004000000 */
[----:B------:R-:W-:Y:S01]  /*4b30*/  FFMA.FTZ R10, R105, -UR4, R25 ;  /* 0x80000004690a7c23 */ /* 0x000fe20008010019 */
[----:B------:R-:W-:Y:S01]  /*4b40*/  FSEL R174, R14, -INF , !P1 ;  /* 0xff8000000eae7808 */ /* 0x000fe20004800000 */
[----:B------:R-:W-:-:S02]  /*4b50*/  FFMA.FTZ R12, R87, -UR4, R28 ;  /* 0x80000004570c7c23 */ /* 0x000fc4000801001c */
[----:B------:R-:W-:Y:S01]  /*4b60*/  FFMA.FTZ R13, R61, -UR4, R29 ;  /* 0x800000043d0d7c23 */ /* 0x000fe2000801001d */
[----:B------:R4:W5:Y:S01]  /*4b70*/  I2F R58, R6 ;  /* 0x00000006003a7306 */ /* 0x0009620000201400 */
[----:B-1----:R-:W-:Y:S01]  /*4b80*/  IMAD.IADD R8, R3, 0x1, -R142 ;  /* 0x0000000103087824 */ /* 0x002fe200078e0a8e */
[----:B------:R-:W-:Y:S01]  /*4b90*/  FSEL R57, R10, -INF , !P6 ;  /* 0xff8000000a397808 */ /* 0x000fe20007000000 */
[----:B------:R-:W-:Y:S01]  /*4ba0*/  FFMA.FTZ R10, R102, -UR4, R16 ;  /* 0x80000004660a7c23 */ /* 0x000fe20008010010 */
[----:B------:R-:W-:Y:S01]  /*4bb0*/  FSEL R61, R12, -INF , !P3 ;  /* 0xff8000000c3d7808 */ /* 0x000fe20005800000 */
[----:B------:R-:W-:Y:S01]  /*4bc0*/  FFMA.FTZ R25, R195, -UR4, R93 ;  /* 0x80000004c3197c23 */ /* 0x000fe2000801005d */
[----:B------:R-:W-:Y:S01]  /*4bd0*/  IABS R8, R8 ;  /* 0x0000000800087213 */ /* 0x000fe20000000000 */
[----:B------:R-:W-:Y:S01]  /*4be0*/  FFMA.FTZ R16, R89, -UR4, R82 ;  /* 0x8000000459107c23 */ /* 0x000fe20008010052 */
[----:B------:R-:W-:Y:S01]  /*4bf0*/  FSEL R66, R10, -INF , !P5 ;  /* 0xff8000000a427808 */ /* 0x000fe20006800000 */
[----:B--2---:R-:W-:-:S02]  /*4c00*/  FFMA.FTZ R7, R106, -UR4, R26 ;  /* 0x800000046a077c23 */ /* 0x004fc4000801001a */
[----:B------:R-:W-:Y:S01]  /*4c10*/  FFMA.FTZ R10, R86, -UR4, R19 ;  /* 0x80000004560a7c23 */ /* 0x000fe20008010013 */
[----:B------:R-:W-:Y:S01]  /*4c20*/  FSEL R147, R16, -INF , !P3 ;  /* 0xff80000010937808 */ /* 0x000fe20005800000 */
[----:B------:R-:W-:Y:S01]  /*4c30*/  FFMA.FTZ R19, R182, -UR4, R92 ;  /* 0x80000004b6137c23 */ /* 0x000fe2000801005c */
[----:B------:R-:W-:Y:S01]  /*4c40*/  FSEL R70, R7, -INF , !P0 ;  /* 0xff80000007467808 */ /* 0x000fe20004000000 */
[----:B------:R-:W-:Y:S01]  /*4c50*/  IMAD.MOV.U32 R7, RZ, RZ, R8 ;  /* 0x000000ffff077224 */ /* 0x000fe200078e0008 */
[----:B------:R-:W-:Y:S01]  /*4c60*/  FSEL R71, R10, -INF , !P4 ;  /* 0xff8000000a477808 */ /* 0x000fe20006000000 */
[----:B----4-:R-:W-:Y:S01]  /*4c70*/  IMAD.IADD R6, R2, 0x1, -R142 ;  /* 0x0000000102067824 */ /* 0x010fe200078e0a8e */
[----:B------:R-:W-:Y:S01]  /*4c80*/  ISETP.GE.AND P4, PT, R145, UR10, PT ;  /* 0x0000000a91007c0c */ /* 0x000fe2000bf86270 */
[----:B------:R-:W-:Y:S01]  /*4c90*/  IMAD.IADD R8, R5, 0x1, -R143 ;  /* 0x0000000105087824 */ /* 0x000fe200078e0a8f */
[----:B------:R1:W2:Y:S01]  /*4ca0*/  I2F R56, R7 ;  /* 0x0000000700387306 */ /* 0x0002a20000201400 */
[----:B---3--:R-:W-:Y:S01]  /*4cb0*/  FFMA.FTZ R10, R33, -UR4, R40 ;  /* 0x80000004210a7c23 */ /* 0x008fe20008010028 */
[----:B------:R-:W-:Y:S01]  /*4cc0*/  IABS R6, R6 ;  /* 0x0000000600067213 */ /* 0x000fe20000000000 */
[----:B------:R-:W-:Y:S01]  /*4cd0*/  FFMA.FTZ R11, R85, -UR4, R30 ;  /* 0x80000004550b7c23 */ /* 0x000fe2000801001e */
[----:B------:R-:W-:Y:S01]  /*4ce0*/  ISETP.GE.AND P0, PT, R141, UR10, PT ;  /* 0x0000000a8d007c0c */ /* 0x000fe2000bf06270 */
[----:B------:R-:W-:Y:S01]  /*4cf0*/  FFMA.FTZ R33, R193, -UR4, R113 ;  /* 0x80000004c1217c23 */ /* 0x000fe20008010071 */
[----:B------:R-:W-:Y:S01]  /*4d00*/  FSEL R175, R10, -INF , !P1 ;  /* 0xff8000000aaf7808 */ /* 0x000fe20004800000 */
[----:B------:R-:W-:Y:S01]  /*4d10*/  FFMA.FTZ R30, R189, -UR4, R96 ;  /* 0x80000004bd1e7c23 */ /* 0x000fe20008010060 */
[----:B------:R3:W4:Y:S01]  /*4d20*/  I2F R26, R6 ;  /* 0x00000006001a7306 */ /* 0x0007220000201400 */
[----:B------:R-:W-:Y:S01]  /*4d30*/  FSEL R157, R25, -INF , !P0 ;  /* 0xff800000199d7808 */ /* 0x000fe20004000000 */
[----:B------:R-:W-:Y:S01]  /*4d40*/  FFMA.FTZ R29, R183, -UR4, R97 ;  /* 0x80000004b71d7c23 */ /* 0x000fe20008010061 */
[----:B------:R-:W-:Y:S01]  /*4d50*/  FSEL R68, R11, -INF , !P3 ;  /* 0xff8000000b447808 */ /* 0x000fe20005800000 */
[----:B-----5:R-:W-:Y:S01]  /*4d60*/  FFMA.FTZ R28, R58, -UR4, R114 ;  /* 0x800000043a1c7c23 */ /* 0x020fe20008010072 */
[----:B------:R-:W-:-:S02]  /*4d70*/  FSEL R173, R19, -INF , !P1 ;  /* 0xff80000013ad7808 */ /* 0x000fc40004800000 */
[----:B-1----:R-:W-:Y:S01]  /*4d80*/  IABS R7, R8 ;  /* 0x0000000800077213 */ /* 0x002fe20000000000 */
[----:B------:R-:W-:Y:S02]  /*4d90*/  FFMA.FTZ R8, R103, -UR4, R27 ;  /* 0x8000000467087c23 */ /* 0x000fe4000801001b */
[----:B--2---:R-:W-:Y:S01]  /*4da0*/  FFMA.FTZ R27, R56, -UR4, R52 ;  /* 0x80000004381b7c23 */ /* 0x004fe20008010034 */
[----:B------:R1:W2:Y:S02]  /*4db0*/  I2F R24, R7 ;  /* 0x0000000700187306 */ /* 0x0002a40000201400 */
[----:B------:R-:W-:Y:S01]  /*4dc0*/  FSEL R69, R8, -INF , !P6 ;  /* 0xff80000008457808 */ /* 0x000fe20007000000 */
[----:B------:R-:W-:Y:S01]  /*4dd0*/  IMAD.IADD R8, R2, 0x1, -R143 ;  /* 0x0000000102087824 */ /* 0x000fe200078e0a8f */
[----:B---3--:R-:W-:Y:S01]  /*4de0*/  IABS R6, R9 ;  /* 0x0000000900067213 */ /* 0x008fe20000000000 */
[----:B------:R-:W-:Y:S01]  /*4df0*/  FFMA.FTZ R9, R100, -UR4, R18 ;  /* 0x8000000464097c23 */ /* 0x000fe20008010012 */
[----:B------:R-:W-:Y:S01]  /*4e00*/  ISETP.GE.AND P6, PT, R142, UR10, PT ;  /* 0x0000000a8e007c0c */ /* 0x000fe2000bfc6270 */
[----:B------:R-:W-:-:S02]  /*4e10*/  FFMA.FTZ R18, R188, -UR4, R81 ;  /* 0x80000004bc127c23 */ /* 0x000fc40008010051 */
[----:B----4-:R-:W-:Y:S01]  /*4e20*/  FFMA.FTZ R26, R26, -UR4, R54 ;  /* 0x800000041a1a7c23 */ /* 0x010fe20008010036 */
[----:B------:R-:W-:Y:S01]  /*4e30*/  FSEL R90, R9, -INF , !P5 ;  /* 0xff800000095a7808 */ /* 0x000fe20006800000 */
[--C-:B------:R-:W-:Y:S01]  /*4e40*/  IMAD.IADD R9, R2, 0x1, -R145.reuse ;  /* 0x0000000102097824 */ /* 0x100fe200078e0a91 */
[----:B------:R-:W-:Y:S02]  /*4e50*/  FSEL R144, R18, -INF , !P2 ;  /* 0xff80000012907808 */ /* 0x000fe40005000000 */
[----:B------:R-:W-:Y:S01]  /*4e60*/  ISETP.GE.AND P5, PT, R143, UR10, PT ;  /* 0x0000000a8f007c0c */ /* 0x000fe2000bfa6270 */
[----:B-1----:R-:W-:Y:S01]  /*4e70*/  IMAD.MOV.U32 R7, RZ, RZ, R6 ;  /* 0x000000ffff077224 */ /* 0x002fe200078e0006 */
[----:B------:R-:W-:Y:S01]  /*4e80*/  IABS R6, R8 ;  /* 0x0000000800067213 */ /* 0x000fe20000000000 */
[----:B------:R-:W-:Y:S01]  /*4e90*/  IMAD.IADD R8, R5, 0x1, -R145 ;  /* 0x0000000105087824 */ /* 0x000fe200078e0a91 */
[----:B------:R-:W-:Y:S01]  /*4ea0*/  FSEL R156, R28, -INF , !P6 ;  /* 0xff8000001c9c7808 */ /* 0x000fe20007000000 */
[----:B------:R1:W3:Y:S01]  /*4eb0*/  I2F R47, R7 ;  /* 0x00000007002f7306 */ /* 0x0002e20000201400 */
[----:B--2---:R-:W-:Y:S01]  /*4ec0*/  FFMA.FTZ R24, R24, -UR4, R115 ;  /* 0x8000000418187c23 */ /* 0x004fe20008010073 */
[----:B------:R-:W-:-:S02]  /*4ed0*/  FSEL R158, R27, -INF , !P6 ;  /* 0xff8000001b9e7808 */ /* 0x000fc40007000000 */
[----:B------:R-:W-:Y:S02]  /*4ee0*/  IABS R8, R8 ;  /* 0x0000000800087213 */ /* 0x000fe40000000000 */
[----:B------:R-:W-:Y:S02]  /*4ef0*/  FSEL R162, R26, -INF , !P6 ;  /* 0xff8000001aa27808 */ /* 0x000fe40007000000 */
[----:B------:R2:W4:Y:S01]  /*4f00*/  I2F R46, R6 ;  /* 0x00000006002e7306 */ /* 0x0005220000201400 */
[----:B-1----:R-:W-:-:S07]  /*4f10*/  IMAD.IADD R7, R3, 0x1, -R145 ;  /* 0x0000000103077824 */ /* 0x002fce00078e0a91 */
[----:B------:R1:W5:Y:S01]  /*4f20*/  I2F R45, R8 ;  /* 0x00000008002d7306 */ /* 0x0003620000201400 */
[----:B------:R-:W-:Y:S01]  /*4f30*/  FSEL R145, R17, -INF , !P3 ;  /* 0xff80000011917808 */ /* 0x000fe20005800000 */
[----:B---3--:R-:W-:Y:S01]  /*4f40*/  FFMA.FTZ R19, R47, -UR4, R53 ;  /* 0x800000042f137c23 */ /* 0x008fe20008010035 */
[----:B------:R-:W-:Y:S02]  /*4f50*/  ISETP.GE.AND P3, PT, R154, UR10, PT ;  /* 0x0000000a9a007c0c */ /* 0x000fe4000bf66270 */
[----:B--2---:R-:W-:Y:S01]  /*4f60*/  IABS R6, R7 ;  /* 0x0000000700067213 */ /* 0x004fe20000000000 */
[----:B----4-:R-:W-:Y:S01]  /*4f70*/  FFMA.FTZ R16, R46, -UR4, R55 ;  /* 0x800000042e107c23 */ /* 0x010fe20008010037 */
[----:B------:R-:W-:-:S03]  /*4f80*/  FSEL R155, R19, -INF , !P5 ;  /* 0xff800000139b7808 */ /* 0x000fc60006800000 */
[----:B------:R-:W-:Y:S01]  /*4f90*/  IMAD.MOV.U32 R7, RZ, RZ, R6 ;  /* 0x000000ffff077224 */ /* 0x000fe200078e0006 */
[----:B------:R-:W-:Y:S01]  /*4fa0*/  IABS R6, R9 ;  /* 0x0000000900067213 */ /* 0x000fe20000000000 */
[----:B------:R-:W-:Y:S01]  /*4fb0*/  FFMA.FTZ R9, R60, -UR4, R31 ;  /* 0x800000043c097c23 */ /* 0x000fe2000801001f */
[----:B------:R-:W-:Y:S01]  /*4fc0*/  FSEL R60, R13, -INF , !P2 ;  /* 0xff8000000d3c7808 */ /* 0x000fe20005000000 */
[----:B-1----:R-:W-:Y:S01]  /*4fd0*/  IMAD.IADD R8, R5, 0x1, -R154 ;  /* 0x0000000105087824 */ /* 0x002fe200078e0a9a */
[----:B------:R1:W2:Y:S01]  /*4fe0*/  I2F R44, R7 ;  /* 0x00000007002c7306 */ /* 0x0002a20000201400 */
[----:B------:R-:W-:Y:S01]  /*4ff0*/  HMMA.16816.F32.BF16 R12, R20, R74, R184 ;  /* 0x0000004a140c723c */ /* 0x000fe200000418b8 */
[----:B------:R-:W-:Y:S01]  /*5000*/  FSEL R88, R9, -INF , !P2 ;  /* 0xff80000009587808 */ /* 0x000fe20005000000 */
[----:B------:R-:W-:Y:S01]  /*5010*/  FFMA.FTZ R31, R191, -UR4, R109 ;  /* 0x80000004bf1f7c23 */ /* 0x000fe2000801006d */
[----:B------:R-:W-:Y:S02]  /*5020*/  ISETP.GE.AND P2, PT, R153, UR10, PT ;  /* 0x0000000a99007c0c */ /* 0x000fe4000bf46270 */
[----:B------:R-:W-:-:S02]  /*5030*/  FSEL R161, R16, -INF , !P5 ;  /* 0xff80000010a17808 */ /* 0x000fc40006800000 */
[----:B-----5:R-:W-:Y:S01]  /*5040*/  FFMA.FTZ R23, R45, -UR4, R110 ;  /* 0x800000042d177c23 */ /* 0x020fe2000801006e */
[----:B------:R-:W-:Y:S02]  /*5050*/  FSEL R209, R31, -INF , !P3 ;  /* 0xff8000001fd17808 */ /* 0x000fe40005800000 */
[----:B------:R-:W-:Y:S02]  /*5060*/  FSEL R206, R30, -INF , !P2 ;  /* 0xff8000001ece7808 */ /* 0x000fe40005000000 */
[----:B------:R-:W-:Y:S01]  /*5070*/  FSEL R218, R23, -INF , !P4 ;  /* 0xff80000017da7808 */ /* 0x000fe20006000000 */
[----:B-1----:R-:W-:Y:S01]  /*5080*/  IMAD.MOV.U32 R7, RZ, RZ, R6 ;  /* 0x000000ffff077224 */ /* 0x002fe200078e0006 */
[----:B------:R-:W-:Y:S01]  /*5090*/  IABS R6, R8 ;  /* 0x0000000800067213 */ /* 0x000fe20000000000 */
[----:B------:R-:W-:Y:S02]  /*50a0*/  IMAD.IADD R8, R5, 0x1, -R153 ;  /* 0x0000000105087824 */ /* 0x000fe400078e0a99 */
[----:B------:R1:W3:Y:S01]  /*50b0*/  I2F R39, R7 ;  /* 0x0000000700277306 */ /* 0x0002e20000201400 */
[----:B--2---:R-:W-:-:S05]  /*50c0*/  FFMA.FTZ R18, R44, -UR4, R48 ;  /* 0x800000042c127c23 */ /* 0x004fca0008010030 */
[----:B------:R-:W-:Y:S01]  /*50d0*/  FSEL R244, R18, -INF , !P4 ;  /* 0xff80000012f47808 */ /* 0x000fe20006000000 */
[----:B-1----:R-:W-:Y:S01]  /*50e0*/  IMAD.MOV.U32 R7, RZ, RZ, R6 ;  /* 0x000000ffff077224 */ /* 0x002fe200078e0006 */
[----:B------:R-:W-:Y:S01]  /*50f0*/  IABS R6, R8 ;  /* 0x0000000800067213 */ /* 0x000fe20000000000 */
[----:B------:R-:W-:Y:S02]  /*5100*/  FFMA.FTZ R8, R32, -UR4, R42 ;  /* 0x8000000420087c23 */ /* 0x000fe4000801002a */
[----:B------:R1:W2:Y:S01]  /*5110*/  I2F R38, R7 ;  /* 0x0000000700267306 */ /* 0x0002a20000201400 */
[----:B------:R-:W-:Y:S02]  /*5120*/  FFMA.FTZ R32, R192, -UR4, R108 ;  /* 0x80000004c0207c23 */ /* 0x000fe4000801006c */
[----:B------:R-:W-:Y:S01]  /*5130*/  FSEL R176, R8, -INF , !P1 ;  /* 0xff80000008b07808 */ /* 0x000fe20004800000 */
[----:B------:R-:W-:Y:S01]  /*5140*/  FFMA.FTZ R8, R84, -UR4, R95 ;  /* 0x8000000454087c23 */ /* 0x000fe2000801005f */
[----:B------:R-:W-:Y:S01]  /*5150*/  ISETP.GE.AND P1, PT, R152, UR10, PT ;  /* 0x0000000a98007c0c */ /* 0x000fe2000bf26270 */
[----:B---3--:R-:W-:Y:S01]  /*5160*/  FFMA.FTZ R11, R39, -UR4, R50 ;  /* 0x80000004270b7c23 */ /* 0x008fe20008010032 */
[----:B------:R-:W-:-:S02]  /*5170*/  FSEL R216, R32, -INF , !P4 ;  /* 0xff80000020d87808 */ /* 0x000fc40006000000 */
[----:B------:R-:W-:Y:S02]  /*5180*/  FSEL R159, R8, -INF , !P0 ;  /* 0xff800000089f7808 */ /* 0x000fe40004000000 */
[----:B------:R-:W-:Y:S02]  /*5190*/  FSEL R247, R11, -INF , !P4 ;  /* 0xff8000000bf77808 */ /* 0x000fe40006000000 */
[----:B------:R-:W-:Y:S01]  /*51a0*/  FSEL R204, R29, -INF , !P1 ;  /* 0xff8000001dcc7808 */ /* 0x000fe20004800000 */
[----:B-1----:R-:W-:Y:S02]  /*51b0*/  IMAD.IADD R7, R5, 0x1, -R152 ;  /* 0x0000000105077824 */ /* 0x002fe400078e0a98 */
[----:B------:R-:W-:Y:S02]  /*51c0*/  IMAD.MOV.U32 R5, RZ, RZ, R6 ;  /* 0x000000ffff057224 */ /* 0x000fe400078e0006 */
[----:B------:R-:W-:Y:S01]  /*51d0*/  IMAD.IADD R6, R3, 0x1, -R154 ;  /* 0x0000000103067824 */ /* 0x000fe200078e0a9a */
[----:B------:R-:W-:Y:S01]  /*51e0*/  IABS R7, R7 ;  /* 0x0000000700077213 */ /* 0x000fe20000000000 */
[----:B------:R1:W3:Y:S01]  /*51f0*/  I2F R37, R5 ;  /* 0x0000000500257306 */ /* 0x0002e20000201400 */
[----:B--2---:R-:W-:-:S02]  /*5200*/  FFMA.FTZ R22, R38, -UR4, R111 ;  /* 0x8000000426167c23 */ /* 0x004fc4000801006f */
[----:B------:R-:W-:-:S03]  /*5210*/  IABS R6, R6 ;  /* 0x0000000600067213 */ /* 0x000fc60000000000 */
[----:B------:R-:W-:Y:S02]  /*5220*/  FSEL R211, R22, -INF , !P3 ;  /* 0xff80000016d37808 */ /* 0x000fe40005800000 */
[----:B------:R2:W4:Y:S01]  /*5230*/  I2F R36, R7 ;  /* 0x0000000700247306 */ /* 0x0005220000201400 */
[----:B-1----:R-:W-:-:S07]  /*5240*/  IMAD.IADD R5, R3, 0x1, -R153 ;  /* 0x0000000103057824 */ /* 0x002fce00078e0a99 */
[----:B------:R1:W5:Y:S01]  /*5250*/  I2F R17, R6 ;  /* 0x0000000600117306 */ /* 0x0003620000201400 */
[----:B------:R-:W-:Y:S02]  /*5260*/  IMAD.IADD R3, R3, 0x1, -R152 ;  /* 0x0000000103037824 */ /* 0x000fe400078e0a98 */
[----:B---3--:R-:W-:Y:S01]  /*5270*/  FFMA.FTZ R21, R37, -UR4, R98 ;  /* 0x8000000425157c23 */ /* 0x008fe20008010062 */
[----:B------:R-:W-:Y:S02]  /*5280*/  IABS R5, R5 ;  /* 0x0000000500057213 */ /* 0x000fe40000000000 */
[----:B------:R-:W-:Y:S01]  /*5290*/  IABS R3, R3 ;  /* 0x0000000300037213 */ /* 0x000fe20000000000 */
[----:B--2---:R-:W-:Y:S01]  /*52a0*/  IMAD.IADD R7, R2, 0x1, -R153 ;  /* 0x0000000102077824 */ /* 0x004fe200078e0a99 */
[----:B------:R-:W2:Y:S01]  /*52b0*/  I2F R34, R5 ;  /* 0x0000000500227306 */ /* 0x000ea20000201400 */
[----:B----4-:R-:W-:Y:S01]  /*52c0*/  FFMA.FTZ R20, R36, -UR4, R99 ;  /* 0x8000000424147c23 */ /* 0x010fe20008010063 */
[----:B------:R-:W-:-:S02]  /*52d0*/  FSEL R153, R24, -INF , !P5 ;  /* 0xff80000018997808 */ /* 0x000fc40006800000 */
[----:B------:R-:W-:Y:S02]  /*52e0*/  FSEL R208, R21, -INF , !P2 ;  /* 0xff80000015d07808 */ /* 0x000fe40005000000 */
[----:B------:R-:W-:Y:S01]  /*52f0*/  FSEL R205, R20, -INF , !P1 ;  /* 0xff80000014cd7808 */ /* 0x000fe20004800000 */
[----:B-1----:R-:W-:Y:S01]  /*5300*/  IMAD.IADD R6, R2, 0x1, -R154 ;  /* 0x0000000102067824 */ /* 0x002fe200078e0a9a */
[----:B------:R-:W1:Y:S01]  /*5310*/  I2F R10, R3 ;  /* 0x00000003000a7306 */ /* 0x000e620000201400 */
[----:B-----5:R-:W-:Y:S01]  /*5320*/  FFMA.FTZ R17, R17, -UR4, R49 ;  /* 0x8000000411117c23 */ /* 0x020fe20008010031 */
[----:B------:R-:W-:-:S04]  /*5330*/  FSEL R154, R35, -INF , !P6 ;  /* 0xff800000239a7808 */ /* 0x000fc80007000000 */
[----:B------:R-:W-:Y:S01]  /*5340*/  FSEL R217, R17, -INF , !P3 ;  /* 0xff80000011d97808 */ /* 0x000fe20005800000 */
[----:B--2---:R-:W-:Y:S01]  /*5350*/  FFMA.FTZ R12, R34, -UR4, R12 ;  /* 0x80000004220c7c23 */ /* 0x004fe2000801000c */
[----:B------:R-:W-:Y:S01]  /*5360*/  IABS R5, R6 ;  /* 0x0000000600057213 */ /* 0x000fe20000000000 */
[----:B------:R-:W-:Y:S01]  /*5370*/  IMAD.IADD R6, R2, 0x1, -R152 ;  /* 0x0000000102067824 */ /* 0x000fe200078e0a98 */
[----:B------:R-:W-:Y:S02]  /*5380*/  LOP3.LUT R2, R196, R197, RZ, 0xfc, !PT ;  /* 0x000000c5c4027212 */ /* 0x000fe400078efcff */
[----:B------:R2:W3:Y:S01]  /*5390*/  I2F R9, R5 ;  /* 0x0000000500097306 */ /* 0x0004e20000201400 */
[----:B------:R-:W-:Y:S02]  /*53a0*/  FSEL R152, R33, -INF , !P5 ;  /* 0xff80000021987808 */ /* 0x000fe40006800000 */
[----:B------:R-:W-:Y:S01]  /*53b0*/  FSEL R210, R12, -INF , !P2 ;  /* 0xff8000000cd27808 */ /* 0x000fe20005000000 */
[----:B-1----:R-:W-:Y:S01]  /*53c0*/  FFMA.FTZ R10, R10, -UR4, R13 ;  /* 0x800000040a0a7c23 */ /* 0x002fe2000801000d */
[----:B------:R-:W-:Y:S01]  /*53d0*/  IABS R3, R7 ;  /* 0x0000000700037213 */ /* 0x000fe20000000000 */
[----:B------:R-:W-:-:S03]  /*53e0*/  FFMA.FTZ R7, R78, -UR4, R41 ;  /* 0x800000044e077c23 */ /* 0x000fc60008010029 */
[----:B------:R-:W-:Y:S02]  /*53f0*/  FSEL R207, R10, -INF , !P1 ;  /* 0xff8000000acf7808 */ /* 0x000fe40004800000 */
[----:B------:R-:W-:Y:S01]  /*5400*/  FSEL R160, R7, -INF , !P0 ;  /* 0xff80000007a07808 */ /* 0x000fe20004000000 */
[----:B--2---:R-:W-:Y:S01]  /*5410*/  IMAD.MOV.U32 R5, RZ, RZ, R3 ;  /* 0x000000ffff057224 */ /* 0x004fe200078e0003 */
[----:B------:R-:W-:Y:S01]  /*5420*/  IABS R3, R6 ;  /* 0x0000000600037213 */ /* 0x000fe20000000000 */
[----:B------:R-:W-:Y:S02]  /*5430*/  FFMA.FTZ R6, R62, -UR4, R43 ;  /* 0x800000043e067c23 */ /* 0x000fe4000801002b */
[----:B---3--:R-:W-:Y:S02]  /*5440*/  FFMA.FTZ R9, R9, -UR4, R51 ;  /* 0x8000000409097c23 */ /* 0x008fe40008010033 */
[----:B------:R-:W1:Y:S01]  /*5450*/  I2F R5, R5 ;  /* 0x0000000500057306 */ /* 0x000e620000201400 */
[----:B------:R-:W-:-:S02]  /*5460*/  FSEL R163, R6, -INF , !P0 ;  /* 0xff80000006a37808 */ /* 0x000fc40004000000 */
[----:B------:R-:W-:Y:S02]  /*5470*/  PLOP3.LUT P0, PT, PT, PT, UP0, 0x80, 0x0 ;  /* 0x000000000000781c */ /* 0x000fe40003f0f008 */
[----:B------:R-:W-:-:S03]  /*5480*/  FSEL R246, R9, -INF , !P3 ;  /* 0xff80000009f67808 */ /* 0x000fc60005800000 */
[----:B------:R-:W2:Y:S01]  /*5490*/  I2F R3, R3 ;  /* 0x0000000300037306 */ /* 0x000ea20000201400 */
[----:B-1----:R-:W-:-:S05]  /*54a0*/  FFMA.FTZ R5, R5, -UR4, R14 ;  /* 0x8000000405057c23 */ /* 0x002fca000801000e */
[----:B------:R-:W-:Y:S01]  /*54b0*/  FSEL R245, R5, -INF , !P2 ;  /* 0xff80000005f57808 */ /* 0x000fe20005000000 */
[----:B--2---:R-:W-:-:S05]  /*54c0*/  FFMA.FTZ R3, R3, -UR4, R15 ;  /* 0x8000000403037c23 */ /* 0x004fca000801000f */
[----:B------:R-:W-:Y:S01]  /*54d0*/  FSEL R219, R3, -INF , !P1 ;  /* 0xff80000003db7808 */ /* 0x000fe20004800000 */
[----:B------:R-:W-:Y:S05]  /*54e0*/  @!P0 BRA `(.L_x_293) ;  /* 0x000004a000008947 */ /* 0x000fea0003800000 */
[----:B------:R-:W-:Y:S01]  /*54f0*/  ULEA.HI.SX32 UR7, UR21, 0xfffffffe, 0x1a ;  /* 0xfffffffe15077891 */ /* 0x000fe2000f8fd23f */
        /* <DEDUP_REMOVED lines=71> */
.L_x_295:
[----:B------:R-:W-:Y:S05]  /*5970*/  BSYNC B0 ;  /* 0x0000000000007941 */ /* 0x000fea0003800000 */
.L_x_294:
[----:B------:R-:W0:Y:S02]  /*5980*/  LDGDEPBAR ;  /* 0x00000000000079af */ /* 0x000e240000000000 */
.L_x_293:
[----:B------:R-:W-:Y:S01]  /*5990*/  FMNMX.FTZ R3, R77, R63, !PT ;  /* 0x0000003f4d037209 */ /* 0x000fe20007810000 */
[----:B------:R-:W-:Y:S01]  /*59a0*/  STL [R1+0x8c], R239 ;  /* 0x00008cef01007387 */ /* 0x000fe20000100800 */
[----:B------:R-:W-:Y:S02]  /*59b0*/  SHF.L.U32 R221, R2, 0x1, RZ ;  /* 0x0000000102dd7819 */ /* 0x000fe400000006ff */
        /* <DEDUP_REMOVED lines=40> */
[----:B------:R-:W-:-:S03]  /*5c40*/  FMNMX.FTZ R3, R162, R3, !PT ;  /* 0x00000003a2037209 */ /* 0x000fc60007810000 */
[----:B------:R-:W2:Y:S01]  /*5c50*/  SHFL.BFLY PT, R5, R171, 0x2, 0x1f ;  /* 0x0c401f00ab057f89 */ /* 0x000ea200000e0000 */
[----:B------:R-:W-:-:S03]  /*5c60*/  FMNMX.FTZ R3, R161, R3, !PT ;  /* 0x00000003a1037209 */ /* 0x000fc60007810000 */
[----:B------:R-:W-:Y:S01]  /*5c70*/  STL [R1+0x50], R220 ;  /* 0x000050dc01007387 */ /* 0x000fe20000100800 */
[----:B------:R-:W-:-:S03]  /*5c80*/  FMNMX.FTZ R3, R247, R3, !PT ;  /* 0x00000003f7037209 */ /* 0x000fc60007810000 */
[----:B------:R-:W-:Y:S01]  /*5c90*/  LDSM.16.MT88.4 R72, [R222+0xc000] ;  /* 0x00c00000de48783b */ /* 0x000fe20000004200 */
[----:B------:R-:W-:-:S03]  /*5ca0*/  FMNMX.FTZ R3, R246, R3, !PT ;  /* 0x00000003f6037209 */ /* 0x000fc60007810000 */
[----:B------:R-:W-:Y:S01]  /*5cb0*/  LDSM.16.MT88.4 R80, [R224+0xc000] ;  /* 0x00c00000e050783b */ /* 0x000fe20000004200 */
[----:B------:R-:W-:-:S03]  /*5cc0*/  FMNMX.FTZ R3, R245, R3, !PT ;  /* 0x00000003f5037209 */ /* 0x000fc60007810000 */
[----:B------:R-:W-:Y:S01]  /*5cd0*/  LDSM.16.MT88.4 R96, [R221+0xe000] ;  /* 0x00e00000dd60783b */ /* 0x000fe20000004200 */
[----:B------:R-:W-:-:S03]  /*5ce0*/  FMNMX.FTZ R3, R219, R3, !PT ;  /* 0x00000003db037209 */ /* 0x000fc60007810000 */
[----:B------:R-:W-:Y:S01]  /*5cf0*/  LDSM.16.MT88.4 R116, [R222+0xe000] ;  /* 0x00e00000de74783b */ /* 0x000fe20000004200 */
[----:B--2---:R-:W-:-:S03]  /*5d00*/  FMNMX.FTZ R171, R171, R5, !PT ;  /* 0x00000005abab7209 */ /* 0x004fc60007810000 */
[----:B------:R-:W-:Y:S04]  /*5d10*/  LDSM.16.MT88.4 R104, [R224+0xc800] ;  /* 0x00c80000e068783b */ /* 0x000fe80000004200 */
[----:B------:R-:W2:Y:S04]  /*5d20*/  SHFL.BFLY PT, R5, R3, 0x2, 0x1f ;  /* 0x0c401f0003057f89 */ /* 0x000ea800000e0000 */
[----:B------:R-:W3:Y:S04]  /*5d30*/  SHFL.BFLY PT, R6, R171, 0x1, 0x1f ;  /* 0x0c201f00ab067f89 */ /* 0x000ee800000e0000 */
[----:B------:R-:W-:Y:S04]  /*5d40*/  LDSM.16.MT88.4 R112, [R221+0xe800] ;  /* 0x00e80000dd70783b */ /* 0x000fe80000004200 */
[----:B------:R-:W-:Y:S04]  /*5d50*/  LDSM.16.MT88.4 R92, [R222+0xe800] ;  /* 0x00e80000de5c783b */ /* 0x000fe80000004200 */
[----:B------:R-:W-:Y:S04]  /*5d60*/  LDSM.16.MT88.4 R124, [R224+0xe000] ;  /* 0x00e00000e07c783b */ /* 0x000fe80000004200 */
[----:B------:R-:W-:Y:S01]  /*5d70*/  LDSM.16.MT88.4 R84, [R223+0xc000] ;  /* 0x00c00000df54783b */ /* 0x000fe20000004200 */
[----:B--2---:R-:W-:-:S03]  /*5d80*/  FMNMX.FTZ R3, R3, R5, !PT ;  /* 0x0000000503037209 */ /* 0x004fc60007810000 */
[----:B------:R-:W-:Y:S01]  /*5d90*/  LDSM.16.MT88.4 R128, [R223+0xe000] ;  /* 0x00e00000df80783b */ /* 0x000fe20000004200 */
[----:B---3--:R-:W-:-:S03]  /*5da0*/  FMNMX.FTZ R171, R171, R6, !PT ;  /* 0x00000006abab7209 */ /* 0x008fc60007810000 */
[----:B------:R-:W-:Y:S01]  /*5db0*/  LDSM.16.MT88.4 R108, [R224+0xe800] ;  /* 0x00e80000e06c783b */ /* 0x000fe20000004200 */
[----:B------:R-:W-:-:S03]  /*5dc0*/  FSETP.NEU.FTZ.AND P1, PT, R171, -INF , PT ;  /* 0xff800000ab00780b */ /* 0x000fc60003f3d000 */
[----:B------:R-:W2:Y:S01]  /*5dd0*/  SHFL.BFLY PT, R6, R3, 0x1, 0x1f ;  /* 0x0c201f0003067f89 */ /* 0x000ea200000e0000 */
[----:B-1----:R-:W-:-:S03]  /*5de0*/  FMUL.FTZ R13, R171, c[0x0][0x23c] ;  /* 0x00008f00ab0d7a20 */ /* 0x002fc60000410000 */
[----:B------:R-:W-:Y:S02]  /*5df0*/  LDSM.16.MT88.4 R100, [R223+0xc800] ;  /* 0x00c80000df64783b */ /* 0x000fe40000004200 */
[----:B------:R-:W-:Y:S02]  /*5e00*/  FSEL R13, R13, RZ, P1 ;  /* 0x000000ff0d0d7208 */ /* 0x000fe40000800000 */
[----:B------:R-:W-:Y:S03]  /*5e10*/  STL [R1+0x90], R244 ;  /* 0x000090f401007387 */ /* 0x000fe60000100800 */
[----:B------:R-:W-:-:S04]  /*5e20*/  FFMA.FTZ R5, R77, c[0x0][0x23c], -R13 ;  /* 0x00008f004d057a23 */ /* 0x000fc8000001080d */
[----:B------:R1:W-:Y:S01]  /*5e30*/  MUFU.EX2 R230, R5 ;  /* 0x0000000500e67308 */ /* 0x0003e20000000800 */
[----:B--2---:R-:W-:-:S04]  /*5e40*/  FMNMX.FTZ R3, R3, R6, !PT ;  /* 0x0000000603037209 */ /* 0x004fc80007810000 */
[C---:B------:R-:W-:Y:S01]  /*5e50*/  FSETP.NEU.FTZ.AND P1, PT, R3.reuse, -INF , PT ;  /* 0xff8000000300780b */ /* 0x040fe20003f3d000 */
[----:B------:R-:W-:Y:S02]  /*5e60*/  FMUL.FTZ R12, R3, c[0x0][0x23c] ;  /* 0x00008f00030c7a20 */ /* 0x000fe40000410000 */
[----:B-1----:R-:W-:-:S03]  /*5e70*/  FFMA.FTZ R5, R63, c[0x0][0x23c], -R13 ;  /* 0x00008f003f057a23 */ /* 0x002fc6000001080d */
[----:B------:R-:W-:Y:S01]  /*5e80*/  FSEL R12, R12, RZ, P1 ;  /* 0x000000ff0c0c7208 */ /* 0x000fe20000800000 */
[----:B------:R1:W2:Y:S04]  /*5e90*/  MUFU.EX2 R231, R5 ;  /* 0x0000000500e77308 */ /* 0x0002a80000000800 */
[--C-:B------:R-:W-:Y:S02]  /*5ea0*/  FFMA.FTZ R0, R76, c[0x0][0x23c], -R12.reuse ;  /* 0x00008f004c007a23 */ /* 0x100fe4000001080c */
[----:B------:R-:W-:Y:S02]  /*5eb0*/  FFMA.FTZ R2, R79, c[0x0][0x23c], -R12 ;  /* 0x00008f004f027a23 */ /* 0x000fe4000001080c */
[----:B------:R3:W-:Y:S01]  /*5ec0*/  MUFU.EX2 R172, R0 ;  /* 0x0000000000ac7308 */ /* 0x0007e20000000800 */
[----:B-1----:R-:W-:-:S07]  /*5ed0*/  FFMA.FTZ R5, R59, c[0x0][0x23c], -R13 ;  /* 0x00008f003b057a23 */ /* 0x002fce000001080d */
[----:B------:R1:W4:Y:S01]  /*5ee0*/  MUFU.EX2 R15, R2 ;  /* 0x00000002000f7308 */ /* 0x0003220000000800 */
[----:B--2---:R-:W-:Y:S01]  /*5ef0*/  F2FP.BF16.PACK_AB R8, R231, R230 ;  /* 0x000000e6e708723e */ /* 0x004fe200000010ff */
[----:B---3--:R-:W-:-:S06]  /*5f00*/  FFMA.FTZ R0, R70, c[0x0][0x23c], -R12 ;  /* 0x00008f0046007a23 */ /* 0x008fcc000001080c */
[----:B------:R2:W-:Y:S08]  /*5f10*/  MUFU.EX2 R183, R5 ;  /* 0x0000000500b77308 */ /* 0x0005f00000000800 */
[----:B------:R3:W-:Y:S01]  /*5f20*/  MUFU.EX2 R226, R0 ;  /* 0x0000000000e27308 */ /* 0x0007e20000000800 */
[----:B-1----:R-:W-:Y:S02]  /*5f30*/  FMNMX.FTZ R2, R170, R167, !PT ;  /* 0x000000a7aa027209 */ /* 0x002fe40007810000 */
[----:B----4-:R-:W-:Y:S01]  /*5f40*/  F2FP.BF16.PACK_AB R9, R172, R15 ;  /* 0x0000000fac09723e */ /* 0x010fe200000010ff */
[----:B--2---:R-:W-:-:S02]  /*5f50*/  FFMA.FTZ R5, R57, c[0x0][0x23c], -R13 ;  /* 0x00008f0039057a23 */ /* 0x004fc4000001080d */
[----:B------:R-:W1:Y:S02]  /*5f60*/  LDSM.16.MT88.4 R56, [R221+0xc000] ;  /* 0x00c00000dd38783b */ /* 0x000e640000004200 */
[----:B------:R-:W2:Y:S01]  /*5f70*/  MUFU.EX2 R229, R5 ;  /* 0x0000000500e57308 */ /* 0x000ea20000000800 */
[----:B---3--:R-:W-:-:S07]  /*5f80*/  FFMA.FTZ R0, R69, c[0x0][0x23c], -R12 ;  /* 0x00008f0045007a23 */ /* 0x008fce000001080c */
[----:B------:R3:W4:Y:S01]  /*5f90*/  MUFU.EX2 R232, R0 ;  /* 0x0000000000e87308 */ /* 0x0007220000000800 */
[----:B--2---:R-:W-:Y:S01]  /*5fa0*/  F2FP.BF16.PACK_AB R10, R229, R183 ;  /* 0x000000b7e50a723e */ /* 0x004fe200000010ff */
[----:B---3--:R-:W-:Y:S01]  /*5fb0*/  FFMA.FTZ R0, R66, c[0x0][0x23c], -R13 ;  /* 0x00008f0042007a23 */ /* 0x008fe2000001080d */
[----:B----4-:R-:W-:-:S05]  /*5fc0*/  F2FP.BF16.PACK_AB R11, R232, R226 ;  /* 0x000000e2e80b723e */ /* 0x010fca00000010ff */
[----:B------:R2:W-:Y:S02]  /*5fd0*/  MUFU.EX2 R220, R0 ;  /* 0x0000000000dc7308 */ /* 0x0005e40000000800 */
[C---:B------:R-:W-:Y:S08]  /*5fe0*/  HMMA.16816.F32.BF16 R20, R8.reuse, R72, RZ ;  /* 0x000000480814723c */ /* 0x040ff000000418ff */
[----:B------:R-:W-:Y:S01]  /*5ff0*/  HMMA.16816.F32.BF16 R24, R8, R80, RZ ;  /* 0x000000500818723c */ /* 0x000fe200000418ff */
[----:B--2---:R-:W-:-:S02]  /*6000*/  FFMA.FTZ R0, R64, c[0x0][0x23c], -R13 ;  /* 0x00008f0040007a23 */ /* 0x004fc4000001080d */
[----:B------:R-:W-:Y:S02]  /*6010*/  LDSM.16.MT88.4 R64, [R221+0xc800] ;  /* 0x00c80000dd40783b */ /* 0x000fe40000004200 */
[----:B------:R2:W3:Y:S03]  /*6020*/  MUFU.EX2 R186, R0 ;  /* 0x0000000000ba7308 */ /* 0x0004e60000000800 */
[C---:B------:R-:W-:Y:S08]  /*6030*/  HMMA.16816.F32.BF16 R32, R8.reuse, R96, RZ ;  /* 0x000000600820723c */ /* 0x040ff000000418ff */
[----:B------:R-:W-:Y:S01]  /*6040*/  HMMA.16816.F32.BF16 R40, R8, R116, RZ ;  /* 0x000000740828723c */ /* 0x000fe200000418ff */
[----:B--2---:R-:W-:Y:S01]  /*6050*/  FFMA.FTZ R0, R61, c[0x0][0x23c], -R13 ;  /* 0x00008f003d007a23 */ /* 0x004fe2000001080d */
[----:B---3--:R-:W-:-:S06]  /*6060*/  F2FP.BF16.PACK_AB R4, R186, R220 ;  /* 0x000000dcba04723e */ /* 0x008fcc00000010ff */
[C---:B-1----:R-:W-:Y:S01]  /*6070*/  HMMA.16816.F32.BF16 R16, R8.reuse, R56, RZ ;  /* 0x000000380810723c */ /* 0x042fe200000418ff */
[----:B------:R1:W-:Y:S07]  /*6080*/  MUFU.EX2 R184, R0 ;  /* 0x0000000000b87308 */ /* 0x0003ee0000000800 */
[C---:B------:R-:W-:Y:S08]  /*6090*/  HMMA.16816.F32.BF16 R44, R8.reuse, R124, RZ ;  /* 0x0000007c082c723c */ /* 0x040ff000000418ff */
[----:B------:R-:W-:Y:S01]  /*60a0*/  HMMA.16816.F32.BF16 R28, R8, R84, RZ ;  /* 0x00000054081c723c */ /* 0x000fe200000418ff */
[----:B-1----:R-:W-:-:S04]  /*60b0*/  FFMA.FTZ R0, R60, c[0x0][0x23c], -R13 ;  /* 0x00008f003c007a23 */ /* 0x002fc8000001080d */
[----:B------:R1:W2:Y:S03]  /*60c0*/  MUFU.EX2 R182, R0 ;  /* 0x0000000000b67308 */ /* 0x0002a60000000800 */
[C---:B------:R-:W-:Y:S08]  /*60d0*/  HMMA.16816.F32.BF16 R48, R8.reuse, R128, RZ ;  /* 0x000000800830723c */ /* 0x040ff000000418ff */
[----:B------:R-:W-:Y:S01]  /*60e0*/  HMMA.16816.F32.BF16 R52, R8, R58, RZ ;  /* 0x0000003a0834723c */ /* 0x000fe200000418ff */
[----:B-1----:R-:W-:Y:S01]  /*60f0*/  FFMA.FTZ R0, R90, c[0x0][0x23c], -R12 ;  /* 0x00008f005a007a23 */ /* 0x002fe2000001080c */
[----:B--2---:R-:W-:-:S06]  /*6100*/  F2FP.BF16.PACK_AB R6, R182, R184 ;  /* 0x000000b8b606723e */ /* 0x004fcc00000010ff */
[C---:B------:R-:W-:Y:S01]  /*6110*/  HMMA.16816.F32.BF16 R76, R8.reuse, R74, RZ ;  /* 0x0000004a084c723c */ /* 0x040fe200000418ff */
[----:B------:R1:W-:Y:S07]  /*6120*/  MUFU.EX2 R185, R0 ;  /* 0x0000000000b97308 */ /* 0x0003ee0000000800 */
[C---:B------:R-:W-:Y:S08]  /*6130*/  HMMA.16816.F32.BF16 R140, R8.reuse, R82, RZ ;  /* 0x00000052088c723c */ /* 0x040ff000000418ff */
[----:B------:R-:W-:Y:S01]  /*6140*/  HMMA.16816.F32.BF16 R136, R8, R86, RZ ;  /* 0x000000560888723c */ /* 0x000fe200000418ff */
[----:B-1----:R-:W-:-:S04]  /*6150*/  FFMA.FTZ R0, R71, c[0x0][0x23c], -R12 ;  /* 0x00008f0047007a23 */ /* 0x002fc8000001080c */
[----:B------:R1:W2:Y:S03]  /*6160*/  MUFU.EX2 R187, R0 ;  /* 0x0000000000bb7308 */ /* 0x0002a60000000800 */
[C---:B------:R-:W-:Y:S08]  /*6170*/  HMMA.16816.F32.BF16 R132, R8.reuse, R98, RZ ;  /* 0x000000620884723c */ /* 0x040ff000000418ff */
[C---:B------:R-:W-:Y:S01]  /*6180*/  HMMA.16816.F32.BF16 R120, R8.reuse, R118, RZ ;  /* 0x000000760878723c */ /* 0x040fe200000418ff */
[--C-:B-1----:R-:W-:Y:S01]  /*6190*/  FFMA.FTZ R0, R68, c[0x0][0x23c], -R12.reuse ;  /* 0x00008f0044007a23 */ /* 0x102fe2000001080c */
[----:B--2---:R-:W-:Y:S01]  /*61a0*/  F2FP.BF16.PACK_AB R5, R187, R185 ;  /* 0x000000b9bb05723e */ /* 0x004fe200000010ff */
[----:B------:R-:W1:Y:S05]  /*61b0*/  LDSM.16.MT88.4 R68, [R222+0xc800] ;  /* 0x00c80000de44783b */ /* 0x000e6a0000004200 */
[C---:B------:R-:W-:Y:S01]  /*61c0*/  HMMA.16816.F32.BF16 R60, R8.reuse, R126, RZ ;  /* 0x0000007e083c723c */ /* 0x040fe200000418ff */
[----:B------:R2:W-:Y:S07]  /*61d0*/  MUFU.EX2 R228, R0 ;  /* 0x0000000000e47308 */ /* 0x0005ee0000000800 */
[----:B------:R-:W-:Y:S01]  /*61e0*/  HMMA.16816.F32.BF16 R36, R8, R130, RZ ;  /* 0x000000820824723c */ /* 0x000fe200000418ff */
[----:B--2---:R-:W-:-:S02]  /*61f0*/  FFMA.FTZ R0, R88, c[0x0][0x23c], -R12 ;  /* 0x00008f0058007a23 */ /* 0x004fc4000001080c */
[----:B------:R-:W-:Y:S02]  /*6200*/  LDSM.16.MT88.4 R88, [R223+0xe800] ;  /* 0x00e80000df58783b */ /* 0x000fe40000004200 */
[----:B------:R2:W3:Y:S02]  /*6210*/  MUFU.EX2 R181, R0 ;  /* 0x0000000000b57308 */ /* 0x0004e40000000800 */
[----:B--2---:R-:W-:Y:S02]  /*6220*/  FMNMX.FTZ R0, R166, R2, !PT ;  /* 0x00000002a6007209 */ /* 0x004fe40007810000 */
[----:B---3--:R-:W-:Y:S02]  /*6230*/  F2FP.BF16.PACK_AB R7, R181, R228 ;  /* 0x000000e4b507723e */ /* 0x008fe400000010ff */
[----:B------:R-:W-:-:S04]  /*6240*/  FMNMX.FTZ R0, R164, R0, !PT ;  /* 0x00000000a4007209 */ /* 0x000fc80007810000 */
[----:B------:R-:W-:Y:S01]  /*6250*/  FMNMX.FTZ R0, R150, R0, !PT ;  /* 0x0000000096007209 */ /* 0x000fe20007810000 */
[----:B-1----:R-:W-:Y:S03]  /*6260*/  HMMA.16816.F32.BF16 R196, R4, R68, R20 ;  /* 0x0000004404c4723c */ /* 0x002fe60000041814 */
        /* <DEDUP_REMOVED lines=8> */
[C---:B------:R-:W-:Y:S01]  /*62f0*/  HMMA.16816.F32.BF16 R24, R4.reuse, R92, R40 ;  /* 0x0000005c0418723c */ /* 0x040fe20000041828 */
[----:B------:R-:W-:Y:S02]  /*6300*/  FMNMX.FTZ R0, R180, R169, !PT ;  /* 0x000000a9b4007209 */ /* 0x000fe40007810000 */
[----:B------:R-:W-:Y:S02]  /*6310*/  FMNMX.FTZ R2, R152, R2, !PT ;  /* 0x0000000298027209 */ /* 0x000fe40007810000 */
[----:B------:R-:W-:Y:S02]  /*6320*/  FMNMX.FTZ R0, R168, R0, !PT ;  /* 0x00000000a8007209 */ /* 0x000fe40007810000 */
[----:B------:R-:W-:Y:S01]  /*6330*/  FMNMX.FTZ R2, R216, R2, !PT ;  /* 0x00000002d8027209 */ /* 0x000fe20007810000 */
[----:B------:R-:W-:Y:S01]  /*6340*/  HMMA.16816.F32.BF16 R188, R4, R64, R16 ;  /* 0x0000004004bc723c */ /* 0x000fe20000041810 */
[----:B------:R-:W-:-:S02]  /*6350*/  FMNMX.FTZ R0, R165, R0, !PT ;  /* 0x00000000a5007209 */ /* 0x000fc40007810000 */
[----:B------:R-:W-:Y:S02]  /*6360*/  FMNMX.FTZ R2, R209, R2, !PT ;  /* 0x00000002d1027209 */ /* 0x000fe40007810000 */
[----:B------:R-:W-:Y:S02]  /*6370*/  FMNMX.FTZ R0, R151, R0, !PT ;  /* 0x0000000097007209 */ /* 0x000fe40007810000 */
[----:B------:R-:W-:Y:S01]  /*6380*/  FMNMX.FTZ R8, R206, R2, !PT ;  /* 0x00000002ce087209 */ /* 0x000fe20007810000 */
[----:B------:R-:W-:Y:S01]  /*6390*/  IMAD.MOV.U32 R177, RZ, RZ, R20 ;  /* 0x000000ffffb17224 */ /* 0x000fe200078e0014 */
[----:B------:R-:W-:Y:S01]  /*63a0*/  FMNMX.FTZ R2, R149, R0, !PT ;  /* 0x0000000095027209 */ /* 0x000fe20007810000 */
[C---:B------:R-:W-:Y:S01]  /*63b0*/  HMMA.16816.F32.BF16 R192, R4.reuse, R100, R28 ;  /* 0x0000006404c0723c */ /* 0x040fe2000004181c */
[----:B------:R-:W-:Y:S01]  /*63c0*/  FMNMX.FTZ R0, R204, R8, !PT ;  /* 0x00000008cc007209 */ /* 0x000fe20007810000 */
[----:B------:R-:W-:Y:S01]  /*63d0*/  IMAD.MOV.U32 R179, RZ, RZ, R22 ;  /* 0x000000ffffb37224 */ /* 0x000fe200078e0016 */
[----:B------:R-:W-:Y:S01]  /*63e0*/  FMNMX.FTZ R2, R147, R2, !PT ;  /* 0x0000000293027209 */ /* 0x000fe20007810000 */
[----:B------:R-:W-:Y:S01]  /*63f0*/  IMAD.MOV.U32 R22, RZ, RZ, R186 ;  /* 0x000000ffff167224 */ /* 0x000fe200078e00ba */
[----:B------:R-:W-:Y:S01]  /*6400*/  MOV R32, R21 ;  /* 0x0000001500207202 */ /* 0x000fe20000000f00 */
[----:B------:R-:W1:Y:S01]  /*6410*/  SHFL.BFLY PT, R8, R0, 0x2, 0x1f ;  /* 0x0c401f0000087f89 */ /* 0x000e6200000e0000 */
[----:B------:R-:W-:Y:S01]  /*6420*/  FMNMX.FTZ R2, R146, R2, !PT ;  /* 0x0000000292027209 */ /* 0x000fe20007810000 */
[----:B------:R-:W-:Y:S01]  /*6430*/  IMAD.MOV.U32 R20, RZ, RZ, R27 ;  /* 0x000000ffff147224 */ /* 0x000fe200078e001b */
[----:B------:R-:W-:Y:S01]  /*6440*/  MOV R21, R26 ;  /* 0x0000001a00157202 */ /* 0x000fe20000000f00 */
[----:B------:R-:W-:Y:S01]  /*6450*/  IMAD.MOV.U32 R18, RZ, RZ, R24 ;  /* 0x000000ffff127224 */ /* 0x000fe200078e0018 */
[----:B------:R-:W-:Y:S01]  /*6460*/  MOV R19, R25 ;  /* 0x0000001900137202 */ /* 0x000fe20000000f00 */
[----:B------:R-:W-:Y:S01]  /*6470*/  HMMA.16816.F32.BF16 R76, R4, R70, R76 ;  /* 0x00000046044c723c */ /* 0x000fe2000004184c */
[----:B------:R-:W-:-:S02]  /*6480*/  FMNMX.FTZ R2, R174, R2, !PT ;  /* 0x00000002ae027209 */ /* 0x000fc40007810000 */
[----:B------:R-:W-:Y:S02]  /*6490*/  MOV R178, R23 ;  /* 0x0000001700b27202 */ /* 0x000fe40000000f00 */
[----:B------:R-:W-:Y:S02]  /*64a0*/  FMNMX.FTZ R2, R159, R2, !PT ;  /* 0x000000029f027209 */ /* 0x000fe40007810000 */
[----:B------:R-:W-:Y:S01]  /*64b0*/  MOV R23, R187 ;  /* 0x000000bb00177202 */ /* 0x000fe20000000f00 */
[----:B------:R-:W-:Y:S01]  /*64c0*/  HMMA.16816.F32.BF16 R24, R4, R108, R44 ;  /* 0x0000006c0418723c */ /* 0x000fe2000004182c */
[----:B------:R-:W-:-:S03]  /*64d0*/  FMNMX.FTZ R2, R156, R2, !PT ;  /* 0x000000029c027209 */ /* 0x000fc60007810000 */
[----:B------:R-:W-:Y:S01]  /*64e0*/  MOV R17, R195 ;  /* 0x000000c300117202 */ /* 0x000fe20000000f00 */
[----:B------:R-:W-:Y:S01]  /*64f0*/  IMAD.MOV.U32 R16, RZ, RZ, R192 ;  /* 0x000000ffff107224 */ /* 0x000fe200078e00c0 */
[----:B------:R-:W-:Y:S01]  /*6500*/  FMNMX.FTZ R2, R153, R2, !PT ;  /* 0x0000000299027209 */ /* 0x000fe20007810000 */
[----:B------:R-:W-:Y:S01]  /*6510*/  IMAD.MOV.U32 R11, RZ, RZ, R194 ;  /* 0x000000ffff0b7224 */ /* 0x000fe200078e00c2 */
[----:B------:R-:W-:Y:S01]  /*6520*/  MOV R14, R193 ;  /* 0x000000c1000e7202 */ /* 0x000fe20000000f00 */
[----:B------:R-:W-:Y:S01]  /*6530*/  HMMA.16816.F32.BF16 R140, R4, R106, R140 ;  /* 0x0000006a048c723c */ /* 0x000fe2000004188c */
[----:B------:R-:W-:Y:S01]  /*6540*/  FMNMX.FTZ R2, R218, R2, !PT ;  /* 0x00000002da027209 */ /* 0x000fe20007810000 */
[----:B------:R-:W-:Y:S01]  /*6550*/  IMAD.MOV.U32 R33, RZ, RZ, R17 ;  /* 0x000000ffff217224 */ /* 0x000fe200078e0011 */
[----:B-1----:R-:W-:Y:S01]  /*6560*/  FMNMX.FTZ R0, R0, R8, !PT ;  /* 0x0000000800007209 */ /* 0x002fe20007810000 */
[----:B------:R-:W-:Y:S01]  /*6570*/  IMAD.MOV.U32 R35, RZ, RZ, R14 ;  /* 0x000000ffff237224 */ /* 0x000fe200078e000e */
[----:B------:R-:W-:-:S02]  /*6580*/  FMNMX.FTZ R2, R211, R2, !PT ;  /* 0x00000002d3027209 */ /* 0x000fc40007810000 */
[----:B------:R-:W-:Y:S01]  /*6590*/  MOV R43, R11 ;  /* 0x0000000b002b7202 */ /* 0x000fe20000000f00 */
[----:B------:R-:W1:Y:S01]  /*65a0*/  SHFL.BFLY PT, R9, R0, 0x1, 0x1f ;  /* 0x0c201f0000097f89 */ /* 0x000e6200000e0000 */
[----:B------:R-:W-:Y:S01]  /*65b0*/  FMNMX.FTZ R2, R208, R2, !PT ;  /* 0x00000002d0027209 */ /* 0x000fe20007810000 */
[C---:B------:R-:W-:Y:S01]  /*65c0*/  HMMA.16816.F32.BF16 R136, R4.reuse, R102, R136 ;  /* 0x000000660488723c */ /* 0x040fe20000041888 */
[----:B------:R-:W-:Y:S02]  /*65d0*/  MOV R46, R22 ;  /* 0x00000016002e7202 */ /* 0x000fe40000000f00 */
[----:B------:R-:W-:Y:S02]  /*65e0*/  FMNMX.FTZ R8, R205, R2, !PT ;  /* 0x00000002cd087209 */ /* 0x000fe40007810000 */
[----:B------:R-:W-:Y:S01]  /*65f0*/  MOV R244, R24 ;  /* 0x0000001800f47202 */ /* 0x000fe20000000f00 */
[----:B------:R-:W-:Y:S01]  /*6600*/  IMAD.MOV.U32 R239, RZ, RZ, R25 ;  /* 0x000000ffffef7224 */ /* 0x000fe200078e0019 */
[----:B------:R-:W-:Y:S01]  /*6610*/  MOV R238, R26 ;  /* 0x0000001a00ee7202 */ /* 0x000fe20000000f00 */
[----:B------:R-:W-:Y:S01]  /*6620*/  IMAD.MOV.U32 R237, RZ, RZ, R27 ;  /* 0x000000ffffed7224 */ /* 0x000fe200078e001b */
[----:B------:R-:W2:Y:S01]  /*6630*/  SHFL.BFLY PT, R10, R8, 0x2, 0x1f ;  /* 0x0c401f00080a7f89 */ /* 0x000ea200000e0000 */
[----:B------:R-:W-:Y:S01]  /*6640*/  HMMA.16816.F32.BF16 R24, R4, R88, R48 ;  /* 0x000000580418723c */ /* 0x000fe20000041830 */
[----:B------:R-:W-:-:S06]  /*6650*/  MOV R34, R16 ;  /* 0x0000001000227202 */ /* 0x000fcc0000000f00 */
[----:B------:R-:W-:Y:S01]  /*6660*/  IMAD.MOV.U32 R51, RZ, RZ, R23 ;  /* 0x000000ffff337224 */ /* 0x000fe200078e0017 */
[----:B------:R-:W-:Y:S01]  /*6670*/  HMMA.16816.F32.BF16 R192, R4, R114, R132 ;  /* 0x0000007204c0723c */ /* 0x000fe20000041884 */
[----:B------:R-:W-:Y:S01]  /*6680*/  IMAD.MOV.U32 R49, RZ, RZ, R19 ;  /* 0x000000ffff317224 */ /* 0x000fe200078e0013 */
[----:B------:R-:W-:-:S05]  /*6690*/  MOV R50, R183 ;  /* 0x000000b700327202 */ /* 0x000fca0000000f00 */
[----:B------:R-:W-:Y:S01]  /*66a0*/  IMAD.MOV.U32 R134, RZ, RZ, R21 ;  /* 0x000000ffff867224 */ /* 0x000fe200078e0015 */
[----:B------:R-:W-:Y:S01]  /*66b0*/  HMMA.16816.F32.BF16 R240, R4, R94, R120 ;  /* 0x0000005e04f0723c */ /* 0x000fe20000041878 */
[----:B------:R-:W-:Y:S01]  /*66c0*/  MOV R135, R20 ;  /* 0x0000001400877202 */ /* 0x000fe20000000f00 */
[----:B------:R-:W-:Y:S01]  /*66d0*/  IMAD.MOV.U32 R132, RZ, RZ, R182 ;  /* 0x000000ffff847224 */ /* 0x000fe200078e00b6 */
[----:B------:R-:W-:-:S04]  /*66e0*/  MOV R133, R18 ;  /* 0x0000001200857202 */ /* 0x000fc80000000f00 */
[----:B------:R-:W-:Y:S01]  /*66f0*/  MOV R123, R181 ;  /* 0x000000b5007b7202 */ /* 0x000fe20000000f00 */
[----:B------:R-:W-:Y:S01]  /*6700*/  IMAD.MOV.U32 R235, RZ, RZ, R25 ;  /* 0x000000ffffeb7224 */ /* 0x000fe200078e0019 */
[----:B------:R-:W-:Y:S01]  /*6710*/  MOV R25, R172 ;  /* 0x000000ac00197202 */ /* 0x000fe20000000f00 */
[----:B------:R-:W-:Y:S01]  /*6720*/  IMAD.MOV.U32 R233, RZ, RZ, R27 ;  /* 0x000000ffffe97224 */ /* 0x000fe200078e001b */
[----:B-1----:R-:W-:Y:S01]  /*6730*/  FMNMX.FTZ R172, R0, R9, !PT ;  /* 0x0000000900ac7209 */ /* 0x002fe20007810000 */
[C---:B------:R-:W-:Y:S01]  /*6740*/  HMMA.16816.F32.BF16 R212, R4.reuse, R110, R60 ;  /* 0x0000006e04d4723c */ /* 0x040fe2000004183c */
[----:B--2---:R-:W-:Y:S01]  /*6750*/  FMNMX.FTZ R0, R8, R10, !PT ;  /* 0x0000000a08007209 */ /* 0x004fe20007810000 */
[----:B------:R-:W-:Y:S01]  /*6760*/  IMAD.MOV.U32 R42, RZ, RZ, R25 ;  /* 0x000000ffff2a7224 */ /* 0x000fe200078e0019 */
[C---:B------:R-:W-:Y:S01]  /*6770*/  FSETP.NEU.FTZ.AND P1, PT, R172.reuse, -INF , PT ;  /* 0xff800000ac00780b */ /* 0x040fe20003f3d000 */
[----:B------:R-:W-:Y:S01]  /*6780*/  FMUL.FTZ R2, R172, c[0x0][0x23c] ;  /* 0x00008f00ac027a20 */ /* 0x000fe20000410000 */
[----:B------:R-:W-:Y:S01]  /*6790*/  MOV R234, R26 ;  /* 0x0000001a00ea7202 */ /* 0x000fe20000000f00 */
[----:B------:R-:W-:Y:S01]  /*67a0*/  IMAD.MOV.U32 R26, RZ, RZ, R184 ;  /* 0x000000ffff1a7224 */ /* 0x000fe200078e00b8 */
[----:B------:R-:W-:Y:S01]  /*67b0*/  MOV R27, R185 ;  /* 0x000000b9001b7202 */ /* 0x000fe20000000f00 */
[----:B------:R-:W-:Y:S01]  /*67c0*/  HMMA.16816.F32.BF16 R248, R4, R90, R36 ;  /* 0x0000005a04f8723c */ /* 0x000fe20000041824 */
[----:B------:R-:W-:-:S02]  /*67d0*/  FSEL R2, R2, RZ, P1 ;  /* 0x000000ff02027208 */ /* 0x000fc40000800000 */
[----:B------:R-:W-:Y:S01]  /*67e0*/  MOV R236, R24 ;  /* 0x0000001800ec7202 */ /* 0x000fe20000000f00 */
[----:B------:R-:W-:Y:S01]  /*67f0*/  IMAD.MOV.U32 R24, RZ, RZ, R15 ;  /* 0x000000ffff187224 */ /* 0x000fe200078e000f */
[----:B------:R-:W-:Y:S01]  /*6800*/  MOV R41, R26 ;  /* 0x0000001a00297202 */ /* 0x000fe20000000f00 */
[----:B------:R-:W-:Y:S02]  /*6810*/  IMAD.MOV.U32 R47, RZ, RZ, R27 ;  /* 0x000000ffff2f7224 */ /* 0x000fe400078e001b */
[----:B------:R-:W-:Y:S01]  /*6820*/  HMMA.16816.F32.BF16 R184, R4, R66, R52 ;  /* 0x0000004204b8723c */ /* 0x000fe20000041834 */
[----:B------:R-:W1:Y:S06]  /*6830*/  SHFL.BFLY PT, R5, R0, 0x1, 0x1f ;  /* 0x0c201f0000057f89 */ /* 0x000e6c00000e0000 */
[----:B------:R-:W-:-:S04]  /*6840*/  FFMA.FTZ R4, R170, c[0x0][0x23c], -R2 ;  /* 0x00008f00aa047a23 */ /* 0x000fc80000010802 */
[----:B------:R2:W-:Y:S01]  /*6850*/  MUFU.EX2 R40, R4 ;  /* 0x0000000400287308 */ /* 0x0005e20000000800 */
[----:B-1----:R-:W-:Y:S01]  /*6860*/  FMNMX.FTZ R170, R0, R5, !PT ;  /* 0x0000000500aa7209 */ /* 0x002fe20007810000 */
[--C-:B------:R-:W-:Y:S02]  /*6870*/  FFMA.FTZ R0, R148, c[0x0][0x23c], -R2.reuse ;  /* 0x00008f0094007a23 */ /* 0x100fe40000010802 */
[----:B--2---:R-:W-:Y:S01]  /*6880*/  FFMA.FTZ R4, R167, c[0x0][0x23c], -R2 ;  /* 0x00008f00a7047a23 */ /* 0x004fe20000010802 */
[----:B------:R-:W-:-:S03]  /*6890*/  FSETP.NEU.FTZ.AND P1, PT, R170, -INF , PT ;  /* 0xff800000aa00780b */ /* 0x000fc60003f3d000 */
[----:B------:R1:W-:Y:S08]  /*68a0*/  MUFU.EX2 R45, R0 ;  /* 0x00000000002d7308 */ /* 0x0003f00000000800 */
[----:B------:R2:W3:Y:S01]  /*68b0*/  MUFU.EX2 R15, R4 ;  /* 0x00000004000f7308 */ /* 0x0004e20000000800 */
[----:B-1----:R-:W-:-:S05]  /*68c0*/  FMUL.FTZ R0, R170, c[0x0][0x23c] ;  /* 0x00008f00aa007a20 */ /* 0x002fca0000410000 */
[----:B------:R-:W-:Y:S01]  /*68d0*/  FSEL R0, R0, RZ, P1 ;  /* 0x000000ff00007208 */ /* 0x000fe20000800000 */
[----:B--2---:R-:W-:Y:S01]  /*68e0*/  FFMA.FTZ R4, R166, c[0x0][0x23c], -R2 ;  /* 0x00008f00a6047a23 */ /* 0x004fe20000010802 */
[----:B---3--:R-:W-:-:S03]  /*68f0*/  F2FP.BF16.PACK_AB R8, R15, R40 ;  /* 0x000000280f08723e */ /* 0x008fc600000010ff */
[----:B------:R1:W-:Y:S02]  /*6900*/  MUFU.EX2 R44, R4 ;  /* 0x00000004002c7308 */ /* 0x0003e40000000800 */
[----:B-1----:R-:W-:-:S06]  /*6910*/  FFMA.FTZ R4, R164, c[0x0][0x23c], -R2 ;  /* 0x00008f00a4047a23 */ /* 0x002fcc0000010802 */
[----:B------:R1:W2:Y:S02]  /*6920*/  MUFU.EX2 R225, R4 ;  /* 0x0000000400e17308 */ /* 0x0002a40000000800 */
[----:B-1----:R-:W-:Y:S01]  /*6930*/  FFMA.FTZ R4, R150, c[0x0][0x23c], -R2 ;  /* 0x00008f0096047a23 */ /* 0x002fe20000010802 */
[----:B--2---:R-:W-:-:S05]  /*6940*/  F2FP.BF16.PACK_AB R10, R225, R44 ;  /* 0x0000002ce10a723e */ /* 0x004fca00000010ff */
[----:B------:R1:W-:Y:S02]  /*6950*/  MUFU.EX2 R121, R4 ;  /* 0x0000000400797308 */ /* 0x0003e40000000800 */
[----:B-1----:R-:W-:-:S06]  /*6960*/  FFMA.FTZ R4, R145, c[0x0][0x23c], -R2 ;  /* 0x00008f0091047a23 */ /* 0x002fcc0000010802 */
[----:B------:R1:W-:Y:S02]  /*6970*/  MUFU.EX2 R227, R4 ;  /* 0x0000000400e37308 */ /* 0x0003e40000000800 */
[----:B-1----:R-:W-:-:S06]  /*6980*/  FFMA.FTZ R4, R144, c[0x0][0x23c], -R2 ;  /* 0x00008f0090047a23 */ /* 0x002fcc0000010802 */
[----:B------:R1:W2:Y:S02]  /*6990*/  MUFU.EX2 R122, R4 ;  /* 0x00000004007a7308 */ /* 0x0002a40000000800 */
[----:B-1----:R-:W-:Y:S01]  /*69a0*/  FFMA.FTZ R4, R180, c[0x0][0x23c], -R0 ;  /* 0x00008f00b4047a23 */ /* 0x002fe20000010800 */
[----:B--2---:R-:W-:-:S05]  /*69b0*/  F2FP.BF16.PACK_AB R6, R122, R227 ;  /* 0x000000e37a06723e */ /* 0x004fca00000010ff */
[----:B------:R1:W-:Y:S02]  /*69c0*/  MUFU.EX2 R252, R4 ;  /* 0x0000000400fc7308 */ /* 0x0003e40000000800 */
[----:B-1----:R-:W-:Y:S01]  /*69d0*/  FFMA.FTZ R4, R169, c[0x0][0x23c], -R0 ;  /* 0x00008f00a9047a23 */ /* 0x002fe20000010800 */
[----:B------:R-:W-:-:S05]  /*69e0*/  MOV R169, R24 ;  /* 0x0000001800a97202 */ /* 0x000fca0000000f00 */
        /* <DEDUP_REMOVED lines=10> */
[----:B------:R-:W-:Y:S01]  /*6a90*/  MOV R56, R33 ;  /* 0x0000002100387202 */ /* 0x000fe20000000f00 */
[----:B------:R-:W-:Y:S01]  /*6aa0*/  HMMA.16816.F32.BF16 R16, R8, R72, RZ ;  /* 0x000000480810723c */ /* 0x000fe200000418ff */
[----:B------:R-:W-:-:S02]  /*6ab0*/  IMAD.MOV.U32 R57, RZ, RZ, R32 ;  /* 0x000000ffff397224 */ /* 0x000fc400078e0020 */
[----:B-1----:R-:W-:-:S04]  /*6ac0*/  FFMA.FTZ R4, R149, c[0x0][0x23c], -R0 ;  /* 0x00008f0095047a23 */ /* 0x002fc80000010800 */
[----:B------:R-:W-:Y:S01]  /*6ad0*/  MOV R72, R35 ;  /* 0x0000002300487202 */ /* 0x000fe20000000f00 */
[----:B------:R1:W2:Y:S01]  /*6ae0*/  MUFU.EX2 R39, R4 ;  /* 0x0000000400277308 */ /* 0x0002a20000000800 */
[----:B------:R-:W-:Y:S01]  /*6af0*/  HMMA.16816.F32.BF16 R28, R8, R80, RZ ;  /* 0x00000050081c723c */ /* 0x000fe200000418ff */
[----:B------:R-:W-:-:S06]  /*6b00*/  IMAD.MOV.U32 R73, RZ, RZ, R43 ;  /* 0x000000ffff497224 */ /* 0x000fcc00078e002b */
[----:B------:R-:W-:Y:S01]  /*6b10*/  MOV R80, R132 ;  /* 0x0000008400507202 */ /* 0x000fe20000000f00 */
[----:B------:R-:W-:Y:S01]  /*6b20*/  HMMA.16816.F32.BF16 R24, R8, R84, RZ ;  /* 0x000000540818723c */ /* 0x000fe200000418ff */
[----:B-1----:R-:W-:Y:S01]  /*6b30*/  FFMA.FTZ R4, R147, c[0x0][0x23c], -R0 ;  /* 0x00008f0093047a23 */ /* 0x002fe20000010800 */
[----:B--2---:R-:W-:-:S05]  /*6b40*/  F2FP.BF16.PACK_AB R5, R39, R48 ;  /* 0x000000302705723e */ /* 0x004fca00000010ff */
[----:B------:R-:W-:Y:S01]  /*6b50*/  IMAD.MOV.U32 R85, RZ, RZ, R34 ;  /* 0x000000ffff557224 */ /* 0x000fe200078e0022 */
[----:B------:R-:W-:Y:S01]  /*6b60*/  MOV R84, R40 ;  /* 0x0000002800547202 */ /* 0x000fe20000000f00 */
[----:B------:R1:W-:Y:S01]  /*6b70*/  MUFU.EX2 R37, R4 ;  /* 0x0000000400257308 */ /* 0x0003e20000000800 */
[----:B------:R-:W-:Y:S01]  /*6b80*/  HMMA.16816.F32.BF16 R32, R8, R82, RZ ;  /* 0x000000520820723c */ /* 0x000fe200000418ff */
[----:B-1----:R-:W-:-:S06]  /*6b90*/  FFMA.FTZ R4, R146, c[0x0][0x23c], -R0 ;  /* 0x00008f0092047a23 */ /* 0x002fcc0000010800 */
[----:B------:R1:W2:Y:S02]  /*6ba0*/  MUFU.EX2 R36, R4 ;  /* 0x0000000400247308 */ /* 0x0002a40000000800 */
[----:B-1----:R-:W-:Y:S01]  /*6bb0*/  F2FP.BF16.PACK_AB R4, R45, R121 ;  /* 0x000000792d04723e */ /* 0x002fe200000010ff */
[----:B--2---:R-:W-:Y:S01]  /*6bc0*/  IMAD.MOV.U32 R81, RZ, RZ, R36 ;  /* 0x000000ffff517224 */ /* 0x004fe200078e0024 */
[----:B------:R-:W-:-:S07]  /*6bd0*/  F2FP.BF16.PACK_AB R7, R36, R37 ;  /* 0x000000252407723e */ /* 0x000fce00000010ff */
[C---:B------:R-:W-:Y:S07]  /*6be0*/  HMMA.16816.F32.BF16 R180, R4.reuse, R64, R20 ;  /* 0x0000004004b4723c */ /* 0x040fee0000041814 */
[----:B------:R-:W-:Y:S01]  /*6bf0*/  MOV R65, R42 ;  /* 0x0000002a00417202 */ /* 0x000fe20000000f00 */
[----:B------:R-:W-:Y:S01]  /*6c00*/  HMMA.16816.F32.BF16 R52, R4, R68, R16 ;  /* 0x000000440434723c */ /* 0x000fe20000041810 */
[----:B------:R-:W-:-:S07]  /*6c10*/  IMAD.MOV.U32 R64, RZ, RZ, R37 ;  /* 0x000000ffff407224 */ /* 0x000fce00078e0025 */
[C---:B------:R-:W-:Y:S07]  /*6c20*/  HMMA.16816.F32.BF16 R20, R8.reuse, R96, RZ ;  /* 0x000000600814723c */ /* 0x040fee00000418ff */
[----:B------:R-:W-:Y:S01]  /*6c30*/  MOV R97, R122 ;  /* 0x0000007a00617202 */ /* 0x000fe20000000f00 */
[----:B------:R-:W-:Y:S01]  /*6c40*/  HMMA.16816.F32.BF16 R16, R8, R116, RZ ;  /* 0x000000740810723c */ /* 0x000fe200000418ff */
[----:B------:R-:W-:-:S06]  /*6c50*/  IMAD.MOV.U32 R96, RZ, RZ, R123 ;  /* 0x000000ffff607224 */ /* 0x000fcc00078e007b */
[----:B------:R-:W-:Y:S01]  /*6c60*/  IMAD.MOV.U32 R116, RZ, RZ, R44 ;  /* 0x000000ffff747224 */ /* 0x000fe200078e002c */
[----:B------:R-:W-:Y:S01]  /*6c70*/  HMMA.16816.F32.BF16 R60, R4, R104, R28 ;  /* 0x00000068043c723c */ /* 0x000fe2000004181c */
[----:B------:R-:W-:-:S06]  /*6c80*/  MOV R117, R41 ;  /* 0x0000002900757202 */ /* 0x000fcc0000000f00 */
[----:B------:R-:W-:Y:S01]  /*6c90*/  IMAD.MOV.U32 R105, RZ, RZ, R121 ;  /* 0x000000ffff697224 */ /* 0x000fe200078e0079 */
[----:B------:R-:W-:Y:S01]  /*6ca0*/  HMMA.16816.F32.BF16 R28, R8, R58, RZ ;  /* 0x0000003a081c723c */ /* 0x000fe200000418ff */
[----:B------:R-:W-:-:S06]  /*6cb0*/  IMAD.MOV.U32 R104, RZ, RZ, R133 ;  /* 0x000000ffff687224 */ /* 0x000fcc00078e0085 */
[----:B------:R-:W-:Y:S01]  /*6cc0*/  MOV R59, R50 ;  /* 0x00000032003b7202 */ /* 0x000fe20000000f00 */
[----:B------:R-:W-:Y:S01]  /*6cd0*/  HMMA.16816.F32.BF16 R120, R4, R100, R24 ;  /* 0x000000640478723c */ /* 0x000fe20000041818 */
[----:B------:R-:W-:-:S06]  /*6ce0*/  IMAD.MOV.U32 R58, RZ, RZ, R51 ;  /* 0x000000ffff3a7224 */ /* 0x000fcc00078e0033 */
[----:B------:R-:W-:Y:S01]  /*6cf0*/  MOV R100, R134 ;  /* 0x0000008600647202 */ /* 0x000fe20000000f00 */
[----:B------:R-:W-:Y:S01]  /*6d00*/  IMAD.MOV.U32 R101, RZ, RZ, R135 ;  /* 0x000000ffff657224 */ /* 0x000fe200078e0087 */
[C---:B------:R-:W-:Y:S07]  /*6d10*/  HMMA.16816.F32.BF16 R164, R4.reuse, R92, R16 ;  /* 0x0000005c04a4723c */ /* 0x040fee0000041810 */
[----:B------:R-:W-:Y:S01]  /*6d20*/  MOV R93, R49 ;  /* 0x00000031005d7202 */ /* 0x000fe20000000f00 */
[----:B------:R-:W-:Y:S01]  /*6d30*/  HMMA.16816.F32.BF16 R132, R4, R112, R20 ;  /* 0x000000700484723c */ /* 0x000fe20000041814 */
[----:B------:R-:W-:-:S06]  /*6d40*/  IMAD.MOV.U32 R92, RZ, RZ, R48 ;  /* 0x000000ffff5c7224 */ /* 0x000fcc00078e0030 */
[----:B------:R-:W-:Y:S01]  /*6d50*/  MOV R113, R47 ;  /* 0x0000002f00717202 */ /* 0x000fe20000000f00 */
[----:B------:R-:W-:Y:S01]  /*6d60*/  HMMA.16816.F32.BF16 R20, R8, R124, RZ ;  /* 0x0000007c0814723c */ /* 0x000fe200000418ff */
[----:B------:R-:W-:-:S07]  /*6d70*/  IMAD.MOV.U32 R112, RZ, RZ, R38 ;  /* 0x000000ffff707224 */ /* 0x000fce00078e0026 */
[C---:B------:R-:W-:Y:S07]  /*6d80*/  HMMA.16816.F32.BF16 R16, R8.reuse, R128, RZ ;  /* 0x000000800810723c */ /* 0x040fee00000418ff */
[----:B------:R-:W-:Y:S01]  /*6d90*/  MOV R129, R45 ;  /* 0x0000002d00817202 */ /* 0x000fe20000000f00 */
[----:B------:R-:W-:Y:S01]  /*6da0*/  HMMA.16816.F32.BF16 R24, R8, R74, RZ ;  /* 0x0000004a0818723c */ /* 0x000fe200000418ff */
[----:B------:R-:W-:-:S06]  /*6db0*/  IMAD.MOV.U32 R128, RZ, RZ, R39 ;  /* 0x000000ffff807224 */ /* 0x000fcc00078e0027 */
[----:B------:R-:W-:Y:S01]  /*6dc0*/  MOV R75, R46 ;  /* 0x0000002e004b7202 */ /* 0x000fe20000000f00 */
[C---:B------:R-:W-:Y:S08]  /*6dd0*/  HMMA.16816.F32.BF16 R148, R4.reuse, R108, R20 ;  /* 0x0000006c0494723c */ /* 0x040ff00000041814 */
[C---:B------:R-:W-:Y:S08]  /*6de0*/  HMMA.16816.F32.BF16 R144, R4.reuse, R88, R16 ;  /* 0x000000580490723c */ /* 0x040ff00000041810 */
[C---:B------:R-:W-:Y:S08]  /*6df0*/  HMMA.16816.F32.BF16 R44, R4.reuse, R66, R28 ;  /* 0x00000042042c723c */ /* 0x040ff0000004181c */
[----:B------:R-:W-:Y:S08]  /*6e00*/  HMMA.16816.F32.BF16 R68, R4, R70, R24 ;  /* 0x000000460444723c */ /* 0x000ff00000041818 */
[C---:B------:R-:W-:Y:S08]  /*6e10*/  HMMA.16816.F32.BF16 R28, R8.reuse, R86, RZ ;  /* 0x00000056081c723c */ /* 0x040ff000000418ff */
[C---:B------:R-:W-:Y:S08]  /*6e20*/  HMMA.16816.F32.BF16 R24, R8.reuse, R98, RZ ;  /* 0x000000620818723c */ /* 0x040ff000000418ff */
[C---:B------:R-:W-:Y:S08]  /*6e30*/  HMMA.16816.F32.BF16 R20, R8.reuse, R118, RZ ;  /* 0x000000760814723c */ /* 0x040ff000000418ff */
[C---:B------:R-:W-:Y:S07]  /*6e40*/  HMMA.16816.F32.BF16 R16, R8.reuse, R126, RZ ;  /* 0x0000007e0810723c */ /* 0x040fee00000418ff */
[----:B------:R-:W-:Y:S01]  /*6e50*/  MOV R127, R84 ;  /* 0x00000054007f7202 */ /* 0x000fe20000000f00 */
[----:B------:R-:W-:Y:S08]  /*6e60*/  HMMA.16816.F32.BF16 R8, R8, R130, RZ ;  /* 0x000000820808723c */ /* 0x000ff000000418ff */
[C---:B------:R-:W-:Y:S08]  /*6e70*/  HMMA.16816.F32.BF16 R40, R4.reuse, R102, R28 ;  /* 0x000000660428723c */ /* 0x040ff0000004181c */
[C---:B------:R-:W-:Y:S07]  /*6e80*/  HMMA.16816.F32.BF16 R32, R4.reuse, R106, R32 ;  /* 0x0000006a0420723c */ /* 0x040fee0000041820 */
[----:B------:R-:W-:Y:S01]  /*6e90*/  IMAD.MOV.U32 R106, RZ, RZ, R73 ;  /* 0x000000ffff6a7224 */ /* 0x000fe200078e0049 */
[----:B------:R-:W-:Y:S01]  /*6ea0*/  HMMA.16816.F32.BF16 R24, R4, R114, R24 ;  /* 0x000000720418723c */ /* 0x000fe20000041818 */
[----:B------:R-:W-:-:S06]  /*6eb0*/  MOV R107, R56 ;  /* 0x00000038006b7202 */ /* 0x000fcc0000000f00 */
[----:B------:R-:W-:Y:S01]  /*6ec0*/  IMAD.MOV.U32 R114, RZ, RZ, R178 ;  /* 0x000000ffff727224 */ /* 0x000fe200078e00b2 */
[C---:B------:R-:W-:Y:S01]  /*6ed0*/  HMMA.16816.F32.BF16 R48, R4.reuse, R94, R20 ;  /* 0x0000005e0430723c */ /* 0x040fe20000041814 */
[----:B------:R-:W-:Y:S07]  /*6ee0*/  LDSM.16.MT88.4 R20, [R222+0xd000] ;  /* 0x00d00000de14783b */ /* 0x000fee0000004200 */
[C---:B------:R-:W-:Y:S01]  /*6ef0*/  HMMA.16816.F32.BF16 R36, R4.reuse, R110, R16 ;  /* 0x0000006e0424723c */ /* 0x040fe20000041810 */
[----:B------:R-:W1:Y:S06]  /*6f00*/  LDSM.16.MT88.4 R16, [R221+0xd000] ;  /* 0x00d00000dd10783b */ /* 0x000e6c0000004200 */
[----:B------:R-:W-:Y:S01]  /*6f10*/  MOV R111, R179 ;  /* 0x000000b3006f7202 */ /* 0x000fe20000000f00 */
[----:B------:R-:W-:Y:S07]  /*6f20*/  HMMA.16816.F32.BF16 R28, R4, R90, R8 ;  /* 0x0000005a041c723c */ /* 0x000fee0000041808 */
[----:B------:R-:W-:-:S04]  /*6f30*/  FFMA.FTZ R4, R173, c[0x0][0x23c], -R2 ;  /* 0x00008f00ad047a23 */ /* 0x000fc80000010802 */
[----:B------:R2:W-:Y:S02]  /*6f40*/  MUFU.EX2 R74, R4 ;  /* 0x00000004004a7308 */ /* 0x0005e40000000800 */
[----:B--2---:R-:W-:Y:S02]  /*6f50*/  FFMA.FTZ R4, R157, c[0x0][0x23c], -R2 ;  /* 0x00008f009d047a23 */ /* 0x004fe40000010802 */
[----:B------:R-:W-:-:S04]  /*6f60*/  IMAD.MOV.U32 R157, RZ, RZ, R57 ;  /* 0x000000ffff9d7224 */ /* 0x000fc800078e0039 */
[----:B------:R2:W-:Y:S02]  /*6f70*/  MUFU.EX2 R99, R4 ;  /* 0x0000000400637308 */ /* 0x0005e40000000800 */
[----:B--2---:R-:W-:Y:S01]  /*6f80*/  FFMA.FTZ R4, R154, c[0x0][0x23c], -R2 ;  /* 0x00008f009a047a23 */ /* 0x004fe20000010802 */
[----:B------:R-:W-:-:S05]  /*6f90*/  MOV R154, R177 ;  /* 0x000000b1009a7202 */ /* 0x000fca0000000f00 */
[----:B------:R2:W-:Y:S02]  /*6fa0*/  MUFU.EX2 R124, R4 ;  /* 0x00000004007c7308 */ /* 0x0005e40000000800 */
[----:B--2---:R-:W-:Y:S02]  /*6fb0*/  FFMA.FTZ R4, R152, c[0x0][0x23c], -R2 ;  /* 0x00008f0098047a23 */ /* 0x004fe40000010802 */
[----:B------:R-:W-:Y:S02]  /*6fc0*/  IMAD.MOV.U32 R152, RZ, RZ, R244 ;  /* 0x000000ffff987224 */ /* 0x000fe400078e00f4 */
[----:B------:R-:W2:Y:S02]  /*6fd0*/  LDL.LU R244, [R1+0x90] ;  /* 0x0000900001f47983 */ /* 0x000ea40000300800 */
[----:B------:R3:W4:Y:S02]  /*6fe0*/  MUFU.EX2 R130, R4 ;  /* 0x0000000400827308 */ /* 0x0007240000000800 */
[----:B---3--:R-:W-:Y:S01]  /*6ff0*/  FFMA.FTZ R4, R174, c[0x0][0x23c], -R0 ;  /* 0x00008f00ae047a23 */ /* 0x008fe20000010800 */
[----:B----4-:R-:W-:-:S05]  /*7000*/  F2FP.BF16.PACK_AB R10, R130, R124 ;  /* 0x0000007c820a723e */ /* 0x010fca00000010ff */
[----:B------:R3:W-:Y:S02]  /*7010*/  MUFU.EX2 R108, R4 ;  /* 0x00000004006c7308 */ /* 0x0007e40000000800 */
[----:B---3--:R-:W-:-:S06]  /*7020*/  FFMA.FTZ R4, R159, c[0x0][0x23c], -R0 ;  /* 0x00008f009f047a23 */ /* 0x008fcc0000010800 */
[----:B------:R3:W-:Y:S02]  /*7030*/  MUFU.EX2 R98, R4 ;  /* 0x0000000400627308 */ /* 0x0007e40000000800 */
[----:B---3--:R-:W-:-:S06]  /*7040*/  FFMA.FTZ R4, R156, c[0x0][0x23c], -R0 ;  /* 0x00008f009c047a23 */ /* 0x008fcc0000010800 */
[----:B------:R3:W-:Y:S02]  /*7050*/  MUFU.EX2 R125, R4 ;  /* 0x00000004007d7308 */ /* 0x0007e40000000800 */
[----:B---3--:R-:W-:-:S06]  /*7060*/  FFMA.FTZ R4, R153, c[0x0][0x23c], -R0 ;  /* 0x00008f0099047a23 */ /* 0x008fcc0000010800 */
[----:B------:R3:W4:Y:S02]  /*7070*/  MUFU.EX2 R115, R4 ;  /* 0x0000000400737308 */ /* 0x0007240000000800 */
[----:B---3--:R-:W-:Y:S01]  /*7080*/  FFMA.FTZ R4, R175, c[0x0][0x23c], -R13 ;  /* 0x00008f00af047a23 */ /* 0x008fe2000001080d */
[----:B----4-:R-:W-:-:S05]  /*7090*/  F2FP.BF16.PACK_AB R11, R115, R125 ;  /* 0x0000007d730b723e */ /* 0x010fca00000010ff */
[----:B------:R3:W-:Y:S02]  /*70a0*/  MUFU.EX2 R109, R4 ;  /* 0x00000004006d7308 */ /* 0x0007e40000000800 */
[----:B---3--:R-:W-:Y:S01]  /*70b0*/  FFMA.FTZ R4, R160, c[0x0][0x23c], -R13 ;  /* 0x00008f00a0047a23 */ /* 0x008fe2000001080d */
        /* <DEDUP_REMOVED lines=13> */
[----:B------:R-:W-:Y:S01]  /*7190*/  F2FP.BF16.PACK_AB R8, R99, R160 ;  /* 0x000000a06308723e */ /* 0x000fe200000010ff */
[----:B------:R-:W-:Y:S01]  /*71a0*/  IMAD.MOV.U32 R119, RZ, RZ, R93 ;  /* 0x000000ffff777224 */ /* 0x000fe200078e005d */
[----:B------:R-:W-:Y:S01]  /*71b0*/  MOV R131, R104 ;  /* 0x0000006800837202 */ /* 0x000fe20000000f00 */
[----:B------:R-:W-:Y:S01]  /*71c0*/  IMAD.MOV.U32 R83, RZ, RZ, R105 ;  /* 0x000000ffff537224 */ /* 0x000fe200078e0069 */
[----:B------:R-:W-:Y:S01]  /*71d0*/  MOV R67, R58 ;  /* 0x0000003a00437202 */ /* 0x000fe20000000f00 */
[----:B------:R-:W-:Y:S01]  /*71e0*/  IMAD.MOV.U32 R104, RZ, RZ, R85 ;  /* 0x000000ffff687224 */ /* 0x000fe200078e0055 */
[----:B------:R-:W-:Y:S01]  /*71f0*/  MOV R118, R92 ;  /* 0x0000005c00767202 */ /* 0x000fe20000000f00 */
[----:B---3--:R-:W-:Y:S01]  /*7200*/  FFMA.FTZ R4, R158, c[0x0][0x23c], -R13 ;  /* 0x00008f009e047a23 */ /* 0x008fe2000001080d */
[----:B------:R-:W-:Y:S01]  /*7210*/  MOV R105, R72 ;  /* 0x0000004800697202 */ /* 0x000fe20000000f00 */
[----:B------:R-:W-:Y:S01]  /*7220*/  IMAD.MOV.U32 R126, RZ, RZ, R101 ;  /* 0x000000ffff7e7224 */ /* 0x000fe200078e0065 */
[----:B------:R-:W-:Y:S01]  /*7230*/  MOV R82, R100 ;  /* 0x0000006400527202 */ /* 0x000fe20000000f00 */
[----:B------:R3:W-:Y:S01]  /*7240*/  MUFU.EX2 R110, R4 ;  /* 0x00000004006e7308 */ /* 0x0007e20000000800 */
[----:B------:R-:W-:Y:S01]  /*7250*/  IMAD.MOV.U32 R156, RZ, RZ, R66 ;  /* 0x000000ffff9c7224 */ /* 0x000fe200078e0042 */
[----:B------:R-:W-:Y:S01]  /*7260*/  MOV R159, R67 ;  /* 0x00000043009f7202 */ /* 0x000fe20000000f00 */
[----:B---3--:R-:W-:Y:S01]  /*7270*/  FFMA.FTZ R4, R155, c[0x0][0x23c], -R13 ;  /* 0x00008f009b047a23 */ /* 0x008fe2000001080d */
[----:B------:R-:W-:-:S02]  /*7280*/  MOV R155, R82 ;  /* 0x00000052009b7202 */ /* 0x000fc40000000f00 */
[----:B------:R-:W-:Y:S02]  /*7290*/  MOV R82, R65 ;  /* 0x0000004100527202 */ /* 0x000fe40000000f00 */
[----:B------:R3:W4:Y:S02]  /*72a0*/  MUFU.EX2 R158, R4 ;  /* 0x00000004009e7308 */ /* 0x0007240000000800 */
[----:B---3--:R-:W-:Y:S01]  /*72b0*/  FFMA.FTZ R4, R176, c[0x0][0x23c], -R12 ;  /* 0x00008f00b0047a23 */ /* 0x008fe2000001080c */
[----:B----4-:R-:W-:-:S05]  /*72c0*/  F2FP.BF16.PACK_AB R6, R158, R110 ;  /* 0x0000006e9e06723e */ /* 0x010fca00000010ff */
[----:B------:R3:W-:Y:S02]  /*72d0*/  MUFU.EX2 R169, R4 ;  /* 0x0000000400a97308 */ /* 0x0007e40000000800 */
[----:B---3--:R-:W-:Y:S02]  /*72e0*/  FFMA.FTZ R4, R163, c[0x0][0x23c], -R12 ;  /* 0x00008f00a3047a23 */ /* 0x008fe4000001080c */
[----:B------:R-:W-:-:S04]  /*72f0*/  IMAD.MOV.U32 R163, RZ, RZ, R108 ;  /* 0x000000ffffa37224 */ /* 0x000fc800078e006c */
[----:B------:R3:W4:Y:S01]  /*7300*/  MUFU.EX2 R173, R4 ;  /* 0x0000000400ad7308 */ /* 0x0007220000000800 */
[----:B------:R-:W-:Y:S01]  /*7310*/  IMAD.MOV.U32 R108, RZ, RZ, R75 ;  /* 0x000000ffff6c7224 */ /* 0x000fe200078e004b */
[----:B------:R-:W-:-:S07]  /*7320*/  F2FP.BF16.PACK_AB R9, R98, R163 ;  /* 0x000000a36209723e */ /* 0x000fce00000010ff */
[----:B-1----:R-:W-:Y:S01]  /*7330*/  HMMA.16816.F32.BF16 R180, R8, R16, R180 ;  /* 0x0000001008b4723c */ /* 0x002fe200000418b4 */
[----:B---3--:R-:W-:Y:S01]  /*7340*/  FFMA.FTZ R4, R162, c[0x0][0x23c], -R12 ;  /* 0x00008f00a2047a23 */ /* 0x008fe2000001080c */
[----:B------:R-:W-:-:S06]  /*7350*/  MOV R162, R109 ;  /* 0x0000006d00a27202 */ /* 0x000fcc0000000f00 */
[C---:B------:R-:W-:Y:S01]  /*7360*/  HMMA.16816.F32.BF16 R44, R8.reuse, R18, R44 ;  /* 0x00000012082c723c */ /* 0x040fe2000004182c */
[----:B------:R-:W-:Y:S01]  /*7370*/  MOV R109, R74 ;  /* 0x0000004a006d7202 */ /* 0x000fe20000000f00 */
[----:B------:R1:W-:Y:S06]  /*7380*/  MUFU.EX2 R174, R4 ;  /* 0x0000000400ae7308 */ /* 0x0003ec0000000800 */
[C---:B------:R-:W-:Y:S08]  /*7390*/  HMMA.16816.F32.BF16 R52, R8.reuse, R20, R52 ;  /* 0x000000140834723c */ /* 0x040ff00000041834 */
[----:B------:R-:W-:Y:S01]  /*73a0*/  HMMA.16816.F32.BF16 R56, R8, R22, R68 ;  /* 0x000000160838723c */ /* 0x000fe20000041844 */
[----:B-1----:R-:W-:-:S02]  /*73b0*/  FFMA.FTZ R4, R161, c[0x0][0x23c], -R12 ;  /* 0x00008f00a1047a23 */ /* 0x002fc4000001080c */
[----:B------:R-:W-:Y:S01]  /*73c0*/  IMAD.MOV.U32 R161, RZ, RZ, R5 ;  /* 0x000000ffffa17224 */ /* 0x000fe200078e0005 */
[----:B----4-:R-:W-:Y:S01]  /*73d0*/  F2FP.BF16.PACK_AB R5, R173, R169 ;  /* 0x000000a9ad05723e */ /* 0x010fe200000010ff */
[----:B------:R1:W3:Y:S02]  /*73e0*/  MUFU.EX2 R175, R4 ;  /* 0x0000000400af7308 */ /* 0x0002e40000000800 */
[----:B------:R-:W-:Y:S01]  /*73f0*/  IMAD.MOV.U32 R68, RZ, RZ, R154 ;  /* 0x000000ffff447224 */ /* 0x000fe200078e009a */
[----:B------:R-:W-:Y:S01]  /*7400*/  MOV R69, R157 ;  /* 0x0000009d00457202 */ /* 0x000fe20000000f00 */
[----:B------:R-:W-:Y:S01]  /*7410*/  IMAD.MOV.U32 R70, RZ, RZ, R111 ;  /* 0x000000ffff467224 */ /* 0x000fe200078e006f */
[----:B------:R-:W-:Y:S01]  /*7420*/  MOV R71, R114 ;  /* 0x0000007200477202 */ /* 0x000fe20000000f00 */
[----:B------:R-:W-:Y:S01]  /*7430*/  IMAD.MOV.U32 R157, RZ, RZ, R116 ;  /* 0x000000ffff9d7224 */ /* 0x000fe200078e0074 */
[----:B------:R-:W-:Y:S02]  /*7440*/  MOV R114, R117 ;  /* 0x0000007500727202 */ /* 0x000fe40000000f00 */
[----:B-1----:R-:W-:-:S02]  /*7450*/  F2FP.BF16.PACK_AB R4, R161, R162 ;  /* 0x000000a2a104723e */ /* 0x002fc400000010ff */
[----:B---3--:R-:W-:-:S07]  /*7460*/  F2FP.BF16.PACK_AB R7, R175, R174 ;  /* 0x000000aeaf07723e */ /* 0x008fce00000010ff */
[C---:B------:R-:W-:Y:S07]  /*7470*/  HMMA.16816.F32.BF16 R176, R4.reuse, R16, R188 ;  /* 0x0000001004b0723c */ /* 0x040fee00000418bc */
[----:B------:R-:W-:Y:S01]  /*7480*/  IMAD.MOV.U32 R191, RZ, RZ, R119 ;  /* 0x000000ffffbf7224 */ /* 0x000fe200078e0077 */
[----:B------:R-:W-:Y:S01]  /*7490*/  HMMA.16816.F32.BF16 R184, R4, R18, R184 ;  /* 0x0000001204b8723c */ /* 0x000fe200000418b8 */
[----:B------:R-:W1:Y:S01]  /*74a0*/  LDSM.16.MT88.4 R16, [R224+0xd000] ;  /* 0x00d00000e010783b */ /* 0x000e620000004200 */
[----:B------:R-:W-:Y:S01]  /*74b0*/  IMAD.MOV.U32 R190, RZ, RZ, R115 ;  /* 0x000000ffffbe7224 */ /* 0x000fe200078e0073 */
[----:B------:R-:W-:Y:S01]  /*74c0*/  MOV R189, R130 ;  /* 0x0000008200bd7202 */ /* 0x000fe20000000f00 */
[----:B------:R-:W-:Y:S01]  /*74d0*/  IMAD.MOV.U32 R188, RZ, RZ, R131 ;  /* 0x000000ffffbc7224 */ /* 0x000fe200078e0083 */
[----:B------:R-:W-:Y:S01]  /*74e0*/  MOV R131, R109 ;  /* 0x0000006d00837202 */ /* 0x000fe20000000f00 */
[----:B------:R-:W-:-:S02]  /*74f0*/  IMAD.MOV.U32 R130, RZ, RZ, R108 ;  /* 0x000000ffff827224 */ /* 0x000fc400078e006c */
[----:B------:R-:W-:Y:S01]  /*7500*/  HMMA.16816.F32.BF16 R72, R4, R20, R196 ;  /* 0x000000140448723c */ /* 0x000fe200000418c4 */
[----:B------:R-:W-:-:S06]  /*7510*/  IMAD.MOV.U32 R115, RZ, RZ, R64 ;  /* 0x000000ffff737224 */ /* 0x000fcc00078e0040 */
[----:B------:R-:W-:Y:S01]  /*7520*/  IMAD.MOV.U32 R198, RZ, RZ, R126 ;  /* 0x000000ffffc67224 */ /* 0x000fe200078e007e */
[----:B------:R-:W-:Y:S01]  /*7530*/  HMMA.16816.F32.BF16 R76, R4, R22, R76 ;  /* 0x00000016044c723c */ /* 0x000fe2000004184c */
[----:B------:R-:W3:Y:S07]  /*7540*/  LDSM.16.MT88.4 R20, [R223+0xd000] ;  /* 0x00d00000df14783b */ /* 0x000eee0000004200 */
        /* <DEDUP_REMOVED lines=9> */
[----:B------:R-:W-:-:S02]  /*75e0*/  MOV R197, R110 ;  /* 0x0000006e00c57202 */ /* 0x000fc40000000f00 */
[----:B---3--:R-:W-:Y:S01]  /*75f0*/  HMMA.16816.F32.BF16 R100, R8, R20, R120 ;  /* 0x000000140864723c */ /* 0x008fe20000041878 */
[----:B------:R-:W-:Y:S02]  /*7600*/  MOV R199, R118 ;  /* 0x0000007600c77202 */ /* 0x000fe40000000f00 */
[----:B------:R-:W-:-:S05]  /*7610*/  MOV R155, R126 ;  /* 0x0000007e009b7202 */ /* 0x000fca0000000f00 */
[C---:B------:R-:W-:Y:S08]  /*7620*/  HMMA.16816.F32.BF16 R104, R4.reuse, R20, R104 ;  /* 0x000000140468723c */ /* 0x040ff00000041868 */
[-C--:B------:R-:W-:Y:S08]  /*7630*/  HMMA.16816.F32.BF16 R108, R4, R22.reuse, R136 ;  /* 0x00000016046c723c */ /* 0x080ff00000041888 */
[C---:B------:R-:W-:Y:S01]  /*7640*/  HMMA.16816.F32.BF16 R64, R8.reuse, R22, R40 ;  /* 0x000000160840723c */ /* 0x040fe20000041828 */
[----:B------:R-:W-:Y:S07]  /*7650*/  LDSM.16.MT88.4 R20, [R224+0xf000] ;  /* 0x00f00000e014783b */ /* 0x000fee0000004200 */
[----:B-1----:R-:W-:Y:S01]  /*7660*/  HMMA.16816.F32.BF16 R60, R8, R18, R24 ;  /* 0x00000012083c723c */ /* 0x002fe20000041818 */
[----:B------:R-:W1:Y:S07]  /*7670*/  LDSM.16.MT88.4 R24, [R222+0xf000] ;  /* 0x00f00000de18783b */ /* 0x000e6e0000004200 */
[-C--:B------:R-:W-:Y:S07]  /*7680*/  HMMA.16816.F32.BF16 R120, R4, R16.reuse, R68 ;  /* 0x000000100478723c */ /* 0x080fee0000041844 */
[----:B------:R-:W-:Y:S01]  /*7690*/  IMAD.MOV.U32 R70, RZ, RZ, R124 ;  /* 0x000000ffff467224 */ /* 0x000fe200078e007c */
[----:B------:R-:W-:Y:S01]  /*76a0*/  MOV R69, R125 ;  /* 0x0000007d00457202 */ /* 0x000fe20000000f00 */
[----:B------:R-:W-:Y:S08]  /*76b0*/  HMMA.16816.F32.BF16 R116, R8, R16, R132 ;  /* 0x000000100874723c */ /* 0x000ff00000041884 */
[----:B------:R-:W-:Y:S01]  /*76c0*/  HMMA.16816.F32.BF16 R124, R4, R18, R192 ;  /* 0x00000012047c723c */ /* 0x000fe200000418c0 */
[----:B------:R-:W3:Y:S01]  /*76d0*/  LDSM.16.MT88.4 R16, [R223+0xf000] ;  /* 0x00f00000df10783b */ /* 0x000ee20000004200 */
        /* <DEDUP_REMOVED lines=11> */
[C---:B-1----:R-:W-:Y:S08]  /*7790*/  HMMA.16816.F32.BF16 R136, R4.reuse, R24, R200 ;  /* 0x000000180488723c */ /* 0x042ff000000418c8 */
[----:B------:R-:W-:Y:S01]  /*77a0*/  HMMA.16816.F32.BF16 R140, R4, R26, R240 ;  /* 0x0000001a048c723c */ /* 0x000fe200000418f0 */
[----:B------:R-:W-:Y:S01]  /*77b0*/  IMAD.MOV.U32 R203, RZ, RZ, R188 ;  /* 0x000000ffffcb7224 */ /* 0x000fe200078e00bc */
[----:B------:R-:W-:Y:S01]  /*77c0*/  MOV R200, R158 ;  /* 0x0000009e00c87202 */ /* 0x000fe20000000f00 */
[----:B------:R-:W-:-:S05]  /*77d0*/  IMAD.MOV.U32 R188, RZ, RZ, R157 ;  /* 0x000000ffffbc7224 */ /* 0x000fca00078e009d */
[----:B------:R-:W-:Y:S01]  /*77e0*/  HMMA.16816.F32.BF16 R36, R8, R22, R36 ;  /* 0x000000160824723c */ /* 0x000fe20000041824 */
[----:B------:R-:W-:Y:S01]  /*77f0*/  MOV R243, R42 ;  /* 0x0000002a00f37202 */ /* 0x000fe20000000f00 */
[----:B------:R-:W-:-:S06]  /*7800*/  IMAD.MOV.U32 R242, RZ, RZ, R43 ;  /* 0x000000fffff27224 */ /* 0x000fcc00078e002b */
[C---:B------:R-:W-:Y:S08]  /*7810*/  HMMA.16816.F32.BF16 R48, R8.reuse, R26, R48 ;  /* 0x0000001a0830723c */ /* 0x040ff00000041830 */
[-C--:B------:R-:W-:Y:S01]  /*7820*/  HMMA.16816.F32.BF16 R148, R8, R20.reuse, R148 ;  /* 0x000000140894723c */ /* 0x080fe20000041894 */
[----:B------:R-:W-:Y:S01]  /*7830*/  MOV R71, R232 ;  /* 0x000000e800477202 */ /* 0x000fe20000000f00 */
[----:B------:R1:W5:Y:S06]  /*7840*/  LDL.LU R239, [R1+0x8c] ;  /* 0x00008c0001ef7983 */ /* 0x00036c0000300800 */
[C---:B------:R-:W-:Y:S08]  /*7850*/  HMMA.16816.F32.BF16 R152, R4.reuse, R20, R152 ;  /* 0x000000140498723c */ /* 0x040ff00000041898 */
[C---:B------:R-:W-:Y:S08]  /*7860*/  HMMA.16816.F32.BF16 R156, R4.reuse, R22, R212 ;  /* 0x00000016049c723c */ /* 0x040ff000000418d4 */
[C---:B---3--:R-:W-:Y:S08]  /*7870*/  HMMA.16816.F32.BF16 R196, R4.reuse, R16, R196 ;  /* 0x0000001004c4723c */ /* 0x048ff000000418c4 */
[----:B------:R-:W-:Y:S08]  /*7880*/  HMMA.16816.F32.BF16 R40, R4, R18, R248 ;  /* 0x000000120428723c */ /* 0x000ff000000418f8 */
[----:B------:R-:W-:Y:S01]  /*7890*/  HMMA.16816.F32.BF16 R132, R8, R24, R164 ;  /* 0x000000180884723c */ /* 0x000fe200000418a4 */
[----:B------:R-:W-:-:S07]  /*78a0*/  FFMA.FTZ R4, R216, c[0x0][0x23c], -R2 ;  /* 0x00008f00d8047a23 */ /* 0x000fce0000010802 */
[C---:B------:R-:W-:Y:S01]  /*78b0*/  HMMA.16816.F32.BF16 R28, R8.reuse, R18, R28 ;  /* 0x00000012081c723c */ /* 0x040fe2000004181c */
[----:B------:R3:W-:Y:S01]  /*78c0*/  MUFU.EX2 R23, R4 ;  /* 0x0000000400177308 */ /* 0x0007e20000000800 */
[----:B------:R-:W-:Y:S01]  /*78d0*/  IMAD.MOV.U32 R201, RZ, RZ, R190 ;  /* 0x000000ffffc97224 */ /* 0x000fe200078e00be */
[----:B------:R-:W-:Y:S01]  /*78e0*/  MOV R202, R189 ;  /* 0x000000bd00ca7202 */ /* 0x000fe20000000f00 */
[----:B------:R1:W5:Y:S01]  /*78f0*/  LDL.LU R238, [R1+0x88] ;  /* 0x0000880001ee7983 */ /* 0x0003620000300800 */
[--C-:B---3--:R-:W-:Y:S02]  /*7900*/  FFMA.FTZ R4, R209, c[0x0][0x23c], -R2.reuse ;  /* 0x00008f00d1047a23 */ /* 0x108fe40000010802 */
[----:B------:R-:W-:Y:S01]  /*7910*/  IMAD.MOV.U32 R190, RZ, RZ, R83 ;  /* 0x000000ffffbe7224 */ /* 0x000fe200078e0053 */
[----:B------:R-:W-:Y:S01]  /*7920*/  MOV R189, R82 ;  /* 0x0000005200bd7202 */ /* 0x000fe20000000f00 */
[----:B------:R3:W4:Y:S01]  /*7930*/  MUFU.EX2 R24, R4 ;  /* 0x0000000400187308 */ /* 0x0007220000000800 */
[----:B------:R-:W-:Y:S01]  /*7940*/  MOV R213, R15 ;  /* 0x0000000f00d57202 */ /* 0x000fe20000000f00 */
[----:B------:R-:W-:Y:S01]  /*7950*/  IMAD.MOV.U32 R214, RZ, RZ, R191 ;  /* 0x000000ffffd67224 */ /* 0x000fe200078e00bf */
[----:B------:R-:W-:Y:S01]  /*7960*/  MOV R241, R188 ;  /* 0x000000bc00f17202 */ /* 0x000fe20000000f00 */
[----:B------:R-:W-:Y:S01]  /*7970*/  HMMA.16816.F32.BF16 R192, R8, R16, R144 ;  /* 0x0000001008c0723c */ /* 0x000fe20000041890 */
[----:B------:R-:W-:Y:S01]  /*7980*/  MOV R215, R190 ;  /* 0x000000be00d77202 */ /* 0x000fe20000000f00 */
[----:B------:R1:W5:Y:S01]  /*7990*/  LDL.LU R237, [R1+0x84] ;  /* 0x0000840001ed7983 */ /* 0x0003620000300800 */
[--C-:B---3--:R-:W-:Y:S01]  /*79a0*/  FFMA.FTZ R4, R206, c[0x0][0x23c], -R2.reuse ;  /* 0x00008f00ce047a23 */ /* 0x108fe20000010802 */
[----:B------:R-:W-:Y:S01]  /*79b0*/  MOV R82, R231 ;  /* 0x000000e700527202 */ /* 0x000fe20000000f00 */
[----:B------:R-:W-:Y:S01]  /*79c0*/  FFMA.FTZ R2, R204, c[0x0][0x23c], -R2 ;  /* 0x00008f00cc027a23 */ /* 0x000fe20000010802 */
[----:B------:R-:W-:Y:S03]  /*79d0*/  LDSM.16.MT88.4 R144, [R222+0xf800] ;  /* 0x00f80000de90783b */ /* 0x000fe60000004200 */
[----:B------:R3:W-:Y:S01]  /*79e0*/  MUFU.EX2 R26, R2 ;  /* 0x00000002001a7308 */ /* 0x0007e20000000800 */
[----:B------:R-:W-:Y:S01]  /*79f0*/  IMAD.MOV.U32 R240, RZ, RZ, R189 ;  /* 0x000000fffff07224 */ /* 0x000fe200078e00bd */
[----:B------:R1:W5:Y:S01]  /*7a00*/  LDL.LU R236, [R1+0x80] ;  /* 0x0000800001ec7983 */ /* 0x0003620000300800 */
[----:B---3--:R-:W-:-:S02]  /*7a10*/  FFMA.FTZ R2, R218, c[0x0][0x23c], -R0 ;  /* 0x00008f00da027a23 */ /* 0x008fc40000010800 */
[----:B------:R-:W-:Y:S01]  /*7a20*/  FADD.FTZ R5, R214, R213 ;  /* 0x000000d5d6057221 */ /* 0x000fe20000010000 */
[----:B------:R-:W-:Y:S02]  /*7a30*/  MOV R212, R240 ;  /* 0x000000f000d47202 */ /* 0x000fe40000000f00 */
[----:B------:R3:W-:Y:S01]  /*7a40*/  MUFU.EX2 R19, R2 ;  /* 0x0000000200137308 */ /* 0x0007e20000000800 */
[----:B------:R-:W-:Y:S01]  /*7a50*/  IMAD.MOV.U32 R83, RZ, RZ, R230 ;  /* 0x000000ffff537224 */ /* 0x000fe200078e00e6 */
[----:B------:R-:W1:Y:S04]  /*7a60*/  LDSM.16.MT88.4 R188, [R221+0xd800] ;  /* 0x00d80000ddbc783b */ /* 0x000e680000004200 */
[----:B------:R1:W5:Y:S01]  /*7a70*/  LDL.LU R235, [R1+0x7c] ;  /* 0x00007c0001eb7983 */ /* 0x0003620000300800 */
[--C-:B---3--:R-:W-:Y:S01]  /*7a80*/  FFMA.FTZ R2, R211, c[0x0][0x23c], -R0.reuse ;  /* 0x00008f00d3027a23 */ /* 0x108fe20000010800 */
[----:B------:R-:W-:Y:S01]  /*7a90*/  MUFU.EX2 R25, R4 ;  /* 0x0000000400197308 */ /* 0x000fe20000000800 */
[----:B------:R-:W-:Y:S01]  /*7aa0*/  IMAD.MOV.U32 R213, RZ, RZ, R215 ;  /* 0x000000ffffd57224 */ /* 0x000fe200078e00d7 */
[----:B------:R3:W5:Y:S06]  /*7ab0*/  LDL.LU R234, [R1+0x78] ;  /* 0x0000780001ea7983 */ /* 0x00076c0000300800 */
[----:B------:R2:W1:Y:S01]  /*7ac0*/  MUFU.EX2 R20, R2 ;  /* 0x0000000200147308 */ /* 0x0004620000000800 */
[----:B------:R-:W-:Y:S01]  /*7ad0*/  MOV R215, R242 ;  /* 0x000000f200d77202 */ /* 0x000fe20000000f00 */
[----:B------:R-:W-:Y:S01]  /*7ae0*/  IMAD.MOV.U32 R242, RZ, RZ, R201 ;  /* 0x000000fffff27224 */ /* 0x000fe200078e00c9 */
[----:B------:R3:W5:Y:S01]  /*7af0*/  LDL.LU R233, [R1+0x74] ;  /* 0x0000740001e97983 */ /* 0x0007620000300800 */
[--C-:B--2---:R-:W-:Y:S01]  /*7b00*/  FFMA.FTZ R2, R208, c[0x0][0x23c], -R0.reuse ;  /* 0x00008f00d0027a23 */ /* 0x104fe20000010800 */
[----:B------:R-:W-:Y:S01]  /*7b10*/  MOV R201, R68 ;  /* 0x0000004400c97202 */ /* 0x000fe20000000f00 */
[----:B------:R-:W-:-:S02]  /*7b20*/  FFMA.FTZ R0, R205, c[0x0][0x23c], -R0 ;  /* 0x00008f00cd007a23 */ /* 0x000fc40000010800 */
[----:B------:R-:W-:Y:S02]  /*7b30*/  IMAD.MOV.U32 R240, RZ, RZ, R243 ;  /* 0x000000fffff07224 */ /* 0x000fe400078e00f3 */
        /* <DEDUP_REMOVED lines=9> */
[----:B------:R-:W-:Y:S01]  /*7bd0*/  FFMA.FTZ R4, R246, c[0x0][0x23c], -R12 ;  /* 0x00008f00f6047a23 */ /* 0x000fe2000001080c */
[----:B------:R3:W5:Y:S01]  /*7be0*/  LDL.LU R232, [R1+0x70] ;  /* 0x0000700001e87983 */ /* 0x0007620000300800 */
[----:B--2---:R-:W-:-:S02]  /*7bf0*/  FFMA.FTZ R0, R244, c[0x0][0x23c], -R13 ;  /* 0x00008f00f4007a23 */ /* 0x004fc4000001080d */
[----:B------:R-:W-:Y:S01]  /*7c00*/  IMAD.MOV.U32 R202, RZ, RZ, R69 ;  /* 0x000000ffffca7224 */ /* 0x000fe200078e0045 */
[----:B------:R-:W-:Y:S01]  /*7c10*/  MOV R71, R99 ;  /* 0x0000006300477202 */ /* 0x000fe20000000f00 */
        /* <DEDUP_REMOVED lines=11> */
[----:B------:R-:W-:Y:S01]  /*7cd0*/  FADD.FTZ R7, R83, R82 ;  /* 0x0000005253077221 */ /* 0x000fe20000010000 */
[----:B------:R-:W-:Y:S01]  /*7ce0*/  MOV R205, R130 ;  /* 0x0000008200cd7202 */ /* 0x000fe20000000f00 */
[----:B------:R-:W-:Y:S01]  /*7cf0*/  FADD.FTZ R8, R226, R6 ;  /* 0x00000006e2087221 */ /* 0x000fe20000010000 */
[----:B------:R3:W5:Y:S01]  /*7d00*/  LDL.LU R231, [R1+0x6c] ;  /* 0x00006c0001e77983 */ /* 0x0007620000300800 */
[----:B--2---:R-:W-:Y:S01]  /*7d10*/  FFMA.FTZ R0, R217, c[0x0][0x23c], -R13 ;  /* 0x00008f00d9007a23 */ /* 0x004fe2000001080d */
[----:B------:R-:W-:Y:S01]  /*7d20*/  MOV R96, R81 ;  /* 0x0000005100607202 */ /* 0x000fe20000000f00 */
[----:B------:R-:W-:Y:S01]  /*7d30*/  IMAD.MOV.U32 R99, RZ, RZ, R80 ;  /* 0x000000ffff637224 */ /* 0x000fe200078e0050 */
[----:B------:R-:W-:Y:S01]  /*7d40*/  MOV R215, R202 ;  /* 0x000000ca00d77202 */ /* 0x000fe20000000f00 */
[----:B------:R2:W2:Y:S01]  /*7d50*/  MUFU.EX2 R16, R0 ;  /* 0x0000000000107308 */ /* 0x0004a20000000800 */
        /* <DEDUP_REMOVED lines=9> */
[----:B-1----:R-:W-:-:S02]  /*7df0*/  FFMA.FTZ R2, R245, c[0x0][0x23c], -R12 ;  /* 0x00008f00f5027a23 */ /* 0x002fc4000001080c */
[----:B------:R-:W-:Y:S01]  /*7e00*/  FADD.FTZ R9, R165, R7 ;  /* 0x00000007a5097221 */ /* 0x000fe20000010000 */
[----:B------:R-:W-:Y:S01]  /*7e10*/  MOV R217, R128 ;  /* 0x0000008000d97202 */ /* 0x000fe20000000f00 */
[----:B------:R-:W-:Y:S01]  /*7e20*/  IMAD.MOV.U32 R244, RZ, RZ, R131 ;  /* 0x000000fffff47224 */ /* 0x000fe200078e0083 */
[----:B------:R-:W-:Y:S01]  /*7e30*/  LDSM.16.MT88.4 R80, [R222+0xd800] ;  /* 0x00d80000de50783b */ /* 0x000fe20000004200 */
[----:B--2---:R-:W-:Y:S01]  /*7e40*/  FFMA.FTZ R0, R210, c[0x0][0x23c], -R13 ;  /* 0x00008f00d2007a23 */ /* 0x004fe2000001080d */
        /* <DEDUP_REMOVED lines=8> */
[----:B------:R2:W5:Y:S01]  /*7ed0*/  LDL.LU R230, [R1+0x68] ;  /* 0x0000680001e67983 */ /* 0x0005620000300800 */
[----:B------:R-:W-:-:S02]  /*7ee0*/  MOV R162, R96 ;  /* 0x0000006000a27202 */ /* 0x000fc40000000f00 */
[----:B------:R-:W-:Y:S01]  /*7ef0*/  MOV R250, R68 ;  /* 0x0000004400fa7202 */ /* 0x000fe20000000f00 */
[----:B---3--:R-:W-:Y:S01]  /*7f00*/  FADD.FTZ R4, R252, R14 ;  /* 0x0000000efc047221 */ /* 0x008fe20000010000 */
[----:B------:R-:W-:Y:S01]  /*7f10*/  MOV R68, R69 ;  /* 0x0000004500447202 */ /* 0x000fe20000000f00 */
[----:B-1----:R-:W-:Y:S01]  /*7f20*/  FFMA.FTZ R0, R207, c[0x0][0x23c], -R13 ;  /* 0x00008f00cf007a23 */ /* 0x002fe2000001080d */
[----:B------:R-:W-:Y:S01]  /*7f30*/  MOV R160, R228 ;  /* 0x000000e400a07202 */ /* 0x000fe20000000f00 */
[----:B------:R-:W-:Y:S02]  /*7f40*/  LDSM.16.MT88.4 R96, [R224+0xd800] ;  /* 0x00d80000e060783b */ /* 0x000fe40000004200 */
[----:B------:R1:W-:Y:S01]  /*7f50*/  MUFU.EX2 R18, R0 ;  /* 0x0000000000127308 */ /* 0x0003e20000000800 */
[----:B------:R-:W-:Y:S01]  /*7f60*/  IMAD.MOV.U32 R69, RZ, RZ, R70 ;  /* 0x000000ffff457224 */ /* 0x000fe200078e0046 */
[----:B------:R-:W-:Y:S02]  /*7f70*/  MOV R70, R71 ;  /* 0x0000004700467202 */ /* 0x000fe40000000f00 */
        /* <DEDUP_REMOVED lines=9> */
[----:B------:R-:W-:Y:S01]  /*8010*/  LDSM.16.MT88.4 R128, [R221+0xf800] ;  /* 0x00f80000dd80783b */ /* 0x000fe20000004200 */
[----:B-1----:R-:W-:Y:S01]  /*8020*/  FFMA.FTZ R0, R247, c[0x0][0x23c], -R12 ;  /* 0x00008f00f7007a23 */ /* 0x002fe2000001080c */
[----:B------:R-:W-:-:S02]  /*8030*/  MOV R163, R160 ;  /* 0x000000a000a37202 */ /* 0x000fc40000000f00 */
[----:B------:R2:W5:Y:S01]  /*8040*/  LDL.LU R229, [R1+0x64] ;  /* 0x0000640001e57983 */ /* 0x0005620000300800 */
[----:B------:R1:W3:Y:S01]  /*8050*/  MUFU.EX2 R13, R0 ;  /* 0x00000000000d7308 */ /* 0x0002e20000000800 */
[----:B------:R-:W-:Y:S01]  /*8060*/  IMAD.MOV.U32 R160, RZ, RZ, R114 ;  /* 0x000000ffffa07224 */ /* 0x000fe200078e0072 */
[----:B------:R-:W-:Y:S01]  /*8070*/  MOV R114, R115 ;  /* 0x0000007300727202 */ /* 0x000fe20000000f00 */
[----:B------:R-:W-:Y:S01]  /*8080*/  IMAD.MOV.U32 R206, RZ, RZ, R162 ;  /* 0x000000ffffce7224 */ /* 0x000fe200078e00a2 */
[----:B------:R-:W-:Y:S02]  /*8090*/  MOV R115, R227 ;  /* 0x000000e300737202 */ /* 0x000fe40000000f00 */
[----:B------:R-:W-:Y:S02]  /*80a0*/  MOV R209, R161 ;  /* 0x000000a100d17202 */ /* 0x000fe40000000f00 */
[----:B------:R-:W-:Y:S02]  /*80b0*/  MOV R207, R113 ;  /* 0x0000007100cf7202 */ /* 0x000fe40000000f00 */
[----:B------:R-:W-:Y:S01]  /*80c0*/  MOV R168, R225 ;  /* 0x000000e100a87202 */ /* 0x000fe20000000f00 */
[----:B------:R-:W-:Y:S01]  /*80d0*/  IMAD.MOV.U32 R247, RZ, RZ, R166 ;  /* 0x000000fffff77224 */ /* 0x000fe200078e00a6 */
[----:B------:R-:W-:-:S02]  /*80e0*/  MOV R204, R163 ;  /* 0x000000a300cc7202 */ /* 0x000fc40000000f00 */
[----:B------:R-:W-:Y:S02]  /*80f0*/  MOV R246, R167 ;  /* 0x000000a700f67202 */ /* 0x000fe40000000f00 */
[----:B------:R-:W-:Y:S01]  /*8100*/  MOV R245, R248 ;  /* 0x000000f800f57202 */ /* 0x000fe20000000f00 */
[----:B-1----:R-:W-:Y:S01]  /*8110*/  FFMA.FTZ R0, R219, c[0x0][0x23c], -R12 ;  /* 0x00008f00db007a23 */ /* 0x002fe2000001080c */
[----:B----4-:R-:W-:Y:S01]  /*8120*/  F2FP.BF16.PACK_AB R200, R24, R23 ;  /* 0x0000001718c8723e */ /* 0x010fe200000010ff */
[----:B------:R1:W-:Y:S01]  /*8130*/  MUFU.EX2 R12, R2 ;  /* 0x00000002000c7308 */ /* 0x0003e20000000800 */
[----:B------:R-:W-:Y:S01]  /*8140*/  MOV R218, R160 ;  /* 0x000000a000da7202 */ /* 0x000fe20000000f00 */
[----:B------:R-:W-:Y:S01]  /*8150*/  IMAD.MOV.U32 R211, RZ, RZ, R114 ;  /* 0x000000ffffd37224 */ /* 0x000fe200078e0072 */
[----:B------:R-:W-:Y:S01]  /*8160*/  MOV R208, R115 ;  /* 0x0000007300d07202 */ /* 0x000fe20000000f00 */
[----:B------:R-:W-:Y:S04]  /*8170*/  LDSM.16.MT88.4 R160, [R224+0xf800] ;  /* 0x00f80000e0a0783b */ /* 0x000fe80000004200 */
[----:B------:R-:W-:Y:S01]  /*8180*/  LDSM.16.MT88.4 R112, [R223+0xd800] ;  /* 0x00d80000df70783b */ /* 0x000fe20000004200 */
[----:B------:R-:W-:-:S02]  /*8190*/  F2FP.BF16.PACK_AB R201, R20, R19 ;  /* 0x0000001314c9723e */ /* 0x000fc400000010ff */
[----:B------:R-:W-:Y:S02]  /*81a0*/  F2FP.BF16.PACK_AB R202, R26, R25 ;  /* 0x000000191aca723e */ /* 0x000fe400000010ff */
[----:B------:R-:W-:Y:S01]  /*81b0*/  F2FP.BF16.PACK_AB R164, R16, R15 ;  /* 0x0000000f10a4723e */ /* 0x000fe200000010ff */
[----:B------:R-:W-:Y:S01]  /*81c0*/  IMAD.MOV.U32 R27, RZ, RZ, R70 ;  /* 0x000000ffff1b7224 */ /* 0x000fe200078e0046 */
[----:B------:R-:W-:Y:S01]  /*81d0*/  MOV R216, R71 ;  /* 0x0000004700d87202 */ /* 0x000fe20000000f00 */
[----:B-1----:R-:W-:Y:S01]  /*81e0*/  FADD.FTZ R2, R249, R5 ;  /* 0x00000005f9027221 */ /* 0x002fe20000010000 */
[----:B------:R2:W5:Y:S04]  /*81f0*/  LDL.LU R228, [R1+0x60] ;  /* 0x0000600001e47983 */ /* 0x0005680000300800 */
[----:B------:R-:W1:Y:S01]  /*8200*/  LDSM.16.MT88.4 R4, [R223+0xf800] ;  /* 0x00f80000df04783b */ /* 0x000e620000004200 */
[----:B------:R-:W4:Y:S01]  /*8210*/  MUFU.EX2 R14, R0 ;  /* 0x00000000000e7308 */ /* 0x000f220000000800 */
[----:B------:R-:W-:Y:S01]  /*8220*/  IMAD.MOV.U32 R249, RZ, RZ, R203 ;  /* 0x000000fffff97224 */ /* 0x000fe200078e00cb */
[----:B------:R-:W-:Y:S01]  /*8230*/  F2FP.BF16.PACK_AB R203, R22, R21 ;  /* 0x0000001516cb723e */ /* 0x000fe200000010ff */
[----:B------:R2:W5:Y:S02]  /*8240*/  LDL.LU R227, [R1+0x5c] ;  /* 0x00005c0001e37983 */ /* 0x0005640000300800 */
[----:B------:R-:W-:Y:S01]  /*8250*/  IMAD.MOV.U32 R219, RZ, RZ, R249 ;  /* 0x000000ffffdb7224 */ /* 0x000fe200078e00f9 */
[----:B---3--:R-:W-:Y:S01]  /*8260*/  F2FP.BF16.PACK_AB R165, R11, R13 ;  /* 0x0000000d0ba5723e */ /* 0x008fe200000010ff */
[----:B------:R2:W5:Y:S01]  /*8270*/  LDL.LU R226, [R1+0x58] ;  /* 0x0000580001e27983 */ /* 0x0005620000300800 */
[----:B------:R-:W-:-:S02]  /*8280*/  F2FP.BF16.PACK_AB R166, R18, R17 ;  /* 0x0000001112a6723e */ /* 0x000fc400000010ff */
[----:B----4-:R-:W-:Y:S01]  /*8290*/  F2FP.BF16.PACK_AB R167, R14, R12 ;  /* 0x0000000c0ea7723e */ /* 0x010fe200000010ff */
[----:B------:R-:W-:Y:S01]  /*82a0*/  FADD.FTZ R0, R168, R2 ;  /* 0x00000002a8007221 */ /* 0x000fe20000010000 */
[----:B------:R-:W-:Y:S01]  /*82b0*/  MOV R249, R68 ;  /* 0x0000004400f97202 */ /* 0x000fe20000000f00 */
[----:B------:R-:W-:Y:S01]  /*82c0*/  IMAD.MOV.U32 R168, RZ, RZ, R252 ;  /* 0x000000ffffa87224 */ /* 0x000fe200078e00fc */
[----:B------:R-:W-:Y:S01]  /*82d0*/  MOV R252, R219 ;  /* 0x000000db00fc7202 */ /* 0x000fe20000000f00 */
[-C--:B------:R-:W-:Y:S01]  /*82e0*/  HMMA.16816.F32.BF16 R180, R200, R188.reuse, R180 ;  /* 0x000000bcc8b4723c */ /* 0x080fe200000418b4 */
[----:B------:R-:W-:Y:S01]  /*82f0*/  MOV R219, R245 ;  /* 0x000000f500db7202 */ /* 0x000fe20000000f00 */
[----:B------:R-:W-:Y:S01]  /*8300*/  IMAD.MOV.U32 R245, RZ, RZ, R246 ;  /* 0x000000fffff57224 */ /* 0x000fe200078e00f6 */
[----:B------:R-:W-:Y:S01]  /*8310*/  MOV R246, R247 ;  /* 0x000000f700f67202 */ /* 0x000fe20000000f00 */
[----:B------:R-:W-:Y:S01]  /*8320*/  FADD.FTZ R2, R168, R10 ;  /* 0x0000000aa8027221 */ /* 0x000fe20000010000 */
[----:B------:R-:W-:Y:S01]  /*8330*/  MOV R247, R220 ;  /* 0x000000dc00f77202 */ /* 0x000fe20000000f00 */
[----:B------:R-:W-:Y:S01]  /*8340*/  FADD.FTZ R0, R245, R0 ;  /* 0x00000000f5007221 */ /* 0x000fe20000010000 */
[----:B------:R-:W-:Y:S01]  /*8350*/  MOV R248, R69 ;  /* 0x0000004500f87202 */ /* 0x000fe20000000f00 */
[----:B------:R-:W-:Y:S01]  /*8360*/  FADD.FTZ R2, R246, R2 ;  /* 0x00000002f6027221 */ /* 0x000fe20000010000 */
[C---:B------:R-:W-:Y:S01]  /*8370*/  HMMA.16816.F32.BF16 R176, R164.reuse, R188, R176 ;  /* 0x000000bca4b0723c */ /* 0x040fe200000418b0 */
[----:B------:R2:W5:Y:S07]  /*8380*/  LDL.LU R225, [R1+0x54] ;  /* 0x0000540001e17983 */ /* 0x00056e0000300800 */
[-C--:B-1----:R-:W-:Y:S08]  /*8390*/  HMMA.16816.F32.BF16 R196, R164, R4.reuse, R196 ;  /* 0x00000004a4c4723c */ /* 0x082ff000000418c4 */
[----:B------:R-:W-:Y:S01]  /*83a0*/  HMMA.16816.F32.BF16 R192, R200, R4, R192 ;  /* 0x00000004c8c0723c */ /* 0x000fe200000418c0 */
[----:B------:R-:W-:Y:S01]  /*83b0*/  FADD.FTZ R2, R217, R2 ;  /* 0x00000002d9027221 */ /* 0x000fe20000010000 */
[----:B------:R2:W5:Y:S05]  /*83c0*/  LDL.LU R220, [R1+0x50] ;  /* 0x0000500001dc7983 */ /* 0x00056a0000300800 */
[----:B------:R-:W-:-:S02]  /*83d0*/  FADD.FTZ R5, R252, R9 ;  /* 0x00000009fc057221 */ /* 0x000fc40000010000 */
[----:B------:R-:W-:Y:S02]  /*83e0*/  FADD.FTZ R4, R219, R8 ;  /* 0x00000008db047221 */ /* 0x000fe40000010000 */
[----:B------:R-:W-:Y:S02]  /*83f0*/  FADD.FTZ R5, R247, R5 ;  /* 0x00000005f7057221 */ /* 0x000fe40000010000 */
[----:B------:R-:W-:Y:S01]  /*8400*/  FADD.FTZ R8, R207, R4 ;  /* 0x00000004cf087221 */ /* 0x000fe20000010000 */
[----:B------:R-:W-:Y:S01]  /*8410*/  HMMA.16816.F32.BF16 R184, R164, R190, R184 ;  /* 0x000000bea4b8723c */ /* 0x000fe200000418b8 */
[----:B------:R-:W-:Y:S02]  /*8420*/  FADD.FTZ R4, R210, R0 ;  /* 0x00000000d2047221 */ /* 0x000fe40000010000 */
[----:B------:R-:W-:Y:S02]  /*8430*/  FADD.FTZ R0, R244, R5 ;  /* 0x00000005f4007221 */ /* 0x000fe40000010000 */
[----:B------:R-:W-:-:S03]  /*8440*/  FADD.FTZ R5, R205, R8 ;  /* 0x00000008cd057221 */ /* 0x000fc60000010000 */
        /* <DEDUP_REMOVED lines=70> */
[----:B------:R2:W-:Y:S01]  /*88b0*/  STL [R1], R2 ;  /* 0x0000000201007387 */ /* 0x0005e20000100800 */
[----:B------:R-:W-:Y:S05]  /*88c0*/  @!P0 BRA `(.L_x_296) ;  /* 0x00004d2000008947 */ /* 0x000fea0003800000 */
[----:B------:R-:W3:Y:S01]  /*88d0*/  LDL.LU R242, [R1+0x48] ;  /* 0x0000480001f27983 */ /* 0x000ee20000300800 */
[----:B--2---:R-:W-:Y:S01]  /*88e0*/  IMAD.U32 R0, RZ, RZ, UR10 ;  /* 0x0000000aff007e24 */ /* 0x004fe2000f8e00ff */
[----:B------:R-:W-:Y:S01]  /*88f0*/  MOV R168, R172 ;  /* 0x000000ac00a87202 */ /* 0x000fe20000000f00 */
[----:B------:R-:W-:Y:S01]  /*8900*/  IMAD.MOV.U32 R174, RZ, RZ, R170 ;  /* 0x000000ffffae7224 */ /* 0x000fe200078e00aa */
[----:B------:R-:W1:Y:S01]  /*8910*/  S2R R243, SR_TID.X ;  /* 0x0000000000f37919 */ /* 0x000e620000002100 */
[----:B------:R-:W-:Y:S01]  /*8920*/  IMAD.MOV.U32 R175, RZ, RZ, R3 ;  /* 0x000000ffffaf7224 */ /* 0x000fe200078e0003 */
[----:B------:R-:W-:Y:S01]  /*8930*/  MOV R173, R171 ;  /* 0x000000ab00ad7202 */ /* 0x000fe20000000f00 */
[----:B------:R-:W-:-:S02]  /*8940*/  ULDC.64 UR6, c[0x0][0x1a0] ;  /* 0x0000680000067ab9 */ /* 0x000fc40000000a00 */
[----:B------:R-:W-:Y:S02]  /*8950*/  ULEA.HI.SX32 UR21, UR21, 0xfffffffe, 0x1a ;  /* 0xfffffffe15157891 */ /* 0x000fe4000f8fd23f */
[----:B------:R-:W-:Y:S02]  /*8960*/  USHF.L.U64.HI UR9, UR6, 0x4, UR7 ;  /* 0x0000000406097899 */ /* 0x000fe40008010207 */
[----:B------:R-:W-:Y:S01]  /*8970*/  USHF.L.U32 UR12, UR6, 0x4, URZ ;  /* 0x00000004060c7899 */ /* 0x000fe2000800063f */
[----:B-1----:R-:W-:-:S05]  /*8980*/  LOP3.LUT R243, R243, 0x3, RZ, 0xc0, !PT ;  /* 0x00000003f3f37812 */ /* 0x002fca00078ec0ff */
[----:B---3--:R-:W-:-:S05]  /*8990*/  IMAD R2, R243, -0x2, R242 ;  /* 0xfffffffef3027824 */ /* 0x008fca00078e02f2 */
[----:B------:R-:W-:-:S05]  /*89a0*/  IADD3 R0, R0, -UR11, R2 ;  /* 0x8000000b00007c10 */ /* 0x000fca000fffe002 */
[----:B------:R1:W-:Y:S04]  /*89b0*/  STL [R1+0x10], R0 ;  /* 0x0000100001007387 */ /* 0x0003e80000100800 */
[----:B------:R-:W2:Y:S04]  /*89c0*/  LDL R243, [R1+0x28] ;  /* 0x0000280001f37983 */ /* 0x000ea80000100800 */
[----:B------:R-:W3:Y:S01]  /*89d0*/  LDL.64 R240, [R1+0x18] ;  /* 0x0000180001f07983 */ /* 0x000ee20000100a00 */
[----:B--2---:R-:W-:Y:S02]  /*89e0*/  ISETP.GE.AND P2, PT, R243, c[0x0][0x220], PT ;  /* 0x00008800f3007a0c */ /* 0x004fe40003f46270 */
[----:B---3--:R-:W-:Y:S01]  /*89f0*/  ISETP.GE.AND P3, PT, R240, c[0x0][0x220], PT ;  /* 0x00008800f0007a0c */ /* 0x008fe20003f66270 */
[----:B-1----:R-:W-:Y:S05]  /*8a00*/  BRA `(.L_x_297) ;  /* 0x000004e000007947 */ /* 0x002fea0003800000 */
.L_x_299:
        /* <DEDUP_REMOVED lines=78> */
.L_x_297:
        /* <DEDUP_REMOVED lines=12> */
[----:B-----5:R-:W-:Y:S01]  /*8fb0*/  @P3 STS.128 [R239+0xc000], RZ ;  /* 0x00c000ffef003388 */ /* 0x020fe20000000c00 */
        /* <DEDUP_REMOVED lines=69> */
[----:B------:R-:W3:Y:S06]  /*9410*/  LDSM.16.M88.4 R48, [R220+0x9000] ;  /* 0x00900000dc30783b */ /* 0x000eec0000000200 */
        /* <DEDUP_REMOVED lines=174> */
.L_x_298:
[----:B------:R-:W2:Y:S01]  /*9f00*/  LDL R3, [R1+0x10] ;  /* 0x0000100001037983 */ /* 0x000ea20000100800 */
[----:B------:R-:W-:Y:S01]  /*9f10*/  MOV R0, UR21 ;  /* 0x0000001500007c02 */ /* 0x000fe20008000f00 */
[----:B------:R-:W-:Y:S02]  /*9f20*/  UIMAD UR10, UR21, -0x40, UR5 ;  /* 0xffffffc0150a78a4 */ /* 0x000fe4000f8e0205 */
[----:B------:R-:W-:Y:S02]  /*9f30*/  UIADD3 UR21, UR21, -0x1, URZ ;  /* 0xffffffff15157890 */ /* 0x000fe4000fffe03f */
[----:B--2---:R-:W-:Y:S05]  /*9f40*/  IMAD R0, R0, -0x40, R3 ;  /* 0xffffffc000007824 */ /* 0x004fea00078e0203 */
[----:B------:R-:W-:Y:S02]  /*9f50*/  IABS R2, R0 ;  /* 0x0000000000027213 */ /* 0x000fe40000000000 */
[C---:B------:R-:W-:Y:S02]  /*9f60*/  IADD3 R169, R0.reuse, 0x7, RZ ;  /* 0x0000000700a97810 */ /* 0x040fe40007ffe0ff */
[----:B-1----:R-:W-:Y:S02]  /*9f70*/  MOV R208, R2 ;  /* 0x0000000200d07202 */ /* 0x002fe40000000f00 */
[----:B------:R-:W-:Y:S02]  /*9f80*/  IADD3 R2, R3, UR10, RZ ;  /* 0x0000000a03027c10 */ /* 0x000fe4000fffe0ff */
[C---:B------:R-:W-:Y:S02]  /*9f90*/  IADD3 R205, -R0.reuse, -0x8, RZ ;  /* 0xfffffff800cd7810 */ /* 0x040fe40007ffe1ff */
[----:B------:R-:W1:Y:S01]  /*9fa0*/  I2F R208, R208 ;  /* 0x000000d000d07306 */ /* 0x000e620000201400 */
[----:B------:R-:W-:Y:S02]  /*9fb0*/  IABS R3, R2 ;  /* 0x0000000200037213 */ /* 0x000fe40000000000 */
[----:B------:R-:W-:Y:S02]  /*9fc0*/  ISETP.GE.AND P5, PT, R169, RZ, PT ;  /* 0x000000ffa900720c */ /* 0x000fe40003fa6270 */
[----:B------:R-:W-:Y:S02]  /*9fd0*/  MOV R217, R3 ;  /* 0x0000000300d97202 */ /* 0x000fe40000000f00 */
[C---:B------:R-:W-:Y:S02]  /*9fe0*/  IADD3 R3, R0.reuse, 0x8, RZ ;  /* 0x0000000800037810 */ /* 0x040fe40007ffe0ff */
[C---:B------:R-:W-:Y:S02]  /*9ff0*/  IADD3 R172, R0.reuse, -0x8, RZ ;  /* 0xfffffff800ac7810 */ /* 0x040fe40007ffe0ff */
[----:B------:R-:W2:Y:S01]  /*a000*/  I2F R217, R217 ;  /* 0x000000d900d97306 */ /* 0x000ea20000201400 */
[----:B------:R-:W-:Y:S02]  /*a010*/  ISETP.GE.AND P6, PT, R3, RZ, PT ;  /* 0x000000ff0300720c */ /* 0x000fe40003fc6270 */
[C---:B------:R-:W-:Y:S02]  /*a020*/  IADD3 R204, R0.reuse, -0x1, RZ ;  /* 0xffffffff00cc7810 */ /* 0x040fe40007ffe0ff */
[----:B------:R-:W-:Y:S02]  /*a030*/  SEL R206, R205, R3, !P6 ;  /* 0x00000003cdce7207 */ /* 0x000fe40007000000 */
[----:B------:R-:W-:Y:S02]  /*a040*/  IADD3 R205, -R0, -0x7, RZ ;  /* 0xfffffff900cd7810 */ /* 0x000fe40007ffe1ff */
[----:B------:R-:W-:Y:S01]  /*a050*/  ISETP.GE.AND P0, PT, R172, RZ, PT ;  /* 0x000000ffac00720c */ /* 0x000fe20003f06270 */
[----:B------:R-:W3:Y:S01]  /*a060*/  I2F R215, R206 ;  /* 0x000000ce00d77306 */ /* 0x000ee20000201400 */
[----:B------:R-:W-:Y:S02]  /*a070*/  SEL R205, R205, R169, !P5 ;  /* 0x000000a9cdcd7207 */ /* 0x000fe40006800000 */
[----:B------:R-:W-:Y:S01]  /*a080*/  ISETP.GE.AND P1, PT, R204, RZ, PT ;  /* 0x000000ffcc00720c */ /* 0x000fe20003f26270 */
[----:B-1----:R-:W-:Y:S01]  /*a090*/  FFMA.FTZ R4, R208, -UR4, R4 ;  /* 0x80000004d0047c23 */ /* 0x002fe20008010004 */
[----:B------:R-:W-:Y:S01]  /*a0a0*/  IADD3 R170, R0, -0x10, RZ ;  /* 0xfffffff000aa7810 */ /* 0x000fe20007ffe0ff */
[----:B------:R-:W-:Y:S01]  /*a0b0*/  FFMA.FTZ R18, R208, -UR4, R18 ;  /* 0x80000004d0127c23 */ /* 0x000fe20008010012 */
[C---:B------:R-:W-:Y:S02]  /*a0c0*/  IADD3 R171, R0.reuse, -0x9, RZ ;  /* 0xfffffff700ab7810 */ /* 0x040fe40007ffe0ff */
[C---:B------:R-:W-:Y:S01]  /*a0d0*/  IADD3 R210, R0.reuse, -0x38, RZ ;  /* 0xffffffc800d27810 */ /* 0x040fe20007ffe0ff */
[----:B------:R-:W1:Y:S01]  /*a0e0*/  I2F R211, R205 ;  /* 0x000000cd00d37306 */ /* 0x000e620000201400 */
[C---:B------:R-:W-:Y:S02]  /*a0f0*/  IADD3 R209, R0.reuse, -0x19, RZ ;  /* 0xffffffe700d17810 */ /* 0x040fe40007ffe0ff */
[----:B------:R-:W-:Y:S01]  /*a100*/  @!P0 IADD3 R172, -R0, 0x8, RZ ;  /* 0x0000000800ac8810 */ /* 0x000fe20007ffe1ff */
[C---:B--2---:R-:W-:Y:S01]  /*a110*/  FFMA.FTZ R8, R217.reuse, -UR4, R8 ;  /* 0x80000004d9087c23 */ /* 0x044fe20008010008 */
[----:B------:R-:W-:Y:S01]  /*a120*/  ISETP.GE.AND P0, PT, R170, RZ, PT ;  /* 0x000000ffaa00720c */ /* 0x000fe20003f06270 */
[----:B------:R-:W-:Y:S01]  /*a130*/  FFMA.FTZ R14, R217, -UR4, R14 ;  /* 0x80000004d90e7c23 */ /* 0x000fe2000801000e */
[C---:B------:R-:W-:Y:S02]  /*a140*/  @!P1 IADD3 R204, -R0.reuse, 0x1, RZ ;  /* 0x0000000100cc9810 */ /* 0x040fe40007ffe1ff */
[----:B------:R-:W-:Y:S01]  /*a150*/  ISETP.GE.AND P1, PT, R171, RZ, PT ;  /* 0x000000ffab00720c */ /* 0x000fe20003f26270 */
[----:B------:R-:W2:Y:S01]  /*a160*/  I2F R216, R172 ;  /* 0x000000ac00d87306 */ /* 0x000ea20000201400 */
[C---:B------:R-:W-:Y:S02]  /*a170*/  IADD3 R208, R0.reuse, -0x20, RZ ;  /* 0xffffffe000d07810 */ /* 0x040fe40007ffe0ff */
[C---:B------:R-:W-:Y:S01]  /*a180*/  IADD3 R207, R0.reuse, 0x3f, RZ ;  /* 0x0000003f00cf7810 */ /* 0x040fe20007ffe0ff */
[----:B---3--:R-:W-:Y:S01]  /*a190*/  FFMA.FTZ R6, R215, -UR4, R6 ;  /* 0x80000004d7067c23 */ /* 0x008fe20008010006 */
[----:B------:R-:W-:Y:S02]  /*a1a0*/  IADD3 R206, R0, -0x18, RZ ;  /* 0xffffffe800ce7810 */ /* 0x000fe40007ffe0ff */
[----:B------:R-:W-:Y:S02]  /*a1b0*/  @!P6 IADD3 R3, -R2, 0x38, RZ ;  /* 0x000000380203e810 */ /* 0x000fe40007ffe1ff */
[----:B------:R-:W-:Y:S01]  /*a1c0*/  @!P0 IADD3 R170, -R0, 0x10, RZ ;  /* 0x0000001000aa8810 */ /* 0x000fe20007ffe1ff */
[----:B------:R-:W3:Y:S01]  /*a1d0*/  I2F R213, R204 ;  /* 0x000000cc00d57306 */ /* 0x000ee20000201400 */
[----:B------:R-:W-:Y:S02]  /*a1e0*/  ISETP.GE.AND P0, PT, R206, RZ, PT ;  /* 0x000000ffce00720c */ /* 0x000fe40003f06270 */
[C---:B------:R-:W-:Y:S01]  /*a1f0*/  @!P1 IADD3 R171, -R0.reuse, 0x9, RZ ;  /* 0x0000000900ab9810 */ /* 0x040fe20007ffe1ff */
[----:B-1----:R-:W-:Y:S01]  /*a200*/  FFMA.FTZ R7, R211, -UR4, R7 ;  /* 0x80000004d3077c23 */ /* 0x002fe20008010007 */
[----:B------:R-:W-:Y:S02]  /*a210*/  IADD3 R205, R0, -0x11, RZ ;  /* 0xffffffef00cd7810 */ /* 0x000fe40007ffe0ff */
[----:B------:R-:W-:Y:S02]  /*a220*/  @!P5 IADD3 R169, -R2, 0x39, RZ ;  /* 0x0000003902a9d810 */ /* 0x000fe40007ffe1ff */
[----:B------:R-:W-:Y:S01]  /*a230*/  ISETP.GE.AND P1, PT, R205, RZ, PT ;  /* 0x000000ffcd00720c */ /* 0x000fe20003f26270 */
[----:B------:R-:W1:Y:S04]  /*a240*/  I2F R214, R171 ;  /* 0x000000ab00d67306 */ /* 0x000e680000201400 */
[----:B------:R-:W-:Y:S01]  /*a250*/  @!P0 IADD3 R206, -R0, 0x18, RZ ;  /* 0x0000001800ce8810 */ /* 0x000fe20007ffe1ff */
[----:B--2---:R-:W-:Y:S01]  /*a260*/  FFMA.FTZ R16, R216, -UR4, R16 ;  /* 0x80000004d8107c23 */ /* 0x004fe20008010010 */
[----:B------:R-:W-:Y:S01]  /*a270*/  ISETP.GE.AND P0, PT, R210, RZ, PT ;  /* 0x000000ffd200720c */ /* 0x000fe20003f06270 */
[----:B------:R-:W-:Y:S01]  /*a280*/  FFMA.FTZ R22, R216, -UR4, R22 ;  /* 0x80000004d8167c23 */ /* 0x000fe20008010016 */
[C---:B------:R-:W-:Y:S02]  /*a290*/  IADD3 R172, R0.reuse, 0x38, RZ ;  /* 0x0000003800ac7810 */ /* 0x040fe40007ffe0ff */
[----:B------:R2:W4:Y:S02]  /*a2a0*/  I2F R212, R170 ;  /* 0x000000aa00d47306 */ /* 0x0005240000201400 */
[C---:B------:R-:W-:Y:S02]  /*a2b0*/  @!P1 IADD3 R205, -R0.reuse, 0x11, RZ ;  /* 0x0000001100cd9810 */ /* 0x040fe40007ffe1ff */
[----:B------:R-:W-:Y:S01]  /*a2c0*/  ISETP.GE.AND P1, PT, R209, RZ, PT ;  /* 0x000000ffd100720c */ /* 0x000fe20003f26270 */
[C---:B---3--:R-:W-:Y:S01]  /*a2d0*/  FFMA.FTZ R5, R213.reuse, -UR4, R5 ;  /* 0x80000004d5057c23 */ /* 0x048fe20008010005 */
[C---:B------:R-:W-:Y:S01]  /*a2e0*/  IADD3 R204, R0.reuse, -0x21, RZ ;  /* 0xffffffdf00cc7810 */ /* 0x040fe20007ffe0ff */
[----:B------:R-:W-:Y:S01]  /*a2f0*/  FFMA.FTZ R19, R213, -UR4, R19 ;  /* 0x80000004d5137c23 */ /* 0x000fe20008010013 */
[C---:B------:R-:W-:Y:S02]  /*a300*/  IADD3 R213, R0.reuse, -0x29, RZ ;  /* 0xffffffd700d57810 */ /* 0x040fe40007ffe0ff */
[----:B------:R-:W3:Y:S01]  /*a310*/  I2F R211, R205 ;  /* 0x000000cd00d37306 */ /* 0x000ee20000201400 */
[----:B------:R-:W-:Y:S02]  /*a320*/  @!P0 IADD3 R210, -R0, 0x38, RZ ;  /* 0x0000003800d28810 */ /* 0x000fe40007ffe1ff */
[----:B------:R-:W-:Y:S01]  /*a330*/  ISETP.GE.AND P0, PT, R208, RZ, PT ;  /* 0x000000ffd000720c */ /* 0x000fe20003f06270 */
[----:B-1----:R-:W-:Y:S01]  /*a340*/  FFMA.FTZ R17, R214, -UR4, R17 ;  /* 0x80000004d6117c23 */ /* 0x002fe20008010011 */
[----:B------:R-:W-:Y:S01]  /*a350*/  IADD3 R171, R0, -0x39, RZ ;  /* 0xffffffc700ab7810 */ /* 0x000fe20007ffe0ff */
[----:B------:R-:W-:Y:S01]  /*a360*/  FFMA.FTZ R23, R214, -UR4, R23 ;  /* 0x80000004d6177c23 */ /* 0x000fe20008010017 */
[C---:B------:R-:W-:Y:S02]  /*a370*/  @!P1 IADD3 R209, -R0.reuse, 0x19, RZ ;  /* 0x0000001900d19810 */ /* 0x040fe40007ffe1ff */
[----:B------:R-:W-:Y:S01]  /*a380*/  ISETP.GE.AND P1, PT, R207, RZ, PT ;  /* 0x000000ffcf00720c */ /* 0x000fe20003f26270 */
[----:B------:R-:W1:Y:S01]  /*a390*/  I2F R216, R210 ;  /* 0x000000d200d87306 */ /* 0x000e620000201400 */
[C---:B------:R-:W-:Y:S02]  /*a3a0*/  IADD3 R214, R0.reuse, 0x37, RZ ;  /* 0x0000003700d67810 */ /* 0x040fe40007ffe0ff */
[----:B--2---:R-:W-:Y:S01]  /*a3b0*/  IADD3 R170, R0, 0x48, RZ ;  /* 0x0000004800aa7810 */ /* 0x004fe20007ffe0ff */
[----:B----4-:R-:W-:Y:S02]  /*a3c0*/  FFMA.FTZ R20, R212, -UR4, R20 ;  /* 0x80000004d4147c23 */ /* 0x010fe40008010014 */
[----:B------:R-:W-:Y:S01]  /*a3d0*/  @!P0 IADD3 R208, -R0, 0x20, RZ ;  /* 0x0000002000d08810 */ /* 0x000fe20007ffe1ff */
[----:B------:R-:W-:Y:S01]  /*a3e0*/  FFMA.FTZ R34, R212, -UR4, R34 ;  /* 0x80000004d4227c23 */ /* 0x000fe20008010022 */
[----:B------:R-:W-:Y:S02]  /*a3f0*/  ISETP.GE.AND P0, PT, R204, RZ, PT ;  /* 0x000000ffcc00720c */ /* 0x000fe40003f06270 */
[----:B------:R-:W-:Y:S01]  /*a400*/  IADD3 R212, R0, 0x30, RZ ;  /* 0x0000003000d47810 */ /* 0x000fe20007ffe0ff */
[----:B------:R-:W2:Y:S01]  /*a410*/  I2F R215, R206 ;  /* 0x000000ce00d77306 */ /* 0x000ea20000201400 */
[----:B------:R-:W-:Y:S02]  /*a420*/  @!P1 IADD3 R207, -R2, 0x1, RZ ;  /* 0x0000000102cf9810 */ /* 0x000fe40007ffe1ff */
[----:B------:R-:W-:Y:S01]  /*a430*/  ISETP.GE.AND P1, PT, R171, RZ, PT ;  /* 0x000000ffab00720c */ /* 0x000fe20003f26270 */
[C---:B---3--:R-:W-:Y:S01]  /*a440*/  FFMA.FTZ R21, R211.reuse, -UR4, R21 ;  /* 0x80000004d3157c23 */ /* 0x048fe20008010015 */
[C---:B------:R-:W-:Y:S01]  /*a450*/  IADD3 R205, R0.reuse, -0x28, RZ ;  /* 0xffffffd800cd7810 */ /* 0x040fe20007ffe0ff */
[----:B------:R-:W-:Y:S01]  /*a460*/  FFMA.FTZ R35, R211, -UR4, R35 ;  /* 0x80000004d3237c23 */ /* 0x000fe20008010023 */
[C---:B------:R-:W-:Y:S03]  /*a470*/  IADD3 R211, R0.reuse, -0x30, RZ ;  /* 0xffffffd000d37810 */ /* 0x040fe60007ffe0ff */
[----:B------:R-:W-:Y:S01]  /*a480*/  @!P0 IADD3 R204, -R0, 0x21, RZ ;  /* 0x0000002100cc8810 */ /* 0x000fe20007ffe1ff */
[----:B------:R3:W4:Y:S01]  /*a490*/  I2F R206, R208 ;  /* 0x000000d000ce7306 */ /* 0x0007220000201400 */
[----:B------:R-:W-:Y:S01]  /*a4a0*/  ISETP.GE.AND P0, PT, R205, RZ, PT ;  /* 0x000000ffcd00720c */ /* 0x000fe20003f06270 */
[----:B-1----:R-:W-:Y:S01]  /*a4b0*/  FFMA.FTZ R64, R216, -UR4, R64 ;  /* 0x80000004d8407c23 */ /* 0x002fe20008010040 */
[C---:B------:R-:W-:Y:S02]  /*a4c0*/  IADD3 R210, R0.reuse, 0x2f, RZ ;  /* 0x0000002f00d27810 */ /* 0x040fe40007ffe0ff */
[----:B------:R-:W-:Y:S02]  /*a4d0*/  @!P1 IADD3 R171, -R0, 0x39, RZ ;  /* 0x0000003900ab9810 */ /* 0x000fe40007ffe1ff */
[----:B------:R-:W-:Y:S03]  /*a4e0*/  ISETP.GE.AND P1, PT, R172, RZ, PT ;  /* 0x000000ffac00720c */ /* 0x000fe60003f26270 */
[----:B------:R-:W1:Y:S01]  /*a4f0*/  I2F R209, R209 ;  /* 0x000000d100d17306 */ /* 0x000e620000201400 */
[C---:B--2---:R-:W-:Y:S03]  /*a500*/  FFMA.FTZ R38, R215.reuse, -UR4, R38 ;  /* 0x80000004d7267c23 */ /* 0x044fe60008010026 */
[----:B------:R-:W-:Y:S01]  /*a510*/  @!P0 IADD3 R205, -R0, 0x28, RZ ;  /* 0x0000002800cd8810 */ /* 0x000fe20007ffe1ff */
[----:B------:R-:W-:Y:S01]  /*a520*/  FFMA.FTZ R32, R215, -UR4, R32 ;  /* 0x80000004d7207c23 */ /* 0x000fe20008010020 */
[----:B------:R-:W-:Y:S04]  /*a530*/  ISETP.GE.AND P0, PT, R214, RZ, PT ;  /* 0x000000ffd600720c */ /* 0x000fe80003f06270 */
[----:B------:R-:W-:Y:S01]  /*a540*/  @!P1 IADD3 R172, -R2, 0x8, RZ ;  /* 0x0000000802ac9810 */ /* 0x000fe20007ffe1ff */
[----:B------:R-:W2:Y:S01]  /*a550*/  I2F R171, R171 ;  /* 0x000000ab00ab7306 */ /* 0x000ea20000201400 */
[----:B------:R-:W-:Y:S02]  /*a560*/  ISETP.GE.AND P1, PT, R170, RZ, PT ;  /* 0x000000ffaa00720c */ /* 0x000fe40003f26270 */
[----:B---3--:R-:W-:Y:S01]  /*a570*/  IADD3 R208, R0, 0x28, RZ ;  /* 0x0000002800d07810 */ /* 0x008fe20007ffe0ff */
[C---:B----4-:R-:W-:Y:S02]  /*a580*/  FFMA.FTZ R50, R206.reuse, -UR4, R50 ;  /* 0x80000004ce327c23 */ /* 0x050fe40008010032 */
[----:B------:R-:W-:Y:S01]  /*a590*/  FFMA.FTZ R36, R206, -UR4, R36 ;  /* 0x80000004ce247c23 */ /* 0x000fe20008010024 */
[----:B------:R-:W-:Y:S02]  /*a5a0*/  IADD3 R206, R0, 0x20, RZ ;  /* 0x0000002000ce7810 */ /* 0x000fe40007ffe0ff */
[----:B------:R-:W-:Y:S01]  /*a5b0*/  @!P0 IADD3 R214, -R2, 0x9, RZ ;  /* 0x0000000902d68810 */ /* 0x000fe20007ffe1ff */
[----:B------:R-:W3:Y:S01]  /*a5c0*/  I2F R207, R207 ;  /* 0x000000cf00cf7306 */ /* 0x000ee20000201400 */
[----:B------:R-:W-:Y:S01]  /*a5d0*/  ISETP.GE.AND P0, PT, R212, RZ, PT ;  /* 0x000000ffd400720c */ /* 0x000fe20003f06270 */
[C---:B-1----:R-:W-:Y:S02]  /*a5e0*/  FFMA.FTZ R39, R209.reuse, -UR4, R39 ;  /* 0x80000004d1277c23 */ /* 0x042fe40008010027 */
[----:B------:R-:W-:Y:S01]  /*a5f0*/  @!P1 IADD3 R170, -R2, -0x8, RZ ;  /* 0xfffffff802aa9810 */ /* 0x000fe20007ffe1ff */
[----:B------:R-:W-:Y:S01]  /*a600*/  FFMA.FTZ R33, R209, -UR4, R33 ;  /* 0x80000004d1217c23 */ /* 0x000fe20008010021 */
[----:B------:R-:W-:Y:S02]  /*a610*/  ISETP.GE.AND P1, PT, R213, RZ, PT ;  /* 0x000000ffd500720c */ /* 0x000fe40003f26270 */
[----:B------:R-:W-:Y:S02]  /*a620*/  IADD3 R209, R0, -0x31, RZ ;  /* 0xffffffcf00d17810 */ /* 0x000fe40007ffe0ff */
[----:B------:R-:W1:Y:S04]  /*a630*/  I2F R204, R204 ;  /* 0x000000cc00cc7306 */ /* 0x000e680000201400 */
[----:B------:R-:W-:Y:S01]  /*a640*/  @!P0 IADD3 R212, -R2, 0x10, RZ ;  /* 0x0000001002d48810 */ /* 0x000fe20007ffe1ff */
[----:B--2---:R-:W-:Y:S01]  /*a650*/  FFMA.FTZ R65, R171, -UR4, R65 ;  /* 0x80000004ab417c23 */ /* 0x004fe20008010041 */
[----:B------:R-:W-:Y:S03]  /*a660*/  ISETP.GE.AND P0, PT, R210, RZ, PT ;  /* 0x000000ffd200720c */ /* 0x000fe60003f06270 */
[C---:B------:R-:W-:Y:S01]  /*a670*/  @!P1 IADD3 R213, -R0.reuse, 0x29, RZ ;  /* 0x0000002900d59810 */ /* 0x040fe20007ffe1ff */
[----:B------:R-:W2:Y:S01]  /*a680*/  I2F R171, R205 ;  /* 0x000000cd00ab7306 */ /* 0x000ea20000201400 */
[----:B------:R-:W-:Y:S01]  /*a690*/  ISETP.GE.AND P1, PT, R211, RZ, PT ;  /* 0x000000ffd300720c */ /* 0x000fe20003f26270 */
[C---:B---3--:R-:W-:Y:S02]  /*a6a0*/  FFMA.FTZ R15, R207.reuse, -UR4, R15 ;  /* 0x80000004cf0f7c23 */ /* 0x048fe4000801000f */
[----:B------:R-:W-:Y:S01]  /*a6b0*/  FFMA.FTZ R9, R207, -UR4, R9 ;  /* 0x80000004cf097c23 */ /* 0x000fe20008010009 */
[----:B------:R-:W-:Y:S04]  /*a6c0*/  IADD3 R207, R0, 0x27, RZ ;  /* 0x0000002700cf7810 */ /* 0x000fe80007ffe0ff */
[----:B------:R-:W-:Y:S01]  /*a6d0*/  @!P0 IADD3 R210, -R2, 0x11, RZ ;  /* 0x0000001102d28810 */ /* 0x000fe20007ffe1ff */
[----:B------:R-:W3:Y:S01]  /*a6e0*/  I2F R172, R172 ;  /* 0x000000ac00ac7306 */ /* 0x000ee20000201400 */
[----:B------:R-:W-:Y:S03]  /*a6f0*/  ISETP.GE.AND P0, PT, R208, RZ, PT ;  /* 0x000000ffd000720c */ /* 0x000fe60003f06270 */
[----:B------:R-:W-:Y:S01]  /*a700*/  @!P1 IADD3 R211, -R0, 0x30, RZ ;  /* 0x0000003000d39810 */ /* 0x000fe20007ffe1ff */
[C---:B-1----:R-:W-:Y:S01]  /*a710*/  FFMA.FTZ R51, R204.reuse, -UR4, R51 ;  /* 0x80000004cc337c23 */ /* 0x042fe20008010033 */
[----:B------:R-:W-:Y:S01]  /*a720*/  ISETP.GE.AND P1, PT, R209, RZ, PT ;  /* 0x000000ffd100720c */ /* 0x000fe20003f26270 */
[----:B------:R-:W-:Y:S01]  /*a730*/  FFMA.FTZ R37, R204, -UR4, R37 ;  /* 0x80000004cc257c23 */ /* 0x000fe20008010025 */
[----:B------:R-:W-:Y:S02]  /*a740*/  IADD3 R204, R0, 0x18, RZ ;  /* 0x0000001800cc7810 */ /* 0x000fe40007ffe0ff */
[----:B------:R1:W4:Y:S04]  /*a750*/  I2F R215, R170 ;  /* 0x000000aa00d77306 */ /* 0x0003280000201400 */
[----:B------:R-:W-:Y:S01]  /*a760*/  @!P0 IADD3 R208, -R2, 0x18, RZ ;  /* 0x0000001802d08810 */ /* 0x000fe20007ffe1ff */
[C---:B--2---:R-:W-:Y:S01]  /*a770*/  FFMA.FTZ R54, R171.reuse, -UR4, R54 ;  /* 0x80000004ab367c23 */ /* 0x044fe20008010036 */
[----:B------:R-:W-:Y:S01]  /*a780*/  ISETP.GE.AND P0, PT, R206, RZ, PT ;  /* 0x000000ffce00720c */ /* 0x000fe20003f06270 */
[----:B------:R-:W-:Y:S01]  /*a790*/  FFMA.FTZ R48, R171, -UR4, R48 ;  /* 0x80000004ab307c23 */ /* 0x000fe20008010030 */
[C---:B------:R-:W-:Y:S02]  /*a7a0*/  IADD3 R205, R0.reuse, 0x1f, RZ ;  /* 0x0000001f00cd7810 */ /* 0x040fe40007ffe0ff */
[C---:B------:R-:W-:Y:S01]  /*a7b0*/  @!P1 IADD3 R209, -R0.reuse, 0x31, RZ ;  /* 0x0000003100d19810 */ /* 0x040fe20007ffe1ff */
[----:B------:R-:W2:Y:S01]  /*a7c0*/  I2F R212, R212 ;  /* 0x000000d400d47306 */ /* 0x000ea20000201400 */
[----:B------:R-:W-:Y:S02]  /*a7d0*/  ISETP.GE.AND P1, PT, R207, RZ, PT ;  /* 0x000000ffcf00720c */ /* 0x000fe40003f26270 */
[----:B------:R-:W-:Y:S01]  /*a7e0*/  IADD3 R171, R0, 0x10, RZ ;  /* 0x0000001000ab7810 */ /* 0x000fe20007ffe0ff */
[C---:B---3--:R-:W-:Y:S02]  /*a7f0*/  FFMA.FTZ R12, R172.reuse, -UR4, R12 ;  /* 0x80000004ac0c7c23 */ /* 0x048fe4000801000c */
[----:B------:R-:W-:Y:S01]  /*a800*/  FFMA.FTZ R26, R172, -UR4, R26 ;  /* 0x80000004ac1a7c23 */ /* 0x000fe2000801001a */
[----:B------:R-:W-:Y:S02]  /*a810*/  IADD3 R172, R0, 0x17, RZ ;  /* 0x0000001700ac7810 */ /* 0x000fe40007ffe0ff */
[----:B------:R-:W-:Y:S01]  /*a820*/  @!P0 IADD3 R206, -R2, 0x20, RZ ;  /* 0x0000002002ce8810 */ /* 0x000fe20007ffe1ff */
[----:B------:R-:W3:Y:S01]  /*a830*/  I2F R213, R213 ;  /* 0x000000d500d57306 */ /* 0x000ee20000201400 */
[----:B------:R-:W-:Y:S02]  /*a840*/  ISETP.GE.AND P0, PT, R204, RZ, PT ;  /* 0x000000ffcc00720c */ /* 0x000fe40003f06270 */
[----:B-1----:R-:W-:Y:S01]  /*a850*/  IADD3 R170, R0, 0xf, RZ ;  /* 0x0000000f00aa7810 */ /* 0x002fe20007ffe0ff */
[----:B----4-:R-:W-:Y:S01]  /*a860*/  FFMA.FTZ R10, R215, -UR4, R10 ;  /* 0x80000004d70a7c23 */ /* 0x010fe2000801000a */
[----:B------:R-:W-:Y:S02]  /*a870*/  @!P1 IADD3 R207, -R2, 0x19, RZ ;  /* 0x0000001902cf9810 */ /* 0x000fe40007ffe1ff */
[----:B------:R-:W-:Y:S02]  /*a880*/  ISETP.GE.AND P1, PT, R205, RZ, PT ;  /* 0x000000ffcd00720c */ /* 0x000fe40003f26270 */
[----:B------:R-:W-:Y:S01]  /*a890*/  IADD3 R0, R0, 0x47, RZ ;  /* 0x0000004700007810 */ /* 0x000fe20007ffe0ff */
[----:B------:R-:W1:Y:S04]  /*a8a0*/  I2F R215, R3 ;  /* 0x0000000300d77306 */ /* 0x000e680000201400 */
[----:B------:R-:W-:Y:S01]  /*a8b0*/  @!P0 IADD3 R204, -R2, 0x28, RZ ;  /* 0x0000002802cc8810 */ /* 0x000fe20007ffe1ff */
[C---:B--2---:R-:W-:Y:S01]  /*a8c0*/  FFMA.FTZ R24, R212.reuse, -UR4, R24 ;  /* 0x80000004d4187c23 */ /* 0x044fe20008010018 */
[----:B------:R-:W-:Y:S01]  /*a8d0*/  ISETP.GE.AND P0, PT, R171, RZ, PT ;  /* 0x000000ffab00720c */ /* 0x000fe20003f06270 */
[----:B------:R-:W-:Y:S03]  /*a8e0*/  FFMA.FTZ R30, R212, -UR4, R30 ;  /* 0x80000004d41e7c23 */ /* 0x000fe6000801001e */
[----:B------:R-:W-:Y:S01]  /*a8f0*/  @!P1 IADD3 R205, -R2, 0x21, RZ ;  /* 0x0000002102cd9810 */ /* 0x000fe20007ffe1ff */
[----:B------:R-:W2:Y:S01]  /*a900*/  I2F R211, R211 ;  /* 0x000000d300d37306 */ /* 0x000ea20000201400 */
[----:B------:R-:W-:Y:S01]  /*a910*/  ISETP.GE.AND P1, PT, R172, RZ, PT ;  /* 0x000000ffac00720c */ /* 0x000fe20003f26270 */
[C---:B---3--:R-:W-:Y:S02]  /*a920*/  FFMA.FTZ R49, R213.reuse, -UR4, R49 ;  /* 0x80000004d5317c23 */ /* 0x048fe40008010031 */
[----:B------:R-:W-:Y:S04]  /*a930*/  FFMA.FTZ R55, R213, -UR4, R55 ;  /* 0x80000004d5377c23 */ /* 0x000fe80008010037 */
[----:B------:R-:W-:Y:S02]  /*a940*/  @!P0 IADD3 R171, -R2, 0x30, RZ ;  /* 0x0000003002ab8810 */ /* 0x000fe40007ffe1ff */
[----:B------:R-:W-:Y:S01]  /*a950*/  ISETP.GE.AND P0, PT, R0, RZ, PT ;  /* 0x000000ff0000720c */ /* 0x000fe20003f06270 */
[----:B------:R-:W3:Y:S01]  /*a960*/  I2F R212, R169 ;  /* 0x000000a900d47306 */ /* 0x000ee20000201400 */
[----:B-1----:R-:W-:Y:S02]  /*a970*/  FFMA.FTZ R60, R215, -UR4, R60 ;  /* 0x80000004d73c7c23 */ /* 0x002fe4000801003c */
[----:B------:R-:W-:Y:S02]  /*a980*/  @!P1 IADD3 R172, -R2, 0x29, RZ ;  /* 0x0000002902ac9810 */ /* 0x000fe40007ffe1ff */
[----:B------:R-:W-:Y:S05]  /*a990*/  ISETP.GE.AND P1, PT, R170, RZ, PT ;  /* 0x000000ffaa00720c */ /* 0x000fea0003f26270 */
[----:B------:R1:W4:Y:S02]  /*a9a0*/  I2F R3, R171 ;  /* 0x000000ab00037306 */ /* 0x0003240000201400 */
[C---:B------:R-:W-:Y:S01]  /*a9b0*/  @!P0 IADD3 R0, -R2.reuse, -0x7, RZ ;  /* 0xfffffff902008810 */ /* 0x040fe20007ffe1ff */
[C---:B--2---:R-:W-:Y:S02]  /*a9c0*/  FFMA.FTZ R52, R211.reuse, -UR4, R52 ;  /* 0x80000004d3347c23 */ /* 0x044fe40008010034 */
[----:B------:R-:W-:Y:S03]  /*a9d0*/  FFMA.FTZ R66, R211, -UR4, R66 ;  /* 0x80000004d3427c23 */ /* 0x000fe60008010042 */
[----:B------:R-:W-:Y:S02]  /*a9e0*/  @!P1 IADD3 R170, -R2, 0x31, RZ ;  /* 0x0000003102aa9810 */ /* 0x000fe40007ffe1ff */
[----:B------:R-:W2:Y:S01]  /*a9f0*/  I2F R2, R0 ;  /* 0x0000000000027306 */ /* 0x000ea20000201400 */
[----:B---3--:R-:W-:Y:S09]  /*aa00*/  FFMA.FTZ R61, R212, -UR4, R61 ;  /* 0x80000004d43d7c23 */ /* 0x008ff2000801003d */
[----:B------:R-:W3:Y:S01]  /*aa10*/  I2F R0, R214 ;  /* 0x000000d600007306 */ /* 0x000ee20000201400 */
[----:B-1----:R-:W-:Y:S01]  /*aa20*/  FMNMX.FTZ R171, R4, R168, !PT ;  /* 0x000000a804ab7209 */ /* 0x002fe20007810000 */
[C---:B----4-:R-:W-:Y:S02]  /*aa30*/  FFMA.FTZ R56, R3.reuse, -UR4, R56 ;  /* 0x8000000403387c23 */ /* 0x050fe40008010038 */
[----:B------:R-:W-:Y:S01]  /*aa40*/  FFMA.FTZ R62, R3, -UR4, R62 ;  /* 0x80000004033e7c23 */ /* 0x000fe2000801003e */
[----:B------:R-:W-:Y:S05]  /*aa50*/  FMNMX.FTZ R171, R5, R171, !PT ;  /* 0x000000ab05ab7209 */ /* 0x000fea0007810000 */
[----:B------:R-:W1:Y:S01]  /*aa60*/  I2F R214, R210 ;  /* 0x000000d200d67306 */ /* 0x000e620000201400 */
[----:B------:R-:W-:Y:S01]  /*aa70*/  FMNMX.FTZ R171, R16, R171, !PT ;  /* 0x000000ab10ab7209 */ /* 0x000fe20007810000 */
[----:B--2---:R-:W-:Y:S01]  /*aa80*/  FFMA.FTZ R11, R2, -UR4, R11 ;  /* 0x80000004020b7c23 */ /* 0x004fe2000801000b */
[----:B------:R-:W-:Y:S02]  /*aa90*/  FMNMX.FTZ R2, R8, R173, !PT ;  /* 0x000000ad08027209 */ /* 0x000fe40007810000 */
[----:B------:R-:W-:Y:S02]  /*aaa0*/  FMNMX.FTZ R171, R17, R171, !PT ;  /* 0x000000ab11ab7209 */ /* 0x000fe40007810000 */
[----:B------:R-:W-:Y:S03]  /*aab0*/  FMNMX.FTZ R2, R9, R2, !PT ;  /* 0x0000000209027209 */ /* 0x000fe60007810000 */
[----:B------:R-:W2:Y:S01]  /*aac0*/  I2F R210, R209 ;  /* 0x000000d100d27306 */ /* 0x000ea20000201400 */
[----:B------:R-:W-:Y:S02]  /*aad0*/  FMNMX.FTZ R171, R20, R171, !PT ;  /* 0x000000ab14ab7209 */ /* 0x000fe40007810000 */
[----:B------:R-:W-:Y:S01]  /*aae0*/  FMNMX.FTZ R2, R12, R2, !PT ;  /* 0x000000020c027209 */ /* 0x000fe20007810000 */
[C---:B---3--:R-:W-:Y:S01]  /*aaf0*/  FFMA.FTZ R13, R0.reuse, -UR4, R13 ;  /* 0x80000004000d7c23 */ /* 0x048fe2000801000d */
[----:B------:R-:W-:Y:S01]  /*ab00*/  FMNMX.FTZ R171, R21, R171, !PT ;  /* 0x000000ab15ab7209 */ /* 0x000fe20007810000 */
[----:B------:R-:W-:Y:S03]  /*ab10*/  FFMA.FTZ R27, R0, -UR4, R27 ;  /* 0x80000004001b7c23 */ /* 0x000fe6000801001b */
[----:B------:R-:W-:Y:S01]  /*ab20*/  FMNMX.FTZ R2, R13, R2, !PT ;  /* 0x000000020d027209 */ /* 0x000fe20007810000 */
[----:B------:R-:W3:Y:S01]  /*ab30*/  I2F R209, R208 ;  /* 0x000000d000d17306 */ /* 0x000ee20000201400 */
[----:B------:R-:W-:Y:S02]  /*ab40*/  FMNMX.FTZ R171, R32, R171, !PT ;  /* 0x000000ab20ab7209 */ /* 0x000fe40007810000 */
[----:B------:R-:W-:Y:S01]  /*ab50*/  FMNMX.FTZ R2, R24, R2, !PT ;  /* 0x0000000218027209 */ /* 0x000fe20007810000 */
[C---:B-1----:R-:W-:Y:S01]  /*ab60*/  FFMA.FTZ R25, R214.reuse, -UR4, R25 ;  /* 0x80000004d6197c23 */ /* 0x042fe20008010019 */
[----:B------:R-:W-:Y:S01]  /*ab70*/  FMNMX.FTZ R171, R33, R171, !PT ;  /* 0x000000ab21ab7209 */ /* 0x000fe20007810000 */
[----:B------:R-:W-:Y:S03]  /*ab80*/  FFMA.FTZ R31, R214, -UR4, R31 ;  /* 0x80000004d61f7c23 */ /* 0x000fe6000801001f */
[----:B------:R-:W-:Y:S01]  /*ab90*/  FMNMX.FTZ R2, R25, R2, !PT ;  /* 0x0000000219027209 */ /* 0x000fe20007810000 */
[----:B------:R-:W1:Y:S01]  /*aba0*/  I2F R208, R207 ;  /* 0x000000cf00d07306 */ /* 0x000e620000201400 */
[----:B------:R-:W-:Y:S01]  /*abb0*/  FMNMX.FTZ R171, R36, R171, !PT ;  /* 0x000000ab24ab7209 */ /* 0x000fe20007810000 */
[C---:B--2---:R-:W-:Y:S03]  /*abc0*/  FFMA.FTZ R53, R210.reuse, -UR4, R53 ;  /* 0x80000004d2357c23 */ /* 0x044fe60008010035 */
[----:B------:R-:W-:Y:S01]  /*abd0*/  FMNMX.FTZ R171, R37, R171, !PT ;  /* 0x000000ab25ab7209 */ /* 0x000fe20007810000 */
[----:B------:R-:W-:Y:S03]  /*abe0*/  FFMA.FTZ R67, R210, -UR4, R67 ;  /* 0x80000004d2437c23 */ /* 0x000fe60008010043 */
[----:B------:R-:W-:Y:S01]  /*abf0*/  FMNMX.FTZ R171, R48, R171, !PT ;  /* 0x000000ab30ab7209 */ /* 0x000fe20007810000 */
[----:B------:R-:W2:Y:S03]  /*ac00*/  I2F R207, R206 ;  /* 0x000000ce00cf7306 */ /* 0x000ea60000201400 */
[----:B------:R-:W-:Y:S01]  /*ac10*/  FMNMX.FTZ R171, R49, R171, !PT ;  /* 0x000000ab31ab7209 */ /* 0x000fe20007810000 */
[C---:B---3--:R-:W-:Y:S02]  /*ac20*/  FFMA.FTZ R28, R209.reuse, -UR4, R28 ;  /* 0x80000004d11c7c23 */ /* 0x048fe4000801001c */
[----:B------:R-:W-:Y:S01]  /*ac30*/  FFMA.FTZ R42, R209, -UR4, R42 ;  /* 0x80000004d12a7c23 */ /* 0x000fe2000801002a */
[----:B------:R-:W-:Y:S02]  /*ac40*/  FMNMX.FTZ R171, R52, R171, !PT ;  /* 0x000000ab34ab7209 */ /* 0x000fe40007810000 */
[----:B------:R-:W-:Y:S01]  /*ac50*/  FMNMX.FTZ R2, R28, R2, !PT ;  /* 0x000000021c027209 */ /* 0x000fe20007810000 */
[----:B------:R-:W3:Y:S01]  /*ac60*/  I2F R206, R205 ;  /* 0x000000cd00ce7306 */ /* 0x000ee20000201400 */
[C---:B-1----:R-:W-:Y:S02]  /*ac70*/  FFMA.FTZ R29, R208.reuse, -UR4, R29 ;  /* 0x80000004d01d7c23 */ /* 0x042fe4000801001d */
[----:B------:R-:W-:Y:S03]  /*ac80*/  FFMA.FTZ R43, R208, -UR4, R43 ;  /* 0x80000004d02b7c23 */ /* 0x000fe6000801002b */
[----:B------:R-:W-:Y:S04]  /*ac90*/  FMNMX.FTZ R2, R29, R2, !PT ;  /* 0x000000021d027209 */ /* 0x000fe80007810000 */
[----:B------:R-:W1:Y:S01]  /*aca0*/  I2F R205, R204 ;  /* 0x000000cc00cd7306 */ /* 0x000e620000201400 */
[C---:B--2---:R-:W-:Y:S02]  /*acb0*/  FFMA.FTZ R40, R207.reuse, -UR4, R40 ;  /* 0x80000004cf287c23 */ /* 0x044fe40008010028 */
[----:B------:R-:W-:Y:S03]  /*acc0*/  FFMA.FTZ R46, R207, -UR4, R46 ;  /* 0x80000004cf2e7c23 */ /* 0x000fe6000801002e */
[----:B------:R-:W-:Y:S04]  /*acd0*/  FMNMX.FTZ R169, R40, R2, !PT ;  /* 0x0000000228a97209 */ /* 0x000fe80007810000 */
[----:B------:R-:W2:Y:S01]  /*ace0*/  I2F R204, R172 ;  /* 0x000000ac00cc7306 */ /* 0x000ea20000201400 */
[----:B------:R-:W-:Y:S01]  /*acf0*/  FMNMX.FTZ R2, R10, R175, !PT ;  /* 0x000000af0a027209 */ /* 0x000fe20007810000 */
[C---:B---3--:R-:W-:Y:S03]  /*ad00*/  FFMA.FTZ R41, R206.reuse, -UR4, R41 ;  /* 0x80000004ce297c23 */ /* 0x048fe60008010029 */
[----:B------:R-:W-:Y:S01]  /*ad10*/  FMNMX.FTZ R2, R11, R2, !PT ;  /* 0x000000020b027209 */ /* 0x000fe20007810000 */
[----:B------:R-:W-:Y:S01]  /*ad20*/  FFMA.FTZ R47, R206, -UR4, R47 ;  /* 0x80000004ce2f7c23 */ /* 0x000fe2000801002f */
[----:B------:R-:W-:Y:S03]  /*ad30*/  FMNMX.FTZ R169, R41, R169, !PT ;  /* 0x000000a929a97209 */ /* 0x000fe60007810000 */
[----:B------:R-:W3:Y:S01]  /*ad40*/  I2F R0, R170 ;  /* 0x000000aa00007306 */ /* 0x000ee20000201400 */
[----:B------:R-:W-:Y:S01]  /*ad50*/  FMNMX.FTZ R2, R14, R2, !PT ;  /* 0x000000020e027209 */ /* 0x000fe20007810000 */
[----:B-1----:R-:W-:Y:S03]  /*ad60*/  FFMA.FTZ R44, R205, -UR4, R44 ;  /* 0x80000004cd2c7c23 */ /* 0x002fe6000801002c */
[----:B------:R-:W-:Y:S01]  /*ad70*/  FMNMX.FTZ R211, R15, R2, !PT ;  /* 0x000000020fd37209 */ /* 0x000fe20007810000 */
[----:B------:R-:W-:Y:S01]  /*ad80*/  FFMA.FTZ R58, R205, -UR4, R58 ;  /* 0x80000004cd3a7c23 */ /* 0x000fe2000801003a */
[----:B------:R-:W-:Y:S01]  /*ad90*/  FMNMX.FTZ R169, R44, R169, !PT ;  /* 0x000000a92ca97209 */ /* 0x000fe20007810000 */
[C---:B--2---:R-:W-:Y:S01]  /*ada0*/  FFMA.FTZ R45, R204.reuse, -UR4, R45 ;  /* 0x80000004cc2d7c23 */ /* 0x044fe2000801002d */
[----:B------:R-:W-:Y:S01]  /*adb0*/  FMNMX.FTZ R172, R53, R171, !PT ;  /* 0x000000ab35ac7209 */ /* 0x000fe20007810000 */
[----:B------:R-:W-:Y:S03]  /*adc0*/  FFMA.FTZ R59, R204, -UR4, R59 ;  /* 0x80000004cc3b7c23 */ /* 0x000fe6000801003b */
[----:B------:R-:W-:Y:S02]  /*add0*/  FMNMX.FTZ R169, R45, R169, !PT ;  /* 0x000000a92da97209 */ /* 0x000fe40007810000 */
[----:B------:R-:W-:Y:S02]  /*ade0*/  FMNMX.FTZ R172, R64, R172, !PT ;  /* 0x000000ac40ac7209 */ /* 0x000fe40007810000 */
[----:B------:R-:W-:Y:S01]  /*adf0*/  FMNMX.FTZ R169, R56, R169, !PT ;  /* 0x000000a938a97209 */ /* 0x000fe20007810000 */
[C---:B---3--:R-:W-:Y:S01]  /*ae00*/  FFMA.FTZ R57, R0.reuse, -UR4, R57 ;  /* 0x8000000400397c23 */ /* 0x048fe20008010039 */
[----:B------:R-:W-:Y:S01]  /*ae10*/  FMNMX.FTZ R2, R65, R172, !PT ;  /* 0x000000ac41027209 */ /* 0x000fe20007810000 */
[----:B------:R-:W-:Y:S01]  /*ae20*/  FFMA.FTZ R63, R0, -UR4, R63 ;  /* 0x80000004003f7c23 */ /* 0x000fe2000801003f */
        /* <DEDUP_REMOVED lines=23> */
[----:B--2---:R-:W-:Y:S02]  /*afa0*/  FMNMX.FTZ R171, R171, R210, !PT ;  /* 0x000000d2abab7209 */ /* 0x004fe40007810000 */
        /* <DEDUP_REMOVED lines=11> */
[----:B------:R-:W-:Y:S02]  /*b060*/  FMNMX.FTZ R170, R66, R170, !PT ;  /* 0x000000aa42aa7209 */ /* 0x000fe40007810000 */
[----:B------:R-:W-:Y:S01]  /*b070*/  FMNMX.FTZ R2, R63, R0, !PT ;  /* 0x000000003f027209 */ /* 0x000fe20007810000 */
[C---:B------:R-:W-:Y:S01]  /*b080*/  FADD.FTZ R0, -R172.reuse, R168 ;  /* 0x000000a8ac007221 */ /* 0x040fe20000010100 */
[----:B------:R-:W-:Y:S02]  /*b090*/  FMNMX.FTZ R170, R67, R170, !PT ;  /* 0x000000aa43aa7209 */ /* 0x000fe40007810000 */
[----:B------:R-:W-:Y:S01]  /*b0a0*/  FSETP.NEU.FTZ.AND P0, PT, R172, -INF , PT ;  /* 0xff800000ac00780b */ /* 0x000fe20003f1d000 */
[----:B------:R-:W-:Y:S01]  /*b0b0*/  FMUL.FTZ R0, R0, c[0x0][0x23c] ;  /* 0x00008f0000007a20 */ /* 0x000fe20000410000 */
[----:B--2---:R-:W-:Y:S01]  /*b0c0*/  FMNMX.FTZ R171, R171, R169, !PT ;  /* 0x000000a9abab7209 */ /* 0x004fe20007810000 */
[----:B------:R-:W1:Y:S02]  /*b0d0*/  SHFL.BFLY PT, R208, R170, 0x2, 0x1f ;  /* 0x0c401f00aad07f89 */ /* 0x000e6400000e0000 */
[----:B------:R2:W3:Y:S06]  /*b0e0*/  MUFU.EX2 R169, R0 ;  /* 0x0000000000a97308 */ /* 0x0004ec0000000800 */
[----:B------:R-:W4:Y:S01]  /*b0f0*/  SHFL.BFLY PT, R3, R2, 0x2, 0x1f ;  /* 0x0c401f0002037f89 */ /* 0x000f2200000e0000 */
[----:B-1----:R-:W-:Y:S01]  /*b100*/  FMNMX.FTZ R170, R170, R208, !PT ;  /* 0x000000d0aaaa7209 */ /* 0x002fe20007810000 */
[----:B--2---:R-:W-:Y:S02]  /*b110*/  FADD.FTZ R0, -R171, R173 ;  /* 0x000000adab007221 */ /* 0x004fe40000010100 */
[----:B------:R-:W-:Y:S04]  /*b120*/  FMUL.FTZ R173, R172, c[0x0][0x23c] ;  /* 0x00008f00acad7a20 */ /* 0x000fe80000410000 */
[----:B------:R-:W1:Y:S01]  /*b130*/  SHFL.BFLY PT, R204, R170, 0x1, 0x1f ;  /* 0x0c201f00aacc7f89 */ /* 0x000e6200000e0000 */
[----:B------:R-:W-:Y:S01]  /*b140*/  FMUL.FTZ R168, R0, c[0x0][0x23c] ;  /* 0x00008f0000a87a20 */ /* 0x000fe20000410000 */
[----:B----4-:R-:W-:Y:S01]  /*b150*/  FMNMX.FTZ R0, R2, R3, !PT ;  /* 0x0000000302007209 */ /* 0x010fe20007810000 */
[----:B---3--:R-:W-:Y:S01]  /*b160*/  FMUL.FTZ R68, R169, R68 ;  /* 0x00000044a9447220 */ /* 0x008fe20000410000 */
[----:B------:R-:W-:Y:S01]  /*b170*/  FSEL R173, R173, RZ, P0 ;  /* 0x000000ffadad7208 */ /* 0x000fe20000000000 */
[----:B------:R-:W-:Y:S01]  /*b180*/  FMUL.FTZ R69, R169, R69 ;  /* 0x00000045a9457220 */ /* 0x000fe20000410000 */
[----:B------:R-:W-:Y:S02]  /*b190*/  FSETP.NEU.FTZ.AND P0, PT, R171, -INF , PT ;  /* 0xff800000ab00780b */ /* 0x000fe40003f1d000 */
[----:B------:R-:W2:Y:S01]  /*b1a0*/  SHFL.BFLY PT, R3, R0, 0x1, 0x1f ;  /* 0x0c201f0000037f89 */ /* 0x000ea200000e0000 */
[----:B------:R-:W3:Y:S01]  /*b1b0*/  MUFU.EX2 R168, R168 ;  /* 0x000000a800a87308 */ /* 0x000ee20000000800 */
[--C-:B------:R-:W-:Y:S02]  /*b1c0*/  FFMA.FTZ R4, R4, c[0x0][0x23c], -R173.reuse ;  /* 0x00008f0004047a23 */ /* 0x100fe400000108ad */
[--C-:B------:R-:W-:Y:S02]  /*b1d0*/  FFMA.FTZ R5, R5, c[0x0][0x23c], -R173.reuse ;  /* 0x00008f0005057a23 */ /* 0x100fe400000108ad */
[--C-:B------:R-:W-:Y:S02]  /*b1e0*/  FFMA.FTZ R16, R16, c[0x0][0x23c], -R173.reuse ;  /* 0x00008f0010107a23 */ /* 0x100fe400000108ad */
[--C-:B------:R-:W-:Y:S02]  /*b1f0*/  FFMA.FTZ R17, R17, c[0x0][0x23c], -R173.reuse ;  /* 0x00008f0011117a23 */ /* 0x100fe400000108ad */
[--C-:B------:R-:W-:Y:S01]  /*b200*/  FFMA.FTZ R217, R48, c[0x0][0x23c], -R173.reuse ;  /* 0x00008f0030d97a23 */ /* 0x100fe200000108ad */
[----:B------:R4:W-:Y:S01]  /*b210*/  MUFU.EX2 R210, R4 ;  /* 0x0000000400d27308 */ /* 0x0009e20000000800 */
[--C-:B------:R-:W-:Y:S02]  /*b220*/  FFMA.FTZ R211, R36, c[0x0][0x23c], -R173.reuse ;  /* 0x00008f0024d37a23 */ /* 0x100fe400000108ad */
[--C-:B------:R-:W-:Y:S01]  /*b230*/  FFMA.FTZ R36, R52, c[0x0][0x23c], -R173.reuse ;  /* 0x00008f0034247a23 */ /* 0x100fe200000108ad */
[----:B-1----:R-:W-:Y:S01]  /*b240*/  FMNMX.FTZ R170, R170, R204, !PT ;  /* 0x000000ccaaaa7209 */ /* 0x002fe20007810000 */
[----:B------:R-:W-:Y:S01]  /*b250*/  FFMA.FTZ R213, R37, c[0x0][0x23c], -R173 ;  /* 0x00008f0025d57a23 */ /* 0x000fe200000108ad */
[----:B------:R-:W1:Y:S01]  /*b260*/  LDSM.16.MT88.4 R204, [R221+0xc000] ;  /* 0x00c00000ddcc783b */ /* 0x000e620000004200 */
[----:B------:R-:W-:Y:S02]  /*b270*/  FMUL.FTZ R80, R169, R80 ;  /* 0x00000050a9507220 */ /* 0x000fe40000410000 */
[----:B------:R-:W-:Y:S01]  /*b280*/  FADD.FTZ R2, -R170, R174 ;  /* 0x000000aeaa027221 */ /* 0x000fe20000010100 */
[----:B------:R-:W5:Y:S01]  /*b290*/  MUFU.EX2 R248, R5 ;  /* 0x0000000500f87308 */ /* 0x000f620000000800 */
[----:B------:R-:W-:Y:S01]  /*b2a0*/  FMUL.FTZ R174, R171, c[0x0][0x23c] ;  /* 0x00008f00abae7a20 */ /* 0x000fe20000410000 */
[----:B--2---:R-:W-:Y:S01]  /*b2b0*/  FMNMX.FTZ R3, R0, R3, !PT ;  /* 0x0000000300037209 */ /* 0x004fe20007810000 */
[----:B------:R-:W-:Y:S02]  /*b2c0*/  FMUL.FTZ R2, R2, c[0x0][0x23c] ;  /* 0x00008f0002027a20 */ /* 0x000fe40000410000 */
[----:B---3--:R-:W-:Y:S01]  /*b2d0*/  FMUL.FTZ R72, R168, R72 ;  /* 0x00000048a8487220 */ /* 0x008fe20000410000 */
[----:B------:R-:W-:Y:S01]  /*b2e0*/  FSEL R174, R174, RZ, P0 ;  /* 0x000000ffaeae7208 */ /* 0x000fe20000000000 */
[C---:B------:R-:W-:Y:S01]  /*b2f0*/  FADD.FTZ R0, -R3.reuse, R175 ;  /* 0x000000af03007221 */ /* 0x040fe20000010100 */
[C---:B------:R-:W-:Y:S01]  /*b300*/  FSETP.NEU.FTZ.AND P0, PT, R170.reuse, -INF , PT ;  /* 0xff800000aa00780b */ /* 0x040fe20003f1d000 */
[----:B------:R-:W-:Y:S01]  /*b310*/  FMUL.FTZ R175, R170, c[0x0][0x23c] ;  /* 0x00008f00aaaf7a20 */ /* 0x000fe20000410000 */
[----:B------:R-:W2:Y:S01]  /*b320*/  MUFU.EX2 R2, R2 ;  /* 0x0000000200027308 */ /* 0x000ea20000000800 */
[----:B------:R-:W-:Y:S02]  /*b330*/  FMUL.FTZ R208, R3, c[0x0][0x23c] ;  /* 0x00008f0003d07a20 */ /* 0x000fe40000410000 */
[----:B------:R-:W-:Y:S01]  /*b340*/  FMUL.FTZ R0, R0, c[0x0][0x23c] ;  /* 0x00008f0000007a20 */ /* 0x000fe20000410000 */
[----:B------:R-:W-:Y:S01]  /*b350*/  FSEL R175, R175, RZ, P0 ;  /* 0x000000ffafaf7208 */ /* 0x000fe20000000000 */
[--C-:B------:R-:W-:Y:S01]  /*b360*/  FFMA.FTZ R12, R12, c[0x0][0x23c], -R174.reuse ;  /* 0x00008f000c0c7a23 */ /* 0x100fe200000108ae */
[----:B------:R-:W-:Y:S01]  /*b370*/  FSETP.NEU.FTZ.AND P0, PT, R3, -INF , PT ;  /* 0xff8000000300780b */ /* 0x000fe20003f1d000 */
[----:B------:R-:W-:Y:S02]  /*b380*/  FFMA.FTZ R13, R13, c[0x0][0x23c], -R174 ;  /* 0x00008f000d0d7a23 */ /* 0x000fe400000108ae */
[--C-:B------:R-:W-:Y:S01]  /*b390*/  FFMA.FTZ R18, R18, c[0x0][0x23c], -R175.reuse ;  /* 0x00008f0012127a23 */ /* 0x100fe200000108af */
[----:B------:R-:W-:Y:S01]  /*b3a0*/  FSEL R208, R208, RZ, P0 ;  /* 0x000000ffd0d07208 */ /* 0x000fe20000000000 */
[--C-:B------:R-:W-:Y:S01]  /*b3b0*/  FFMA.FTZ R6, R6, c[0x0][0x23c], -R175.reuse ;  /* 0x00008f0006067a23 */ /* 0x100fe200000108af */
[----:B------:R-:W3:Y:S01]  /*b3c0*/  MUFU.EX2 R0, R0 ;  /* 0x0000000000007308 */ /* 0x000ee20000000800 */
[--C-:B------:R-:W-:Y:S02]  /*b3d0*/  FFMA.FTZ R7, R7, c[0x0][0x23c], -R175.reuse ;  /* 0x00008f0007077a23 */ /* 0x100fe400000108af */
[--C-:B------:R-:W-:Y:S02]  /*b3e0*/  FFMA.FTZ R14, R14, c[0x0][0x23c], -R208.reuse ;  /* 0x00008f000e0e7a23 */ /* 0x100fe400000108d0 */
[----:B------:R-:W-:Y:S02]  /*b3f0*/  FFMA.FTZ R15, R15, c[0x0][0x23c], -R208 ;  /* 0x00008f000f0f7a23 */ /* 0x000fe400000108d0 */
[----:B------:R-:W-:Y:S02]  /*b400*/  FFMA.FTZ R19, R19, c[0x0][0x23c], -R175 ;  /* 0x00008f0013137a23 */ /* 0x000fe400000108af */
[--C-:B------:R-:W-:Y:S01]  /*b410*/  FFMA.FTZ R8, R8, c[0x0][0x23c], -R174.reuse ;  /* 0x00008f0008087a23 */ /* 0x100fe200000108ae */
[----:B------:R-:W1:Y:S01]  /*b420*/  MUFU.EX2 R219, R18 ;  /* 0x0000001200db7308 */ /* 0x000e620000000800 */
[----:B------:R-:W-:Y:S02]  /*b430*/  FFMA.FTZ R9, R9, c[0x0][0x23c], -R174 ;  /* 0x00008f0009097a23 */ /* 0x000fe400000108ae */
[--C-:B------:R-:W-:Y:S02]  /*b440*/  FFMA.FTZ R10, R10, c[0x0][0x23c], -R208.reuse ;  /* 0x00008f000a0a7a23 */ /* 0x100fe400000108d0 */
[----:B------:R-:W-:Y:S02]  /*b450*/  FFMA.FTZ R11, R11, c[0x0][0x23c], -R208 ;  /* 0x00008f000b0b7a23 */ /* 0x000fe400000108d0 */
[C---:B----4-:R-:W-:Y:S01]  /*b460*/  FMUL.FTZ R4, R169.reuse, R180 ;  /* 0x000000b4a9047220 */ /* 0x050fe20000410000 */
[----:B-----5:R-:W-:Y:S01]  /*b470*/  F2FP.BF16.PACK_AB R180, R248, R210 ;  /* 0x000000d2f8b4723e */ /* 0x020fe200000010ff */
[C---:B------:R-:W-:Y:S01]  /*b480*/  FMUL.FTZ R5, R169.reuse, R181 ;  /* 0x000000b5a9057220 */ /* 0x040fe20000410000 */
[----:B------:R4:W-:Y:S01]  /*b490*/  MUFU.EX2 R215, R12 ;  /* 0x0000000c00d77308 */ /* 0x0009e20000000800 */
[C---:B--2---:R-:W-:Y:S02]  /*b4a0*/  FMUL.FTZ R70, R2.reuse, R70 ;  /* 0x0000004602467220 */ /* 0x044fe40000410000 */
[----:B------:R-:W-:Y:S02]  /*b4b0*/  FMUL.FTZ R71, R2, R71 ;  /* 0x0000004702477220 */ /* 0x000fe40000410000 */
[----:B------:R-:W-:Y:S02]  /*b4c0*/  FMUL.FTZ R73, R168, R73 ;  /* 0x00000049a8497220 */ /* 0x000fe40000410000 */
[C---:B---3--:R-:W-:Y:S02]  /*b4d0*/  FMUL.FTZ R74, R0.reuse, R74 ;  /* 0x0000004a004a7220 */ /* 0x048fe40000410000 */
[----:B------:R-:W-:Y:S01]  /*b4e0*/  FMUL.FTZ R75, R0, R75 ;  /* 0x0000004b004b7220 */ /* 0x000fe20000410000 */
[----:B------:R2:W-:Y:S01]  /*b4f0*/  MUFU.EX2 R246, R13 ;  /* 0x0000000d00f67308 */ /* 0x0005e20000000800 */
[C---:B------:R-:W-:Y:S02]  /*b500*/  FMUL.FTZ R76, R168.reuse, R76 ;  /* 0x0000004ca84c7220 */ /* 0x040fe40000410000 */
[----:B------:R-:W-:Y:S01]  /*b510*/  FMUL.FTZ R77, R168, R77 ;  /* 0x0000004da84d7220 */ /* 0x000fe20000410000 */
[----:B-1----:R-:W-:Y:S01]  /*b520*/  MOV R48, R219 ;  /* 0x000000db00307202 */ /* 0x002fe20000000f00 */
[----:B------:R-:W-:Y:S02]  /*b530*/  FMUL.FTZ R18, R2, R190 ;  /* 0x000000be02127220 */ /* 0x000fe40000410000 */
[C---:B------:R-:W-:Y:S02]  /*b540*/  FMUL.FTZ R78, R0.reuse, R78 ;  /* 0x0000004e004e7220 */ /* 0x040fe40000410000 */
[----:B------:R-:W-:Y:S01]  /*b550*/  FMUL.FTZ R79, R0, R79 ;  /* 0x0000004f004f7220 */ /* 0x000fe20000410000 */
[----:B------:R-:W1:Y:S01]  /*b560*/  MUFU.EX2 R241, R14 ;  /* 0x0000000e00f17308 */ /* 0x000e620000000800 */
[C---:B------:R-:W-:Y:S02]  /*b570*/  FMUL.FTZ R81, R169.reuse, R81 ;  /* 0x00000051a9517220 */ /* 0x040fe40000410000 */
[----:B------:R-:W-:Y:S02]  /*b580*/  FMUL.FTZ R82, R2, R82 ;  /* 0x0000005202527220 */ /* 0x000fe40000410000 */
[----:B----4-:R-:W-:Y:S02]  /*b590*/  FMUL.FTZ R12, R168, R184 ;  /* 0x000000b8a80c7220 */ /* 0x010fe40000410000 */
[C---:B------:R-:W-:Y:S02]  /*b5a0*/  FMUL.FTZ R83, R2.reuse, R83 ;  /* 0x0000005302537220 */ /* 0x040fe40000410000 */
[C---:B------:R-:W-:Y:S01]  /*b5b0*/  FMUL.FTZ R84, R169.reuse, R84 ;  /* 0x00000054a9547220 */ /* 0x040fe20000410000 */
[----:B------:R-:W3:Y:S01]  /*b5c0*/  MUFU.EX2 R240, R15 ;  /* 0x0000000f00f07308 */ /* 0x000ee20000000800 */
[C---:B------:R-:W-:Y:S02]  /*b5d0*/  FMUL.FTZ R85, R169.reuse, R85 ;  /* 0x00000055a9557220 */ /* 0x040fe40000410000 */
[----:B------:R-:W-:Y:S02]  /*b5e0*/  FMUL.FTZ R86, R2, R86 ;  /* 0x0000005602567220 */ /* 0x000fe40000410000 */
[----:B--2---:R-:W-:Y:S02]  /*b5f0*/  FMUL.FTZ R13, R168, R185 ;  /* 0x000000b9a80d7220 */ /* 0x004fe40000410000 */
[----:B------:R-:W-:Y:S02]  /*b600*/  FMUL.FTZ R87, R2, R87 ;  /* 0x0000005702577220 */ /* 0x000fe40000410000 */
[C---:B------:R-:W-:Y:S01]  /*b610*/  FMUL.FTZ R88, R168.reuse, R88 ;  /* 0x00000058a8587220 */ /* 0x040fe20000410000 */
[----:B------:R2:W-:Y:S01]  /*b620*/  MUFU.EX2 R212, R16 ;  /* 0x0000001000d47308 */ /* 0x0005e20000000800 */
[----:B------:R-:W-:Y:S02]  /*b630*/  FMUL.FTZ R89, R168, R89 ;  /* 0x00000059a8597220 */ /* 0x000fe40000410000 */
[C---:B------:R-:W-:Y:S01]  /*b640*/  FMUL.FTZ R90, R0.reuse, R90 ;  /* 0x0000005a005a7220 */ /* 0x040fe20000410000 */
[----:B-1----:R-:W-:Y:S01]  /*b650*/  MOV R37, R241 ;  /* 0x000000f100257202 */ /* 0x002fe20000000f00 */
[C---:B------:R-:W-:Y:S02]  /*b660*/  FMUL.FTZ R14, R0.reuse, R186 ;  /* 0x000000ba000e7220 */ /* 0x040fe40000410000 */
[----:B------:R-:W-:Y:S02]  /*b670*/  FMUL.FTZ R91, R0, R91 ;  /* 0x0000005b005b7220 */ /* 0x000fe40000410000 */
[C---:B------:R-:W-:Y:S01]  /*b680*/  FMUL.FTZ R92, R168.reuse, R92 ;  /* 0x0000005ca85c7220 */ /* 0x040fe20000410000 */
[----:B------:R1:W4:Y:S01]  /*b690*/  MUFU.EX2 R244, R17 ;  /* 0x0000001100f47308 */ /* 0x0003220000000800 */
[----:B------:R-:W-:Y:S02]  /*b6a0*/  FMUL.FTZ R93, R168, R93 ;  /* 0x0000005da85d7220 */ /* 0x000fe40000410000 */
[C---:B------:R-:W-:Y:S01]  /*b6b0*/  FMUL.FTZ R94, R0.reuse, R94 ;  /* 0x0000005e005e7220 */ /* 0x040fe20000410000 */
[----:B---3--:R-:W-:Y:S01]  /*b6c0*/  MOV R52, R240 ;  /* 0x000000f000347202 */ /* 0x008fe20000000f00 */
[C---:B------:R-:W-:Y:S02]  /*b6d0*/  FMUL.FTZ R15, R0.reuse, R187 ;  /* 0x000000bb000f7220 */ /* 0x040fe40000410000 */
[----:B------:R-:W3:Y:S01]  /*b6e0*/  LDSM.16.MT88.4 R184, [R222+0xc000] ;  /* 0x00c00000deb8783b */ /* 0x000ee20000004200 */
[----:B------:R-:W-:Y:S02]  /*b6f0*/  FMUL.FTZ R95, R0, R95 ;  /* 0x0000005f005f7220 */ /* 0x000fe40000410000 */
[----:B------:R5:W-:Y:S01]  /*b700*/  MUFU.EX2 R218, R6 ;  /* 0x0000000600da7308 */ /* 0x000be20000000800 */
[C---:B------:R-:W-:Y:S02]  /*b710*/  FMUL.FTZ R96, R169.reuse, R96 ;  /* 0x00000060a9607220 */ /* 0x040fe40000410000 */
[C---:B------:R-:W-:Y:S02]  /*b720*/  FMUL.FTZ R97, R169.reuse, R97 ;  /* 0x00000061a9617220 */ /* 0x040fe40000410000 */
[----:B--2---:R-:W-:Y:S02]  /*b730*/  FMUL.FTZ R16, R169, R188 ;  /* 0x000000bca9107220 */ /* 0x004fe40000410000 */
[C---:B------:R-:W-:Y:S02]  /*b740*/  FMUL.FTZ R98, R2.reuse, R98 ;  /* 0x0000006202627220 */ /* 0x040fe40000410000 */
[----:B------:R-:W-:Y:S01]  /*b750*/  FMUL.FTZ R99, R2, R99 ;  /* 0x0000006302637220 */ /* 0x000fe20000410000 */
[----:B------:R-:W2:Y:S01]  /*b760*/  MUFU.EX2 R216, R7 ;  /* 0x0000000700d87308 */ /* 0x000ea20000000800 */
[--C-:B------:R-:W-:Y:S02]  /*b770*/  FFMA.FTZ R21, R21, c[0x0][0x23c], -R173.reuse ;  /* 0x00008f0015157a23 */ /* 0x100fe400000108ad */
[--C-:B------:R-:W-:Y:S02]  /*b780*/  FFMA.FTZ R20, R20, c[0x0][0x23c], -R173.reuse ;  /* 0x00008f0014147a23 */ /* 0x100fe400000108ad */
[C---:B-1----:R-:W-:Y:S02]  /*b790*/  FMUL.FTZ R17, R169.reuse, R189 ;  /* 0x000000bda9117220 */ /* 0x042fe40000410000 */
[C---:B------:R-:W-:Y:S02]  /*b7a0*/  FMUL.FTZ R100, R169.reuse, R100 ;  /* 0x00000064a9647220 */ /* 0x040fe40000410000 */
[----:B------:R-:W-:Y:S01]  /*b7b0*/  FMUL.FTZ R101, R169, R101 ;  /* 0x00000065a9657220 */ /* 0x000fe20000410000 */
[----:B------:R-:W1:Y:S01]  /*b7c0*/  MUFU.EX2 R247, R19 ;  /* 0x0000001300f77308 */ /* 0x000e620000000800 */
[C---:B------:R-:W-:Y:S02]  /*b7d0*/  FMUL.FTZ R102, R2.reuse, R102 ;  /* 0x0000006602667220 */ /* 0x040fe40000410000 */
[C---:B------:R-:W-:Y:S02]  /*b7e0*/  FMUL.FTZ R103, R2.reuse, R103 ;  /* 0x0000006702677220 */ /* 0x040fe40000410000 */
[----:B-----5:R-:W-:Y:S01]  /*b7f0*/  FMUL.FTZ R6, R2, R182 ;  /* 0x000000b602067220 */ /* 0x020fe20000410000 */
[----:B----4-:R-:W-:Y:S01]  /*b800*/  F2FP.BF16.PACK_AB R182, R244, R212 ;  /* 0x000000d4f4b6723e */ /* 0x010fe200000010ff */
[C---:B------:R-:W-:Y:S02]  /*b810*/  FMUL.FTZ R104, R168.reuse, R104 ;  /* 0x00000068a8687220 */ /* 0x040fe40000410000 */
[----:B------:R-:W-:Y:S01]  /*b820*/  FMUL.FTZ R105, R168, R105 ;  /* 0x00000069a8697220 */ /* 0x000fe20000410000 */
[----:B------:R4:W-:Y:S01]  /*b830*/  MUFU.EX2 R209, R8 ;  /* 0x0000000800d17308 */ /* 0x0009e20000000800 */
[C---:B------:R-:W-:Y:S02]  /*b840*/  FMUL.FTZ R106, R0.reuse, R106 ;  /* 0x0000006a006a7220 */ /* 0x040fe40000410000 */
[----:B------:R-:W-:Y:S01]  /*b850*/  FMUL.FTZ R107, R0, R107 ;  /* 0x0000006b006b7220 */ /* 0x000fe20000410000 */
[----:B--2---:R-:W-:Y:S01]  /*b860*/  F2FP.BF16.PACK_AB R181, R216, R218 ;  /* 0x000000dad8b5723e */ /* 0x004fe200000010ff */
[----:B------:R-:W-:Y:S02]  /*b870*/  FMUL.FTZ R7, R2, R183 ;  /* 0x000000b702077220 */ /* 0x000fe40000410000 */
[C---:B------:R-:W-:Y:S02]  /*b880*/  FMUL.FTZ R108, R168.reuse, R108 ;  /* 0x0000006ca86c7220 */ /* 0x040fe40000410000 */
[----:B------:R-:W-:Y:S01]  /*b890*/  FMUL.FTZ R109, R168, R109 ;  /* 0x0000006da86d7220 */ /* 0x000fe20000410000 */
[----:B------:R-:W2:Y:S01]  /*b8a0*/  MUFU.EX2 R245, R9 ;  /* 0x0000000900f57308 */ /* 0x000ea20000000800 */
[C---:B------:R-:W-:Y:S02]  /*b8b0*/  FMUL.FTZ R110, R0.reuse, R110 ;  /* 0x0000006e006e7220 */ /* 0x040fe40000410000 */
[----:B------:R-:W-:Y:S01]  /*b8c0*/  FMUL.FTZ R111, R0, R111 ;  /* 0x0000006f006f7220 */ /* 0x000fe20000410000 */
[----:B-1----:R-:W-:Y:S01]  /*b8d0*/  F2FP.BF16.PACK_AB R183, R247, R48 ;  /* 0x00000030f7b7723e */ /* 0x002fe200000010ff */
[----:B------:R-:W-:Y:S02]  /*b8e0*/  FFMA.FTZ R53, R53, c[0x0][0x23c], -R173 ;  /* 0x00008f0035357a23 */ /* 0x000fe400000108ad */
[----:B------:R-:W-:Y:S02]  /*b8f0*/  FFMA.FTZ R190, R56, c[0x0][0x23c], -R174 ;  /* 0x00008f0038be7a23 */ /* 0x000fe400000108ae */
[--C-:B------:R-:W-:Y:S01]  /*b900*/  FFMA.FTZ R42, R42, c[0x0][0x23c], -R208.reuse ;  /* 0x00008f002a2a7a23 */ /* 0x100fe200000108d0 */
[----:B------:R1:W-:Y:S01]  /*b910*/  MUFU.EX2 R243, R10 ;  /* 0x0000000a00f37308 */ /* 0x0003e20000000800 */
[-C--:B------:R-:W-:Y:S01]  /*b920*/  HMMA.16816.F32.BF16 R4, R180, R204.reuse, R4 ;  /* 0x000000ccb404723c */ /* 0x080fe20000041804 */
[----:B------:R-:W-:Y:S02]  /*b930*/  FMUL.FTZ R19, R2, R191 ;  /* 0x000000bf02137220 */ /* 0x000fe40000410000 */
[----:B----4-:R-:W-:Y:S02]  /*b940*/  FMUL.FTZ R8, R168, R176 ;  /* 0x000000b0a8087220 */ /* 0x010fe40000410000 */
[C---:B------:R-:W-:Y:S02]  /*b950*/  FMUL.FTZ R112, R169.reuse, R112 ;  /* 0x00000070a9707220 */ /* 0x040fe40000410000 */
[----:B------:R-:W-:Y:S02]  /*b960*/  FMUL.FTZ R113, R169, R113 ;  /* 0x00000071a9717220 */ /* 0x000fe40000410000 */
[----:B------:R-:W4:Y:S03]  /*b970*/  MUFU.EX2 R214, R11 ;  /* 0x0000000b00d67308 */ /* 0x000f260000000800 */
[----:B------:R-:W-:Y:S01]  /*b980*/  FMUL.FTZ R114, R2, R114 ;  /* 0x0000007202727220 */ /* 0x000fe20000410000 */
[----:B--2---:R-:W-:Y:S01]  /*b990*/  F2FP.BF16.PACK_AB R176, R245, R209 ;  /* 0x000000d1f5b0723e */ /* 0x004fe200000010ff */
[----:B------:R-:W-:Y:S02]  /*b9a0*/  FMUL.FTZ R9, R168, R177 ;  /* 0x000000b1a8097220 */ /* 0x000fe40000410000 */
[C---:B------:R-:W-:Y:S02]  /*b9b0*/  FMUL.FTZ R115, R2.reuse, R115 ;  /* 0x0000007302737220 */ /* 0x040fe40000410000 */
[C---:B------:R-:W-:Y:S01]  /*b9c0*/  FMUL.FTZ R116, R169.reuse, R116 ;  /* 0x00000074a9747220 */ /* 0x040fe20000410000 */
[----:B------:R-:W2:Y:S01]  /*b9d0*/  MUFU.EX2 R21, R21 ;  /* 0x0000001500157308 */ /* 0x000ea20000000800 */
[----:B------:R-:W-:Y:S02]  /*b9e0*/  FMUL.FTZ R117, R169, R117 ;  /* 0x00000075a9757220 */ /* 0x000fe40000410000 */
[----:B------:R-:W-:Y:S02]  /*b9f0*/  FMUL.FTZ R118, R2, R118 ;  /* 0x0000007602767220 */ /* 0x000fe40000410000 */
[----:B-1----:R-:W-:Y:S01]  /*ba00*/  FMUL.FTZ R10, R0, R178 ;  /* 0x000000b2000a7220 */ /* 0x002fe20000410000 */
[----:B------:R-:W-:Y:S01]  /*ba10*/  F2FP.BF16.PACK_AB R178, R246, R215 ;  /* 0x000000d7f6b2723e */ /* 0x000fe200000010ff */
[----:B------:R-:W-:Y:S02]  /*ba20*/  FMUL.FTZ R119, R2, R119 ;  /* 0x0000007702777220 */ /* 0x000fe40000410000 */
[C---:B------:R-:W-:Y:S01]  /*ba30*/  FMUL.FTZ R120, R168.reuse, R120 ;  /* 0x00000078a8787220 */ /* 0x040fe20000410000 */
[----:B------:R1:W5:Y:S01]  /*ba40*/  MUFU.EX2 R242, R20 ;  /* 0x0000001400f27308 */ /* 0x0003620000000800 */
[----:B------:R-:W-:Y:S02]  /*ba50*/  FMUL.FTZ R121, R168, R121 ;  /* 0x00000079a8797220 */ /* 0x000fe40000410000 */
[----:B------:R-:W-:Y:S01]  /*ba60*/  FMUL.FTZ R122, R0, R122 ;  /* 0x0000007a007a7220 */ /* 0x000fe20000410000 */
[----:B----4-:R-:W-:Y:S01]  /*ba70*/  F2FP.BF16.PACK_AB R177, R214, R243 ;  /* 0x000000f3d6b1723e */ /* 0x010fe200000010ff */
[----:B------:R-:W-:Y:S01]  /*ba80*/  FMUL.FTZ R11, R0, R179 ;  /* 0x000000b3000b7220 */ /* 0x000fe20000410000 */
[----:B------:R-:W-:Y:S01]  /*ba90*/  F2FP.BF16.PACK_AB R179, R52, R37 ;  /* 0x0000002534b3723e */ /* 0x000fe200000010ff */
[--C-:B------:R-:W-:Y:S02]  /*baa0*/  FFMA.FTZ R43, R43, c[0x0][0x23c], -R208.reuse ;  /* 0x00008f002b2b7a23 */ /* 0x100fe400000108d0 */
[----:B------:R-:W-:Y:S01]  /*bab0*/  FFMA.FTZ R191, R66, c[0x0][0x23c], -R175 ;  /* 0x00008f0042bf7a23 */ /* 0x000fe200000108af */
[----:B------:R-:W-:Y:S01]  /*bac0*/  MOV R66, R212 ;  /* 0x000000d400427202 */ /* 0x000fe20000000f00 */
[--C-:B------:R-:W-:Y:S01]  /*bad0*/  FFMA.FTZ R46, R46, c[0x0][0x23c], -R208.reuse ;  /* 0x00008f002e2e7a23 */ /* 0x100fe200000108d0 */
[----:B------:R-:W-:Y:S01]  /*bae0*/  MUFU.EX2 R211, R211 ;  /* 0x000000d300d37308 */ /* 0x000fe20000000800 */
[C---:B------:R-:W-:Y:S01]  /*baf0*/  HMMA.16816.F32.BF16 R8, R176.reuse, R204, R8 ;  /* 0x000000ccb008723c */ /* 0x040fe20000041808 */
[----:B------:R-:W-:Y:S02]  /*bb00*/  FFMA.FTZ R59, R59, c[0x0][0x23c], -R208 ;  /* 0x00008f003b3b7a23 */ /* 0x000fe400000108d0 */
[----:B------:R-:W-:Y:S02]  /*bb10*/  FMUL.FTZ R123, R0, R123 ;  /* 0x0000007b007b7220 */ /* 0x000fe40000410000 */
[C---:B------:R-:W-:Y:S02]  /*bb20*/  FMUL.FTZ R124, R168.reuse, R124 ;  /* 0x0000007ca87c7220 */ /* 0x040fe40000410000 */
[----:B------:R-:W-:Y:S01]  /*bb30*/  FMUL.FTZ R125, R168, R125 ;  /* 0x0000007da87d7220 */ /* 0x000fe20000410000 */
[-C--:B------:R-:W-:Y:S01]  /*bb40*/  HMMA.16816.F32.BF16 R12, R176, R206.reuse, R12 ;  /* 0x000000ceb00c723c */ /* 0x080fe2000004180c */
[C---:B------:R-:W-:Y:S01]  /*bb50*/  FMUL.FTZ R126, R0.reuse, R126 ;  /* 0x0000007e007e7220 */ /* 0x040fe20000410000 */
[----:B------:R-:W-:Y:S02]  /*bb60*/  MUFU.EX2 R213, R213 ;  /* 0x000000d500d57308 */ /* 0x000fe40000000800 */
[C---:B-1----:R-:W-:Y:S01]  /*bb70*/  FMUL.FTZ R20, R169.reuse, R192 ;  /* 0x000000c0a9147220 */ /* 0x042fe20000410000 */
[----:B--2---:R-:W-:Y:S01]  /*bb80*/  MOV R192, R21 ;  /* 0x0000001500c07202 */ /* 0x004fe20000000f00 */
[C---:B------:R-:W-:Y:S01]  /*bb90*/  FMUL.FTZ R21, R169.reuse, R193 ;  /* 0x000000c1a9157220 */ /* 0x040fe20000410000 */
[----:B------:R-:W-:Y:S01]  /*bba0*/  MOV R204, R246 ;  /* 0x000000f600cc7202 */ /* 0x000fe20000000f00 */
[C---:B------:R-:W-:Y:S01]  /*bbb0*/  HMMA.16816.F32.BF16 R16, R180.reuse, R206, R16 ;  /* 0x000000ceb410723c */ /* 0x040fe20000041810 */
[----:B------:R-:W2:Y:S03]  /*bbc0*/  LDL.LU R206, [R1+0x4] ;  /* 0x0000040001ce7983 */ /* 0x000ea60000300800 */
[----:B------:R-:W-:Y:S01]  /*bbd0*/  FMUL.FTZ R127, R0, R127 ;  /* 0x0000007f007f7220 */ /* 0x000fe20000410000 */
[----:B------:R-:W4:Y:S01]  /*bbe0*/  LDL.LU R193, [R1] ;  /* 0x0000000001c17983 */ /* 0x000f220000300800 */
[C---:B------:R-:W-:Y:S01]  /*bbf0*/  FMUL.FTZ R128, R169.reuse, R128 ;  /* 0x00000080a9807220 */ /* 0x040fe20000410000 */
[----:B------:R-:W-:Y:S01]  /*bc00*/  MOV R207, R244 ;  /* 0x000000f400cf7202 */ /* 0x000fe20000000f00 */
[-C--:B---3--:R-:W-:Y:S01]  /*bc10*/  HMMA.16816.F32.BF16 R68, R180, R184.reuse, R68 ;  /* 0x000000b8b444723c */ /* 0x088fe20000041844 */
[----:B------:R-:W3:Y:S01]  /*bc20*/  LDL.LU R56, [R1+0x8] ;  /* 0x0000080001387983 */ /* 0x000ee20000300800 */
[----:B------:R-:W-:Y:S02]  /*bc30*/  MUFU.EX2 R217, R217 ;  /* 0x000000d900d97308 */ /* 0x000fe40000000800 */
[C---:B------:R-:W-:Y:S01]  /*bc40*/  FMUL.FTZ R129, R169.reuse, R129 ;  /* 0x00000081a9817220 */ /* 0x040fe20000410000 */
[----:B------:R-:W-:Y:S01]  /*bc50*/  MOV R205, R247 ;  /* 0x000000f700cd7202 */ /* 0x000fe20000000f00 */
[C---:B------:R-:W-:Y:S02]  /*bc60*/  FMUL.FTZ R130, R2.reuse, R130 ;  /* 0x0000008202827220 */ /* 0x040fe40000410000 */
[C---:B------:R-:W-:Y:S01]  /*bc70*/  HMMA.16816.F32.BF16 R72, R176.reuse, R184, R72 ;  /* 0x000000b8b048723c */ /* 0x040fe20000041848 */
[C---:B------:R-:W-:Y:S03]  /*bc80*/  FMUL.FTZ R131, R2.reuse, R131 ;  /* 0x0000008302837220 */ /* 0x040fe60000410000 */
[C---:B------:R-:W-:Y:S02]  /*bc90*/  FMUL.FTZ R132, R169.reuse, R132 ;  /* 0x00000084a9847220 */ /* 0x040fe40000410000 */
[C---:B------:R-:W-:Y:S02]  /*bca0*/  FMUL.FTZ R133, R169.reuse, R133 ;  /* 0x00000085a9857220 */ /* 0x040fe40000410000 */
[-C--:B------:R-:W-:Y:S01]  /*bcb0*/  HMMA.16816.F32.BF16 R76, R176, R186.reuse, R76 ;  /* 0x000000bab04c723c */ /* 0x080fe2000004184c */
[C---:B------:R-:W-:Y:S03]  /*bcc0*/  FMUL.FTZ R134, R2.reuse, R134 ;  /* 0x0000008602867220 */ /* 0x040fe60000410000 */
[----:B------:R-:W-:Y:S02]  /*bcd0*/  FMUL.FTZ R135, R2, R135 ;  /* 0x0000008702877220 */ /* 0x000fe40000410000 */
        /* <DEDUP_REMOVED lines=20> */
[C---:B------:R-:W-:Y:S01]  /*be20*/  FMUL.FTZ R154, R0.reuse, R154 ;  /* 0x0000009a009a7220 */ /* 0x040fe20000410000 */
[-C--:B-1----:R-:W-:Y:S01]  /*be30*/  HMMA.16816.F32.BF16 R84, R180, R184.reuse, R84 ;  /* 0x000000b8b454723c */ /* 0x082fe20000041854 */
[----:B------:R-:W-:Y:S02]  /*be40*/  FMUL.FTZ R155, R0, R155 ;  /* 0x0000009b009b7220 */ /* 0x000fe40000410000 */
[C---:B------:R-:W-:Y:S02]  /*be50*/  FMUL.FTZ R156, R168.reuse, R156 ;  /* 0x0000009ca89c7220 */ /* 0x040fe40000410000 */
[----:B------:R-:W-:Y:S02]  /*be60*/  FMUL.FTZ R157, R168, R157 ;  /* 0x0000009da89d7220 */ /* 0x000fe40000410000 */
[C---:B------:R-:W-:Y:S01]  /*be70*/  FMUL.FTZ R158, R0.reuse, R158 ;  /* 0x0000009e009e7220 */ /* 0x040fe20000410000 */
[C---:B------:R-:W-:Y:S01]  /*be80*/  HMMA.16816.F32.BF16 R88, R176.reuse, R184, R88 ;  /* 0x000000b8b058723c */ /* 0x040fe20000041858 */
[----:B------:R-:W-:Y:S03]  /*be90*/  FMUL.FTZ R159, R0, R159 ;  /* 0x0000009f009f7220 */ /* 0x000fe60000410000 */
[C---:B------:R-:W-:Y:S02]  /*bea0*/  FMUL.FTZ R160, R169.reuse, R160 ;  /* 0x000000a0a9a07220 */ /* 0x040fe40000410000 */
[----:B------:R-:W-:Y:S02]  /*beb0*/  FMUL.FTZ R161, R169, R161 ;  /* 0x000000a1a9a17220 */ /* 0x000fe40000410000 */
        /* <DEDUP_REMOVED lines=9> */
[--C-:B------:R-:W-:Y:S02]  /*bf50*/  FFMA.FTZ R219, R49, c[0x0][0x23c], -R173.reuse ;  /* 0x00008f0031db7a23 */ /* 0x100fe400000108ad */
[----:B------:R-:W-:Y:S02]  /*bf60*/  FFMA.FTZ R49, R64, c[0x0][0x23c], -R173 ;  /* 0x00008f0040317a23 */ /* 0x000fe400000108ad */
[--C-:B------:R-:W-:Y:S02]  /*bf70*/  FFMA.FTZ R22, R22, c[0x0][0x23c], -R175.reuse ;  /* 0x00008f0016167a23 */ /* 0x100fe400000108af */
[----:B------:R-:W-:Y:S01]  /*bf80*/  FFMA.FTZ R23, R23, c[0x0][0x23c], -R175 ;  /* 0x00008f0017177a23 */ /* 0x000fe200000108af */
[----:B------:R-:W-:Y:S01]  /*bf90*/  MUFU.EX2 R219, R219 ;  /* 0x000000db00db7308 */ /* 0x000fe20000000800 */
[--C-:B------:R-:W-:Y:S02]  /*bfa0*/  FFMA.FTZ R32, R32, c[0x0][0x23c], -R173.reuse ;  /* 0x00008f0020207a23 */ /* 0x100fe400000108ad */
[--C-:B------:R-:W-:Y:S02]  /*bfb0*/  FFMA.FTZ R33, R33, c[0x0][0x23c], -R173.reuse ;  /* 0x00008f0021217a23 */ /* 0x100fe400000108ad */
[----:B------:R-:W-:Y:S02]  /*bfc0*/  FFMA.FTZ R173, R65, c[0x0][0x23c], -R173 ;  /* 0x00008f0041ad7a23 */ /* 0x000fe400000108ad */
[--C-:B------:R-:W-:Y:S02]  /*bfd0*/  FFMA.FTZ R65, R44, c[0x0][0x23c], -R174.reuse ;  /* 0x00008f002c417a23 */ /* 0x100fe400000108ae */
[--C-:B------:R-:W-:Y:S01]  /*bfe0*/  FFMA.FTZ R44, R38, c[0x0][0x23c], -R175.reuse ;  /* 0x00008f00262c7a23 */ /* 0x100fe200000108af */
[----:B------:R5:W-:Y:S01]  /*bff0*/  MUFU.EX2 R240, R22 ;  /* 0x0000001600f07308 */ /* 0x000be20000000800 */
[--C-:B------:R-:W-:Y:S02]  /*c000*/  FFMA.FTZ R34, R34, c[0x0][0x23c], -R175.reuse ;  /* 0x00008f0022227a23 */ /* 0x100fe400000108af */
[--C-:B------:R-:W-:Y:S02]  /*c010*/  FFMA.FTZ R35, R35, c[0x0][0x23c], -R175.reuse ;  /* 0x00008f0023237a23 */ /* 0x100fe400000108af */
[--C-:B------:R-:W-:Y:S02]  /*c020*/  FFMA.FTZ R24, R24, c[0x0][0x23c], -R174.reuse ;  /* 0x00008f0018187a23 */ /* 0x100fe400000108ae */
[----:B------:R-:W-:Y:S02]  /*c030*/  FFMA.FTZ R25, R25, c[0x0][0x23c], -R174 ;  /* 0x00008f0019197a23 */ /* 0x000fe400000108ae */
[--C-:B------:R-:W-:Y:S01]  /*c040*/  FFMA.FTZ R26, R26, c[0x0][0x23c], -R208.reuse ;  /* 0x00008f001a1a7a23 */ /* 0x100fe200000108d0 */
[----:B------:R5:W-:Y:S01]  /*c050*/  MUFU.EX2 R188, R33 ;  /* 0x0000002100bc7308 */ /* 0x000be20000000800 */
[----:B------:R-:W-:Y:S01]  /*c060*/  FFMA.FTZ R27, R27, c[0x0][0x23c], -R208 ;  /* 0x00008f001b1b7a23 */ /* 0x000fe200000108d0 */
[-C--:B-1----:R-:W-:Y:S01]  /*c070*/  HMMA.16816.F32.BF16 R100, R180, R184.reuse, R100 ;  /* 0x000000b8b464723c */ /* 0x082fe20000041864 */
[--C-:B------:R-:W-:Y:S02]  /*c080*/  FFMA.FTZ R28, R28, c[0x0][0x23c], -R174.reuse ;  /* 0x00008f001c1c7a23 */ /* 0x100fe400000108ae */
[----:B------:R-:W-:Y:S02]  /*c090*/  FFMA.FTZ R29, R29, c[0x0][0x23c], -R174 ;  /* 0x00008f001d1d7a23 */ /* 0x000fe400000108ae */
[--C-:B------:R-:W-:Y:S02]  /*c0a0*/  FFMA.FTZ R30, R30, c[0x0][0x23c], -R208.reuse ;  /* 0x00008f001e1e7a23 */ /* 0x100fe400000108d0 */
[----:B------:R-:W-:Y:S01]  /*c0b0*/  FFMA.FTZ R31, R31, c[0x0][0x23c], -R208 ;  /* 0x00008f001f1f7a23 */ /* 0x000fe200000108d0 */
[C---:B------:R-:W-:Y:S01]  /*c0c0*/  HMMA.16816.F32.BF16 R104, R176.reuse, R184, R104 ;  /* 0x000000b8b068723c */ /* 0x040fe20000041868 */
[----:B------:R1:W-:Y:S03]  /*c0d0*/  MUFU.EX2 R189, R28 ;  /* 0x0000001c00bd7308 */ /* 0x0003e60000000800 */
[----:B-----5:R-:W-:Y:S04]  /*c0e0*/  FMUL.FTZ R22, R2, R194 ;  /* 0x000000c202167220 */ /* 0x020fe80000410000 */
[-C--:B------:R-:W-:Y:S03]  /*c0f0*/  HMMA.16816.F32.BF16 R108, R176, R186.reuse, R108 ;  /* 0x000000bab06c723c */ /* 0x080fe6000004186c */
[----:B------:R5:W-:Y:S01]  /*c100*/  MUFU.EX2 R249, R23 ;  /* 0x0000001700f97308 */ /* 0x000be20000000800 */
[----:B------:R-:W-:Y:S04]  /*c110*/  FMUL.FTZ R33, R168, R197 ;  /* 0x000000c5a8217220 */ /* 0x000fe80000410000 */
[C---:B------:R-:W-:Y:S01]  /*c120*/  HMMA.16816.F32.BF16 R112, R180.reuse, R186, R112 ;  /* 0x000000bab470723c */ /* 0x040fe20000041870 */
[----:B------:R-:W5:Y:S04]  /*c130*/  LDSM.16.MT88.4 R184, [R221+0xe000] ;  /* 0x00e00000ddb8783b */ /* 0x000f680000004200 */
[----:B------:R-:W-:Y:S01]  /*c140*/  MUFU.EX2 R197, R44 ;  /* 0x0000002c00c57308 */ /* 0x000fe20000000800 */
[----:B-1----:R-:W-:Y:S09]  /*c150*/  F2FP.BF16.PACK_AB R28, R192, R242 ;  /* 0x000000f2c01c723e */ /* 0x002ff200000010ff */
[----:B------:R-:W1:Y:S01]  /*c160*/  MUFU.EX2 R32, R32 ;  /* 0x0000002000207308 */ /* 0x000e620000000800 */
[----:B-----5:R-:W-:Y:S09]  /*c170*/  FMUL.FTZ R23, R2, R195 ;  /* 0x000000c302177220 */ /* 0x020ff20000410000 */
[----:B------:R5:W-:Y:S10]  /*c180*/  MUFU.EX2 R251, R34 ;  /* 0x0000002200fb7308 */ /* 0x000bf40000000800 */
[----:B------:R5:W-:Y:S01]  /*c190*/  MUFU.EX2 R250, R35 ;  /* 0x0000002300fa7308 */ /* 0x000be20000000800 */
[----:B-1----:R-:W-:Y:S01]  /*c1a0*/  MOV R194, R32 ;  /* 0x0000002000c27202 */ /* 0x002fe20000000f00 */
[----:B------:R-:W-:Y:S01]  /*c1b0*/  FMUL.FTZ R32, R168, R196 ;  /* 0x000000c4a8207220 */ /* 0x000fe20000410000 */
[-C--:B------:R-:W-:Y:S07]  /*c1c0*/  HMMA.16816.F32.BF16 R116, R180, R184.reuse, R116 ;  /* 0x000000b8b474723c */ /* 0x080fee0000041874 */
[----:B------:R-:W-:Y:S01]  /*c1d0*/  MUFU.EX2 R196, R42 ;  /* 0x0000002a00c47308 */ /* 0x000fe20000000800 */
[C---:B------:R-:W-:Y:S01]  /*c1e0*/  HMMA.16816.F32.BF16 R120, R176.reuse, R184, R120 ;  /* 0x000000b8b078723c */ /* 0x040fe20000041878 */
[C---:B-----5:R-:W-:Y:S08]  /*c1f0*/  FMUL.FTZ R34, R0.reuse, R198 ;  /* 0x000000c600227220 */ /* 0x060ff00000410000 */
[----:B------:R1:W-:Y:S01]  /*c200*/  MUFU.EX2 R241, R24 ;  /* 0x0000001800f17308 */ /* 0x0003e20000000800 */
[-C--:B------:R-:W-:Y:S02]  /*c210*/  HMMA.16816.F32.BF16 R124, R176, R186.reuse, R124 ;  /* 0x000000bab07c723c */ /* 0x080fe4000004187c */
[----:B------:R-:W-:Y:S06]  /*c220*/  FMUL.FTZ R35, R0, R199 ;  /* 0x000000c700237220 */ /* 0x000fec0000410000 */
[C---:B------:R-:W-:Y:S01]  /*c230*/  HMMA.16816.F32.BF16 R128, R180.reuse, R186, R128 ;  /* 0x000000bab480723c */ /* 0x040fe20000041880 */
[----:B------:R-:W5:Y:S01]  /*c240*/  LDSM.16.MT88.4 R184, [R222+0xe000] ;  /* 0x00e00000deb8783b */ /* 0x000f620000004200 */
[----:B------:R1:W-:Y:S10]  /*c250*/  MUFU.EX2 R252, R25 ;  /* 0x0000001900fc7308 */ /* 0x0003f40000000800 */
[----:B------:R5:W-:Y:S01]  /*c260*/  MUFU.EX2 R247, R26 ;  /* 0x0000001a00f77308 */ /* 0x000be20000000800 */
[----:B-1----:R-:W-:Y:S01]  /*c270*/  FMUL.FTZ R24, R169, R200 ;  /* 0x000000c8a9187220 */ /* 0x002fe20000410000 */
[----:B------:R-:W-:Y:S01]  /*c280*/  MOV R200, R189 ;  /* 0x000000bd00c87202 */ /* 0x000fe20000000f00 */
[--C-:B------:R-:W-:Y:S01]  /*c290*/  FFMA.FTZ R189, R57, c[0x0][0x23c], -R174.reuse ;  /* 0x00008f0039bd7a23 */ /* 0x100fe200000108ae */
[----:B------:R-:W-:Y:S02]  /*c2a0*/  MOV R57, R204 ;  /* 0x000000cc00397202 */ /* 0x000fe40000000f00 */
[----:B------:R-:W-:Y:S04]  /*c2b0*/  MOV R204, R49 ;  /* 0x0000003100cc7202 */ /* 0x000fe80000000f00 */
[----:B------:R1:W-:Y:S01]  /*c2c0*/  MUFU.EX2 R246, R27 ;  /* 0x0000001b00f67308 */ /* 0x0003e20000000800 */
[----:B------:R-:W-:Y:S01]  /*c2d0*/  FMUL.FTZ R25, R169, R201 ;  /* 0x000000c9a9197220 */ /* 0x000fe20000410000 */
[----:B------:R-:W-:Y:S01]  /*c2e0*/  MOV R201, R188 ;  /* 0x000000bc00c97202 */ /* 0x000fe20000000f00 */
[--C-:B------:R-:W-:Y:S01]  /*c2f0*/  FFMA.FTZ R188, R60, c[0x0][0x23c], -R174.reuse ;  /* 0x00008f003cbc7a23 */ /* 0x100fe200000108ae */
[----:B------:R-:W-:Y:S06]  /*c300*/  MOV R60, R53 ;  /* 0x00000035003c7202 */ /* 0x000fec0000000f00 */
[----:B------:R1:W1:Y:S01]  /*c310*/  MUFU.EX2 R64, R29 ;  /* 0x0000001d00407308 */ /* 0x0002620000000800 */
[C---:B-----5:R-:W-:Y:S01]  /*c320*/  FMUL.FTZ R26, R2.reuse, R202 ;  /* 0x000000ca021a7220 */ /* 0x060fe20000410000 */
[-C--:B------:R-:W-:Y:S08]  /*c330*/  HMMA.16816.F32.BF16 R132, R180, R184.reuse, R132 ;  /* 0x000000b8b484723c */ /* 0x080ff00000041884 */
[----:B------:R5:W-:Y:S01]  /*c340*/  MUFU.EX2 R244, R30 ;  /* 0x0000001e00f47308 */ /* 0x000be20000000800 */
[----:B-1----:R-:W-:Y:S03]  /*c350*/  FMUL.FTZ R27, R2, R203 ;  /* 0x000000cb021b7220 */ /* 0x002fe60000410000 */
[----:B------:R-:W-:Y:S01]  /*c360*/  MOV R203, R205 ;  /* 0x000000cd00cb7202 */ /* 0x000fe20000000f00 */
[C---:B------:R-:W-:Y:S01]  /*c370*/  HMMA.16816.F32.BF16 R136, R176.reuse, R184, R136 ;  /* 0x000000b8b088723c */ /* 0x040fe20000041888 */
[----:B------:R-:W-:Y:S04]  /*c380*/  MOV R205, R215 ;  /* 0x000000d700cd7202 */ /* 0x000fe80000000f00 */
[----:B------:R-:W-:Y:S01]  /*c390*/  MUFU.EX2 R215, R65 ;  /* 0x0000004100d77308 */ /* 0x000fe20000000800 */
[----:B------:R-:W-:Y:S02]  /*c3a0*/  F2FP.BF16.PACK_AB R29, R249, R240 ;  /* 0x000000f0f91d723e */ /* 0x000fe400000010ff */
[-C--:B------:R-:W-:Y:S01]  /*c3b0*/  HMMA.16816.F32.BF16 R140, R176, R186.reuse, R140 ;  /* 0x000000bab08c723c */ /* 0x080fe2000004188c */
[----:B------:R-:W-:Y:S03]  /*c3c0*/  MOV R202, R64 ;  /* 0x0000004000ca7202 */ /* 0x000fe60000000f00 */
[----:B------:R-:W-:Y:S01]  /*c3d0*/  FFMA.FTZ R64, R45, c[0x0][0x23c], -R174 ;  /* 0x00008f002d407a23 */ /* 0x000fe200000108ae */
[----:B------:R-:W-:Y:S01]  /*c3e0*/  F2FP.BF16.PACK_AB R38, R202, R200 ;  /* 0x000000c8ca26723e */ /* 0x000fe200000010ff */
[----:B------:R-:W-:Y:S01]  /*c3f0*/  FFMA.FTZ R45, R51, c[0x0][0x23c], -R175 ;  /* 0x00008f00332d7a23 */ /* 0x000fe200000108af */
[----:B------:R1:W1:Y:S01]  /*c400*/  MUFU.EX2 R195, R31 ;  /* 0x0000001f00c37308 */ /* 0x0002620000000800 */
[C---:B------:R-:W-:Y:S01]  /*c410*/  HMMA.16816.F32.BF16 R144, R180.reuse, R186, R144 ;  /* 0x000000bab490723c */ /* 0x040fe20000041890 */
[----:B------:R-:W3:Y:S03]  /*c420*/  LDSM.16.MT88.4 R184, [R224+0xe000] ;  /* 0x00e00000e0b8783b */ /* 0x000ee60000004200 */
[----:B-----5:R-:W-:Y:S01]  /*c430*/  F2FP.BF16.PACK_AB R30, R201, R194 ;  /* 0x000000c2c91e723e */ /* 0x020fe200000010ff */
[----:B--2---:R-:W-:Y:S04]  /*c440*/  FFMA.FTZ R169, R169, R206, R210 ;  /* 0x000000cea9a97223 */ /* 0x004fe800000100d2 */
[----:B------:R-:W-:Y:S03]  /*c450*/  MUFU.EX2 R204, R204 ;  /* 0x000000cc00cc7308 */ /* 0x000fe60000000800 */
[----:B------:R-:W-:Y:S01]  /*c460*/  MOV R206, R207 ;  /* 0x000000cf00ce7202 */ /* 0x000fe20000000f00 */
[----:B----4-:R-:W-:Y:S01]  /*c470*/  FFMA.FTZ R209, R168, R193, R209 ;  /* 0x000000c1a8d17223 */ /* 0x010fe200000100d1 */
[----:B------:R-:W-:Y:S02]  /*c480*/  MOV R193, R52 ;  /* 0x0000003400c17202 */ /* 0x000fe40000000f00 */
[----:B------:R-:W-:Y:S02]  /*c490*/  MOV R168, R36 ;  /* 0x0000002400a87202 */ /* 0x000fe40000000f00 */
[----:B------:R-:W-:Y:S01]  /*c4a0*/  F2FP.BF16.PACK_AB R36, R252, R241 ;  /* 0x000000f1fc24723e */ /* 0x000fe200000010ff */
[----:B------:R-:W-:Y:S01]  /*c4b0*/  MUFU.EX2 R210, R43 ;  /* 0x0000002b00d27308 */ /* 0x000fe20000000800 */
[----:B-1----:R-:W-:Y:S09]  /*c4c0*/  F2FP.BF16.PACK_AB R31, R250, R251 ;  /* 0x000000fbfa1f723e */ /* 0x002ff200000010ff */
[----:B------:R-:W-:Y:S01]  /*c4d0*/  MUFU.EX2 R207, R46 ;  /* 0x0000002e00cf7308 */ /* 0x000fe20000000800 */
[-C--:B---3--:R-:W-:Y:S08]  /*c4e0*/  HMMA.16816.F32.BF16 R148, R180, R184.reuse, R148 ;  /* 0x000000b8b494723c */ /* 0x088ff00000041894 */
[C---:B------:R-:W-:Y:S08]  /*c4f0*/  HMMA.16816.F32.BF16 R152, R176.reuse, R184, R152 ;  /* 0x000000b8b098723c */ /* 0x040ff00000041898 */
[-C--:B------:R-:W-:Y:S08]  /*c500*/  HMMA.16816.F32.BF16 R156, R176, R186.reuse, R156 ;  /* 0x000000bab09c723c */ /* 0x080ff0000004189c */
[C---:B------:R-:W-:Y:S01]  /*c510*/  HMMA.16816.F32.BF16 R160, R180.reuse, R186, R160 ;  /* 0x000000bab4a0723c */ /* 0x040fe200000418a0 */
[----:B------:R-:W1:Y:S07]  /*c520*/  LDSM.16.MT88.4 R184, [R223+0xe000] ;  /* 0x00e00000dfb8783b */ /* 0x000e6e0000004200 */
[-C--:B-1----:R-:W-:Y:S08]  /*c530*/  HMMA.16816.F32.BF16 R20, R180, R184.reuse, R20 ;  /* 0x000000b8b414723c */ /* 0x082ff00000041814 */
[C---:B------:R-:W-:Y:S07]  /*c540*/  HMMA.16816.F32.BF16 R32, R176.reuse, R184, R32 ;  /* 0x000000b8b020723c */ /* 0x040fee0000041820 */
[--C-:B------:R-:W-:Y:S01]  /*c550*/  FFMA.FTZ R185, R40, c[0x0][0x23c], -R174.reuse ;  /* 0x00008f0028b97a23 */ /* 0x100fe200000108ae */
[-C--:B------:R-:W-:Y:S01]  /*c560*/  HMMA.16816.F32.BF16 R164, R176, R186.reuse, R164 ;  /* 0x000000bab0a4723c */ /* 0x080fe200000418a4 */
[----:B------:R-:W1:Y:S02]  /*c570*/  LDSM.16.MT88.4 R176, [R221+0xc800] ;  /* 0x00c80000ddb0783b */ /* 0x000e640000004200 */
[----:B------:R-:W-:Y:S01]  /*c580*/  MUFU.EX2 R198, R185 ;  /* 0x000000b900c67308 */ /* 0x000fe20000000800 */
[--C-:B------:R-:W-:Y:S02]  /*c590*/  FFMA.FTZ R40, R50, c[0x0][0x23c], -R175.reuse ;  /* 0x00008f0032287a23 */ /* 0x100fe400000108af */
[--C-:B------:R-:W-:Y:S02]  /*c5a0*/  FFMA.FTZ R184, R41, c[0x0][0x23c], -R174.reuse ;  /* 0x00008f0029b87a23 */ /* 0x100fe400000108ae */
[----:B------:R-:W-:Y:S01]  /*c5b0*/  HMMA.16816.F32.BF16 R24, R180, R186, R24 ;  /* 0x000000bab418723c */ /* 0x000fe20000041818 */
[----:B------:R-:W2:Y:S03]  /*c5c0*/  LDSM.16.MT88.4 R180, [R222+0xc800] ;  /* 0x00c80000deb4783b */ /* 0x000ea60000004200 */
[--C-:B------:R-:W-:Y:S01]  /*c5d0*/  FFMA.FTZ R41, R39, c[0x0][0x23c], -R175.reuse ;  /* 0x00008f0027297a23 */ /* 0x100fe200000108af */
[----:B------:R-:W-:Y:S01]  /*c5e0*/  F2FP.BF16.PACK_AB R39, R195, R244 ;  /* 0x000000f4c327723e */ /* 0x000fe200000010ff */
[----:B------:R-:W-:Y:S01]  /*c5f0*/  MUFU.EX2 R212, R184 ;  /* 0x000000b800d47308 */ /* 0x000fe20000000800 */
[--C-:B------:R-:W-:Y:S02]  /*c600*/  FFMA.FTZ R186, R54, c[0x0][0x23c], -R175.reuse ;  /* 0x00008f0036ba7a23 */ /* 0x100fe400000108af */
[--C-:B------:R-:W-:Y:S02]  /*c610*/  FFMA.FTZ R187, R55, c[0x0][0x23c], -R175.reuse ;  /* 0x00008f0037bb7a23 */ /* 0x100fe400000108af */
[----:B------:R-:W-:Y:S01]  /*c620*/  LDSM.16.MT88.4 R52, [R223+0xc800] ;  /* 0x00c80000df34783b */ /* 0x000fe20000004200 */
[----:B------:R-:W-:Y:S01]  /*c630*/  FFMA.FTZ R174, R61, c[0x0][0x23c], -R174 ;  /* 0x00008f003dae7a23 */ /* 0x000fe200000108ae */
[----:B------:R-:W-:Y:S01]  /*c640*/  MOV R61, R37 ;  /* 0x00000025003d7202 */ /* 0x000fe20000000f00 */
[----:B------:R-:W-:Y:S01]  /*c650*/  FFMA.FTZ R175, R67, c[0x0][0x23c], -R175 ;  /* 0x00008f0043af7a23 */ /* 0x000fe200000108af */
[----:B------:R-:W-:Y:S01]  /*c660*/  F2FP.BF16.PACK_AB R37, R246, R247 ;  /* 0x000000f7f625723e */ /* 0x000fe200000010ff */
[----:B------:R-:W-:Y:S01]  /*c670*/  MUFU.EX2 R199, R41 ;  /* 0x0000002900c77308 */ /* 0x000fe20000000800 */
[----:B------:R-:W-:Y:S09]  /*c680*/  MOV R67, R214 ;  /* 0x000000d600437202 */ /* 0x000ff20000000f00 */
[----:B------:R3:W-:Y:S01]  /*c690*/  MUFU.EX2 R214, R40 ;  /* 0x0000002800d67308 */ /* 0x0007e20000000800 */
[-C--:B-1----:R-:W-:Y:S09]  /*c6a0*/  HMMA.16816.F32.BF16 R4, R28, R176.reuse, R4 ;  /* 0x000000b01c04723c */ /* 0x082ff20000041804 */
[----:B------:R-:W-:Y:S01]  /*c6b0*/  MUFU.EX2 R175, R175 ;  /* 0x000000af00af7308 */ /* 0x000fe20000000800 */
[C---:B------:R-:W-:Y:S09]  /*c6c0*/  HMMA.16816.F32.BF16 R8, R36.reuse, R176, R8 ;  /* 0x000000b02408723c */ /* 0x040ff20000041808 */
[----:B------:R-:W-:Y:S03]  /*c6d0*/  MUFU.EX2 R174, R174 ;  /* 0x000000ae00ae7308 */ /* 0x000fe60000000800 */
[----:B------:R-:W-:Y:S01]  /*c6e0*/  MOV R177, R48 ;  /* 0x0000003000b17202 */ /* 0x000fe20000000f00 */
[-C--:B------:R-:W-:Y:S01]  /*c6f0*/  HMMA.16816.F32.BF16 R12, R36, R178.reuse, R12 ;  /* 0x000000b2240c723c */ /* 0x080fe2000004180c */
[----:B------:R-:W1:Y:S01]  /*c700*/  LDSM.16.MT88.4 R48, [R224+0xc800] ;  /* 0x00c80000e030783b */ /* 0x000e620000004200 */
[----:B------:R-:W-:Y:S04]  /*c710*/  MOV R176, R216 ;  /* 0x000000d800b07202 */ /* 0x000fe80000000f00 */
[----:B------:R4:W-:Y:S02]  /*c720*/  MUFU.EX2 R216, R45 ;  /* 0x0000002d00d87308 */ /* 0x0009e40000000800 */
[C---:B------:R-:W-:Y:S01]  /*c730*/  HMMA.16816.F32.BF16 R16, R28.reuse, R178, R16 ;  /* 0x000000b21c10723c */ /* 0x040fe20000041810 */
[----:B---3--:R-:W-:Y:S06]  /*c740*/  LDSM.16.MT88.4 R40, [R221+0xd000] ;  /* 0x00d00000dd28783b */ /* 0x008fec0000004200 */
[----:B------:R-:W-:Y:S01]  /*c750*/  MOV R178, R177 ;  /* 0x000000b100b27202 */ /* 0x000fe20000000f00 */
[-C--:B--2---:R-:W-:Y:S01]  /*c760*/  HMMA.16816.F32.BF16 R68, R28, R180.reuse, R68 ;  /* 0x000000b41c44723c */ /* 0x084fe20000041844 */
[----:B------:R-:W-:Y:S03]  /*c770*/  MOV R177, R57 ;  /* 0x0000003900b17202 */ /* 0x000fe60000000f00 */
[----:B------:R-:W-:Y:S01]  /*c780*/  FADD.FTZ R57, R245, R209 ;  /* 0x000000d1f5397221 */ /* 0x000fe20000010000 */
[----:B------:R-:W-:Y:S02]  /*c790*/  MOV R179, R218 ;  /* 0x000000da00b37202 */ /* 0x000fe40000000f00 */
[----:B------:R-:W-:Y:S01]  /*c7a0*/  MUFU.EX2 R218, R64 ;  /* 0x0000004000da7308 */ /* 0x000fe20000000800 */
[C---:B------:R-:W-:Y:S01]  /*c7b0*/  HMMA.16816.F32.BF16 R72, R36.reuse, R180, R72 ;  /* 0x000000b42448723c */ /* 0x040fe20000041848 */
[----:B------:R-:W-:Y:S03]  /*c7c0*/  MOV R209, R200 ;  /* 0x000000c800d17202 */ /* 0x000fe60000000f00 */
[----:B------:R-:W-:Y:S01]  /*c7d0*/  FFMA.FTZ R56, R2, R56, R179 ;  /* 0x0000003802387223 */ /* 0x000fe200000100b3 */
[----:B------:R-:W-:Y:S01]  /*c7e0*/  MOV R179, R61 ;  /* 0x0000003d00b37202 */ /* 0x000fe20000000f00 */
[--C-:B------:R-:W-:Y:S01]  /*c7f0*/  FFMA.FTZ R2, R47, c[0x0][0x23c], -R208.reuse ;  /* 0x00008f002f027a23 */ /* 0x100fe200000108d0 */
[----:B------:R-:W-:Y:S01]  /*c800*/  MOV R180, R176 ;  /* 0x000000b000b47202 */ /* 0x000fe20000000f00 */
[-C--:B------:R-:W-:Y:S01]  /*c810*/  HMMA.16816.F32.BF16 R76, R36, R182.reuse, R76 ;  /* 0x000000b6244c723c */ /* 0x080fe2000004184c */
[----:B----4-:R-:W-:Y:S01]  /*c820*/  LDSM.16.MT88.4 R44, [R224+0xd000] ;  /* 0x00d00000e02c783b */ /* 0x010fe20000004200 */
[----:B------:R-:W-:Y:S02]  /*c830*/  MUFU.EX2 R64, R187 ;  /* 0x000000bb00407308 */ /* 0x000fe40000000800 */
[----:B------:R-:W-:Y:S01]  /*c840*/  FFMA.FTZ R61, R58, c[0x0][0x23c], -R208 ;  /* 0x00008f003a3d7a23 */ /* 0x000fe200000108d0 */
[----:B------:R-:W-:Y:S01]  /*c850*/  MOV R176, R206 ;  /* 0x000000ce00b07202 */ /* 0x000fe20000000f00 */
[----:B------:R-:W-:Y:S01]  /*c860*/  FADD.FTZ R56, R180, R56 ;  /* 0x00000038b4387221 */ /* 0x000fe20000010000 */
[----:B------:R-:W-:Y:S01]  /*c870*/  MOV R180, R66 ;  /* 0x0000004200b47202 */ /* 0x000fe20000000f00 */
[C---:B------:R-:W-:Y:S01]  /*c880*/  HMMA.16816.F32.BF16 R80, R28.reuse, R182, R80 ;  /* 0x000000b61c50723c */ /* 0x040fe20000041850 */
[----:B------:R-:W-:Y:S03]  /*c890*/  MOV R181, R168 ;  /* 0x000000a800b57202 */ /* 0x000fe60000000f00 */
[----:B------:R-:W-:Y:S01]  /*c8a0*/  MUFU.EX2 R66, R190 ;  /* 0x000000be00427308 */ /* 0x000fe20000000800 */
[----:B------:R-:W-:Y:S01]  /*c8b0*/  MOV R168, R60 ;  /* 0x0000003c00a87202 */ /* 0x000fe20000000f00 */
[--C-:B------:R-:W-:Y:S01]  /*c8c0*/  FFMA.FTZ R60, R62, c[0x0][0x23c], -R208.reuse ;  /* 0x00008f003e3c7a23 */ /* 0x100fe200000108d0 */
[----:B------:R-:W-:Y:S01]  /*c8d0*/  MOV R183, R67 ;  /* 0x0000004300b77202 */ /* 0x000fe20000000f00 */
[-C--:B-1----:R-:W-:Y:S01]  /*c8e0*/  HMMA.16816.F32.BF16 R84, R28, R48.reuse, R84 ;  /* 0x000000301c54723c */ /* 0x082fe20000041854 */
[----:B------:R-:W-:Y:S03]  /*c8f0*/  FFMA.FTZ R208, R63, c[0x0][0x23c], -R208 ;  /* 0x00008f003fd07a23 */ /* 0x000fe600000108d0 */
[----:B------:R-:W-:Y:S02]  /*c900*/  MOV R245, R194 ;  /* 0x000000c200f57202 */ /* 0x000fe40000000f00 */
[----:B------:R-:W-:Y:S02]  /*c910*/  MUFU.EX2 R63, R191 ;  /* 0x000000bf003f7308 */ /* 0x000fe40000000800 */
[C---:B------:R-:W-:Y:S08]  /*c920*/  HMMA.16816.F32.BF16 R88, R36.reuse, R48, R88 ;  /* 0x000000302458723c */ /* 0x040ff00000041858 */
[-C--:B------:R-:W-:Y:S01]  /*c930*/  HMMA.16816.F32.BF16 R92, R36, R50.reuse, R92 ;  /* 0x00000032245c723c */ /* 0x080fe2000004185c */
[----:B------:R-:W-:Y:S07]  /*c940*/  MUFU.EX2 R62, R59 ;  /* 0x0000003b003e7308 */ /* 0x000fee0000000800 */
[C---:B------:R-:W-:Y:S01]  /*c950*/  HMMA.16816.F32.BF16 R96, R28.reuse, R50, R96 ;  /* 0x000000321c60723c */ /* 0x040fe20000041860 */
[----:B------:R-:W1:Y:S02]  /*c960*/  LDSM.16.MT88.4 R48, [R221+0xe800] ;  /* 0x00e80000dd30783b */ /* 0x000e640000004200 */
[----:B------:R2:W-:Y:S05]  /*c970*/  MUFU.EX2 R206, R2 ;  /* 0x0000000200ce7308 */ /* 0x0005ea0000000800 */
[-C--:B------:R-:W-:Y:S05]  /*c980*/  HMMA.16816.F32.BF16 R100, R28, R52.reuse, R100 ;  /* 0x000000341c64723c */ /* 0x080fea0000041864 */
[----:B------:R-:W-:Y:S03]  /*c990*/  MUFU.EX2 R208, R208 ;  /* 0x000000d000d07308 */ /* 0x000fe60000000800 */
[C---:B------:R-:W-:Y:S07]  /*c9a0*/  HMMA.16816.F32.BF16 R104, R36.reuse, R52, R104 ;  /* 0x000000342468723c */ /* 0x040fee0000041868 */
[----:B------:R3:W-:Y:S01]  /*c9b0*/  MUFU.EX2 R65, R181 ;  /* 0x000000b500417308 */ /* 0x0007e20000000800 */
[-C--:B------:R-:W-:Y:S01]  /*c9c0*/  HMMA.16816.F32.BF16 R108, R36, R54.reuse, R108 ;  /* 0x00000036246c723c */ /* 0x080fe2000004186c */
[----:B--2---:R-:W-:Y:S03]  /*c9d0*/  FADD.FTZ R2, R248, R169 ;  /* 0x000000a9f8027221 */ /* 0x004fe60000010000 */
[----:B------:R-:W-:Y:S04]  /*c9e0*/  MOV R248, R201 ;  /* 0x000000c900f87202 */ /* 0x000fe80000000f00 */
[C---:B------:R-:W-:Y:S01]  /*c9f0*/  HMMA.16816.F32.BF16 R112, R28.reuse, R54, R112 ;  /* 0x000000361c70723c */ /* 0x040fe20000041870 */
[----:B------:R-:W2:Y:S01]  /*ca00*/  LDSM.16.MT88.4 R52, [R222+0xe800] ;  /* 0x00e80000de34783b */ /* 0x000ea20000004200 */
[----:B------:R-:W-:Y:S02]  /*ca10*/  MUFU.EX2 R169, R189 ;  /* 0x000000bd00a97308 */ /* 0x000fe40000000800 */
[----:B------:R-:W-:Y:S04]  /*ca20*/  FADD.FTZ R2, R180, R2 ;  /* 0x00000002b4027221 */ /* 0x000fe80000010000 */
[----:B------:R-:W-:Y:S01]  /*ca30*/  FADD.FTZ R2, R176, R2 ;  /* 0x00000002b0027221 */ /* 0x000fe20000010000 */
[-C--:B-1----:R-:W-:Y:S03]  /*ca40*/  HMMA.16816.F32.BF16 R116, R28, R48.reuse, R116 ;  /* 0x000000301c74723c */ /* 0x082fe60000041874 */
[----:B------:R-:W1:Y:S01]  /*ca50*/  MUFU.EX2 R168, R168 ;  /* 0x000000a800a87308 */ /* 0x000e620000000800 */
[----:B------:R-:W-:Y:S01]  /*ca60*/  FADD.FTZ R2, R242, R2 ;  /* 0x00000002f2027221 */ /* 0x000fe20000010000 */
[----:B------:R-:W-:Y:S02]  /*ca70*/  MOV R242, R192 ;  /* 0x000000c000f27202 */ /* 0x000fe40000000f00 */
[----:B---3--:R-:W-:Y:S01]  /*ca80*/  MOV R181, R205 ;  /* 0x000000cd00b57202 */ /* 0x008fe20000000f00 */
[C---:B------:R-:W-:Y:S04]  /*ca90*/  HMMA.16816.F32.BF16 R120, R36.reuse, R48, R120 ;  /* 0x000000302478723c */ /* 0x040fe80000041878 */
[----:B------:R-:W-:Y:S01]  /*caa0*/  FADD.FTZ R2, R242, R2 ;  /* 0x00000002f2027221 */ /* 0x000fe20000010000 */
[----:B------:R-:W-:Y:S03]  /*cab0*/  MUFU.EX2 R205, R173 ;  /* 0x000000ad00cd7308 */ /* 0x000fe60000000800 */
[-C--:B------:R-:W-:Y:S07]  /*cac0*/  HMMA.16816.F32.BF16 R124, R36, R50.reuse, R124 ;  /* 0x00000032247c723c */ /* 0x080fee000004187c */
[----:B------:R3:W-:Y:S01]  /*cad0*/  MUFU.EX2 R173, R188 ;  /* 0x000000bc00ad7308 */ /* 0x0007e20000000800 */
[C---:B------:R-:W-:Y:S01]  /*cae0*/  HMMA.16816.F32.BF16 R128, R28.reuse, R50, R128 ;  /* 0x000000321c80723c */ /* 0x040fe20000041880 */
[----:B------:R-:W4:Y:S03]  /*caf0*/  LDSM.16.MT88.4 R48, [R224+0xe800] ;  /* 0x00e80000e030783b */ /* 0x000f260000004200 */
[----:B-1----:R-:W-:Y:S04]  /*cb00*/  F2FP.BF16.PACK_AB R200, R168, R65 ;  /* 0x00000041a8c8723e */ /* 0x002fe800000010ff */
[-C--:B--2---:R-:W-:Y:S01]  /*cb10*/  HMMA.16816.F32.BF16 R132, R28, R52.reuse, R132 ;  /* 0x000000341c84723c */ /* 0x084fe20000041884 */
[----:B------:R-:W1:Y:S07]  /*cb20*/  MUFU.EX2 R67, R186 ;  /* 0x000000ba00437308 */ /* 0x000e6e0000000800 */
[C---:B------:R-:W-:Y:S03]  /*cb30*/  HMMA.16816.F32.BF16 R136, R36.reuse, R52, R136 ;  /* 0x000000342488723c */ /* 0x040fe60000041888 */
[----:B------:R-:W-:Y:S01]  /*cb40*/  MUFU.EX2 R60, R60 ;  /* 0x0000003c003c7308 */ /* 0x000fe20000000800 */
[----:B---3--:R-:W-:Y:S04]  /*cb50*/  LDSM.16.MT88.4 R188, [R221+0xd800] ;  /* 0x00d80000ddbc783b */ /* 0x008fe80000004200 */
[-C--:B------:R-:W-:Y:S05]  /*cb60*/  HMMA.16816.F32.BF16 R140, R36, R54.reuse, R140 ;  /* 0x00000036248c723c */ /* 0x080fea000004188c */
[----:B------:R-:W2:Y:S03]  /*cb70*/  MUFU.EX2 R61, R61 ;  /* 0x0000003d003d7308 */ /* 0x000ea60000000800 */
[C---:B------:R-:W-:Y:S01]  /*cb80*/  HMMA.16816.F32.BF16 R144, R28.reuse, R54, R144 ;  /* 0x000000361c90723c */ /* 0x040fe20000041890 */
[----:B------:R-:W3:Y:S03]  /*cb90*/  LDSM.16.MT88.4 R52, [R223+0xe800] ;  /* 0x00e80000df34783b */ /* 0x000ee60000004200 */
[----:B-1----:R-:W-:Y:S04]  /*cba0*/  F2FP.BF16.PACK_AB R201, R64, R67 ;  /* 0x0000004340c9723e */ /* 0x002fe800000010ff */
[-C--:B----4-:R-:W-:Y:S08]  /*cbb0*/  HMMA.16816.F32.BF16 R148, R28, R48.reuse, R148 ;  /* 0x000000301c94723c */ /* 0x090ff00000041894 */
[C---:B------:R-:W-:Y:S08]  /*cbc0*/  HMMA.16816.F32.BF16 R152, R36.reuse, R48, R152 ;  /* 0x000000302498723c */ /* 0x040ff00000041898 */
[-C--:B------:R-:W-:Y:S08]  /*cbd0*/  HMMA.16816.F32.BF16 R156, R36, R50.reuse, R156 ;  /* 0x00000032249c723c */ /* 0x080ff0000004189c */
[C---:B------:R-:W-:Y:S01]  /*cbe0*/  HMMA.16816.F32.BF16 R160, R28.reuse, R50, R160 ;  /* 0x000000321ca0723c */ /* 0x040fe200000418a0 */
[----:B------:R-:W1:Y:S07]  /*cbf0*/  LDSM.16.MT88.4 R48, [R222+0xd000] ;  /* 0x00d00000de30783b */ /* 0x000e6e0000004200 */
[-C--:B---3--:R-:W-:Y:S08]  /*cc00*/  HMMA.16816.F32.BF16 R20, R28, R52.reuse, R20 ;  /* 0x000000341c14723c */ /* 0x088ff00000041814 */
[C---:B------:R-:W-:Y:S01]  /*cc10*/  HMMA.16816.F32.BF16 R32, R36.reuse, R52, R32 ;  /* 0x000000342420723c */ /* 0x040fe20000041820 */
[----:B------:R-:W3:Y:S07]  /*cc20*/  LDL.LU R52, [R1+0xc] ;  /* 0x00000c0001347983 */ /* 0x000eee0000300800 */
[-C--:B------:R-:W-:Y:S07]  /*cc30*/  HMMA.16816.F32.BF16 R164, R36, R54.reuse, R164 ;  /* 0x0000003624a4723c */ /* 0x080fee00000418a4 */
[----:B------:R-:W-:Y:S01]  /*cc40*/  F2FP.BF16.PACK_AB R36, R212, R198 ;  /* 0x000000c6d424723e */ /* 0x000fe200000010ff */
[----:B------:R-:W-:Y:S01]  /*cc50*/  HMMA.16816.F32.BF16 R24, R28, R54, R24 ;  /* 0x000000361c18723c */ /* 0x000fe20000041818 */
[----:B------:R-:W-:Y:S03]  /*cc60*/  F2FP.BF16.PACK_AB R38, R218, R215 ;  /* 0x000000d7da26723e */ /* 0x000fe600000010ff */
[----:B------:R-:W-:Y:S02]  /*cc70*/  F2FP.BF16.PACK_AB R37, R210, R196 ;  /* 0x000000c4d225723e */ /* 0x000fe400000010ff */
[----:B------:R-:W-:Y:S02]  /*cc80*/  F2FP.BF16.PACK_AB R39, R206, R207 ;  /* 0x000000cfce27723e */ /* 0x000fe400000010ff */
[----:B------:R-:W-:Y:S04]  /*cc90*/  F2FP.BF16.PACK_AB R28, R213, R211 ;  /* 0x000000d3d51c723e */ /* 0x000fe800000010ff */
[----:B------:R-:W-:Y:S02]  /*cca0*/  F2FP.BF16.PACK_AB R30, R219, R217 ;  /* 0x000000d9db1e723e */ /* 0x000fe400000010ff */
[----:B------:R-:W-:Y:S02]  /*ccb0*/  F2FP.BF16.PACK_AB R29, R199, R197 ;  /* 0x000000c5c71d723e */ /* 0x000fe400000010ff */
[----:B------:R-:W-:Y:S07]  /*ccc0*/  F2FP.BF16.PACK_AB R31, R216, R214 ;  /* 0x000000d6d81f723e */ /* 0x000fee00000010ff */
        /* <DEDUP_REMOVED lines=9> */
[----:B------:R-:W-:Y:S07]  /*cd60*/  LDSM.16.MT88.4 R48, [R222+0xf000] ;  /* 0x00f00000de30783b */ /* 0x000fee0000004200 */
[-C--:B------:R-:W-:Y:S08]  /*cd70*/  HMMA.16816.F32.BF16 R84, R28, R44.reuse, R84 ;  /* 0x0000002c1c54723c */ /* 0x080ff00000041854 */
[C---:B------:R-:W-:Y:S08]  /*cd80*/  HMMA.16816.F32.BF16 R88, R36.reuse, R44, R88 ;  /* 0x0000002c2458723c */ /* 0x040ff00000041858 */
[-C--:B------:R-:W-:Y:S08]  /*cd90*/  HMMA.16816.F32.BF16 R92, R36, R46.reuse, R92 ;  /* 0x0000002e245c723c */ /* 0x080ff0000004185c */
[C---:B------:R-:W-:Y:S01]  /*cda0*/  HMMA.16816.F32.BF16 R96, R28.reuse, R46, R96 ;  /* 0x0000002e1c60723c */ /* 0x040fe20000041860 */
[----:B------:R-:W-:Y:S03]  /*cdb0*/  LDSM.16.MT88.4 R44, [R224+0xf000] ;  /* 0x00f00000e02c783b */ /* 0x000fe60000004200 */
[----:B---3--:R-:W-:Y:S01]  /*cdc0*/  FFMA.FTZ R0, R0, R52, R243 ;  /* 0x0000003400007223 */ /* 0x008fe200000100f3 */
[----:B------:R-:W-:Y:S04]  /*cdd0*/  MOV R243, R202 ;  /* 0x000000ca00f37202 */ /* 0x000fe80000000f00 */
[----:B------:R-:W1:Y:S03]  /*cde0*/  LDSM.16.MT88.4 R52, [R223+0xd000] ;  /* 0x00d00000df34783b */ /* 0x000e660000004200 */
[----:B------:R-:W-:Y:S01]  /*cdf0*/  F2FP.BF16.PACK_AB R202, R205, R204 ;  /* 0x000000cccdca723e */ /* 0x000fe200000010ff */
[----:B------:R-:W-:Y:S01]  /*ce00*/  FADD.FTZ R0, R183, R0 ;  /* 0x00000000b7007221 */ /* 0x000fe20000010000 */
        /* <DEDUP_REMOVED lines=11> */
[C---:B------:R-:W-:Y:S08]  /*cec0*/  HMMA.16816.F32.BF16 R136, R36.reuse, R48, R136 ;  /* 0x000000302488723c */ /* 0x040ff00000041888 */
[-C--:B------:R-:W-:Y:S08]  /*ced0*/  HMMA.16816.F32.BF16 R140, R36, R50.reuse, R140 ;  /* 0x00000032248c723c */ /* 0x080ff0000004188c */
[C---:B------:R-:W-:Y:S01]  /*cee0*/  HMMA.16816.F32.BF16 R144, R28.reuse, R50, R144 ;  /* 0x000000321c90723c */ /* 0x040fe20000041890 */
[----:B------:R-:W-:Y:S07]  /*cef0*/  LDSM.16.MT88.4 R48, [R221+0xf800] ;  /* 0x00f80000dd30783b */ /* 0x000fee0000004200 */
[-C--:B------:R-:W-:Y:S08]  /*cf00*/  HMMA.16816.F32.BF16 R148, R28, R44.reuse, R148 ;  /* 0x0000002c1c94723c */ /* 0x080ff00000041894 */
[C---:B------:R-:W-:Y:S07]  /*cf10*/  HMMA.16816.F32.BF16 R152, R36.reuse, R44, R152 ;  /* 0x0000002c2498723c */ /* 0x040fee0000041898 */
[----:B------:R-:W-:Y:S01]  /*cf20*/  FADD.FTZ R44, R181, R57 ;  /* 0x00000039b52c7221 */ /* 0x000fe20000010000 */
[-C--:B------:R-:W-:Y:S01]  /*cf30*/  HMMA.16816.F32.BF16 R156, R36, R46.reuse, R156 ;  /* 0x0000002e249c723c */ /* 0x080fe2000004189c */
[----:B------:R-:W-:Y:S03]  /*cf40*/  FADD.FTZ R45, R179, R0 ;  /* 0x00000000b32d7221 */ /* 0x000fe60000010000 */
[----:B------:R-:W-:Y:S02]  /*cf50*/  FADD.FTZ R0, R177, R44 ;  /* 0x0000002cb1007221 */ /* 0x000fe40000010000 */
[----:B------:R-:W-:Y:S02]  /*cf60*/  FADD.FTZ R193, R193, R45 ;  /* 0x0000002dc1c17221 */ /* 0x000fe40000010000 */
[C---:B------:R-:W-:Y:S01]  /*cf70*/  HMMA.16816.F32.BF16 R160, R28.reuse, R46, R160 ;  /* 0x0000002e1ca0723c */ /* 0x040fe200000418a0 */
[----:B------:R-:W-:Y:S03]  /*cf80*/  FADD.FTZ R194, R241, R0 ;  /* 0x00000000f1c27221 */ /* 0x000fe60000010000 */
[----:B------:R-:W-:Y:S03]  /*cf90*/  FADD.FTZ R0, R247, R193 ;  /* 0x000000c1f7007221 */ /* 0x000fe60000010000 */
[----:B------:R-:W-:Y:S01]  /*cfa0*/  FADD.FTZ R46, R178, R56 ;  /* 0x00000038b22e7221 */ /* 0x000fe20000010000 */
[-C--:B-1----:R-:W-:Y:S01]  /*cfb0*/  HMMA.16816.F32.BF16 R20, R28, R52.reuse, R20 ;  /* 0x000000341c14723c */ /* 0x082fe20000041814 */
[----:B------:R-:W-:Y:S03]  /*cfc0*/  FADD.FTZ R0, R246, R0 ;  /* 0x00000000f6007221 */ /* 0x000fe60000010000 */
[----:B------:R-:W-:Y:S01]  /*cfd0*/  FADD.FTZ R56, R203, R46 ;  /* 0x0000002ecb387221 */ /* 0x000fe20000010000 */
[----:B------:R-:W-:Y:S01]  /*cfe0*/  F2FP.BF16.PACK_AB R203, R175, R63 ;  /* 0x0000003fafcb723e */ /* 0x000fe200000010ff */
[----:B------:R-:W-:Y:S01]  /*cff0*/  LDSM.16.MT88.4 R44, [R223+0xd800] ;  /* 0x00d80000df2c783b */ /* 0x000fe20000004200 */
[----:B------:R-:W-:Y:S01]  /*d000*/  FADD.FTZ R0, R244, R0 ;  /* 0x00000000f4007221 */ /* 0x000fe20000010000 */
[C---:B------:R-:W-:Y:S01]  /*d010*/  HMMA.16816.F32.BF16 R32, R36.reuse, R52, R32 ;  /* 0x000000342420723c */ /* 0x040fe20000041820 */
[----:B------:R-:W-:Y:S05]  /*d020*/  FADD.FTZ R192, R240, R56 ;  /* 0x00000038f0c07221 */ /* 0x000fea0000010000 */
[----:B------:R-:W-:Y:S02]  /*d030*/  LDSM.16.MT88.4 R56, [R224+0xf800] ;  /* 0x00f80000e038783b */ /* 0x000fe40000004200 */
[-C--:B------:R-:W-:Y:S06]  /*d040*/  HMMA.16816.F32.BF16 R164, R36, R54.reuse, R164 ;  /* 0x0000003624a4723c */ /* 0x080fec00000418a4 */
[----:B------:R-:W1:Y:S02]  /*d050*/  LDSM.16.MT88.4 R36, [R224+0xd800] ;  /* 0x00d80000e024783b */ /* 0x000e640000004200 */
[----:B------:R-:W-:Y:S06]  /*d060*/  HMMA.16816.F32.BF16 R24, R28, R54, R24 ;  /* 0x000000361c18723c */ /* 0x000fec0000041818 */
[----:B------:R-:W4:Y:S01]  /*d070*/  LDSM.16.MT88.4 R52, [R222+0xf800] ;  /* 0x00f80000de34783b */ /* 0x000f220000004200 */
[----:B------:R-:W-:Y:S01]  /*d080*/  F2FP.BF16.PACK_AB R28, R169, R66 ;  /* 0x00000042a91c723e */ /* 0x000fe200000010ff */
[-C--:B------:R-:W-:Y:S01]  /*d090*/  HMMA.16816.F32.BF16 R180, R200, R188.reuse, R4 ;  /* 0x000000bcc8b4723c */ /* 0x080fe20000041804 */
[----:B------:R-:W-:Y:S03]  /*d0a0*/  F2FP.BF16.PACK_AB R30, R174, R173 ;  /* 0x000000adae1e723e */ /* 0x000fe600000010ff */
[----:B--2---:R-:W-:Y:S02]  /*d0b0*/  F2FP.BF16.PACK_AB R29, R62, R61 ;  /* 0x0000003d3e1d723e */ /* 0x004fe400000010ff */
[----:B------:R-:W-:Y:S01]  /*d0c0*/  F2FP.BF16.PACK_AB R31, R208, R60 ;  /* 0x0000003cd01f723e */ /* 0x000fe200000010ff */
[----:B------:R-:W2:Y:S06]  /*d0d0*/  LDSM.16.MT88.4 R4, [R223+0xf800] ;  /* 0x00f80000df04783b */ /* 0x000eac0000004200 */
        /* <DEDUP_REMOVED lines=8> */
[----:B------:R-:W-:Y:S02]  /*d160*/  FADD.FTZ R9, R195, R0 ;  /* 0x00000000c3097221 */ /* 0x000fe40000010000 */
[----:B------:R-:W-:Y:S02]  /*d170*/  FADD.FTZ R2, R243, R2 ;  /* 0x00000002f3027221 */ /* 0x000fe40000010000 */
[-C--:B---3--:R-:W-:Y:S01]  /*d180*/  HMMA.16816.F32.BF16 R68, R200, R40.reuse, R68 ;  /* 0x00000028c844723c */ /* 0x088fe20000041844 */
[----:B------:R-:W-:Y:S03]  /*d190*/  FADD.FTZ R9, R196, R9 ;  /* 0x00000009c4097221 */ /* 0x000fe60000010000 */
[----:B------:R-:W-:Y:S02]  /*d1a0*/  FADD.FTZ R0, R198, R2 ;  /* 0x00000002c6007221 */ /* 0x000fe40000010000 */
[----:B------:R-:W-:Y:S02]  /*d1b0*/  FADD.FTZ R10, R250, R8 ;  /* 0x00000008fa0a7221 */ /* 0x000fe40000010000 */
[C---:B------:R-:W-:Y:S01]  /*d1c0*/  HMMA.16816.F32.BF16 R72, R28.reuse, R40, R72 ;  /* 0x000000281c48723c */ /* 0x040fe20000041848 */
[----:B------:R-:W-:Y:S03]  /*d1d0*/  FADD.FTZ R11, R248, R11 ;  /* 0x0000000bf80b7221 */ /* 0x000fe60000010000 */
[----:B------:R-:W-:Y:S02]  /*d1e0*/  FADD.FTZ R2, R197, R10 ;  /* 0x0000000ac5027221 */ /* 0x000fe40000010000 */
[----:B------:R-:W-:Y:S02]  /*d1f0*/  FADD.FTZ R8, R211, R11 ;  /* 0x0000000bd3087221 */ /* 0x000fe40000010000 */
        /* <DEDUP_REMOVED lines=8> */
[-C--:B-1----:R-:W-:Y:S01]  /*d280*/  HMMA.16816.F32.BF16 R84, R200, R36.reuse, R84 ;  /* 0x00000024c854723c */ /* 0x082fe20000041854 */
[----:B------:R-:W-:Y:S03]  /*d290*/  FADD.FTZ R8, R218, R2 ;  /* 0x00000002da087221 */ /* 0x000fe60000010000 */
[----:B------:R-:W-:Y:S02]  /*d2a0*/  FADD.FTZ R0, R206, R0 ;  /* 0x00000000ce007221 */ /* 0x000fe40000010000 */
[----:B------:R-:W-:Y:S02]  /*d2b0*/  FADD.FTZ R8, R66, R8 ;  /* 0x0000000842087221 */ /* 0x000fe40000010000 */
        /* <DEDUP_REMOVED lines=22> */
[-C--:B------:R-:W-:Y:S01]  /*d420*/  HMMA.16816.F32.BF16 R164, R28, R6.reuse, R164 ;  /* 0x000000061ca4723c */ /* 0x080fe200000418a4 */
[----:B------:R-:W-:Y:S03]  /*d430*/  FADD.FTZ R5, R214, R10 ;  /* 0x0000000ad6057221 */ /* 0x000fe60000010000 */
[----:B------:R-:W-:Y:S02]  /*d440*/  FADD.FTZ R4, R219, R4 ;  /* 0x00000004db047221 */ /* 0x000fe40000010000 */
[----:B------:R-:W-:Y:S02]  /*d450*/  FADD.FTZ R2, R216, R5 ;  /* 0x00000005d8027221 */ /* 0x000fe40000010000 */
[----:B------:R-:W-:Y:S01]  /*d460*/  FADD.FTZ R4, R65, R4 ;  /* 0x0000000441047221 */ /* 0x000fe20000010000 */
[----:B------:R-:W-:Y:S03]  /*d470*/  HMMA.16816.F32.BF16 R200, R200, R6, R24 ;  /* 0x00000006c8c8723c */ /* 0x000fe60000041818 */
[----:B------:R-:W-:Y:S01]  /*d480*/  FADD.FTZ R9, R168, R4 ;  /* 0x00000004a8097221 */ /* 0x000fe20000010000 */
[----:B------:R-:W-:Y:S01]  /*d490*/  MOV R168, R172 ;  /* 0x000000ac00a87202 */ /* 0x000fe20000000f00 */
[----:B------:R-:W-:Y:S02]  /*d4a0*/  FADD.FTZ R2, R67, R2 ;  /* 0x0000000243027221 */ /* 0x000fe40000010000 */
[----:B------:R-:W-:Y:S02]  /*d4b0*/  FADD.FTZ R5, R61, R0 ;  /* 0x000000003d057221 */ /* 0x000fe40000010000 */
[----:B------:R-:W-:Y:S03]  /*d4c0*/  FADD.FTZ R0, R169, R8 ;  /* 0x00000008a9007221 */ /* 0x000fe60000010000 */
[----:B------:R-:W-:Y:S02]  /*d4d0*/  FADD.FTZ R6, R204, R9 ;  /* 0x00000009cc067221 */ /* 0x000fe40000010000 */
[----:B------:R-:W-:Y:S02]  /*d4e0*/  FADD.FTZ R2, R64, R2 ;  /* 0x0000000240027221 */ /* 0x000fe40000010000 */
[----:B------:R-:W-:Y:S02]  /*d4f0*/  FADD.FTZ R6, R205, R6 ;  /* 0x00000006cd067221 */ /* 0x000fe40000010000 */
[----:B------:R-:W-:Y:S02]  /*d500*/  FADD.FTZ R4, R62, R5 ;  /* 0x000000053e047221 */ /* 0x000fe40000010000 */
[----:B------:R-:W-:Y:S01]  /*d510*/  FADD.FTZ R5, R173, R0 ;  /* 0x00000000ad057221 */ /* 0x000fe20000010000 */
[----:B------:R1:W-:Y:S01]  /*d520*/  STL [R1+0x4], R6 ;  /* 0x0000040601007387 */ /* 0x0003e20000100800 */
[----:B------:R-:W-:Y:S01]  /*d530*/  FADD.FTZ R2, R63, R2 ;  /* 0x000000023f027221 */ /* 0x000fe20000010000 */
[----:B------:R-:W-:Y:S01]  /*d540*/  MOV R173, R171 ;  /* 0x000000ab00ad7202 */ /* 0x000fe20000000f00 */
[----:B------:R-:W-:Y:S02]  /*d550*/  FADD.FTZ R0, R60, R4 ;  /* 0x000000043c007221 */ /* 0x000fe40000010000 */
[----:B------:R-:W-:Y:S01]  /*d560*/  FADD.FTZ R4, R174, R5 ;  /* 0x00000005ae047221 */ /* 0x000fe20000010000 */
[----:B------:R-:W-:Y:S01]  /*d570*/  MOV R174, R170 ;  /* 0x000000aa00ae7202 */ /* 0x000fe20000000f00 */
[----:B------:R-:W-:Y:S01]  /*d580*/  FADD.FTZ R2, R175, R2 ;  /* 0x00000002af027221 */ /* 0x000fe20000010000 */
[----:B------:R-:W-:Y:S01]  /*d590*/  MOV R175, R3 ;  /* 0x0000000300af7202 */ /* 0x000fe20000000f00 */
[----:B------:R-:W-:Y:S01]  /*d5a0*/  FADD.FTZ R0, R208, R0 ;  /* 0x00000000d0007221 */ /* 0x000fe20000010000 */
[----:B------:R1:W-:Y:S04]  /*d5b0*/  STL [R1], R4 ;  /* 0x0000000401007387 */ /* 0x0003e80000100800 */
[----:B------:R1:W-:Y:S04]  /*d5c0*/  STL [R1+0x8], R2 ;  /* 0x0000080201007387 */ /* 0x0003e80000100800 */
[----:B------:R1:W-:Y:S02]  /*d5d0*/  STL [R1+0xc], R0 ;  /* 0x00000c0001007387 */ /* 0x0003e40000100800 */
[----:B-1----:R-:W-:-:S05]  /*d5e0*/  @P4 BRA `(.L_x_297) ;  /* 0xffffb90000004947 */ /* 0x002fca000383ffff */
.L_x_296:
[----:B--2---:R-:W2:Y:S04]  /*d5f0*/  LDL.LU R2, [R1+0x4] ;  /* 0x0000040001027983 */ /* 0x004ea80000300800 */
[----:B------:R-:W3:Y:S04]  /*d600*/  LDL.LU R9, [R1+0x8] ;  /* 0x0000080001097983 */ /* 0x000ee80000300800 */
[----:B------:R-:W4:Y:S04]  /*d610*/  LDL.LU R8, [R1] ;  /* 0x0000000001087983 */ /* 0x000f280000300800 */
[----:B------:R-:W4:Y:S01]  /*d620*/  LDL.LU R7, [R1+0xc] ;  /* 0x00000c0001077983 */ /* 0x000f220000300800 */
[----:B------:R-:W1:Y:S01]  /*d630*/  S2UR UR6, SR_CTAID.Y ;  /* 0x00000000000679c3 */ /* 0x000e620000002600 */
[----:B------:R-:W-:Y:S01]  /*d640*/  UISETP.NE.AND UP0, UPT, UR8, -0x1, UPT ;  /* 0xffffffff0800788c */ /* 0x000fe2000bf05270 */
[----:B------:R-:W-:Y:S01]  /*d650*/  BSSY B0, `(.L_x_300) ;  /* 0x00001b2000007945 */ /* 0x000fe20003800000 */
[----:B------:R-:W-:-:S02]  /*d660*/  ULDC UR9, c[0x0][0x214] ;  /* 0x0000850000097ab9 */ /* 0x000fc40000000800 */
[----:B------:R-:W-:Y:S02]  /*d670*/  UMOV UR24, URZ ;  /* 0x0000003f00187c82 */ /* 0x000fe40008000000 */
[----:B------:R-:W-:Y:S01]  /*d680*/  UMOV UR25, URZ ;  /* 0x0000003f00197c82 */ /* 0x000fe20008000000 */
[----:B------:R-:W2:Y:S08]  /*d690*/  S2UR UR10, SR_CTAID.X ;  /* 0x00000000000a79c3 */ /* 0x000eb00000002500 */
[----:B------:R-:W2:Y:S01]  /*d6a0*/  S2UR UR11, SR_CTAID.Z ;  /* 0x00000000000b79c3 */ /* 0x000ea20000002700 */
[----:B-1----:R-:W-:Y:S01]  /*d6b0*/  @!UP0 USHF.R.S32.HI UR12, URZ, 0x1f, UR6 ;  /* 0x0000001f3f0c8899 */ /* 0x002fe20008011406 */
[----:B--2---:R-:W1:Y:S04]  /*d6c0*/  SHFL.BFLY PT, R0, R2, 0x2, 0x1f ;  /* 0x0c401f0002007f89 */ /* 0x004e6800000e0000 */
[----:B---3--:R-:W2:Y:S04]  /*d6d0*/  SHFL.BFLY PT, R4, R9, 0x2, 0x1f ;  /* 0x0c401f0009047f89 */ /* 0x008ea800000e0000 */
[----:B----4-:R-:W3:Y:S04]  /*d6e0*/  SHFL.BFLY PT, R5, R8, 0x2, 0x1f ;  /* 0x0c401f0008057f89 */ /* 0x010ee800000e0000 */
[----:B------:R-:W-:Y:S01]  /*d6f0*/  SHFL.BFLY PT, R6, R7, 0x2, 0x1f ;  /* 0x0c401f0007067f89 */ /* 0x000fe200000e0000 */
[----:B-1----:R-:W-:-:S02]  /*d700*/  FADD.FTZ R0, R0, R2 ;  /* 0x0000000200007221 */ /* 0x002fc40000010000 */
[----:B--2---:R-:W-:-:S03]  /*d710*/  FADD.FTZ R4, R4, R9 ;  /* 0x0000000904047221 */ /* 0x004fc60000010000 */
[----:B------:R-:W1:Y:S01]  /*d720*/  SHFL.BFLY PT, R2, R0, 0x1, 0x1f ;  /* 0x0c201f0000027f89 */ /* 0x000e6200000e0000 */
[----:B---3--:R-:W-:-:S03]  /*d730*/  FADD.FTZ R5, R5, R8 ;  /* 0x0000000805057221 */ /* 0x008fc60000010000 */
[----:B------:R-:W2:Y:S01]  /*d740*/  SHFL.BFLY PT, R168, R4, 0x1, 0x1f ;  /* 0x0c201f0004a87f89 */ /* 0x000ea200000e0000 */
[----:B-1----:R-:W-:Y:S01]  /*d750*/  FADD.FTZ R169, R0, R2 ;  /* 0x0000000200a97221 */ /* 0x002fe20000010000 */
[----:B------:R-:W-:Y:S01]  /*d760*/  MOV R0, 0x3f800000 ;  /* 0x3f80000000007802 */ /* 0x000fe20000000f00 */
[----:B------:R-:W-:Y:S02]  /*d770*/  FADD.FTZ R2, R6, R7 ;  /* 0x0000000706027221 */ /* 0x000fe40000010000 */
[----:B------:R-:W1:Y:S01]  /*d780*/  SHFL.BFLY PT, R7, R5, 0x1, 0x1f ;  /* 0x0c201f0005077f89 */ /* 0x000e6200000e0000 */
[----:B------:R-:W-:Y:S01]  /*d790*/  FSETP.NE.FTZ.AND P5, PT, R169, RZ, PT ;  /* 0x000000ffa900720b */ /* 0x000fe20003fb5000 */
[----:B--2---:R-:W-:Y:S01]  /*d7a0*/  FADD.FTZ R168, R4, R168 ;  /* 0x000000a804a87221 */ /* 0x004fe20000010000 */
[----:B------:R-:W-:Y:S01]  /*d7b0*/  MOV R4, 0x3f800000 ;  /* 0x3f80000000047802 */ /* 0x000fe20000000f00 */
[----:B------:R-:W2:Y:S03]  /*d7c0*/  SHFL.BFLY PT, R6, R2, 0x1, 0x1f ;  /* 0x0c201f0002067f89 */ /* 0x000ea600000e0000 */
[----:B------:R-:W-:-:S07]  /*d7d0*/  FSETP.NE.FTZ.AND P4, PT, R168, RZ, PT ;  /* 0x000000ffa800720b */ /* 0x000fce0003f95000 */
[----:B------:R-:W3:Y:S08]  /*d7e0*/  @P5 MUFU.RCP R0, R169 ;  /* 0x000000a900005308 */ /* 0x000ef00000001000 */
[----:B------:R-:W4:Y:S01]  /*d7f0*/  @P4 MUFU.RCP R4, R168 ;  /* 0x000000a800044308 */ /* 0x000f220000001000 */
[----:B-1----:R-:W-:Y:S02]  /*d800*/  FADD.FTZ R174, R5, R7 ;  /* 0x0000000705ae7221 */ /* 0x002fe40000010000 */
[----:B--2---:R-:W-:-:S03]  /*d810*/  FADD.FTZ R173, R2, R6 ;  /* 0x0000000602ad7221 */ /* 0x004fc60000010000 */
[----:B------:R-:W-:Y:S01]  /*d820*/  FSETP.NE.FTZ.AND P3, PT, R174, RZ, PT ;  /* 0x000000ffae00720b */ /* 0x000fe20003f75000 */
[C---:B---3--:R-:W-:Y:S01]  /*d830*/  FMUL.FTZ R23, R0.reuse, R85 ;  /* 0x0000005500177220 */ /* 0x048fe20000410000 */
[----:B------:R-:W-:Y:S01]  /*d840*/  MOV R2, 0x3f800000 ;  /* 0x3f80000000027802 */ /* 0x000fe20000000f00 */
[----:B------:R-:W1:Y:S01]  /*d850*/  S2R R85, SR_TID.X ;  /* 0x0000000000557919 */ /* 0x000e620000002100 */
[----:B------:R-:W-:Y:S01]  /*d860*/  FSETP.NE.FTZ.AND P0, PT, R173, RZ, PT ;  /* 0x000000ffad00720b */ /* 0x000fe20003f15000 */
[C---:B------:R-:W-:Y:S02]  /*d870*/  FMUL.FTZ R180, R0.reuse, R180 ;  /* 0x000000b400b47220 */ /* 0x040fe40000410000 */
[C---:B------:R-:W-:Y:S02]  /*d880*/  FMUL.FTZ R7, R0.reuse, R181 ;  /* 0x000000b500077220 */ /* 0x040fe40000410000 */
[C---:B------:R-:W-:Y:S02]  /*d890*/  FMUL.FTZ R188, R0.reuse, R188 ;  /* 0x000000bc00bc7220 */ /* 0x040fe40000410000 */
[C---:B------:R-:W-:Y:S01]  /*d8a0*/  FMUL.FTZ R5, R0.reuse, R189 ;  /* 0x000000bd00057220 */ /* 0x040fe20000410000 */
[----:B------:R-:W-:Y:S01]  /*d8b0*/  F2FP.BF16.PACK_AB R7, R7, R180 ;  /* 0x000000b40707723e */ /* 0x000fe200000010ff */
[----:B------:R-:W2:Y:S01]  /*d8c0*/  @P3 MUFU.RCP R2, R174 ;  /* 0x000000ae00023308 */ /* 0x000ea20000001000 */
        /* <DEDUP_REMOVED lines=10> */
[----:B-1----:R-:W-:Y:S01]  /*d970*/  SHF.R.S32.HI R28, RZ, 0x1f, R85 ;  /* 0x0000001fff1c7819 */ /* 0x002fe20000011455 */
[C---:B------:R-:W-:Y:S01]  /*d980*/  FMUL.FTZ R100, R0.reuse, R100 ;  /* 0x0000006400647220 */ /* 0x040fe20000410000 */
[----:B------:R-:W-:Y:S01]  /*d990*/  F2FP.BF16.PACK_AB R23, R23, R84 ;  /* 0x000000541717723e */ /* 0x000fe200000010ff */
[----:B------:R-:W-:Y:S01]  /*d9a0*/  FMUL.FTZ R66, R0, R101 ;  /* 0x0000006500427220 */ /* 0x000fe20000410000 */
[-C--:B------:R-:W-:Y:S01]  /*d9b0*/  LEA.HI R26, R28, R85.reuse, RZ, 0x2 ;  /* 0x000000551c1a7211 */ /* 0x080fe200078f10ff */
[----:B------:R-:W-:Y:S01]  /*d9c0*/  FMUL.FTZ R112, R0, R112 ;  /* 0x0000007000707220 */ /* 0x000fe20000410000 */
[----:B------:R-:W-:Y:S01]  /*d9d0*/  LEA.HI R84, R28, R85, RZ, 0x5 ;  /* 0x000000551c547211 */ /* 0x000fe200078f28ff */
[----:B------:R-:W-:Y:S01]  /*d9e0*/  FMUL.FTZ R62, R0, R113 ;  /* 0x00000071003e7220 */ /* 0x000fe20000410000 */
[----:B------:R-:W-:Y:S01]  /*d9f0*/  F2FP.BF16.PACK_AB R20, R20, R96 ;  /* 0x000000601414723e */ /* 0x000fe200000010ff */
[----:B------:R-:W-:Y:S01]  /*da00*/  FMUL.FTZ R116, R0, R116 ;  /* 0x0000007400747220 */ /* 0x000fe20000410000 */
[----:B------:R-:W-:Y:S01]  /*da10*/  F2FP.BF16.PACK_AB R66, R66, R100 ;  /* 0x000000644242723e */ /* 0x000fe200000010ff */
        /* <DEDUP_REMOVED lines=22> */
[----:B------:R-:W-:Y:S01]  /*db80*/  MOV R0, 0x3f800000 ;  /* 0x3f80000000007802 */ /* 0x000fe20000000f00 */
[----:B----4-:R-:W-:Y:S01]  /*db90*/  FMUL.FTZ R182, R4, R182 ;  /* 0x000000b604b67220 */ /* 0x010fe20000410000 */
[----:B------:R-:W-:Y:S01]  /*dba0*/  F2FP.BF16.PACK_AB R34, R34, R192 ;  /* 0x000000c02222723e */ /* 0x000fe200000010ff */
[----:B------:R-:W-:Y:S01]  /*dbb0*/  FMUL.FTZ R6, R4, R183 ;  /* 0x000000b704067220 */ /* 0x000fe20000410000 */
        /* <DEDUP_REMOVED lines=96> */
[----:B-1----:R-:W-:Y:S01]  /*e1c0*/  FMUL.FTZ R179, R0, R179 ;  /* 0x000000b300b37220 */ /* 0x002fe20000410000 */
[----:B------:R-:W-:Y:S01]  /*e1d0*/  F2FP.BF16.PACK_AB R32, R32, R196 ;  /* 0x000000c42020723e */ /* 0x000fe200000010ff */
[----:B------:R-:W-:Y:S01]  /*e1e0*/  FMUL.FTZ R9, R0, R178 ;  /* 0x000000b200097220 */ /* 0x000fe20000410000 */
[----:B------:R-:W-:Y:S01]  /*e1f0*/  LEA.HI R4, R4, R2, RZ, 0x3 ;  /* 0x0000000204047211 */ /* 0x000fe200078f18ff */
[----:B------:R-:W-:-:S02]  /*e200*/  FMUL.FTZ R187, R0, R187 ;  /* 0x000000bb00bb7220 */ /* 0x000fc40000410000 */
        /* <DEDUP_REMOVED lines=9> */
[----:B------:R-:W-:Y:S01]  /*e2a0*/  SHF.L.U32 R2, R4, 0x6, RZ ;  /* 0x0000000604027819 */ /* 0x000fe200000006ff */
        /* <DEDUP_REMOVED lines=36> */
[----:B------:R-:W-:Y:S02]  /*e4f0*/  LOP3.LUT R0, R26, 0x3ffffffc, RZ, 0xc0, !PT ;  /* 0x3ffffffc1a007812 */ /* 0x000fe400078ec0ff */
[----:B------:R-:W-:Y:S02]  /*e500*/  SHF.R.S32.HI R26, RZ, 0x5, R84 ;  /* 0x00000005ff1a7819 */ /* 0x000fe40000011454 */
[----:B------:R-:W-:Y:S02]  /*e510*/  IADD3 R28, -R0, R85, RZ ;  /* 0x00000055001c7210 */ /* 0x000fe40007ffe1ff */
[----:B------:R-:W-:-:S02]  /*e520*/  LOP3.LUT R0, R2, 0x1c0, RZ, 0xc0, !PT ;  /* 0x000001c002007812 */ /* 0x000fc400078ec0ff */
[----:B------:R-:W-:Y:S02]  /*e530*/  LOP3.LUT R2, R4, 0x1, RZ, 0xc0, !PT ;  /* 0x0000000104027812 */ /* 0x000fe400078ec0ff */
[----:B------:R-:W-:Y:S02]  /*e540*/  LEA R28, R26, R28, 0x9 ;  /* 0x0000001c1a1c7211 */ /* 0x000fe400078e48ff */
[----:B------:R-:W-:Y:S02]  /*e550*/  LEA.HI R0, R0, R0, RZ, 0x1d ;  /* 0x0000000000007211 */ /* 0x000fe400078fe8ff */
[----:B------:R-:W-:Y:S02]  /*e560*/  ISETP.NE.U32.AND P1, PT, R2, 0x1, PT ;  /* 0x000000010200780c */ /* 0x000fe40003f25070 */
[----:B------:R-:W-:Y:S02]  /*e570*/  LEA R0, R28, R0, 0x1 ;  /* 0x000000001c007211 */ /* 0x000fe400078e08ff */
[----:B------:R-:W-:-:S02]  /*e580*/  F2FP.BF16.PACK_AB R31, R199, R31 ;  /* 0x0000001fc71f723e */ /* 0x000fc400000010ff */
[----:B------:R-:W-:Y:S02]  /*e590*/  SHF.L.U32 R0, R0, 0x1, RZ ;  /* 0x0000000100007819 */ /* 0x000fe400000006ff */
[----:B------:R-:W-:Y:S02]  /*e5a0*/  F2FP.BF16.PACK_AB R28, R165, R164 ;  /* 0x000000a4a51c723e */ /* 0x000fe400000010ff */
[C---:B------:R-:W-:Y:S01]  /*e5b0*/  IADD3 R2, R0.reuse, -0x10, RZ ;  /* 0xfffffff000027810 */ /* 0x040fe20007ffe0ff */
[----:B------:R1:W-:Y:S01]  /*e5c0*/  STS [R0+0x400], R6 ;  /* 0x0004000600007388 */ /* 0x0003e20000000800 */
[----:B------:R-:W-:Y:S02]  /*e5d0*/  F2FP.BF16.PACK_AB R69, R167, R69 ;  /* 0x00000045a745723e */ /* 0x000fe400000010ff */
[----:B------:R-:W-:Y:S01]  /*e5e0*/  @P1 IADD3 R2, R0, 0x10, RZ ;  /* 0x0000001000021810 */ /* 0x000fe20007ffe0ff */
[----:B------:R-:W-:Y:S01]  /*e5f0*/  STS [R0], R7 ;  /* 0x0000000700007388 */ /* 0x000fe20000000800 */
[----:B------:R-:W-:-:S02]  /*e600*/  R2P PR, R4, 0x6 ;  /* 0x0000000604007804 */ /* 0x000fc40000000000 */
[----:B------:R-:W-:Y:S01]  /*e610*/  MOV R4, 0x20 ;  /* 0x0000002000047802 */ /* 0x000fe20000000f00 */
[----:B------:R2:W-:Y:S03]  /*e620*/  STS [R2], R5 ;  /* 0x0000000502007388 */ /* 0x0005e60000000800 */
[----:B------:R-:W-:Y:S01]  /*e630*/  SEL R4, R4, 0xffffffe0, !P1 ;  /* 0xffffffe004047807 */ /* 0x000fe20004800000 */
[----:B------:R3:W-:Y:S04]  /*e640*/  STS [R2+0x400], R8 ;  /* 0x0004000802007388 */ /* 0x0007e80000000800 */
[----:B------:R-:W-:Y:S04]  /*e650*/  STS [R0+0x2000], R10 ;  /* 0x0020000a00007388 */ /* 0x000fe80000000800 */
[----:B------:R4:W-:Y:S04]  /*e660*/  STS [R0+0x2400], R9 ;  /* 0x0024000900007388 */ /* 0x0009e80000000800 */
[----:B------:R-:W-:Y:S01]  /*e670*/  STS [R2+0x2000], R11 ;  /* 0x0020000b02007388 */ /* 0x000fe20000000800 */
[----:B-1----:R-:W-:Y:S01]  /*e680*/  MOV R6, UR5 ;  /* 0x0000000500067c02 */ /* 0x002fe20008000f00 */
[----:B------:R-:W-:-:S02]  /*e690*/  ULDC.64 UR4, c[0x0][0x1e8] ;  /* 0x00007a0000047ab9 */ /* 0x000fc40000000a00 */
[----:B------:R1:W-:Y:S01]  /*e6a0*/  STS [R2+0x2400], R14 ;  /* 0x0024000e02007388 */ /* 0x0003e20000000800 */
[----:B------:R-:W-:Y:S01]  /*e6b0*/  SEL R6, R6, 0xffffffc0, !P2 ;  /* 0xffffffc006067807 */ /* 0x000fe20005000000 */
[----:B------:R-:W-:Y:S01]  /*e6c0*/  @UP0 UIMAD.WIDE.U32 UR18, UR8, UR4, URZ ;  /* 0x00000004081202a5 */ /* 0x000fe2000f8e003f */
[----:B--2---:R-:W-:-:S03]  /*e6d0*/  IADD3 R5, R0, R4, RZ ;  /* 0x0000000400057210 */ /* 0x004fc60007ffe0ff */
[----:B------:R-:W-:Y:S01]  /*e6e0*/  @UP0 UIMAD UR7, UR8, UR5, UR19 ;  /* 0x00000005080702a4 */ /* 0x000fe2000f8e0213 */
[----:B------:R-:W-:Y:S02]  /*e6f0*/  IADD3 R4, R4, R2, RZ ;  /* 0x0000000204047210 */ /* 0x000fe40007ffe0ff */
[-C--:B---3--:R-:W-:Y:S01]  /*e700*/  IADD3 R8, R0, R6.reuse, RZ ;  /* 0x0000000600087210 */ /* 0x088fe20007ffe0ff */
[----:B------:R2:W-:Y:S01]  /*e710*/  STS [R5], R13 ;  /* 0x0000000d05007388 */ /* 0x0005e20000000800 */
[----:B------:R-:W-:Y:S01]  /*e720*/  IADD3 R7, R5, R6, RZ ;  /* 0x0000000605077210 */ /* 0x000fe20007ffe0ff */
[----:B------:R-:W-:Y:S02]  /*e730*/  ULDC.64 UR4, c[0x0][0x1e0] ;  /* 0x0000780000047ab9 */ /* 0x000fe40000000a00 */
[----:B------:R3:W-:Y:S01]  /*e740*/  STS [R5+0x400], R12 ;  /* 0x0004000c05007388 */ /* 0x0007e20000000800 */
[----:B------:R-:W-:Y:S01]  /*e750*/  @!UP0 UIMAD UR12, UR12, UR4, URZ ;  /* 0x000000040c0c82a4 */ /* 0x000fe2000f8e023f */
[----:B----4-:R-:W-:-:S02]  /*e760*/  IADD3 R9, R6, R2, RZ ;  /* 0x0000000206097210 */ /* 0x010fc40007ffe0ff */
[----:B------:R-:W-:Y:S01]  /*e770*/  STS [R4], R16 ;  /* 0x0000001004007388 */ /* 0x000fe20000000800 */
[----:B------:R-:W-:Y:S01]  /*e780*/  IADD3 R6, R4, R6, RZ ;  /* 0x0000000604067210 */ /* 0x000fe20007ffe0ff */
[----:B------:R-:W-:Y:S02]  /*e790*/  @!UP0 UIMAD.WIDE.U32 UR22, UR6, UR4, URZ ;  /* 0x00000004061682a5 */ /* 0x000fe4000f8e003f */
[----:B------:R-:W-:Y:S01]  /*e7a0*/  STS [R4+0x400], R15 ;  /* 0x0004000f04007388 */ /* 0x000fe20000000800 */
[----:B------:R-:W-:Y:S02]  /*e7b0*/  ULDC.U8 UR4, c[0x0][0x329] ;  /* 0x0000ca4000047ab9 */ /* 0x000fe40000000000 */
[----:B------:R-:W-:Y:S01]  /*e7c0*/  UISETP.NE.AND UP1, UPT, UR4, URZ, UPT ;  /* 0x0000003f0400728c */ /* 0x000fe2000bf25270 */
[----:B------:R-:W-:Y:S01]  /*e7d0*/  STS [R5+0x2000], R17 ;  /* 0x0020001105007388 */ /* 0x000fe20000000800 */
[----:B------:R-:W-:Y:S01]  /*e7e0*/  @!UP0 UIMAD UR12, UR6, UR5, UR12 ;  /* 0x00000005060c82a4 */ /* 0x000fe2000f8e020c */
[----:B-1----:R-:W-:Y:S01]  /*e7f0*/  MOV R14, 0x7f800000 ;  /* 0x7f800000000e7802 */ /* 0x002fe20000000f00 */
[----:B------:R-:W-:Y:S01]  /*e800*/  @!UP0 UMOV UR18, UR22 ;  /* 0x0000001600128c82 */ /* 0x000fe20008000000 */
[----:B------:R-:W-:Y:S01]  /*e810*/  STS [R5+0x2400], R18 ;  /* 0x0024001205007388 */ /* 0x000fe20000000800 */
[----:B------:R-:W-:-:S02]  /*e820*/  ULDC.U8 UR5, c[0x0][0x328] ;  /* 0x0000ca0000057ab9 */ /* 0x000fc40000000000 */
[----:B------:R-:W-:Y:S01]  /*e830*/  UISETP.NE.AND UP2, UPT, UR5, URZ, UPT ;  /* 0x0000003f0500728c */ /* 0x000fe2000bf45270 */
[----:B------:R-:W-:Y:S01]  /*e840*/  STS [R4+0x2000], R25 ;  /* 0x0020001904007388 */ /* 0x000fe20000000800 */
[----:B------:R-:W-:Y:S01]  /*e850*/  @!UP0 UIADD3 UR7, UR23, UR12, URZ ;  /* 0x0000000c17078290 */ /* 0x000fe2000fffe03f */
[----:B--2---:R-:W-:Y:S01]  /*e860*/  MOV R13, 0x7f800000 ;  /* 0x7f800000000d7802 */ /* 0x004fe20000000f00 */
[----:B------:R-:W-:Y:S01]  /*e870*/  UISETP.NE.OR UP3, UPT, UR4, URZ, !UP2 ;  /* 0x0000003f0400728c */ /* 0x000fe2000d765670 */
[----:B------:R-:W-:Y:S01]  /*e880*/  STS [R4+0x2400], R24 ;  /* 0x0024001804007388 */ /* 0x000fe20000000800 */
[----:B------:R-:W-:Y:S01]  /*e890*/  @UP1 ULDC UR13, c[0x0][0x210] ;  /* 0x00008400000d1ab9 */ /* 0x000fe20000000800 */
[----:B---3--:R-:W-:Y:S01]  /*e8a0*/  MOV R12, 0x7f800000 ;  /* 0x7f800000000c7802 */ /* 0x008fe20000000f00 */
[----:B------:R-:W-:Y:S01]  /*e8b0*/  ULDC UR5, c[0x0][0x234] ;  /* 0x00008d0000057ab9 */ /* 0x000fe20000000800 */
[----:B------:R-:W-:Y:S01]  /*e8c0*/  STS [R8], R23 ;  /* 0x0000001708007388 */ /* 0x000fe20000000800 */
[----:B------:R-:W-:-:S02]  /*e8d0*/  @UP1 UIMAD UR13, UR13, UR9, URZ ;  /* 0x000000090d0d12a4 */ /* 0x000fc4000f8e023f */
[----:B------:R-:W-:Y:S01]  /*e8e0*/  @!UP1 USEL UR13, UR9, UR5, !UP2 ;  /* 0x00000005090d9287 */ /* 0x000fe2000d000000 */
[----:B------:R-:W-:Y:S01]  /*e8f0*/  STS [R8+0x400], R22 ;  /* 0x0004001608007388 */ /* 0x000fe20000000800 */
[----:B------:R-:W-:Y:S02]  /*e900*/  ULDC UR4, c[0x0][0x1c0] ;  /* 0x0000700000047ab9 */ /* 0x000fe40000000800 */
[----:B------:R-:W-:Y:S01]  /*e910*/  @UP1 UMOV UR14, 0x1 ;  /* 0x00000001000e1882 */ /* 0x000fe20000000000 */
[----:B------:R-:W-:Y:S01]  /*e920*/  STS [R9], R20 ;  /* 0x0000001409007388 */ /* 0x000fe20000000800 */
[----:B------:R-:W-:Y:S02]  /*e930*/  @!UP1 UIMAD UR14, UR13, UR4, URZ ;  /* 0x000000040d0e92a4 */ /* 0x000fe4000f8e023f */
[----:B------:R-:W-:Y:S01]  /*e940*/  @!UP3 UIMAD UR20, UR6, UR9, URZ ;  /* 0x000000090614b2a4 */ /* 0x000fe2000f8e023f */
[----:B------:R-:W-:Y:S01]  /*e950*/  STS [R9+0x400], R19 ;  /* 0x0004001309007388 */ /* 0x000fe20000000800 */
[----:B------:R-:W-:-:S02]  /*e960*/  @UP1 ULDC UR19, c[0x0][0x210] ;  /* 0x0000840000131ab9 */ /* 0x000fc40000000800 */
[----:B------:R-:W-:Y:S01]  /*e970*/  UIMAD UR4, UR6, UR14, URZ ;  /* 0x0000000e060472a4 */ /* 0x000fe2000f8e023f */
[----:B------:R-:W-:Y:S01]  /*e980*/  STS [R8+0x2000], R21 ;  /* 0x0020001508007388 */ /* 0x000fe20000000800 */
[----:B------:R-:W-:Y:S02]  /*e990*/  @!UP1 UMOV UR19, 0x1 ;  /* 0x0000000100139882 */ /* 0x000fe40000000000 */
[----:B------:R-:W-:Y:S01]  /*e9a0*/  @!UP3 USEL UR20, UR20, UR8, !UP0 ;  /* 0x000000081414b287 */ /* 0x000fe2000c000000 */
[----:B------:R-:W-:Y:S01]  /*e9b0*/  STS [R8+0x2400], R27 ;  /* 0x0024001b08007388 */ /* 0x000fe20000000800 */
[----:B------:R-:W-:Y:S02]  /*e9c0*/  UIMAD UR10, UR10, UR19, URZ ;  /* 0x000000130a0a72a4 */ /* 0x000fe4000f8e023f */
[----:B------:R-:W-:Y:S01]  /*e9d0*/  USEL UR4, UR4, URZ, UP3 ;  /* 0x0000003f04047287 */ /* 0x000fe20009800000 */
[----:B------:R-:W-:Y:S01]  /*e9e0*/  STS [R9+0x2000], R68 ;  /* 0x0020004409007388 */ /* 0x000fe20000000800 */
[----:B------:R-:W-:-:S02]  /*e9f0*/  USHF.L.U32 UR10, UR10, 0x7, URZ ;  /* 0x000000070a0a7899 */ /* 0x000fc4000800063f */
[----:B------:R-:W-:Y:S01]  /*ea00*/  UIMAD UR13, UR11, UR13, UR4 ;  /* 0x0000000d0b0d72a4 */ /* 0x000fe2000f8e0204 */
[----:B------:R-:W-:Y:S01]  /*ea10*/  STS [R9+0x2400], R67 ;  /* 0x0024004309007388 */ /* 0x000fe20000000800 */
[----:B------:R-:W-:Y:S02]  /*ea20*/  @!UP3 UMOV UR24, UR20 ;  /* 0x000000140018bc82 */ /* 0x000fe40008000000 */
[----:B------:R-:W-:Y:S01]  /*ea30*/  USHF.R.S32.HI UR4, URZ, 0x1f, UR10 ;  /* 0x0000001f3f047899 */ /* 0x000fe2000801140a */
[----:B------:R-:W-:Y:S01]  /*ea40*/  STS [R7], R66 ;  /* 0x0000004207007388 */ /* 0x000fe20000000800 */
[----:B------:R-:W-:Y:S02]  /*ea50*/  @!UP3 USHF.R.S32.HI UR25, URZ, 0x1f, UR20 ;  /* 0x0000001f3f19b899 */ /* 0x000fe40008011414 */
[----:B------:R-:W-:Y:S01]  /*ea60*/  USHF.R.S32.HI UR5, URZ, 0x1f, UR13 ;  /* 0x0000001f3f057899 */ /* 0x000fe2000801140d */
[----:B------:R-:W-:Y:S01]  /*ea70*/  STS [R7+0x400], R65 ;  /* 0x0004004107007388 */ /* 0x000fe20000000800 */
[----:B------:R-:W-:-:S03]  /*ea80*/  UIADD3 UR10, UP2, UP1, UR10, UR24, UR13 ;  /* 0x000000180a0a7290 */ /* 0x000fc6000f95e00d */
[----:B------:R-:W-:Y:S01]  /*ea90*/  STS [R6], R62 ;  /* 0x0000003e06007388 */ /* 0x000fe20000000800 */
[----:B------:R-:W-:-:S03]  /*eaa0*/  UIADD3.X UR4, UR4, UR25, UR5, UP2, UP1 ;  /* 0x0000001904047290 */ /* 0x000fc600097e2405 */
        /* <DEDUP_REMOVED lines=17> */
[----:B-1----:R-:W-:-:S03]  /*ebc0*/  LOP3.LUT R0, R84, 0xffffffe0, RZ, 0xc0, !PT ;  /* 0xffffffe054007812 */ /* 0x002fc600078ec0ff */
[----:B------:R-:W-:Y:S01]  /*ebd0*/  STS [R5+0x6000], R48 ;  /* 0x0060003005007388 */ /* 0x000fe20000000800 */
[----:B------:R-:W-:-:S03]  /*ebe0*/  IADD3 R0, -R0, R85, RZ ;  /* 0x0000005500007210 */ /* 0x000fc60007ffe1ff */
[----:B------:R1:W-:Y:S01]  /*ebf0*/  STS [R5+0x6400], R47 ;  /* 0x0064002f05007388 */ /* 0x0003e20000000800 */
[----:B------:R-:W-:Y:S01]  /*ec00*/  LOP3.LUT P1, RZ, R0, 0x3, RZ, 0xc0, !PT ;  /* 0x0000000300ff7812 */ /* 0x000fe2000782c0ff */
[----:B--2---:R-:W2:Y:S02]  /*ec10*/  @P3 MUFU.LG2 R2, R174 ;  /* 0x000000ae00023308 */ /* 0x004ea40000000c00 */
[----:B------:R-:W-:Y:S04]  /*ec20*/  STS [R4+0x6000], R44 ;  /* 0x0060002c04007388 */ /* 0x000fe80000000800 */
[----:B------:R3:W-:Y:S02]  /*ec30*/  STS [R4+0x6400], R43 ;  /* 0x0064002b04007388 */ /* 0x0007e40000000800 */
[----:B------:R-:W4:Y:S02]  /*ec40*/  @P0 MUFU.LG2 R0, R173 ;  /* 0x000000ad00000308 */ /* 0x000f240000000c00 */
[----:B------:R-:W-:Y:S04]  /*ec50*/  STS [R8+0x4000], R42 ;  /* 0x0040002a08007388 */ /* 0x000fe80000000800 */
[----:B------:R-:W-:Y:S01]  /*ec60*/  STS [R8+0x4400], R41 ;  /* 0x0044002908007388 */ /* 0x000fe20000000800 */
[----:B--2---:R-:W-:-:S03]  /*ec70*/  @P3 FMUL.FTZ R2, R2, 0.69314718246459960938 ;  /* 0x3f31721802023820 */ /* 0x004fc60000410000 */
[----:B------:R-:W-:Y:S04]  /*ec80*/  STS [R9+0x4000], R38 ;  /* 0x0040002609007388 */ /* 0x000fe80000000800 */
[----:B------:R-:W-:Y:S01]  /*ec90*/  STS [R9+0x4400], R37 ;  /* 0x0044002509007388 */ /* 0x000fe20000000800 */
[----:B-1----:R-:W1:Y:S01]  /*eca0*/  @P5 MUFU.LG2 R5, R169 ;  /* 0x000000a900055308 */ /* 0x002e620000000c00 */
[----:B----4-:R-:W-:Y:S02]  /*ecb0*/  @P0 FMUL.FTZ R0, R0, 0.69314718246459960938 ;  /* 0x3f31721800000820 */ /* 0x010fe40000410000 */
[----:B------:R-:W-:Y:S02]  /*ecc0*/  STS [R8+0x6000], R40 ;  /* 0x0060002808007388 */ /* 0x000fe40000000800 */
[----:B------:R-:W-:-:S02]  /*ecd0*/  @P0 FFMA.FTZ R12, R3, c[0x0][0x238], R0 ;  /* 0x00008e00030c0a23 */ /* 0x000fc40000010000 */
[----:B------:R-:W-:Y:S01]  /*ece0*/  STS [R8+0x6400], R39 ;  /* 0x0064002708007388 */ /* 0x000fe20000000800 */
[----:B---3--:R-:W2:Y:S03]  /*ecf0*/  @P4 MUFU.LG2 R4, R168 ;  /* 0x000000a800044308 */ /* 0x008ea60000000c00 */
[----:B------:R-:W-:Y:S04]  /*ed00*/  STS [R9+0x6000], R36 ;  /* 0x0060002409007388 */ /* 0x000fe80000000800 */
[----:B------:R3:W-:Y:S01]  /*ed10*/  STS [R9+0x6400], R35 ;  /* 0x0064002309007388 */ /* 0x0007e20000000800 */
[----:B-1----:R-:W-:-:S03]  /*ed20*/  @P5 FMUL.FTZ R5, R5, 0.69314718246459960938 ;  /* 0x3f31721805055820 */ /* 0x002fc60000410000 */
[----:B------:R1:W-:Y:S01]  /*ed30*/  STS [R7+0x4000], R34 ;  /* 0x0040002207007388 */ /* 0x0003e20000000800 */
[----:B------:R-:W-:-:S03]  /*ed40*/  @P5 FFMA.FTZ R13, R172, c[0x0][0x238], R5 ;  /* 0x00008e00ac0d5a23 */ /* 0x000fc60000010005 */
[----:B------:R1:W-:Y:S01]  /*ed50*/  STS [R7+0x4400], R33 ;  /* 0x0044002107007388 */ /* 0x0003e20000000800 */
[----:B--2---:R-:W-:-:S03]  /*ed60*/  @P4 FMUL.FTZ R4, R4, 0.69314718246459960938 ;  /* 0x3f31721804044820 */ /* 0x004fc60000410000 */
[----:B------:R1:W-:Y:S01]  /*ed70*/  STS [R6+0x4000], R30 ;  /* 0x0040001e06007388 */ /* 0x0003e20000000800 */
[----:B------:R-:W-:-:S03]  /*ed80*/  @P4 FFMA.FTZ R14, R170, c[0x0][0x238], R4 ;  /* 0x00008e00aa0e4a23 */ /* 0x000fc60000010004 */
[----:B------:R1:W-:Y:S04]  /*ed90*/  STS [R6+0x4400], R29 ;  /* 0x0044001d06007388 */ /* 0x0003e80000000800 */
[----:B------:R1:W-:Y:S04]  /*eda0*/  STS [R7+0x6000], R32 ;  /* 0x0060002007007388 */ /* 0x0003e80000000800 */
[----:B------:R1:W-:Y:S01]  /*edb0*/  STS [R7+0x6400], R31 ;  /* 0x0064001f07007388 */ /* 0x0003e20000000800 */
[----:B---3--:R-:W-:Y:S01]  /*edc0*/  MOV R9, 0x7f800000 ;  /* 0x7f80000000097802 */ /* 0x008fe20000000f00 */
[----:B------:R-:W-:-:S02]  /*edd0*/  @P3 FFMA.FTZ R9, R171, c[0x0][0x238], R2 ;  /* 0x00008e00ab093a23 */ /* 0x000fc40000010002 */
[----:B------:R1:W-:Y:S04]  /*ede0*/  STS [R6+0x6000], R28 ;  /* 0x0060001c06007388 */ /* 0x0003e80000000800 */
[----:B------:R1:W-:Y:S04]  /*edf0*/  STS [R6+0x6400], R69 ;  /* 0x0064004506007388 */ /* 0x0003e80000000800 */
[----:B------:R-:W-:Y:S06]  /*ee00*/  BAR.SYNC.DEFER_BLOCKING 0x0 ;  /* 0x0000000000007b1d */ /* 0x000fec0000010000 */
[----:B-----5:R1:W2:Y:S04]  /*ee10*/  LDS.128 R20, [R239] ;  /* 0x00000000ef147984 */ /* 0x0202a80000000c00 */
[----:B------:R1:W3:Y:S04]  /*ee20*/  LDS.128 R32, [R239+0x800] ;  /* 0x00080000ef207984 */ /* 0x0002e80000000c00 */
[----:B------:R1:W4:Y:S04]  /*ee30*/  LDS.128 R40, [R239+0x1000] ;  /* 0x00100000ef287984 */ /* 0x0003280000000c00 */
        /* <DEDUP_REMOVED lines=14> */
[----:B--234-:R-:W2:Y:S01]  /*ef20*/  LDL.LU R175, [R1+0x4c] ;  /* 0x00004c0001af7983 */ /* 0x01cea20000300800 */
[----:B------:R-:W-:-:S04]  /*ef30*/  SHF.R.S32.HI R0, RZ, 0x1f, R26 ;  /* 0x0000001fff007819 */ /* 0x000fc8000001141a */
[----:B------:R-:W-:-:S04]  /*ef40*/  LEA.HI R0, R0, R26, RZ, 0x2 ;  /* 0x0000001a00007211 */ /* 0x000fc800078f10ff */
[----:B------:R-:W-:-:S05]  /*ef50*/  LOP3.LUT R0, R0, 0xffffffc, RZ, 0xc0, !PT ;  /* 0x0ffffffc00007812 */ /* 0x000fca00078ec0ff */
[----:B------:R-:W-:-:S04]  /*ef60*/  IMAD.IADD R0, R26, 0x1, -R0 ;  /* 0x000000011a007824 */ /* 0x000fc800078e0a00 */
[----:B--2---:R-:W-:-:S05]  /*ef70*/  IMAD R0, R0, 0x10, R175 ;  /* 0x0000001000007824 */ /* 0x004fca00078e02af */
        /* <DEDUP_REMOVED lines=10> */
[----:B-1----:R-:W-:Y:S01]  /*f020*/  @!P6 LEA.HI.X.SX32 R6, R3, UR4, 0x1, P0 ;  /* 0x000000040306ec11 */ /* 0x002fe200080f0eff */
        /* <DEDUP_REMOVED lines=20> */
.L_x_301:
[----:B--234-:R-:W-:Y:S05]  /*f170*/  BSYNC B0 ;  /* 0x0000000000007941 */ /* 0x01cfea0003800000 */
.L_x_300:
[----:B-1----:R-:W2:Y:S04]  /*f180*/  LDL.64 R14, [R1+0x18] ;  /* 0x00001800010e7983 */ /* 0x002ea80000100a00 */
[----:B------:R1:W5:Y:S04]  /*f190*/  LDL.64 R24, [R1+0x20] ;  /* 0x0000200001187983 */ /* 0x0003680000100a00 */
[----:B------:R1:W5:Y:S04]  /*f1a0*/  LDL R12, [R1+0x28] ;  /* 0x00002800010c7983 */ /* 0x0003680000100800 */
[----:B------:R-:W3:Y:S04]  /*f1b0*/  S2R R4, SR_TID.X ;  /* 0x0000000000047919 */ /* 0x000ee80000002100 */
[----:B------:R-:W4:Y:S01]  /*f1c0*/  S2R R10, SR_CTAID.Z ;  /* 0x00000000000a7919 */ /* 0x000f220000002700 */
[----:B------:R-:W-:-:S02]  /*f1d0*/  USHF.R.S32.HI UR6, URZ, 0x1f, UR11 ;  /* 0x0000001f3f067899 */ /* 0x000fc4000801140b */
[----:B------:R-:W-:Y:S02]  /*f1e0*/  ULDC.64 UR4, c[0x0][0x1f0] ;  /* 0x00007c0000047ab9 */ /* 0x000fe40000000a00 */
[----:B------:R-:W-:Y:S01]  /*f1f0*/  UIMAD UR4, UR6, UR4, URZ ;  /* 0x00000004060472a4 */ /* 0x000fe2000f8e023f */
[----:B---3--:R-:W-:-:S04]  /*f200*/  SHF.R.S32.HI R0, RZ, 0x1f, R4 ;  /* 0x0000001fff007819 */ /* 0x008fc80000011404 */
[----:B------:R-:W-:-:S04]  /*f210*/  LEA.HI R0, R0, R4, RZ, 0x3 ;  /* 0x0000000400007211 */ /* 0x000fc800078f18ff */
[----:B------:R-:W-:Y:S01]  /*f220*/  SHF.R.S32.HI R7, RZ, 0x3, R0 ;  /* 0x00000003ff077819 */ /* 0x000fe20000011400 */
[----:B------:R-:W-:Y:S01]  /*f230*/  UIMAD UR4, UR11, UR5, UR4 ;  /* 0x000000050b0472a4 */ /* 0x000fe2000f8e0204 */
[----:B------:R-:W-:Y:S01]  /*f240*/  BSSY B0, `(.L_x_302) ;  /* 0x0000013000007945 */ /* 0x000fe20003800000 */
[----:B--2---:R-:W-:Y:S02]  /*f250*/  SHF.R.S32.HI R3, RZ, 0x1f, R14 ;  /* 0x0000001fff037819 */ /* 0x004fe4000001140e */
[----:B------:R-:W-:-:S04]  /*f260*/  IADD3 R2, P0, R14, UR18, RZ ;  /* 0x000000120e027c10 */ /* 0x000fc8000ff1e0ff */
[----:B------:R-:W-:Y:S02]  /*f270*/  IADD3.X R3, R3, UR7, RZ, P0, !PT ;  /* 0x0000000703037c10 */ /* 0x000fe400087fe4ff */
[----:B------:R-:W-:-:S03]  /*f280*/  ISETP.GE.AND P0, PT, R7, UR15, PT ;  /* 0x0000000f07007c0c */ /* 0x000fc6000bf06270 */
[----:B----4-:R-:W-:-:S05]  /*f290*/  IMAD.WIDE.U32 R10, R10, c[0x0][0x1f0], R2 ;  /* 0x00007c000a0a7a25 */ /* 0x010fca00078e0002 */
[----:B------:R-:W-:-:S05]  /*f2a0*/  IADD3 R9, R11, UR4, RZ ;  /* 0x000000040b097c10 */ /* 0x000fca000fffe0ff */
[----:B------:R-:W-:Y:S05]  /*f2b0*/  @P0 BRA `(.L_x_303) ;  /* 0x000000b000000947 */ /* 0x000fea0003800000 */
[----:B-1---5:R-:W-:Y:S01]  /*f2c0*/  IMAD R0, R25, c[0x0][0x1e8], RZ ;  /* 0x00007a0019007a24 */ /* 0x022fe200078e02ff */
        /* <DEDUP_REMOVED lines=9> */
[----:B------:R1:W-:Y:S02]  /*f360*/  @!P1 STG.E.128 [R2.64+0x80], R16 ;  /* 0x0000801002009986 */ /* 0x0003e4000c101d10 */
.L_x_303:
[----:B-1----:R-:W-:Y:S05]  /*f370*/  BSYNC B0 ;  /* 0x0000000000007941 */ /* 0x002fea0003800000 */
.L_x_302:
[----:B------:R-:W-:Y:S01]  /*f380*/  IADD3 R0, R7, 0x10, RZ ;  /* 0x0000001007007810 */ /* 0x000fe20007ffe0ff */
[----:B------:R-:W-:Y:S03]  /*f390*/  BSSY B0, `(.L_x_304) ;  /* 0x0000011000007945 */ /* 0x000fe60003800000 */
[----:B------:R-:W-:-:S13]  /*f3a0*/  ISETP.GE.AND P0, PT, R0, UR15, PT ;  /* 0x0000000f00007c0c */ /* 0x000fda000bf06270 */
[----:B------:R-:W-:Y:S05]  /*f3b0*/  @P0 BRA `(.L_x_305) ;  /* 0x000000e000000947 */ /* 0x000fea0003800000 */
[----:B-----5:R-:W-:Y:S01]  /*f3c0*/  IADD3 R6, P0, R24, 0x10, RZ ;  /* 0x0000001018067810 */ /* 0x020fe20007f1e0ff */
[----:B------:R-:W-:Y:S01]  /*f3d0*/  IMAD.MOV.U32 R2, RZ, RZ, R10 ;  /* 0x000000ffff027224 */ /* 0x000fe200078e000a */
        /* <DEDUP_REMOVED lines=12> */
.L_x_305:
[----:B------:R-:W-:Y:S05]  /*f4a0*/  BSYNC B0 ;  /* 0x0000000000007941 */ /* 0x000fea0003800000 */
.L_x_304:
[----:B------:R-:W-:Y:S01]  /*f4b0*/  IADD3 R0, R7, 0x20, RZ ;  /* 0x0000002007007810 */ /* 0x000fe20007ffe0ff */
[----:B------:R-:W-:Y:S03]  /*f4c0*/  BSSY B0, `(.L_x_306) ;  /* 0x0000011000007945 */ /* 0x000fe60003800000 */
[----:B------:R-:W-:-:S13]  /*f4d0*/  ISETP.GE.AND P0, PT, R0, UR15, PT ;  /* 0x0000000f00007c0c */ /* 0x000fda000bf06270 */
[----:B------:R-:W-:Y:S05]  /*f4e0*/  @P0 BRA `(.L_x_307) ;  /* 0x000000e000000947 */ /* 0x000fea0003800000 */
[----:B-----5:R-:W-:Y:S01]  /*f4f0*/  IADD3 R6, P0, R24, 0x20, RZ ;  /* 0x0000002018067810 */ /* 0x020fe20007f1e0ff */
        /* <DEDUP_REMOVED lines=13> */
.L_x_307:
[----:B------:R-:W-:Y:S05]  /*f5d0*/  BSYNC B0 ;  /* 0x0000000000007941 */ /* 0x000fea0003800000 */
.L_x_306:
        /* <DEDUP_REMOVED lines=18> */
.L_x_309:
[----:B------:R-:W-:Y:S05]  /*f700*/  BSYNC B0 ;  /* 0x0000000000007941 */ /* 0x000fea0003800000 */
.L_x_308:
        /* <DEDUP_REMOVED lines=18> */
.L_x_311:
[----:B------:R-:W-:Y:S05]  /*f830*/  BSYNC B0 ;  /* 0x0000000000007941 */ /* 0x000fea0003800000 */
.L_x_310:
        /* <DEDUP_REMOVED lines=18> */
.L_x_313:
[----:B------:R-:W-:Y:S05]  /*f960*/  BSYNC B0 ;  /* 0x0000000000007941 */ /* 0x000fea0003800000 */
.L_x_312:
        /* <DEDUP_REMOVED lines=18> */
.L_x_315:
[----:B------:R-:W-:Y:S05]  /*fa90*/  BSYNC B0 ;  /* 0x0000000000007941 */ /* 0x000fea0003800000 */
.L_x_314:
[----:B------:R-:W-:-:S04]  /*faa0*/  IADD3 R0, R7, 0x70, RZ ;  /* 0x0000007007007810 */ /* 0x000fc80007ffe0ff */
[----:B------:R-:W-:-:S13]  /*fab0*/  ISETP.GE.AND P0, PT, R0, UR15, PT ;  /* 0x0000000f00007c0c */ /* 0x000fda000bf06270 */
[----:B------:R-:W-:Y:S05]  /*fac0*/  @P0 EXIT ;  /* 0x000000000000094d */ /* 0x000fea0003800000 */
[----:B-----5:R-:W-:Y:S01]  /*fad0*/  IADD3 R6, P0, R24, 0x70, RZ ;  /* 0x0000007018067810 */ /* 0x020fe20007f1e0ff */
[----:B-1----:R-:W-:Y:S01]  /*fae0*/  IMAD.MOV.U32 R2, RZ, RZ, R10 ;  /* 0x000000ffff027224 */ /* 0x002fe200078e000a */
        /* <DEDUP_REMOVED lines=14> */
.L_x_258:
[----:B------:R-:W-:Y:S01]  /*fbd0*/  UISETP.NE.AND UP4, UPT, UR8, -0x1, UPT ;  /* 0xffffffff0800788c */ /* 0x000fe2000bf85270 */
[----:B-1----:R-:W-:Y:S01]  /*fbe0*/  SHF.R.S32.HI R8, RZ, 0x1f, R198 ;  /* 0x0000001fff087819 */ /* 0x002fe200000114c6 */
        /* <DEDUP_REMOVED lines=20> */
[----:B------:R-:W-:Y:S01]  /*fd30*/  @!UP4 UIMAD.WIDE.U32 UR22, UR12, UR4, URZ ;  /* 0x000000040c16c2a5 */ /* 0x000fe2000f8e003f */
[----:B------:R-:W-:Y:S01]  /*fd40*/  IADD3 R23, R14, 0x40, RZ ;  /* 0x000000400e177810 */ /* 0x000fe20007ffe0ff */
        /* <DEDUP_REMOVED lines=50> */
.L_x_317:
[----:B------:R-:W-:Y:S05]  /*10070*/  BSYNC B0 ;  /* 0x0000000000007941 */ /* 0x000fea0003800000 */
.L_x_316:
        /* <DEDUP_REMOVED lines=18> */
.L_x_319:
[----:B------:R-:W-:Y:S05]  /*101a0*/  BSYNC B0 ;  /* 0x0000000000007941 */ /* 0x000fea0003800000 */
.L_x_318:
        /* <DEDUP_REMOVED lines=18> */
.L_x_321:
[----:B------:R-:W-:Y:S05]  /*102d0*/  BSYNC B0 ;  /* 0x0000000000007941 */ /* 0x000fea0003800000 */
.L_x_320:
        /* <DEDUP_REMOVED lines=18> */
.L_x_323:
[----:B------:R-:W-:Y:S05]  /*10400*/  BSYNC B0 ;  /* 0x0000000000007941 */ /* 0x000fea0003800000 */
.L_x_322:
        /* <DEDUP_REMOVED lines=18> */
.L_x_325:
[----:B------:R-:W-:Y:S05]  /*10530*/  BSYNC B0 ;  /* 0x0000000000007941 */ /* 0x000fea0003800000 */
.L_x_324:
        /* <DEDUP_REMOVED lines=18> */
.L_x_327:
[----:B------:R-:W-:Y:S05]  /*10660*/  BSYNC B0 ;  /* 0x0000000000007941 */ /* 0x000fea0003800000 */
.L_x_326:
        /* <DEDUP_REMOVED lines=18> */
.L_x_329:
[----:B------:R-:W-:Y:S05]  /*10790*/  BSYNC B0 ;  /* 0x0000000000007941 */ /* 0x000fea0003800000 */
.L_x_328:
        /* <DEDUP_REMOVED lines=18> */
.L_x_331:
[----:B------:R-:W-:Y:S05]  /*108c0*/  BSYNC B0 ;  /* 0x0000000000007941 */ /* 0x000fea0003800000 */
.L_x_330:
        /* <DEDUP_REMOVED lines=67> */
.L_x_332:
        /* <DEDUP_REMOVED lines=16> */
.L_x_2378:


//--------------------- .text._ZN5flash16flash_fwd_kernelI23Flash_fwd_kernel_traitsILi128ELi128ELi64ELi4ELb0ELb0EN7cutlass10bfloat16_tE19Flash_kernel_traitsILi128ELi128ELi64ELi4ES3_EELb0ELb0ELb0ELb1ELb0ELb0ELb1ELb0EEEvNS_16Flash_fwd_paramsE --------------------------
	.section	.text._ZN5flash16flash_fwd_kernelI23Flash_fwd_kernel_traitsILi128ELi128ELi64ELi4ELb0ELb0EN7cutlass10bfloat16_tE19Flash_kernel_traitsILi128ELi128ELi64ELi4ES3_EELb0ELb0ELb0ELb1ELb0ELb0ELb1ELb0EEEvNS_16Flash_fwd_paramsE,"ax",@progbits
	.sectioninfo	@"SHI_REGISTERS=255"
	.align	128
        .global         _ZN5flash16flash_fwd_kernelI23Flash_fwd_kernel_traitsILi128ELi128ELi64ELi4ELb0ELb0EN7cutlass10bfloat16_tE19Flash_kernel_traitsILi128ELi128ELi64ELi4ES3_EELb0ELb0ELb0ELb1ELb0ELb0ELb1ELb0EEEvNS_16Flash_fwd_paramsE
        .type           _ZN5flash16flash_fwd_kernelI23Flash_fwd_kernel_traitsILi128ELi128ELi64ELi4ELb0ELb0EN7cutlass10bfloat16_tE19Flash_kernel_traitsILi128ELi128ELi64ELi4ES3_EELb0ELb0ELb0ELb1ELb0ELb0ELb1ELb0EEEvNS_16Flash_fwd_paramsE,@function
        .size           _ZN5flash16flash_fwd_kernelI23Flash_fwd_kernel_traitsILi128ELi128ELi64ELi4ELb0ELb0EN7cutlass10bfloat16_tE19Flash_kernel_traitsILi128ELi128ELi64ELi4ES3_EELb0ELb0ELb0ELb1ELb0ELb0ELb1ELb0EEEvNS_16Flash_fwd_paramsE,(.L_x_2379 - _ZN5flash16flash_fwd_kernelI23Flash_fwd_kernel_traitsILi128ELi128ELi64ELi4ELb0ELb0EN7cutlass10bfloat16_tE19Flash_kernel_traitsILi128ELi128ELi64ELi4ES3_EELb0ELb0ELb0ELb1ELb0ELb0ELb1ELb0EEEvNS_16Flash_fwd_paramsE)
        .other          _ZN5flash16flash_fwd_kernelI23Flash_fwd_kernel_traitsILi128ELi128ELi64ELi4ELb0ELb0EN7cutlass10bfloat16_tE19Flash_kernel_traitsILi128ELi128ELi64ELi4ES3_EELb0ELb0ELb0ELb1ELb0ELb0ELb1ELb0EEEvNS_16Flash_fwd_paramsE,@"STO_CUDA_ENTRY STV_DEFAULT"
_ZN5flash16flash_fwd_kernelI23Flash_fwd_kernel_traitsILi128ELi128ELi64ELi4ELb0ELb0EN7cutlass10bfloat16_tE19Flash_kernel_traitsILi128ELi128ELi64ELi4ES3_EELb0ELb0ELb0ELb1ELb0ELb0ELb1ELb0EEEvNS_16Flash_fwd_paramsE:
.text._ZN5flash16flash_fwd_kernelI23Flash_fwd_kernel_traitsILi128ELi128ELi64ELi4ELb0ELb0EN7cutlass10bfloat16_tE19Flash_kernel_traitsILi128ELi128ELi64ELi4ES3_EELb0ELb0ELb0ELb1ELb0ELb0ELb1ELb0EEEvNS_16Flash_fwd_paramsE:
        /* <DEDUP_REMOVED lines=56> */
.L_x_333:
[----:B------:R-:W-:Y:S02]  /*0380*/  ULDC UR6, c[0x0][0x218] ;  /* 0x0000860000067ab9 */ /* 0x000fe40000000800 */
.L_x_334:
        /* <DEDUP_REMOVED lines=57> */
.L_x_336:
        /* <DEDUP_REMOVED lines=46> */
.L_x_337:
        /* <DEDUP_REMOVED lines=55> */
[----:B------:R-:W-:Y:S01]  /*0d70*/  IMAD R5, R8, c[0x0][0x1bc], R0 ;  /* 0x00006f0008057a24 */ /* 0x000fe200078e0200 */
        /* <DEDUP_REMOVED lines=40> */
.L_x_339:
[----:B------:R-:W-:Y:S05]  /*1000*/  BSYNC B0 ;  /* 0x0000000000007941 */ /* 0x000fea0003800000 */
.L_x_338:
        /* <DEDUP_REMOVED lines=29> */
.L_x_341:
[----:B------:R-:W-:Y:S05]  /*11e0*/  BSYNC B0 ;  /* 0x0000000000007941 */ /* 0x000fea0003800000 */
.L_x_340:
        /* <DEDUP_REMOVED lines=29> */
.L_x_343:
[----:B------:R-:W-:Y:S05]  /*13c0*/  BSYNC B0 ;  /* 0x0000000000007941 */ /* 0x000fea0003800000 */
.L_x_342:
        /* <DEDUP_REMOVED lines=29> */
.L_x_345:
[----:B------:R-:W-:Y:S05]  /*15a0*/  BSYNC B0 ;  /* 0x0000000000007941 */ /* 0x000fea0003800000 */
.L_x_344:
        /* <DEDUP_REMOVED lines=29> */
.L_x_347:
[----:B------:R-:W-:Y:S05]  /*1780*/  BSYNC B0 ;  /* 0x0000000000007941 */ /* 0x000fea0003800000 */
.L_x_346:
        /* <DEDUP_REMOVED lines=29> */
.L_x_349:
[----:B------:R-:W-:Y:S05]  /*1960*/  BSYNC B0 ;  /* 0x0000000000007941 */ /* 0x000fea0003800000 */
.L_x_348:
        /* <DEDUP_REMOVED lines=29> */
.L_x_351:
[----:B------:R-:W-:Y:S05]  /*1b40*/  BSYNC B0 ;  /* 0x0000000000007941 */ /* 0x000fea0003800000 */
.L_x_350:
        /* <DEDUP_REMOVED lines=36> */
.L_x_353:
[----:B------:R-:W-:Y:S05]  /*1d90*/  BSYNC B0 ;  /* 0x0000000000007941 */ /* 0x000fea0003800000 */
.L_x_352:
[----:B------:R-:W-:Y:S01]  /*1da0*/  ULEA.HI.SX32 UR20, UR21, 0xffffffff, 0x1a ;  /* 0xffffffff15147891 */ /* 0x000fe2000f8fd23f */
[----:B--2---:R-:W-:Y:S01]  /*1db0*/  IMAD.MOV.U32 R2, RZ, RZ, R30 ;  /* 0x000000ffff027224 */ /* 0x004fe200078e001e */
[----:B------:R-:W-:Y:S01]  /*1dc0*/  MOV R2, R28 ;  /* 0x0000001c00027202 */ /* 0x000fe20000000f00 */
[----:B------:R-:W-:Y:S01]  /*1dd0*/  IMAD.MOV.U32 R3, RZ, RZ, R31 ;  /* 0x000000ffff037224 */ /* 0x000fe200078e001f */
[----:B------:R-:W-:Y:S01]  /*1de0*/  UIMAD UR18, UR20, -0x40, UR10 ;  /* 0xffffffc0141278a4 */ /* 0x000fe2000f8e020a */
[----:B------:R-:W-:Y:S01]  /*1df0*/  MOV R252, UR23 ;  /* 0x0000001700fc7c02 */ /* 0x000fe20008000f00 */
[----:B------:R-:W-:Y:S01]  /*1e00*/  USHF.R.S32.HI UR25, URZ, 0x1f, UR20 ;  /* 0x0000001f3f197899 */ /* 0x000fe20008011414 */
[----:B------:R-:W-:Y:S01]  /*1e10*/  BSSY B0, `(.L_x_354) ;  /* 0x0000019000007945 */ /* 0x000fe20003800000 */
[----:B------:R-:W-:Y:S01]  /*1e20*/  UIMAD UR5, UR22, UR20, URZ ;  /* 0x00000014160572a4 */ /* 0x000fe2000f8e023f */
[----:B------:R2:W-:Y:S01]  /*1e30*/  STL.64 [R1+0x58], R2 ;  /* 0x0000580201007387 */ /* 0x0005e20000100a00 */
[----:B------:R-:W-:-:S02]  /*1e40*/  ISETP.GE.AND P0, PT, R12, UR18, PT ;  /* 0x000000120c007c0c */ /* 0x000fc4000bf06270 */
[----:B------:R-:W-:Y:S01]  /*1e50*/  UIMAD UR5, UR25, UR23, UR5 ;  /* 0x00000017190572a4 */ /* 0x000fe2000f8e0205 */
[----:B--2---:R-:W-:-:S05]  /*1e60*/  IMAD.WIDE.U32 R2, R252, UR20, R2 ;  /* 0x00000014fc027c25 */ /* 0x004fca000f8e0002 */
        /* <DEDUP_REMOVED lines=19> */
.L_x_355:
[----:B------:R-:W-:Y:S05]  /*1fa0*/  BSYNC B0 ;  /* 0x0000000000007941 */ /* 0x000fea0003800000 */
.L_x_354:
        /* <DEDUP_REMOVED lines=25> */
.L_x_357:
[----:B------:R-:W-:Y:S05]  /*2140*/  BSYNC B0 ;  /* 0x0000000000007941 */ /* 0x000fea0003800000 */
.L_x_356:
        /* <DEDUP_REMOVED lines=24> */
.L_x_359:
[----:B------:R-:W-:Y:S05]  /*22d0*/  BSYNC B0 ;  /* 0x0000000000007941 */ /* 0x000fea0003800000 */
.L_x_358:
        /* <DEDUP_REMOVED lines=26> */
.L_x_361:
[----:B------:R-:W-:Y:S05]  /*2480*/  BSYNC B0 ;  /* 0x0000000000007941 */ /* 0x000fea0003800000 */
.L_x_360:
        /* <DEDUP_REMOVED lines=16> */
[----:B---3--:R-:W-:Y:S01]  /*2590*/  IMAD.U32 R2, RZ, RZ, UR6 ;  /* 0x00000006ff027e24 */ /* 0x008fe2000f8e00ff */
[----:B------:R-:W-:Y:S01]  /*25a0*/  ISETP.GE.AND P1, PT, R12, UR18, PT ;  /* 0x000000120c007c0c */ /* 0x000fe2000bf26270 */
[----:B------:R-:W-:-:S03]  /*25b0*/  ULDC.64 UR4, c[0x0][0x1a0] ;  /* 0x0000680000047ab9 */ /* 0x000fc60000000a00 */
[----:B------:R-:W-:-:S05]  /*25c0*/  IMAD.U32 R3, RZ, RZ, UR7 ;  /* 0x00000007ff037e24 */ /* 0x000fca000f8e00ff */
[----:B------:R3:W4:Y:S01]  /*25d0*/  @P0 LDG.E R2, [R2.64] ;  /* 0x0000001002020981 */ /* 0x000722000c1e1900 */
        /* <DEDUP_REMOVED lines=8> */
[----:B---3--:R-:W4:Y:S01]  /*2660*/  @P0 MUFU.RCP R3, c[0x0][0x238] ;  /* 0x00008e0000030b08 */ /* 0x008f220000001000 */
[----:B------:R3:W-:Y:S04]  /*2670*/  @P1 STS.128 [R243+0xc000], RZ ;  /* 0x00c000fff3001388 */ /* 0x0007e80000000c00 */
[----:B------:R3:W-:Y:S01]  /*2680*/  @P1 STS.128 [R243+0xe000], RZ ;  /* 0x00e000fff3001388 */ /* 0x0007e20000000c00 */
[----:B----4-:R-:W-:Y:S01]  /*2690*/  @P0 FMUL.FTZ R2, R2, R3 ;  /* 0x0000000302020220 */ /* 0x010fe20000410000 */
[----:B------:R-:W-:Y:S01]  /*26a0*/  MOV R3, UR4 ;  /* 0x0000000400037c02 */ /* 0x000fe20008000f00 */
[----:B------:R-:W-:-:S02]  /*26b0*/  UMOV UR4, URZ ;  /* 0x0000003f00047c82 */ /* 0x000fc40008000000 */
[----:B------:R4:W5:Y:S02]  /*26c0*/  @P0 R2UR UR6, R2 ;  /* 0x00000000020603c2 */ /* 0x00096400000e0000 */
[----:B----4-:R-:W-:Y:S01]  /*26d0*/  LEA R2, P0, R6, R26, 0x6 ;  /* 0x0000001a06027211 */ /* 0x010fe200078030ff */
[----:B-----5:R-:W-:-:S03]  /*26e0*/  @UP1 UMOV UR4, UR6 ;  /* 0x0000000600041c82 */ /* 0x020fc60008000000 */
[----:B------:R-:W-:Y:S01]  /*26f0*/  LEA.HI.X R3, R6, R24, R3, 0x6, P0 ;  /* 0x0000001806037211 */ /* 0x000fe200000f3403 */
[----:B------:R-:W-:Y:S05]  /*2700*/  @P1 BRA `(.L_x_363) ;  /* 0x0000011000001947 */ /* 0x000fea0003800000 */
[----:B---3--:R-:W-:Y:S02]  /*2710*/  ISETP.GE.AND P1, PT, R22, c[0x0][0x220], PT ;  /* 0x0000880016007a0c */ /* 0x008fe40003f26270 */
        /* <DEDUP_REMOVED lines=16> */
.L_x_363:
[----:B---3--:R-:W-:Y:S05]  /*2820*/  BSYNC B0 ;  /* 0x0000000000007941 */ /* 0x008fea0003800000 */
.L_x_362:
        /* <DEDUP_REMOVED lines=26> */
.L_x_365:
[----:B------:R-:W-:Y:S05]  /*29d0*/  BSYNC B0 ;  /* 0x0000000000007941 */ /* 0x000fea0003800000 */
.L_x_364:
        /* <DEDUP_REMOVED lines=8> */
[----:B------:R-:W-:-:S03]  /*2a60*/  IMAD.MOV.U32 R6, RZ, RZ, c[0x0][0x1a4] ;  /* 0x00006900ff067624 */ /* 0x000fc600078e00ff */
        /* <DEDUP_REMOVED lines=17> */
.L_x_367:
[----:B------:R-:W-:Y:S05]  /*2b80*/  BSYNC B0 ;  /* 0x0000000000007941 */ /* 0x000fea0003800000 */
.L_x_366:
[----:B------:R-:W-:Y:S01]  /*2b90*/  ISETP.GE.AND P0, PT, R14, UR18, PT ;  /* 0x000000120e007c0c */ /* 0x000fe2000bf06270 */
[----:B------:R-:W-:-:S12]  /*2ba0*/  BSSY B0, `(.L_x_368) ;  /* 0x000001a000007945 */ /* 0x000fd80003800000 */
[----:B------:R1:W-:Y:S04]  /*2bb0*/  @P0 STS.128 [R243+0xd800], RZ ;  /* 0x00d800fff3000388 */ /* 0x0003e80000000c00 */
[----:B------:R1:W-:Y:S01]  /*2bc0*/  @P0 STS.128 [R243+0xf800], RZ ;  /* 0x00f800fff3000388 */ /* 0x0003e20000000c00 */
[----:B------:R-:W-:Y:S05]  /*2bd0*/  @P0 BRA `(.L_x_369) ;  /* 0x0000016000000947 */ /* 0x000fea0003800000 */
[----:B------:R-:W-:Y:S01]  /*2be0*/  ISETP.GE.AND P1, PT, R22, c[0x0][0x220], PT ;  /* 0x0000880016007a0c */ /* 0x000fe20003f26270 */
[----:B--2---:R-:W-:Y:S01]  /*2bf0*/  IMAD.MOV.U32 R6, RZ, RZ, c[0x0][0x1a0] ;  /* 0x00006800ff067624 */ /* 0x004fe200078e00ff */
        /* <DEDUP_REMOVED lines=20> */
.L_x_369:
[----:B------:R-:W-:Y:S05]  /*2d40*/  BSYNC B0 ;  /* 0x0000000000007941 */ /* 0x000fea0003800000 */
.L_x_368:
[----:B------:R-:W-:Y:S01]  /*2d50*/  SHF.R.S32.HI R5, RZ, 0x4, R19 ;  /* 0x00000004ff057819 */ /* 0x000fe20000011413 */
[----:B--2---:R-:W-:Y:S01]  /*2d60*/  IMAD.SHL.U32 R7, R36, 0x40, RZ ;  /* 0x0000004024077824 */ /* 0x004fe200078e00ff */
[----:B------:R-:W-:Y:S01]  /*2d70*/  SHF.L.U32 R8, R18, 0x6, RZ ;  /* 0x0000000612087819 */ /* 0x000fe200000006ff */
[----:B------:R-:W-:Y:S01]  /*2d80*/  IMAD.SHL.U32 R6, R12, 0x8, RZ ;  /* 0x000000080c067824 */ /* 0x000fe200078e00ff */
[----:B------:R-:W-:Y:S01]  /*2d90*/  LEA.HI R2, R19, R5, RZ, 0x1 ;  /* 0x0000000513027211 */ /* 0x000fe200078f08ff */
[----:B------:R-:W-:Y:S01]  /*2da0*/  IMAD.SHL.U32 R3, R17, 0x40, RZ ;  /* 0x0000004011037824 */ /* 0x000fe200078e00ff */
[----:B------:R-:W-:Y:S01]  /*2db0*/  LOP3.LUT R192, R8, 0xfffffe00, RZ, 0xc0, !PT ;  /* 0xfffffe0008c07812 */ /* 0x000fe200078ec0ff */
[----:B------:R-:W-:Y:S01]  /*2dc0*/  IMAD.SHL.U32 R108, R248, 0x2, RZ ;  /* 0x00000002f86c7824 */ /* 0x000fe200078e00ff */
[----:B------:R-:W-:Y:S01]  /*2dd0*/  LOP3.LUT R2, R2, 0xfffffffe, RZ, 0xc0, !PT ;  /* 0xfffffffe02027812 */ /* 0x000fe200078ec0ff */
[----:B------:R-:W-:Y:S01]  /*2de0*/  UMOV UR5, 0x40 ;  /* 0x0000004000057882 */ /* 0x000fe20000000000 */
[----:B------:R-:W-:Y:S01]  /*2df0*/  R2P PR, R36, 0x6 ;  /* 0x0000000624007804 */ /* 0x000fe20000000000 */
[----:B------:R-:W0:Y:S01]  /*2e00*/  LDGDEPBAR ;  /* 0x00000000000079af */ /* 0x000e220000000000 */
[----:B------:R-:W-:Y:S01]  /*2e10*/  LOP3.LUT R3, R3, 0x1c0, RZ, 0xc0, !PT ;  /* 0x000001c003037812 */ /* 0x000fe200078ec0ff */
[----:B------:R-:W-:Y:S01]  /*2e20*/  IMAD.IADD R5, R5, 0x1, -R2 ;  /* 0x0000000105057824 */ /* 0x000fe200078e0a02 */
[----:B------:R-:W-:Y:S01]  /*2e30*/  LOP3.LUT R2, R7, 0x1c0, RZ, 0xc0, !PT ;  /* 0x000001c007027812 */ /* 0x000fe200078ec0ff */
[----:B------:R-:W-:Y:S01]  /*2e40*/  UISETP.GE.AND UP0, UPT, UR10, 0x41, UPT ;  /* 0x000000410a00788c */ /* 0x000fe2000bf06270 */
[----:B------:R-:W-:Y:S01]  /*2e50*/  LOP3.LUT R108, R108, 0x6, RZ, 0xc0, !PT ;  /* 0x000000066c6c7812 */ /* 0x000fe200078ec0ff */
[----:B------:R-:W-:Y:S01]  /*2e60*/  IMAD.SHL.U32 R7, R5, 0x8, RZ ;  /* 0x0000000805077824 */ /* 0x000fe200078e00ff */
[----:B------:R-:W-:-:S02]  /*2e70*/  LOP3.LUT R8, R2, 0x8, R6, 0xf8, !PT ;  /* 0x0000000802087812 */ /* 0x000fc400078ef806 */
[----:B------:R-:W-:Y:S02]  /*2e80*/  SHF.R.U32.HI R2, RZ, 0x3, R2 ;  /* 0x00000003ff027819 */ /* 0x000fe40000011602 */
[----:B------:R-:W-:Y:S02]  /*2e90*/  LOP3.LUT R7, R3, 0x8, R7, 0xf8, !PT ;  /* 0x0000000803077812 */ /* 0x000fe400078ef807 */
[----:B------:R-:W-:Y:S02]  /*2ea0*/  LOP3.LUT R2, R8, R2, RZ, 0x3c, !PT ;  /* 0x0000000208027212 */ /* 0x000fe400078e3cff */
[----:B------:R-:W-:Y:S01]  /*2eb0*/  SHF.R.U32.HI R6, RZ, 0x3, R3 ;  /* 0x00000003ff067819 */ /* 0x000fe20000011603 */
[----:B------:R-:W-:Y:S01]  /*2ec0*/  IMAD R3, R80, 0x400, R192 ;  /* 0x0000040050037824 */ /* 0x000fe200078e02c0 */
[----:B------:R-:W-:Y:S02]  /*2ed0*/  LEA R2, R5, R2, 0x9 ;  /* 0x0000000205027211 */ /* 0x000fe400078e48ff */
[----:B------:R-:W-:-:S03]  /*2ee0*/  LOP3.LUT R189, R7, R6, RZ, 0x3c, !PT ;  /* 0x0000000607bd7212 */ /* 0x000fc600078e3cff */
[----:B------:R-:W-:Y:S02]  /*2ef0*/  IMAD.SHL.U32 R224, R2, 0x2, RZ ;  /* 0x0000000202e07824 */ /* 0x000fe400078e00ff */
[----:B------:R-:W-:-:S03]  /*2f00*/  IMAD.IADD R3, R189, 0x1, R3 ;  /* 0x00000001bd037824 */ /* 0x000fc600078e0203 */
[C---:B------:R-:W-:Y:S01]  /*2f10*/  IADD3 R2, R224.reuse, 0x8000, RZ ;  /* 0x00008000e0027810 */ /* 0x040fe20007ffe0ff */
[----:B------:R-:W-:Y:S01]  /*2f20*/  IMAD.SHL.U32 R231, R3, 0x2, RZ ;  /* 0x0000000203e77824 */ /* 0x000fe200078e00ff */
[----:B------:R-:W-:Y:S01]  /*2f30*/  IADD3 R235, R224, 0x8020, RZ ;  /* 0x00008020e0eb7810 */ /* 0x000fe20007ffe0ff */
[----:B------:R-:W-:Y:S01]  /*2f40*/  LDSM.16.M88.4 R16, [R224+0x8000] ;  /* 0x00800000e010783b */ /* 0x000fe20000000200 */
[----:B------:R-:W-:Y:S01]  /*2f50*/  @P1 IADD3 R235, R2, -0x20, RZ ;  /* 0xffffffe002eb1810 */ /* 0x000fe20007ffe0ff */
[----:B------:R-:W-:Y:S01]  /*2f60*/  IMAD R234, R0, 0x2, R231 ;  /* 0x0000000200ea7824 */ /* 0x000fe200078e02e7 */
[----:B------:R-:W-:Y:S01]  /*2f70*/  SHF.R.S32.HI R2, RZ, 0x1f, R40 ;  /* 0x0000001fff027819 */ /* 0x000fe20000011428 */
[----:B------:R-:W2:Y:S01]  /*2f80*/  LDSM.16.M88.4 R12, [R231] ;  /* 0x00000000e70c783b */ /* 0x000ea20000000200 */
[----:B------:R-:W-:Y:S02]  /*2f90*/  MOV R3, UR10 ;  /* 0x0000000a00037c02 */ /* 0x000fe40008000f00 */
[----:B------:R-:W-:Y:S01]  /*2fa0*/  LEA.HI R2, R2, R40, RZ, 0x2 ;  /* 0x0000002802027211 */ /* 0x000fe200078f10ff */
[----:B------:R-:W5:Y:S01]  /*2fb0*/  LDSM.16.M88.4 R8, [R231+0x2000] ;  /* 0x00200000e708783b */ /* 0x000f620000000200 */
[----:B------:R-:W-:-:S02]  /*2fc0*/  LEA R232, R4, R231, 0x1 ;  /* 0x000000e704e87211 */ /* 0x000fc400078e08ff */
[----:B------:R-:W-:Y:S01]  /*2fd0*/  SHF.R.S32.HI R81, RZ, 0x2, R2 ;  /* 0x00000002ff517819 */ /* 0x000fe20000011402 */
[----:B------:R-:W-:Y:S01]  /*2fe0*/  IMAD.U32 R2, RZ, RZ, UR20 ;  /* 0x00000014ff027e24 */ /* 0x000fe2000f8e00ff */
[----:B-1----:R-:W1:Y:S01]  /*2ff0*/  LDSM.16.M88.4 R20, [R224+0x8800] ;  /* 0x00880000e014783b */ /* 0x002e620000000200 */
[----:B------:R-:W-:Y:S02]  /*3000*/  IMAD R233, R0, 0x2, R232 ;  /* 0x0000000200e97824 */ /* 0x000fe400078e02e8 */
[----:B------:R-:W-:Y:S01]  /*3010*/  IMAD R5, R80, 0x10, R81 ;  /* 0x0000001050057824 */ /* 0x000fe200078e0251 */
[----:B------:R-:W3:Y:S01]  /*3020*/  LDSM.16.M88.4 R24, [R224+0x9000] ;  /* 0x00900000e018783b */ /* 0x000ee20000000200 */
[----:B------:R-:W-:-:S03]  /*3030*/  IMAD R108, R2, 0x40, R108 ;  /* 0x00000040026c7824 */ /* 0x000fc600078e026c */
[----:B------:R-:W-:Y:S01]  /*3040*/  IADD3 R6, R5, UR9, RZ ;  /* 0x0000000905067c10 */ /* 0x000fe2000fffe0ff */
[----:B------:R-:W4:Y:S01]  /*3050*/  LDSM.16.M88.4 R28, [R224+0x9800] ;  /* 0x00980000e01c783b */ /* 0x000f220000000200 */
[C---:B------:R-:W-:Y:S02]  /*3060*/  IADD3 R157, R108.reuse, 0x1, RZ ;  /* 0x000000016c9d7810 */ /* 0x040fe40007ffe0ff */
[----:B------:R-:W-:Y:S01]  /*3070*/  IADD3 R3, R3, -UR11, R6 ;  /* 0x8000000b03037c10 */ /* 0x000fe2000fffe006 */
[----:B------:R-:W-:Y:S01]  /*3080*/  STL [R1+0x70], R81 ;  /* 0x0000705101007387 */ /* 0x000fe20000100800 */
[C---:B------:R-:W-:Y:S02]  /*3090*/  IADD3 R156, R108.reuse, 0x8, RZ ;  /* 0x000000086c9c7810 */ /* 0x040fe40007ffe0ff */
[C---:B------:R-:W-:Y:S01]  /*30a0*/  IADD3 R154, R108.reuse, 0x9, RZ ;  /* 0x000000096c9a7810 */ /* 0x040fe20007ffe0ff */
[----:B------:R-:W-:Y:S01]  /*30b0*/  IMAD.IADD R2, R3, 0x1, -R108 ;  /* 0x0000000103027824 */ /* 0x000fe200078e0a6c */
[----:B------:R1:W-:Y:S01]  /*30c0*/  STL [R1+0x3c], R6 ;  /* 0x00003c0601007387 */ /* 0x0003e20000100800 */
[----:B------:R-:W-:-:S02]  /*30d0*/  IADD3 R152, R108, 0x10, RZ ;  /* 0x000000106c987810 */ /* 0x000fc40007ffe0ff */
[C---:B------:R-:W-:Y:S01]  /*30e0*/  IADD3 R149, R108.reuse, 0x11, RZ ;  /* 0x000000116c957810 */ /* 0x040fe20007ffe0ff */
[----:B------:R-:W-:Y:S01]  /*30f0*/  LDSM.16.M88.4 R40, [R235+0x800] ;  /* 0x00080000eb28783b */ /* 0x000fe20000000200 */
[----:B------:R-:W-:Y:S01]  /*3100*/  IABS R5, R2 ;  /* 0x0000000200057213 */ /* 0x000fe20000000000 */
[----:B------:R-:W-:Y:S01]  /*3110*/  IMAD.IADD R2, R3, 0x1, -R157 ;  /* 0x0000000103027824 */ /* 0x000fe200078e0a9d */
[C---:B------:R-:W-:Y:S01]  /*3120*/  IADD3 R148, R108.reuse, 0x18, RZ ;  /* 0x000000186c947810 */ /* 0x040fe20007ffe0ff */
[----:B------:R-:W-:Y:S01]  /*3130*/  LDSM.16.M88.4 R36, [R235] ;  /* 0x00000000eb24783b */ /* 0x000fe20000000200 */
[----:B------:R1:W-:Y:S01]  /*3140*/  I2F R225, R5 ;  /* 0x0000000500e17306 */ /* 0x0003e20000201400 */
[C---:B------:R-:W-:Y:S02]  /*3150*/  IADD3 R150, R108.reuse, 0x19, RZ ;  /* 0x000000196c967810 */ /* 0x040fe40007ffe0ff */
[----:B------:R-:W-:Y:S01]  /*3160*/  IABS R2, R2 ;  /* 0x0000000200027213 */ /* 0x000fe20000000000 */
[----:B--2---:R-:W-:Y:S01]  /*3170*/  HMMA.16816.F32.BF16 R76, R12, R16, RZ ;  /* 0x000000100c4c723c */ /* 0x004fe200000418ff */
[C---:B------:R-:W-:Y:S01]  /*3180*/  IADD3 R153, R108.reuse, 0x20, RZ ;  /* 0x000000206c997810 */ /* 0x040fe20007ffe0ff */
[----:B------:R-:W-:Y:S01]  /*3190*/  LDSM.16.M88.4 R44, [R235+0x1000] ;  /* 0x00100000eb2c783b */ /* 0x000fe20000000200 */
[----:B------:R-:W-:-:S02]  /*31a0*/  IADD3 R155, R108, 0x21, RZ ;  /* 0x000000216c9b7810 */ /* 0x000fc40007ffe0ff */
[C---:B------:R-:W-:Y:S02]  /*31b0*/  IADD3 R163, R108.reuse, 0x28, RZ ;  /* 0x000000286ca37810 */ /* 0x040fe40007ffe0ff */
[C---:B------:R-:W-:Y:S01]  /*31c0*/  IADD3 R164, R108.reuse, 0x30, RZ ;  /* 0x000000306ca47810 */ /* 0x040fe20007ffe0ff */
[C---:B-----5:R-:W-:Y:S01]  /*31d0*/  HMMA.16816.F32.BF16 R32, R8.reuse, R16, RZ ;  /* 0x000000100820723c */ /* 0x060fe200000418ff */
[C---:B------:R-:W-:Y:S02]  /*31e0*/  IADD3 R165, R108.reuse, 0x29, RZ ;  /* 0x000000296ca57810 */ /* 0x040fe40007ffe0ff */
[C---:B------:R-:W-:Y:S01]  /*31f0*/  IADD3 R167, R108.reuse, 0x31, RZ ;  /* 0x000000316ca77810 */ /* 0x040fe20007ffe0ff */
[----:B-1----:R-:W-:Y:S01]  /*3200*/  IMAD.MOV.U32 R5, RZ, RZ, R2 ;  /* 0x000000ffff057224 */ /* 0x002fe200078e0002 */
[C---:B------:R-:W-:Y:S02]  /*3210*/  IADD3 R6, R3.reuse, -R156, RZ ;  /* 0x8000009c03067210 */ /* 0x040fe40007ffe0ff */
[C---:B------:R-:W-:Y:S01]  /*3220*/  IADD3 R7, R3.reuse, -R167, RZ ;  /* 0x800000a703077210 */ /* 0x040fe20007ffe0ff */
[----:B------:R1:W-:Y:S01]  /*3230*/  I2F R227, R5 ;  /* 0x0000000500e37306 */ /* 0x0003e20000201400 */
[----:B------:R-:W-:Y:S01]  /*3240*/  IABS R2, R6 ;  /* 0x0000000600027213 */ /* 0x000fe20000000000 */
[----:B------:R-:W-:Y:S01]  /*3250*/  IMAD.IADD R6, R3, 0x1, -R154 ;  /* 0x0000000103067824 */ /* 0x000fe200078e0a9a */
[----:B------:R-:W-:Y:S01]  /*3260*/  HMMA.16816.F32.BF16 R56, R8, R18, RZ ;  /* 0x000000120838723c */ /* 0x000fe200000418ff */
[----:B------:R-:W-:-:S02]  /*3270*/  IADD3 R168, R108, 0x38, RZ ;  /* 0x000000386ca87810 */ /* 0x000fc40007ffe0ff */
[----:B------:R-:W-:Y:S02]  /*3280*/  IADD3 R169, R108, 0x39, RZ ;  /* 0x000000396ca97810 */ /* 0x000fe40007ffe0ff */
[----:B------:R-:W-:Y:S02]  /*3290*/  ISETP.GE.AND P1, PT, R157, UR10, PT ;  /* 0x0000000a9d007c0c */ /* 0x000fe4000bf26270 */
[----:B------:R-:W-:Y:S01]  /*32a0*/  ISETP.GE.AND P0, PT, R156, UR10, PT ;  /* 0x0000000a9c007c0c */ /* 0x000fe2000bf06270 */
[----:B------:R-:W-:Y:S01]  /*32b0*/  HMMA.16816.F32.BF16 R88, R12, R18, RZ ;  /* 0x000000120c58723c */ /* 0x000fe200000418ff */
[----:B------:R-:W-:Y:S02]  /*32c0*/  ISETP.GE.AND P6, PT, R154, UR10, PT ;  /* 0x0000000a9a007c0c */ /* 0x000fe4000bfc6270 */
[----:B------:R-:W-:Y:S01]  /*32d0*/  ISETP.GE.AND P5, PT, R152, UR10, PT ;  /* 0x0000000a98007c0c */ /* 0x000fe2000bfa6270 */
[----:B-1----:R-:W-:Y:S01]  /*32e0*/  IMAD.MOV.U32 R5, RZ, RZ, R2 ;  /* 0x000000ffff057224 */ /* 0x002fe200078e0002 */
[----:B------:R-:W-:-:S02]  /*32f0*/  IABS R2, R6 ;  /* 0x0000000600027213 */ /* 0x000fc40000000000 */
[----:B------:R-:W-:Y:S01]  /*3300*/  IADD3 R6, R3, -R152, RZ ;  /* 0x8000009803067210 */ /* 0x000fe20007ffe0ff */
[----:B------:R1:W-:Y:S01]  /*3310*/  I2F R236, R5 ;  /* 0x0000000500ec7306 */ /* 0x0003e20000201400 */
[----:B------:R-:W-:Y:S01]  /*3320*/  HMMA.16816.F32.BF16 R16, R8, R20, RZ ;  /* 0x000000140810723c */ /* 0x000fe200000418ff */
[----:B------:R-:W-:Y:S02]  /*3330*/  ISETP.GE.AND P4, PT, R149, UR10, PT ;  /* 0x0000000a95007c0c */ /* 0x000fe4000bf86270 */
[----:B------:R-:W-:-:S05]  /*3340*/  ISETP.GE.AND P3, PT, R148, UR10, PT ;  /* 0x0000000a94007c0c */ /* 0x000fca000bf66270 */
[----:B---3--:R-:W-:Y:S01]  /*3350*/  HMMA.16816.F32.BF16 R48, R8, R24, RZ ;  /* 0x000000180830723c */ /* 0x008fe200000418ff */
[----:B-1----:R-:W-:Y:S01]  /*3360*/  IMAD.MOV.U32 R5, RZ, RZ, R2 ;  /* 0x000000ffff057224 */ /* 0x002fe200078e0002 */
[----:B------:R-:W-:Y:S01]  /*3370*/  IABS R2, R6 ;  /* 0x0000000600027213 */ /* 0x000fe20000000000 */
[----:B------:R-:W-:-:S05]  /*3380*/  IMAD.IADD R6, R3, 0x1, -R149 ;  /* 0x0000000103067824 */ /* 0x000fca00078e0a95 */
[C---:B----4-:R-:W-:Y:S01]  /*3390*/  HMMA.16816.F32.BF16 R52, R8.reuse, R28, RZ ;  /* 0x0000001c0834723c */ /* 0x050fe200000418ff */
[----:B------:R1:W-:Y:S07]  /*33a0*/  I2F R238, R5 ;  /* 0x0000000500ee7306 */ /* 0x0003ee0000201400 */
[C---:B------:R-:W-:Y:S08]  /*33b0*/  HMMA.16816.F32.BF16 R60, R8.reuse, R22, RZ ;  /* 0x00000016083c723c */ /* 0x040ff000000418ff */
[----:B------:R-:W-:Y:S01]  /*33c0*/  HMMA.16816.F32.BF16 R68, R8, R26, RZ ;  /* 0x0000001a0844723c */ /* 0x000fe200000418ff */
[----:B-1----:R-:W-:Y:S01]  /*33d0*/  IMAD.MOV.U32 R5, RZ, RZ, R2 ;  /* 0x000000ffff057224 */ /* 0x002fe200078e0002 */
[----:B------:R-:W-:-:S02]  /*33e0*/  IABS R2, R6 ;  /* 0x0000000600027213 */ /* 0x000fc40000000000 */
[C---:B------:R-:W-:Y:S01]  /*33f0*/  IADD3 R6, R3.reuse, -R148, RZ ;  /* 0x8000009403067210 */ /* 0x040fe20007ffe0ff */
[----:B------:R1:W-:Y:S03]  /*3400*/  I2F R239, R5 ;  /* 0x0000000500ef7306 */ /* 0x0003e60000201400 */
[----:B------:R-:W-:Y:S01]  /*3410*/  HMMA.16816.F32.BF16 R64, R8, R30, RZ ;  /* 0x0000001e0840723c */ /* 0x000fe200000418ff */
[----:B------:R-:W2:Y:S07]  /*3420*/  LDSM.16.M88.4 R8, [R232+0x2000] ;  /* 0x00200000e808783b */ /* 0x000eae0000000200 */
[----:B------:R-:W-:Y:S01]  /*3430*/  HMMA.16816.F32.BF16 R72, R12, R20, RZ ;  /* 0x000000140c48723c */ /* 0x000fe200000418ff */
[----:B-1----:R-:W-:Y:S01]  /*3440*/  IMAD.MOV.U32 R5, RZ, RZ, R2 ;  /* 0x000000ffff057224 */ /* 0x002fe200078e0002 */
[----:B------:R-:W-:Y:S01]  /*3450*/  IABS R2, R6 ;  /* 0x0000000600027213 */ /* 0x000fe20000000000 */
[----:B------:R-:W-:-:S05]  /*3460*/  IMAD.IADD R6, R3, 0x1, -R150 ;  /* 0x0000000103067824 */ /* 0x000fca00078e0a96 */
[C---:B------:R-:W-:Y:S01]  /*3470*/  HMMA.16816.F32.BF16 R92, R12.reuse, R22, RZ ;  /* 0x000000160c5c723c */ /* 0x040fe200000418ff */
[----:B------:R1:W-:Y:S07]  /*3480*/  I2F R241, R5 ;  /* 0x0000000500f17306 */ /* 0x0003ee0000201400 */
[C---:B------:R-:W-:Y:S08]  /*3490*/  HMMA.16816.F32.BF16 R20, R12.reuse, R24, RZ ;  /* 0x000000180c14723c */ /* 0x040ff000000418ff */
[C---:B------:R-:W-:Y:S01]  /*34a0*/  HMMA.16816.F32.BF16 R96, R12.reuse, R26, RZ ;  /* 0x0000001a0c60723c */ /* 0x040fe200000418ff */
[----:B-1----:R-:W-:Y:S01]  /*34b0*/  IMAD.MOV.U32 R5, RZ, RZ, R2 ;  /* 0x000000ffff057224 */ /* 0x002fe200078e0002 */
[----:B------:R-:W-:Y:S01]  /*34c0*/  IABS R2, R6 ;  /* 0x0000000600027213 */ /* 0x000fe20000000000 */
[----:B------:R-:W1:Y:S01]  /*34d0*/  LDSM.16.M88.4 R24, [R235+0x1800] ;  /* 0x00180000eb18783b */ /* 0x000e620000000200 */
[----:B------:R-:W-:Y:S01]  /*34e0*/  IMAD.U32 R6, RZ, RZ, UR5 ;  /* 0x00000005ff067e24 */ /* 0x000fe2000f8e00ff */
[----:B------:R3:W-:Y:S03]  /*34f0*/  I2F R244, R5 ;  /* 0x0000000500f47306 */ /* 0x0007e60000201400 */
[C---:B------:R-:W-:Y:S05]  /*3500*/  HMMA.16816.F32.BF16 R80, R12.reuse, R28, RZ ;  /* 0x0000001c0c50723c */ /* 0x040fea00000418ff */
[----:B------:R4:W-:Y:S03]  /*3510*/  I2F R246, R2 ;  /* 0x0000000200f67306 */ /* 0x0009e60000201400 */
[----:B------:R-:W-:Y:S01]  /*3520*/  HMMA.16816.F32.BF16 R84, R12, R30, RZ ;  /* 0x0000001e0c54723c */ /* 0x000fe200000418ff */
[----:B------:R-:W5:Y:S01]  /*3530*/  LDSM.16.M88.4 R12, [R232] ;  /* 0x00000000e80c783b */ /* 0x000f620000000200 */
[----:B---3--:R-:W-:-:S06]  /*3540*/  IADD3 R5, R3, -R153, RZ ;  /* 0x8000009903057210 */ /* 0x008fcc0007ffe0ff */
[----:B--2---:R-:W-:Y:S01]  /*3550*/  HMMA.16816.F32.BF16 R120, R8, R40, R16 ;  /* 0x000000280878723c */ /* 0x004fe20000041810 */
[----:B------:R-:W-:-:S04]  /*3560*/  IABS R5, R5 ;  /* 0x0000000500057213 */ /* 0x000fc80000000000 */
[----:B------:R2:W-:Y:S01]  /*3570*/  I2F R245, R5 ;  /* 0x0000000500f57306 */ /* 0x0005e20000201400 */
[C---:B----4-:R-:W-:Y:S01]  /*3580*/  IMAD.IADD R2, R3.reuse, 0x1, -R155 ;  /* 0x0000000103027824 */ /* 0x050fe200078e0a9b */
[----:B------:R-:W-:Y:S01]  /*3590*/  IADD3 R16, R3, -R169, RZ ;  /* 0x800000a903107210 */ /* 0x000fe20007ffe0ff */
[----:B------:R-:W-:Y:S03]  /*35a0*/  HMMA.16816.F32.BF16 R104, R8, R42, R60 ;  /* 0x0000002a0868723c */ /* 0x000fe6000004183c */
[----:B------:R-:W-:-:S04]  /*35b0*/  IABS R2, R2 ;  /* 0x0000000200027213 */ /* 0x000fc80000000000 */
[----:B------:R3:W-:Y:S01]  /*35c0*/  I2F R247, R2 ;  /* 0x0000000200f77306 */ /* 0x0007e20000201400 */
[----:B------:R-:W-:Y:S01]  /*35d0*/  HMMA.16816.F32.BF16 R124, R8, R44, R48 ;  /* 0x0000002c087c723c */ /* 0x000fe20000041830 */
[----:B--2---:R-:W-:-:S07]  /*35e0*/  IMAD.IADD R5, R3, 0x1, -R163 ;  /* 0x0000000103057824 */ /* 0x004fce00078e0aa3 */
[----:B-1----:R-:W-:Y:S01]  /*35f0*/  HMMA.16816.F32.BF16 R132, R8, R24, R52 ;  /* 0x000000180884723c */ /* 0x002fe20000041834 */
[----:B------:R-:W-:-:S04]  /*3600*/  IABS R5, R5 ;  /* 0x0000000500057213 */ /* 0x000fc80000000000 */
[----:B------:R1:W-:Y:S01]  /*3610*/  I2F R242, R5 ;  /* 0x0000000500f27306 */ /* 0x0003e20000201400 */
[----:B---3--:R-:W-:Y:S02]  /*3620*/  SEL R2, R6, 0xffffffc0, !P2 ;  /* 0xffffffc006027807 */ /* 0x008fe40005000000 */
[C---:B------:R-:W-:Y:S01]  /*3630*/  HMMA.16816.F32.BF16 R100, R8.reuse, R38, R56 ;  /* 0x000000260864723c */ /* 0x040fe20000041838 */
[C---:B------:R-:W-:Y:S02]  /*3640*/  IADD3 R6, R3.reuse, -R165, RZ ;  /* 0x800000a503067210 */ /* 0x040fe40007ffe0ff */
[----:B------:R-:W-:Y:S01]  /*3650*/  ISETP.GE.AND P2, PT, R108, UR10, PT ;  /* 0x0000000a6c007c0c */ /* 0x000fe2000bf46270 */
[----:B------:R-:W-:Y:S01]  /*3660*/  IMAD.IADD R230, R224, 0x1, R2 ;  /* 0x00000001e0e67824 */ /* 0x000fe200078e0202 */
[----:B------:R-:W-:Y:S01]  /*3670*/  IABS R6, R6 ;  /* 0x0000000600067213 */ /* 0x000fe20000000000 */
[----:B------:R-:W-:Y:S02]  /*3680*/  IMAD.IADD R229, R2, 0x1, R235 ;  /* 0x0000000102e57824 */ /* 0x000fe400078e02eb */
[----:B------:R-:W-:Y:S01]  /*3690*/  HMMA.16816.F32.BF16 R220, R8, R26, R64 ;  /* 0x0000001a08dc723c */ /* 0x000fe20000041840 */
[----:B------:R2:W-:Y:S01]  /*36a0*/  I2F R240, R6 ;  /* 0x0000000600f07306 */ /* 0x0005e20000201400 */
[----:B------:R-:W-:Y:S01]  /*36b0*/  LDSM.16.M88.4 R128, [R230+0x9800] ;  /* 0x00980000e680783b */ /* 0x000fe20000000200 */
[----:B-1----:R-:W-:-:S05]  /*36c0*/  IMAD.IADD R5, R3, 0x1, -R164 ;  /* 0x0000000103057824 */ /* 0x002fca00078e0aa4 */
[----:B-----5:R-:W-:Y:S01]  /*36d0*/  HMMA.16816.F32.BF16 R60, R12, R40, R72 ;  /* 0x000000280c3c723c */ /* 0x020fe20000041848 */
[----:B------:R-:W-:-:S07]  /*36e0*/  IABS R5, R5 ;  /* 0x0000000500057213 */ /* 0x000fce0000000000 */
[C---:B------:R-:W-:Y:S01]  /*36f0*/  HMMA.16816.F32.BF16 R52, R12.reuse, R24, R80 ;  /* 0x000000180c34723c */ /* 0x040fe20000041850 */
[----:B--2---:R-:W-:Y:S01]  /*3700*/  IMAD.MOV.U32 R6, RZ, RZ, R5 ;  /* 0x000000ffff067224 */ /* 0x004fe200078e0005 */
[----:B------:R-:W-:Y:S01]  /*3710*/  IABS R5, R7 ;  /* 0x0000000700057213 */ /* 0x000fe20000000000 */
[----:B------:R-:W-:Y:S02]  /*3720*/  IMAD.IADD R7, R3, 0x1, -R168 ;  /* 0x0000000103077824 */ /* 0x000fe400078e0aa8 */
[----:B------:R1:W-:Y:S03]  /*3730*/  I2F R237, R6 ;  /* 0x0000000600ed7306 */ /* 0x0003e60000201400 */
[C---:B------:R-:W-:Y:S08]  /*3740*/  HMMA.16816.F32.BF16 R64, R12.reuse, R36, R76 ;  /* 0x000000240c40723c */ /* 0x040ff0000004184c */
[----:B------:R-:W-:Y:S01]  /*3750*/  HMMA.16816.F32.BF16 R56, R12, R44, R20 ;  /* 0x0000002c0c38723c */ /* 0x000fe20000041814 */
[----:B------:R-:W-:Y:S01]  /*3760*/  LDSM.16.M88.4 R20, [R230+0x8000] ;  /* 0x00800000e614783b */ /* 0x000fe20000000200 */
[----:B-1----:R-:W-:Y:S01]  /*3770*/  IMAD.MOV.U32 R6, RZ, RZ, R5 ;  /* 0x000000ffff067224 */ /* 0x002fe200078e0005 */
[----:B------:R-:W-:-:S05]  /*3780*/  IABS R5, R7 ;  /* 0x0000000700057213 */ /* 0x000fca0000000000 */
[----:B------:R-:W-:Y:S01]  /*3790*/  HMMA.16816.F32.BF16 R48, R12, R38, R88 ;  /* 0x000000260c30723c */ /* 0x000fe20000041858 */
[----:B------:R1:W-:Y:S01]  /*37a0*/  I2F R228, R6 ;  /* 0x0000000600e47306 */ /* 0x0003e20000201400 */
[----:B------:R-:W2:Y:S01]  /*37b0*/  LDSM.16.M88.4 R88, [R234+0x2000] ;  /* 0x00200000ea58783b */ /* 0x000ea20000000200 */
[----:B------:R-:W-:Y:S01]  /*37c0*/  IMAD.MOV.U32 R7, RZ, RZ, R5 ;  /* 0x000000ffff077224 */ /* 0x000fe200078e0005 */
[----:B------:R-:W-:-:S04]  /*37d0*/  IABS R5, R16 ;  /* 0x0000001000057213 */ /* 0x000fc80000000000 */
[C---:B------:R-:W-:Y:S01]  /*37e0*/  HMMA.16816.F32.BF16 R40, R12.reuse, R42, R92 ;  /* 0x0000002a0c28723c */ /* 0x040fe2000004185c */
[----:B------:R3:W-:Y:S07]  /*37f0*/  I2F R226, R7 ;  /* 0x0000000700e27306 */ /* 0x0007ee0000201400 */
[----:B------:R-:W-:Y:S01]  /*3800*/  HMMA.16816.F32.BF16 R28, R12, R46, R96 ;  /* 0x0000002e0c1c723c */ /* 0x000fe20000041860 */
[----:B-1----:R-:W-:-:S05]  /*3810*/  IADD3 R6, R3, 0x8, RZ ;  /* 0x0000000803067810 */ /* 0x002fca0007ffe0ff */
[----:B------:R-:W-:Y:S02]  /*3820*/  IMAD.IADD R16, R6, 0x1, -R108 ;  /* 0x0000000106107824 */ /* 0x000fe400078e0a6c */
[----:B------:R-:W-:Y:S01]  /*3830*/  HMMA.16816.F32.BF16 R24, R12, R26, R84 ;  /* 0x0000001a0c18723c */ /* 0x000fe20000041854 */
[----:B---3--:R-:W-:Y:S01]  /*3840*/  IMAD.MOV.U32 R7, RZ, RZ, R5 ;  /* 0x000000ffff077224 */ /* 0x008fe200078e0005 */
[C---:B------:R-:W-:Y:S02]  /*3850*/  IADD3 R5, R3.reuse, 0x40, RZ ;  /* 0x0000004003057810 */ /* 0x040fe40007ffe0ff */
[----:B------:R-:W-:Y:S01]  /*3860*/  IABS R16, R16 ;  /* 0x0000001000107213 */ /* 0x000fe20000000000 */
[----:B------:R1:W-:Y:S01]  /*3870*/  I2F R219, R7 ;  /* 0x0000000700db7306 */ /* 0x0003e20000201400 */
[----:B------:R-:W-:Y:S02]  /*3880*/  IADD3 R3, R3, 0x48, RZ ;  /* 0x0000004803037810 */ /* 0x000fe40007ffe0ff */
[----:B------:R-:W-:Y:S01]  /*3890*/  HMMA.16816.F32.BF16 R112, R8, R36, R32 ;  /* 0x000000240870723c */ /* 0x000fe20000041820 */
[----:B------:R-:W-:Y:S01]  /*38a0*/  IMAD.MOV.U32 R12, RZ, RZ, R16 ;  /* 0x000000ffff0c7224 */ /* 0x000fe200078e0010 */
[----:B------:R-:W3:Y:S01]  /*38b0*/  LDSM.16.M88.4 R36, [R230+0x9000] ;  /* 0x00900000e624783b */ /* 0x000ee20000000200 */
[----:B------:R-:W-:-:S02]  /*38c0*/  IMAD.IADD R13, R3, 0x1, -R108 ;  /* 0x00000001030d7824 */ /* 0x000fc400078e0a6c */
[----:B------:R4:W-:Y:S01]  /*38d0*/  I2F R218, R12 ;  /* 0x0000000c00da7306 */ /* 0x0009e20000201400 */
[----:B------:R-:W-:Y:S02]  /*38e0*/  LDSM.16.M88.4 R32, [R230+0x8800] ;  /* 0x00880000e620783b */ /* 0x000fe40000000200 */
[----:B------:R-:W-:Y:S02]  /*38f0*/  HMMA.16816.F32.BF16 R116, R8, R46, R68 ;  /* 0x0000002e0874723c */ /* 0x000fe40000041844 */
[----:B------:R-:W5:Y:S01]  /*3900*/  LDSM.16.M88.4 R8, [R234] ;  /* 0x00000000ea08783b */ /* 0x000f620000000200 */
[----:B-1----:R-:W-:-:S03]  /*3910*/  IADD3 R7, -R108, R5, RZ ;  /* 0x000000056c077210 */ /* 0x002fc60007ffe1ff */
[----:B------:R-:W-:Y:S02]  /*3920*/  LDSM.16.M88.4 R16, [R229] ;  /* 0x00000000e510783b */ /* 0x000fe40000000200 */
[----:B--2---:R-:W-:Y:S01]  /*3930*/  HMMA.16816.F32.BF16 R140, R88, R128, R132 ;  /* 0x00000080588c723c */ /* 0x004fe20000041884 */
[----:B------:R-:W-:-:S05]  /*3940*/  IABS R7, R7 ;  /* 0x0000000700077213 */ /* 0x000fca0000000000 */
[----:B----4-:R-:W-:Y:S01]  /*3950*/  IMAD.MOV.U32 R12, RZ, RZ, R7 ;  /* 0x000000ffff0c7224 */ /* 0x010fe200078e0007 */
[----:B------:R-:W-:Y:S02]  /*3960*/  IABS R7, R13 ;  /* 0x0000000d00077213 */ /* 0x000fe40000000000 */
[----:B------:R-:W-:Y:S01]  /*3970*/  IADD3 R13, -R157, R6, RZ ;  /* 0x000000069d0d7210 */ /* 0x000fe20007ffe1ff */
[----:B------:R1:W-:Y:S02]  /*3980*/  I2F R162, R12 ;  /* 0x0000000c00a27306 */ /* 0x0003e40000201400 */
[----:B-1----:R-:W-:Y:S01]  /*3990*/  IMAD.MOV.U32 R12, RZ, RZ, R7 ;  /* 0x000000ffff0c7224 */ /* 0x002fe200078e0007 */
[----:B------:R-:W-:Y:S01]  /*39a0*/  IABS R7, R13 ;  /* 0x0000000d00077213 */ /* 0x000fe20000000000 */
[----:B------:R-:W-:Y:S01]  /*39b0*/  IMAD.IADD R13, R5, 0x1, -R157 ;  /* 0x00000001050d7824 */ /* 0x000fe200078e0a9d */
[-C--:B---3--:R-:W-:Y:S03]  /*39c0*/  HMMA.16816.F32.BF16 R68, R88, R36.reuse, R124 ;  /* 0x000000245844723c */ /* 0x088fe6000004187c */
[----:B------:R1:W-:Y:S01]  /*39d0*/  I2F R161, R12 ;  /* 0x0000000c00a17306 */ /* 0x0003e20000201400 */
[----:B------:R-:W-:Y:S04]  /*39e0*/  LDSM.16.M88.4 R124, [R229+0x1800] ;  /* 0x00180000e57c783b */ /* 0x000fe80000000200 */
[C---:B-----5:R-:W-:Y:S08]  /*39f0*/  HMMA.16816.F32.BF16 R96, R8.reuse, R36, R56 ;  /* 0x000000240860723c */ /* 0x060ff00000041838 */
[----:B------:R-:W-:Y:S01]  /*3a00*/  HMMA.16816.F32.BF16 R92, R8, R128, R52 ;  /* 0x00000080085c723c */ /* 0x000fe20000041834 */
[----:B-1----:R-:W-:Y:S01]  /*3a10*/  IMAD.MOV.U32 R12, RZ, RZ, R7 ;  /* 0x000000ffff0c7224 */ /* 0x002fe200078e0007 */
[----:B------:R-:W-:-:S02]  /*3a20*/  IABS R7, R13 ;  /* 0x0000000d00077213 */ /* 0x000fc40000000000 */
[----:B------:R-:W-:Y:S01]  /*3a30*/  IADD3 R13, -R157, R3, RZ ;  /* 0x000000039d0d7210 */ /* 0x000fe20007ffe1ff */
[----:B------:R1:W-:Y:S03]  /*3a40*/  I2F R217, R12 ;  /* 0x0000000c00d97306 */ /* 0x0003e60000201400 */
[C---:B------:R-:W-:Y:S08]  /*3a50*/  HMMA.16816.F32.BF16 R80, R8.reuse, R20, R64 ;  /* 0x000000140850723c */ /* 0x040ff00000041840 */
[----:B------:R-:W-:Y:S01]  /*3a60*/  HMMA.16816.F32.BF16 R84, R8, R32, R60 ;  /* 0x000000200854723c */ /* 0x000fe2000004183c */
[----:B-1----:R-:W-:Y:S01]  /*3a70*/  IMAD.MOV.U32 R12, RZ, RZ, R7 ;  /* 0x000000ffff0c7224 */ /* 0x002fe200078e0007 */
[----:B------:R-:W-:Y:S01]  /*3a80*/  IABS R7, R13 ;  /* 0x0000000d00077213 */ /* 0x000fe20000000000 */
[----:B------:R-:W-:-:S05]  /*3a90*/  IMAD.IADD R13, R6, 0x1, -R156 ;  /* 0x00000001060d7824 */ /* 0x000fca00078e0a9c */
[C---:B------:R-:W-:Y:S01]  /*3aa0*/  HMMA.16816.F32.BF16 R48, R8.reuse, R22, R48 ;  /* 0x000000160830723c */ /* 0x040fe20000041830 */
[----:B------:R1:W-:Y:S07]  /*3ab0*/  I2F R216, R12 ;  /* 0x0000000c00d87306 */ /* 0x0003ee0000201400 */
[C---:B------:R-:W-:Y:S01]  /*3ac0*/  HMMA.16816.F32.BF16 R56, R8.reuse, R34, R40 ;  /* 0x000000220838723c */ /* 0x040fe20000041828 */
[----:B------:R-:W2:Y:S07]  /*3ad0*/  LDSM.16.M88.4 R40, [R233+0x2000] ;  /* 0x00200000e928783b */ /* 0x000eae0000000200 */
[----:B------:R-:W-:Y:S01]  /*3ae0*/  HMMA.16816.F32.BF16 R52, R8, R38, R28 ;  /* 0x000000260834723c */ /* 0x000fe2000004181c */
[----:B-1----:R-:W-:Y:S01]  /*3af0*/  IMAD.MOV.U32 R12, RZ, RZ, R7 ;  /* 0x000000ffff0c7224 */ /* 0x002fe200078e0007 */
[----:B------:R-:W-:-:S02]  /*3b00*/  IABS R7, R13 ;  /* 0x0000000d00077213 */ /* 0x000fc40000000000 */
[----:B------:R-:W-:Y:S01]  /*3b10*/  IADD3 R13, -R156, R5, RZ ;  /* 0x000000059c0d7210 */ /* 0x000fe20007ffe1ff */
[----:B------:R1:W-:Y:S03]  /*3b20*/  I2F R214, R12 ;  /* 0x0000000c00d67306 */ /* 0x0003e60000201400 */
[----:B------:R-:W-:Y:S01]  /*3b30*/  HMMA.16816.F32.BF16 R44, R8, R130, R24 ;  /* 0x00000082082c723c */ /* 0x000fe20000041818 */
[----:B------:R-:W3:Y:S07]  /*3b40*/  LDSM.16.M88.4 R24, [R229+0x800] ;  /* 0x00080000e518783b */ /* 0x000eee0000000200 */
[----:B------:R-:W-:Y:S01]  /*3b50*/  HMMA.16816.F32.BF16 R28, R88, R20, R112 ;  /* 0x00000014581c723c */ /* 0x000fe20000041870 */
[----:B-1----:R-:W-:Y:S01]  /*3b60*/  IMAD.MOV.U32 R12, RZ, RZ, R7 ;  /* 0x000000ffff0c7224 */ /* 0x002fe200078e0007 */
[----:B------:R-:W-:-:S06]  /*3b70*/  IABS R7, R13 ;  /* 0x0000000d00077213 */ /* 0x000fcc0000000000 */
[C---:B------:R-:W-:Y:S01]  /*3b80*/  HMMA.16816.F32.BF16 R64, R88.reuse, R22, R100 ;  /* 0x000000165840723c */ /* 0x040fe20000041864 */
[----:B------:R1:W-:Y:S01]  /*3b90*/  I2F R215, R12 ;  /* 0x0000000c00d77306 */ /* 0x0003e20000201400 */
[----:B------:R-:W4:Y:S06]  /*3ba0*/  LDSM.16.M88.4 R20, [R229+0x1000] ;  /* 0x00100000e514783b */ /* 0x000f2c0000000200 */
[C---:B------:R-:W-:Y:S01]  /*3bb0*/  HMMA.16816.F32.BF16 R72, R88.reuse, R32, R120 ;  /* 0x000000205848723c */ /* 0x040fe20000041878 */
[----:B------:R5:W-:Y:S07]  /*3bc0*/  I2F R213, R7 ;  /* 0x0000000700d57306 */ /* 0x000bee0000201400 */
[----:B------:R-:W-:Y:S01]  /*3bd0*/  HMMA.16816.F32.BF16 R76, R88, R34, R104 ;  /* 0x00000022584c723c */ /* 0x000fe20000041868 */
[----:B-1----:R-:W-:Y:S01]  /*3be0*/  IMAD.IADD R12, R3, 0x1, -R156 ;  /* 0x00000001030c7824 */ /* 0x002fe200078e0a9c */
[----:B------:R-:W-:Y:S04]  /*3bf0*/  LDSM.16.M88.4 R32, [R231+0x6000] ;  /* 0x00600000e720783b */ /* 0x000fe80000000200 */
[----:B------:R-:W-:-:S02]  /*3c00*/  IABS R12, R12 ;  /* 0x0000000c000c7213 */ /* 0x000fc40000000000 */
[----:B------:R-:W-:Y:S01]  /*3c10*/  HMMA.16816.F32.BF16 R60, R88, R38, R116 ;  /* 0x00000026583c723c */ /* 0x000fe20000041874 */
[--C-:B-----5:R-:W-:Y:S01]  /*3c20*/  IMAD.IADD R7, R6, 0x1, -R154.reuse ;  /* 0x0000000106077824 */ /* 0x120fe200078e0a9a */
[----:B------:R-:W-:Y:S01]  /*3c30*/  MOV R8, R12 ;  /* 0x0000000c00087202 */ /* 0x000fe20000000f00 */
[----:B------:R-:W-:Y:S01]  /*3c40*/  LDSM.16.M88.4 R36, [R231+0x4000] ;  /* 0x00400000e724783b */ /* 0x000fe20000000200 */
[----:B------:R-:W-:Y:S02]  /*3c50*/  IADD3 R12, -R154, R3, RZ ;  /* 0x000000039a0c7210 */ /* 0x000fe40007ffe1ff */
[----:B------:R1:W-:Y:S01]  /*3c60*/  I2F R210, R8 ;  /* 0x0000000800d27306 */ /* 0x0003e20000201400 */
[----:B------:R-:W-:Y:S01]  /*3c70*/  IABS R7, R7 ;  /* 0x0000000700077213 */ /* 0x000fe20000000000 */
[C---:B--2---:R-:W-:Y:S06]  /*3c80*/  HMMA.16816.F32.BF16 R28, R40.reuse, R16, R28 ;  /* 0x00000010281c723c */ /* 0x044fec000004181c */
[----:B------:R2:W-:Y:S02]  /*3c90*/  I2F R211, R7 ;  /* 0x0000000700d37306 */ /* 0x0005e40000201400 */
[----:B---3--:R-:W-:Y:S01]  /*3ca0*/  HMMA.16816.F32.BF16 R104, R40, R26, R76 ;  /* 0x0000001a2868723c */ /* 0x008fe2000004184c */
[----:B-1----:R-:W-:-:S07]  /*3cb0*/  IMAD.IADD R8, R5, 0x1, -R154 ;  /* 0x0000000105087824 */ /* 0x002fce00078e0a9a */
[----:B----4-:R-:W-:Y:S01]  /*3cc0*/  HMMA.16816.F32.BF16 R116, R40, R22, R60 ;  /* 0x000000162874723c */ /* 0x010fe2000004183c */
[----:B------:R-:W-:Y:S01]  /*3cd0*/  LDSM.16.M88.4 R60, [R230+0xa000] ;  /* 0x00a00000e63c783b */ /* 0x000fe20000000200 */
[----:B------:R-:W-:-:S03]  /*3ce0*/  IABS R2, R8 ;  /* 0x0000000800027213 */ /* 0x000fc60000000000 */
[----:B------:R-:W1:Y:S02]  /*3cf0*/  LDSM.16.M88.4 R8, [R233] ;  /* 0x00000000e908783b */ /* 0x000e640000000200 */
[----:B--2---:R-:W-:Y:S01]  /*3d00*/  IMAD.MOV.U32 R7, RZ, RZ, R2 ;  /* 0x000000ffff077224 */ /* 0x004fe200078e0002 */
[----:B------:R-:W-:Y:S01]  /*3d10*/  IABS R2, R12 ;  /* 0x0000000c00027213 */ /* 0x000fe20000000000 */
[----:B------:R-:W-:Y:S02]  /*3d20*/  IMAD.IADD R12, R6, 0x1, -R152 ;  /* 0x00000001060c7824 */ /* 0x000fe400078e0a98 */
[----:B------:R2:W-:Y:S02]  /*3d30*/  I2F R209, R7 ;  /* 0x0000000700d17306 */ /* 0x0005e40000201400 */
[----:B--2---:R-:W-:Y:S01]  /*3d40*/  IMAD.MOV.U32 R7, RZ, RZ, R2 ;  /* 0x000000ffff077224 */ /* 0x004fe200078e0002 */
[----:B------:R-:W-:Y:S02]  /*3d50*/  IABS R2, R12 ;  /* 0x0000000c00027213 */ /* 0x000fe40000000000 */
[----:B------:R-:W-:-:S03]  /*3d60*/  IADD3 R12, -R152, R5, RZ ;  /* 0x00000005980c7210 */ /* 0x000fc60007ffe1ff */
[----:B------:R2:W-:Y:S01]  /*3d70*/  I2F R208, R7 ;  /* 0x0000000700d07306 */ /* 0x0005e20000201400 */
[----:B-1----:R-:W-:Y:S01]  /*3d80*/  HMMA.16816.F32.BF16 R80, R8, R16, R80 ;  /* 0x000000100850723c */ /* 0x002fe20000041850 */
[----:B--2---:R-:W-:Y:S01]  /*3d90*/  IMAD.MOV.U32 R7, RZ, RZ, R2 ;  /* 0x000000ffff077224 */ /* 0x004fe200078e0002 */
[----:B------:R-:W-:Y:S01]  /*3da0*/  IABS R2, R12 ;  /* 0x0000000c00027213 */ /* 0x000fe20000000000 */
[----:B------:R-:W-:-:S04]  /*3db0*/  IMAD.IADD R12, R3, 0x1, -R152 ;  /* 0x00000001030c7824 */ /* 0x000fc800078e0a98 */
[----:B------:R1:W-:Y:S01]  /*3dc0*/  I2F R207, R7 ;  /* 0x0000000700cf7306 */ /* 0x0003e20000201400 */
[C---:B------:R-:W-:Y:S08]  /*3dd0*/  HMMA.16816.F32.BF16 R100, R8.reuse, R18, R48 ;  /* 0x000000120864723c */ /* 0x040ff00000041830 */
[----:B------:R-:W-:Y:S01]  /*3de0*/  HMMA.16816.F32.BF16 R84, R8, R24, R84 ;  /* 0x000000180854723c */ /* 0x000fe20000041854 */
[----:B-1----:R-:W-:Y:S01]  /*3df0*/  IMAD.MOV.U32 R7, RZ, RZ, R2 ;  /* 0x000000ffff077224 */ /* 0x002fe200078e0002 */
[----:B------:R-:W-:-:S06]  /*3e00*/  IABS R2, R12 ;  /* 0x0000000c00027213 */ /* 0x000fcc0000000000 */
[C---:B------:R-:W-:Y:S01]  /*3e10*/  HMMA.16816.F32.BF16 R112, R8.reuse, R26, R56 ;  /* 0x0000001a0870723c */ /* 0x040fe20000041838 */
[----:B------:R-:W-:Y:S01]  /*3e20*/  IADD3 R12, -R149, R6, RZ ;  /* 0x00000006950c7210 */ /* 0x000fe20007ffe1ff */
[----:B------:R1:W-:Y:S01]  /*3e30*/  I2F R205, R7 ;  /* 0x0000000700cd7306 */ /* 0x0003e20000201400 */
[----:B------:R-:W2:Y:S05]  /*3e40*/  LDSM.16.M88.4 R56, [R224+0xa800] ;  /* 0x00a80000e038783b */ /* 0x000eaa0000000200 */
[C---:B------:R-:W-:Y:S08]  /*3e50*/  HMMA.16816.F32.BF16 R120, R8.reuse, R20, R96 ;  /* 0x000000140878723c */ /* 0x040ff00000041860 */
[----:B------:R-:W-:Y:S01]  /*3e60*/  HMMA.16816.F32.BF16 R132, R8, R22, R52 ;  /* 0x000000160884723c */ /* 0x000fe20000041834 */
[----:B-1----:R-:W-:Y:S01]  /*3e70*/  IMAD.MOV.U32 R7, RZ, RZ, R2 ;  /* 0x000000ffff077224 */ /* 0x002fe200078e0002 */
[----:B------:R-:W-:Y:S01]  /*3e80*/  IABS R2, R12 ;  /* 0x0000000c00027213 */ /* 0x000fe20000000000 */
[----:B------:R-:W-:-:S02]  /*3e90*/  IMAD.IADD R12, R5, 0x1, -R149 ;  /* 0x00000001050c7824 */ /* 0x000fc400078e0a95 */
[----:B------:R1:W-:Y:S03]  /*3ea0*/  I2F R204, R7 ;  /* 0x0000000700cc7306 */ /* 0x0003e60000201400 */
[C---:B------:R-:W-:Y:S08]  /*3eb0*/  HMMA.16816.F32.BF16 R136, R8.reuse, R124, R92 ;  /* 0x0000007c0888723c */ /* 0x040ff0000004185c */
[----:B------:R-:W-:Y:S01]  /*3ec0*/  HMMA.16816.F32.BF16 R144, R8, R126, R44 ;  /* 0x0000007e0890723c */ /* 0x000fe2000004182c */
[----:B------:R-:W-:Y:S01]  /*3ed0*/  LDSM.16.M88.4 R44, [R235+0x2000] ;  /* 0x00200000eb2c783b */ /* 0x000fe20000000200 */
[----:B-1----:R-:W-:Y:S01]  /*3ee0*/  IMAD.MOV.U32 R7, RZ, RZ, R2 ;  /* 0x000000ffff077224 */ /* 0x002fe200078e0002 */
[----:B------:R-:W-:-:S05]  /*3ef0*/  IABS R2, R12 ;  /* 0x0000000c00027213 */ /* 0x000fca0000000000 */
[C---:B------:R-:W-:Y:S01]  /*3f00*/  HMMA.16816.F32.BF16 R96, R40.reuse, R20, R68 ;  /* 0x000000142860723c */ /* 0x040fe20000041844 */
[----:B------:R-:W-:Y:S01]  /*3f10*/  IADD3 R12, -R149, R3, RZ ;  /* 0x00000003950c7210 */ /* 0x000fe20007ffe1ff */
[----:B------:R1:W-:Y:S01]  /*3f20*/  I2F R203, R7 ;  /* 0x0000000700cb7306 */ /* 0x0003e20000201400 */
[----:B------:R-:W-:Y:S05]  /*3f30*/  LDSM.16.M88.4 R20, [R234+0x4000] ;  /* 0x00400000ea14783b */ /* 0x000fea0000000200 */
[C---:B------:R-:W-:Y:S08]  /*3f40*/  HMMA.16816.F32.BF16 R48, R40.reuse, R18, R64 ;  /* 0x000000122830723c */ /* 0x040ff00000041840 */
[----:B------:R-:W-:Y:S01]  /*3f50*/  HMMA.16816.F32.BF16 R64, R40, R24, R72 ;  /* 0x000000182840723c */ /* 0x000fe20000041848 */
[----:B------:R-:W-:Y:S01]  /*3f60*/  LDSM.16.M88.4 R24, [R232+0x6000] ;  /* 0x00600000e818783b */ /* 0x000fe20000000200 */
[----:B-1----:R-:W-:Y:S01]  /*3f70*/  IMAD.MOV.U32 R7, RZ, RZ, R2 ;  /* 0x000000ffff077224 */ /* 0x002fe200078e0002 */
[----:B------:R-:W-:Y:S01]  /*3f80*/  IABS R2, R12 ;  /* 0x0000000c00027213 */ /* 0x000fe20000000000 */
[----:B------:R-:W-:-:S02]  /*3f90*/  IMAD.IADD R12, R6, 0x1, -R148 ;  /* 0x00000001060c7824 */ /* 0x000fc400078e0a94 */
[----:B------:R1:W-:Y:S02]  /*3fa0*/  I2F R201, R7 ;  /* 0x0000000700c97306 */ /* 0x0003e40000201400 */
[----:B--2---:R-:W-:Y:S08]  /*3fb0*/  HMMA.16816.F32.BF16 R92, R36, R56, R84 ;  /* 0x00000038245c723c */ /* 0x004ff00000041854 */
[----:B------:R-:W-:Y:S01]  /*3fc0*/  HMMA.16816.F32.BF16 R104, R32, R58, R104 ;  /* 0x0000003a2068723c */ /* 0x000fe20000041868 */
[----:B-1----:R-:W-:Y:S01]  /*3fd0*/  IMAD.MOV.U32 R7, RZ, RZ, R2 ;  /* 0x000000ffff077224 */ /* 0x002fe200078e0002 */
[----:B------:R-:W-:-:S06]  /*3fe0*/  IABS R2, R12 ;  /* 0x0000000c00027213 */ /* 0x000fcc0000000000 */
[----:B------:R-:W-:Y:S01]  /*3ff0*/  HMMA.16816.F32.BF16 R84, R32, R56, R64 ;  /* 0x000000382054723c */ /* 0x000fe20000041840 */
[----:B------:R-:W-:Y:S01]  /*4000*/  IADD3 R12, -R148, R5, RZ ;  /* 0x00000005940c7210 */ /* 0x000fe20007ffe1ff */
[----:B------:R1:W-:Y:S02]  /*4010*/  I2F R199, R7 ;  /* 0x0000000700c77306 */ /* 0x0003e40000201400 */
[----:B-1----:R-:W-:Y:S01]  /*4020*/  IMAD.MOV.U32 R7, RZ, RZ, R2 ;  /* 0x000000ffff077224 */ /* 0x002fe200078e0002 */
[----:B------:R-:W-:Y:S01]  /*4030*/  IABS R2, R12 ;  /* 0x0000000c00027213 */ /* 0x000fe20000000000 */
[----:B------:R-:W-:-:S04]  /*4040*/  IMAD.IADD R12, R3, 0x1, -R148 ;  /* 0x00000001030c7824 */ /* 0x000fc800078e0a94 */
[----:B------:R1:W-:Y:S02]  /*4050*/  I2F R200, R7 ;  /* 0x0000000700c87306 */ /* 0x0003e40000201400 */
[----:B-1----:R-:W-:Y:S01]  /*4060*/  IMAD.MOV.U32 R7, RZ, RZ, R2 ;  /* 0x000000ffff077224 */ /* 0x002fe200078e0002 */
[----:B------:R-:W-:Y:S02]  /*4070*/  IABS R2, R12 ;  /* 0x0000000c00027213 */ /* 0x000fe40000000000 */
[----:B------:R-:W-:-:S03]  /*4080*/  IADD3 R12, -R150, R6, RZ ;  /* 0x00000006960c7210 */ /* 0x000fc60007ffe1ff */
[----:B------:R1:W-:Y:S02]  /*4090*/  I2F R198, R7 ;  /* 0x0000000700c67306 */ /* 0x0003e40000201400 */
        /* <DEDUP_REMOVED lines=8> */
[----:B------:R3:W-:Y:S01]  /*4120*/  I2F R194, R2 ;  /* 0x0000000200c27306 */ /* 0x0007e20000201400 */
[----:B--2---:R-:W-:-:S04]  /*4130*/  IADD3 R7, -R150, R3, RZ ;  /* 0x0000000396077210 */ /* 0x004fc80007ffe1ff */
[----:B------:R-:W-:Y:S01]  /*4140*/  IABS R7, R7 ;  /* 0x0000000700077213 */ /* 0x000fe20000000000 */
[----:B---3--:R-:W-:-:S03]  /*4150*/  IMAD.IADD R2, R6, 0x1, -R153 ;  /* 0x0000000106027824 */ /* 0x008fc600078e0a99 */
[----:B------:R2:W-:Y:S02]  /*4160*/  I2F R193, R7 ;  /* 0x0000000700c17306 */ /* 0x0005e40000201400 */
[----:B------:R-:W-:-:S05]  /*4170*/  IABS R2, R2 ;  /* 0x0000000200027213 */ /* 0x000fca0000000000 */
[----:B------:R-:W-:-:S04]  /*4180*/  IMAD.MOV.U32 R8, RZ, RZ, R2 ;  /* 0x000000ffff087224 */ /* 0x000fc800078e0002 */
[----:B------:R3:W-:Y:S01]  /*4190*/  I2F R191, R8 ;  /* 0x0000000800bf7306 */ /* 0x0007e20000201400 */
[----:B-1----:R-:W-:Y:S01]  /*41a0*/  HMMA.16816.F32.BF16 R68, R32, R12, R28 ;  /* 0x0000000c2044723c */ /* 0x002fe2000004181c */
[----:B------:R-:W1:Y:S01]  /*41b0*/  LDSM.16.M88.4 R28, [R232+0x4000] ;  /* 0x00400000e81c783b */ /* 0x000e620000000200 */
[----:B--2---:R-:W-:-:S05]  /*41c0*/  IMAD.IADD R7, R5, 0x1, -R153 ;  /* 0x0000000105077824 */ /* 0x004fca00078e0a99 */
[----:B------:R-:W-:Y:S01]  /*41d0*/  IABS R2, R7 ;  /* 0x0000000700027213 */ /* 0x000fe20000000000 */
[----:B------:R-:W-:Y:S01]  /*41e0*/  HMMA.16816.F32.BF16 R16, R36, R12, R80 ;  /* 0x0000000c2410723c */ /* 0x000fe20000041850 */
[----:B------:R-:W-:-:S03]  /*41f0*/  IADD3 R7, -R153, R3, RZ ;  /* 0x0000000399077210 */ /* 0x000fc60007ffe1ff */
[----:B---3--:R-:W-:Y:S01]  /*4200*/  IMAD.MOV.U32 R8, RZ, RZ, R2 ;  /* 0x000000ffff087224 */ /* 0x008fe200078e0002 */
[----:B------:R-:W-:-:S03]  /*4210*/  IABS R2, R7 ;  /* 0x0000000700027213 */ /* 0x000fc60000000000 */
[----:B------:R-:W-:Y:S01]  /*4220*/  HMMA.16816.F32.BF16 R72, R32, R14, R48 ;  /* 0x0000000e2048723c */ /* 0x000fe20000041830 */
[----:B------:R-:W-:Y:S01]  /*4230*/  LDSM.16.M88.4 R48, [R229+0x2000] ;  /* 0x00200000e530783b */ /* 0x000fe20000000200 */
[----:B------:R2:W-:Y:S01]  /*4240*/  I2F R183, R8 ;  /* 0x0000000800b77306 */ /* 0x0005e20000201400 */
[----:B------:R-:W-:-:S05]  /*4250*/  IMAD.MOV.U32 R7, RZ, RZ, R2 ;  /* 0x000000ffff077224 */ /* 0x000fca00078e0002 */
[----:B------:R-:W-:Y:S01]  /*4260*/  HMMA.16816.F32.BF16 R80, R36, R14, R100 ;  /* 0x0000000e2450723c */ /* 0x000fe20000041864 */
[----:B------:R-:W-:Y:S01]  /*4270*/  LDSM.16.M88.4 R12, [R233+0x4000] ;  /* 0x00400000e90c783b */ /* 0x000fe20000000200 */
[----:B------:R3:W-:Y:S06]  /*4280*/  I2F R182, R7 ;  /* 0x0000000700b67306 */ /* 0x0007ec0000201400 */
[----:B------:R-:W-:Y:S01]  /*4290*/  HMMA.16816.F32.BF16 R68, R24, R44, R68 ;  /* 0x0000002c1844723c */ /* 0x000fe20000041844 */
[----:B--2---:R-:W-:-:S05]  /*42a0*/  IMAD.IADD R8, R6, 0x1, -R155 ;  /* 0x0000000106087824 */ /* 0x004fca00078e0a9b */
[----:B------:R-:W-:Y:S02]  /*42b0*/  IABS R2, R8 ;  /* 0x0000000800027213 */ /* 0x000fe40000000000 */
[----:B-1----:R-:W-:Y:S01]  /*42c0*/  HMMA.16816.F32.BF16 R52, R28, R44, R16 ;  /* 0x0000002c1c34723c */ /* 0x002fe20000041810 */
[----:B------:R-:W-:Y:S01]  /*42d0*/  IADD3 R8, -R155, R5, RZ ;  /* 0x000000059b087210 */ /* 0x000fe20007ffe1ff */
[----:B------:R-:W1:Y:S01]  /*42e0*/  LDSM.16.M88.4 R16, [R234+0x6000] ;  /* 0x00600000ea10783b */ /* 0x000e620000000200 */
[----:B---3--:R-:W-:Y:S02]  /*42f0*/  IMAD.MOV.U32 R7, RZ, RZ, R2 ;  /* 0x000000ffff077224 */ /* 0x008fe400078e0002 */
[----:B------:R-:W-:Y:S01]  /*4300*/  IABS R2, R8 ;  /* 0x0000000800027213 */ /* 0x000fe20000000000 */
[----:B------:R-:W-:Y:S01]  /*4310*/  IMAD.IADD R8, R3, 0x1, -R155 ;  /* 0x0000000103087824 */ /* 0x000fe200078e0a9b */
[----:B------:R2:W-:Y:S01]  /*4320*/  I2F R188, R7 ;  /* 0x0000000700bc7306 */ /* 0x0005e20000201400 */
[-C--:B------:R-:W-:Y:S08]  /*4330*/  HMMA.16816.F32.BF16 R76, R24, R46.reuse, R72 ;  /* 0x0000002e184c723c */ /* 0x080ff00000041848 */
[----:B------:R-:W-:Y:S01]  /*4340*/  HMMA.16816.F32.BF16 R72, R28, R46, R80 ;  /* 0x0000002e1c48723c */ /* 0x000fe20000041850 */
[----:B------:R-:W-:Y:S01]  /*4350*/  LDSM.16.M88.4 R44, [R235+0x2800] ;  /* 0x00280000eb2c783b */ /* 0x000fe20000000200 */
[----:B--2---:R-:W-:Y:S01]  /*4360*/  IMAD.MOV.U32 R7, RZ, RZ, R2 ;  /* 0x000000ffff077224 */ /* 0x004fe200078e0002 */
[----:B------:R-:W-:-:S05]  /*4370*/  IABS R2, R8 ;  /* 0x0000000800027213 */ /* 0x000fca0000000000 */
[----:B------:R-:W-:Y:S01]  /*4380*/  HMMA.16816.F32.BF16 R64, R20, R60, R52 ;  /* 0x0000003c1440723c */ /* 0x000fe20000041834 */
[----:B------:R-:W-:Y:S01]  /*4390*/  IADD3 R8, -R163, R6, RZ ;  /* 0x00000006a3087210 */ /* 0x000fe20007ffe1ff */
[----:B------:R2:W-:Y:S06]  /*43a0*/  I2F R187, R7 ;  /* 0x0000000700bb7306 */ /* 0x0005ec0000201400 */
[----:B------:R-:W-:Y:S01]  /*43b0*/  HMMA.16816.F32.BF16 R100, R36, R58, R112 ;  /* 0x0000003a2464723c */ /* 0x000fe20000041870 */
[----:B------:R-:W-:Y:S07]  /*43c0*/  LDSM.16.M88.4 R56, [R230+0xa800] ;  /* 0x00a80000e638783b */ /* 0x000fee0000000200 */
[----:B-1----:R-:W-:Y:S01]  /*43d0*/  HMMA.16816.F32.BF16 R52, R16, R60, R68 ;  /* 0x0000003c1034723c */ /* 0x002fe20000041844 */
[----:B--2---:R-:W-:Y:S01]  /*43e0*/  IMAD.MOV.U32 R7, RZ, RZ, R2 ;  /* 0x000000ffff077224 */ /* 0x004fe200078e0002 */
[----:B------:R-:W-:-:S02]  /*43f0*/  IABS R2, R8 ;  /* 0x0000000800027213 */ /* 0x000fc40000000000 */
[----:B------:R-:W-:Y:S01]  /*4400*/  IADD3 R8, -R165, R6, RZ ;  /* 0x00000006a5087210 */ /* 0x000fe20007ffe1ff */
[----:B------:R1:W-:Y:S03]  /*4410*/  I2F R186, R7 ;  /* 0x0000000700ba7306 */ /* 0x0003e60000201400 */
[----:B------:R-:W-:Y:S01]  /*4420*/  HMMA.16816.F32.BF16 R80, R12, R48, R64 ;  /* 0x000000300c50723c */ /* 0x000fe20000041840 */
[----:B------:R-:W2:Y:S04]  /*4430*/  LDSM.16.M88.4 R64, [R224+0xb000] ;  /* 0x00b00000e040783b */ /* 0x000ea80000000200 */
[----:B------:R3:W-:Y:S01]  /*4440*/  I2F R185, R2 ;  /* 0x0000000200b97306 */ /* 0x0007e20000201400 */
[----:B-1----:R-:W-:-:S05]  /*4450*/  IMAD.IADD R7, R5, 0x1, -R163 ;  /* 0x0000000105077824 */ /* 0x002fca00078e0aa3 */
[----:B------:R-:W-:Y:S01]  /*4460*/  IABS R7, R7 ;  /* 0x0000000700077213 */ /* 0x000fe20000000000 */
[----:B---3--:R-:W-:-:S03]  /*4470*/  IMAD.IADD R2, R3, 0x1, -R163 ;  /* 0x0000000103027824 */ /* 0x008fc600078e0aa3 */
[----:B------:R1:W-:Y:S02]  /*4480*/  I2F R184, R7 ;  /* 0x0000000700b87306 */ /* 0x0003e40000201400 */
[----:B------:R-:W-:-:S05]  /*4490*/  IABS R2, R2 ;  /* 0x0000000200027213 */ /* 0x000fca0000000000 */
[----:B-1----:R-:W-:Y:S01]  /*44a0*/  IMAD.MOV.U32 R7, RZ, RZ, R2 ;  /* 0x000000ffff077224 */ /* 0x002fe200078e0002 */
[----:B------:R-:W-:Y:S01]  /*44b0*/  IABS R2, R8 ;  /* 0x0000000800027213 */ /* 0x000fe20000000000 */
[--C-:B------:R-:W-:Y:S01]  /*44c0*/  IMAD.IADD R8, R5, 0x1, -R165.reuse ;  /* 0x0000000105087824 */ /* 0x100fe200078e0aa5 */
[----:B--2---:R-:W-:Y:S01]  /*44d0*/  HMMA.16816.F32.BF16 R96, R32, R64, R96 ;  /* 0x000000402060723c */ /* 0x004fe20000041860 */
[----:B------:R1:W-:Y:S02]  /*44e0*/  I2F R178, R7 ;  /* 0x0000000700b27306 */ /* 0x0003e40000201400 */
[----:B-1----:R-:W-:Y:S02]  /*44f0*/  MOV R7, R2 ;  /* 0x0000000200077202 */ /* 0x002fe40000000f00 */
[----:B------:R-:W-:Y:S01]  /*4500*/  IABS R2, R8 ;  /* 0x0000000800027213 */ /* 0x000fe20000000000 */
[----:B------:R-:W-:-:S03]  /*4510*/  IMAD.IADD R8, R3, 0x1, -R165 ;  /* 0x0000000103087824 */ /* 0x000fc600078e0aa5 */
        /* <DEDUP_REMOVED lines=18> */
[----:B------:R-:W-:Y:S02]  /*4640*/  IABS R2, R8 ;  /* 0x0000000800027213 */ /* 0x000fe40000000000 */
[----:B------:R-:W1:Y:S03]  /*4650*/  LDSM.16.M88.4 R8, [R233+0x6000] ;  /* 0x00600000e908783b */ /* 0x000e660000000200 */
[----:B------:R2:W-:Y:S08]  /*4660*/  I2F R172, R7 ;  /* 0x0000000700ac7306 */ /* 0x0005f00000201400 */
[----:B------:R3:W-:Y:S01]  /*4670*/  I2F R171, R2 ;  /* 0x0000000200ab7306 */ /* 0x0007e20000201400 */
[----:B--2---:R-:W-:-:S05]  /*4680*/  IMAD.IADD R7, R6, 0x1, -R168 ;  /* 0x0000000106077824 */ /* 0x004fca00078e0aa8 */
[----:B------:R-:W-:Y:S02]  /*4690*/  IABS R7, R7 ;  /* 0x0000000700077213 */ /* 0x000fe40000000000 */
[----:B---3--:R-:W-:-:S03]  /*46a0*/  IADD3 R2, -R169, R6, RZ ;  /* 0x00000006a9027210 */ /* 0x008fc60007ffe1ff */
[----:B------:R-:W-:Y:S01]  /*46b0*/  IMAD.MOV.U32 R6, RZ, RZ, R7 ;  /* 0x000000ffff067224 */ /* 0x000fe200078e0007 */
[----:B------:R-:W-:Y:S01]  /*46c0*/  IABS R2, R2 ;  /* 0x0000000200027213 */ /* 0x000fe20000000000 */
[----:B------:R-:W-:Y:S02]  /*46d0*/  IMAD.IADD R7, R5, 0x1, -R167 ;  /* 0x0000000105077824 */ /* 0x000fe400078e0aa7 */
[----:B------:R2:W-:Y:S01]  /*46e0*/  I2F R170, R6 ;  /* 0x0000000600aa7306 */ /* 0x0005e20000201400 */
[----:B-1----:R-:W-:Y:S01]  /*46f0*/  HMMA.16816.F32.BF16 R68, R8, R48, R52 ;  /* 0x000000300844723c */ /* 0x002fe20000041834 */
[----:B--2---:R-:W-:-:S07]  /*4700*/  MOV R6, R2 ;  /* 0x0000000200067202 */ /* 0x004fce0000000f00 */
[-C--:B------:R-:W-:Y:S01]  /*4710*/  HMMA.16816.F32.BF16 R52, R20, R62.reuse, R72 ;  /* 0x0000003e1434723c */ /* 0x080fe20000041848 */
[----:B------:R-:W-:Y:S01]  /*4720*/  IABS R2, R7 ;  /* 0x0000000700027213 */ /* 0x000fe20000000000 */
[----:B------:R1:W-:Y:S06]  /*4730*/  I2F R166, R6 ;  /* 0x0000000600a67306 */ /* 0x0003ec0000201400 */
[----:B------:R-:W-:Y:S02]  /*4740*/  HMMA.16816.F32.BF16 R60, R16, R62, R76 ;  /* 0x0000003e103c723c */ /* 0x000fe4000004184c */
[----:B------:R2:W-:Y:S06]  /*4750*/  I2F R151, R2 ;  /* 0x0000000200977306 */ /* 0x0005ec0000201400 */
[----:B------:R-:W-:Y:S01]  /*4760*/  HMMA.16816.F32.BF16 R72, R28, R44, R92 ;  /* 0x0000002c1c48723c */ /* 0x000fe2000004185c */
[----:B-1----:R-:W-:-:S02]  /*4770*/  IMAD.IADD R6, R5, 0x1, -R168 ;  /* 0x0000000105067824 */ /* 0x002fc400078e0aa8 */
[----:B------:R-:W-:-:S03]  /*4780*/  IMAD.IADD R5, R5, 0x1, -R169 ;  /* 0x0000000105057824 */ /* 0x000fc600078e0aa9 */
[----:B------:R-:W-:Y:S02]  /*4790*/  IABS R6, R6 ;  /* 0x0000000600067213 */ /* 0x000fe40000000000 */
[----:B------:R-:W-:Y:S01]  /*47a0*/  HMMA.16816.F32.BF16 R76, R24, R44, R84 ;  /* 0x0000002c184c723c */ /* 0x000fe20000041854 */
[----:B------:R-:W-:Y:S02]  /*47b0*/  IABS R5, R5 ;  /* 0x0000000500057213 */ /* 0x000fe40000000000 */
[----:B--2---:R-:W-:Y:S02]  /*47c0*/  MOV R2, R6 ;  /* 0x0000000600027202 */ /* 0x004fe40000000f00 */
[----:B------:R1:W-:Y:S03]  /*47d0*/  I2F R128, R5 ;  /* 0x0000000500807306 */ /* 0x0003e60000201400 */
[----:B------:R-:W-:Y:S01]  /*47e0*/  HMMA.16816.F32.BF16 R84, R8, R50, R60 ;  /* 0x000000320854723c */ /* 0x000fe2000004183c */
[----:B------:R-:W2:Y:S04]  /*47f0*/  LDSM.16.M88.4 R60, [R235+0x3000] ;  /* 0x00300000eb3c783b */ /* 0x000ea80000000200 */
[----:B------:R3:W-:Y:S03]  /*4800*/  I2F R129, R2 ;  /* 0x0000000200817306 */ /* 0x0007e60000201400 */
[----:B------:R-:W-:Y:S01]  /*4810*/  HMMA.16816.F32.BF16 R72, R20, R56, R72 ;  /* 0x000000381448723c */ /* 0x000fe20000041848 */
[----:B-1----:R-:W-:-:S07]  /*4820*/  IMAD.IADD R5, R3, 0x1, -R168 ;  /* 0x0000000103057824 */ /* 0x002fce00078e0aa8 */
[----:B------:R-:W-:Y:S01]  /*4830*/  HMMA.16816.F32.BF16 R92, R36, R64, R120 ;  /* 0x00000040245c723c */ /* 0x000fe20000041878 */
[----:B------:R-:W-:Y:S01]  /*4840*/  IABS R5, R5 ;  /* 0x0000000500057213 */ /* 0x000fe20000000000 */
[----:B---3--:R-:W-:-:S05]  /*4850*/  IMAD.IADD R2, R3, 0x1, -R167 ;  /* 0x0000000103027824 */ /* 0x008fca00078e0aa7 */
[----:B------:R-:W-:-:S04]  /*4860*/  IABS R2, R2 ;  /* 0x0000000200027213 */ /* 0x000fc80000000000 */
[----:B------:R1:W-:Y:S01]  /*4870*/  I2F R111, R2 ;  /* 0x00000002006f7306 */ /* 0x0003e20000201400 */
[----:B--2---:R-:W-:Y:S01]  /*4880*/  HMMA.16816.F32.BF16 R96, R24, R60, R96 ;  /* 0x0000003c1860723c */ /* 0x004fe20000041860 */
[----:B-1----:R-:W-:Y:S01]  /*4890*/  IADD3 R2, -R169, R3, RZ ;  /* 0x00000003a9027210 */ /* 0x002fe20007ffe1ff */
[----:B------:R-:W-:-:S10]  /*48a0*/  IMAD.MOV.U32 R3, RZ, RZ, R5 ;  /* 0x000000ffff037224 */ /* 0x000fd400078e0005 */
[----:B------:R-:W-:Y:S01]  /*48b0*/  HMMA.16816.F32.BF16 R92, R28, R60, R92 ;  /* 0x0000003c1c5c723c */ /* 0x000fe2000004185c */
[----:B------:R-:W-:Y:S01]  /*48c0*/  IABS R2, R2 ;  /* 0x0000000200027213 */ /* 0x000fe20000000000 */
[----:B------:R-:W-:Y:S08]  /*48d0*/  I2F R110, R3 ;  /* 0x00000003006e7306 */ /* 0x000ff00000201400 */
[----:B------:R1:W-:Y:S02]  /*48e0*/  I2F R109, R2 ;  /* 0x00000002006d7306 */ /* 0x0003e40000201400 */
[----:B-1----:R-:W-:-:S06]  /*48f0*/  FMUL.FTZ R2, R80, c[0x0][0x2ec] ;  /* 0x0000bb0050027a20 */ /* 0x002fcc0000410000 */
[----:B------:R1:W2:Y:S02]  /*4900*/  MUFU.TANH R6, R2 ;  /* 0x0000000200067308 */ /* 0x0002a40000002400 */
[----:B-1----:R-:W-:Y:S02]  /*4910*/  FMUL.FTZ R2, R81, c[0x0][0x2ec] ;  /* 0x0000bb0051027a20 */ /* 0x002fe40000410000 */
[----:B--2---:R-:W-:-:S04]  /*4920*/  FFMA.FTZ R6, R225, -UR4, R6 ;  /* 0x80000004e1067c23 */ /* 0x004fc80008010006 */
[----:B------:R1:W-:Y:S02]  /*4930*/  MUFU.TANH R212, R2 ;  /* 0x0000000200d47308 */ /* 0x0003e40000002400 */
[----:B-1----:R-:W-:-:S06]  /*4940*/  FMUL.FTZ R2, R82, c[0x0][0x2ec] ;  /* 0x0000bb0052027a20 */ /* 0x002fcc0000410000 */
[----:B------:R1:W2:Y:S02]  /*4950*/  MUFU.TANH R5, R2 ;  /* 0x0000000200057308 */ /* 0x0002a40000002400 */
[----:B-1----:R-:W-:Y:S02]  /*4960*/  FMUL.FTZ R2, R83, c[0x0][0x2ec] ;  /* 0x0000bb0053027a20 */ /* 0x002fe40000410000 */
[----:B------:R-:W-:Y:S01]  /*4970*/  HMMA.16816.F32.BF16 R80, R12, R50, R52 ;  /* 0x000000320c50723c */ /* 0x000fe20000041834 */
[----:B------:R-:W1:Y:S03]  /*4980*/  LDSM.16.M88.4 R48, [R229+0x2800] ;  /* 0x00280000e530783b */ /* 0x000e660000000200 */
[----:B------:R3:W-:Y:S01]  /*4990*/  MUFU.TANH R206, R2 ;  /* 0x0000000200ce7308 */ /* 0x0007e20000002400 */
[----:B--2---:R-:W-:-:S03]  /*49a0*/  FFMA.FTZ R5, R218, -UR4, R5 ;  /* 0x80000004da057c23 */ /* 0x004fc60008010005 */
[----:B------:R-:W-:Y:S01]  /*49b0*/  HMMA.16816.F32.BF16 R52, R16, R56, R76 ;  /* 0x000000381034723c */ /* 0x000fe2000004184c */
[----:B---3--:R-:W-:-:S04]  /*49c0*/  FMUL.FTZ R2, R68, c[0x0][0x2ec] ;  /* 0x0000bb0044027a20 */ /* 0x008fc80000410000 */
[----:B------:R2:W3:Y:S02]  /*49d0*/  MUFU.TANH R3, R2 ;  /* 0x0000000200037308 */ /* 0x0004e40000002400 */
[----:B--2---:R-:W-:Y:S02]  /*49e0*/  FMUL.FTZ R2, R69, c[0x0][0x2ec] ;  /* 0x0000bb0045027a20 */ /* 0x004fe40000410000 */
[----:B---3--:R-:W-:Y:S01]  /*49f0*/  FFMA.FTZ R3, R162, -UR4, R3 ;  /* 0x80000004a2037c23 */ /* 0x008fe20008010003 */
[----:B-1----:R-:W-:Y:S03]  /*4a00*/  HMMA.16816.F32.BF16 R76, R12, R48, R72 ;  /* 0x000000300c4c723c */ /* 0x002fe60000041848 */
[----:B------:R1:W2:Y:S01]  /*4a10*/  MUFU.TANH R160, R2 ;  /* 0x0000000200a07308 */ /* 0x0002a20000002400 */
[----:B------:R-:W-:Y:S01]  /*4a20*/  FSEL R162, R5, -INF , !P2 ;  /* 0xff80000005a27808 */ /* 0x000fe20005000000 */
[----:B------:R-:W-:-:S03]  /*4a30*/  FFMA.FTZ R5, R217, -UR4, R206 ;  /* 0x80000004d9057c23 */ /* 0x000fc600080100ce */
[----:B------:R-:W-:Y:S01]  /*4a40*/  HMMA.16816.F32.BF16 R72, R24, R46, R104 ;  /* 0x0000002e1848723c */ /* 0x000fe20000041868 */
[----:B-1----:R-:W-:-:S04]  /*4a50*/  FMUL.FTZ R2, R70, c[0x0][0x2ec] ;  /* 0x0000bb0046027a20 */ /* 0x002fc80000410000 */
[----:B------:R1:W-:Y:S02]  /*4a60*/  MUFU.TANH R7, R2 ;  /* 0x0000000200077308 */ /* 0x0003e40000002400 */
[----:B-1----:R-:W-:Y:S02]  /*4a70*/  FMUL.FTZ R2, R71, c[0x0][0x2ec] ;  /* 0x0000bb0047027a20 */ /* 0x002fe40000410000 */
[----:B------:R-:W-:Y:S04]  /*4a80*/  HMMA.16816.F32.BF16 R68, R28, R46, R100 ;  /* 0x0000002e1c44723c */ /* 0x000fe80000041864 */
[----:B------:R1:W-:Y:S02]  /*4a90*/  MUFU.TANH R158, R2 ;  /* 0x00000002009e7308 */ /* 0x0003e40000002400 */
[----:B-1----:R-:W-:-:S06]  /*4aa0*/  FMUL.FTZ R2, R80, c[0x0][0x2ec] ;  /* 0x0000bb0050027a20 */ /* 0x002fcc0000410000 */
[----:B------:R1:W-:Y:S11]  /*4ab0*/  MUFU.TANH R195, R2 ;  /* 0x0000000200c37308 */ /* 0x0003f60000002400 */
[----:B------:R-:W-:Y:S01]  /*4ac0*/  @!UPT UIADD3 URZ, URZ, URZ, URZ ;  /* 0x0000003f3f3ff290 */ /* 0x000fe2000fffe03f */
[-C--:B------:R-:W-:Y:S08]  /*4ad0*/  HMMA.16816.F32.BF16 R44, R20, R58.reuse, R68 ;  /* 0x0000003a142c723c */ /* 0x080ff00000041844 */
[----:B------:R-:W-:Y:S01]  /*4ae0*/  HMMA.16816.F32.BF16 R56, R16, R58, R72 ;  /* 0x0000003a1038723c */ /* 0x000fe20000041848 */
[----:B-1----:R-:W-:-:S07]  /*4af0*/  FMUL.FTZ R2, R81, c[0x0][0x2ec] ;  /* 0x0000bb0051027a20 */ /* 0x002fce0000410000 */
[----:B------:R-:W-:Y:S01]  /*4b00*/  HMMA.16816.F32.BF16 R68, R32, R66, R116 ;  /* 0x000000422044723c */ /* 0x000fe20000041874 */
[----:B------:R1:W-:Y:S07]  /*4b10*/  MUFU.TANH R202, R2 ;  /* 0x0000000200ca7308 */ /* 0x0003ee0000002400 */
[----:B------:R-:W-:Y:S01]  /*4b20*/  HMMA.16816.F32.BF16 R72, R12, R50, R44 ;  /* 0x000000320c48723c */ /* 0x000fe2000004182c */
[----:B------:R-:W-:Y:S07]  /*4b30*/  LDSM.16.M88.4 R44, [R229+0x3000] ;  /* 0x00300000e52c783b */ /* 0x000fee0000000200 */
[----:B------:R-:W-:Y:S01]  /*4b40*/  HMMA.16816.F32.BF16 R64, R36, R66, R132 ;  /* 0x000000422440723c */ /* 0x000fe20000041884 */
[----:B-1----:R-:W-:-:S04]  /*4b50*/  FMUL.FTZ R2, R82, c[0x0][0x2ec] ;  /* 0x0000bb0052027a20 */ /* 0x002fc80000410000 */
[----:B------:R1:W3:Y:S02]  /*4b60*/  MUFU.TANH R180, R2 ;  /* 0x0000000200b47308 */ /* 0x0002e40000002400 */
[----:B-1----:R-:W-:Y:S02]  /*4b70*/  FMUL.FTZ R2, R83, c[0x0][0x2ec] ;  /* 0x0000bb0053027a20 */ /* 0x002fe40000410000 */
[----:B------:R-:W-:Y:S01]  /*4b80*/  HMMA.16816.F32.BF16 R80, R8, R48, R52 ;  /* 0x000000300850723c */ /* 0x000fe20000041834 */
[----:B------:R-:W1:Y:S03]  /*4b90*/  LDSM.16.M88.4 R52, [R230+0xb000] ;  /* 0x00b00000e634783b */ /* 0x000e660000000200 */
[----:B------:R4:W-:Y:S02]  /*4ba0*/  MUFU.TANH R190, R2 ;  /* 0x0000000200be7308 */ /* 0x0009e40000002400 */
[----:B----4-:R-:W-:-:S06]  /*4bb0*/  FMUL.FTZ R2, R84, c[0x0][0x2ec] ;  /* 0x0000bb0054027a20 */ /* 0x010fcc0000410000 */
[----:B------:R4:W5:Y:S02]  /*4bc0*/  MUFU.TANH R159, R2 ;  /* 0x00000002009f7308 */ /* 0x0009640000002400 */
[----:B----4-:R-:W-:-:S06]  /*4bd0*/  FMUL.FTZ R2, R85, c[0x0][0x2ec] ;  /* 0x0000bb0055027a20 */ /* 0x010fcc0000410000 */
[----:B------:R4:W1:Y:S02]  /*4be0*/  MUFU.TANH R181, R2 ;  /* 0x0000000200b57308 */ /* 0x0008640000002400 */
[----:B----4-:R-:W-:-:S06]  /*4bf0*/  FMUL.FTZ R2, R86, c[0x0][0x2ec] ;  /* 0x0000bb0056027a20 */ /* 0x010fcc0000410000 */
[----:B------:R4:W-:Y:S02]  /*4c00*/  MUFU.TANH R121, R2 ;  /* 0x0000000200797308 */ /* 0x0009e40000002400 */
[----:B----4-:R-:W-:Y:S02]  /*4c10*/  FMUL.FTZ R2, R87, c[0x0][0x2ec] ;  /* 0x0000bb0057027a20 */ /* 0x010fe40000410000 */
[----:B------:R-:W-:Y:S04]  /*4c20*/  HMMA.16816.F32.BF16 R84, R8, R50, R56 ;  /* 0x000000320854723c */ /* 0x000fe80000041838 */
[----:B------:R4:W-:Y:S04]  /*4c30*/  MUFU.TANH R123, R2 ;  /* 0x00000002007b7308 */ /* 0x0009e80000002400 */
[-C--:B-1----:R-:W-:Y:S08]  /*4c40*/  HMMA.16816.F32.BF16 R56, R16, R52.reuse, R96 ;  /* 0x000000341038723c */ /* 0x082ff00000041860 */
[----:B------:R-:W-:Y:S01]  /*4c50*/  HMMA.16816.F32.BF16 R48, R20, R52, R92 ;  /* 0x000000341430723c */ /* 0x000fe2000004185c */
[----:B----4-:R-:W-:-:S04]  /*4c60*/  FMUL.FTZ R2, R76, c[0x0][0x2ec] ;  /* 0x0000bb004c027a20 */ /* 0x010fc80000410000 */
[----:B------:R1:W-:Y:S11]  /*4c70*/  MUFU.TANH R122, R2 ;  /* 0x00000002007a7308 */ /* 0x0003f60000002400 */
[----:B------:R-:W-:Y:S01]  /*4c80*/  HMMA.16816.F32.BF16 R92, R8, R44, R56 ;  /* 0x0000002c085c723c */ /* 0x000fe20000041838 */
[----:B-1----:R-:W-:-:S07]  /*4c90*/  FMUL.FTZ R2, R77, c[0x0][0x2ec] ;  /* 0x0000bb004d027a20 */ /* 0x002fce0000410000 */
[----:B------:R-:W-:Y:S01]  /*4ca0*/  HMMA.16816.F32.BF16 R56, R40, R124, R140 ;  /* 0x0000007c2838723c */ /* 0x000fe2000004188c */
[----:B------:R1:W-:Y:S02]  /*4cb0*/  MUFU.TANH R179, R2 ;  /* 0x0000000200b37308 */ /* 0x0003e40000002400 */
[----:B-1----:R-:W-:-:S06]  /*4cc0*/  FMUL.FTZ R2, R78, c[0x0][0x2ec] ;  /* 0x0000bb004e027a20 */ /* 0x002fcc0000410000 */
[----:B------:R1:W4:Y:S02]  /*4cd0*/  MUFU.TANH R115, R2 ;  /* 0x0000000200737308 */ /* 0x0003240000002400 */
[----:B-1----:R-:W-:Y:S02]  /*4ce0*/  FMUL.FTZ R2, R79, c[0x0][0x2ec] ;  /* 0x0000bb004f027a20 */ /* 0x002fe40000410000 */
[----:B------:R-:W1:Y:S04]  /*4cf0*/  LDSM.16.M88.4 R76, [R224+0xb800] ;  /* 0x00b80000e04c783b */ /* 0x000e680000000200 */
[----:B------:R2:W-:Y:S02]  /*4d00*/  MUFU.TANH R120, R2 ;  /* 0x0000000200787308 */ /* 0x0005e40000002400 */
[----:B--2---:R-:W-:-:S06]  /*4d10*/  FMUL.FTZ R2, R80, c[0x0][0x2ec] ;  /* 0x0000bb0050027a20 */ /* 0x004fcc0000410000 */
[----:B------:R2:W1:Y:S02]  /*4d20*/  MUFU.TANH R113, R2 ;  /* 0x0000000200717308 */ /* 0x0004640000002400 */
[----:B--2---:R-:W-:-:S06]  /*4d30*/  FMUL.FTZ R2, R81, c[0x0][0x2ec] ;  /* 0x0000bb0051027a20 */ /* 0x004fcc0000410000 */
[----:B------:R2:W-:Y:S02]  /*4d40*/  MUFU.TANH R114, R2 ;  /* 0x0000000200727308 */ /* 0x0005e40000002400 */
[----:B--2---:R-:W-:-:S06]  /*4d50*/  FMUL.FTZ R2, R82, c[0x0][0x2ec] ;  /* 0x0000bb0052027a20 */ /* 0x004fcc0000410000 */
[----:B------:R2:W-:Y:S02]  /*4d60*/  MUFU.TANH R105, R2 ;  /* 0x0000000200697308 */ /* 0x0005e40000002400 */
[----:B--2---:R-:W-:Y:S02]  /*4d70*/  FMUL.FTZ R2, R83, c[0x0][0x2ec] ;  /* 0x0000bb0053027a20 */ /* 0x004fe40000410000 */
[-C--:B------:R-:W-:Y:S01]  /*4d80*/  HMMA.16816.F32.BF16 R80, R24, R62.reuse, R68 ;  /* 0x0000003e1850723c */ /* 0x080fe20000041844 */
[----:B------:R-:W2:Y:S03]  /*4d90*/  LDSM.16.M88.4 R68, [R235+0x3800] ;  /* 0x00380000eb44783b */ /* 0x000ea60000000200 */
[----:B------:R1:W-:Y:S04]  /*4da0*/  MUFU.TANH R106, R2 ;  /* 0x00000002006a7308 */ /* 0x0003e80000002400 */
[----:B------:R-:W-:Y:S08]  /*4db0*/  HMMA.16816.F32.BF16 R60, R28, R62, R64 ;  /* 0x0000003e1c3c723c */ /* 0x000ff00000041840 */
        /* <DEDUP_REMOVED lines=8> */
[----:B------:R-:W-:Y:S08]  /*4e40*/  HMMA.16816.F32.BF16 R52, R32, R76, R56 ;  /* 0x0000004c2034723c */ /* 0x000ff00000041838 */
[----:B------:R-:W-:Y:S01]  /*4e50*/  HMMA.16816.F32.BF16 R56, R88, R130, R220 ;  /* 0x000000825838723c */ /* 0x000fe200000418dc */
[----:B-1----:R-:W-:-:S04]  /*4e60*/  FMUL.FTZ R2, R74, c[0x0][0x2ec] ;  /* 0x0000bb004a027a20 */ /* 0x002fc80000410000 */
[----:B------:R1:W-:Y:S03]  /*4e70*/  MUFU.TANH R103, R2 ;  /* 0x0000000200677308 */ /* 0x0003e60000002400 */
[----:B--2---:R-:W-:Y:S08]  /*4e80*/  HMMA.16816.F32.BF16 R48, R28, R68, R48 ;  /* 0x000000441c30723c */ /* 0x004ff00000041830 */
[----:B------:R-:W-:Y:S01]  /*4e90*/  HMMA.16816.F32.BF16 R60, R12, R46, R60 ;  /* 0x0000002e0c3c723c */ /* 0x000fe2000004183c */
[----:B-1----:R-:W-:-:S02]  /*4ea0*/  FMUL.FTZ R2, R75, c[0x0][0x2ec] ;  /* 0x0000bb004b027a20 */ /* 0x002fc40000410000 */
[----:B------:R-:W1:Y:S05]  /*4eb0*/  LDSM.16.M88.4 R72, [R230+0xb800] ;  /* 0x00b80000e648783b */ /* 0x000e6a0000000200 */
[----:B------:R-:W-:Y:S01]  /*4ec0*/  HMMA.16816.F32.BF16 R40, R40, R126, R56 ;  /* 0x0000007e2828723c */ /* 0x000fe20000041838 */
[----:B------:R2:W-:Y:S07]  /*4ed0*/  MUFU.TANH R104, R2 ;  /* 0x0000000200687308 */ /* 0x0005ee0000002400 */
[----:B------:R-:W-:Y:S08]  /*4ee0*/  HMMA.16816.F32.BF16 R80, R8, R46, R80 ;  /* 0x0000002e0850723c */ /* 0x000ff00000041850 */
[----:B------:R-:W-:-:S02]  /*4ef0*/  FMUL.FTZ R63, R63, c[0x0][0x2ec] ;  /* 0x0000bb003f3f7a20 */ /* 0x000fc40000410000 */
[----:B--2---:R-:W-:-:S04]  /*4f00*/  FMUL.FTZ R2, R84, c[0x0][0x2ec] ;  /* 0x0000bb0054027a20 */ /* 0x004fc80000410000 */
[----:B------:R2:W-:Y:S02]  /*4f10*/  MUFU.TANH R100, R2 ;  /* 0x0000000200647308 */ /* 0x0005e40000002400 */
[----:B------:R-:W-:Y:S06]  /*4f20*/  HMMA.16816.F32.BF16 R32, R32, R78, R40 ;  /* 0x0000004e2020723c */ /* 0x000fec0000041828 */
[----:B------:R-:W-:Y:S01]  /*4f30*/  MUFU.TANH R63, R63 ;  /* 0x0000003f003f7308 */ /* 0x000fe20000002400 */
[----:B------:R-:W-:Y:S01]  /*4f40*/  FSEL R41, R3, -INF , !P2 ;  /* 0xff80000003297808 */ /* 0x000fe20005000000 */
[----:B------:R-:W-:Y:S01]  /*4f50*/  FFMA.FTZ R3, R216, -UR4, R160 ;  /* 0x80000004d8037c23 */ /* 0x000fe200080100a0 */
[----:B------:R-:W-:Y:S01]  /*4f60*/  FSEL R160, R5, -INF , !P1 ;  /* 0xff80000005a07808 */ /* 0x000fe20004800000 */
[----:B---3--:R-:W-:-:S02]  /*4f70*/  FFMA.FTZ R5, R215, -UR4, R180 ;  /* 0x80000004d7057c23 */ /* 0x008fc400080100b4 */
[----:B------:R-:W-:Y:S02]  /*4f80*/  FMUL.FTZ R83, R83, c[0x0][0x2ec] ;  /* 0x0000bb0053537a20 */ /* 0x000fe40000410000 */
[----:B--2---:R-:W-:Y:S01]  /*4f90*/  FMUL.FTZ R2, R85, c[0x0][0x2ec] ;  /* 0x0000bb0055027a20 */ /* 0x004fe20000410000 */
[----:B-1----:R-:W-:Y:S01]  /*4fa0*/  HMMA.16816.F32.BF16 R44, R20, R72, R48 ;  /* 0x00000048142c723c */ /* 0x002fe20000041830 */
[----:B------:R-:W-:Y:S02]  /*4fb0*/  FMUL.FTZ R80, R80, c[0x0][0x2ec] ;  /* 0x0000bb0050507a20 */ /* 0x000fe40000410000 */
[----:B------:R1:W-:Y:S01]  /*4fc0*/  MUFU.TANH R102, R2 ;  /* 0x0000000200667308 */ /* 0x0003e20000002400 */
[----:B------:R-:W-:Y:S02]  /*4fd0*/  FMUL.FTZ R81, R81, c[0x0][0x2ec] ;  /* 0x0000bb0051517a20 */ /* 0x000fe40000410000 */
[----:B------:R-:W-:Y:S02]  /*4fe0*/  FMUL.FTZ R82, R82, c[0x0][0x2ec] ;  /* 0x0000bb0052527a20 */ /* 0x000fe40000410000 */
[----:B------:R-:W-:Y:S03]  /*4ff0*/  HMMA.16816.F32.BF16 R48, R24, R68, R52 ;  /* 0x000000441830723c */ /* 0x000fe60000041834 */
[----:B------:R-:W-:Y:S05]  /*5000*/  MUFU.TANH R83, R83 ;  /* 0x0000005300537308 */ /* 0x000fea0000002400 */
[----:B------:R-:W-:Y:S01]  /*5010*/  HMMA.16816.F32.BF16 R52, R36, R78, R144 ;  /* 0x0000004e2434723c */ /* 0x000fe20000041890 */
[----:B-1----:R-:W-:-:S02]  /*5020*/  FMUL.FTZ R2, R86, c[0x0][0x2ec] ;  /* 0x0000bb0056027a20 */ /* 0x002fc40000410000 */
[----:B------:R-:W1:Y:S05]  /*5030*/  MUFU.TANH R80, R80 ;  /* 0x0000005000507308 */ /* 0x000e6a0000002400 */
[----:B------:R-:W-:Y:S03]  /*5040*/  HMMA.16816.F32.BF16 R24, R24, R70, R32 ;  /* 0x000000461818723c */ /* 0x000fe60000041820 */
[----:B------:R2:W-:Y:S04]  /*5050*/  MUFU.TANH R96, R2 ;  /* 0x0000000200607308 */ /* 0x0005e80000002400 */
[----:B------:R-:W-:Y:S01]  /*5060*/  FSEL R35, R3, -INF , !P1 ;  /* 0xff80000003237808 */ /* 0x000fe20004800000 */
[----:B------:R-:W-:Y:S01]  /*5070*/  HMMA.16816.F32.BF16 R36, R16, R72, R48 ;  /* 0x000000481024723c */ /* 0x000fe20000041830 */
[----:B-----5:R-:W-:Y:S01]  /*5080*/  FFMA.FTZ R3, R213, -UR4, R159 ;  /* 0x80000004d5037c23 */ /* 0x020fe2000801009f */
[----:B------:R-:W-:Y:S01]  /*5090*/  FSEL R159, R5, -INF , !P0 ;  /* 0xff800000059f7808 */ /* 0x000fe20004000000 */
[----:B------:R-:W-:Y:S01]  /*50a0*/  FFMA.FTZ R5, R211, -UR4, R190 ;  /* 0x80000004d3057c23 */ /* 0x000fe200080100be */
[----:B------:R-:W-:Y:S02]  /*50b0*/  MUFU.TANH R81, R81 ;  /* 0x0000005100517308 */ /* 0x000fe40000002400 */
[----:B------:R-:W-:Y:S01]  /*50c0*/  FSEL R33, R3, -INF , !P0 ;  /* 0xff80000003217808 */ /* 0x000fe20004000000 */
[----:B------:R-:W-:Y:S01]  /*50d0*/  FFMA.FTZ R3, R209, -UR4, R181 ;  /* 0x80000004d1037c23 */ /* 0x000fe200080100b5 */
[----:B------:R-:W-:Y:S01]  /*50e0*/  HMMA.16816.F32.BF16 R28, R28, R70, R52 ;  /* 0x000000461c1c723c */ /* 0x000fe20000041834 */
[----:B------:R-:W-:Y:S01]  /*50f0*/  FSEL R156, R5, -INF , !P6 ;  /* 0xff800000059c7808 */ /* 0x000fe20007000000 */
[----:B----4-:R-:W-:-:S02]  /*5100*/  FFMA.FTZ R5, R207, -UR4, R115 ;  /* 0x80000004cf057c23 */ /* 0x010fc40008010073 */
[----:B--2---:R-:W-:Y:S01]  /*5110*/  FMUL.FTZ R2, R87, c[0x0][0x2ec] ;  /* 0x0000bb0057027a20 */ /* 0x004fe20000410000 */
[----:B------:R-:W-:Y:S01]  /*5120*/  FSEL R32, R3, -INF , !P6 ;  /* 0xff80000003207808 */ /* 0x000fe20007000000 */
[----:B------:R-:W-:Y:S01]  /*5130*/  FFMA.FTZ R3, R205, -UR4, R113 ;  /* 0x80000004cd037c23 */ /* 0x000fe20008010071 */
[----:B------:R-:W2:Y:S01]  /*5140*/  MUFU.TANH R82, R82 ;  /* 0x0000005200527308 */ /* 0x000ea20000002400 */
[----:B------:R-:W-:Y:S07]  /*5150*/  HMMA.16816.F32.BF16 R16, R16, R74, R24 ;  /* 0x0000004a1010723c */ /* 0x000fee0000041818 */
[----:B------:R3:W-:Y:S01]  /*5160*/  MUFU.TANH R98, R2 ;  /* 0x0000000200627308 */ /* 0x0007e20000002400 */
[----:B-1----:R-:W-:-:S08]  /*5170*/  FFMA.FTZ R24, R184, -UR4, R80 ;  /* 0x80000004b8187c23 */ /* 0x002fd00008010050 */
[----:B------:R-:W-:Y:S01]  /*5180*/  HMMA.16816.F32.BF16 R28, R20, R74, R28 ;  /* 0x0000004a141c723c */ /* 0x000fe2000004181c */
[----:B---3--:R-:W-:-:S06]  /*5190*/  FMUL.FTZ R2, R64, c[0x0][0x2ec] ;  /* 0x0000bb0040027a20 */ /* 0x008fcc0000410000 */
[----:B--2---:R-:W-:Y:S01]  /*51a0*/  FFMA.FTZ R23, R178, -UR4, R82 ;  /* 0x80000004b2177c23 */ /* 0x004fe20008010052 */
[----:B------:R1:W-:Y:S01]  /*51b0*/  MUFU.TANH R97, R2 ;  /* 0x0000000200617308 */ /* 0x0003e20000002400 */
[----:B------:R-:W-:Y:S02]  /*51c0*/  FFMA.FTZ R22, R177, -UR4, R63 ;  /* 0x80000004b1167c23 */ /* 0x000fe4000801003f */
[----:B-1----:R-:W-:-:S05]  /*51d0*/  FMUL.FTZ R2, R65, c[0x0][0x2ec] ;  /* 0x0000bb0041027a20 */ /* 0x002fca0000410000 */
[----:B------:R1:W-:Y:S02]  /*51e0*/  MUFU.TANH R101, R2 ;  /* 0x0000000200657308 */ /* 0x0003e40000002400 */
[----:B-1----:R-:W-:-:S06]  /*51f0*/  FMUL.FTZ R2, R66, c[0x0][0x2ec] ;  /* 0x0000bb0042027a20 */ /* 0x002fcc0000410000 */
[----:B------:R1:W-:Y:S02]  /*5200*/  MUFU.TANH R86, R2 ;  /* 0x0000000200567308 */ /* 0x0003e40000002400 */
[----:B-1----:R-:W-:Y:S02]  /*5210*/  FMUL.FTZ R2, R67, c[0x0][0x2ec] ;  /* 0x0000bb0043027a20 */ /* 0x002fe40000410000 */
[----:B------:R-:W1:Y:S01]  /*5220*/  LDSM.16.M88.4 R64, [R229+0x3800] ;  /* 0x00380000e540783b */ /* 0x000e620000000200 */
[----:B------:R-:W-:-:S04]  /*5230*/  DEPBAR.LE SB0, 0x0 ;  /* 0x000080000000791a */ /* 0x000fc80000000000 */
[----:B------:R2:W-:Y:S02]  /*5240*/  MUFU.TANH R99, R2 ;  /* 0x0000000200637308 */ /* 0x0005e40000002400 */
[----:B--2---:R-:W-:-:S06]  /*5250*/  FMUL.FTZ R2, R92, c[0x0][0x2ec] ;  /* 0x0000bb005c027a20 */ /* 0x004fcc0000410000 */
[----:B------:R2:W-:Y:S01]  /*5260*/  MUFU.TANH R84, R2 ;  /* 0x0000000200547308 */ /* 0x0005e20000002400 */
[----:B-1----:R-:W-:Y:S01]  /*5270*/  HMMA.16816.F32.BF16 R36, R8, R64, R36 ;  /* 0x000000400824723c */ /* 0x002fe20000041824 */
[----:B--2---:R-:W-:-:S06]  /*5280*/  FMUL.FTZ R2, R93, c[0x0][0x2ec] ;  /* 0x0000bb005d027a20 */ /* 0x004fcc0000410000 */
[----:B------:R1:W-:Y:S01]  /*5290*/  MUFU.TANH R87, R2 ;  /* 0x0000000200577308 */ /* 0x0003e20000002400 */
[C---:B------:R-:W-:Y:S08]  /*52a0*/  HMMA.16816.F32.BF16 R44, R12.reuse, R64, R44 ;  /* 0x000000400c2c723c */ /* 0x040ff0000004182c */
[----:B------:R-:W-:Y:S01]  /*52b0*/  HMMA.16816.F32.BF16 R28, R12, R66, R28 ;  /* 0x000000420c1c723c */ /* 0x000fe2000004181c */
[----:B-1----:R-:W-:-:S06]  /*52c0*/  FMUL.FTZ R2, R94, c[0x0][0x2ec] ;  /* 0x0000bb005e027a20 */ /* 0x002fcc0000410000 */
[----:B------:R-:W-:Y:S01]  /*52d0*/  FFMA.FTZ R12, R175, -UR4, R83 ;  /* 0x80000004af0c7c23 */ /* 0x000fe20008010053 */
[----:B------:R-:W-:Y:S01]  /*52e0*/  HMMA.16816.F32.BF16 R8, R8, R66, R16 ;  /* 0x000000420808723c */ /* 0x000fe20000041810 */
[----:B------:R1:W-:Y:S01]  /*52f0*/  MUFU.TANH R77, R2 ;  /* 0x00000002004d7308 */ /* 0x0003e20000002400 */
[----:B------:R-:W-:-:S05]  /*5300*/  FMUL.FTZ R36, R36, c[0x0][0x2ec] ;  /* 0x0000bb0024247a20 */ /* 0x000fca0000410000 */
[----:B------:R-:W-:Y:S02]  /*5310*/  FFMA.FTZ R17, R176, -UR4, R81 ;  /* 0x80000004b0117c23 */ /* 0x000fe40008010051 */
[----:B------:R-:W-:Y:S01]  /*5320*/  FMUL.FTZ R45, R45, c[0x0][0x2ec] ;  /* 0x0000bb002d2d7a20 */ /* 0x000fe20000410000 */
[----:B------:R-:W2:Y:S01]  /*5330*/  MUFU.TANH R20, R36 ;  /* 0x0000002400147308 */ /* 0x000ea20000002400 */
[----:B------:R-:W-:Y:S02]  /*5340*/  FMUL.FTZ R44, R44, c[0x0][0x2ec] ;  /* 0x0000bb002c2c7a20 */ /* 0x000fe40000410000 */
[----:B------:R-:W-:Y:S02]  /*5350*/  FMUL.FTZ R47, R47, c[0x0][0x2ec] ;  /* 0x0000bb002f2f7a20 */ /* 0x000fe40000410000 */
[----:B------:R-:W-:Y:S02]  /*5360*/  FMUL.FTZ R46, R46, c[0x0][0x2ec] ;  /* 0x0000bb002e2e7a20 */ /* 0x000fe40000410000 */
[----:B-1----:R-:W-:Y:S01]  /*5370*/  FMUL.FTZ R2, R95, c[0x0][0x2ec] ;  /* 0x0000bb005f027a20 */ /* 0x002fe20000410000 */
[----:B------:R-:W-:Y:S06]  /*5380*/  MUFU.TANH R49, R45 ;  /* 0x0000002d00317308 */ /* 0x000fec0000002400 */
[----:B------:R-:W-:-:S02]  /*5390*/  FMUL.FTZ R9, R9, c[0x0][0x2ec] ;  /* 0x0000bb0009097a20 */ /* 0x000fc40000410000 */
[----:B------:R1:W-:Y:S01]  /*53a0*/  MUFU.TANH R85, R2 ;  /* 0x0000000200557308 */ /* 0x0003e20000002400 */
[----:B------:R-:W-:Y:S02]  /*53b0*/  FMUL.FTZ R8, R8, c[0x0][0x2ec] ;  /* 0x0000bb0008087a20 */ /* 0x000fe40000410000 */
[----:B------:R-:W-:Y:S02]  /*53c0*/  FMUL.FTZ R11, R11, c[0x0][0x2ec] ;  /* 0x0000bb000b0b7a20 */ /* 0x000fe40000410000 */
[----:B--2---:R-:W-:-:S03]  /*53d0*/  FFMA.FTZ R16, R173, -UR4, R20 ;  /* 0x80000004ad107c23 */ /* 0x004fc60008010014 */
[----:B------:R2:W-:Y:S01]  /*53e0*/  MUFU.TANH R50, R44 ;  /* 0x0000002c00327308 */ /* 0x0005e20000002400 */
[----:B-1----:R-:W-:-:S07]  /*53f0*/  FMUL.FTZ R2, R60, c[0x0][0x2ec] ;  /* 0x0000bb003c027a20 */ /* 0x002fce0000410000 */
[----:B------:R-:W1:Y:S01]  /*5400*/  MUFU.TANH R47, R47 ;  /* 0x0000002f002f7308 */ /* 0x000e620000002400 */
[----:B--2---:R-:W-:-:S07]  /*5410*/  FSEL R44, R3, -INF , !P5 ;  /* 0xff800000032c7808 */ /* 0x004fce0006800000 */
[----:B------:R2:W-:Y:S01]  /*5420*/  MUFU.TANH R76, R2 ;  /* 0x00000002004c7308 */ /* 0x0005e20000002400 */
[----:B------:R-:W-:-:S05]  /*5430*/  FFMA.FTZ R3, R201, -UR4, R114 ;  /* 0x80000004c9037c23 */ /* 0x000fca0008010072 */
[----:B------:R-:W-:Y:S01]  /*5440*/  FSEL R48, R3, -INF , !P4 ;  /* 0xff80000003307808 */ /* 0x000fe20006000000 */
[----:B------:R-:W-:Y:S01]  /*5450*/  FFMA.FTZ R3, R198, -UR4, R100 ;  /* 0x80000004c6037c23 */ /* 0x000fe20008010064 */
[----:B------:R-:W3:Y:S01]  /*5460*/  MUFU.TANH R13, R9 ;  /* 0x00000009000d7308 */ /* 0x000ee20000002400 */
[----:B-1----:R-:W-:Y:S02]  /*5470*/  FFMA.FTZ R20, R171, -UR4, R47 ;  /* 0x80000004ab147c23 */ /* 0x002fe4000801002f */
[----:B--2---:R-:W-:-:S05]  /*5480*/  FMUL.FTZ R2, R61, c[0x0][0x2ec] ;  /* 0x0000bb003d027a20 */ /* 0x004fca0000410000 */
[----:B------:R-:W1:Y:S01]  /*5490*/  MUFU.TANH R14, R8 ;  /* 0x00000008000e7308 */ /* 0x000e620000002400 */
[----:B---3--:R-:W-:-:S07]  /*54a0*/  FFMA.FTZ R13, R128, -UR4, R13 ;  /* 0x80000004800d7c23 */ /* 0x008fce000801000d */
[----:B------:R2:W-:Y:S08]  /*54b0*/  MUFU.TANH R60, R2 ;  /* 0x00000002003c7308 */ /* 0x0005f00000002400 */
[----:B------:R-:W3:Y:S01]  /*54c0*/  MUFU.TANH R46, R46 ;  /* 0x0000002e002e7308 */ /* 0x000ee20000002400 */
[----:B-1----:R-:W-:Y:S02]  /*54d0*/  FFMA.FTZ R14, R129, -UR4, R14 ;  /* 0x80000004810e7c23 */ /* 0x002fe4000801000e */
[----:B--2---:R-:W-:-:S05]  /*54e0*/  FMUL.FTZ R2, R62, c[0x0][0x2ec] ;  /* 0x0000bb003e027a20 */ /* 0x004fca0000410000 */
[----:B------:R-:W1:Y:S01]  /*54f0*/  MUFU.TANH R8, R11 ;  /* 0x0000000b00087308 */ /* 0x000e620000002400 */
[----:B---3--:R-:W-:-:S07]  /*5500*/  FFMA.FTZ R21, R174, -UR4, R46 ;  /* 0x80000004ae157c23 */ /* 0x008fce000801002e */
[----:B------:R2:W3:Y:S01]  /*5510*/  MUFU.TANH R61, R2 ;  /* 0x00000002003d7308 */ /* 0x0004e20000002400 */
[----:B-1----:R-:W-:Y:S02]  /*5520*/  FFMA.FTZ R8, R109, -UR4, R8 ;  /* 0x800000046d087c23 */ /* 0x002fe40008010008 */
[----:B--2---:R-:W-:Y:S01]  /*5530*/  FFMA.FTZ R2, R161, -UR4, R7 ;  /* 0x80000004a1027c23 */ /* 0x004fe20008010007 */
[----:B------:R-:W-:Y:S01]  /*5540*/  FSEL R161, R6, -INF , !P2 ;  /* 0xff80000006a17808 */ /* 0x000fe20005000000 */
[----:B------:R-:W-:Y:S02]  /*5550*/  FFMA.FTZ R6, R227, -UR4, R212 ;  /* 0x80000004e3067c23 */ /* 0x000fe400080100d4 */
[----:B------:R-:W-:Y:S01]  /*5560*/  FMUL.FTZ R7, R37, c[0x0][0x2ec] ;  /* 0x0000bb0025077a20 */ /* 0x000fe20000410000 */
[----:B------:R-:W-:Y:S01]  /*5570*/  FSEL R42, R2, -INF , !P2 ;  /* 0xff800000022a7808 */ /* 0x000fe20005000000 */
[----:B------:R-:W-:Y:S01]  /*5580*/  FFMA.FTZ R2, R214, -UR4, R158 ;  /* 0x80000004d6027c23 */ /* 0x000fe2000801009e */
[----:B------:R-:W-:Y:S01]  /*5590*/  FSEL R158, R6, -INF , !P1 ;  /* 0xff800000069e7808 */ /* 0x000fe20004800000 */
[----:B------:R-:W-:Y:S01]  /*55a0*/  FFMA.FTZ R6, R236, -UR4, R195 ;  /* 0x80000004ec067c23 */ /* 0x000fe200080100c3 */
[----:B------:R1:W-:Y:S01]  /*55b0*/  MUFU.TANH R45, R7 ;  /* 0x00000007002d7308 */ /* 0x0003e20000002400 */
[----:B------:R-:W-:Y:S01]  /*55c0*/  BAR.SYNC.DEFER_BLOCKING 0x0 ;  /* 0x0000000000007b1d */ /* 0x000fe20000010000 */
[----:B------:R-:W-:Y:S01]  /*55d0*/  FSEL R37, R2, -INF , !P1 ;  /* 0xff80000002257808 */ /* 0x000fe20004800000 */
[----:B------:R-:W-:Y:S01]  /*55e0*/  FFMA.FTZ R2, R210, -UR4, R121 ;  /* 0x80000004d2027c23 */ /* 0x000fe20008010079 */
[----:B------:R-:W-:Y:S01]  /*55f0*/  FSEL R157, R6, -INF , !P0 ;  /* 0xff800000069d7808 */ /* 0x000fe20004000000 */
[----:B------:R-:W-:Y:S01]  /*5600*/  FFMA.FTZ R6, R238, -UR4, R202 ;  /* 0x80000004ee067c23 */ /* 0x000fe200080100ca */
[----:B------:R-:W-:Y:S01]  /*5610*/  ISETP.GE.AND P1, PT, R153, UR10, PT ;  /* 0x0000000a99007c0c */ /* 0x000fe2000bf26270 */
[----:B---3--:R-:W-:Y:S01]  /*5620*/  FFMA.FTZ R25, R185, -UR4, R61 ;  /* 0x80000004b9197c23 */ /* 0x008fe2000801003d */
[----:B------:R-:W-:Y:S01]  /*5630*/  FSEL R40, R2, -INF , !P0 ;  /* 0xff80000002287808 */ /* 0x000fe20004000000 */
[----:B------:R-:W-:Y:S01]  /*5640*/  FFMA.FTZ R2, R208, -UR4, R123 ;  /* 0x80000004d0027c23 */ /* 0x000fe2000801007b */
[----:B------:R-:W-:Y:S01]  /*5650*/  FSEL R154, R6, -INF , !P6 ;  /* 0xff800000069a7808 */ /* 0x000fe20007000000 */
[----:B------:R-:W-:Y:S01]  /*5660*/  FFMA.FTZ R6, R239, -UR4, R122 ;  /* 0x80000004ef067c23 */ /* 0x000fe2000801007a */
[----:B------:R-:W-:-:S02]  /*5670*/  ISETP.GE.AND P0, PT, R155, UR10, PT ;  /* 0x0000000a9b007c0c */ /* 0x000fc4000bf06270 */
[----:B------:R-:W-:Y:S01]  /*5680*/  FSEL R34, R2, -INF , !P6 ;  /* 0xff80000002227808 */ /* 0x000fe20007000000 */
[----:B------:R-:W-:Y:S01]  /*5690*/  FFMA.FTZ R2, R204, -UR4, R105 ;  /* 0x80000004cc027c23 */ /* 0x000fe20008010069 */
[----:B------:R-:W-:Y:S01]  /*56a0*/  FSEL R135, R6, -INF , !P5 ;  /* 0xff80000006877808 */ /* 0x000fe20006800000 */
[----:B-1----:R-:W-:Y:S01]  /*56b0*/  FMUL.FTZ R7, R38, c[0x0][0x2ec] ;  /* 0x0000bb0026077a20 */ /* 0x002fe20000410000 */
[----:B------:R-:W-:Y:S01]  /*56c0*/  FSEL R155, R5, -INF , !P5 ;  /* 0xff800000059b7808 */ /* 0x000fe20006800000 */
[----:B------:R-:W-:Y:S01]  /*56d0*/  FFMA.FTZ R6, R241, -UR4, R179 ;  /* 0x80000004f1067c23 */ /* 0x000fe200080100b3 */
[----:B------:R-:W-:Y:S01]  /*56e0*/  FSEL R54, R2, -INF , !P5 ;  /* 0xff80000002367808 */ /* 0x000fe20006800000 */
[----:B------:R1:W2:Y:S01]  /*56f0*/  MUFU.TANH R15, R7 ;  /* 0x00000007000f7308 */ /* 0x0002a20000002400 */
[----:B------:R-:W-:Y:S01]  /*5700*/  FFMA.FTZ R2, R199, -UR4, R106 ;  /* 0x80000004c7027c23 */ /* 0x000fe2000801006a */
[----:B------:R-:W-:Y:S01]  /*5710*/  FSEL R38, R3, -INF , !P3 ;  /* 0xff80000003267808 */ /* 0x000fe20005800000 */
[----:B------:R-:W-:Y:S01]  /*5720*/  FFMA.FTZ R5, R203, -UR4, R120 ;  /* 0x80000004cb057c23 */ /* 0x000fe20008010078 */
[----:B------:R-:W-:Y:S01]  /*5730*/  FSEL R152, R6, -INF , !P4 ;  /* 0xff80000006987808 */ /* 0x000fe20006000000 */
[----:B------:R-:W-:Y:S01]  /*5740*/  FFMA.FTZ R6, R244, -UR4, R107 ;  /* 0x80000004f4067c23 */ /* 0x000fe2000801006b */
[----:B------:R-:W-:Y:S01]  /*5750*/  FSEL R53, R2, -INF , !P4 ;  /* 0xff80000002357808 */ /* 0x000fe20006000000 */
[----:B------:R-:W-:Y:S01]  /*5760*/  FFMA.FTZ R2, R196, -UR4, R96 ;  /* 0x80000004c4027c23 */ /* 0x000fe20008010060 */
[----:B------:R-:W-:Y:S01]  /*5770*/  FSEL R153, R5, -INF , !P4 ;  /* 0xff80000005997808 */ /* 0x000fe20006000000 */
[----:B------:R-:W-:Y:S01]  /*5780*/  FFMA.FTZ R5, R200, -UR4, R103 ;  /* 0x80000004c8057c23 */ /* 0x000fe20008010067 */
[----:B------:R-:W-:Y:S01]  /*5790*/  ISETP.GE.AND P2, PT, R150, UR10, PT ;  /* 0x0000000a96007c0c */ /* 0x000fe2000bf46270 */
[----:B------:R-:W-:Y:S01]  /*57a0*/  FFMA.FTZ R3, R194, -UR4, R102 ;  /* 0x80000004c2037c23 */ /* 0x000fe20008010066 */
[----:B------:R-:W-:Y:S01]  /*57b0*/  FSEL R133, R6, -INF , !P3 ;  /* 0xff80000006857808 */ /* 0x000fe20005800000 */
[----:B------:R-:W-:Y:S01]  /*57c0*/  FFMA.FTZ R6, R246, -UR4, R112 ;  /* 0x80000004f6067c23 */ /* 0x000fe20008010070 */
[----:B------:R-:W-:Y:S01]  /*57d0*/  FSEL R139, R5, -INF , !P3 ;  /* 0xff800000058b7808 */ /* 0x000fe20005800000 */
[----:B------:R-:W-:Y:S01]  /*57e0*/  FFMA.FTZ R5, R197, -UR4, R104 ;  /* 0x80000004c5057c23 */ /* 0x000fe20008010068 */
[----:B------:R-:W-:Y:S01]  /*57f0*/  FSEL R36, R3, -INF , !P2 ;  /* 0xff80000003247808 */ /* 0x000fe20005000000 */
[----:B-1----:R-:W-:Y:S01]  /*5800*/  FMUL.FTZ R7, R39, c[0x0][0x2ec] ;  /* 0x0000bb0027077a20 */ /* 0x002fe20000410000 */
[----:B------:R-:W-:Y:S01]  /*5810*/  FSEL R39, R2, -INF , !P3 ;  /* 0xff80000002277808 */ /* 0x000fe20005800000 */
[----:B------:R-:W-:Y:S01]  /*5820*/  FFMA.FTZ R2, R193, -UR4, R98 ;  /* 0x80000004c1027c23 */ /* 0x000fe20008010062 */
[----:B------:R-:W-:Y:S01]  /*5830*/  FSEL R132, R6, -INF , !P2 ;  /* 0xff80000006847808 */ /* 0x000fe20005000000 */
[----:B------:R1:W3:Y:S01]  /*5840*/  MUFU.TANH R43, R7 ;  /* 0x00000007002b7308 */ /* 0x0002e20000002400 */
        /* <DEDUP_REMOVED lines=8> */
[----:B------:R-:W-:Y:S01]  /*58d0*/  FMUL.FTZ R3, R10, c[0x0][0x2ec] ;  /* 0x0000bb000a037a20 */ /* 0x000fe20000410000 */
[----:B------:R-:W-:Y:S01]  /*58e0*/  FSEL R183, R2, -INF , !P1 ;  /* 0xff80000002b77808 */ /* 0x000fe20004800000 */
[----:B------:R-:W-:Y:S01]  /*58f0*/  FFMA.FTZ R6, R188, -UR4, R99 ;  /* 0x80000004bc067c23 */ /* 0x000fe20008010063 */
[----:B------:R-:W-:Y:S01]  /*5900*/  FSEL R181, R5, -INF , !P1 ;  /* 0xff80000005b57808 */ /* 0x000fe20004800000 */
[----:B------:R4:W5:Y:S01]  /*5910*/  MUFU.TANH R9, R3 ;  /* 0x0000000300097308 */ /* 0x0009620000002400 */
[----:B------:R-:W-:Y:S01]  /*5920*/  FFMA.FTZ R5, R187, -UR4, R87 ;  /* 0x80000004bb057c23 */ /* 0x000fe20008010057 */
[----:B------:R-:W-:Y:S01]  /*5930*/  ISETP.GE.AND P1, PT, R169, UR10, PT ;  /* 0x0000000aa9007c0c */ /* 0x000fe2000bf26270 */
[----:B-1----:R-:W-:Y:S01]  /*5940*/  FMUL.FTZ R7, R28, c[0x0][0x2ec] ;  /* 0x0000bb001c077a20 */ /* 0x002fe20000410000 */
[----:B------:R-:W-:Y:S01]  /*5950*/  FSEL R171, R6, -INF , !P0 ;  /* 0xff80000006ab7808 */ /* 0x000fe20004000000 */
[----:B--2---:R-:W-:Y:S01]  /*5960*/  FFMA.FTZ R11, R172, -UR4, R15 ;  /* 0x80000004ac0b7c23 */ /* 0x004fe2000801000f */
[----:B------:R-:W-:Y:S01]  /*5970*/  FSEL R172, R5, -INF , !P0 ;  /* 0xff80000005ac7808 */ /* 0x000fe20004000000 */
[----:B------:R-:W-:Y:S01]  /*5980*/  FFMA.FTZ R28, R228, -UR4, R49 ;  /* 0x80000004e41c7c23 */ /* 0x000fe20008010031 */
[----:B------:R1:W2:Y:S01]  /*5990*/  MUFU.TANH R27, R7 ;  /* 0x00000007001b7308 */ /* 0x0002a20000002400 */
[----:B------:R-:W-:Y:S01]  /*59a0*/  FFMA.FTZ R15, R151, -UR4, R45 ;  /* 0x80000004970f7c23 */ /* 0x000fe2000801002d */
[----:B------:R-:W-:Y:S01]  /*59b0*/  ISETP.GE.AND P6, PT, R163, UR10, PT ;  /* 0x0000000aa3007c0c */ /* 0x000fe2000bfc6270 */
[----:B---3--:R-:W-:Y:S01]  /*59c0*/  FFMA.FTZ R10, R111, -UR4, R43 ;  /* 0x800000046f0a7c23 */ /* 0x008fe2000801002b */
[----:B------:R-:W-:-:S02]  /*59d0*/  ISETP.GE.AND P5, PT, R165, UR10, PT ;  /* 0x0000000aa5007c0c */ /* 0x000fc4000bfa6270 */
[----:B------:R-:W-:Y:S01]  /*59e0*/  ISETP.GE.AND P4, PT, R164, UR10, PT ;  /* 0x0000000aa4007c0c */ /* 0x000fe2000bf86270 */
[----:B----4-:R-:W-:Y:S01]  /*59f0*/  FFMA.FTZ R3, R186, -UR4, R85 ;  /* 0x80000004ba037c23 */ /* 0x010fe20008010055 */
[----:B------:R-:W-:Y:S01]  /*5a00*/  ISETP.GE.AND P3, PT, R167, UR10, PT ;  /* 0x0000000aa7007c0c */ /* 0x000fe2000bf66270 */
[----:B-----5:R-:W-:Y:S01]  /*5a10*/  FFMA.FTZ R9, R110, -UR4, R9 ;  /* 0x800000046e097c23 */ /* 0x020fe20008010009 */
[----:B------:R-:W-:Y:S02]  /*5a20*/  ISETP.GE.AND P2, PT, R168, UR10, PT ;  /* 0x0000000aa8007c0c */ /* 0x000fe4000bf46270 */
[----:B------:R-:W-:Y:S02]  /*5a30*/  FSEL R175, R3, -INF , !P0 ;  /* 0xff80000003af7808 */ /* 0x000fe40004000000 */
[----:B------:R-:W-:Y:S01]  /*5a40*/  LOP3.LUT R2, R189, R192, RZ, 0xfc, !PT ;  /* 0x000000c0bd027212 */ /* 0x000fe200078efcff */
[----:B-1----:R-:W-:Y:S01]  /*5a50*/  FMUL.FTZ R7, R29, c[0x0][0x2ec] ;  /* 0x0000bb001d077a20 */ /* 0x002fe20000410000 */
[----:B------:R-:W-:Y:S01]  /*5a60*/  IADD3 R241, R235, 0x1000, RZ ;  /* 0x00001000ebf17810 */ /* 0x000fe20007ffe0ff */
[----:B------:R-:W-:Y:S01]  /*5a70*/  FFMA.FTZ R29, R237, -UR4, R50 ;  /* 0x80000004ed1d7c23 */ /* 0x000fe20008010032 */
[C---:B------:R-:W-:Y:S01]  /*5a80*/  IADD3 R239, R235.reuse, 0x2000, RZ ;  /* 0x00002000ebef7810 */ /* 0x040fe20007ffe0ff */
[----:B------:R1:W3:Y:S01]  /*5a90*/  MUFU.TANH R26, R7 ;  /* 0x00000007001a7308 */ /* 0x0002e20000002400 */
[----:B--2---:R-:W-:Y:S01]  /*5aa0*/  FFMA.FTZ R27, R226, -UR4, R27 ;  /* 0x80000004e21b7c23 */ /* 0x004fe2000801001b */
[----:B------:R-:W-:-:S02]  /*5ab0*/  IADD3 R238, R235, 0x2800, RZ ;  /* 0x00002800ebee7810 */ /* 0x000fc40007ffe0ff */
[C---:B------:R-:W-:Y:S02]  /*5ac0*/  IADD3 R237, R235.reuse, 0x3000, RZ ;  /* 0x00003000ebed7810 */ /* 0x040fe40007ffe0ff */
[----:B------:R-:W-:Y:S02]  /*5ad0*/  IADD3 R236, R235, 0x3800, RZ ;  /* 0x00003800ebec7810 */ /* 0x000fe40007ffe0ff */
[----:B------:R-:W-:Y:S02]  /*5ae0*/  FSEL R168, R25, -INF , !P6 ;  /* 0xff80000019a87808 */ /* 0x000fe40007000000 */
[----:B------:R-:W-:Y:S02]  /*5af0*/  FSEL R174, R23, -INF , !P6 ;  /* 0xff80000017ae7808 */ /* 0x000fe40007000000 */
[----:B------:R-:W-:Y:S02]  /*5b00*/  FSEL R165, R22, -INF , !P5 ;  /* 0xff80000016a57808 */ /* 0x000fe40006800000 */
[----:B------:R-:W-:Y:S01]  /*5b10*/  FSEL R167, R17, -INF , !P5 ;  /* 0xff80000011a77808 */ /* 0x000fe20006800000 */
[----:B-1----:R-:W-:Y:S01]  /*5b20*/  FMUL.FTZ R7, R30, c[0x0][0x2ec] ;  /* 0x0000bb001e077a20 */ /* 0x002fe20000410000 */
[----:B------:R-:W-:Y:S01]  /*5b30*/  FSEL R173, R12, -INF , !P5 ;  /* 0xff8000000cad7808 */ /* 0x000fe20006800000 */
[----:B------:R-:W-:Y:S01]  /*5b40*/  FFMA.FTZ R30, R240, -UR4, R60 ;  /* 0x80000004f01e7c23 */ /* 0x000fe2000801003c */
[----:B------:R-:W-:Y:S01]  /*5b50*/  IADD3 R240, R235, 0x1800, RZ ;  /* 0x00001800ebf07810 */ /* 0x000fe20007ffe0ff */
[----:B------:R1:W2:Y:S01]  /*5b60*/  MUFU.TANH R19, R7 ;  /* 0x0000000700137308 */ /* 0x0002a20000002400 */
[----:B---3--:R-:W-:Y:S01]  /*5b70*/  FFMA.FTZ R26, R219, -UR4, R26 ;  /* 0x80000004db1a7c23 */ /* 0x008fe2000801001a */
[----:B------:R-:W-:-:S02]  /*5b80*/  FSEL R220, R29, -INF , !P4 ;  /* 0xff8000001ddc7808 */ /* 0x000fc40006000000 */
[----:B------:R-:W-:Y:S02]  /*5b90*/  FSEL R164, R30, -INF , !P5 ;  /* 0xff8000001ea47808 */ /* 0x000fe40006800000 */
[----:B------:R-:W-:Y:S02]  /*5ba0*/  FSEL R222, R21, -INF , !P4 ;  /* 0xff80000015de7808 */ /* 0x000fe40006000000 */
        /* <DEDUP_REMOVED lines=8> */
[----:B------:R1:W3:Y:S01]  /*5c30*/  MUFU.TANH R18, R7 ;  /* 0x0000000700127308 */ /* 0x0002e20000002400 */
[----:B--2---:R-:W-:Y:S01]  /*5c40*/  FFMA.FTZ R19, R170, -UR4, R19 ;  /* 0x80000004aa137c23 */ /* 0x004fe20008010013 */
[----:B------:R-:W-:-:S02]  /*5c50*/  FSEL R170, R24, -INF , !P6 ;  /* 0xff80000018aa7808 */ /* 0x000fc40007000000 */
[----:B------:R-:W-:Y:S02]  /*5c60*/  FSEL R250, R10, -INF , !P3 ;  /* 0xff8000000afa7808 */ /* 0x000fe40005800000 */
[----:B------:R-:W-:Y:S02]  /*5c70*/  FSEL R210, R27, -INF , !P2 ;  /* 0xff8000001bd27808 */ /* 0x000fe40005000000 */
[----:B------:R-:W-:Y:S02]  /*5c80*/  FSEL R212, R19, -INF , !P2 ;  /* 0xff80000013d47808 */ /* 0x000fe40005000000 */
[----:B------:R-:W-:Y:S02]  /*5c90*/  FSEL R214, R14, -INF , !P2 ;  /* 0xff8000000ed67808 */ /* 0x000fe40005000000 */
[----:B------:R-:W-:Y:S02]  /*5ca0*/  FSEL R249, R9, -INF , !P2 ;  /* 0xff80000009f97808 */ /* 0x000fe40005000000 */
[----:B------:R-:W-:Y:S01]  /*5cb0*/  FSEL R208, R26, -INF , !P1 ;  /* 0xff8000001ad07808 */ /* 0x000fe20004800000 */
[----:B-1----:R-:W-:Y:S01]  /*5cc0*/  FFMA.FTZ R7, R247, -UR4, R101 ;  /* 0x80000004f7077c23 */ /* 0x002fe20008010065 */
[----:B------:R-:W-:Y:S01]  /*5cd0*/  FSEL R211, R13, -INF , !P1 ;  /* 0xff8000000dd37808 */ /* 0x000fe20004800000 */
[----:B---3--:R-:W-:Y:S01]  /*5ce0*/  FFMA.FTZ R18, R166, -UR4, R18 ;  /* 0x80000004a6127c23 */ /* 0x008fe20008010012 */
[----:B------:R-:W-:-:S02]  /*5cf0*/  FSEL R166, R31, -INF , !P6 ;  /* 0xff8000001fa67808 */ /* 0x000fc40007000000 */
[----:B------:R-:W-:Y:S02]  /*5d00*/  FSEL R169, R7, -INF , !P0 ;  /* 0xff80000007a97808 */ /* 0x000fe40004000000 */
[----:B------:R-:W-:Y:S02]  /*5d10*/  PLOP3.LUT P0, PT, PT, PT, UP0, 0x80, 0x0 ;  /* 0x000000000000781c */ /* 0x000fe40003f0f008 */
[----:B------:R-:W-:Y:S02]  /*5d20*/  FSEL R209, R18, -INF , !P1 ;  /* 0xff80000012d17808 */ /* 0x000fe40004800000 */
[----:B------:R-:W-:-:S09]  /*5d30*/  FSEL R223, R8, -INF , !P1 ;  /* 0xff80000008df7808 */ /* 0x000fd20004800000 */
[----:B------:R-:W-:Y:S05]  /*5d40*/  @!P0 BRA `(.L_x_370) ;  /* 0x000004d000008947 */ /* 0x000fea0003800000 */
[----:B------:R-:W2:Y:S04]  /*5d50*/  LDL.64 R136, [R1+0x40] ;  /* 0x0000400001887983 */ /* 0x000ea80000100a00 */
[----:B------:R-:W3:Y:S04]  /*5d60*/  LDL R117, [R1+0x50] ;  /* 0x0000500001757983 */ /* 0x000ee80000100800 */
[----:B------:R-:W4:Y:S01]  /*5d70*/  LDL.64 R118, [R1+0x58] ;  /* 0x0000580001767983 */ /* 0x000f220000100a00 */
[----:B------:R-:W-:Y:S01]  /*5d80*/  ULEA.HI.SX32 UR7, UR21, 0xfffffffe, 0x1a ;  /* 0xfffffffe15077891 */ /* 0x000fe2000f8fd23f */
[----:B------:R-:W-:Y:S03]  /*5d90*/  BSSY B0, `(.L_x_371) ;  /* 0x0000047000007945 */ /* 0x000fe60003800000 */
[----:B------:R-:W-:-:S02]  /*5da0*/  USHF.R.S32.HI UR6, URZ, 0x1f, UR7 ;  /* 0x0000001f3f067899 */ /* 0x000fc40008011407 */
[----:B------:R-:W-:-:S04]  /*5db0*/  UIMAD UR22, UR22, UR7, URZ ;  /* 0x00000007161672a4 */ /* 0x000fc8000f8e023f */
[----:B------:R-:W-:Y:S01]  /*5dc0*/  UIMAD UR6, UR6, UR23, UR22 ;  /* 0x00000017060672a4 */ /* 0x000fe2000f8e0216 */
[----:B--2---:R-:W-:Y:S02]  /*5dd0*/  ISETP.GE.AND P3, PT, R136, c[0x0][0x220], PT ;  /* 0x0000880088007a0c */ /* 0x004fe40003f66270 */
[----:B---3--:R-:W-:Y:S01]  /*5de0*/  ISETP.GE.AND P2, PT, R117, c[0x0][0x220], PT ;  /* 0x0000880075007a0c */ /* 0x008fe20003f46270 */
[----:B----4-:R-:W-:-:S10]  /*5df0*/  IMAD.WIDE.U32 R6, R252, UR7, R118 ;  /* 0x00000007fc067c25 */ /* 0x010fd4000f8e0076 */
[C---:B------:R-:W-:Y:S01]  /*5e00*/  @!P3 LEA R8, P5, R6.reuse, c[0x0][0x168], 0x1 ;  /* 0x00005a000608ba11 */ /* 0x040fe200078a08ff */
[----:B------:R1:W-:Y:S01]  /*5e10*/  @P3 STS.128 [R243+0x8000], RZ ;  /* 0x008000fff3003388 */ /* 0x0003e20000000c00 */
[----:B------:R-:W-:Y:S02]  /*5e20*/  IADD3 R7, R7, UR6, RZ ;  /* 0x0000000607077c10 */ /* 0x000fe4000fffe0ff */
[C---:B------:R-:W-:Y:S02]  /*5e30*/  @!P2 LEA R10, P4, R6.reuse, c[0x0][0x168], 0x1 ;  /* 0x00005a00060aaa11 */ /* 0x040fe400078808ff */
[C---:B------:R-:W-:Y:S02]  /*5e40*/  IADD3 R5, P1, R6.reuse, UR24, RZ ;  /* 0x0000001806057c10 */ /* 0x040fe4000ff3e0ff */
[C-C-:B------:R-:W-:Y:S02]  /*5e50*/  @!P3 LEA.HI.X R9, R6.reuse, c[0x0][0x16c], R7.reuse, 0x1, P5 ;  /* 0x00005b000609ba11 */ /* 0x140fe400028f0c07 */
[----:B------:R-:W-:-:S02]  /*5e60*/  @!P2 LEA.HI.X R11, R6, c[0x0][0x16c], R7, 0x1, P4 ;  /* 0x00005b00060baa11 */ /* 0x000fc400020f0c07 */
        /* <DEDUP_REMOVED lines=57> */
.L_x_372:
[----:B------:R-:W-:Y:S05]  /*6200*/  BSYNC B0 ;  /* 0x0000000000007941 */ /* 0x000fea0003800000 */
.L_x_371:
[----:B------:R-:W0:Y:S02]  /*6210*/  LDGDEPBAR ;  /* 0x00000000000079af */ /* 0x000e240000000000 */
.L_x_370:
        /* <DEDUP_REMOVED lines=66> */
[----:B------:R-:W2:Y:S01]  /*6640*/  SHFL.BFLY PT, R134, R3, 0x1, 0x1f ;  /* 0x0c201f0003867f89 */ /* 0x000ea200000e0000 */
[C---:B------:R-:W-:Y:S01]  /*6650*/  FSETP.NEU.FTZ.AND P1, PT, R136.reuse, -INF , PT ;  /* 0xff8000008800780b */ /* 0x040fe20003f3d000 */
[----:B-1----:R-:W-:Y:S02]  /*6660*/  FMUL.FTZ R12, R136, c[0x0][0x23c] ;  /* 0x00008f00880c7a20 */ /* 0x002fe40000410000 */
[----:B------:R-:W-:Y:S03]  /*6670*/  LDSM.16.MT88.4 R88, [R226+0xe800] ;  /* 0x00e80000e258783b */ /* 0x000fe60000004200 */
[----:B------:R-:W-:Y:S01]  /*6680*/  FSEL R12, R12, RZ, P1 ;  /* 0x000000ff0c0c7208 */ /* 0x000fe20000800000 */
[----:B------:R-:W1:Y:S04]  /*6690*/  LDSM.16.MT88.4 R64, [R226+0xc800] ;  /* 0x00c80000e240783b */ /* 0x000e680000004200 */
[--C-:B------:R-:W-:Y:S01]  /*66a0*/  FFMA.FTZ R5, R41, c[0x0][0x23c], -R12.reuse ;  /* 0x00008f0029057a23 */ /* 0x100fe2000001080c */
[----:B------:R-:W-:Y:S03]  /*66b0*/  LDSM.16.MT88.4 R100, [R228+0xe800] ;  /* 0x00e80000e464783b */ /* 0x000fe60000004200 */
[----:B------:R3:W-:Y:S01]  /*66c0*/  MUFU.EX2 R242, R5 ;  /* 0x0000000500f27308 */ /* 0x0007e20000000800 */
[----:B------:R-:W-:Y:S04]  /*66d0*/  STL [R1+0xb4], R248 ;  /* 0x0000b4f801007387 */ /* 0x000fe80000100800 */
[----:B------:R-:W-:Y:S01]  /*66e0*/  STL [R1+0xb8], R221 ;  /* 0x0000b8dd01007387 */ /* 0x000fe20000100800 */
[----:B--2---:R-:W-:Y:S01]  /*66f0*/  FMNMX.FTZ R134, R3, R134, !PT ;  /* 0x0000008603867209 */ /* 0x004fe20007810000 */
[----:B------:R-:W-:-:S02]  /*6700*/  FFMA.FTZ R3, R33, c[0x0][0x23c], -R12 ;  /* 0x00008f0021037a23 */ /* 0x000fc4000001080c */
[----:B------:R-:W-:Y:S01]  /*6710*/  STL [R1+0xbc], R214 ;  /* 0x0000bcd601007387 */ /* 0x000fe20000100800 */
[----:B------:R-:W-:Y:S01]  /*6720*/  FSETP.NEU.FTZ.AND P1, PT, R134, -INF , PT ;  /* 0xff8000008600780b */ /* 0x000fe20003f3d000 */
[----:B------:R2:W-:Y:S02]  /*6730*/  MUFU.EX2 R163, R3 ;  /* 0x0000000300a37308 */ /* 0x0005e40000000800 */
[----:B------:R-:W4:Y:S01]  /*6740*/  LDSM.16.MT88.4 R60, [R225+0xc800] ;  /* 0x00c80000e13c783b */ /* 0x000f220000004200 */
[----:B---3--:R-:W-:-:S03]  /*6750*/  FFMA.FTZ R5, R35, c[0x0][0x23c], -R12 ;  /* 0x00008f0023057a23 */ /* 0x008fc6000001080c */
[----:B------:R-:W-:Y:S02]  /*6760*/  LDSM.16.MT88.4 R84, [R227+0xe800] ;  /* 0x00e80000e354783b */ /* 0x000fe40000004200 */
[----:B------:R3:W1:Y:S02]  /*6770*/  MUFU.EX2 R230, R5 ;  /* 0x0000000500e67308 */ /* 0x0006640000000800 */
[----:B------:R-:W4:Y:S01]  /*6780*/  LDSM.16.MT88.4 R92, [R227+0xc800] ;  /* 0x00c80000e35c783b */ /* 0x000f220000004200 */
[----:B--2---:R-:W-:-:S05]  /*6790*/  FMUL.FTZ R3, R134, c[0x0][0x23c] ;  /* 0x00008f0086037a20 */ /* 0x004fca0000410000 */
[----:B------:R-:W-:Y:S01]  /*67a0*/  FSEL R3, R3, RZ, P1 ;  /* 0x000000ff03037208 */ /* 0x000fe20000800000 */
[----:B---3--:R-:W-:Y:S01]  /*67b0*/  FFMA.FTZ R5, R32, c[0x0][0x23c], -R12 ;  /* 0x00008f0020057a23 */ /* 0x008fe2000001080c */
[----:B-1----:R-:W-:-:S03]  /*67c0*/  F2FP.BF16.PACK_AB R8, R230, R242 ;  /* 0x000000f2e608723e */ /* 0x002fc600000010ff */
[--C-:B------:R-:W-:Y:S02]  /*67d0*/  FFMA.FTZ R0, R37, c[0x0][0x23c], -R3.reuse ;  /* 0x00008f0025007a23 */ /* 0x100fe40000010803 */
[--C-:B------:R-:W-:Y:S01]  /*67e0*/  FFMA.FTZ R2, R42, c[0x0][0x23c], -R3.reuse ;  /* 0x00008f002a027a23 */ /* 0x100fe20000010803 */
[----:B------:R-:W1:Y:S08]  /*67f0*/  MUFU.EX2 R233, R5 ;  /* 0x0000000500e97308 */ /* 0x000e700000000800 */
[----:B------:R2:W-:Y:S08]  /*6800*/  MUFU.EX2 R14, R0 ;  /* 0x00000000000e7308 */ /* 0x0005f00000000800 */
[----:B------:R-:W3:Y:S01]  /*6810*/  MUFU.EX2 R252, R2 ;  /* 0x0000000200fc7308 */ /* 0x000ee20000000800 */
[----:B-1----:R-:W-:Y:S01]  /*6820*/  F2FP.BF16.PACK_AB R10, R233, R163 ;  /* 0x000000a3e90a723e */ /* 0x002fe200000010ff */
[----:B--2---:R-:W-:-:S06]  /*6830*/  FFMA.FTZ R0, R40, c[0x0][0x23c], -R3 ;  /* 0x00008f0028007a23 */ /* 0x004fcc0000010803 */
[----:B------:R1:W-:Y:S01]  /*6840*/  MUFU.EX2 R224, R0 ;  /* 0x0000000000e07308 */ /* 0x0003e20000000800 */
[----:B---3--:R-:W-:Y:S02]  /*6850*/  F2FP.BF16.PACK_AB R9, R14, R252 ;  /* 0x000000fc0e09723e */ /* 0x008fe400000010ff */
[----:B------:R-:W-:Y:S01]  /*6860*/  FMNMX.FTZ R2, R161, R158, !PT ;  /* 0x0000009ea1027209 */ /* 0x000fe20007810000 */
[----:B-1----:R-:W-:-:S04]  /*6870*/  FFMA.FTZ R0, R34, c[0x0][0x23c], -R3 ;  /* 0x00008f0022007a23 */ /* 0x002fc80000010803 */
[----:B------:R1:W2:Y:S02]  /*6880*/  MUFU.EX2 R232, R0 ;  /* 0x0000000000e87308 */ /* 0x0002a40000000800 */
[----:B-1----:R-:W-:Y:S01]  /*6890*/  FFMA.FTZ R0, R44, c[0x0][0x23c], -R12 ;  /* 0x00008f002c007a23 */ /* 0x002fe2000001080c */
[----:B--2---:R-:W-:-:S05]  /*68a0*/  F2FP.BF16.PACK_AB R11, R232, R224 ;  /* 0x000000e0e80b723e */ /* 0x004fca00000010ff */
[----:B------:R1:W-:Y:S02]  /*68b0*/  MUFU.EX2 R179, R0 ;  /* 0x0000000000b37308 */ /* 0x0003e40000000800 */
[C---:B------:R-:W-:Y:S08]  /*68c0*/  HMMA.16816.F32.BF16 R24, R8.reuse, R80, RZ ;  /* 0x000000500818723c */ /* 0x040ff000000418ff */
[----:B------:R-:W-:Y:S01]  /*68d0*/  HMMA.16816.F32.BF16 R32, R8, R116, RZ ;  /* 0x000000740820723c */ /* 0x000fe200000418ff */
[----:B-1----:R-:W-:-:S04]  /*68e0*/  FFMA.FTZ R0, R48, c[0x0][0x23c], -R12 ;  /* 0x00008f0030007a23 */ /* 0x002fc8000001080c */
[----:B------:R1:W2:Y:S03]  /*68f0*/  MUFU.EX2 R137, R0 ;  /* 0x0000000000897308 */ /* 0x0002a60000000800 */
[C---:B------:R-:W-:Y:S08]  /*6900*/  HMMA.16816.F32.BF16 R16, R8.reuse, R56, RZ ;  /* 0x000000380810723c */ /* 0x040ff000000418ff */
[----:B------:R-:W-:Y:S01]  /*6910*/  HMMA.16816.F32.BF16 R20, R8, R68, RZ ;  /* 0x000000440814723c */ /* 0x000fe200000418ff */
[----:B-1----:R-:W-:-:S07]  /*6920*/  FFMA.FTZ R0, R38, c[0x0][0x23c], -R12 ;  /* 0x00008f0026007a23 */ /* 0x002fce000001080c */
[C---:B------:R-:W-:Y:S01]  /*6930*/  HMMA.16816.F32.BF16 R28, R8.reuse, R108, RZ ;  /* 0x0000006c081c723c */ /* 0x040fe200000418ff */
[----:B--2---:R-:W-:Y:S01]  /*6940*/  F2FP.BF16.PACK_AB R4, R137, R179 ;  /* 0x000000b38904723e */ /* 0x004fe200000010ff */
[----:B------:R1:W-:Y:S06]  /*6950*/  MUFU.EX2 R177, R0 ;  /* 0x0000000000b17308 */ /* 0x0003ec0000000800 */
        /* <DEDUP_REMOVED lines=18> */
[----:B------:R-:W-:Y:S01]  /*6a80*/  HMMA.16816.F32.BF16 R36, R8, R142, RZ ;  /* 0x0000008e0824723c */ /* 0x000fe200000418ff */
[----:B------:R1:W2:Y:S02]  /*6a90*/  MUFU.EX2 R7, R0 ;  /* 0x0000000000077308 */ /* 0x0002a40000000800 */
[----:B-1----:R-:W-:-:S05]  /*6aa0*/  FFMA.FTZ R0, R52, c[0x0][0x23c], -R3 ;  /* 0x00008f0034007a23 */ /* 0x002fca0000010803 */
[----:B------:R-:W-:Y:S01]  /*6ab0*/  HMMA.16816.F32.BF16 R52, R8, R130, RZ ;  /* 0x000000820834723c */ /* 0x000fe200000418ff */
[----:B------:R1:W3:Y:S06]  /*6ac0*/  MUFU.EX2 R176, R0 ;  /* 0x0000000000b07308 */ /* 0x0002ec0000000800 */
[----:B--2---:R-:W-:Y:S02]  /*6ad0*/  MOV R11, R7 ;  /* 0x00000007000b7202 */ /* 0x004fe40000000f00 */
[----:B-1----:R-:W-:Y:S02]  /*6ae0*/  FMNMX.FTZ R0, R157, R2, !PT ;  /* 0x000000029d007209 */ /* 0x002fe40007810000 */
[----:B---3--:R-:W-:-:S02]  /*6af0*/  F2FP.BF16.PACK_AB R7, R176, R11 ;  /* 0x0000000bb007723e */ /* 0x008fc400000010ff */
        /* <DEDUP_REMOVED lines=11> */
[C---:B----4-:R-:W-:Y:S01]  /*6bb0*/  HMMA.16816.F32.BF16 R196, R4.reuse, R60, R16 ;  /* 0x0000003c04c4723c */ /* 0x050fe20000041810 */
[----:B------:R-:W-:Y:S02]  /*6bc0*/  FMNMX.FTZ R0, R162, R160, !PT ;  /* 0x000000a0a2007209 */ /* 0x000fe40007810000 */
[----:B------:R-:W-:Y:S02]  /*6bd0*/  FMNMX.FTZ R2, R164, R2, !PT ;  /* 0x00000002a4027209 */ /* 0x000fe40007810000 */
[----:B------:R-:W-:Y:S02]  /*6be0*/  FMNMX.FTZ R0, R159, R0, !PT ;  /* 0x000000009f007209 */ /* 0x000fe40007810000 */
[----:B------:R-:W-:Y:S01]  /*6bf0*/  FMNMX.FTZ R2, R220, R2, !PT ;  /* 0x00000002dc027209 */ /* 0x000fe20007810000 */
[----:B------:R-:W-:Y:S01]  /*6c00*/  IMAD.MOV.U32 R214, RZ, RZ, R24 ;  /* 0x000000ffffd67224 */ /* 0x000fe200078e0018 */
[----:B------:R-:W-:Y:S01]  /*6c10*/  FMNMX.FTZ R0, R156, R0, !PT ;  /* 0x000000009c007209 */ /* 0x000fe20007810000 */
[----:B------:R-:W-:Y:S01]  /*6c20*/  IMAD.MOV.U32 R248, RZ, RZ, R26 ;  /* 0x000000fffff87224 */ /* 0x000fe200078e001a */
[----:B------:R-:W-:Y:S01]  /*6c30*/  FMNMX.FTZ R2, R213, R2, !PT ;  /* 0x00000002d5027209 */ /* 0x000fe20007810000 */
[----:B------:R-:W-:Y:S01]  /*6c40*/  IMAD.MOV.U32 R19, RZ, RZ, R177 ;  /* 0x000000ffff137224 */ /* 0x000fe200078e00b1 */
[----:B------:R-:W-:Y:S01]  /*6c50*/  FMNMX.FTZ R0, R155, R0, !PT ;  /* 0x000000009b007209 */ /* 0x000fe20007810000 */
[----:B------:R-:W-:Y:S01]  /*6c60*/  HMMA.16816.F32.BF16 R188, R4, R66, R144 ;  /* 0x0000004204bc723c */ /* 0x000fe20000041890 */
[----:B------:R-:W-:-:S02]  /*6c70*/  MOV R221, R25 ;  /* 0x0000001900dd7202 */ /* 0x000fc40000000f00 */
[----:B------:R-:W-:Y:S02]  /*6c80*/  MOV R243, R27 ;  /* 0x0000001b00f37202 */ /* 0x000fe40000000f00 */
[----:B------:R-:W-:Y:S02]  /*6c90*/  FMNMX.FTZ R8, R210, R2, !PT ;  /* 0x00000002d2087209 */ /* 0x000fe40007810000 */
        /* <DEDUP_REMOVED lines=9> */
[C---:B------:R-:W-:Y:S01]  /*6d30*/  HMMA.16816.F32.BF16 R28, R4.reuse, R92, R28 ;  /* 0x0000005c041c723c */ /* 0x040fe2000004181c */
[----:B------:R-:W-:Y:S01]  /*6d40*/  MOV R19, R14 ;  /* 0x0000000e00137202 */ /* 0x000fe20000000f00 */
[----:B------:R-:W-:Y:S01]  /*6d50*/  IMAD.MOV.U32 R42, RZ, RZ, R229 ;  /* 0x000000ffff2a7224 */ /* 0x000fe200078e00e5 */
[----:B------:R-:W-:Y:S01]  /*6d60*/  FMNMX.FTZ R2, R181, R2, !PT ;  /* 0x00000002b5027209 */ /* 0x000fe20007810000 */
[----:B------:R-:W-:Y:S01]  /*6d70*/  IMAD.MOV.U32 R40, RZ, RZ, R178 ;  /* 0x000000ffff287224 */ /* 0x000fe200078e00b2 */
[----:B------:R-:W-:Y:S01]  /*6d80*/  MOV R144, R230 ;  /* 0x000000e600907202 */ /* 0x000fe20000000f00 */
[----:B------:R-:W-:Y:S01]  /*6d90*/  IMAD.MOV.U32 R35, RZ, RZ, R19 ;  /* 0x000000ffff237224 */ /* 0x000fe200078e0013 */
[----:B------:R-:W-:Y:S01]  /*6da0*/  FMNMX.FTZ R2, R171, R2, !PT ;  /* 0x00000002ab027209 */ /* 0x000fe20007810000 */
[----:B------:R-:W-:Y:S01]  /*6db0*/  HMMA.16816.F32.BF16 R184, R4, R62, R112 ;  /* 0x0000003e04b8723c */ /* 0x000fe20000041870 */
[----:B------:R-:W-:-:S02]  /*6dc0*/  MOV R43, R11 ;  /* 0x0000000b002b7202 */ /* 0x000fc40000000f00 */
[----:B------:R-:W-:Y:S02]  /*6dd0*/  FMNMX.FTZ R2, R168, R2, !PT ;  /* 0x00000002a8027209 */ /* 0x000fe40007810000 */
[----:B------:R-:W-:Y:S02]  /*6de0*/  MOV R41, R163 ;  /* 0x000000a300297202 */ /* 0x000fe40000000f00 */
[----:B------:R-:W-:Y:S01]  /*6df0*/  FMNMX.FTZ R2, R165, R2, !PT ;  /* 0x00000002a5027209 */ /* 0x000fe20007810000 */
[----:B------:R-:W-:Y:S01]  /*6e00*/  IMAD.MOV.U32 R13, RZ, RZ, R24 ;  /* 0x000000ffff0d7224 */ /* 0x000fe200078e0018 */
[----:B------:R-:W-:Y:S01]  /*6e10*/  MOV R22, R27 ;  /* 0x0000001b00167202 */ /* 0x000fe20000000f00 */
[----:B------:R-:W-:Y:S01]  /*6e20*/  IMAD.MOV.U32 R15, RZ, RZ, R26 ;  /* 0x000000ffff0f7224 */ /* 0x000fe200078e001a */
[----:B------:R-:W-:Y:S01]  /*6e30*/  MOV R21, R25 ;  /* 0x0000001900157202 */ /* 0x000fe20000000f00 */
[----:B------:R-:W-:Y:S01]  /*6e40*/  HMMA.16816.F32.BF16 R192, R4, R98, R148 ;  /* 0x0000006204c0723c */ /* 0x000fe20000041894 */
[----:B------:R-:W-:-:S02]  /*6e50*/  FMNMX.FTZ R2, R222, R2, !PT ;  /* 0x00000002de027209 */ /* 0x000fc40007810000 */
[----:B-1----:R-:W-:Y:S01]  /*6e60*/  FMNMX.FTZ R0, R0, R8, !PT ;  /* 0x0000000800007209 */ /* 0x002fe20007810000 */
[----:B------:R-:W-:Y:S01]  /*6e70*/  IMAD.MOV.U32 R20, RZ, RZ, R29 ;  /* 0x000000ffff147224 */ /* 0x000fe200078e001d */
[----:B------:R-:W-:Y:S01]  /*6e80*/  FMNMX.FTZ R2, R215, R2, !PT ;  /* 0x00000002d7027209 */ /* 0x000fe20007810000 */
[----:B------:R-:W-:Y:S01]  /*6e90*/  IMAD.MOV.U32 R17, RZ, RZ, R31 ;  /* 0x000000ffff117224 */ /* 0x000fe200078e001f */
[----:B------:R-:W-:Y:S01]  /*6ea0*/  MOV R18, R30 ;  /* 0x0000001e00127202 */ /* 0x000fe20000000f00 */
[----:B------:R-:W-:Y:S01]  /*6eb0*/  HMMA.16816.F32.BF16 R24, R4, R100, R44 ;  /* 0x000000640418723c */ /* 0x000fe2000004182c */
[----:B------:R-:W-:Y:S01]  /*6ec0*/  FMNMX.FTZ R2, R212, R2, !PT ;  /* 0x00000002d4027209 */ /* 0x000fe20007810000 */
[----:B------:R-:W1:Y:S01]  /*6ed0*/  SHFL.BFLY PT, R9, R0, 0x1, 0x1f ;  /* 0x0c201f0000097f89 */ /* 0x000e6200000e0000 */
[----:B------:R-:W-:Y:S02]  /*6ee0*/  MOV R16, R28 ;  /* 0x0000001c00107202 */ /* 0x000fe40000000f00 */
[----:B------:R-:W-:-:S02]  /*6ef0*/  FMNMX.FTZ R8, R209, R2, !PT ;  /* 0x00000002d1087209 */ /* 0x000fc40007810000 */
[----:B------:R-:W-:Y:S01]  /*6f00*/  MOV R47, R179 ;  /* 0x000000b3002f7202 */ /* 0x000fe20000000f00 */
[C---:B------:R-:W-:Y:S01]  /*6f10*/  HMMA.16816.F32.BF16 R124, R4.reuse, R94, R124 ;  /* 0x0000005e047c723c */ /* 0x040fe2000004187c */
[----:B------:R-:W-:Y:S01]  /*6f20*/  MOV R147, R35 ;  /* 0x0000002300937202 */ /* 0x000fe20000000f00 */
[----:B------:R-:W2:Y:S06]  /*6f30*/  SHFL.BFLY PT, R10, R8, 0x2, 0x1f ;  /* 0x0c401f00080a7f89 */ /* 0x000eac00000e0000 */
[C---:B------:R-:W-:Y:S08]  /*6f40*/  HMMA.16816.F32.BF16 R76, R4.reuse, R106, R76 ;  /* 0x0000006a044c723c */ /* 0x040ff0000004184c */
[----:B------:R-:W-:Y:S01]  /*6f50*/  MOV R177, R27 ;  /* 0x0000001b00b17202 */ /* 0x000fe20000000f00 */
[----:B------:R-:W-:Y:S01]  /*6f60*/  IMAD.MOV.U32 R46, RZ, RZ, R24 ;  /* 0x000000ffff2e7224 */ /* 0x000fe200078e0018 */
[----:B------:R-:W-:Y:S01]  /*6f70*/  MOV R45, R26 ;  /* 0x0000001a002d7202 */ /* 0x000fe20000000f00 */
[----:B------:R-:W-:Y:S01]  /*6f80*/  IMAD.MOV.U32 R44, RZ, RZ, R25 ;  /* 0x000000ffff2c7224 */ /* 0x000fe200078e0019 */
[----:B-1----:R-:W-:Y:S01]  /*6f90*/  FMNMX.FTZ R137, R0, R9, !PT ;  /* 0x0000000900897209 */ /* 0x002fe20007810000 */
[----:B------:R-:W-:Y:S03]  /*6fa0*/  HMMA.16816.F32.BF16 R24, R4, R84, R48 ;  /* 0x000000540418723c */ /* 0x000fe60000041830 */
[C---:B------:R-:W-:Y:S01]  /*6fb0*/  FSETP.NEU.FTZ.AND P1, PT, R137.reuse, -INF , PT ;  /* 0xff8000008900780b */ /* 0x040fe20003f3d000 */
[----:B------:R-:W-:Y:S01]  /*6fc0*/  FMUL.FTZ R2, R137, c[0x0][0x23c] ;  /* 0x00008f0089027a20 */ /* 0x000fe20000410000 */
[----:B--2---:R-:W-:-:S03]  /*6fd0*/  FMNMX.FTZ R0, R8, R10, !PT ;  /* 0x0000000a08007209 */ /* 0x004fc60007810000 */
[----:B------:R-:W-:Y:S01]  /*6fe0*/  HMMA.16816.F32.BF16 R244, R4, R90, R72 ;  /* 0x0000005a04f4723c */ /* 0x000fe20000041848 */
[----:B------:R-:W-:-:S06]  /*6ff0*/  FSEL R2, R2, RZ, P1 ;  /* 0x000000ff02027208 */ /* 0x000fcc0000800000 */
[----:B------:R-:W-:Y:S01]  /*7000*/  MOV R74, R252 ;  /* 0x000000fc004a7202 */ /* 0x000fe20000000f00 */
[----:B------:R-:W-:Y:S01]  /*7010*/  HMMA.16816.F32.BF16 R216, R4, R102, R52 ;  /* 0x0000006604d8723c */ /* 0x000fe20000041834 */
[----:B------:R-:W-:Y:S02]  /*7020*/  IMAD.MOV.U32 R75, RZ, RZ, R242 ;  /* 0x000000ffff4b7224 */ /* 0x000fe400078e00f2 */
[----:B------:R-:W-:-:S05]  /*7030*/  IMAD.MOV.U32 R73, RZ, RZ, R13 ;  /* 0x000000ffff497224 */ /* 0x000fca00078e000d */
[----:B------:R-:W-:Y:S01]  /*7040*/  MOV R241, R24 ;  /* 0x0000001800f17202 */ /* 0x000fe20000000f00 */
[----:B------:R-:W-:Y:S01]  /*7050*/  IMAD.MOV.U32 R240, RZ, RZ, R25 ;  /* 0x000000fffff07224 */ /* 0x000fe200078e0019 */
[----:B------:R-:W-:Y:S01]  /*7060*/  MOV R239, R26 ;  /* 0x0000001a00ef7202 */ /* 0x000fe20000000f00 */
[----:B------:R-:W-:Y:S02]  /*7070*/  IMAD.MOV.U32 R238, RZ, RZ, R27 ;  /* 0x000000ffffee7224 */ /* 0x000fe400078e001b */
[----:B------:R-:W-:Y:S01]  /*7080*/  HMMA.16816.F32.BF16 R24, R4, R86, R36 ;  /* 0x000000560418723c */ /* 0x000fe20000041824 */
[----:B------:R-:W1:Y:S06]  /*7090*/  SHFL.BFLY PT, R5, R0, 0x1, 0x1f ;  /* 0x0c201f0000057f89 */ /* 0x000e6c00000e0000 */
[----:B------:R-:W-:-:S04]  /*70a0*/  FFMA.FTZ R4, R161, c[0x0][0x23c], -R2 ;  /* 0x00008f00a1047a23 */ /* 0x000fc80000010802 */
[----:B------:R2:W-:Y:S11]  /*70b0*/  MUFU.EX2 R14, R4 ;  /* 0x00000004000e7308 */ /* 0x0005f60000000800 */
[----:B------:R-:W-:Y:S02]  /*70c0*/  @!UPT UIADD3 URZ, URZ, URZ, URZ ;  /* 0x0000003f3f3ff290 */ /* 0x000fe4000fffe03f */
[----:B------:R-:W-:Y:S01]  /*70d0*/  MOV R237, R24 ;  /* 0x0000001800ed7202 */ /* 0x000fe20000000f00 */
[----:B------:R-:W-:Y:S01]  /*70e0*/  IMAD.MOV.U32 R236, RZ, RZ, R25 ;  /* 0x000000ffffec7224 */ /* 0x000fe200078e0019 */
[----:B------:R-:W-:Y:S01]  /*70f0*/  MOV R235, R26 ;  /* 0x0000001a00eb7202 */ /* 0x000fe20000000f00 */
[----:B--2---:R-:W-:Y:S02]  /*7100*/  FFMA.FTZ R4, R158, c[0x0][0x23c], -R2 ;  /* 0x00008f009e047a23 */ /* 0x004fe40000010802 */
[----:B------:R-:W-:Y:S02]  /*7110*/  IMAD.MOV.U32 R234, RZ, RZ, R27 ;  /* 0x000000ffffea7224 */ /* 0x000fe400078e001b */
[----:B------:R2:W3:Y:S01]  /*7120*/  MUFU.EX2 R252, R4 ;  /* 0x0000000400fc7308 */ /* 0x0004e20000000800 */
[----:B------:R-:W-:Y:S02]  /*7130*/  IMAD.MOV.U32 R158, RZ, RZ, R176 ;  /* 0x000000ffff9e7224 */ /* 0x000fe400078e00b0 */
[----:B--2---:R-:W-:Y:S01]  /*7140*/  FFMA.FTZ R4, R157, c[0x0][0x23c], -R2 ;  /* 0x00008f009d047a23 */ /* 0x004fe20000010802 */
[----:B---3--:R-:W-:-:S04]  /*7150*/  F2FP.BF16.PACK_AB R8, R252, R14 ;  /* 0x0000000efc08723e */ /* 0x008fc800000010ff */
[----:B------:R2:W-:Y:S02]  /*7160*/  MUFU.EX2 R242, R4 ;  /* 0x0000000400f27308 */ /* 0x0005e40000000800 */
[----:B--2---:R-:W-:Y:S02]  /*7170*/  FFMA.FTZ R4, R154, c[0x0][0x23c], -R2 ;  /* 0x00008f009a047a23 */ /* 0x004fe40000010802 */
[----:B------:R-:W-:-:S04]  /*7180*/  IMAD.MOV.U32 R154, RZ, RZ, R17 ;  /* 0x000000ffff9a7224 */ /* 0x000fc800078e0011 */
[----:B------:R2:W3:Y:S02]  /*7190*/  MUFU.EX2 R32, R4 ;  /* 0x0000000400207308 */ /* 0x0004e40000000800 */
[--C-:B--2---:R-:W-:Y:S01]  /*71a0*/  FFMA.FTZ R4, R135, c[0x0][0x23c], -R2.reuse ;  /* 0x00008f0087047a23 */ /* 0x104fe20000010802 */
[----:B-1----:R-:W-:Y:S01]  /*71b0*/  FMNMX.FTZ R135, R0, R5, !PT ;  /* 0x0000000500877209 */ /* 0x002fe20007810000 */
[----:B------:R-:W-:Y:S01]  /*71c0*/  FFMA.FTZ R0, R152, c[0x0][0x23c], -R2 ;  /* 0x00008f0098007a23 */ /* 0x000fe20000010802 */
[----:B---3--:R-:W-:-:S03]  /*71d0*/  F2FP.BF16.PACK_AB R10, R32, R242 ;  /* 0x000000f2200a723e */ /* 0x008fc600000010ff */
[----:B------:R1:W-:Y:S01]  /*71e0*/  MUFU.EX2 R72, R4 ;  /* 0x0000000400487308 */ /* 0x0003e20000000800 */
[----:B------:R-:W-:Y:S02]  /*71f0*/  FSETP.NEU.FTZ.AND P1, PT, R135, -INF , PT ;  /* 0xff8000008700780b */ /* 0x000fe40003f3d000 */
[----:B------:R-:W-:-:S05]  /*7200*/  MOV R152, R18 ;  /* 0x0000001200987202 */ /* 0x000fca0000000f00 */
        /* <DEDUP_REMOVED lines=13> */
[----:B--2---:R-:W-:Y:S02]  /*72e0*/  F2FP.BF16.PACK_AB R9, R13, R132 ;  /* 0x000000840d09723e */ /* 0x004fe400000010ff */
[----:B------:R-:W-:-:S03]  /*72f0*/  MOV R159, R22 ;  /* 0x00000016009f7202 */ /* 0x000fc60000000f00 */
[----:B------:R1:W-:Y:S02]  /*7300*/  MUFU.EX2 R133, R4 ;  /* 0x0000000400857308 */ /* 0x0003e40000000800 */
[----:B-1----:R-:W-:Y:S02]  /*7310*/  FFMA.FTZ R4, R156, c[0x0][0x23c], -R0 ;  /* 0x00008f009c047a23 */ /* 0x002fe40000010800 */
[----:B------:R-:W-:-:S04]  /*7320*/  IMAD.MOV.U32 R156, RZ, RZ, R15 ;  /* 0x000000ffff9c7224 */ /* 0x000fc800078e000f */
[----:B------:R1:W2:Y:S02]  /*7330*/  MUFU.EX2 R15, R4 ;  /* 0x00000004000f7308 */ /* 0x0002a40000000800 */
[----:B-1----:R-:W-:Y:S01]  /*7340*/  FFMA.FTZ R4, R155, c[0x0][0x23c], -R0 ;  /* 0x00008f009b047a23 */ /* 0x002fe20000010800 */
[----:B--2---:R-:W-:Y:S01]  /*7350*/  F2FP.BF16.PACK_AB R11, R15, R133 ;  /* 0x000000850f0b723e */ /* 0x004fe200000010ff */
[----:B------:R-:W-:-:S04]  /*7360*/  IMAD.MOV.U32 R155, RZ, RZ, R20 ;  /* 0x000000ffff9b7224 */ /* 0x000fc800078e0014 */
[----:B------:R1:W-:Y:S02]  /*7370*/  MUFU.EX2 R37, R4 ;  /* 0x0000000400257308 */ /* 0x0003e40000000800 */
[C---:B------:R-:W-:Y:S07]  /*7380*/  HMMA.16816.F32.BF16 R28, R8.reuse, R80, RZ ;  /* 0x00000050081c723c */ /* 0x040fee00000418ff */
[----:B------:R-:W-:Y:S01]  /*7390*/  MOV R80, R33 ;  /* 0x0000002100507202 */ /* 0x000fe20000000f00 */
[----:B------:R-:W-:Y:S01]  /*73a0*/  HMMA.16816.F32.BF16 R24, R8, R108, RZ ;  /* 0x0000006c0818723c */ /* 0x000fe200000418ff */
[----:B------:R-:W-:-:S02]  /*73b0*/  IMAD.MOV.U32 R81, RZ, RZ, R32 ;  /* 0x000000ffff517224 */ /* 0x000fc400078e0020 */
[----:B-1----:R-:W-:Y:S01]  /*73c0*/  FFMA.FTZ R4, R153, c[0x0][0x23c], -R0 ;  /* 0x00008f0099047a23 */ /* 0x002fe20000010800 */
[----:B------:R-:W-:-:S03]  /*73d0*/  MOV R153, R16 ;  /* 0x0000001000997202 */ /* 0x000fc60000000f00 */
[----:B------:R-:W-:Y:S01]  /*73e0*/  IMAD.MOV.U32 R108, RZ, RZ, R177 ;  /* 0x000000ffff6c7224 */ /* 0x000fe200078e00b1 */
[----:B------:R1:W2:Y:S01]  /*73f0*/  MUFU.EX2 R34, R4 ;  /* 0x0000000400227308 */ /* 0x0002a20000000800 */
[----:B------:R-:W-:Y:S01]  /*7400*/  HMMA.16816.F32.BF16 R16, R8, R68, RZ ;  /* 0x000000440810723c */ /* 0x000fe200000418ff */
[----:B------:R-:W-:Y:S01]  /*7410*/  MOV R109, R46 ;  /* 0x0000002e006d7202 */ /* 0x000fe20000000f00 */
[----:B-1----:R-:W-:Y:S01]  /*7420*/  FFMA.FTZ R4, R139, c[0x0][0x23c], -R0 ;  /* 0x00008f008b047a23 */ /* 0x002fe20000010800 */
[----:B------:R-:W-:-:S05]  /*7430*/  MOV R139, R21 ;  /* 0x00000015008b7202 */ /* 0x000fca0000000f00 */
[----:B------:R-:W-:Y:S01]  /*7440*/  HMMA.16816.F32.BF16 R20, R8, R56, RZ ;  /* 0x000000380814723c */ /* 0x000fe200000418ff */
[----:B------:R1:W-:Y:S01]  /*7450*/  MUFU.EX2 R229, R4 ;  /* 0x0000000400e57308 */ /* 0x0003e20000000800 */
[----:B--2---:R-:W-:Y:S01]  /*7460*/  F2FP.BF16.PACK_AB R5, R34, R37 ;  /* 0x000000252205723e */ /* 0x004fe200000010ff */
[----:B-1----:R-:W-:-:S06]  /*7470*/  FFMA.FTZ R4, R138, c[0x0][0x23c], -R0 ;  /* 0x00008f008a047a23 */ /* 0x002fcc0000010800 */
[----:B------:R1:W2:Y:S02]  /*7480*/  MUFU.EX2 R157, R4 ;  /* 0x00000004009d7308 */ /* 0x0002a40000000800 */
[----:B-1----:R-:W-:Y:S02]  /*7490*/  F2FP.BF16.PACK_AB R4, R33, R72 ;  /* 0x000000482104723e */ /* 0x002fe400000010ff */
[----:B--2---:R-:W-:-:S11]  /*74a0*/  F2FP.BF16.PACK_AB R7, R157, R229 ;  /* 0x000000e59d07723e */ /* 0x004fd600000010ff */
[C---:B------:R-:W-:Y:S08]  /*74b0*/  HMMA.16816.F32.BF16 R148, R4.reuse, R60, R20 ;  /* 0x0000003c0494723c */ /* 0x040ff00000041814 */
[----:B------:R-:W-:Y:S08]  /*74c0*/  HMMA.16816.F32.BF16 R160, R4, R64, R16 ;  /* 0x0000004004a0723c */ /* 0x000ff00000041810 */
[C---:B------:R-:W-:Y:S07]  /*74d0*/  HMMA.16816.F32.BF16 R20, R8.reuse, R116, RZ ;  /* 0x000000740814723c */ /* 0x040fee00000418ff */
[----:B------:R-:W-:Y:S01]  /*74e0*/  IMAD.MOV.U32 R117, RZ, RZ, R34 ;  /* 0x000000ffff757224 */ /* 0x000fe200078e0022 */
[----:B------:R-:W-:Y:S01]  /*74f0*/  HMMA.16816.F32.BF16 R16, R8, R120, RZ ;  /* 0x000000780810723c */ /* 0x000fe200000418ff */
[----:B------:R-:W-:-:S06]  /*7500*/  MOV R116, R43 ;  /* 0x0000002b00747202 */ /* 0x000fcc0000000f00 */
[----:B------:R-:W-:Y:S01]  /*7510*/  IMAD.MOV.U32 R121, RZ, RZ, R45 ;  /* 0x000000ffff797224 */ /* 0x000fe200078e002d */
[----:B------:R-:W-:Y:S01]  /*7520*/  HMMA.16816.F32.BF16 R176, R4, R96, R28 ;  /* 0x0000006004b0723c */ /* 0x000fe2000004181c */
[----:B------:R-:W-:-:S06]  /*7530*/  MOV R120, R44 ;  /* 0x0000002c00787202 */ /* 0x000fcc0000000f00 */
[----:B------:R-:W-:Y:S01]  /*7540*/  IMAD.MOV.U32 R97, RZ, RZ, R42 ;  /* 0x000000ffff617224 */ /* 0x000fe200078e002a */
[----:B------:R-:W-:Y:S01]  /*7550*/  HMMA.16816.F32.BF16 R48, R4, R92, R24 ;  /* 0x0000005c0430723c */ /* 0x000fe20000041818 */
[----:B------:R-:W-:-:S06]  /*7560*/  MOV R96, R36 ;  /* 0x0000002400607202 */ /* 0x000fcc0000000f00 */
[----:B------:R-:W-:Y:S01]  /*7570*/  MOV R92, R40 ;  /* 0x00000028005c7202 */ /* 0x000fe20000000f00 */
[----:B------:R-:W-:Y:S01]  /*7580*/  HMMA.16816.F32.BF16 R52, R4, R104, R20 ;  /* 0x000000680434723c */ /* 0x000fe20000041814 */
[----:B------:R-:W-:-:S06]  /*7590*/  IMAD.MOV.U32 R93, RZ, RZ, R41 ;  /* 0x000000ffff5d7224 */ /* 0x000fcc00078e0029 */
[----:B------:R-:W-:Y:S01]  /*75a0*/  MOV R105, R37 ;  /* 0x0000002500697202 */ /* 0x000fe20000000f00 */
[----:B------:R-:W-:Y:S01]  /*75b0*/  HMMA.16816.F32.BF16 R112, R4, R88, R16 ;  /* 0x000000580470723c */ /* 0x000fe20000041810 */
[----:B------:R-:W-:-:S07]  /*75c0*/  IMAD.MOV.U32 R104, RZ, RZ, R47 ;  /* 0x000000ffff687224 */ /* 0x000fce00078e002f */
[C---:B------:R-:W-:Y:S08]  /*75d0*/  HMMA.16816.F32.BF16 R28, R8.reuse, R58, RZ ;  /* 0x0000003a081c723c */ /* 0x040ff000000418ff */
[C---:B------:R-:W-:Y:S08]  /*75e0*/  HMMA.16816.F32.BF16 R20, R8.reuse, R128, RZ ;  /* 0x000000800814723c */ /* 0x040ff000000418ff */
[C---:B------:R-:W-:Y:S08]  /*75f0*/  HMMA.16816.F32.BF16 R16, R8.reuse, R140, RZ ;  /* 0x0000008c0810723c */ /* 0x040ff000000418ff */
[----:B------:R-:W-:Y:S08]  /*7600*/  HMMA.16816.F32.BF16 R24, R8, R70, RZ ;  /* 0x000000460818723c */ /* 0x000ff000000418ff */
[C---:B------:R-:W-:Y:S08]  /*7610*/  HMMA.16816.F32.BF16 R68, R4.reuse, R100, R20 ;  /* 0x000000640444723c */ /* 0x040ff00000041814 */
[C---:B------:R-:W-:Y:S07]  /*7620*/  HMMA.16816.F32.BF16 R56, R4.reuse, R84, R16 ;  /* 0x000000540438723c */ /* 0x040fee0000041810 */
[----:B------:R-:W-:Y:S01]  /*7630*/  IMAD.MOV.U32 R85, RZ, RZ, R159 ;  /* 0x000000ffff557224 */ /* 0x000fe200078e009f */
[----:B------:R-:W-:Y:S01]  /*7640*/  HMMA.16816.F32.BF16 R60, R4, R62, R28 ;  /* 0x0000003e043c723c */ /* 0x000fe2000004181c */
[----:B------:R-:W-:Y:S01]  /*7650*/  IMAD.MOV.U32 R159, RZ, RZ, R144 ;  /* 0x000000ffff9f7224 */ /* 0x000fe200078e0090 */
[----:B------:R-:W-:-:S02]  /*7660*/  MOV R84, R156 ;  /* 0x0000009c00547202 */ /* 0x000fc40000000f00 */
[----:B------:R-:W-:-:S04]  /*7670*/  MOV R156, R75 ;  /* 0x0000004b009c7202 */ /* 0x000fc80000000f00 */
[----:B------:R-:W-:Y:S08]  /*7680*/  HMMA.16816.F32.BF16 R64, R4, R66, R24 ;  /* 0x000000420440723c */ /* 0x000ff00000041818 */
[C---:B------:R-:W-:Y:S07]  /*7690*/  HMMA.16816.F32.BF16 R32, R8.reuse, R82, RZ ;  /* 0x000000520820723c */ /* 0x040fee00000418ff */
[----:B------:R-:W-:Y:S01]  /*76a0*/  IMAD.MOV.U32 R83, RZ, RZ, R72 ;  /* 0x000000ffff537224 */ /* 0x000fe200078e0048 */
[----:B------:R-:W-:Y:S01]  /*76b0*/  HMMA.16816.F32.BF16 R28, R8, R110, RZ ;  /* 0x0000006e081c723c */ /* 0x000fe200000418ff */
[----:B------:R-:W-:-:S02]  /*76c0*/  MOV R72, R214 ;  /* 0x000000d600487202 */ /* 0x000fc40000000f00 */
[----:B------:R-:W2:Y:S05]  /*76d0*/  LDL.LU R214, [R1+0xbc] ;  /* 0x0000bc0001d67983 */ /* 0x000eaa0000300800 */
[C---:B------:R-:W-:Y:S08]  /*76e0*/  HMMA.16816.F32.BF16 R24, R8.reuse, R118, RZ ;  /* 0x000000760818723c */ /* 0x040ff000000418ff */
[C---:B------:R-:W-:Y:S08]  /*76f0*/  HMMA.16816.F32.BF16 R20, R8.reuse, R122, RZ ;  /* 0x0000007a0814723c */ /* 0x040ff000000418ff */
[C---:B------:R-:W-:Y:S08]  /*7700*/  HMMA.16816.F32.BF16 R16, R8.reuse, R130, RZ ;  /* 0x000000820810723c */ /* 0x040ff000000418ff */
[----:B------:R-:W-:Y:S08]  /*7710*/  HMMA.16816.F32.BF16 R8, R8, R142, RZ ;  /* 0x0000008e0808723c */ /* 0x000ff000000418ff */
[C---:B------:R-:W-:Y:S08]  /*7720*/  HMMA.16816.F32.BF16 R40, R4.reuse, R94, R28 ;  /* 0x0000005e0428723c */ /* 0x040ff0000004181c */
[C---:B------:R-:W-:Y:S08]  /*7730*/  HMMA.16816.F32.BF16 R32, R4.reuse, R98, R32 ;  /* 0x000000620420723c */ /* 0x040ff00000041820 */
[C---:B------:R-:W-:Y:S08]  /*7740*/  HMMA.16816.F32.BF16 R24, R4.reuse, R106, R24 ;  /* 0x0000006a0418723c */ /* 0x040ff00000041818 */
[C---:B------:R-:W-:Y:S01]  /*7750*/  HMMA.16816.F32.BF16 R44, R4.reuse, R90, R20 ;  /* 0x0000005a042c723c */ /* 0x040fe20000041814 */
[----:B------:R-:W-:Y:S07]  /*7760*/  LDSM.16.MT88.4 R20, [R226+0xd000] ;  /* 0x00d00000e214783b */ /* 0x000fee0000004200 */
[C---:B------:R-:W-:Y:S01]  /*7770*/  HMMA.16816.F32.BF16 R36, R4.reuse, R102, R16 ;  /* 0x000000660424723c */ /* 0x040fe20000041810 */
[----:B------:R-:W1:Y:S07]  /*7780*/  LDSM.16.MT88.4 R16, [R225+0xd000] ;  /* 0x00d00000e110783b */ /* 0x000e6e0000004200 */
[----:B------:R-:W-:Y:S07]  /*7790*/  HMMA.16816.F32.BF16 R28, R4, R86, R8 ;  /* 0x00000056041c723c */ /* 0x000fee0000041808 */
[----:B------:R-:W-:-:S04]  /*77a0*/  FFMA.FTZ R4, R180, c[0x0][0x23c], -R2 ;  /* 0x00008f00b4047a23 */ /* 0x000fc80000010802 */
[----:B------:R3:W-:Y:S02]  /*77b0*/  MUFU.EX2 R98, R4 ;  /* 0x0000000400627308 */ /* 0x0007e40000000800 */
[----:B---3--:R-:W-:-:S06]  /*77c0*/  FFMA.FTZ R4, R169, c[0x0][0x23c], -R2 ;  /* 0x00008f00a9047a23 */ /* 0x008fcc0000010802 */
[----:B------:R3:W4:Y:S02]  /*77d0*/  MUFU.EX2 R89, R4 ;  /* 0x0000000400597308 */ /* 0x0007240000000800 */
[----:B---3--:R-:W-:-:S06]  /*77e0*/  FFMA.FTZ R4, R166, c[0x0][0x23c], -R2 ;  /* 0x00008f00a6047a23 */ /* 0x008fcc0000010802 */
[----:B------:R3:W-:Y:S02]  /*77f0*/  MUFU.EX2 R110, R4 ;  /* 0x00000004006e7308 */ /* 0x0007e40000000800 */
        /* <DEDUP_REMOVED lines=17> */
[----:B------:R3:W1:Y:S02]  /*7910*/  MUFU.EX2 R102, R4 ;  /* 0x0000000400667308 */ /* 0x0006640000000800 */
[----:B---3--:R-:W-:-:S06]  /*7920*/  FFMA.FTZ R4, R183, c[0x0][0x23c], -R3 ;  /* 0x00008f00b7047a23 */ /* 0x008fcc0000010803 */
[----:B------:R3:W-:Y:S02]  /*7930*/  MUFU.EX2 R138, R4 ;  /* 0x00000004008a7308 */ /* 0x0007e40000000800 */
[----:B---3--:R-:W-:Y:S02]  /*7940*/  FFMA.FTZ R4, R175, c[0x0][0x23c], -R3 ;  /* 0x00008f00af047a23 */ /* 0x008fe40000010803 */
[----:B----4-:R-:W-:Y:S01]  /*7950*/  IMAD.MOV.U32 R175, RZ, RZ, R89 ;  /* 0x000000ffffaf7224 */ /* 0x010fe200078e0059 */
        /* <DEDUP_REMOVED lines=11> */
[----:B-1----:R-:W-:Y:S01]  /*7a10*/  F2FP.BF16.PACK_AB R6, R102, R122 ;  /* 0x0000007a6606723e */ /* 0x002fe200000010ff */
[----:B------:R-:W-:Y:S01]  /*7a20*/  IMAD.MOV.U32 R89, RZ, RZ, R109 ;  /* 0x000000ffff597224 */ /* 0x000fe200078e006d */
[----:B------:R-:W-:Y:S01]  /*7a30*/  F2FP.BF16.PACK_AB R8, R175, R98 ;  /* 0x00000062af08723e */ /* 0x000fe200000010ff */
[----:B------:R-:W-:Y:S01]  /*7a40*/  IMAD.MOV.U32 R109, RZ, RZ, R74 ;  /* 0x000000ffff6d7224 */ /* 0x000fe200078e004a */
[----:B------:R-:W-:Y:S01]  /*7a50*/  MOV R74, R248 ;  /* 0x000000f8004a7202 */ /* 0x000fe20000000f00 */
[----:B------:R-:W-:Y:S01]  /*7a60*/  IMAD.MOV.U32 R121, RZ, RZ, R146 ;  /* 0x000000ffff797224 */ /* 0x000fe200078e0092 */
[----:B------:R-:W-:-:S02]  /*7a70*/  F2FP.BF16.PACK_AB R10, R86, R110 ;  /* 0x0000006e560a723e */ /* 0x000fc400000010ff */
[----:B------:R-:W-:Y:S02]  /*7a80*/  F2FP.BF16.PACK_AB R11, R87, R123 ;  /* 0x0000007b570b723e */ /* 0x000fe400000010ff */
[----:B------:R-:W-:Y:S02]  /*7a90*/  MOV R100, R120 ;  /* 0x0000007800647202 */ /* 0x000fe40000000f00 */
[----:B------:R-:W-:Y:S01]  /*7aa0*/  MOV R104, R108 ;  /* 0x0000006c00687202 */ /* 0x000fe20000000f00 */
[----:B---3--:R-:W-:Y:S01]  /*7ab0*/  FFMA.FTZ R4, R174, c[0x0][0x23c], -R3 ;  /* 0x00008f00ae047a23 */ /* 0x008fe20000010803 */
[----:B----4-:R-:W-:Y:S01]  /*7ac0*/  F2FP.BF16.PACK_AB R5, R139, R138 ;  /* 0x0000008a8b05723e */ /* 0x010fe200000010ff */
[----:B------:R-:W-:Y:S01]  /*7ad0*/  IMAD.MOV.U32 R174, RZ, RZ, R88 ;  /* 0x000000ffffae7224 */ /* 0x000fe200078e0058 */
[----:B------:R-:W-:Y:S01]  /*7ae0*/  MOV R88, R73 ;  /* 0x0000004900587202 */ /* 0x000fe20000000f00 */
[----:B------:R-:W-:Y:S01]  /*7af0*/  IMAD.MOV.U32 R73, RZ, RZ, R221 ;  /* 0x000000ffff497224 */ /* 0x000fe200078e00dd */
[----:B------:R-:W-:Y:S01]  /*7b00*/  MOV R120, R145 ;  /* 0x0000009100787202 */ /* 0x000fe20000000f00 */
[----:B------:R-:W3:Y:S01]  /*7b10*/  LDL.LU R221, [R1+0xb8] ;  /* 0x0000b80001dd7983 */ /* 0x000ee20000300800 */
[----:B------:R-:W-:-:S03]  /*7b20*/  MOV R108, R147 ;  /* 0x00000093006c7202 */ /* 0x000fc60000000f00 */
[----:B------:R-:W4:Y:S01]  /*7b30*/  LDL.LU R248, [R1+0xb4] ;  /* 0x0000b40001f87983 */ /* 0x000f220000300800 */
[----:B------:R1:W-:Y:S02]  /*7b40*/  MUFU.EX2 R140, R4 ;  /* 0x00000004008c7308 */ /* 0x0003e40000000800 */
[----:B-1----:R-:W-:-:S06]  /*7b50*/  FFMA.FTZ R4, R173, c[0x0][0x23c], -R3 ;  /* 0x00008f00ad047a23 */ /* 0x002fcc0000010803 */
[----:B------:R1:W1:Y:S01]  /*7b60*/  MUFU.EX2 R141, R4 ;  /* 0x00000004008d7308 */ /* 0x0002620000000800 */
[----:B------:R-:W-:Y:S02]  /*7b70*/  F2FP.BF16.PACK_AB R9, R174, R99 ;  /* 0x00000063ae09723e */ /* 0x000fe400000010ff */
[----:B-1----:R-:W-:Y:S02]  /*7b80*/  F2FP.BF16.PACK_AB R4, R143, R142 ;  /* 0x0000008e8f04723e */ /* 0x002fe400000010ff */
[----:B------:R-:W-:-:S03]  /*7b90*/  F2FP.BF16.PACK_AB R7, R141, R140 ;  /* 0x0000008c8d07723e */ /* 0x000fc600000010ff */
[-C--:B------:R-:W-:Y:S08]  /*7ba0*/  HMMA.16816.F32.BF16 R148, R8, R16.reuse, R148 ;  /* 0x000000100894723c */ /* 0x080ff00000041894 */
[----:B------:R-:W-:Y:S07]  /*7bb0*/  HMMA.16816.F32.BF16 R144, R4, R16, R196 ;  /* 0x000000100490723c */ /* 0x000fee00000418c4 */
[----:B------:R-:W-:Y:S01]  /*7bc0*/  MOV R196, R153 ;  /* 0x0000009900c47202 */ /* 0x000fe20000000f00 */
[----:B------:R-:W-:Y:S01]  /*7bd0*/  IMAD.MOV.U32 R197, RZ, RZ, R155 ;  /* 0x000000ffffc57224 */ /* 0x000fe200078e009b */
[----:B------:R-:W-:Y:S01]  /*7be0*/  MOV R198, R152 ;  /* 0x0000009800c67202 */ /* 0x000fe20000000f00 */
[----:B------:R-:W-:Y:S01]  /*7bf0*/  IMAD.MOV.U32 R199, RZ, RZ, R154 ;  /* 0x000000ffffc77224 */ /* 0x000fe200078e009a */
[-C--:B------:R-:W-:Y:S08]  /*7c00*/  HMMA.16816.F32.BF16 R60, R8, R18.reuse, R60 ;  /* 0x00000012083c723c */ /* 0x080ff0000004183c */
[----:B------:R-:W-:Y:S01]  /*7c10*/  HMMA.16816.F32.BF16 R152, R4, R18, R184 ;  /* 0x000000120498723c */ /* 0x000fe200000418b8 */
        /* <DEDUP_REMOVED lines=20> */
[----:B--2---:R-:W-:Y:S01]  /*7d60*/  HMMA.16816.F32.BF16 R192, R8, R20, R48 ;  /* 0x0000001408c0723c */ /* 0x004fe20000041830 */
[----:B------:R-:W-:Y:S01]  /*7d70*/  IMAD.MOV.U32 R96, RZ, RZ, R116 ;  /* 0x000000ffff607224 */ /* 0x000fe200078e0074 */
[----:B------:R-:W-:-:S06]  /*7d80*/  MOV R97, R117 ;  /* 0x0000007500617202 */ /* 0x000fcc0000000f00 */
[C---:B------:R-:W-:Y:S08]  /*7d90*/  HMMA.16816.F32.BF16 R196, R4.reuse, R20, R196 ;  /* 0x0000001404c4723c */ /* 0x040ff000000418c4 */
[-C--:B------:R-:W-:Y:S01]  /*7da0*/  HMMA.16816.F32.BF16 R200, R4, R22.reuse, R124 ;  /* 0x0000001604c8723c */ /* 0x080fe2000004187c */
[----:B------:R-:W-:Y:S01]  /*7db0*/  MOV R82, R85 ;  /* 0x0000005500527202 */ /* 0x000fe20000000f00 */
[----:B------:R-:W-:Y:S01]  /*7dc0*/  IMAD.MOV.U32 R188, RZ, RZ, R122 ;  /* 0x000000ffffbc7224 */ /* 0x000fe200078e007a */
[----:B------:R-:W-:Y:S01]  /*7dd0*/  MOV R189, R123 ;  /* 0x0000007b00bd7202 */ /* 0x000fe20000000f00 */
[----:B------:R-:W-:Y:S01]  /*7de0*/  IMAD.MOV.U32 R204, RZ, RZ, R237 ;  /* 0x000000ffffcc7224 */ /* 0x000fe200078e00ed */
[----:B------:R-:W-:Y:S01]  /*7df0*/  MOV R205, R236 ;  /* 0x000000ec00cd7202 */ /* 0x000fe20000000f00 */
[----:B------:R-:W-:Y:S01]  /*7e00*/  IMAD.MOV.U32 R206, RZ, RZ, R235 ;  /* 0x000000ffffce7224 */ /* 0x000fe200078e00eb */
[----:B------:R-:W-:Y:S01]  /*7e10*/  MOV R207, R234 ;  /* 0x000000ea00cf7202 */ /* 0x000fe20000000f00 */
[C---:B------:R-:W-:Y:S01]  /*7e20*/  HMMA.16816.F32.BF16 R116, R8.reuse, R22, R40 ;  /* 0x000000160874723c */ /* 0x040fe20000041828 */
[----:B------:R-:W2:Y:S01]  /*7e30*/  LDSM.16.MT88.4 R20, [R228+0xf000] ;  /* 0x00f00000e414783b */ /* 0x000ea20000004200 */
[----:B------:R-:W-:Y:S01]  /*7e40*/  IMAD.MOV.U32 R190, RZ, RZ, R110 ;  /* 0x000000ffffbe7224 */ /* 0x000fe200078e006e */
[----:B------:R-:W-:Y:S01]  /*7e50*/  MOV R191, R232 ;  /* 0x000000e800bf7202 */ /* 0x000fe20000000f00 */
[----:B------:R-:W-:Y:S01]  /*7e60*/  IMAD.MOV.U32 R173, RZ, RZ, R233 ;  /* 0x000000ffffad7224 */ /* 0x000fe200078e00e9 */
[----:B------:R2:W5:Y:S03]  /*7e70*/  LDL.LU R243, [R1+0xb0] ;  /* 0x0000b00001f37983 */ /* 0x0005660000300800 */
[-C--:B-1----:R-:W-:Y:S08]  /*7e80*/  HMMA.16816.F32.BF16 R52, R8, R16.reuse, R52 ;  /* 0x000000100834723c */ /* 0x082ff00000041834 */
[C---:B------:R-:W-:Y:S08]  /*7e90*/  HMMA.16816.F32.BF16 R72, R4.reuse, R16, R72 ;  /* 0x000000100448723c */ /* 0x040ff00000041848 */
[-C--:B------:R-:W-:Y:S08]  /*7ea0*/  HMMA.16816.F32.BF16 R76, R4, R18.reuse, R76 ;  /* 0x00000012044c723c */ /* 0x080ff0000004184c */
[----:B------:R-:W-:Y:S01]  /*7eb0*/  HMMA.16816.F32.BF16 R48, R8, R18, R24 ;  /* 0x000000120830723c */ /* 0x000fe20000041818 */
[----:B------:R-:W1:Y:S04]  /*7ec0*/  LDSM.16.MT88.4 R24, [R226+0xf000] ;  /* 0x00f00000e218783b */ /* 0x000e680000004200 */
        /* <DEDUP_REMOVED lines=33> */
[C---:B--2---:R-:W-:Y:S01]  /*80e0*/  HMMA.16816.F32.BF16 R104, R4.reuse, R20, R104 ;  /* 0x000000140468723c */ /* 0x044fe20000041868 */
[----:B------:R2:W5:Y:S07]  /*80f0*/  LDL.LU R242, [R1+0xac] ;  /* 0x0000ac0001f27983 */ /* 0x00056e0000300800 */
[C---:B-1----:R-:W-:Y:S08]  /*8100*/  HMMA.16816.F32.BF16 R88, R4.reuse, R24, R88 ;  /* 0x000000180458723c */ /* 0x042ff00000041858 */
[C---:B------:R-:W-:Y:S08]  /*8110*/  HMMA.16816.F32.BF16 R120, R4.reuse, R16, R120 ;  /* 0x000000100478723c */ /* 0x040ff00000041878 */
[----:B------:R-:W-:Y:S08]  /*8120*/  HMMA.16816.F32.BF16 R40, R4, R18, R204 ;  /* 0x000000120428723c */ /* 0x000ff000000418cc */
[----:B------:R-:W-:Y:S08]  /*8130*/  HMMA.16816.F32.BF16 R36, R8, R22, R36 ;  /* 0x000000160824723c */ /* 0x000ff00000041824 */
[C---:B------:R-:W-:Y:S08]  /*8140*/  HMMA.16816.F32.BF16 R92, R4.reuse, R26, R244 ;  /* 0x0000001a045c723c */ /* 0x040ff000000418f4 */
[----:B------:R-:W-:Y:S01]  /*8150*/  HMMA.16816.F32.BF16 R108, R4, R22, R216 ;  /* 0x00000016046c723c */ /* 0x000fe200000418d8 */
[----:B------:R-:W-:-:S07]  /*8160*/  IMAD.MOV.U32 R124, RZ, RZ, R82 ;  /* 0x000000ffff7c7224 */ /* 0x000fce00078e0052 */
[C---:B------:R-:W-:Y:S01]  /*8170*/  HMMA.16816.F32.BF16 R28, R8.reuse, R18, R28 ;  /* 0x00000012081c723c */ /* 0x040fe2000004181c */
[----:B------:R-:W-:Y:S01]  /*8180*/  FFMA.FTZ R4, R220, c[0x0][0x23c], -R2 ;  /* 0x00008f00dc047a23 */ /* 0x000fe20000010802 */
[----:B------:R-:W-:Y:S01]  /*8190*/  MOV R127, R103 ;  /* 0x00000067007f7202 */ /* 0x000fe20000000f00 */
        /* <DEDUP_REMOVED lines=8> */
[----:B------:R-:W-:Y:S01]  /*8220*/  HMMA.16816.F32.BF16 R56, R8, R16, R56 ;  /* 0x000000100838723c */ /* 0x000fe20000041838 */
[----:B------:R2:W5:Y:S01]  /*8230*/  LDL.LU R241, [R1+0xa8] ;  /* 0x0000a80001f17983 */ /* 0x0005620000300800 */
[----:B------:R-:W-:Y:S01]  /*8240*/  IMAD.MOV.U32 R204, RZ, RZ, R102 ;  /* 0x000000ffffcc7224 */ /* 0x000fe200078e0066 */
[----:B------:R-:W-:Y:S01]  /*8250*/  MOV R245, R101 ;  /* 0x0000006500f57202 */ /* 0x000fe20000000f00 */
[----:B------:R-:W-:Y:S01]  /*8260*/  IMAD.MOV.U32 R246, RZ, RZ, R100 ;  /* 0x000000fffff67224 */ /* 0x000fe200078e0064 */
[----:B------:R-:W-:-:S02]  /*8270*/  MOV R218, R14 ;  /* 0x0000000e00da7202 */ /* 0x000fc40000000f00 */
[----:B------:R-:W-:Y:S01]  /*8280*/  MOV R207, R172 ;  /* 0x000000ac00cf7202 */ /* 0x000fe20000000f00 */
[----:B-1----:R-:W-:Y:S01]  /*8290*/  FFMA.FTZ R4, R213, c[0x0][0x23c], -R2 ;  /* 0x00008f00d5047a23 */ /* 0x002fe20000010802 */
[C---:B------:R-:W-:Y:S01]  /*82a0*/  HMMA.16816.F32.BF16 R84, R8.reuse, R24, R112 ;  /* 0x000000180854723c */ /* 0x040fe20000041870 */
[----:B------:R-:W-:Y:S01]  /*82b0*/  MOV R219, R159 ;  /* 0x0000009f00db7202 */ /* 0x000fe20000000f00 */
[----:B------:R-:W-:Y:S01]  /*82c0*/  IMAD.MOV.U32 R244, RZ, RZ, R156 ;  /* 0x000000fffff47224 */ /* 0x000fe200078e009c */
[----:B------:R1:W1:Y:S01]  /*82d0*/  MUFU.EX2 R23, R4 ;  /* 0x0000000400177308 */ /* 0x0002620000000800 */
[----:B------:R-:W-:Y:S01]  /*82e0*/  MOV R130, R158 ;  /* 0x0000009e00827202 */ /* 0x000fe20000000f00 */
[----:B------:R-:W-:Y:S01]  /*82f0*/  IMAD.MOV.U32 R131, RZ, RZ, R157 ;  /* 0x000000ffff837224 */ /* 0x000fe200078e009d */
[----:B------:R2:W5:Y:S02]  /*8300*/  LDL.LU R240, [R1+0xa4] ;  /* 0x0000a40001f07983 */ /* 0x0005640000300800 */
[----:B------:R-:W-:Y:S01]  /*8310*/  HMMA.16816.F32.BF16 R100, R8, R20, R68 ;  /* 0x000000140864723c */ /* 0x000fe20000041844 */
[----:B------:R-:W-:Y:S01]  /*8320*/  IMAD.MOV.U32 R172, RZ, RZ, R15 ;  /* 0x000000ffffac7224 */ /* 0x000fe200078e000f */
[----:B------:R-:W-:Y:S01]  /*8330*/  MOV R216, R246 ;  /* 0x000000f600d87202 */ /* 0x000fe20000000f00 */
[----:B-1----:R-:W-:-:S05]  /*8340*/  FFMA.FTZ R4, R210, c[0x0][0x23c], -R2 ;  /* 0x00008f00d2047a23 */ /* 0x002fca0000010802 */
[----:B------:R-:W-:Y:S01]  /*8350*/  HMMA.16816.F32.BF16 R44, R8, R26, R44 ;  /* 0x0000001a082c723c */ /* 0x000fe2000004182c */
[----:B------:R-:W-:Y:S01]  /*8360*/  FFMA.FTZ R2, R208, c[0x0][0x23c], -R2 ;  /* 0x00008f00d0027a23 */ /* 0x000fe20000010802 */
[----:B------:R-:W-:Y:S03]  /*8370*/  LDSM.16.MT88.4 R156, [R225+0xd800] ;  /* 0x00d80000e19c783b */ /* 0x000fe60000004200 */
[----:B------:R1:W-:Y:S01]  /*8380*/  MUFU.EX2 R25, R2 ;  /* 0x0000000200197308 */ /* 0x0003e20000000800 */
[----:B------:R-:W-:Y:S01]  /*8390*/  FADD.FTZ R6, R244, R219 ;  /* 0x000000dbf4067221 */ /* 0x000fe20000010000 */
[----:B------:R2:W5:Y:S01]  /*83a0*/  LDL.LU R239, [R1+0xa0] ;  /* 0x0000a00001ef7983 */ /* 0x0005620000300800 */
[----:B-1----:R-:W-:-:S05]  /*83b0*/  FFMA.FTZ R2, R222, c[0x0][0x23c], -R0 ;  /* 0x00008f00de027a23 */ /* 0x002fca0000010800 */
[----:B------:R1:W-:Y:S01]  /*83c0*/  MUFU.EX2 R24, R4 ;  /* 0x0000000400187308 */ /* 0x0003e20000000800 */
[----:B------:R-:W-:Y:S02]  /*83d0*/  IMAD.MOV.U32 R217, RZ, RZ, R245 ;  /* 0x000000ffffd97224 */ /* 0x000fe400078e00f5 */
[----:B------:R-:W-:Y:S01]  /*83e0*/  IMAD.MOV.U32 R244, RZ, RZ, R125 ;  /* 0x000000fffff47224 */ /* 0x000fe200078e007d */
[----:B------:R-:W-:Y:S01]  /*83f0*/  MOV R219, R124 ;  /* 0x0000007c00db7202 */ /* 0x000fe20000000f00 */
[----:B------:R-:W-:Y:S01]  /*8400*/  IMAD.MOV.U32 R246, RZ, RZ, R127 ;  /* 0x000000fffff67224 */ /* 0x000fe200078e007f */
[----:B------:R2:W5:Y:S02]  /*8410*/  LDL.LU R238, [R1+0x9c] ;  /* 0x00009c0001ee7983 */ /* 0x0005640000300800 */
[----:B------:R3:W-:Y:S01]  /*8420*/  MUFU.EX2 R18, R2 ;  /* 0x0000000200127308 */ /* 0x0007e20000000800 */
[----:B------:R-:W-:Y:S02]  /*8430*/  MOV R245, R126 ;  /* 0x0000007e00f57202 */ /* 0x000fe40000000f00 */
[----:B------:R-:W-:Y:S01]  /*8440*/  MOV R125, R206 ;  /* 0x000000ce007d7202 */ /* 0x000fe20000000f00 */
[----:B------:R-:W-:-:S02]  /*8450*/  IMAD.MOV.U32 R124, RZ, RZ, R205 ;  /* 0x000000ffff7c7224 */ /* 0x000fc400078e00cd */
[----:B-1----:R-:W-:Y:S02]  /*8460*/  FADD.FTZ R4, R218, R252 ;  /* 0x000000fcda047221 */ /* 0x002fe40000010000 */
[----:B------:R-:W-:Y:S01]  /*8470*/  FADD.FTZ R5, R217, R216 ;  /* 0x000000d8d9057221 */ /* 0x000fe20000010000 */
[----:B------:R-:W-:Y:S01]  /*8480*/  MOV R115, R219 ;  /* 0x000000db00737202 */ /* 0x000fe20000000f00 */
[----:B------:R-:W-:Y:S01]  /*8490*/  IMAD.MOV.U32 R7, RZ, RZ, R244 ;  /* 0x000000ffff077224 */ /* 0x000fe200078e00f4 */
[----:B------:R-:W-:Y:S01]  /*84a0*/  MOV R127, R188 ;  /* 0x000000bc007f7202 */ /* 0x000fe20000000f00 */
[----:B------:R2:W5:Y:S01]  /*84b0*/  LDL.LU R237, [R1+0x98] ;  /* 0x0000980001ed7983 */ /* 0x0005620000300800 */
[----:B---3--:R-:W-:Y:S02]  /*84c0*/  FFMA.FTZ R2, R215, c[0x0][0x23c], -R0 ;  /* 0x00008f00d7027a23 */ /* 0x008fe40000010800 */
[----:B------:R-:W-:Y:S02]  /*84d0*/  IMAD.MOV.U32 R218, RZ, RZ, R247 ;  /* 0x000000ffffda7224 */ /* 0x000fe400078e00f7 */
[----:B------:R-:W-:Y:S01]  /*84e0*/  IMAD.MOV.U32 R126, RZ, RZ, R207 ;  /* 0x000000ffff7e7224 */ /* 0x000fe200078e00cf */
[----:B------:R1:W3:Y:S01]  /*84f0*/  MUFU.EX2 R19, R2 ;  /* 0x0000000200137308 */ /* 0x0002e20000000800 */
[----:B------:R-:W-:Y:S01]  /*8500*/  IMAD.MOV.U32 R206, RZ, RZ, R191 ;  /* 0x000000ffffce7224 */ /* 0x000fe200078e00bf */
[----:B------:R-:W-:Y:S01]  /*8510*/  MOV R205, R190 ;  /* 0x000000be00cd7202 */ /* 0x000fe20000000f00 */
[----:B------:R-:W-:Y:S01]  /*8520*/  IMAD.MOV.U32 R217, RZ, RZ, R246 ;  /* 0x000000ffffd97224 */ /* 0x000fe200078e00f6 */
[----:B------:R-:W-:Y:S01]  /*8530*/  MOV R216, R245 ;  /* 0x000000f500d87202 */ /* 0x000fe20000000f00 */
[----:B------:R-:W-:Y:S01]  /*8540*/  IMAD.MOV.U32 R26, RZ, RZ, R115 ;  /* 0x000000ffff1a7224 */ /* 0x000fe200078e0073 */
[----:B------:R-:W-:Y:S01]  /*8550*/  MOV R27, R7 ;  /* 0x00000007001b7202 */ /* 0x000fe20000000f00 */
[----:B------:R-:W-:-:S02]  /*8560*/  FADD.FTZ R8, R224, R5 ;  /* 0x00000005e0087221 */ /* 0x000fc40000010000 */
[----:B------:R-:W-:Y:S01]  /*8570*/  IMAD.MOV.U32 R188, RZ, RZ, R174 ;  /* 0x000000ffffbc7224 */ /* 0x000fe200078e00ae */
[----:B------:R-:W-:Y:S01]  /*8580*/  MOV R244, R127 ;  /* 0x0000007f00f47202 */ /* 0x000fe20000000f00 */
[----:B------:R2:W5:Y:S01]  /*8590*/  LDL.LU R236, [R1+0x94] ;  /* 0x0000940001ec7983 */ /* 0x0005620000300800 */
[--C-:B-1----:R-:W-:Y:S01]  /*85a0*/  FFMA.FTZ R2, R212, c[0x0][0x23c], -R0.reuse ;  /* 0x00008f00d4027a23 */ /* 0x102fe20000010800 */
[----:B------:R-:W-:Y:S01]  /*85b0*/  MOV R247, R204 ;  /* 0x000000cc00f77202 */ /* 0x000fe20000000f00 */
[----:B------:R-:W-:Y:S01]  /*85c0*/  FFMA.FTZ R0, R209, c[0x0][0x23c], -R0 ;  /* 0x00008f00d1007a23 */ /* 0x000fe20000010800 */
[----:B------:R-:W-:Y:S02]  /*85d0*/  MOV R207, R173 ;  /* 0x000000ad00cf7202 */ /* 0x000fe40000000f00 */
[----:B------:R-:W-:Y:S01]  /*85e0*/  MOV R191, R99 ;  /* 0x0000006300bf7202 */ /* 0x000fe20000000f00 */
[----:B------:R4:W-:Y:S01]  /*85f0*/  MUFU.EX2 R21, R0 ;  /* 0x0000000000157308 */ /* 0x0009e20000000800 */
[----:B------:R-:W-:-:S02]  /*8600*/  IMAD.MOV.U32 R114, RZ, RZ, R218 ;  /* 0x000000ffff727224 */ /* 0x000fc400078e00da */
[----:B------:R-:W-:Y:S01]  /*8610*/  IMAD.MOV.U32 R190, RZ, RZ, R172 ;  /* 0x000000ffffbe7224 */ /* 0x000fe200078e00ac */
[----:B------:R-:W-:Y:S02]  /*8620*/  MOV R246, R124 ;  /* 0x0000007c00f67202 */ /* 0x000fe40000000f00 */
[----:B------:R-:W-:Y:S02]  /*8630*/  MOV R245, R125 ;  /* 0x0000007d00f57202 */ /* 0x000fe40000000f00 */
[----:B------:R-:W-:Y:S01]  /*8640*/  MOV R112, R216 ;  /* 0x000000d800707202 */ /* 0x000fe20000000f00 */
[----:B------:R-:W-:Y:S01]  /*8650*/  FADD.FTZ R9, R26, R6 ;  /* 0x000000061a097221 */ /* 0x000fe20000010000 */
[----:B------:R2:W5:Y:S01]  /*8660*/  LDL.LU R235, [R1+0x90] ;  /* 0x0000900001eb7983 */ /* 0x0005620000300800 */
[----:B----4-:R-:W-:Y:S02]  /*8670*/  FFMA.FTZ R0, R248, c[0x0][0x23c], -R12 ;  /* 0x00008f00f8007a23 */ /* 0x010fe4000001080c */
[----:B------:R-:W-:-:S02]  /*8680*/  IMAD.MOV.U32 R204, RZ, RZ, R189 ;  /* 0x000000ffffcc7224 */ /* 0x000fc400078e00bd */
[----:B------:R-:W-:Y:S01]  /*8690*/  IMAD.MOV.U32 R99, RZ, RZ, R130 ;  /* 0x000000ffff637224 */ /* 0x000fe200078e0082 */
[----:B------:R1:W-:Y:S01]  /*86a0*/  MUFU.EX2 R14, R0 ;  /* 0x00000000000e7308 */ /* 0x0003e20000000800 */
[----:B------:R-:W-:Y:S01]  /*86b0*/  IMAD.MOV.U32 R218, RZ, RZ, R126 ;  /* 0x000000ffffda7224 */ /* 0x000fe200078e007e */
[----:B------:R-:W-:Y:S01]  /*86c0*/  MOV R125, R206 ;  /* 0x000000ce007d7202 */ /* 0x000fe20000000f00 */
[----:B------:R-:W-:Y:S01]  /*86d0*/  IMAD.MOV.U32 R124, RZ, RZ, R205 ;  /* 0x000000ffff7c7224 */ /* 0x000fe200078e00cd */
[----:B------:R2:W5:Y:S01]  /*86e0*/  LDL.LU R234, [R1+0x8c] ;  /* 0x00008c0001ea7983 */ /* 0x0005620000300800 */
[----:B-1----:R-:W-:Y:S01]  /*86f0*/  FFMA.FTZ R0, R221, c[0x0][0x23c], -R12 ;  /* 0x00008f00dd007a23 */ /* 0x002fe2000001080c */
[----:B------:R-:W-:Y:S02]  /*8700*/  MOV R130, R231 ;  /* 0x000000e700827202 */ /* 0x000fe40000000f00 */
[----:B------:R-:W-:Y:S01]  /*8710*/  MOV R189, R175 ;  /* 0x000000af00bd7202 */ /* 0x000fe20000000f00 */
[----:B------:R1:W-:Y:S01]  /*8720*/  MUFU.EX2 R15, R0 ;  /* 0x00000000000f7308 */ /* 0x0003e20000000800 */
[----:B------:R-:W-:Y:S01]  /*8730*/  MOV R126, R207 ;  /* 0x000000cf007e7202 */ /* 0x000fe20000000f00 */
[----:B------:R-:W-:Y:S01]  /*8740*/  IMAD.MOV.U32 R206, RZ, RZ, R191 ;  /* 0x000000ffffce7224 */ /* 0x000fe200078e00bf */
[----:B------:R-:W-:Y:S01]  /*8750*/  MOV R219, R204 ;  /* 0x000000cc00db7202 */ /* 0x000fe20000000f00 */
[----:B------:R-:W-:Y:S01]  /*8760*/  IMAD.MOV.U32 R115, RZ, RZ, R125 ;  /* 0x000000ffff737224 */ /* 0x000fe200078e007d */
[----:B------:R-:W-:-:S03]  /*8770*/  MOV R205, R190 ;  /* 0x000000be00cd7202 */ /* 0x000fc60000000f00 */
[----:B------:R4:W2:Y:S01]  /*8780*/  MUFU.EX2 R20, R2 ;  /* 0x0000000200147308 */ /* 0x0008a20000000800 */
[----:B------:R-:W-:Y:S02]  /*8790*/  IMAD.MOV.U32 R127, RZ, RZ, R188 ;  /* 0x000000ffff7f7224 */ /* 0x000fe400078e00bc */
[----:B------:R-:W-:Y:S01]  /*87a0*/  IMAD.MOV.U32 R113, RZ, RZ, R217 ;  /* 0x000000ffff717224 */ /* 0x000fe200078e00d9 */
[----:B------:R-:W-:Y:S01]  /*87b0*/  MOV R221, R96 ;  /* 0x0000006000dd7202 */ /* 0x000fe20000000f00 */
[----:B------:R-:W-:Y:S01]  /*87c0*/  IMAD.MOV.U32 R209, RZ, RZ, R82 ;  /* 0x000000ffffd17224 */ /* 0x000fe200078e0052 */
[----:B------:R-:W-:Y:S01]  /*87d0*/  MOV R248, R83 ;  /* 0x0000005300f87202 */ /* 0x000fe20000000f00 */
[----:B------:R-:W-:Y:S01]  /*87e0*/  LDSM.16.MT88.4 R172, [R226+0xd800] ;  /* 0x00d80000e2ac783b */ /* 0x000fe20000004200 */
[----:B-1----:R-:W-:-:S03]  /*87f0*/  FFMA.FTZ R0, R214, c[0x0][0x23c], -R12 ;  /* 0x00008f00d6007a23 */ /* 0x002fc6000001080c */
[----:B------:R1:W5:Y:S01]  /*8800*/  LDL.LU R233, [R1+0x88] ;  /* 0x0000880001e97983 */ /* 0x0003620000300800 */
[----:B------:R2:W-:Y:S01]  /*8810*/  MUFU.EX2 R16, R0 ;  /* 0x0000000000107308 */ /* 0x0005e20000000800 */
[----:B------:R-:W-:Y:S02]  /*8820*/  MOV R207, R98 ;  /* 0x0000006200cf7202 */ /* 0x000fe40000000f00 */
[----:B------:R-:W-:Y:S02]  /*8830*/  MOV R98, R99 ;  /* 0x0000006300627202 */ /* 0x000fe40000000f00 */
[----:B------:R-:W-:Y:S02]  /*8840*/  MOV R204, R189 ;  /* 0x000000bd00cc7202 */ /* 0x000fe40000000f00 */
[----:B------:R-:W-:Y:S02]  /*8850*/  MOV R7, R126 ;  /* 0x0000007e00077202 */ /* 0x000fe40000000f00 */
[----:B------:R-:W-:Y:S01]  /*8860*/  MOV R125, R206 ;  /* 0x000000ce007d7202 */ /* 0x000fe20000000f00 */
[----:B----4-:R-:W-:Y:S01]  /*8870*/  FFMA.FTZ R2, R250, c[0x0][0x23c], -R3 ;  /* 0x00008f00fa027a23 */ /* 0x010fe20000010803 */
[----:B------:R-:W-:Y:S01]  /*8880*/  MOV R217, R127 ;  /* 0x0000007f00d97202 */ /* 0x000fe20000000f00 */
[----:B------:R-:W-:Y:S01]  /*8890*/  IMAD.MOV.U32 R252, RZ, RZ, R115 ;  /* 0x000000fffffc7224 */ /* 0x000fe200078e0073 */
[----:B------:R-:W-:Y:S01]  /*88a0*/  LDSM.16.MT88.4 R188, [R228+0xd800] ;  /* 0x00d80000e4bc783b */ /* 0x000fe20000004200 */
[----:B--2---:R-:W-:-:S03]  /*88b0*/  FFMA.FTZ R0, R211, c[0x0][0x23c], -R12 ;  /* 0x00008f00d3007a23 */ /* 0x004fc6000001080c */
[----:B------:R1:W5:Y:S01]  /*88c0*/  LDL.LU R232, [R1+0x84] ;  /* 0x0000840001e87983 */ /* 0x0003620000300800 */
[----:B------:R2:W-:Y:S01]  /*88d0*/  MUFU.EX2 R17, R0 ;  /* 0x0000000000117308 */ /* 0x0005e20000000800 */
[----:B------:R-:W-:Y:S01]  /*88e0*/  IMAD.MOV.U32 R99, RZ, RZ, R130 ;  /* 0x000000ffff637224 */ /* 0x000fe200078e0082 */
[----:B------:R-:W-:Y:S01]  /*88f0*/  MOV R130, R131 ;  /* 0x0000008300827202 */ /* 0x000fe20000000f00 */
[----:B------:R-:W-:Y:S01]  /*8900*/  IMAD.MOV.U32 R216, RZ, RZ, R204 ;  /* 0x000000ffffd87224 */ /* 0x000fe200078e00cc */
[----:B------:R-:W-:Y:S01]  /*8910*/  MOV R131, R230 ;  /* 0x000000e600837202 */ /* 0x000fe20000000f00 */
[----:B------:R-:W-:-:S03]  /*8920*/  IMAD.MOV.U32 R126, RZ, RZ, R207 ;  /* 0x000000ffff7e7224 */ /* 0x000fc600078e00cf */
[----:B------:R4:W-:Y:S01]  /*8930*/  MUFU.EX2 R10, R2 ;  /* 0x00000002000a7308 */ /* 0x0009e20000000800 */
[----:B------:R-:W-:Y:S01]  /*8940*/  MOV R127, R98 ;  /* 0x00000062007f7202 */ /* 0x000fe20000000f00 */
[----:B------:R-:W-:Y:S01]  /*8950*/  IMAD.MOV.U32 R250, RZ, RZ, R112 ;  /* 0x000000fffffa7224 */ /* 0x000fe200078e0070 */
[----:B------:R-:W-:Y:S01]  /*8960*/  MOV R211, R80 ;  /* 0x0000005000d37202 */ /* 0x000fe20000000f00 */
[----:B------:R-:W-:Y:S01]  /*8970*/  IMAD.MOV.U32 R214, RZ, RZ, R97 ;  /* 0x000000ffffd67224 */ /* 0x000fe200078e0061 */
[----:B------:R1:W5:Y:S01]  /*8980*/  LDL.LU R231, [R1+0x80] ;  /* 0x0000800001e77983 */ /* 0x0003620000300800 */
[----:B--2---:R-:W-:Y:S01]  /*8990*/  FFMA.FTZ R0, R251, c[0x0][0x23c], -R3 ;  /* 0x00008f00fb007a23 */ /* 0x004fe20000010803 */
[----:B------:R-:W-:Y:S02]  /*89a0*/  MOV R204, R99 ;  /* 0x0000006300cc7202 */ /* 0x000fe40000000f00 */
[----:B------:R-:W-:Y:S01]  /*89b0*/  MOV R206, R131 ;  /* 0x0000008300ce7202 */ /* 0x000fe20000000f00 */
[----:B------:R2:W1:Y:S01]  /*89c0*/  MUFU.EX2 R11, R0 ;  /* 0x00000000000b7308 */ /* 0x0004620000000800 */
[----:B------:R-:W-:Y:S01]  /*89d0*/  MOV R207, R128 ;  /* 0x0000008000cf7202 */ /* 0x000fe20000000f00 */
[----:B------:R-:W-:-:S02]  /*89e0*/  IMAD.MOV.U32 R213, RZ, RZ, R204 ;  /* 0x000000ffffd57224 */ /* 0x000fc400078e00cc */
[----:B----4-:R-:W-:Y:S01]  /*89f0*/  FADD.FTZ R2, R132, R13 ;  /* 0x0000000d84027221 */ /* 0x010fe20000010000 */
[----:B------:R-:W-:Y:S01]  /*8a00*/  MOV R26, R126 ;  /* 0x0000007e001a7202 */ /* 0x000fe20000000f00 */
[----:B------:R-:W-:Y:S01]  /*8a10*/  IMAD.MOV.U32 R98, RZ, RZ, R129 ;  /* 0x000000ffff627224 */ /* 0x000fe200078e0081 */
[----:B------:R-:W-:Y:S01]  /*8a20*/  MOV R220, R127 ;  /* 0x0000007f00dc7202 */ /* 0x000fe20000000f00 */
[----:B------:R4:W5:Y:S01]  /*8a30*/  LDL.LU R230, [R1+0x7c] ;  /* 0x00007c0001e67983 */ /* 0x0009620000300800 */
[----:B--2---:R-:W-:-:S04]  /*8a40*/  FFMA.FTZ R0, R249, c[0x0][0x23c], -R3 ;  /* 0x00008f00f9007a23 */ /* 0x004fc80000010803 */
[----:B------:R2:W-:Y:S01]  /*8a50*/  MUFU.EX2 R12, R0 ;  /* 0x00000000000c7308 */ /* 0x0005e20000000800 */
[----:B------:R-:W-:Y:S01]  /*8a60*/  MOV R208, R206 ;  /* 0x000000ce00d07202 */ /* 0x000fe20000000f00 */
[----:B------:R-:W-:Y:S01]  /*8a70*/  IMAD.MOV.U32 R222, RZ, RZ, R207 ;  /* 0x000000ffffde7224 */ /* 0x000fe200078e00cf */
[----:B------:R-:W-:Y:S01]  /*8a80*/  MOV R132, R7 ;  /* 0x0000000700847202 */ /* 0x000fe20000000f00 */
[----:B--2---:R-:W-:Y:S01]  /*8a90*/  FADD.FTZ R0, R114, R4 ;  /* 0x0000000472007221 */ /* 0x004fe20000010000 */
[----:B------:R-:W-:Y:S01]  /*8aa0*/  MOV R114, R218 ;  /* 0x000000da00727202 */ /* 0x000fe20000000f00 */
[----:B------:R-:W2:Y:S01]  /*8ab0*/  LDSM.16.MT88.4 R4, [R227+0xf800] ;  /* 0x00f80000e304783b */ /* 0x000ea20000004200 */
[----:B------:R-:W-:Y:S02]  /*8ac0*/  MOV R218, R124 ;  /* 0x0000007c00da7202 */ /* 0x000fe40000000f00 */
[----:B------:R-:W-:Y:S01]  /*8ad0*/  MOV R124, R205 ;  /* 0x000000cd007c7202 */ /* 0x000fe20000000f00 */
[----:B------:R-:W-:-:S05]  /*8ae0*/  IMAD.MOV.U32 R205, RZ, RZ, R130 ;  /* 0x000000ffffcd7224 */ /* 0x000fca00078e0082 */
[----:B------:R-:W-:Y:S02]  /*8af0*/  MOV R210, R205 ;  /* 0x000000cd00d27202 */ /* 0x000fe40000000f00 */
[----:B------:R-:W4:Y:S01]  /*8b00*/  LDSM.16.MT88.4 R204, [R227+0xd800] ;  /* 0x00d80000e3cc783b */ /* 0x000f220000004200 */
[----:B------:R-:W-:-:S04]  /*8b10*/  FFMA.FTZ R3, R223, c[0x0][0x23c], -R3 ;  /* 0x00008f00df037a23 */ /* 0x000fc80000010803 */
[----:B------:R-:W1:Y:S01]  /*8b20*/  MUFU.EX2 R13, R3 ;  /* 0x00000003000d7308 */ /* 0x000e620000000800 */
[----:B------:R-:W-:Y:S01]  /*8b30*/  FADD.FTZ R2, R133, R2 ;  /* 0x0000000285027221 */ /* 0x000fe20000010000 */
[----:B------:R-:W-:Y:S01]  /*8b40*/  MOV R251, R27 ;  /* 0x0000001b00fb7202 */ /* 0x000fe20000000f00 */
[----:B------:R-:W-:Y:S01]  /*8b50*/  IMAD.MOV.U32 R27, RZ, RZ, R125 ;  /* 0x000000ffff1b7224 */ /* 0x000fe200078e007d */
[----:B------:R-:W-:Y:S02]  /*8b60*/  MOV R133, R124 ;  /* 0x0000007c00857202 */ /* 0x000fe40000000f00 */
[----:B------:R-:W-:Y:S02]  /*8b70*/  F2FP.BF16.PACK_AB R128, R23, R22 ;  /* 0x000000161780723e */ /* 0x000fe400000010ff */
[----:B---3--:R-:W-:Y:S02]  /*8b80*/  F2FP.BF16.PACK_AB R129, R19, R18 ;  /* 0x000000121381723e */ /* 0x008fe400000010ff */
[----:B------:R-:W-:-:S02]  /*8b90*/  F2FP.BF16.PACK_AB R130, R25, R24 ;  /* 0x000000181982723e */ /* 0x000fc400000010ff */
[----:B------:R-:W-:Y:S02]  /*8ba0*/  F2FP.BF16.PACK_AB R131, R21, R20 ;  /* 0x000000141583723e */ /* 0x000fe400000010ff */
[----:B------:R-:W-:Y:S02]  /*8bb0*/  F2FP.BF16.PACK_AB R124, R15, R14 ;  /* 0x0000000e0f7c723e */ /* 0x000fe400000010ff */
[----:B-1----:R-:W-:Y:S02]  /*8bc0*/  F2FP.BF16.PACK_AB R125, R10, R11 ;  /* 0x0000000b0a7d723e */ /* 0x002fe400000010ff */
[----:B------:R-:W-:Y:S02]  /*8bd0*/  F2FP.BF16.PACK_AB R126, R17, R16 ;  /* 0x00000010117e723e */ /* 0x000fe400000010ff */
[----:B------:R-:W-:Y:S02]  /*8be0*/  F2FP.BF16.PACK_AB R127, R13, R12 ;  /* 0x0000000c0d7f723e */ /* 0x000fe400000010ff */
[----:B------:R-:W-:-:S02]  /*8bf0*/  MOV R3, R81 ;  /* 0x0000005100037202 */ /* 0x000fc40000000f00 */
[----:B------:R-:W-:Y:S01]  /*8c00*/  MOV R223, R114 ;  /* 0x0000007200df7202 */ /* 0x000fe20000000f00 */
[----:B------:R-:W-:Y:S01]  /*8c10*/  FADD.FTZ R2, R133, R2 ;  /* 0x0000000285027221 */ /* 0x000fe20000010000 */
[----:B------:R-:W-:Y:S01]  /*8c20*/  MOV R249, R113 ;  /* 0x0000007100f97202 */ /* 0x000fe20000000f00 */
[----:B------:R-:W-:Y:S01]  /*8c30*/  FADD.FTZ R3, R3, R0 ;  /* 0x0000000003037221 */ /* 0x000fe20000010000 */
[----:B--2---:R-:W-:Y:S01]  /*8c40*/  HMMA.16816.F32.BF16 R120, R124, R4, R120 ;  /* 0x000000047c78723c */ /* 0x004fe20000041878 */
[----:B------:R-:W-:Y:S01]  /*8c50*/  FADD.FTZ R0, R132, R9 ;  /* 0x0000000984007221 */ /* 0x000fe20000010000 */
[----:B------:R-:W-:Y:S01]  /*8c60*/  MOV R99, R229 ;  /* 0x000000e500637202 */ /* 0x000fe20000000f00 */
[----:B------:R-:W-:Y:S01]  /*8c70*/  FADD.FTZ R3, R223, R3 ;  /* 0x00000003df037221 */ /* 0x000fe20000010000 */
[----:B------:R-:W-:-:S04]  /*8c80*/  MOV R215, R98 ;  /* 0x0000006200d77202 */ /* 0x000fc80000000f00 */
[C---:B----4-:R-:W-:Y:S01]  /*8c90*/  HMMA.16816.F32.BF16 R196, R124.reuse, R204, R196 ;  /* 0x000000cc7cc4723c */ /* 0x050fe200000418c4 */
[----:B------:R-:W-:Y:S01]  /*8ca0*/  FADD.FTZ R2, R249, R2 ;  /* 0x00000002f9027221 */ /* 0x000fe20000010000 */
[----:B------:R-:W1:Y:S06]  /*8cb0*/  LDSM.16.MT88.4 R80, [R225+0xf800] ;  /* 0x00f80000e150783b */ /* 0x000e6c0000004200 */
[----:B------:R-:W-:Y:S01]  /*8cc0*/  HMMA.16816.F32.BF16 R200, R124, R206, R200 ;  /* 0x000000ce7cc8723c */ /* 0x000fe200000418c8 */
[----:B------:R-:W-:-:S07]  /*8cd0*/  FADD.FTZ R0, R250, R0 ;  /* 0x00000000fa007221 */ /* 0x000fce0000010000 */
[C---:B------:R-:W-:Y:S01]  /*8ce0*/  HMMA.16816.F32.BF16 R192, R128.reuse, R204, R192 ;  /* 0x000000cc80c0723c */ /* 0x040fe200000418c0 */
[----:B------:R-:W-:Y:S01]  /*8cf0*/  MOV R212, R99 ;  /* 0x0000006300d47202 */ /* 0x000fe20000000f00 */
[----:B------:R-:W-:Y:S01]  /*8d00*/  FADD.FTZ R3, R211, R3 ;  /* 0x00000003d3037221 */ /* 0x000fe20000010000 */
[----:B------:R-:W2:Y:S04]  /*8d10*/  LDSM.16.MT88.4 R96, [R226+0xf800] ;  /* 0x00f80000e260783b */ /* 0x000ea80000004200 */
[----:B------:R-:W3:Y:S01]  /*8d20*/  LDSM.16.MT88.4 R112, [R228+0xf800] ;  /* 0x00f80000e470783b */ /* 0x000ee20000004200 */
[----:B------:R-:W-:Y:S01]  /*8d30*/  HMMA.16816.F32.BF16 R204, R128, R206, R116 ;  /* 0x000000ce80cc723c */ /* 0x000fe20000041874 */
[----:B------:R-:W-:Y:S02]  /*8d40*/  FADD.FTZ R2, R214, R2 ;  /* 0x00000002d6027221 */ /* 0x000fe40000010000 */
[----:B------:R4:W5:Y:S01]  /*8d50*/  LDL.LU R229, [R1+0x78] ;  /* 0x0000780001e57983 */ /* 0x0009620000300800 */
[----:B------:R-:W-:-:S03]  /*8d60*/  FADD.FTZ R0, R221, R0 ;  /* 0x00000000dd007221 */ /* 0x000fc60000010000 */
[----:B------:R4:W5:Y:S01]  /*8d70*/  LDL.LU R224, [R1+0x74] ;  /* 0x0000740001e07983 */ /* 0x0009620000300800 */
[----:B------:R-:W-:Y:S07]  /*8d80*/  HMMA.16816.F32.BF16 R116, R128, R4, R56 ;  /* 0x000000048074723c */ /* 0x000fee0000041838 */
[----:B------:R-:W-:-:S04]  /*8d90*/  FADD.FTZ R4, R252, R8 ;  /* 0x00000008fc047221 */ /* 0x000fc80000010000 */
        /* <DEDUP_REMOVED lines=42> */
[----:B------:R4:W-:Y:S04]  /*9040*/  STL [R1+0x2c], R4 ;  /* 0x00002c0401007387 */ /* 0x0009e80000100800 */
[----:B------:R4:W-:Y:S04]  /*9050*/  STL [R1+0x34], R3 ;  /* 0x0000340301007387 */ /* 0x0009e80000100800 */
[----:B------:R4:W-:Y:S04]  /*9060*/  STL [R1+0x38], R0 ;  /* 0x0000380001007387 */ /* 0x0009e80000100800 */
[----:B------:R4:W-:Y:S01]  /*9070*/  STL [R1+0x30], R2 ;  /* 0x0000300201007387 */ /* 0x0009e20000100800 */
[-C--:B------:R-:W-:Y:S08]  /*9080*/  HMMA.16816.F32.BF16 R148, R128, R156.reuse, R148 ;  /* 0x0000009c8094723c */ /* 0x080ff00000041894 */
        /* <DEDUP_REMOVED lines=8> */
[C---:B-1----:R-:W-:Y:S08]  /*9110*/  HMMA.16816.F32.BF16 R72, R124.reuse, R80, R72 ;  /* 0x000000507c48723c */ /* 0x042ff00000041848 */
[C---:B------:R-:W-:Y:S08]  /*9120*/  HMMA.16816.F32.BF16 R76, R124.reuse, R82, R76 ;  /* 0x000000527c4c723c */ /* 0x040ff0000004184c */
[C---:B--2---:R-:W-:Y:S08]  /*9130*/  HMMA.16816.F32.BF16 R88, R124.reuse, R96, R88 ;  /* 0x000000607c58723c */ /* 0x044ff00000041858 */
        /* <DEDUP_REMOVED lines=15> */
[----:B----4-:R-:W2:Y:S01]  /*9230*/  LDL.LU R246, [R1+0x3c] ;  /* 0x00003c0001f67983 */ /* 0x010ea20000300800 */
[----:B------:R-:W-:Y:S01]  /*9240*/  IMAD.U32 R0, RZ, RZ, UR10 ;  /* 0x0000000aff007e24 */ /* 0x000fe2000f8e00ff */
        /* <DEDUP_REMOVED lines=10> */
[----:B--2---:R-:W-:-:S05]  /*92f0*/  IMAD R2, R247, -0x2, R246 ;  /* 0xfffffffef7027824 */ /* 0x004fca00078e02f6 */
[----:B------:R-:W-:-:S05]  /*9300*/  IADD3 R0, R0, -UR11, R2 ;  /* 0x8000000b00007c10 */ /* 0x000fca000fffe002 */
[----:B------:R1:W-:Y:S04]  /*9310*/  STL [R1+0x3c], R0 ;  /* 0x00003c0001007387 */ /* 0x0003e80000100800 */
[----:B------:R-:W2:Y:S04]  /*9320*/  LDL R247, [R1+0x50] ;  /* 0x0000500001f77983 */ /* 0x000ea80000100800 */
[----:B------:R-:W3:Y:S01]  /*9330*/  LDL.64 R244, [R1+0x40] ;  /* 0x0000400001f47983 */ /* 0x000ee20000100a00 */
[----:B--2---:R-:W-:Y:S02]  /*9340*/  ISETP.GE.AND P2, PT, R247, c[0x0][0x220], PT ;  /* 0x00008800f7007a0c */ /* 0x004fe40003f46270 */
[----:B---3--:R-:W-:Y:S01]  /*9350*/  ISETP.GE.AND P3, PT, R244, c[0x0][0x220], PT ;  /* 0x00008800f4007a0c */ /* 0x008fe20003f66270 */
[----:B-1----:R-:W-:Y:S05]  /*9360*/  BRA `(.L_x_374) ;  /* 0x000004e000007947 */ /* 0x002fea0003800000 */
.L_x_376:
        /* <DEDUP_REMOVED lines=14> */
[----:B------:R-:W-:Y:S02]  /*9450*/  @!P3 LEA R6, P6, R4, c[0x0][0x168], 0x1 ;  /* 0x00005a000406ba11 */ /* 0x000fe400078c08ff */
        /* <DEDUP_REMOVED lines=63> */
.L_x_374:
[----:B------:R-:W2:Y:S01]  /*9850*/  LDL.64 R2, [R1+0x60] ;  /* 0x0000600001027983 */ /* 0x000ea20000100a00 */
        /* <DEDUP_REMOVED lines=76> */
[----:B------:R-:W-:Y:S08]  /*9d20*/  LDSM.16.M88.4 R64, [R231] ;  /* 0x00000000e740783b */ /* 0x000ff00000000200 */
        /* <DEDUP_REMOVED lines=162> */
[----:B------:R-:W1:Y:S01]  /*a750*/  MUFU.TANH R2, R4 ;  /* 0x0000000400027308 */ /* 0x000e620000002400 */
[----:B------:R-:W-:Y:S02]  /*a760*/  FMUL.FTZ R5, R5, c[0x0][0x2ec] ;  /* 0x0000bb0005057a20 */ /* 0x000fe40000410000 */
[----:B------:R-:W-:Y:S02]  /*a770*/  FMUL.FTZ R6, R6, c[0x0][0x2ec] ;  /* 0x0000bb0006067a20 */ /* 0x000fe40000410000 */
[----:B------:R-:W-:Y:S04]  /*a780*/  FMUL.FTZ R8, R8, c[0x0][0x2ec] ;  /* 0x0000bb0008087a20 */ /* 0x000fe80000410000 */
[----:B------:R-:W-:Y:S01]  /*a790*/  FMUL.FTZ R9, R9, c[0x0][0x2ec] ;  /* 0x0000bb0009097a20 */ /* 0x000fe20000410000 */
[----:B------:R-:W2:Y:S01]  /*a7a0*/  MUFU.TANH R0, R5 ;  /* 0x0000000500007308 */ /* 0x000ea20000002400 */
[----:B------:R-:W-:Y:S02]  /*a7b0*/  FMUL.FTZ R10, R10, c[0x0][0x2ec] ;  /* 0x0000bb000a0a7a20 */ /* 0x000fe40000410000 */
[----:B------:R-:W-:Y:S02]  /*a7c0*/  FMUL.FTZ R11, R11, c[0x0][0x2ec] ;  /* 0x0000bb000b0b7a20 */ /* 0x000fe40000410000 */
[----:B------:R-:W-:Y:S02]  /*a7d0*/  FMUL.FTZ R7, R7, c[0x0][0x2ec] ;  /* 0x0000bb0007077a20 */ /* 0x000fe40000410000 */
[----:B------:R-:W-:Y:S02]  /*a7e0*/  FMUL.FTZ R12, R12, c[0x0][0x2ec] ;  /* 0x0000bb000c0c7a20 */ /* 0x000fe40000410000 */
[----:B------:R-:W-:Y:S01]  /*a7f0*/  FMUL.FTZ R13, R13, c[0x0][0x2ec] ;  /* 0x0000bb000d0d7a20 */ /* 0x000fe20000410000 */
[----:B------:R-:W-:Y:S01]  /*a800*/  MUFU.TANH R252, R6 ;  /* 0x0000000600fc7308 */ /* 0x000fe20000002400 */
[----:B------:R-:W-:Y:S02]  /*a810*/  FMUL.FTZ R15, R15, c[0x0][0x2ec] ;  /* 0x0000bb000f0f7a20 */ /* 0x000fe40000410000 */
[----:B------:R-:W-:Y:S01]  /*a820*/  FMUL.FTZ R14, R14, c[0x0][0x2ec] ;  /* 0x0000bb000e0e7a20 */ /* 0x000fe20000410000 */
[----:B-1----:R1:W-:Y:S01]  /*a830*/  STL [R1], R2 ;  /* 0x0000000201007387 */ /* 0x0023e20000100800 */
[----:B------:R-:W-:Y:S02]  /*a840*/  FMUL.FTZ R16, R16, c[0x0][0x2ec] ;  /* 0x0000bb0010107a20 */ /* 0x000fe40000410000 */
[----:B------:R-:W-:Y:S02]  /*a850*/  FMUL.FTZ R17, R17, c[0x0][0x2ec] ;  /* 0x0000bb0011117a20 */ /* 0x000fe40000410000 */
[----:B------:R-:W-:Y:S01]  /*a860*/  FMUL.FTZ R18, R18, c[0x0][0x2ec] ;  /* 0x0000bb0012127a20 */ /* 0x000fe20000410000 */
[----:B------:R3:W-:Y:S01]  /*a870*/  MUFU.TANH R251, R7 ;  /* 0x0000000700fb7308 */ /* 0x0007e20000002400 */
[----:B------:R-:W-:Y:S01]  /*a880*/  FMUL.FTZ R19, R19, c[0x0][0x2ec] ;  /* 0x0000bb0013137a20 */ /* 0x000fe20000410000 */
[----:B--2---:R2:W-:Y:S08]  /*a890*/  STL [R1+0x8], R0 ;  /* 0x0000080001007387 */ /* 0x0045f00000100800 */
[----:B------:R-:W-:Y:S10]  /*a8a0*/  MUFU.TANH R248, R14 ;  /* 0x0000000e00f87308 */ /* 0x000ff40000002400 */
[----:B-1----:R-:W-:Y:S01]  /*a8b0*/  MUFU.TANH R2, R10 ;  /* 0x0000000a00027308 */ /* 0x002fe20000002400 */
[----:B---3--:R-:W1:Y:S09]  /*a8c0*/  LDSM.16.M88.4 R4, [R229+0x2800] ;  /* 0x00280000e504783b */ /* 0x008e720000000200 */
[----:B--2---:R-:W2:Y:S10]  /*a8d0*/  MUFU.TANH R0, R8 ;  /* 0x0000000800007308 */ /* 0x004eb40000002400 */
[----:B------:R-:W-:Y:S10]  /*a8e0*/  MUFU.TANH R247, R16 ;  /* 0x0000001000f77308 */ /* 0x000ff40000002400 */
[----:B------:R-:W-:Y:S01]  /*a8f0*/  MUFU.TANH R246, R17 ;  /* 0x0000001100f67308 */ /* 0x000fe20000002400 */
[----:B--2---:R2:W-:Y:S09]  /*a900*/  STL [R1+0x4], R0 ;  /* 0x0000040001007387 */ /* 0x0045f20000100800 */
[----:B------:R-:W-:Y:S01]  /*a910*/  MUFU.TANH R142, R18 ;  /* 0x00000012008e7308 */ /* 0x000fe20000002400 */
[-C--:B-1----:R-:W-:Y:S09]  /*a920*/  HMMA.16816.F32.BF16 R20, R220, R4.reuse, R20 ;  /* 0x00000004dc14723c */ /* 0x082ff20000041814 */
[----:B------:R-:W-:Y:S01]  /*a930*/  MUFU.TANH R211, R19 ;  /* 0x0000001300d37308 */ /* 0x000fe20000002400 */
[C---:B------:R-:W-:Y:S09]  /*a940*/  HMMA.16816.F32.BF16 R24, R212.reuse, R4, R24 ;  /* 0x00000004d418723c */ /* 0x040ff20000041818 */
[----:B--2---:R-:W1:Y:S01]  /*a950*/  MUFU.TANH R0, R9 ;  /* 0x0000000900007308 */ /* 0x004e620000002400 */
[-C--:B------:R-:W-:Y:S04]  /*a960*/  HMMA.16816.F32.BF16 R28, R212, R6.reuse, R28 ;  /* 0x00000006d41c723c */ /* 0x080fe8000004181c */
[----:B------:R-:W-:Y:S04]  /*a970*/  FMUL.FTZ R20, R20, c[0x0][0x2ec] ;  /* 0x0000bb0014147a20 */ /* 0x000fe80000410000 */
[C---:B------:R-:W-:Y:S01]  /*a980*/  HMMA.16816.F32.BF16 R32, R220.reuse, R6, R32 ;  /* 0x00000006dc20723c */ /* 0x040fe20000041820 */
[----:B------:R-:W-:Y:S01]  /*a990*/  LDSM.16.M88.4 R4, [R229+0x3800] ;  /* 0x00380000e504783b */ /* 0x000fe20000000200 */
[----:B------:R-:W-:Y:S02]  /*a9a0*/  MUFU.TANH R219, R20 ;  /* 0x0000001400db7308 */ /* 0x000fe40000002400 */
[----:B------:R-:W-:Y:S02]  /*a9b0*/  FMUL.FTZ R23, R23, c[0x0][0x2ec] ;  /* 0x0000bb0017177a20 */ /* 0x000fe40000410000 */
[----:B------:R-:W-:Y:S02]  /*a9c0*/  FMUL.FTZ R21, R21, c[0x0][0x2ec] ;  /* 0x0000bb0015157a20 */ /* 0x000fe40000410000 */
[----:B------:R-:W-:Y:S04]  /*a9d0*/  FMUL.FTZ R24, R24, c[0x0][0x2ec] ;  /* 0x0000bb0018187a20 */ /* 0x000fe80000410000 */
[----:B------:R-:W-:Y:S01]  /*a9e0*/  FMUL.FTZ R25, R25, c[0x0][0x2ec] ;  /* 0x0000bb0019197a20 */ /* 0x000fe20000410000 */
[----:B------:R-:W-:Y:S01]  /*a9f0*/  MUFU.TANH R209, R23 ;  /* 0x0000001700d17308 */ /* 0x000fe20000002400 */
[----:B------:R-:W-:Y:S01]  /*aa00*/  FMUL.FTZ R22, R22, c[0x0][0x2ec] ;  /* 0x0000bb0016167a20 */ /* 0x000fe20000410000 */
[----:B-1----:R1:W-:Y:S01]  /*aa10*/  STL [R1+0x10], R0 ;  /* 0x0000100001007387 */ /* 0x0023e20000100800 */
[----:B------:R-:W-:Y:S02]  /*aa20*/  FMUL.FTZ R26, R26, c[0x0][0x2ec] ;  /* 0x0000bb001a1a7a20 */ /* 0x000fe40000410000 */
[----:B------:R-:W-:Y:S01]  /*aa30*/  FMUL.FTZ R27, R27, c[0x0][0x2ec] ;  /* 0x0000bb001b1b7a20 */ /* 0x000fe20000410000 */
[----:B------:R2:W-:Y:S01]  /*aa40*/  STL [R1+0x20], R2 ;  /* 0x0000200201007387 */ /* 0x0005e20000100800 */
        /* <DEDUP_REMOVED lines=9> */
[----:B------:R-:W-:Y:S09]  /*aae0*/  FMUL.FTZ R31, R31, c[0x0][0x2ec] ;  /* 0x0000bb001f1f7a20 */ /* 0x000ff20000410000 */
[----:B-1----:R1:W3:Y:S10]  /*aaf0*/  MUFU.TANH R0, R11 ;  /* 0x0000000b00007308 */ /* 0x0022f40000002400 */
[----:B--2---:R-:W2:Y:S10]  /*ab00*/  MUFU.TANH R2, R12 ;  /* 0x0000000c00027308 */ /* 0x004eb40000002400 */
[----:B------:R-:W-:Y:S01]  /*ab10*/  MUFU.TANH R136, R33 ;  /* 0x0000002100887308 */ /* 0x000fe20000002400 */
[----:B-1----:R-:W1:Y:S01]  /*ab20*/  LDSM.16.M88.4 R8, [R229+0x3000] ;  /* 0x00300000e508783b */ /* 0x002e620000000200 */
[----:B------:R-:W-:Y:S08]  /*ab30*/  DEPBAR.LE SB0, 0x0 ;  /* 0x000080000000791a */ /* 0x000ff00000000000 */
[----:B------:R-:W-:Y:S01]  /*ab40*/  MUFU.TANH R134, R34 ;  /* 0x0000002200867308 */ /* 0x000fe20000002400 */
[----:B---3--:R3:W-:Y:S04]  /*ab50*/  STL [R1+0x28], R0 ;  /* 0x0000280001007387 */ /* 0x0087e80000100800 */
[----:B--2---:R-:W-:Y:S05]  /*ab60*/  STL [R1+0x18], R2 ;  /* 0x0000180201007387 */ /* 0x004fea0000100800 */
[----:B------:R-:W-:Y:S01]  /*ab70*/  MUFU.TANH R218, R21 ;  /* 0x0000001500da7308 */ /* 0x000fe20000002400 */
[----:B------:R-:W-:Y:S09]  /*ab80*/  BAR.SYNC.DEFER_BLOCKING 0x0 ;  /* 0x0000000000007b1d */ /* 0x000ff20000010000 */
[----:B------:R-:W-:Y:S10]  /*ab90*/  MUFU.TANH R208, R22 ;  /* 0x0000001600d07308 */ /* 0x000ff40000002400 */
[----:B---3--:R-:W2:Y:S01]  /*aba0*/  MUFU.TANH R0, R13 ;  /* 0x0000000d00007308 */ /* 0x008ea20000002400 */
[-C--:B-1----:R-:W-:Y:S09]  /*abb0*/  HMMA.16816.F32.BF16 R36, R220, R8.reuse, R36 ;  /* 0x00000008dc24723c */ /* 0x082ff20000041824 */
[----:B------:R-:W-:Y:S01]  /*abc0*/  MUFU.TANH R245, R26 ;  /* 0x0000001a00f57308 */ /* 0x000fe20000002400 */
[C---:B------:R-:W-:Y:S09]  /*abd0*/  HMMA.16816.F32.BF16 R40, R212.reuse, R8, R40 ;  /* 0x00000008d428723c */ /* 0x040ff20000041828 */
[----:B------:R-:W-:Y:S01]  /*abe0*/  MUFU.TANH R249, R27 ;  /* 0x0000001b00f97308 */ /* 0x000fe20000002400 */
[-C--:B------:R-:W-:Y:S01]  /*abf0*/  HMMA.16816.F32.BF16 R44, R212, R10.reuse, R44 ;  /* 0x0000000ad42c723c */ /* 0x080fe2000004182c */
[----:B--2---:R1:W-:Y:S03]  /*ac00*/  STL [R1+0x24], R0 ;  /* 0x0000240001007387 */ /* 0x0043e60000100800 */
[----:B------:R-:W-:Y:S04]  /*ac10*/  FMUL.FTZ R36, R36, c[0x0][0x2ec] ;  /* 0x0000bb0024247a20 */ /* 0x000fe80000410000 */
[C---:B------:R-:W-:Y:S01]  /*ac20*/  HMMA.16816.F32.BF16 R48, R220.reuse, R10, R48 ;  /* 0x0000000adc30723c */ /* 0x040fe20000041830 */
[----:B------:R-:W-:Y:S03]  /*ac30*/  MUFU.TANH R216, R28 ;  /* 0x0000001c00d87308 */ /* 0x000fe60000002400 */
[----:B------:R-:W-:Y:S02]  /*ac40*/  FMUL.FTZ R38, R38, c[0x0][0x2ec] ;  /* 0x0000bb0026267a20 */ /* 0x000fe40000410000 */
[----:B------:R-:W-:Y:S02]  /*ac50*/  FMUL.FTZ R33, R37, c[0x0][0x2ec] ;  /* 0x0000bb0025217a20 */ /* 0x000fe40000410000 */
[----:B------:R-:W-:Y:S01]  /*ac60*/  FMUL.FTZ R42, R42, c[0x0][0x2ec] ;  /* 0x0000bb002a2a7a20 */ /* 0x000fe20000410000 */
[-C--:B------:R-:W-:Y:S02]  /*ac70*/  HMMA.16816.F32.BF16 R52, R220, R4.reuse, R52 ;  /* 0x00000004dc34723c */ /* 0x080fe40000041834 */
[----:B------:R-:W-:Y:S01]  /*ac80*/  MUFU.TANH R135, R36 ;  /* 0x0000002400877308 */ /* 0x000fe20000002400 */
[----:B------:R-:W-:Y:S02]  /*ac90*/  FMUL.FTZ R40, R40, c[0x0][0x2ec] ;  /* 0x0000bb0028287a20 */ /* 0x000fe40000410000 */
[----:B------:R-:W-:Y:S02]  /*aca0*/  FMUL.FTZ R39, R39, c[0x0][0x2ec] ;  /* 0x0000bb0027277a20 */ /* 0x000fe40000410000 */
[----:B------:R-:W-:Y:S01]  /*acb0*/  FMUL.FTZ R45, R45, c[0x0][0x2ec] ;  /* 0x0000bb002d2d7a20 */ /* 0x000fe20000410000 */
[C---:B------:R-:W-:Y:S04]  /*acc0*/  HMMA.16816.F32.BF16 R56, R212.reuse, R4, R56 ;  /* 0x00000004d438723c */ /* 0x040fe80000041838 */
[----:B-1----:R-:W1:Y:S01]  /*acd0*/  MUFU.TANH R0, R15 ;  /* 0x0000000f00007308 */ /* 0x002e620000002400 */
[----:B------:R-:W-:Y:S02]  /*ace0*/  FMUL.FTZ R47, R47, c[0x0][0x2ec] ;  /* 0x0000bb002f2f7a20 */ /* 0x000fe40000410000 */
[----:B------:R-:W-:Y:S01]  /*acf0*/  FMUL.FTZ R32, R48, c[0x0][0x2ec] ;  /* 0x0000bb0030207a20 */ /* 0x000fe20000410000 */
[-C--:B------:R-:W-:Y:S04]  /*ad00*/  HMMA.16816.F32.BF16 R60, R212, R6.reuse, R60 ;  /* 0x00000006d43c723c */ /* 0x080fe8000004183c */
[----:B------:R-:W-:Y:S02]  /*ad10*/  FMUL.FTZ R25, R49, c[0x0][0x2ec] ;  /* 0x0000bb0031197a20 */ /* 0x000fe40000410000 */
[----:B------:R2:W-:Y:S01]  /*ad20*/  MUFU.TANH R36, R38 ;  /* 0x0000002600247308 */ /* 0x0005e20000002400 */
[----:B------:R-:W-:Y:S01]  /*ad30*/  FMUL.FTZ R23, R50, c[0x0][0x2ec] ;  /* 0x0000bb0032177a20 */ /* 0x000fe20000410000 */
[----:B------:R-:W-:Y:S04]  /*ad40*/  HMMA.16816.F32.BF16 R64, R220, R6, R64 ;  /* 0x00000006dc40723c */ /* 0x000fe80000041840 */
[----:B------:R-:W-:Y:S02]  /*ad50*/  FMUL.FTZ R52, R52, c[0x0][0x2ec] ;  /* 0x0000bb0034347a20 */ /* 0x000fe40000410000 */
[----:B------:R-:W-:Y:S02]  /*ad60*/  FMUL.FTZ R53, R53, c[0x0][0x2ec] ;  /* 0x0000bb0035357a20 */ /* 0x000fe40000410000 */
[----:B------:R-:W-:Y:S01]  /*ad70*/  MUFU.TANH R143, R45 ;  /* 0x0000002d008f7308 */ /* 0x000fe20000002400 */
[----:B------:R-:W-:Y:S01]  /*ad80*/  FMUL.FTZ R55, R55, c[0x0][0x2ec] ;  /* 0x0000bb0037377a20 */ /* 0x000fe20000410000 */
[----:B-1----:R1:W-:Y:S02]  /*ad90*/  STL [R1+0xc], R0 ;  /* 0x00000c0001007387 */ /* 0x0023e40000100800 */
[----:B------:R-:W-:Y:S02]  /*ada0*/  FMUL.FTZ R56, R56, c[0x0][0x2ec] ;  /* 0x0000bb0038387a20 */ /* 0x000fe40000410000 */
[----:B------:R-:W-:Y:S02]  /*adb0*/  FMUL.FTZ R57, R57, c[0x0][0x2ec] ;  /* 0x0000bb0039397a20 */ /* 0x000fe40000410000 */
[----:B------:R-:W-:Y:S02]  /*adc0*/  FMUL.FTZ R58, R58, c[0x0][0x2ec] ;  /* 0x0000bb003a3a7a20 */ /* 0x000fe40000410000 */
[----:B------:R3:W-:Y:S01]  /*add0*/  MUFU.TANH R45, R47 ;  /* 0x0000002f002d7308 */ /* 0x0007e20000002400 */
[----:B------:R-:W-:Y:S02]  /*ade0*/  FMUL.FTZ R59, R59, c[0x0][0x2ec] ;  /* 0x0000bb003b3b7a20 */ /* 0x000fe40000410000 */
[----:B------:R-:W-:Y:S02]  /*adf0*/  FMUL.FTZ R60, R60, c[0x0][0x2ec] ;  /* 0x0000bb003c3c7a20 */ /* 0x000fe40000410000 */
[----:B------:R-:W-:Y:S02]  /*ae00*/  FMUL.FTZ R61, R61, c[0x0][0x2ec] ;  /* 0x0000bb003d3d7a20 */ /* 0x000fe40000410000 */
[----:B------:R-:W-:Y:S02]  /*ae10*/  FMUL.FTZ R2, R63, c[0x0][0x2ec] ;  /* 0x0000bb003f027a20 */ /* 0x000fe40000410000 */
[----:B--2---:R-:W-:Y:S01]  /*ae20*/  FMUL.FTZ R38, R64, c[0x0][0x2ec] ;  /* 0x0000bb0040267a20 */ /* 0x004fe20000410000 */
[----:B------:R-:W-:Y:S01]  /*ae30*/  MUFU.TANH R21, R29 ;  /* 0x0000001d00157308 */ /* 0x000fe20000002400 */
        /* <DEDUP_REMOVED lines=8> */
[----:B---3--:R-:W-:Y:S02]  /*aec0*/  FMUL.FTZ R47, R51, c[0x0][0x2ec] ;  /* 0x0000bb00332f7a20 */ /* 0x008fe40000410000 */
[----:B------:R-:W-:Y:S03]  /*aed0*/  FMUL.FTZ R62, R62, c[0x0][0x2ec] ;  /* 0x0000bb003e3e7a20 */ /* 0x000fe60000410000 */
[----:B------:R-:W-:Y:S10]  /*aee0*/  MUFU.TANH R250, R30 ;  /* 0x0000001e00fa7308 */ /* 0x000ff40000002400 */
[----:B------:R-:W-:Y:S01]  /*aef0*/  MUFU.TANH R22, R31 ;  /* 0x0000001f00167308 */ /* 0x000fe20000002400 */
[----:B-1----:R1:W-:Y:S01]  /*af00*/  STL [R1+0x14], R0 ;  /* 0x0000140001007387 */ /* 0x0023e20000100800 */
[----:B------:R-:W-:Y:S08]  /*af10*/  FMUL.FTZ R24, R54, c[0x0][0x2ec] ;  /* 0x0000bb0036187a20 */ /* 0x000ff00000410000 */
[----:B------:R-:W-:Y:S10]  /*af20*/  MUFU.TANH R133, R35 ;  /* 0x0000002300857308 */ /* 0x000ff40000002400 */
[----:B------:R-:W-:Y:S10]  /*af30*/  MUFU.TANH R33, R33 ;  /* 0x0000002100217308 */ /* 0x000ff40000002400 */
[----:B-1----:R-:W1:Y:S10]  /*af40*/  MUFU.TANH R0, R42 ;  /* 0x0000002a00007308 */ /* 0x002e740000002400 */
[----:B------:R2:W3:Y:S10]  /*af50*/  MUFU.TANH R26, R39 ;  /* 0x00000027001a7308 */ /* 0x0004f40000002400 */
[----:B------:R2:W4:Y:S01]  /*af60*/  MUFU.TANH R244, R40 ;  /* 0x0000002800f47308 */ /* 0x0005220000002400 */
[----:B-1----:R2:W-:Y:S09]  /*af70*/  STL [R1+0x1c], R0 ;  /* 0x00001c0001007387 */ /* 0x0025f20000100800 */
        /* <DEDUP_REMOVED lines=19> */
[----:B------:R-:W1:Y:S10]  /*b0b0*/  MUFU.TANH R2, R2 ;  /* 0x0000000200027308 */ /* 0x000e740000002400 */
[----:B------:R-:W1:Y:S10]  /*b0c0*/  MUFU.TANH R38, R38 ;  /* 0x0000002600267308 */ /* 0x000e740000002400 */
[----:B------:R-:W1:Y:S10]  /*b0d0*/  MUFU.TANH R34, R34 ;  /* 0x0000002200227308 */ /* 0x000e740000002400 */
[----:B------:R-:W1:Y:S10]  /*b0e0*/  MUFU.TANH R66, R66 ;  /* 0x0000004200427308 */ /* 0x000e740000002400 */
[----:B------:R-:W1:Y:S02]  /*b0f0*/  MUFU.TANH R67, R67 ;  /* 0x0000004300437308 */ /* 0x000e640000002400 */
[----:B-1234-:R-:W-:-:S05]  /*b100*/  @P4 BRA `(.L_x_376) ;  /* 0xffffe26000004947 */ /* 0x01efca000383ffff */
.L_x_375:
[----:B------:R-:W2:Y:S01]  /*b110*/  LDL.LU R4, [R1] ;  /* 0x0000000001047983 */ /* 0x000ea20000300800 */
[----:B------:R-:W-:Y:S01]  /*b120*/  UIMAD UR10, UR21, -0x40, UR5 ;  /* 0xffffffc0150a78a4 */ /* 0x000fe2000f8e0205 */
[----:B------:R-:W-:Y:S01]  /*b130*/  IMAD.MOV.U32 R46, RZ, RZ, R21 ;  /* 0x000000ffff2e7224 */ /* 0x000fe200078e0015 */
[----:B------:R-:W-:Y:S01]  /*b140*/  MOV R39, R22 ;  /* 0x0000001600277202 */ /* 0x000fe20000000f00 */
[----:B-1----:R-:W3:Y:S01]  /*b150*/  LDL.LU R11, [R1+0x14] ;  /* 0x00001400010b7983 */ /* 0x002ee20000300800 */
[----:B------:R-:W-:Y:S01]  /*b160*/  MOV R44, R20 ;  /* 0x00000014002c7202 */ /* 0x000fe20000000f00 */
[----:B------:R-:W-:Y:S01]  /*b170*/  IMAD.MOV.U32 R51, RZ, RZ, R35 ;  /* 0x000000ffff337224 */ /* 0x000fe200078e0023 */
[----:B------:R-:W-:Y:S01]  /*b180*/  MOV R48, R45 ;  /* 0x0000002d00307202 */ /* 0x000fe20000000f00 */
[----:B------:R-:W4:Y:S01]  /*b190*/  LDL.LU R5, [R1+0x10] ;  /* 0x0000100001057983 */ /* 0x000f220000300800 */
[----:B------:R-:W-:Y:S01]  /*b1a0*/  MOV R213, R44 ;  /* 0x0000002c00d57202 */ /* 0x000fe20000000f00 */
[----:B------:R-:W-:Y:S01]  /*b1b0*/  IMAD.MOV.U32 R212, RZ, RZ, R46 ;  /* 0x000000ffffd47224 */ /* 0x000fe200078e002e */
[----:B------:R-:W-:Y:S01]  /*b1c0*/  MOV R62, R48 ;  /* 0x00000030003e7202 */ /* 0x000fe20000000f00 */
[----:B------:R-:W4:Y:S01]  /*b1d0*/  LDL.LU R10, [R1+0x20] ;  /* 0x00002000010a7983 */ /* 0x000f220000300800 */
[----:B------:R-:W-:Y:S02]  /*b1e0*/  MOV R64, R51 ;  /* 0x0000003300407202 */ /* 0x000fe40000000f00 */
[----:B------:R-:W-:Y:S01]  /*b1f0*/  MOV R54, R39 ;  /* 0x0000002700367202 */ /* 0x000fe20000000f00 */
[----:B------:R-:W4:Y:S01]  /*b200*/  LDL.LU R9, [R1+0x4] ;  /* 0x0000040001097983 */ /* 0x000f220000300800 */
[----:B------:R-:W-:Y:S02]  /*b210*/  MOV R49, R40 ;  /* 0x0000002800317202 */ /* 0x000fe40000000f00 */
[----:B------:R-:W-:Y:S01]  /*b220*/  MOV R65, R54 ;  /* 0x0000003600417202 */ /* 0x000fe20000000f00 */
[----:B------:R-:W4:Y:S01]  /*b230*/  LDL.LU R6, [R1+0x8] ;  /* 0x0000080001067983 */ /* 0x000f220000300800 */
[----:B------:R-:W-:Y:S03]  /*b240*/  MOV R63, R49 ;  /* 0x00000031003f7202 */ /* 0x000fe60000000f00 */
[----:B------:R-:W4:Y:S04]  /*b250*/  LDL.LU R7, [R1+0x18] ;  /* 0x0000180001077983 */ /* 0x000f280000300800 */
[----:B------:R-:W4:Y:S04]  /*b260*/  LDL.LU R8, [R1+0xc] ;  /* 0x00000c0001087983 */ /* 0x000f280000300800 */
[----:B------:R-:W4:Y:S04]  /*b270*/  LDL.LU R3, [R1+0x28] ;  /* 0x0000280001037983 */ /* 0x000f280000300800 */
[----:B------:R-:W4:Y:S04]  /*b280*/  LDL.LU R0, [R1+0x24] ;  /* 0x0000240001007983 */ /* 0x000f280000300800 */
[----:B------:R-:W4:Y:S04]  /*b290*/  LDL R15, [R1+0x3c] ;  /* 0x00003c00010f7983 */ /* 0x000f280000100800 */
        /* <DEDUP_REMOVED lines=15> */
[----:B------:R1:W-:Y:S01]  /*b390*/  STL [R1+0x74], R224 ;  /* 0x000074e001007387 */ /* 0x0003e20000100800 */
[----:B--2---:R-:W-:Y:S02]  /*b3a0*/  MOV R28, R4 ;  /* 0x00000004001c7202 */ /* 0x004fe40000000f00 */
[----:B---3--:R-:W-:Y:S04]  /*b3b0*/  MOV R14, R11 ;  /* 0x0000000b000e7202 */ /* 0x008fe80000000f00 */
[----:B------:R-:W-:Y:S02]  /*b3c0*/  MOV R18, R14 ;  /* 0x0000000e00127202 */ /* 0x000fe40000000f00 */
[----:B----4-:R-:W-:Y:S02]  /*b3d0*/  MOV R27, R5 ;  /* 0x00000005001b7202 */ /* 0x010fe40000000f00 */
        /* <DEDUP_REMOVED lines=14> */
[----:B------:R-:W-:Y:S01]  /*b4c0*/  IMAD.U32 R0, RZ, RZ, UR21 ;  /* 0x00000015ff007e24 */ /* 0x000fe2000f8e00ff */
[----:B------:R-:W-:Y:S01]  /*b4d0*/  MOV R42, R9 ;  /* 0x00000009002a7202 */ /* 0x000fe20000000f00 */
[----:B------:R-:W-:Y:S01]  /*b4e0*/  UIADD3 UR21, UR21, -0x1, URZ ;  /* 0xffffffff15157890 */ /* 0x000fe2000fffe03f */
[----:B------:R-:W-:Y:S01]  /*b4f0*/  MOV R41, R8 ;  /* 0x0000000800297202 */ /* 0x000fe20000000f00 */
[----:B------:R-:W-:Y:S01]  /*b500*/  IMAD R0, R0, -0x40, R15 ;  /* 0xffffffc000007824 */ /* 0x000fe200078e020f */
[----:B------:R-:W-:Y:S02]  /*b510*/  MOV R222, R43 ;  /* 0x0000002b00de7202 */ /* 0x000fe40000000f00 */
[----:B------:R-:W-:Y:S02]  /*b520*/  MOV R215, R41 ;  /* 0x0000002900d77202 */ /* 0x000fe40000000f00 */
[----:B------:R-:W-:Y:S02]  /*b530*/  IABS R3, R0 ;  /* 0x0000000000037213 */ /* 0x000fe40000000000 */
[C---:B------:R-:W-:Y:S02]  /*b540*/  IADD3 R6, -R0.reuse, -0x8, RZ ;  /* 0xfffffff800067810 */ /* 0x040fe40007ffe1ff */
[----:B------:R-:W-:Y:S02]  /*b550*/  MOV R11, R3 ;  /* 0x00000003000b7202 */ /* 0x000fe40000000f00 */
[----:B------:R-:W-:Y:S02]  /*b560*/  IADD3 R3, R15, UR10, RZ ;  /* 0x0000000a0f037c10 */ /* 0x000fe4000fffe0ff */
[----:B------:R-:W-:Y:S02]  /*b570*/  IADD3 R8, R0, -0x8, RZ ;  /* 0xfffffff800087810 */ /* 0x000fe40007ffe0ff */
[----:B------:R-:W2:Y:S01]  /*b580*/  I2F R11, R11 ;  /* 0x0000000b000b7306 */ /* 0x000ea20000201400 */
[----:B------:R-:W-:Y:S02]  /*b590*/  IABS R4, R3 ;  /* 0x0000000300047213 */ /* 0x000fe40000000000 */
[----:B------:R-:W-:Y:S02]  /*b5a0*/  ISETP.GE.AND P0, PT, R8, RZ, PT ;  /* 0x000000ff0800720c */ /* 0x000fe40003f06270 */
[----:B------:R-:W-:Y:S02]  /*b5b0*/  MOV R21, R4 ;  /* 0x0000000400157202 */ /* 0x000fe40000000f00 */
[C---:B------:R-:W-:Y:S02]  /*b5c0*/  IADD3 R4, R0.reuse, 0x8, RZ ;  /* 0x0000000800047810 */ /* 0x040fe40007ffe0ff */
[----:B------:R-:W-:Y:S02]  /*b5d0*/  IADD3 R9, R0, -0x1, RZ ;  /* 0xffffffff00097810 */ /* 0x000fe40007ffe0ff */
[----:B------:R-:W3:Y:S01]  /*b5e0*/  I2F R21, R21 ;  /* 0x0000001500157306 */ /* 0x000ee20000201400 */
[----:B------:R-:W-:Y:S02]  /*b5f0*/  ISETP.GE.AND P6, PT, R4, RZ, PT ;  /* 0x000000ff0400720c */ /* 0x000fe40003fc6270 */
[----:B------:R-:W-:Y:S02]  /*b600*/  ISETP.GE.AND P5, PT, R9, RZ, PT ;  /* 0x000000ff0900720c */ /* 0x000fe40003fa6270 */
[----:B------:R-:W-:Y:S02]  /*b610*/  SEL R12, R6, R4, !P6 ;  /* 0x00000004060c7207 */ /* 0x000fe40007000000 */
[C---:B------:R-:W-:Y:S02]  /*b620*/  IADD3 R6, R0.reuse, -0x10, RZ ;  /* 0xfffffff000067810 */ /* 0x040fe40007ffe0ff */
[----:B------:R-:W-:Y:S01]  /*b630*/  @!P0 IADD3 R8, -R0, 0x8, RZ ;  /* 0x0000000800088810 */ /* 0x000fe20007ffe1ff */
[----:B------:R-:W4:Y:S01]  /*b640*/  I2F R22, R12 ;  /* 0x0000000c00167306 */ /* 0x000f220000201400 */
[----:B------:R-:W-:Y:S02]  /*b650*/  ISETP.GE.AND P0, PT, R6, RZ, PT ;  /* 0x000000ff0600720c */ /* 0x000fe40003f06270 */
[C---:B------:R-:W-:Y:S01]  /*b660*/  IADD3 R15, R0.reuse, -0x38, RZ ;  /* 0xffffffc8000f7810 */ /* 0x040fe20007ffe0ff */
[C---:B--2---:R-:W-:Y:S01]  /*b670*/  FFMA.FTZ R45, R11.reuse, -UR4, R142 ;  /* 0x800000040b2d7c23 */ /* 0x044fe2000801008e */
[C---:B------:R-:W-:Y:S01]  /*b680*/  IADD3 R7, R0.reuse, -0x9, RZ ;  /* 0xfffffff700077810 */ /* 0x040fe20007ffe0ff */
[----:B------:R-:W-:Y:S01]  /*b690*/  FFMA.FTZ R28, R11, -UR4, R28 ;  /* 0x800000040b1c7c23 */ /* 0x000fe2000801001c */
[C---:B------:R-:W-:Y:S02]  /*b6a0*/  @!P5 IADD3 R9, -R0.reuse, 0x1, RZ ;  /* 0x000000010009d810 */ /* 0x040fe40007ffe1ff */
[C---:B------:R-:W-:Y:S01]  /*b6b0*/  IADD3 R11, R0.reuse, -0x20, RZ ;  /* 0xffffffe0000b7810 */ /* 0x040fe20007ffe0ff */
[----:B------:R-:W2:Y:S01]  /*b6c0*/  I2F R20, R8 ;  /* 0x0000000800147306 */ /* 0x000ea20000201400 */
[----:B------:R-:W-:Y:S02]  /*b6d0*/  ISETP.GE.AND P1, PT, R7, RZ, PT ;  /* 0x000000ff0700720c */ /* 0x000fe40003f26270 */
[C---:B------:R-:W-:Y:S01]  /*b6e0*/  IADD3 R13, R0.reuse, -0x11, RZ ;  /* 0xffffffef000d7810 */ /* 0x040fe20007ffe0ff */
[C---:B---3--:R-:W-:Y:S01]  /*b6f0*/  FFMA.FTZ R30, R21.reuse, -UR4, R30 ;  /* 0x80000004151e7c23 */ /* 0x048fe2000801001e */
[C---:B------:R-:W-:Y:S01]  /*b700*/  @!P0 IADD3 R6, -R0.reuse, 0x10, RZ ;  /* 0x0000001000068810 */ /* 0x040fe20007ffe1ff */
[----:B------:R-:W-:Y:S01]  /*b710*/  FFMA.FTZ R46, R21, -UR4, R248 ;  /* 0x80000004152e7c23 */ /* 0x000fe200080100f8 */
[C---:B------:R-:W-:Y:S02]  /*b720*/  IADD3 R14, R0.reuse, -0x19, RZ ;  /* 0xffffffe7000e7810 */ /* 0x040fe40007ffe0ff */
[C---:B------:R-:W-:Y:S01]  /*b730*/  IADD3 R5, R0.reuse, 0x7, RZ ;  /* 0x0000000700057810 */ /* 0x040fe20007ffe0ff */
[----:B------:R-:W3:Y:S01]  /*b740*/  I2F R16, R9 ;  /* 0x0000000900107306 */ /* 0x000ee20000201400 */
[----:B------:R-:W-:Y:S02]  /*b750*/  IADD3 R10, -R0, -0x7, RZ ;  /* 0xfffffff9000a7810 */ /* 0x000fe40007ffe1ff */
[----:B------:R-:W-:Y:S01]  /*b760*/  ISETP.GE.AND P5, PT, R5, RZ, PT ;  /* 0x000000ff0500720c */ /* 0x000fe20003fa6270 */
[----:B----4-:R-:W-:Y:S01]  /*b770*/  FFMA.FTZ R35, R22, -UR4, R252 ;  /* 0x8000000416237c23 */ /* 0x010fe200080100fc */
[C---:B------:R-:W-:Y:S02]  /*b780*/  IADD3 R12, R0.reuse, -0x18, RZ ;  /* 0xffffffe8000c7810 */ /* 0x040fe40007ffe0ff */
[----:B------:R-:W-:Y:S02]  /*b790*/  @!P1 IADD3 R7, -R0, 0x9, RZ ;  /* 0x0000000900079810 */ /* 0x000fe40007ffe1ff */
[----:B------:R-:W-:Y:S01]  /*b7a0*/  ISETP.GE.AND P0, PT, R12, RZ, PT ;  /* 0x000000ff0c00720c */ /* 0x000fe20003f06270 */
[----:B------:R-:W4:Y:S01]  /*b7b0*/  I2F R18, R6 ;  /* 0x0000000600127306 */ /* 0x000f220000201400 */
[----:B------:R-:W-:Y:S02]  /*b7c0*/  ISETP.GE.AND P1, PT, R13, RZ, PT ;  /* 0x000000ff0d00720c */ /* 0x000fe40003f26270 */
[----:B------:R-:W-:Y:S01]  /*b7d0*/  SEL R10, R10, R5, !P5 ;  /* 0x000000050a0a7207 */ /* 0x000fe20006800000 */
[----:B--2---:R-:W-:Y:S01]  /*b7e0*/  FFMA.FTZ R29, R20, -UR4, R247 ;  /* 0x80000004141d7c23 */ /* 0x004fe200080100f7 */
[----:B------:R-:W-:Y:S01]  /*b7f0*/  IADD3 R8, R0, -0x28, RZ ;  /* 0xffffffd800087810 */ /* 0x000fe20007ffe0ff */
[----:B------:R-:W-:Y:S01]  /*b800*/  FFMA.FTZ R48, R20, -UR4, R208 ;  /* 0x8000000414307c23 */ /* 0x000fe200080100d0 */
[C---:B------:R-:W-:Y:S02]  /*b810*/  IADD3 R20, R0.reuse, 0x37, RZ ;  /* 0x0000003700147810 */ /* 0x040fe40007ffe0ff */
[----:B------:R-:W-:Y:S01]  /*b820*/  MOV R220, R42 ;  /* 0x0000002a00dc7202 */ /* 0x000fe20000000f00 */
[----:B------:R-:W2:Y:S01]  /*b830*/  I2F R17, R10 ;  /* 0x0000000a00117306 */ /* 0x000ea20000201400 */
[----:B------:R-:W-:Y:S02]  /*b840*/  @!P6 IADD3 R4, -R3, 0x38, RZ ;  /* 0x000000380304e810 */ /* 0x000fe40007ffe1ff */
[----:B------:R-:W-:Y:S01]  /*b850*/  @!P0 IADD3 R12, -R0, 0x18, RZ ;  /* 0x00000018000c8810 */ /* 0x000fe20007ffe1ff */
[C---:B---3--:R-:W-:Y:S01]  /*b860*/  FFMA.FTZ R39, R16.reuse, -UR4, R211 ;  /* 0x8000000410277c23 */ /* 0x048fe200080100d3 */
[----:B------:R-:W-:Y:S01]  /*b870*/  ISETP.GE.AND P0, PT, R15, RZ, PT ;  /* 0x000000ff0f00720c */ /* 0x000fe20003f06270 */
[----:B------:R-:W-:Y:S01]  /*b880*/  FFMA.FTZ R31, R16, -UR4, R31 ;  /* 0x80000004101f7c23 */ /* 0x000fe2000801001f */
[C---:B------:R-:W-:Y:S02]  /*b890*/  IADD3 R9, R0.reuse, -0x21, RZ ;  /* 0xffffffdf00097810 */ /* 0x040fe40007ffe0ff */
[----:B------:R-:W-:Y:S01]  /*b8a0*/  @!P1 IADD3 R13, -R0, 0x11, RZ ;  /* 0x00000011000d9810 */ /* 0x000fe20007ffe1ff */
[----:B------:R-:W1:Y:S01]  /*b8b0*/  I2F R19, R7 ;  /* 0x0000000700137306 */ /* 0x000e620000201400 */
[----:B------:R-:W-:Y:S02]  /*b8c0*/  ISETP.GE.AND P1, PT, R14, RZ, PT ;  /* 0x000000ff0e00720c */ /* 0x000fe40003f26270 */
[----:B------:R-:W-:Y:S01]  /*b8d0*/  IADD3 R16, R0, 0x2f, RZ ;  /* 0x0000002f00107810 */ /* 0x000fe20007ffe0ff */
[----:B----4-:R-:W-:Y:S01]  /*b8e0*/  FFMA.FTZ R44, R18, -UR4, R219 ;  /* 0x80000004122c7c23 */ /* 0x010fe200080100db */
[----:B------:R-:W-:Y:S01]  /*b8f0*/  IADD3 R6, R0, 0x38, RZ ;  /* 0x0000003800067810 */ /* 0x000fe20007ffe0ff */
[----:B------:R-:W-:Y:S01]  /*b900*/  FFMA.FTZ R51, R18, -UR4, R134 ;  /* 0x8000000412337c23 */ /* 0x000fe20008010086 */
[C---:B------:R-:W-:Y:S02]  /*b910*/  IADD3 R18, R0.reuse, 0x30, RZ ;  /* 0x0000003000127810 */ /* 0x040fe40007ffe0ff */
[C---:B------:R-:W-:Y:S01]  /*b920*/  @!P0 IADD3 R15, -R0.reuse, 0x38, RZ ;  /* 0x00000038000f8810 */ /* 0x040fe20007ffe1ff */
[----:B------:R-:W3:Y:S01]  /*b930*/  I2F R12, R12 ;  /* 0x0000000c000c7306 */ /* 0x000ee20000201400 */
[----:B------:R-:W-:Y:S02]  /*b940*/  ISETP.GE.AND P0, PT, R11, RZ, PT ;  /* 0x000000ff0b00720c */ /* 0x000fe40003f06270 */
[----:B------:R-:W-:Y:S01]  /*b950*/  @!P5 IADD3 R5, -R3, 0x39, RZ ;  /* 0x000000390305d810 */ /* 0x000fe20007ffe1ff */
[----:B--2---:R-:W-:Y:S01]  /*b960*/  FFMA.FTZ R40, R17, -UR4, R251 ;  /* 0x8000000411287c23 */ /* 0x004fe200080100fb */
[C---:B------:R-:W-:Y:S02]  /*b970*/  @!P1 IADD3 R14, -R0.reuse, 0x19, RZ ;  /* 0x00000019000e9810 */ /* 0x040fe40007ffe1ff */
[----:B------:R-:W-:Y:S03]  /*b980*/  IADD3 R10, R0, 0x3f, RZ ;  /* 0x0000003f000a7810 */ /* 0x000fe60007ffe0ff */
[----:B------:R2:W4:Y:S01]  /*b990*/  I2F R17, R13 ;  /* 0x0000000d00117306 */ /* 0x0005220000201400 */
[----:B------:R-:W-:Y:S03]  /*b9a0*/  ISETP.GE.AND P1, PT, R10, RZ, PT ;  /* 0x000000ff0a00720c */ /* 0x000fe60003f26270 */
[C---:B------:R-:W-:Y:S01]  /*b9b0*/  @!P0 IADD3 R11, -R0.reuse, 0x20, RZ ;  /* 0x00000020000b8810 */ /* 0x040fe20007ffe1ff */
[----:B-1----:R-:W-:Y:S01]  /*b9c0*/  FFMA.FTZ R224, R19, -UR4, R209 ;  /* 0x8000000413e07c23 */ /* 0x002fe200080100d1 */
[----:B------:R-:W-:Y:S01]  /*b9d0*/  ISETP.GE.AND P0, PT, R9, RZ, PT ;  /* 0x000000ff0900720c */ /* 0x000fe20003f06270 */
[----:B------:R-:W-:Y:S01]  /*b9e0*/  FFMA.FTZ R27, R19, -UR4, R246 ;  /* 0x80000004131b7c23 */ /* 0x000fe200080100f6 */
[C---:B------:R-:W-:Y:S02]  /*b9f0*/  IADD3 R7, R0.reuse, -0x39, RZ ;  /* 0xffffffc700077810 */ /* 0x040fe40007ffe0ff */
[----:B------:R-:W1:Y:S01]  /*ba00*/  I2F R14, R14 ;  /* 0x0000000e000e7306 */ /* 0x000e620000201400 */
[----:B------:R-:W-:Y:S03]  /*ba10*/  IADD3 R19, R0, -0x29, RZ ;  /* 0xffffffd700137810 */ /* 0x000fe60007ffe0ff */
[----:B------:R-:W-:Y:S01]  /*ba20*/  @!P1 IADD3 R10, -R3, 0x1, RZ ;  /* 0x00000001030a9810 */ /* 0x000fe20007ffe1ff */
[C---:B---3--:R-:W-:Y:S01]  /*ba30*/  FFMA.FTZ R49, R12.reuse, -UR4, R36 ;  /* 0x800000040c317c23 */ /* 0x048fe20008010024 */
[----:B------:R-:W-:Y:S01]  /*ba40*/  ISETP.GE.AND P1, PT, R7, RZ, PT ;  /* 0x000000ff0700720c */ /* 0x000fe20003f26270 */
[----:B------:R-:W-:Y:S01]  /*ba50*/  FFMA.FTZ R42, R12, -UR4, R137 ;  /* 0x800000040c2a7c23 */ /* 0x000fe20008010089 */
[C---:B------:R-:W-:Y:S02]  /*ba60*/  IADD3 R12, R0.reuse, 0x20, RZ ;  /* 0x00000020000c7810 */ /* 0x040fe40007ffe0ff */
[----:B------:R-:W-:Y:S01]  /*ba70*/  @!P0 IADD3 R9, -R0, 0x21, RZ ;  /* 0x0000002100098810 */ /* 0x000fe20007ffe1ff */
[----:B------:R-:W3:Y:S01]  /*ba80*/  I2F R15, R15 ;  /* 0x0000000f000f7306 */ /* 0x000ee20000201400 */
[----:B------:R-:W-:Y:S02]  /*ba90*/  ISETP.GE.AND P0, PT, R8, RZ, PT ;  /* 0x000000ff0800720c */ /* 0x000fe40003f06270 */
[C---:B--2---:R-:W-:Y:S01]  /*baa0*/  IADD3 R13, R0.reuse, 0x48, RZ ;  /* 0x00000048000d7810 */ /* 0x044fe20007ffe0ff */
[C---:B----4-:R-:W-:Y:S02]  /*bab0*/  FFMA.FTZ R43, R17.reuse, -UR4, R218 ;  /* 0x80000004112b7c23 */ /* 0x050fe400080100da */
[----:B------:R-:W-:Y:S01]  /*bac0*/  FFMA.FTZ R50, R17, -UR4, R133 ;  /* 0x8000000411327c23 */ /* 0x000fe20008010085 */
[C---:B------:R-:W-:Y:S02]  /*bad0*/  IADD3 R17, R0.reuse, -0x30, RZ ;  /* 0xffffffd000117810 */ /* 0x040fe40007ffe0ff */
[----:B------:R-:W-:Y:S01]  /*bae0*/  @!P1 IADD3 R7, -R0, 0x39, RZ ;  /* 0x0000003900079810 */ /* 0x000fe20007ffe1ff */
[----:B------:R-:W2:Y:S01]  /*baf0*/  I2F R10, R10 ;  /* 0x0000000a000a7306 */ /* 0x000ea20000201400 */
[----:B------:R-:W-:Y:S01]  /*bb00*/  ISETP.GE.AND P1, PT, R6, RZ, PT ;  /* 0x000000ff0600720c */ /* 0x000fe20003f26270 */
[----:B-1----:R-:W-:Y:S02]  /*bb10*/  FFMA.FTZ R54, R14, -UR4, R26 ;  /* 0x800000040e367c23 */ /* 0x002fe4000801001a */
[----:B------:R-:W-:Y:S01]  /*bb20*/  @!P0 IADD3 R8, -R0, 0x28, RZ ;  /* 0x0000002800088810 */ /* 0x000fe20007ffe1ff */
[----:B------:R-:W-:Y:S01]  /*bb30*/  FFMA.FTZ R41, R14, -UR4, R136 ;  /* 0x800000040e297c23 */ /* 0x000fe20008010088 */
[----:B------:R-:W-:Y:S02]  /*bb40*/  ISETP.GE.AND P0, PT, R20, RZ, PT ;  /* 0x000000ff1400720c */ /* 0x000fe40003f06270 */
[C---:B------:R-:W-:Y:S02]  /*bb50*/  IADD3 R14, R0.reuse, 0x27, RZ ;  /* 0x00000027000e7810 */ /* 0x040fe40007ffe0ff */
[----:B------:R-:W1:Y:S04]  /*bb60*/  I2F R11, R11 ;  /* 0x0000000b000b7306 */ /* 0x000e680000201400 */
[----:B------:R-:W-:Y:S01]  /*bb70*/  @!P1 IADD3 R6, -R3, 0x8, RZ ;  /* 0x0000000803069810 */ /* 0x000fe20007ffe1ff */
[----:B---3--:R-:W-:Y:S01]  /*bb80*/  FFMA.FTZ R38, R15, -UR4, R38 ;  /* 0x800000040f267c23 */ /* 0x008fe20008010026 */
[----:B------:R-:W-:Y:S02]  /*bb90*/  ISETP.GE.AND P1, PT, R13, RZ, PT ;  /* 0x000000ff0d00720c */ /* 0x000fe40003f26270 */
[----:B------:R-:W-:Y:S02]  /*bba0*/  IADD3 R15, R0, 0x28, RZ ;  /* 0x00000028000f7810 */ /* 0x000fe40007ffe0ff */
[C---:B------:R-:W-:Y:S01]  /*bbb0*/  @!P0 IADD3 R20, -R3.reuse, 0x9, RZ ;  /* 0x0000000903148810 */ /* 0x040fe20007ffe1ff */
[----:B------:R-:W3:Y:S01]  /*bbc0*/  I2F R9, R9 ;  /* 0x0000000900097306 */ /* 0x000ee20000201400 */
[----:B------:R-:W-:Y:S01]  /*bbd0*/  ISETP.GE.AND P0, PT, R18, RZ, PT ;  /* 0x000000ff1200720c */ /* 0x000fe20003f06270 */
[C---:B--2---:R-:W-:Y:S02]  /*bbe0*/  FFMA.FTZ R36, R10.reuse, -UR4, R222 ;  /* 0x800000040a247c23 */ /* 0x044fe400080100de */
[----:B------:R-:W-:Y:S02]  /*bbf0*/  IMAD.MOV.U32 R222, RZ, RZ, R37 ;  /* 0x000000ffffde7224 */ /* 0x000fe400078e0025 */
[----:B------:R-:W-:Y:S02]  /*bc00*/  FFMA.FTZ R26, R10, -UR4, R223 ;  /* 0x800000040a1a7c23 */ /* 0x000fe400080100df */
[----:B------:R-:W-:Y:S02]  /*bc10*/  @!P1 IADD3 R13, -R3, -0x8, RZ ;  /* 0xfffffff8030d9810 */ /* 0x000fe40007ffe1ff */
[----:B------:R-:W2:Y:S01]  /*bc20*/  I2F R20, R20 ;  /* 0x0000001400147306 */ /* 0x000ea20000201400 */
[----:B------:R-:W-:Y:S01]  /*bc30*/  ISETP.GE.AND P1, PT, R19, RZ, PT ;  /* 0x000000ff1300720c */ /* 0x000fe20003f26270 */
[----:B-1----:R-:W-:Y:S02]  /*bc40*/  FFMA.FTZ R37, R11, -UR4, R135 ;  /* 0x800000040b257c23 */ /* 0x002fe40008010087 */
[----:B------:R-:W-:Y:S01]  /*bc50*/  @!P0 IADD3 R18, -R3, 0x10, RZ ;  /* 0x0000001003128810 */ /* 0x000fe20007ffe1ff */
[----:B------:R-:W-:Y:S01]  /*bc60*/  FFMA.FTZ R142, R11, -UR4, R23 ;  /* 0x800000040b8e7c23 */ /* 0x000fe20008010017 */
[----:B------:R-:W-:Y:S02]  /*bc70*/  ISETP.GE.AND P0, PT, R16, RZ, PT ;  /* 0x000000ff1000720c */ /* 0x000fe40003f06270 */
[C---:B------:R-:W-:Y:S02]  /*bc80*/  IADD3 R11, R0.reuse, 0x1f, RZ ;  /* 0x0000001f000b7810 */ /* 0x040fe40007ffe0ff */
[----:B------:R-:W1:Y:S01]  /*bc90*/  I2F R7, R7 ;  /* 0x0000000700077306 */ /* 0x000e620000201400 */
[C---:B------:R-:W-:Y:S03]  /*bca0*/  IADD3 R10, R0.reuse, -0x31, RZ ;  /* 0xffffffcf000a7810 */ /* 0x040fe60007ffe0ff */
[C---:B------:R-:W-:Y:S01]  /*bcb0*/  @!P1 IADD3 R19, -R0.reuse, 0x29, RZ ;  /* 0x0000002900139810 */ /* 0x040fe20007ffe1ff */
[----:B---3--:R-:W-:Y:S01]  /*bcc0*/  FFMA.FTZ R47, R9, -UR4, R47 ;  /* 0x80000004092f7c23 */ /* 0x008fe2000801002f */
[----:B------:R-:W-:Y:S01]  /*bcd0*/  ISETP.GE.AND P1, PT, R17, RZ, PT ;  /* 0x000000ff1100720c */ /* 0x000fe20003f26270 */
[----:B------:R-:W-:Y:S01]  /*bce0*/  FFMA.FTZ R33, R9, -UR4, R33 ;  /* 0x8000000409217c23 */ /* 0x000fe20008010021 */
[----:B------:R-:W-:Y:S02]  /*bcf0*/  IADD3 R9, R0, 0x18, RZ ;  /* 0x0000001800097810 */ /* 0x000fe40007ffe0ff */
[----:B------:R-:W-:Y:S01]  /*bd00*/  @!P0 IADD3 R16, -R3, 0x11, RZ ;  /* 0x0000001103108810 */ /* 0x000fe20007ffe1ff */
[----:B------:R-:W3:Y:S01]  /*bd10*/  I2F R6, R6 ;  /* 0x0000000600067306 */ /* 0x000ee20000201400 */
[----:B------:R-:W-:Y:S01]  /*bd20*/  ISETP.GE.AND P0, PT, R14, RZ, PT ;  /* 0x000000ff0e00720c */ /* 0x000fe20003f06270 */
[C---:B--2---:R-:W-:Y:S02]  /*bd30*/  FFMA.FTZ R21, R20.reuse, -UR4, R215 ;  /* 0x8000000414157c23 */ /* 0x044fe400080100d7 */
[----:B------:R-:W-:Y:S04]  /*bd40*/  FFMA.FTZ R249, R20, -UR4, R249 ;  /* 0x8000000414f97c23 */ /* 0x000fe800080100f9 */
[C---:B------:R-:W-:Y:S02]  /*bd50*/  @!P1 IADD3 R17, -R0.reuse, 0x30, RZ ;  /* 0x0000003000119810 */ /* 0x040fe40007ffe1ff */
[----:B------:R-:W-:Y:S01]  /*bd60*/  ISETP.GE.AND P1, PT, R15, RZ, PT ;  /* 0x000000ff0f00720c */ /* 0x000fe20003f26270 */
[----:B------:R-:W2:Y:S01]  /*bd70*/  I2F R8, R8 ;  /* 0x0000000800087306 */ /* 0x000ea20000201400 */
[----:B-1----:R-:W-:Y:S02]  /*bd80*/  FFMA.FTZ R34, R7, -UR4, R34 ;  /* 0x8000000407227c23 */ /* 0x002fe40008010022 */
[----:B------:R-:W-:Y:S02]  /*bd90*/  @!P0 IADD3 R14, -R3, 0x19, RZ ;  /* 0x00000019030e8810 */ /* 0x000fe40007ffe1ff */
[----:B------:R-:W-:Y:S02]  /*bda0*/  ISETP.GE.AND P0, PT, R11, RZ, PT ;  /* 0x000000ff0b00720c */ /* 0x000fe40003f06270 */
[----:B------:R-:W-:Y:S03]  /*bdb0*/  IADD3 R7, R0, 0x10, RZ ;  /* 0x0000001000077810 */ /* 0x000fe60007ffe0ff */
[----:B------:R-:W1:Y:S02]  /*bdc0*/  I2F R14, R14 ;  /* 0x0000000e000e7306 */ /* 0x000e640000201400 */
[C---:B------:R-:W-:Y:S01]  /*bdd0*/  @!P1 IADD3 R15, -R3.reuse, 0x18, RZ ;  /* 0x00000018030f9810 */ /* 0x040fe20007ffe1ff */
[----:B---3--:R-:W-:Y:S01]  /*bde0*/  FFMA.FTZ R23, R6, -UR4, R221 ;  /* 0x8000000406177c23 */ /* 0x008fe200080100dd */
[----:B------:R-:W-:Y:S01]  /*bdf0*/  ISETP.GE.AND P1, PT, R12, RZ, PT ;  /* 0x000000ff0c00720c */ /* 0x000fe20003f26270 */
[----:B------:R-:W-:Y:S01]  /*be00*/  FFMA.FTZ R252, R6, -UR4, R245 ;  /* 0x8000000406fc7c23 */ /* 0x000fe200080100f5 */
[----:B------:R-:W-:Y:S02]  /*be10*/  MOV R221, R220 ;  /* 0x000000dc00dd7202 */ /* 0x000fe40000000f00 */
[C---:B------:R-:W-:Y:S02]  /*be20*/  @!P0 IADD3 R11, -R3.reuse, 0x21, RZ ;  /* 0x00000021030b8810 */ /* 0x040fe40007ffe1ff */
[----:B------:R-:W-:Y:S01]  /*be30*/  ISETP.GE.AND P0, PT, R10, RZ, PT ;  /* 0x000000ff0a00720c */ /* 0x000fe20003f06270 */
[----:B------:R-:W3:Y:S01]  /*be40*/  I2F R18, R18 ;  /* 0x0000001200127306 */ /* 0x000ee20000201400 */
[----:B------:R-:W-:Y:S01]  /*be50*/  IADD3 R6, R0, 0xf, RZ ;  /* 0x0000000f00067810 */ /* 0x000fe20007ffe0ff */
[C---:B--2---:R-:W-:Y:S02]  /*be60*/  FFMA.FTZ R220, R8.reuse, -UR4, R24 ;  /* 0x8000000408dc7c23 */ /* 0x044fe40008010018 */
[----:B------:R-:W-:Y:S02]  /*be70*/  FFMA.FTZ R32, R8, -UR4, R32 ;  /* 0x8000000408207c23 */ /* 0x000fe40008010020 */
[----:B------:R-:W-:Y:S02]  /*be80*/  @!P1 IADD3 R12, -R3, 0x20, RZ ;  /* 0x00000020030c9810 */ /* 0x000fe40007ffe1ff */
[----:B------:R-:W-:Y:S02]  /*be90*/  ISETP.GE.AND P1, PT, R9, RZ, PT ;  /* 0x000000ff0900720c */ /* 0x000fe40003f26270 */
[C---:B------:R-:W-:Y:S01]  /*bea0*/  IADD3 R8, R0.reuse, 0x17, RZ ;  /* 0x0000001700087810 */ /* 0x040fe20007ffe0ff */
[----:B------:R-:W2:Y:S01]  /*beb0*/  I2F R16, R16 ;  /* 0x0000001000107306 */ /* 0x000ea20000201400 */
[----:B------:R-:W-:Y:S01]  /*bec0*/  @!P0 IADD3 R10, -R0, 0x31, RZ ;  /* 0x00000031000a8810 */ /* 0x000fe20007ffe1ff */
[----:B-1----:R-:W-:Y:S01]  /*bed0*/  FFMA.FTZ R215, R14, -UR4, R212 ;  /* 0x800000040ed77c23 */ /* 0x002fe200080100d4 */
[----:B------:R-:W-:Y:S02]  /*bee0*/  MOV R212, R65 ;  /* 0x0000004100d47202 */ /* 0x000fe40000000f00 */
[----:B------:R-:W4:Y:S01]  /*bef0*/  LDL.LU R65, [R1+0x1c] ;  /* 0x00001c0001417983 */ /* 0x000f220000300800 */
[----:B------:R-:W-:Y:S02]  /*bf00*/  ISETP.GE.AND P0, PT, R7, RZ, PT ;  /* 0x000000ff0700720c */ /* 0x000fe40003f06270 */
[----:B------:R-:W-:Y:S02]  /*bf10*/  IADD3 R0, R0, 0x47, RZ ;  /* 0x0000004700007810 */ /* 0x000fe40007ffe0ff */
[C---:B------:R-:W-:Y:S01]  /*bf20*/  @!P1 IADD3 R9, -R3.reuse, 0x28, RZ ;  /* 0x0000002803099810 */ /* 0x040fe20007ffe1ff */
[----:B------:R-:W1:Y:S01]  /*bf30*/  I2F R15, R15 ;  /* 0x0000000f000f7306 */ /* 0x000e620000201400 */
[----:B------:R-:W-:Y:S01]  /*bf40*/  ISETP.GE.AND P1, PT, R8, RZ, PT ;  /* 0x000000ff0800720c */ /* 0x000fe20003f26270 */
[C---:B---3--:R-:W-:Y:S02]  /*bf50*/  FFMA.FTZ R214, R18.reuse, -UR4, R214 ;  /* 0x8000000412d67c23 */ /* 0x048fe400080100d6 */
[----:B------:R-:W-:Y:S04]  /*bf60*/  FFMA.FTZ R250, R18, -UR4, R250 ;  /* 0x8000000412fa7c23 */ /* 0x000fe800080100fa */
[C---:B------:R-:W-:Y:S02]  /*bf70*/  @!P0 IADD3 R7, -R3.reuse, 0x30, RZ ;  /* 0x0000003003078810 */ /* 0x040fe40007ffe1ff */
[----:B------:R-:W-:Y:S01]  /*bf80*/  ISETP.GE.AND P0, PT, R0, RZ, PT ;  /* 0x000000ff0000720c */ /* 0x000fe20003f06270 */
[----:B------:R-:W3:Y:S01]  /*bf90*/  I2F R12, R12 ;  /* 0x0000000c000c7306 */ /* 0x000ee20000201400 */
[C---:B--2---:R-:W-:Y:S02]  /*bfa0*/  FFMA.FTZ R213, R16.reuse, -UR4, R213 ;  /* 0x8000000410d57c23 */ /* 0x044fe400080100d5 */
[C---:B------:R-:W-:Y:S01]  /*bfb0*/  @!P1 IADD3 R8, -R3.reuse, 0x29, RZ ;  /* 0x0000002903089810 */ /* 0x040fe20007ffe1ff */
[----:B------:R-:W-:Y:S01]  /*bfc0*/  FFMA.FTZ R212, R16, -UR4, R212 ;  /* 0x8000000410d47c23 */ /* 0x000fe200080100d4 */
[----:B------:R-:W-:Y:S05]  /*bfd0*/  ISETP.GE.AND P1, PT, R6, RZ, PT ;  /* 0x000000ff0600720c */ /* 0x000fea0003f26270 */
[----:B------:R-:W2:Y:S02]  /*bfe0*/  I2F R19, R19 ;  /* 0x0000001300137306 */ /* 0x000ea40000201400 */
[----:B------:R-:W-:Y:S01]  /*bff0*/  @!P0 IADD3 R0, -R3, -0x7, RZ ;  /* 0xfffffff903008810 */ /* 0x000fe20007ffe1ff */
[----:B-1----:R-:W-:Y:S05]  /*c000*/  FFMA.FTZ R216, R15, -UR4, R216 ;  /* 0x800000040fd87c23 */ /* 0x002fea00080100d8 */
[----:B------:R-:W-:Y:S02]  /*c010*/  @!P1 IADD3 R6, -R3, 0x31, RZ ;  /* 0x0000003103069810 */ /* 0x000fe40007ffe1ff */
[----:B------:R-:W1:Y:S01]  /*c020*/  I2F R3, R0 ;  /* 0x0000000000037306 */ /* 0x000e620000201400 */
[----:B---3--:R-:W-:Y:S09]  /*c030*/  FFMA.FTZ R247, R12, -UR4, R244 ;  /* 0x800000040cf77c23 */ /* 0x008ff200080100f4 */
[----:B------:R-:W3:Y:S01]  /*c040*/  I2F R0, R4 ;  /* 0x0000000400007306 */ /* 0x000ee20000201400 */
[C---:B--2---:R-:W-:Y:S02]  /*c050*/  FFMA.FTZ R25, R19.reuse, -UR4, R25 ;  /* 0x8000000413197c23 */ /* 0x044fe40008010019 */
[----:B------:R-:W-:Y:S07]  /*c060*/  FFMA.FTZ R55, R19, -UR4, R55 ;  /* 0x8000000413377c23 */ /* 0x000fee0008010037 */
[----:B------:R-:W2:Y:S01]  /*c070*/  I2F R11, R11 ;  /* 0x0000000b000b7306 */ /* 0x000ea20000201400 */
[----:B-1----:R-:W-:Y:S01]  /*c080*/  FFMA.FTZ R24, R3, -UR4, R221 ;  /* 0x8000000403187c23 */ /* 0x002fe200080100dd */
[----:B------:R-:W-:Y:S04]  /*c090*/  FMNMX.FTZ R3, R30, R139, !PT ;  /* 0x0000008b1e037209 */ /* 0x000fe80007810000 */
[----:B------:R-:W-:Y:S04]  /*c0a0*/  FMNMX.FTZ R3, R26, R3, !PT ;  /* 0x000000031a037209 */ /* 0x000fe80007810000 */
[----:B------:R-:W1:Y:S01]  /*c0b0*/  I2F R13, R13 ;  /* 0x0000000d000d7306 */ /* 0x000e620000201400 */
[----:B------:R-:W-:Y:S01]  /*c0c0*/  FMNMX.FTZ R3, R23, R3, !PT ;  /* 0x0000000317037209 */ /* 0x000fe20007810000 */
[----:B---3--:R-:W-:Y:S01]  /*c0d0*/  FFMA.FTZ R251, R0, -UR4, R60 ;  /* 0x8000000400fb7c23 */ /* 0x008fe2000801003c */
[----:B------:R-:W-:Y:S02]  /*c0e0*/  FMNMX.FTZ R4, R28, R132, !PT ;  /* 0x000000841c047209 */ /* 0x000fe40007810000 */
[----:B------:R-:W-:Y:S02]  /*c0f0*/  FMNMX.FTZ R3, R21, R3, !PT ;  /* 0x0000000315037209 */ /* 0x000fe40007810000 */
[----:B------:R-:W-:Y:S03]  /*c100*/  FMNMX.FTZ R4, R31, R4, !PT ;  /* 0x000000041f047209 */ /* 0x000fe60007810000 */
[----:B------:R3:W3:Y:S01]  /*c110*/  I2F R0, R6 ;  /* 0x0000000600007306 */ /* 0x0006e20000201400 */
[----:B------:R-:W-:Y:S02]  /*c120*/  FMNMX.FTZ R3, R214, R3, !PT ;  /* 0x00000003d6037209 */ /* 0x000fe40007810000 */
[----:B------:R-:W-:Y:S01]  /*c130*/  FMNMX.FTZ R4, R29, R4, !PT ;  /* 0x000000041d047209 */ /* 0x000fe20007810000 */
[----:B--2---:R-:W-:Y:S01]  /*c140*/  FFMA.FTZ R246, R11, -UR4, R217 ;  /* 0x800000040bf67c23 */ /* 0x004fe200080100d9 */
[----:B------:R-:W-:Y:S01]  /*c150*/  FMNMX.FTZ R3, R213, R3, !PT ;  /* 0x00000003d5037209 */ /* 0x000fe20007810000 */
[----:B------:R-:W-:Y:S01]  /*c160*/  FFMA.FTZ R62, R11, -UR4, R62 ;  /* 0x800000040b3e7c23 */ /* 0x000fe2000801003e */
[----:B------:R-:W-:Y:S02]  /*c170*/  FMNMX.FTZ R4, R27, R4, !PT ;  /* 0x000000041b047209 */ /* 0x000fe40007810000 */
[----:B------:R-:W-:Y:S01]  /*c180*/  FMNMX.FTZ R3, R216, R3, !PT ;  /* 0x00000003d8037209 */ /* 0x000fe20007810000 */
[----:B------:R-:W2:Y:S03]  /*c190*/  I2F R17, R17 ;  /* 0x0000001100117306 */ /* 0x000ea60000201400 */
[----:B------:R-:W-:Y:S01]  /*c1a0*/  FMNMX.FTZ R3, R215, R3, !PT ;  /* 0x00000003d7037209 */ /* 0x000fe20007810000 */
[----:B-1----:R-:W-:Y:S03]  /*c1b0*/  FFMA.FTZ R22, R13, -UR4, R222 ;  /* 0x800000040d167c23 */ /* 0x002fe600080100de */
[----:B------:R-:W-:Y:S03]  /*c1c0*/  FMNMX.FTZ R3, R247, R3, !PT ;  /* 0x00000003f7037209 */ /* 0x000fe60007810000 */
[----:B------:R-:W1:Y:S01]  /*c1d0*/  I2F R9, R9 ;  /* 0x0000000900097306 */ /* 0x000e620000201400 */
[----:B---3--:R-:W-:Y:S01]  /*c1e0*/  FMNMX.FTZ R6, R44, R4, !PT ;  /* 0x000000042c067209 */ /* 0x008fe20007810000 */
[C---:B------:R-:W-:Y:S01]  /*c1f0*/  FFMA.FTZ R219, R0.reuse, -UR4, R57 ;  /* 0x8000000400db7c23 */ /* 0x040fe20008010039 */
[----:B------:R-:W-:Y:S01]  /*c200*/  FMNMX.FTZ R4, R35, R140, !PT ;  /* 0x0000008c23047209 */ /* 0x000fe20007810000 */
[----:B------:R-:W-:Y:S01]  /*c210*/  FFMA.FTZ R2, R0, -UR4, R2 ;  /* 0x8000000400027c23 */ /* 0x000fe20008010002 */
[----:B------:R-:W-:Y:S05]  /*c220*/  FMNMX.FTZ R6, R43, R6, !PT ;  /* 0x000000062b067209 */ /* 0x000fea0007810000 */
[----:B------:R-:W3:Y:S01]  /*c230*/  I2F R18, R5 ;  /* 0x0000000500127306 */ /* 0x000ee20000201400 */
[----:B------:R-:W-:Y:S02]  /*c240*/  FMNMX.FTZ R4, R40, R4, !PT ;  /* 0x0000000428047209 */ /* 0x000fe40007810000 */
[----:B------:R-:W-:Y:S01]  /*c250*/  FMNMX.FTZ R6, R42, R6, !PT ;  /* 0x000000062a067209 */ /* 0x000fe20007810000 */
[----:B--2---:R-:W-:Y:S01]  /*c260*/  FFMA.FTZ R19, R17, -UR4, R52 ;  /* 0x8000000411137c23 */ /* 0x004fe20008010034 */
[----:B------:R-:W-:Y:S01]  /*c270*/  FMNMX.FTZ R4, R45, R4, !PT ;  /* 0x000000042d047209 */ /* 0x000fe20007810000 */
[----:B------:R-:W-:Y:S01]  /*c280*/  FFMA.FTZ R230, R17, -UR4, R66 ;  /* 0x8000000411e67c23 */ /* 0x000fe20008010042 */
[----:B------:R-:W-:Y:S02]  /*c290*/  FMNMX.FTZ R6, R41, R6, !PT ;  /* 0x0000000629067209 */ /* 0x000fe40007810000 */
[----:B------:R-:W-:Y:S01]  /*c2a0*/  FMNMX.FTZ R4, R39, R4, !PT ;  /* 0x0000000427047209 */ /* 0x000fe20007810000 */
[----:B------:R-:W2:Y:S01]  /*c2b0*/  I2F R10, R10 ;  /* 0x0000000a000a7306 */ /* 0x000ea20000201400 */
[----:B------:R-:W-:Y:S02]  /*c2c0*/  FMNMX.FTZ R6, R37, R6, !PT ;  /* 0x0000000625067209 */ /* 0x000fe40007810000 */
[----:B------:R-:W-:Y:S01]  /*c2d0*/  FMNMX.FTZ R4, R48, R4, !PT ;  /* 0x0000000430047209 */ /* 0x000fe20007810000 */
[----:B-1----:R-:W-:Y:S01]  /*c2e0*/  FFMA.FTZ R244, R9, -UR4, R210 ;  /* 0x8000000409f47c23 */ /* 0x002fe200080100d2 */
[----:B------:R-:W-:Y:S01]  /*c2f0*/  FMNMX.FTZ R6, R33, R6, !PT ;  /* 0x0000000621067209 */ /* 0x000fe20007810000 */
[----:B------:R-:W-:Y:S01]  /*c300*/  FFMA.FTZ R58, R9, -UR4, R58 ;  /* 0x80000004093a7c23 */ /* 0x000fe2000801003a */
[----:B------:R-:W-:Y:S02]  /*c310*/  FMNMX.FTZ R4, R224, R4, !PT ;  /* 0x00000004e0047209 */ /* 0x000fe40007810000 */
[----:B------:R-:W-:Y:S01]  /*c320*/  FMNMX.FTZ R6, R32, R6, !PT ;  /* 0x0000000620067209 */ /* 0x000fe20007810000 */
[----:B------:R-:W1:Y:S03]  /*c330*/  I2F R8, R8 ;  /* 0x0000000800087306 */ /* 0x000e660000201400 */
[----:B------:R-:W-:Y:S01]  /*c340*/  FMNMX.FTZ R6, R25, R6, !PT ;  /* 0x0000000619067209 */ /* 0x000fe20007810000 */
[----:B---3--:R-:W-:Y:S01]  /*c350*/  FFMA.FTZ R217, R18, -UR4, R61 ;  /* 0x8000000412d97c23 */ /* 0x008fe2000801003d */
[----:B------:R-:W-:Y:S02]  /*c360*/  FMNMX.FTZ R5, R51, R4, !PT ;  /* 0x0000000433057209 */ /* 0x000fe40007810000 */
[----:B------:R-:W-:Y:S02]  /*c370*/  FMNMX.FTZ R4, R246, R3, !PT ;  /* 0x00000003f6047209 */ /* 0x000fe40007810000 */
[----:B------:R-:W-:Y:S01]  /*c380*/  FMNMX.FTZ R3, R22, R141, !PT ;  /* 0x0000008d16037209 */ /* 0x000fe20007810000 */
[----:B------:R-:W3:Y:S01]  /*c390*/  I2F R7, R7 ;  /* 0x0000000700077306 */ /* 0x000ee20000201400 */
[----:B------:R-:W-:Y:S02]  /*c3a0*/  FMNMX.FTZ R4, R244, R4, !PT ;  /* 0x00000004f4047209 */ /* 0x000fe40007810000 */
[----:B------:R-:W-:Y:S01]  /*c3b0*/  FMNMX.FTZ R6, R19, R6, !PT ;  /* 0x0000000613067209 */ /* 0x000fe20007810000 */
[----:B--2---:R-:W-:Y:S01]  /*c3c0*/  FFMA.FTZ R17, R10, -UR4, R53 ;  /* 0x800000040a117c23 */ /* 0x004fe20008010035 */
[----:B------:R-:W-:Y:S01]  /*c3d0*/  FMNMX.FTZ R3, R24, R3, !PT ;  /* 0x0000000318037209 */ /* 0x000fe20007810000 */
[----:B------:R-:W-:Y:S01]  /*c3e0*/  FFMA.FTZ R218, R10, -UR4, R67 ;  /* 0x800000040ada7c23 */ /* 0x000fe20008010043 */
[----:B------:R-:W-:Y:S01]  /*c3f0*/  FMNMX.FTZ R5, R50, R5, !PT ;  /* 0x0000000532057209 */ /* 0x000fe20007810000 */
[----:B------:R-:W-:Y:S01]  /*c400*/  FFMA.FTZ R67, R14, -UR4, R64 ;  /* 0x800000040e437c23 */ /* 0x000fe20008010040 */
[----:B------:R-:W-:Y:S02]  /*c410*/  FMNMX.FTZ R6, R17, R6, !PT ;  /* 0x0000000611067209 */ /* 0x000fe40007810000 */
[----:B------:R-:W-:Y:S02]  /*c420*/  FMNMX.FTZ R3, R46, R3, !PT ;  /* 0x000000032e037209 */ /* 0x000fe40007810000 */
[----:B------:R-:W-:Y:S01]  /*c430*/  FMNMX.FTZ R6, R38, R6, !PT ;  /* 0x0000000626067209 */ /* 0x000fe20007810000 */
[----:B-1----:R-:W-:Y:S01]  /*c440*/  FFMA.FTZ R245, R8, -UR4, R143 ;  /* 0x8000000408f57c23 */ /* 0x002fe2000801008f */
[----:B------:R-:W-:Y:S01]  /*c450*/  FMNMX.FTZ R13, R36, R3, !PT ;  /* 0x00000003240d7209 */ /* 0x000fe20007810000 */
[----:B------:R-:W-:Y:S01]  /*c460*/  FFMA.FTZ R59, R8, -UR4, R59 ;  /* 0x80000004083b7c23 */ /* 0x000fe2000801003b */
[----:B------:R-:W-:Y:S02]  /*c470*/  FMNMX.FTZ R5, R49, R5, !PT ;  /* 0x0000000531057209 */ /* 0x000fe40007810000 */
[----:B------:R-:W-:Y:S02]  /*c480*/  FMNMX.FTZ R4, R245, R4, !PT ;  /* 0x00000004f5047209 */ /* 0x000fe40007810000 */
[----:B------:R-:W-:Y:S01]  /*c490*/  FMNMX.FTZ R5, R54, R5, !PT ;  /* 0x0000000536057209 */ /* 0x000fe20007810000 */
[C---:B---3--:R-:W-:Y:S03]  /*c4a0*/  FFMA.FTZ R221, R7.reuse, -UR4, R56 ;  /* 0x8000000407dd7c23 */ /* 0x048fe60008010038 */
[----:B------:R-:W-:Y:S01]  /*c4b0*/  FMNMX.FTZ R5, R142, R5, !PT ;  /* 0x000000058e057209 */ /* 0x000fe20007810000 */
[----:B------:R-:W-:Y:S02]  /*c4c0*/  FFMA.FTZ R56, R12, -UR4, R63 ;  /* 0x800000040c387c23 */ /* 0x000fe4000801003f */
[----:B------:R-:W-:Y:S01]  /*c4d0*/  FFMA.FTZ R138, R7, -UR4, R138 ;  /* 0x80000004078a7c23 */ /* 0x000fe2000801008a */
[----:B------:R-:W-:Y:S04]  /*c4e0*/  FMNMX.FTZ R4, R221, R4, !PT ;  /* 0x00000004dd047209 */ /* 0x000fe80007810000 */
        /* <DEDUP_REMOVED lines=14> */
[----:B------:R-:W-:Y:S05]  /*c5d0*/  FMNMX.FTZ R5, R218, R5, !PT ;  /* 0x00000005da057209 */ /* 0x000fea0007810000 */
[----:B------:R-:W3:Y:S01]  /*c5e0*/  SHFL.BFLY PT, R10, R5, 0x2, 0x1f ;  /* 0x0c401f00050a7f89 */ /* 0x000ee200000e0000 */
[----:B-1----:R-:W-:Y:S07]  /*c5f0*/  FMNMX.FTZ R137, R4, R137, !PT ;  /* 0x0000008904897209 */ /* 0x002fee0007810000 */
[----:B------:R-:W1:Y:S01]  /*c600*/  SHFL.BFLY PT, R9, R137, 0x1, 0x1f ;  /* 0x0c201f0089097f89 */ /* 0x000e6200000e0000 */
[----:B--2---:R-:W-:Y:S02]  /*c610*/  FMNMX.FTZ R136, R3, R136, !PT ;  /* 0x0000008803887209 */ /* 0x004fe40007810000 */
[----:B---3--:R-:W-:Y:S05]  /*c620*/  FMNMX.FTZ R5, R5, R10, !PT ;  /* 0x0000000a05057209 */ /* 0x008fea0007810000 */
[----:B------:R-:W2:Y:S01]  /*c630*/  SHFL.BFLY PT, R135, R5, 0x1, 0x1f ;  /* 0x0c201f0005877f89 */ /* 0x000ea200000e0000 */
[----:B-1----:R-:W-:Y:S04]  /*c640*/  FMNMX.FTZ R137, R137, R9, !PT ;  /* 0x0000000989897209 */ /* 0x002fe80007810000 */
[----:B------:R-:W-:Y:S02]  /*c650*/  FSETP.NEU.FTZ.AND P0, PT, R137, -INF , PT ;  /* 0xff8000008900780b */ /* 0x000fe40003f1d000 */
[----:B--2---:R-:W-:Y:S05]  /*c660*/  FMNMX.FTZ R135, R5, R135, !PT ;  /* 0x0000008705877209 */ /* 0x004fea0007810000 */
[----:B------:R-:W-:Y:S02]  /*c670*/  FMUL.FTZ R208, R135, c[0x0][0x23c] ;  /* 0x00008f0087d07a20 */ /* 0x000fe40000410000 */
[----:B----4-:R-:W-:Y:S05]  /*c680*/  FFMA.FTZ R229, R15, -UR4, R65 ;  /* 0x800000040fe57c23 */ /* 0x010fea0008010041 */
[----:B------:R-:W-:Y:S04]  /*c690*/  FMNMX.FTZ R6, R229, R6, !PT ;  /* 0x00000006e5067209 */ /* 0x000fe80007810000 */
[----:B------:R-:W-:Y:S04]  /*c6a0*/  FMNMX.FTZ R6, R67, R6, !PT ;  /* 0x0000000643067209 */ /* 0x000fe80007810000 */
[----:B------:R-:W-:Y:S02]  /*c6b0*/  FMNMX.FTZ R4, R56, R6, !PT ;  /* 0x0000000638047209 */ /* 0x000fe40007810000 */
[----:B------:R-:W1:Y:S02]  /*c6c0*/  SHFL.BFLY PT, R6, R136, 0x1, 0x1f ;  /* 0x0c201f0088067f89 */ /* 0x000e6400000e0000 */
[----:B------:R-:W-:Y:S04]  /*c6d0*/  FMNMX.FTZ R4, R62, R4, !PT ;  /* 0x000000043e047209 */ /* 0x000fe80007810000 */
[----:B------:R-:W-:Y:S04]  /*c6e0*/  FMNMX.FTZ R3, R58, R4, !PT ;  /* 0x000000043a037209 */ /* 0x000fe80007810000 */
[----:B------:R-:W-:Y:S04]  /*c6f0*/  FMNMX.FTZ R3, R59, R3, !PT ;  /* 0x000000033b037209 */ /* 0x000fe80007810000 */
[----:B------:R-:W-:Y:S04]  /*c700*/  FMNMX.FTZ R0, R138, R3, !PT ;  /* 0x000000038a007209 */ /* 0x000fe80007810000 */
[----:B------:R-:W-:Y:S01]  /*c710*/  FMNMX.FTZ R3, R2, R0, !PT ;  /* 0x0000000002037209 */ /* 0x000fe20007810000 */
[----:B------:R-:W-:Y:S04]  /*c720*/  FADD.FTZ R0, -R137, R132 ;  /* 0x0000008489007221 */ /* 0x000fe80000010100 */
[----:B------:R-:W-:Y:S01]  /*c730*/  FMUL.FTZ R0, R0, c[0x0][0x23c] ;  /* 0x00008f0000007a20 */ /* 0x000fe20000410000 */
[----:B------:R-:W2:Y:S01]  /*c740*/  SHFL.BFLY PT, R4, R3, 0x2, 0x1f ;  /* 0x0c401f0003047f89 */ /* 0x000ea200000e0000 */
[----:B-1----:R-:W-:Y:S02]  /*c750*/  FMNMX.FTZ R136, R136, R6, !PT ;  /* 0x0000000688887209 */ /* 0x002fe40007810000 */
[----:B------:R1:W3:Y:S03]  /*c760*/  MUFU.EX2 R133, R0 ;  /* 0x0000000000857308 */ /* 0x0002e60000000800 */
[C---:B-1----:R-:W-:Y:S02]  /*c770*/  FADD.FTZ R0, -R136.reuse, R139 ;  /* 0x0000008b88007221 */ /* 0x042fe40000010100 */
[----:B------:R-:W-:Y:S02]  /*c780*/  FMUL.FTZ R139, R136, c[0x0][0x23c] ;  /* 0x00008f00888b7a20 */ /* 0x000fe40000410000 */
[----:B------:R-:W-:Y:S01]  /*c790*/  FMUL.FTZ R5, R0, c[0x0][0x23c] ;  /* 0x00008f0000057a20 */ /* 0x000fe20000410000 */
[----:B--2---:R-:W-:Y:S01]  /*c7a0*/  FMNMX.FTZ R0, R3, R4, !PT ;  /* 0x0000000403007209 */ /* 0x004fe20007810000 */
[----:B------:R-:W-:Y:S02]  /*c7b0*/  FADD.FTZ R3, -R135, R140 ;  /* 0x0000008c87037221 */ /* 0x000fe40000010100 */
[----:B------:R1:W2:Y:S01]  /*c7c0*/  MUFU.EX2 R132, R5 ;  /* 0x0000000500847308 */ /* 0x0002a20000000800 */
[----:B---3--:R-:W-:Y:S01]  /*c7d0*/  FMUL.FTZ R16, R133, R156 ;  /* 0x0000009c85107220 */ /* 0x008fe20000410000 */
[----:B------:R-:W3:Y:S01]  /*c7e0*/  SHFL.BFLY PT, R4, R0, 0x1, 0x1f ;  /* 0x0c201f0000047f89 */ /* 0x000ee200000e0000 */
[----:B------:R-:W-:Y:S02]  /*c7f0*/  FMUL.FTZ R3, R3, c[0x0][0x23c] ;  /* 0x00008f0003037a20 */ /* 0x000fe40000410000 */
[C---:B------:R-:W-:Y:S02]  /*c800*/  FMUL.FTZ R68, R133.reuse, R68 ;  /* 0x0000004485447220 */ /* 0x040fe40000410000 */
[C---:B------:R-:W-:Y:S02]  /*c810*/  FMUL.FTZ R69, R133.reuse, R69 ;  /* 0x0000004585457220 */ /* 0x040fe40000410000 */
[C---:B------:R-:W-:Y:S01]  /*c820*/  FMUL.FTZ R80, R133.reuse, R80 ;  /* 0x0000005085507220 */ /* 0x040fe20000410000 */
[----:B------:R-:W4:Y:S01]  /*c830*/  MUFU.EX2 R3, R3 ;  /* 0x0000000300037308 */ /* 0x000f220000000800 */
[C---:B------:R-:W-:Y:S02]  /*c840*/  FMUL.FTZ R81, R133.reuse, R81 ;  /* 0x0000005185517220 */ /* 0x040fe40000410000 */
[C---:B------:R-:W-:Y:S02]  /*c850*/  FMUL.FTZ R84, R133.reuse, R84 ;  /* 0x0000005485547220 */ /* 0x040fe40000410000 */
[C---:B------:R-:W-:Y:S02]  /*c860*/  FMUL.FTZ R85, R133.reuse, R85 ;  /* 0x0000005585557220 */ /* 0x040fe40000410000 */
[C---:B------:R-:W-:Y:S02]  /*c870*/  FMUL.FTZ R96, R133.reuse, R96 ;  /* 0x0000006085607220 */ /* 0x040fe40000410000 */
[C---:B------:R-:W-:Y:S02]  /*c880*/  FMUL.FTZ R97, R133.reuse, R97 ;  /* 0x0000006185617220 */ /* 0x040fe40000410000 */
[C---:B------:R-:W-:Y:S02]  /*c890*/  FMUL.FTZ R100, R133.reuse, R100 ;  /* 0x0000006485647220 */ /* 0x040fe40000410000 */
[----:B------:R-:W-:Y:S02]  /*c8a0*/  FMUL.FTZ R101, R133, R101 ;  /* 0x0000006585657220 */ /* 0x000fe40000410000 */
[----:B-1----:R-:W-:Y:S01]  /*c8b0*/  FMUL.FTZ R5, R137, c[0x0][0x23c] ;  /* 0x00008f0089057a20 */ /* 0x002fe20000410000 */
[----:B---3--:R-:W-:Y:S01]  /*c8c0*/  FMNMX.FTZ R134, R0, R4, !PT ;  /* 0x0000000400867209 */ /* 0x008fe20007810000 */
[C---:B--2---:R-:W-:Y:S02]  /*c8d0*/  FMUL.FTZ R8, R132.reuse, R144 ;  /* 0x0000009084087220 */ /* 0x044fe40000410000 */
[----:B------:R-:W-:Y:S01]  /*c8e0*/  FMUL.FTZ R9, R132, R145 ;  /* 0x0000009184097220 */ /* 0x000fe20000410000 */
[----:B------:R-:W-:Y:S01]  /*c8f0*/  FSEL R5, R5, RZ, P0 ;  /* 0x000000ff05057208 */ /* 0x000fe20000000000 */
[----:B------:R-:W-:Y:S01]  /*c900*/  FMUL.FTZ R209, R134, c[0x0][0x23c] ;  /* 0x00008f0086d17a20 */ /* 0x000fe20000410000 */
[----:B------:R-:W-:Y:S01]  /*c910*/  FSETP.NEU.FTZ.AND P0, PT, R136, -INF , PT ;  /* 0xff8000008800780b */ /* 0x000fe20003f1d000 */
[----:B------:R-:W-:Y:S02]  /*c920*/  FMUL.FTZ R12, R132, R152 ;  /* 0x00000098840c7220 */ /* 0x000fe40000410000 */
[--C-:B------:R-:W-:Y:S01]  /*c930*/  FFMA.FTZ R6, R28, c[0x0][0x23c], -R5.reuse ;  /* 0x00008f001c067a23 */ /* 0x100fe20000010805 */
[----:B------:R-:W-:Y:S01]  /*c940*/  FSEL R139, R139, RZ, P0 ;  /* 0x000000ff8b8b7208 */ /* 0x000fe20000000000 */
[--C-:B------:R-:W-:Y:S01]  /*c950*/  FFMA.FTZ R0, R27, c[0x0][0x23c], -R5.reuse ;  /* 0x00008f001b007a23 */ /* 0x100fe20000010805 */
[----:B------:R-:W-:Y:S01]  /*c960*/  FSETP.NEU.FTZ.AND P0, PT, R135, -INF , PT ;  /* 0xff8000008700780b */ /* 0x000fe20003f1d000 */
[----:B------:R1:W-:Y:S01]  /*c970*/  MUFU.EX2 R211, R6 ;  /* 0x0000000600d37308 */ /* 0x0003e20000000800 */
[----:B------:R-:W-:Y:S02]  /*c980*/  FFMA.FTZ R223, R42, c[0x0][0x23c], -R5 ;  /* 0x00008f002adf7a23 */ /* 0x000fe40000010805 */
[----:B------:R-:W-:Y:S01]  /*c990*/  FFMA.FTZ R4, R30, c[0x0][0x23c], -R139 ;  /* 0x00008f001e047a23 */ /* 0x000fe2000001088b */
[----:B------:R-:W-:Y:S01]  /*c9a0*/  FSEL R208, R208, RZ, P0 ;  /* 0x000000ffd0d07208 */ /* 0x000fe20000000000 */
[--C-:B------:R-:W-:Y:S01]  /*c9b0*/  FFMA.FTZ R243, R19, c[0x0][0x23c], -R5.reuse ;  /* 0x00008f0013f37a23 */ /* 0x100fe20000010805 */
[----:B------:R-:W-:Y:S01]  /*c9c0*/  FSETP.NEU.FTZ.AND P0, PT, R134, -INF , PT ;  /* 0xff8000008600780b */ /* 0x000fe20003f1d000 */
[--C-:B------:R-:W-:Y:S02]  /*c9d0*/  FFMA.FTZ R242, R17, c[0x0][0x23c], -R5.reuse ;  /* 0x00008f0011f27a23 */ /* 0x100fe40000010805 */
[--C-:B------:R-:W-:Y:S01]  /*c9e0*/  FFMA.FTZ R241, R38, c[0x0][0x23c], -R5.reuse ;  /* 0x00008f0026f17a23 */ /* 0x100fe20000010805 */
[----:B------:R2:W-:Y:S01]  /*c9f0*/  MUFU.EX2 R210, R4 ;  /* 0x0000000400d27308 */ /* 0x0005e20000000800 */
[----:B------:R-:W-:Y:S01]  /*ca00*/  FSEL R209, R209, RZ, P0 ;  /* 0x000000ffd1d17208 */ /* 0x000fe20000000000 */
[--C-:B------:R-:W-:Y:S02]  /*ca10*/  FFMA.FTZ R240, R34, c[0x0][0x23c], -R5.reuse ;  /* 0x00008f0022f07a23 */ /* 0x100fe40000010805 */
[----:B----4-:R-:W-:Y:S02]  /*ca20*/  FMUL.FTZ R7, R3, R151 ;  /* 0x0000009703077220 */ /* 0x010fe40000410000 */
[--C-:B------:R-:W-:Y:S01]  /*ca30*/  FFMA.FTZ R222, R44, c[0x0][0x23c], -R5.reuse ;  /* 0x00008f002cde7a23 */ /* 0x100fe20000010805 */
[----:B------:R-:W-:Y:S01]  /*ca40*/  MOV R44, R47 ;  /* 0x0000002f002c7202 */ /* 0x000fe20000000f00 */
[--C-:B------:R-:W-:Y:S02]  /*ca50*/  FFMA.FTZ R47, R37, c[0x0][0x23c], -R5.reuse ;  /* 0x00008f00252f7a23 */ /* 0x100fe40000010805 */
[----:B------:R3:W-:Y:S01]  /*ca60*/  MUFU.EX2 R234, R0 ;  /* 0x0000000000ea7308 */ /* 0x0007e20000000800 */
[--C-:B------:R-:W-:Y:S01]  /*ca70*/  FFMA.FTZ R248, R41, c[0x0][0x23c], -R5.reuse ;  /* 0x00008f0029f87a23 */ /* 0x100fe20000010805 */
[----:B------:R-:W-:Y:S01]  /*ca80*/  MOV R41, R51 ;  /* 0x0000003300297202 */ /* 0x000fe20000000f00 */
[--C-:B------:R-:W-:Y:S01]  /*ca90*/  FFMA.FTZ R51, R33, c[0x0][0x23c], -R5.reuse ;  /* 0x00008f0021337a23 */ /* 0x100fe20000010805 */
[----:B------:R-:W-:Y:S01]  /*caa0*/  MOV R156, R44 ;  /* 0x0000002c009c7202 */ /* 0x000fe20000000f00 */
[--C-:B-1----:R-:W-:Y:S02]  /*cab0*/  FFMA.FTZ R6, R31, c[0x0][0x23c], -R5.reuse ;  /* 0x00008f001f067a23 */ /* 0x102fe40000010805 */
[--C-:B------:R-:W-:Y:S02]  /*cac0*/  FFMA.FTZ R57, R32, c[0x0][0x23c], -R5.reuse ;  /* 0x00008f0020397a23 */ /* 0x100fe40000010805 */
[----:B------:R-:W-:Y:S01]  /*cad0*/  FFMA.FTZ R61, R25, c[0x0][0x23c], -R5 ;  /* 0x00008f00193d7a23 */ /* 0x000fe20000010805 */
[----:B------:R-:W1:Y:S01]  /*cae0*/  MUFU.EX2 R65, R6 ;  /* 0x0000000600417308 */ /* 0x000e620000000800 */
[----:B------:R-:W-:Y:S01]  /*caf0*/  FMUL.FTZ R13, R132, R153 ;  /* 0x00000099840d7220 */ /* 0x000fe20000410000 */
[----:B------:R-:W-:Y:S01]  /*cb00*/  MOV R153, R49 ;  /* 0x0000003100997202 */ /* 0x000fe20000000f00 */
[----:B------:R-:W-:Y:S02]  /*cb10*/  FMUL.FTZ R17, R133, R157 ;  /* 0x0000009d85117220 */ /* 0x000fe40000410000 */
[----:B--2---:R-:W-:Y:S02]  /*cb20*/  FFMA.FTZ R4, R26, c[0x0][0x23c], -R139 ;  /* 0x00008f001a047a23 */ /* 0x004fe4000001088b */
[C---:B------:R-:W-:Y:S02]  /*cb30*/  FMUL.FTZ R18, R3.reuse, R158 ;  /* 0x0000009e03127220 */ /* 0x040fe40000410000 */
[----:B------:R-:W-:Y:S01]  /*cb40*/  FMUL.FTZ R19, R3, R159 ;  /* 0x0000009f03137220 */ /* 0x000fe20000410000 */
[----:B------:R-:W2:Y:S01]  /*cb50*/  MUFU.EX2 R64, R4 ;  /* 0x0000000400407308 */ /* 0x000ea20000000800 */
[----:B------:R-:W-:Y:S01]  /*cb60*/  IMAD.MOV.U32 R42, RZ, RZ, R54 ;  /* 0x000000ffff2a7224 */ /* 0x000fe200078e0036 */
[----:B------:R-:W-:Y:S01]  /*cb70*/  MOV R159, R230 ;  /* 0x000000e6009f7202 */ /* 0x000fe20000000f00 */
[----:B------:R-:W-:Y:S02]  /*cb80*/  FMUL.FTZ R25, R132, R165 ;  /* 0x000000a584197220 */ /* 0x000fe40000410000 */
[----:B---3--:R-:W-:Y:S02]  /*cb90*/  FADD.FTZ R0, -R134, R141 ;  /* 0x0000008d86007221 */ /* 0x008fe40000010100 */
[----:B------:R-:W-:Y:S02]  /*cba0*/  FMUL.FTZ R28, R132, R168 ;  /* 0x000000a8841c7220 */ /* 0x000fe40000410000 */
[----:B------:R-:W-:Y:S01]  /*cbb0*/  FMUL.FTZ R0, R0, c[0x0][0x23c] ;  /* 0x00008f0000007a20 */ /* 0x000fe20000410000 */
[----:B------:R-:W-:Y:S01]  /*cbc0*/  MUFU.EX2 R222, R222 ;  /* 0x000000de00de7308 */ /* 0x000fe20000000800 */
[C---:B------:R-:W-:Y:S01]  /*cbd0*/  FMUL.FTZ R32, R133.reuse, R172 ;  /* 0x000000ac85207220 */ /* 0x040fe20000410000 */
[----:B------:R-:W-:Y:S01]  /*cbe0*/  MOV R172, R61 ;  /* 0x0000003d00ac7202 */ /* 0x000fe20000000f00 */
[----:B------:R-:W-:Y:S01]  /*cbf0*/  FMUL.FTZ R33, R133, R173 ;  /* 0x000000ad85217220 */ /* 0x000fe20000410000 */
[----:B-1----:R-:W-:Y:S01]  /*cc00*/  F2FP.BF16.PACK_AB R140, R65, R211 ;  /* 0x000000d3418c723e */ /* 0x002fe200000010ff */
[----:B------:R-:W-:Y:S02]  /*cc10*/  FFMA.FTZ R6, R29, c[0x0][0x23c], -R5 ;  /* 0x00008f001d067a23 */ /* 0x000fe40000010805 */
[C---:B------:R-:W-:Y:S01]  /*cc20*/  FMUL.FTZ R29, R132.reuse, R169 ;  /* 0x000000a9841d7220 */ /* 0x040fe20000410000 */
[----:B------:R-:W-:Y:S01]  /*cc30*/  MOV R169, R51 ;  /* 0x0000003300a97202 */ /* 0x000fe20000000f00 */
[----:B------:R-:W-:Y:S01]  /*cc40*/  FMUL.FTZ R34, R3, R174 ;  /* 0x000000ae03227220 */ /* 0x000fe20000410000 */
[----:B------:R1:W-:Y:S01]  /*cc50*/  MUFU.EX2 R238, R6 ;  /* 0x0000000600ee7308 */ /* 0x0003e20000000800 */
[----:B------:R-:W-:Y:S01]  /*cc60*/  FMUL.FTZ R44, R132, R184 ;  /* 0x000000b8842c7220 */ /* 0x000fe20000410000 */
[----:B------:R-:W-:Y:S01]  /*cc70*/  MOV R174, R57 ;  /* 0x0000003900ae7202 */ /* 0x000fe20000000f00 */
[----:B------:R-:W-:Y:S01]  /*cc80*/  FMUL.FTZ R49, R133, R189 ;  /* 0x000000bd85317220 */ /* 0x000fe20000410000 */
[----:B--2---:R-:W-:Y:S01]  /*cc90*/  F2FP.BF16.PACK_AB R144, R64, R210 ;  /* 0x000000d24090723e */ /* 0x004fe200000010ff */
[--C-:B------:R-:W-:Y:S01]  /*cca0*/  FFMA.FTZ R4, R23, c[0x0][0x23c], -R139.reuse ;  /* 0x00008f0017047a23 */ /* 0x100fe2000001088b */
[----:B------:R-:W-:Y:S01]  /*ccb0*/  MOV R168, R64 ;  /* 0x0000004000a87202 */ /* 0x000fe20000000f00 */
[----:B------:R-:W-:Y:S02]  /*ccc0*/  FMUL.FTZ R51, R3, R191 ;  /* 0x000000bf03337220 */ /* 0x000fe40000410000 */
[C---:B------:R-:W-:Y:S01]  /*ccd0*/  FMUL.FTZ R57, R132.reuse, R197 ;  /* 0x000000c584397220 */ /* 0x040fe20000410000 */
[----:B------:R2:W-:Y:S01]  /*cce0*/  MUFU.EX2 R237, R4 ;  /* 0x0000000400ed7308 */ /* 0x0005e20000000800 */
[C---:B------:R-:W-:Y:S02]  /*ccf0*/  FMUL.FTZ R61, R132.reuse, R201 ;  /* 0x000000c9843d7220 */ /* 0x040fe40000410000 */
[----:B------:R-:W-:Y:S02]  /*cd00*/  FMUL.FTZ R64, R133, R204 ;  /* 0x000000cc85407220 */ /* 0x000fe40000410000 */
[C---:B------:R-:W-:Y:S02]  /*cd10*/  FMUL.FTZ R70, R3.reuse, R70 ;  /* 0x0000004603467220 */ /* 0x040fe40000410000 */
[----:B------:R-:W-:Y:S02]  /*cd20*/  FMUL.FTZ R71, R3, R71 ;  /* 0x0000004703477220 */ /* 0x000fe40000410000 */
[C---:B------:R-:W-:Y:S01]  /*cd30*/  FMUL.FTZ R72, R132.reuse, R72 ;  /* 0x0000004884487220 */ /* 0x040fe20000410000 */
[----:B------:R-:W3:Y:S01]  /*cd40*/  MUFU.EX2 R0, R0 ;  /* 0x0000000000007308 */ /* 0x000ee20000000800 */
[C---:B------:R-:W-:Y:S02]  /*cd50*/  FMUL.FTZ R73, R132.reuse, R73 ;  /* 0x0000004984497220 */ /* 0x040fe40000410000 */
[C---:B------:R-:W-:Y:S02]  /*cd60*/  FMUL.FTZ R76, R132.reuse, R76 ;  /* 0x0000004c844c7220 */ /* 0x040fe40000410000 */
[----:B-1----:R-:W-:Y:S02]  /*cd70*/  FFMA.FTZ R6, R35, c[0x0][0x23c], -R208 ;  /* 0x00008f0023067a23 */ /* 0x002fe400000108d0 */
[----:B------:R-:W-:Y:S02]  /*cd80*/  FMUL.FTZ R35, R3, R175 ;  /* 0x000000af03237220 */ /* 0x000fe40000410000 */
[----:B------:R-:W-:Y:S01]  /*cd90*/  IMAD.MOV.U32 R175, RZ, RZ, R56 ;  /* 0x000000ffffaf7224 */ /* 0x000fe200078e0038 */
[----:B------:R-:W1:Y:S01]  /*cda0*/  MUFU.EX2 R60, R6 ;  /* 0x00000006003c7308 */ /* 0x000e620000000800 */
[C---:B------:R-:W-:Y:S02]  /*cdb0*/  FMUL.FTZ R56, R132.reuse, R196 ;  /* 0x000000c484387220 */ /* 0x040fe40000410000 */
[----:B------:R-:W-:Y:S02]  /*cdc0*/  FMUL.FTZ R77, R132, R77 ;  /* 0x0000004d844d7220 */ /* 0x000fe40000410000 */
[----:B--2---:R-:W-:Y:S02]  /*cdd0*/  FFMA.FTZ R4, R21, c[0x0][0x23c], -R139 ;  /* 0x00008f0015047a23 */ /* 0x004fe4000001088b */
[C---:B------:R-:W-:Y:S02]  /*cde0*/  FMUL.FTZ R82, R3.reuse, R82 ;  /* 0x0000005203527220 */ /* 0x040fe40000410000 */
[C---:B------:R-:W-:Y:S01]  /*cdf0*/  FMUL.FTZ R83, R3.reuse, R83 ;  /* 0x0000005303537220 */ /* 0x040fe20000410000 */
[----:B------:R-:W2:Y:S01]  /*ce00*/  MUFU.EX2 R233, R4 ;  /* 0x0000000400e97308 */ /* 0x000ea20000000800 */
[C---:B------:R-:W-:Y:S02]  /*ce10*/  FMUL.FTZ R86, R3.reuse, R86 ;  /* 0x0000005603567220 */ /* 0x040fe40000410000 */
[C---:B------:R-:W-:Y:S02]  /*ce20*/  FMUL.FTZ R87, R3.reuse, R87 ;  /* 0x0000005703577220 */ /* 0x040fe40000410000 */
[C---:B---3--:R-:W-:Y:S02]  /*ce30*/  FMUL.FTZ R10, R0.reuse, R146 ;  /* 0x00000092000a7220 */ /* 0x048fe40000410000 */
[C---:B------:R-:W-:Y:S02]  /*ce40*/  FMUL.FTZ R11, R0.reuse, R147 ;  /* 0x00000093000b7220 */ /* 0x040fe40000410000 */
[C---:B------:R-:W-:Y:S01]  /*ce50*/  FMUL.FTZ R14, R0.reuse, R154 ;  /* 0x0000009a000e7220 */ /* 0x040fe20000410000 */
[----:B------:R-:W-:Y:S01]  /*ce60*/  MOV R154, R42 ;  /* 0x0000002a009a7202 */ /* 0x000fe20000000f00 */
[C---:B------:R-:W-:Y:S01]  /*ce70*/  FMUL.FTZ R15, R0.reuse, R155 ;  /* 0x0000009b000f7220 */ /* 0x040fe20000410000 */
[----:B------:R-:W-:Y:S01]  /*ce80*/  MUFU.EX2 R169, R169 ;  /* 0x000000a900a97308 */ /* 0x000fe20000000800 */
[C---:B------:R-:W-:Y:S01]  /*ce90*/  FMUL.FTZ R26, R0.reuse, R166 ;  /* 0x000000a6001a7220 */ /* 0x040fe20000410000 */
[----:B-1----:R-:W-:Y:S01]  /*cea0*/  MOV R173, R60 ;  /* 0x0000003c00ad7202 */ /* 0x002fe20000000f00 */
[----:B------:R-:W-:Y:S02]  /*ceb0*/  FMUL.FTZ R6, R3, R150 ;  /* 0x0000009603067220 */ /* 0x000fe40000410000 */
[C---:B------:R-:W-:Y:S02]  /*cec0*/  FMUL.FTZ R27, R0.reuse, R167 ;  /* 0x000000a7001b7220 */ /* 0x040fe40000410000 */
[C---:B------:R-:W-:Y:S02]  /*ced0*/  FMUL.FTZ R30, R0.reuse, R170 ;  /* 0x000000aa001e7220 */ /* 0x040fe40000410000 */
[C---:B------:R-:W-:Y:S01]  /*cee0*/  FMUL.FTZ R31, R0.reuse, R171 ;  /* 0x000000ab001f7220 */ /* 0x040fe20000410000 */
[----:B------:R-:W-:Y:S01]  /*cef0*/  MOV R171, R62 ;  /* 0x0000003e00ab7202 */ /* 0x000fe20000000f00 */
[----:B------:R-:W-:Y:S01]  /*cf00*/  FMUL.FTZ R42, R0, R182 ;  /* 0x000000b6002a7220 */ /* 0x000fe20000410000 */
[----:B--2---:R-:W-:Y:S01]  /*cf10*/  F2FP.BF16.PACK_AB R146, R233, R237 ;  /* 0x000000ede992723e */ /* 0x004fe200000010ff */
[--C-:B------:R-:W-:Y:S01]  /*cf20*/  FFMA.FTZ R4, R40, c[0x0][0x23c], -R208.reuse ;  /* 0x00008f0028047a23 */ /* 0x100fe200000108d0 */
[----:B------:R-:W-:Y:S01]  /*cf30*/  MOV R182, R48 ;  /* 0x0000003000b67202 */ /* 0x000fe20000000f00 */
[C---:B------:R-:W-:Y:S01]  /*cf40*/  FMUL.FTZ R40, R132.reuse, R180 ;  /* 0x000000b484287220 */ /* 0x040fe20000410000 */
[----:B------:R-:W-:Y:S01]  /*cf50*/  MOV R180, R41 ;  /* 0x0000002900b47202 */ /* 0x000fe20000000f00 */
[----:B------:R-:W1:Y:S01]  /*cf60*/  MUFU.EX2 R63, R4 ;  /* 0x00000004003f7308 */ /* 0x000e620000000800 */
[----:B------:R-:W-:Y:S02]  /*cf70*/  FMUL.FTZ R41, R132, R181 ;  /* 0x000000b584297220 */ /* 0x000fe40000410000 */
[C---:B------:R-:W-:Y:S02]  /*cf80*/  FMUL.FTZ R48, R133.reuse, R188 ;  /* 0x000000bc85307220 */ /* 0x040fe40000410000 */
[C---:B------:R-:W-:Y:S02]  /*cf90*/  FMUL.FTZ R62, R0.reuse, R202 ;  /* 0x000000ca003e7220 */ /* 0x040fe40000410000 */
[----:B------:R-:W-:Y:S02]  /*cfa0*/  IMAD.MOV.U32 R166, RZ, RZ, R65 ;  /* 0x000000ffffa67224 */ /* 0x000fe400078e0041 */
[----:B------:R-:W-:Y:S01]  /*cfb0*/  FMUL.FTZ R65, R133, R205 ;  /* 0x000000cd85417220 */ /* 0x000fe20000410000 */
[----:B------:R-:W-:Y:S01]  /*cfc0*/  MUFU.EX2 R167, R223 ;  /* 0x000000df00a77308 */ /* 0x000fe20000000800 */
[C---:B------:R-:W-:Y:S02]  /*cfd0*/  FMUL.FTZ R74, R0.reuse, R74 ;  /* 0x0000004a004a7220 */ /* 0x040fe40000410000 */
[C---:B------:R-:W-:Y:S02]  /*cfe0*/  FMUL.FTZ R75, R0.reuse, R75 ;  /* 0x0000004b004b7220 */ /* 0x040fe40000410000 */
[C---:B------:R-:W-:Y:S02]  /*cff0*/  FMUL.FTZ R78, R0.reuse, R78 ;  /* 0x0000004e004e7220 */ /* 0x040fe40000410000 */
[----:B------:R-:W-:Y:S02]  /*d000*/  FMUL.FTZ R79, R0, R79 ;  /* 0x0000004f004f7220 */ /* 0x000fe40000410000 */
[C---:B------:R-:W-:Y:S02]  /*d010*/  FMUL.FTZ R88, R132.reuse, R88 ;  /* 0x0000005884587220 */ /* 0x040fe40000410000 */
[----:B------:R-:W-:Y:S02]  /*d020*/  FMUL.FTZ R89, R132, R89 ;  /* 0x0000005984597220 */ /* 0x000fe40000410000 */
[----:B------:R-:W-:Y:S01]  /*d030*/  FMUL.FTZ R90, R0, R90 ;  /* 0x0000005a005a7220 */ /* 0x000fe20000410000 */
[----:B-1----:R-:W-:Y:S01]  /*d040*/  F2FP.BF16.PACK_AB R141, R63, R60 ;  /* 0x0000003c3f8d723e */ /* 0x002fe200000010ff */
[--C-:B------:R-:W-:Y:S01]  /*d050*/  FFMA.FTZ R4, R45, c[0x0][0x23c], -R208.reuse ;  /* 0x00008f002d047a23 */ /* 0x100fe200000108d0 */
[----:B------:R-:W-:Y:S01]  /*d060*/  MOV R45, R55 ;  /* 0x00000037002d7202 */ /* 0x000fe20000000f00 */
[C---:B------:R-:W-:Y:S01]  /*d070*/  FMUL.FTZ R60, R132.reuse, R200 ;  /* 0x000000c8843c7220 */ /* 0x040fe20000410000 */
[----:B------:R-:W-:Y:S01]  /*d080*/  LDSM.16.MT88.4 R52, [R228+0xc000] ;  /* 0x00c00000e434783b */ /* 0x000fe20000004200 */
[----:B------:R1:W-:Y:S01]  /*d090*/  MUFU.EX2 R236, R4 ;  /* 0x0000000400ec7308 */ /* 0x0003e20000000800 */
[----:B------:R-:W-:Y:S01]  /*d0a0*/  MOV R170, R63 ;  /* 0x0000003f00aa7202 */ /* 0x000fe20000000f00 */
[----:B------:R-:W-:Y:S02]  /*d0b0*/  IMAD.MOV.U32 R158, RZ, RZ, R45 ;  /* 0x000000ffff9e7224 */ /* 0x000fe400078e002d */
        /* <DEDUP_REMOVED lines=9> */
[----:B------:R-:W-:Y:S02]  /*d150*/  FMUL.FTZ R102, R3, R102 ;  /* 0x0000006603667220 */ /* 0x000fe40000410000 */
[--C-:B-1----:R-:W-:Y:S02]  /*d160*/  FFMA.FTZ R4, R39, c[0x0][0x23c], -R208.reuse ;  /* 0x00008f0027047a23 */ /* 0x102fe400000108d0 */
[----:B------:R-:W-:Y:S02]  /*d170*/  FMUL.FTZ R103, R3, R103 ;  /* 0x0000006703677220 */ /* 0x000fe40000410000 */
[----:B------:R1:W2:Y:S01]  /*d180*/  MUFU.EX2 R232, R4 ;  /* 0x0000000400e87308 */ /* 0x0002a20000000800 */
[C---:B------:R-:W-:Y:S02]  /*d190*/  FMUL.FTZ R104, R132.reuse, R104 ;  /* 0x0000006884687220 */ /* 0x040fe40000410000 */
[----:B------:R-:W-:Y:S02]  /*d1a0*/  FMUL.FTZ R105, R132, R105 ;  /* 0x0000006984697220 */ /* 0x000fe40000410000 */
[C---:B------:R-:W-:Y:S02]  /*d1b0*/  FMUL.FTZ R106, R0.reuse, R106 ;  /* 0x0000006a006a7220 */ /* 0x040fe40000410000 */
[----:B------:R-:W-:Y:S02]  /*d1c0*/  FMUL.FTZ R107, R0, R107 ;  /* 0x0000006b006b7220 */ /* 0x000fe40000410000 */
[----:B------:R-:W-:Y:S02]  /*d1d0*/  FFMA.FTZ R152, R216, c[0x0][0x23c], -R139 ;  /* 0x00008f00d8987a23 */ /* 0x000fe4000001088b */
[C---:B------:R-:W-:Y:S02]  /*d1e0*/  FMUL.FTZ R108, R132.reuse, R108 ;  /* 0x0000006c846c7220 */ /* 0x040fe40000410000 */
[----:B------:R3:W-:Y:S01]  /*d1f0*/  MUFU.EX2 R181, R152 ;  /* 0x0000009800b57308 */ /* 0x0007e20000000800 */
[----:B------:R-:W-:Y:S02]  /*d200*/  FMUL.FTZ R109, R132, R109 ;  /* 0x0000006d846d7220 */ /* 0x000fe40000410000 */
[C---:B------:R-:W-:Y:S02]  /*d210*/  FMUL.FTZ R110, R0.reuse, R110 ;  /* 0x0000006e006e7220 */ /* 0x040fe40000410000 */
[----:B------:R-:W-:Y:S02]  /*d220*/  FMUL.FTZ R111, R0, R111 ;  /* 0x0000006f006f7220 */ /* 0x000fe40000410000 */
[C---:B------:R-:W-:Y:S02]  /*d230*/  FMUL.FTZ R112, R133.reuse, R112 ;  /* 0x0000007085707220 */ /* 0x040fe40000410000 */
[----:B------:R-:W-:Y:S02]  /*d240*/  FMUL.FTZ R113, R133, R113 ;  /* 0x0000007185717220 */ /* 0x000fe40000410000 */
[----:B-1----:R-:W-:Y:S01]  /*d250*/  FFMA.FTZ R4, R22, c[0x0][0x23c], -R209 ;  /* 0x00008f0016047a23 */ /* 0x002fe200000108d1 */
[----:B--2---:R-:W-:Y:S01]  /*d260*/  F2FP.BF16.PACK_AB R143, R232, R236 ;  /* 0x000000ece88f723e */ /* 0x004fe200000010ff */
[----:B------:R-:W1:Y:S01]  /*d270*/  LDSM.16.MT88.4 R20, [R225+0xc000] ;  /* 0x00c00000e114783b */ /* 0x000e620000004200 */
[C---:B------:R-:W-:Y:S01]  /*d280*/  FMUL.FTZ R114, R3.reuse, R114 ;  /* 0x0000007203727220 */ /* 0x040fe20000410000 */
[----:B------:R2:W-:Y:S01]  /*d290*/  MUFU.EX2 R66, R4 ;  /* 0x0000000400427308 */ /* 0x0005e20000000800 */
[----:B------:R-:W-:Y:S02]  /*d2a0*/  FMUL.FTZ R115, R3, R115 ;  /* 0x0000007303737220 */ /* 0x000fe40000410000 */
[--C-:B------:R-:W-:Y:S02]  /*d2b0*/  FFMA.FTZ R219, R219, c[0x0][0x23c], -R139.reuse ;  /* 0x00008f00dbdb7a23 */ /* 0x100fe4000001088b */
[C---:B------:R-:W-:Y:S02]  /*d2c0*/  FMUL.FTZ R120, R132.reuse, R120 ;  /* 0x0000007884787220 */ /* 0x040fe40000410000 */
[----:B------:R-:W-:Y:S02]  /*d2d0*/  FMUL.FTZ R121, R132, R121 ;  /* 0x0000007984797220 */ /* 0x000fe40000410000 */
[----:B---3--:R-:W-:Y:S02]  /*d2e0*/  FFMA.FTZ R152, R215, c[0x0][0x23c], -R139 ;  /* 0x00008f00d7987a23 */ /* 0x008fe4000001088b */
[C---:B------:R-:W-:Y:S02]  /*d2f0*/  FMUL.FTZ R122, R0.reuse, R122 ;  /* 0x0000007a007a7220 */ /* 0x040fe40000410000 */
[----:B------:R-:W-:Y:S02]  /*d300*/  FMUL.FTZ R123, R0, R123 ;  /* 0x0000007b007b7220 */ /* 0x000fe40000410000 */
[C---:B------:R-:W-:Y:S02]  /*d310*/  FMUL.FTZ R124, R132.reuse, R124 ;  /* 0x0000007c847c7220 */ /* 0x040fe40000410000 */
[----:B------:R-:W-:Y:S02]  /*d320*/  FMUL.FTZ R125, R132, R125 ;  /* 0x0000007d847d7220 */ /* 0x000fe40000410000 */
[C---:B------:R-:W-:Y:S02]  /*d330*/  FMUL.FTZ R126, R0.reuse, R126 ;  /* 0x0000007e007e7220 */ /* 0x040fe40000410000 */
[----:B------:R-:W-:Y:S02]  /*d340*/  FMUL.FTZ R127, R0, R127 ;  /* 0x0000007f007f7220 */ /* 0x000fe40000410000 */
[C---:B------:R-:W-:Y:S02]  /*d350*/  FMUL.FTZ R116, R133.reuse, R116 ;  /* 0x0000007485747220 */ /* 0x040fe40000410000 */
[--C-:B--2---:R-:W-:Y:S02]  /*d360*/  FFMA.FTZ R4, R24, c[0x0][0x23c], -R209.reuse ;  /* 0x00008f0018047a23 */ /* 0x104fe400000108d1 */
[----:B------:R-:W-:Y:S01]  /*d370*/  FMUL.FTZ R24, R132, R164 ;  /* 0x000000a484187220 */ /* 0x000fe20000410000 */
[----:B------:R-:W-:Y:S01]  /*d380*/  MOV R164, R58 ;  /* 0x0000003a00a47202 */ /* 0x000fe20000000f00 */
[----:B------:R2:W3:Y:S01]  /*d390*/  MUFU.EX2 R239, R4 ;  /* 0x0000000400ef7308 */ /* 0x0004e20000000800 */
[----:B------:R-:W-:Y:S02]  /*d3a0*/  FMUL.FTZ R58, R0, R198 ;  /* 0x000000c6003a7220 */ /* 0x000fe40000410000 */
[----:B------:R-:W-:Y:S02]  /*d3b0*/  FMUL.FTZ R117, R133, R117 ;  /* 0x0000007585757220 */ /* 0x000fe40000410000 */
[C---:B------:R-:W-:Y:S02]  /*d3c0*/  FMUL.FTZ R118, R3.reuse, R118 ;  /* 0x0000007603767220 */ /* 0x040fe40000410000 */
[----:B------:R-:W-:Y:S02]  /*d3d0*/  FMUL.FTZ R119, R3, R119 ;  /* 0x0000007703777220 */ /* 0x000fe40000410000 */
[C---:B------:R-:W-:Y:S02]  /*d3e0*/  FMUL.FTZ R128, R133.reuse, R128 ;  /* 0x0000008085807220 */ /* 0x040fe40000410000 */
[----:B------:R-:W-:Y:S02]  /*d3f0*/  FMUL.FTZ R129, R133, R129 ;  /* 0x0000008185817220 */ /* 0x000fe40000410000 */
[C---:B------:R-:W-:Y:S02]  /*d400*/  FMUL.FTZ R130, R3.reuse, R130 ;  /* 0x0000008203827220 */ /* 0x040fe40000410000 */
[----:B------:R-:W-:Y:S02]  /*d410*/  FMUL.FTZ R131, R3, R131 ;  /* 0x0000008303837220 */ /* 0x000fe40000410000 */
[--C-:B------:R-:W-:Y:S02]  /*d420*/  FFMA.FTZ R138, R138, c[0x0][0x23c], -R209.reuse ;  /* 0x00008f008a8a7a23 */ /* 0x100fe400000108d1 */
[----:B--2---:R-:W-:Y:S01]  /*d430*/  FFMA.FTZ R4, R46, c[0x0][0x23c], -R209 ;  /* 0x00008f002e047a23 */ /* 0x004fe200000108d1 */
[----:B------:R-:W-:Y:S01]  /*d440*/  MOV R46, R220 ;  /* 0x000000dc002e7202 */ /* 0x000fe20000000f00 */
[----:B------:R-:W-:Y:S01]  /*d450*/  FFMA.FTZ R220, R43, c[0x0][0x23c], -R5 ;  /* 0x00008f002bdc7a23 */ /* 0x000fe20000010805 */
[----:B------:R-:W-:Y:S01]  /*d460*/  MOV R43, R142 ;  /* 0x0000008e002b7202 */ /* 0x000fe20000000f00 */
[----:B------:R2:W-:Y:S01]  /*d470*/  MUFU.EX2 R235, R4 ;  /* 0x0000000400eb7308 */ /* 0x0005e20000000800 */
[----:B------:R-:W-:Y:S01]  /*d480*/  FMUL.FTZ R5, R133, R149 ;  /* 0x0000009585057220 */ /* 0x000fe20000410000 */
[----:B------:R-:W-:Y:S02]  /*d490*/  F2FP.BF16.PACK_AB R142, R234, R238 ;  /* 0x000000eeea8e723e */ /* 0x000fe400000010ff */
[----:B---3--:R-:W-:Y:S02]  /*d4a0*/  F2FP.BF16.PACK_AB R145, R239, R66 ;  /* 0x00000042ef91723e */ /* 0x008fe400000010ff */
[----:B------:R-:W-:Y:S01]  /*d4b0*/  MOV R155, R43 ;  /* 0x0000002b009b7202 */ /* 0x000fe20000000f00 */
[C---:B------:R-:W-:Y:S01]  /*d4c0*/  FMUL.FTZ R43, R0.reuse, R183 ;  /* 0x000000b7002b7220 */ /* 0x040fe20000410000 */
[----:B------:R-:W-:Y:S01]  /*d4d0*/  MOV R157, R46 ;  /* 0x0000002e009d7202 */ /* 0x000fe20000000f00 */
[----:B------:R-:W-:Y:S01]  /*d4e0*/  FMUL.FTZ R46, R0, R186 ;  /* 0x000000ba002e7220 */ /* 0x000fe20000410000 */
[----:B------:R-:W-:Y:S02]  /*d4f0*/  MUFU.EX2 R230, R220 ;  /* 0x000000dc00e67308 */ /* 0x000fe40000000800 */
[----:B------:R-:W-:Y:S02]  /*d500*/  MOV R196, R157 ;  /* 0x0000009d00c47202 */ /* 0x000fe40000000f00 */
[----:B------:R-:W-:Y:S05]  /*d510*/  MOV R157, R154 ;  /* 0x0000009a009d7202 */ /* 0x000fea0000000f00 */
[--C-:B------:R-:W-:Y:S02]  /*d520*/  FFMA.FTZ R157, R157, c[0x0][0x23c], -R208.reuse ;  /* 0x00008f009d9d7a23 */ /* 0x100fe400000108d0 */
[----:B--2---:R-:W-:Y:S02]  /*d530*/  FFMA.FTZ R4, R36, c[0x0][0x23c], -R209 ;  /* 0x00008f0024047a23 */ /* 0x004fe400000108d1 */
[----:B------:R-:W2:Y:S02]  /*d540*/  LDSM.16.MT88.4 R36, [R226+0xc000] ;  /* 0x00c00000e224783b */ /* 0x000ea40000004200 */
[----:B------:R3:W4:Y:S02]  /*d550*/  MUFU.EX2 R231, R4 ;  /* 0x0000000400e77308 */ /* 0x0007240000000800 */
[----:B---3--:R-:W-:Y:S01]  /*d560*/  FMUL.FTZ R4, R133, R148 ;  /* 0x0000009485047220 */ /* 0x008fe20000410000 */
[----:B----4-:R-:W-:Y:S03]  /*d570*/  F2FP.BF16.PACK_AB R147, R231, R235 ;  /* 0x000000ebe793723e */ /* 0x010fe600000010ff */
[----:B------:R-:W3:Y:S03]  /*d580*/  LDSM.16.MT88.4 R148, [R227+0xc000] ;  /* 0x00c00000e394783b */ /* 0x000ee60000004200 */
[-C--:B-1----:R-:W-:Y:S08]  /*d590*/  HMMA.16816.F32.BF16 R4, R140, R20.reuse, R4 ;  /* 0x000000148c04723c */ /* 0x082ff00000041804 */
[C---:B------:R-:W-:Y:S07]  /*d5a0*/  HMMA.16816.F32.BF16 R8, R144.reuse, R20, R8 ;  /* 0x000000149008723c */ /* 0x040fee0000041808 */
[----:B------:R-:W-:Y:S01]  /*d5b0*/  FMUL.FTZ R20, R133, R160 ;  /* 0x000000a085147220 */ /* 0x000fe20000410000 */
[-C--:B------:R-:W-:Y:S01]  /*d5c0*/  HMMA.16816.F32.BF16 R12, R144, R22.reuse, R12 ;  /* 0x00000016900c723c */ /* 0x080fe2000004180c */
[----:B------:R-:W-:Y:S03]  /*d5d0*/  MOV R160, R67 ;  /* 0x0000004300a07202 */ /* 0x000fe60000000f00 */
[----:B------:R-:W-:Y:S01]  /*d5e0*/  FMUL.FTZ R67, R3, R207 ;  /* 0x000000cf03437220 */ /* 0x000fe20000410000 */
[----:B------:R-:W-:Y:S01]  /*d5f0*/  MOV R191, R160 ;  /* 0x000000a000bf7202 */ /* 0x000fe20000000f00 */
[----:B------:R-:W-:Y:S02]  /*d600*/  FFMA.FTZ R160, R245, c[0x0][0x23c], -R139 ;  /* 0x00008f00f5a07a23 */ /* 0x000fe4000001088b */
[C---:B------:R-:W-:Y:S01]  /*d610*/  HMMA.16816.F32.BF16 R16, R140.reuse, R22, R16 ;  /* 0x000000168c10723c */ /* 0x040fe20000041810 */
[----:B------:R-:W-:Y:S01]  /*d620*/  FMUL.FTZ R21, R133, R161 ;  /* 0x000000a185157220 */ /* 0x000fe20000410000 */
[----:B------:R-:W-:Y:S02]  /*d630*/  MUFU.EX2 R203, R160 ;  /* 0x000000a000cb7308 */ /* 0x000fe40000000800 */
[----:B------:R-:W-:Y:S03]  /*d640*/  MOV R161, R229 ;  /* 0x000000e500a17202 */ /* 0x000fe60000000f00 */
[C---:B------:R-:W-:Y:S01]  /*d650*/  FMUL.FTZ R22, R3.reuse, R162 ;  /* 0x000000a203167220 */ /* 0x040fe20000410000 */
[----:B------:R-:W-:Y:S01]  /*d660*/  MOV R162, R66 ;  /* 0x0000004200a27202 */ /* 0x000fe20000000f00 */
[C---:B------:R-:W-:Y:S03]  /*d670*/  FMUL.FTZ R23, R3.reuse, R163 ;  /* 0x000000a303177220 */ /* 0x040fe60000410000 */
[----:B------:R-:W-:Y:S01]  /*d680*/  FMUL.FTZ R66, R3, R206 ;  /* 0x000000ce03427220 */ /* 0x000fe20000410000 */
[----:B------:R-:W-:Y:S01]  /*d690*/  MOV R163, R59 ;  /* 0x0000003b00a37202 */ /* 0x000fe20000000f00 */
[----:B------:R-:W-:Y:S01]  /*d6a0*/  LDSM.16.MT88.4 R204, [R227+0xd800] ;  /* 0x00d80000e3cc783b */ /* 0x000fe20000004200 */
[C---:B------:R-:W-:Y:S01]  /*d6b0*/  FMUL.FTZ R59, R0.reuse, R199 ;  /* 0x000000c7003b7220 */ /* 0x040fe20000410000 */
[-C--:B--2---:R-:W-:Y:S08]  /*d6c0*/  HMMA.16816.F32.BF16 R20, R140, R36.reuse, R20 ;  /* 0x000000248c14723c */ /* 0x084ff00000041814 */
[C---:B------:R-:W-:Y:S07]  /*d6d0*/  HMMA.16816.F32.BF16 R24, R144.reuse, R36, R24 ;  /* 0x000000249018723c */ /* 0x040fee0000041818 */
[C---:B------:R-:W-:Y:S01]  /*d6e0*/  FMUL.FTZ R36, R133.reuse, R176 ;  /* 0x000000b085247220 */ /* 0x040fe20000410000 */
[-C--:B------:R-:W-:Y:S01]  /*d6f0*/  HMMA.16816.F32.BF16 R28, R144, R38.reuse, R28 ;  /* 0x00000026901c723c */ /* 0x080fe2000004181c */
[----:B------:R-:W-:Y:S02]  /*d700*/  FMUL.FTZ R37, R133, R177 ;  /* 0x000000b185257220 */ /* 0x000fe40000410000 */
[----:B------:R1:W-:Y:S01]  /*d710*/  MUFU.EX2 R177, R152 ;  /* 0x0000009800b17308 */ /* 0x0003e20000000800 */
[----:B------:R-:W-:Y:S01]  /*d720*/  MOV R176, R47 ;  /* 0x0000002f00b07202 */ /* 0x000fe20000000f00 */
[----:B------:R-:W-:Y:S03]  /*d730*/  FMUL.FTZ R47, R0, R187 ;  /* 0x000000bb002f7220 */ /* 0x000fe60000410000 */
[C---:B------:R-:W-:Y:S07]  /*d740*/  HMMA.16816.F32.BF16 R32, R140.reuse, R38, R32 ;  /* 0x000000268c20723c */ /* 0x040fee0000041820 */
[C---:B------:R-:W-:Y:S02]  /*d750*/  FMUL.FTZ R38, R3.reuse, R178 ;  /* 0x000000b203267220 */ /* 0x040fe40000410000 */
[C---:B------:R-:W-:Y:S01]  /*d760*/  FMUL.FTZ R39, R3.reuse, R179 ;  /* 0x000000b303277220 */ /* 0x040fe20000410000 */
[----:B------:R2:W-:Y:S02]  /*d770*/  MUFU.EX2 R178, R248 ;  /* 0x000000f800b27308 */ /* 0x0005e40000000800 */
[----:B------:R-:W-:Y:S01]  /*d780*/  MOV R179, R50 ;  /* 0x0000003200b37202 */ /* 0x000fe20000000f00 */
[----:B------:R-:W-:Y:S03]  /*d790*/  FMUL.FTZ R50, R3, R190 ;  /* 0x000000be03327220 */ /* 0x000fe60000410000 */
[-C--:B------:R-:W-:Y:S01]  /*d7a0*/  HMMA.16816.F32.BF16 R36, R140, R52.reuse, R36 ;  /* 0x000000348c24723c */ /* 0x080fe20000041824 */
[----:B-1----:R-:W-:Y:S01]  /*d7b0*/  FFMA.FTZ R152, R182, c[0x0][0x23c], -R208 ;  /* 0x00008f00b6987a23 */ /* 0x002fe200000108d0 */
[----:B------:R-:W-:Y:S01]  /*d7c0*/  MOV R182, R179 ;  /* 0x000000b300b67202 */ /* 0x000fe20000000f00 */
[----:B------:R-:W-:Y:S01]  /*d7d0*/  IMAD.MOV.U32 R179, RZ, RZ, R176 ;  /* 0x000000ffffb37224 */ /* 0x000fe200078e00b0 */
[----:B------:R-:W-:Y:S04]  /*d7e0*/  MOV R176, R175 ;  /* 0x000000af00b07202 */ /* 0x000fe80000000f00 */
[C---:B------:R-:W-:Y:S01]  /*d7f0*/  HMMA.16816.F32.BF16 R40, R144.reuse, R52, R40 ;  /* 0x000000349028723c */ /* 0x040fe20000041828 */
[----:B------:R-:W-:Y:S03]  /*d800*/  MOV R175, R174 ;  /* 0x000000ae00af7202 */ /* 0x000fe60000000f00 */
[----:B------:R-:W-:Y:S02]  /*d810*/  MOV R190, R179 ;  /* 0x000000b300be7202 */ /* 0x000fe40000000f00 */
[----:B------:R-:W-:Y:S01]  /*d820*/  MOV R174, R173 ;  /* 0x000000ad00ae7202 */ /* 0x000fe20000000f00 */
[C---:B------:R-:W-:Y:S01]  /*d830*/  FMUL.FTZ R52, R133.reuse, R192 ;  /* 0x000000c085347220 */ /* 0x040fe20000410000 */
[-C--:B------:R-:W-:Y:S01]  /*d840*/  HMMA.16816.F32.BF16 R44, R144, R54.reuse, R44 ;  /* 0x00000036902c723c */ /* 0x080fe2000004182c */
[----:B------:R-:W-:Y:S02]  /*d850*/  FMUL.FTZ R53, R133, R193 ;  /* 0x000000c185357220 */ /* 0x000fe40000410000 */
[----:B------:R-:W4:Y:S01]  /*d860*/  LDL.LU R193, [R1+0x2c] ;  /* 0x00002c0001c17983 */ /* 0x000f220000300800 */
[----:B------:R-:W-:Y:S02]  /*d870*/  MOV R173, R172 ;  /* 0x000000ac00ad7202 */ /* 0x000fe40000000f00 */
[----:B------:R-:W-:Y:S01]  /*d880*/  MOV R172, R171 ;  /* 0x000000ab00ac7202 */ /* 0x000fe20000000f00 */
[----:B------:R-:W4:Y:S01]  /*d890*/  LDL.LU R192, [R1+0x30] ;  /* 0x0000300001c07983 */ /* 0x000f220000300800 */
[C---:B------:R-:W-:Y:S01]  /*d8a0*/  HMMA.16816.F32.BF16 R48, R140.reuse, R54, R48 ;  /* 0x000000368c30723c */ /* 0x040fe20000041830 */
[----:B------:R-:W-:Y:S03]  /*d8b0*/  MOV R171, R170 ;  /* 0x000000aa00ab7202 */ /* 0x000fe60000000f00 */
[----:B------:R-:W-:Y:S01]  /*d8c0*/  IMAD.MOV.U32 R170, RZ, RZ, R168 ;  /* 0x000000ffffaa7224 */ /* 0x000fe200078e00a8 */
[----:B------:R-:W-:Y:S01]  /*d8d0*/  MOV R168, R166 ;  /* 0x000000a600a87202 */ /* 0x000fe20000000f00 */
[----:B------:R-:W-:Y:S01]  /*d8e0*/  IMAD.MOV.U32 R183, RZ, RZ, R173 ;  /* 0x000000ffffb77224 */ /* 0x000fe200078e00ad */
[----:B------:R-:W-:Y:S01]  /*d8f0*/  MOV R166, R164 ;  /* 0x000000a400a67202 */ /* 0x000fe20000000f00 */
[C---:B------:R-:W-:Y:S01]  /*d900*/  FMUL.FTZ R54, R3.reuse, R194 ;  /* 0x000000c203367220 */ /* 0x040fe20000410000 */
[----:B------:R1:W-:Y:S03]  /*d910*/  MUFU.EX2 R164, R152 ;  /* 0x0000009800a47308 */ /* 0x0003e60000000800 */
[----:B------:R-:W-:Y:S01]  /*d920*/  FMUL.FTZ R55, R3, R195 ;  /* 0x000000c303377220 */ /* 0x000fe20000410000 */
[----:B------:R-:W-:Y:S01]  /*d930*/  MOV R173, R170 ;  /* 0x000000aa00ad7202 */ /* 0x000fe20000000f00 */
[----:B------:R-:W-:Y:S01]  /*d940*/  IMAD.MOV.U32 R170, RZ, RZ, R162 ;  /* 0x000000ffffaa7224 */ /* 0x000fe200078e00a2 */
[----:B------:R-:W-:Y:S01]  /*d950*/  MOV R189, R176 ;  /* 0x000000b000bd7202 */ /* 0x000fe20000000f00 */
[--C-:B------:R-:W-:Y:S01]  /*d960*/  FFMA.FTZ R162, R246, c[0x0][0x23c], -R139.reuse ;  /* 0x00008f00f6a27a23 */ /* 0x100fe2000001088b */
[----:B------:R-:W-:Y:S02]  /*d970*/  MOV R195, R158 ;  /* 0x0000009e00c37202 */ /* 0x000fe40000000f00 */
[-C--:B---3--:R-:W-:Y:S01]  /*d980*/  HMMA.16816.F32.BF16 R52, R140, R148.reuse, R52 ;  /* 0x000000948c34723c */ /* 0x088fe20000041834 */
[----:B------:R-:W-:Y:S01]  /*d990*/  MOV R158, R153 ;  /* 0x00000099009e7202 */ /* 0x000fe20000000f00 */
[----:B------:R-:W-:Y:S01]  /*d9a0*/  MUFU.EX2 R202, R183 ;  /* 0x000000b700ca7308 */ /* 0x000fe20000000800 */
[----:B------:R-:W-:Y:S01]  /*d9b0*/  MOV R186, R174 ;  /* 0x000000ae00ba7202 */ /* 0x000fe20000000f00 */
[--C-:B--2---:R-:W-:Y:S01]  /*d9c0*/  FFMA.FTZ R248, R195, c[0x0][0x23c], -R208.reuse ;  /* 0x00008f00c3f87a23 */ /* 0x104fe200000108d0 */
[----:B------:R-:W-:Y:S01]  /*d9d0*/  MOV R174, R168 ;  /* 0x000000a800ae7202 */ /* 0x000fe20000000f00 */
[--C-:B------:R-:W-:Y:S01]  /*d9e0*/  FFMA.FTZ R158, R158, c[0x0][0x23c], -R208.reuse ;  /* 0x00008f009e9e7a23 */ /* 0x100fe200000108d0 */
[----:B------:R-:W-:Y:S01]  /*d9f0*/  MOV R168, R161 ;  /* 0x000000a100a87202 */ /* 0x000fe20000000f00 */
[C---:B------:R-:W-:Y:S01]  /*da00*/  HMMA.16816.F32.BF16 R56, R144.reuse, R148, R56 ;  /* 0x000000949038723c */ /* 0x040fe20000041838 */
[--C-:B------:R-:W-:Y:S03]  /*da10*/  FFMA.FTZ R161, R244, c[0x0][0x23c], -R139.reuse ;  /* 0x00008f00f4a17a23 */ /* 0x100fe6000001088b */
[----:B------:R-:W-:Y:S01]  /*da20*/  MOV R195, R191 ;  /* 0x000000bf00c37202 */ /* 0x000fe20000000f00 */
[----:B------:R-:W-:Y:S01]  /*da30*/  MUFU.EX2 R199, R161 ;  /* 0x000000a100c77308 */ /* 0x000fe20000000800 */
[----:B------:R-:W-:Y:S01]  /*da40*/  MOV R191, R186 ;  /* 0x000000ba00bf7202 */ /* 0x000fe20000000f00 */
[--C-:B-1----:R-:W-:Y:S01]  /*da50*/  FFMA.FTZ R152, R224, c[0x0][0x23c], -R208.reuse ;  /* 0x00008f00e0987a23 */ /* 0x102fe200000108d0 */
[-C--:B------:R-:W-:Y:S01]  /*da60*/  HMMA.16816.F32.BF16 R60, R144, R150.reuse, R60 ;  /* 0x00000096903c723c */ /* 0x080fe2000004183c */
[----:B------:R-:W-:Y:S03]  /*da70*/  MOV R188, R175 ;  /* 0x000000af00bc7202 */ /* 0x000fe60000000f00 */
[----:B------:R-:W-:Y:S01]  /*da80*/  MOV R175, R166 ;  /* 0x000000a600af7202 */ /* 0x000fe20000000f00 */
[----:B------:R-:W-:Y:S01]  /*da90*/  FFMA.FTZ R166, R251, c[0x0][0x23c], -R139 ;  /* 0x00008f00fba67a23 */ /* 0x000fe2000001088b */
[----:B------:R-:W-:Y:S01]  /*daa0*/  MOV R194, R159 ;  /* 0x0000009f00c27202 */ /* 0x000fe20000000f00 */
[----:B------:R1:W2:Y:S01]  /*dab0*/  MUFU.EX2 R224, R152 ;  /* 0x0000009800e07308 */ /* 0x0002a20000000800 */
[C---:B------:R-:W-:Y:S01]  /*dac0*/  HMMA.16816.F32.BF16 R64, R140.reuse, R150, R64 ;  /* 0x000000968c40723c */ /* 0x040fe20000041840 */
[----:B------:R-:W3:Y:S03]  /*dad0*/  LDSM.16.MT88.4 R148, [R225+0xe000] ;  /* 0x00e00000e194783b */ /* 0x000ee60000004200 */
[----:B------:R-:W-:Y:S01]  /*dae0*/  IMAD.MOV.U32 R186, RZ, RZ, R175 ;  /* 0x000000ffffba7224 */ /* 0x000fe200078e00af */
[----:B------:R-:W-:Y:S01]  /*daf0*/  MOV R159, R156 ;  /* 0x0000009c009f7202 */ /* 0x000fe20000000f00 */
[----:B------:R-:W-:Y:S02]  /*db00*/  IMAD.MOV.U32 R156, RZ, RZ, R155 ;  /* 0x000000ffff9c7224 */ /* 0x000fe400078e009b */
[--C-:B------:R-:W-:Y:S01]  /*db10*/  FFMA.FTZ R251, R196, c[0x0][0x23c], -R208.reuse ;  /* 0x00008f00c4fb7a23 */ /* 0x100fe200000108d0 */
[----:B------:R-:W-:Y:S03]  /*db20*/  MUFU.EX2 R198, R188 ;  /* 0x000000bc00c67308 */ /* 0x000fe60000000800 */
[--C-:B------:R-:W-:Y:S02]  /*db30*/  FFMA.FTZ R156, R156, c[0x0][0x23c], -R208.reuse ;  /* 0x00008f009c9c7a23 */ /* 0x100fe400000108d0 */
[--C-:B------:R-:W-:Y:S02]  /*db40*/  FFMA.FTZ R159, R159, c[0x0][0x23c], -R208.reuse ;  /* 0x00008f009f9f7a23 */ /* 0x100fe400000108d0 */
[----:B------:R-:W-:Y:S03]  /*db50*/  FFMA.FTZ R244, R186, c[0x0][0x23c], -R209 ;  /* 0x00008f00baf47a23 */ /* 0x000fe600000108d1 */
[----:B------:R-:W-:Y:S01]  /*db60*/  MUFU.EX2 R196, R158 ;  /* 0x0000009e00c47308 */ /* 0x000fe20000000800 */
[--C-:B-1----:R-:W-:Y:S09]  /*db70*/  FFMA.FTZ R152, R180, c[0x0][0x23c], -R208.reuse ;  /* 0x00008f00b4987a23 */ /* 0x102ff200000108d0 */
[----:B------:R-:W-:Y:S10]  /*db80*/  MUFU.EX2 R200, R156 ;  /* 0x0000009c00c87308 */ /* 0x000ff40000000800 */
[----:B------:R-:W-:Y:S01]  /*db90*/  MUFU.EX2 R186, R241 ;  /* 0x000000f100ba7308 */ /* 0x000fe20000000800 */
[-C--:B---3--:R-:W-:Y:S08]  /*dba0*/  HMMA.16816.F32.BF16 R68, R140, R148.reuse, R68 ;  /* 0x000000948c44723c */ /* 0x088ff00000041844 */
[C---:B------:R-:W-:Y:S01]  /*dbb0*/  HMMA.16816.F32.BF16 R72, R144.reuse, R148, R72 ;  /* 0x000000949048723c */ /* 0x040fe20000041848 */
[----:B------:R1:W-:Y:S07]  /*dbc0*/  MUFU.EX2 R180, R152 ;  /* 0x0000009800b47308 */ /* 0x0003ee0000000800 */
[-C--:B------:R-:W-:Y:S03]  /*dbd0*/  HMMA.16816.F32.BF16 R76, R144, R150.reuse, R76 ;  /* 0x00000096904c723c */ /* 0x080fe6000004184c */
[----:B------:R-:W-:Y:S05]  /*dbe0*/  MUFU.EX2 R251, R251 ;  /* 0x000000fb00fb7308 */ /* 0x000fea0000000800 */
[C---:B------:R-:W-:Y:S01]  /*dbf0*/  HMMA.16816.F32.BF16 R80, R140.reuse, R150, R80 ;  /* 0x000000968c50723c */ /* 0x040fe20000041850 */
[----:B------:R-:W3:Y:S04]  /*dc00*/  LDSM.16.MT88.4 R148, [R226+0xe000] ;  /* 0x00e00000e294783b */ /* 0x000ee80000004200 */
[----:B------:R-:W-:Y:S01]  /*dc10*/  MUFU.EX2 R248, R248 ;  /* 0x000000f800f87308 */ /* 0x000fe20000000800 */
[--C-:B-1----:R-:W-:Y:S01]  /*dc20*/  FFMA.FTZ R152, R182, c[0x0][0x23c], -R208.reuse ;  /* 0x00008f00b6987a23 */ /* 0x102fe200000108d0 */
[----:B------:R-:W-:Y:S02]  /*dc30*/  MOV R182, R172 ;  /* 0x000000ac00b67202 */ /* 0x000fe40000000f00 */
[----:B------:R-:W-:Y:S06]  /*dc40*/  MOV R172, R171 ;  /* 0x000000ab00ac7202 */ /* 0x000fec0000000f00 */
[----:B------:R1:W1:Y:S01]  /*dc50*/  MUFU.EX2 R184, R152 ;  /* 0x0000009800b87308 */ /* 0x0002620000000800 */
[----:B------:R-:W-:Y:S01]  /*dc60*/  MOV R171, R163 ;  /* 0x000000a300ab7202 */ /* 0x000fe20000000f00 */
[----:B------:R-:W-:Y:S01]  /*dc70*/  FFMA.FTZ R163, R247, c[0x0][0x23c], -R139 ;  /* 0x00008f00f7a37a23 */ /* 0x000fe2000001088b */
[----:B------:R-:W-:Y:S01]  /*dc80*/  MOV R188, R182 ;  /* 0x000000b600bc7202 */ /* 0x000fe20000000f00 */
[--C-:B------:R-:W-:Y:S01]  /*dc90*/  FFMA.FTZ R247, R194, c[0x0][0x23c], -R208.reuse ;  /* 0x00008f00c2f77a23 */ /* 0x100fe200000108d0 */
[----:B------:R-:W-:Y:S01]  /*dca0*/  MOV R194, R189 ;  /* 0x000000bd00c27202 */ /* 0x000fe20000000f00 */
[----:B------:R-:W-:Y:S01]  /*dcb0*/  FFMA.FTZ R208, R218, c[0x0][0x23c], -R208 ;  /* 0x00008f00dad07a23 */ /* 0x000fe200000108d0 */
[----:B------:R-:W-:Y:S02]  /*dcc0*/  MOV R183, R171 ;  /* 0x000000ab00b77202 */ /* 0x000fe40000000f00 */
[----:B------:R-:W-:Y:S01]  /*dcd0*/  MOV R182, R170 ;  /* 0x000000aa00b67202 */ /* 0x000fe20000000f00 */
[----:B------:R-:W-:Y:S02]  /*dce0*/  MUFU.EX2 R171, R157 ;  /* 0x0000009d00ab7308 */ /* 0x000fe40000000800 */
[--C-:B------:R-:W-:Y:S08]  /*dcf0*/  FFMA.FTZ R245, R183, c[0x0][0x23c], -R209.reuse ;  /* 0x00008f00b7f57a23 */ /* 0x100ff000000108d1 */
[----:B------:R2:W-:Y:S01]  /*dd00*/  MUFU.EX2 R189, R159 ;  /* 0x0000009f00bd7308 */ /* 0x0005e20000000800 */
[----:B-1----:R-:W-:Y:S01]  /*dd10*/  FFMA.FTZ R152, R252, c[0x0][0x23c], -R209 ;  /* 0x00008f00fc987a23 */ /* 0x002fe200000108d1 */
[-C--:B---3--:R-:W-:Y:S08]  /*dd20*/  HMMA.16816.F32.BF16 R84, R140, R148.reuse, R84 ;  /* 0x000000948c54723c */ /* 0x088ff00000041854 */
[----:B------:R1:W-:Y:S01]  /*dd30*/  MUFU.EX2 R185, R152 ;  /* 0x0000009800b97308 */ /* 0x0003e20000000800 */
[C---:B------:R-:W-:Y:S09]  /*dd40*/  HMMA.16816.F32.BF16 R88, R144.reuse, R148, R88 ;  /* 0x000000949058723c */ /* 0x040ff20000041858 */
[----:B------:R-:W-:Y:S01]  /*dd50*/  MUFU.EX2 R170, R162 ;  /* 0x000000a200aa7308 */ /* 0x000fe20000000800 */
[-C--:B------:R-:W-:Y:S01]  /*dd60*/  HMMA.16816.F32.BF16 R92, R144, R150.reuse, R92 ;  /* 0x00000096905c723c */ /* 0x080fe2000004185c */
[----:B--2---:R-:W-:Y:S07]  /*dd70*/  LDSM.16.MT88.4 R156, [R226+0xd000] ;  /* 0x00d00000e29c783b */ /* 0x004fee0000004200 */
[C---:B------:R-:W-:Y:S01]  /*dd80*/  HMMA.16816.F32.BF16 R96, R140.reuse, R150, R96 ;  /* 0x000000968c60723c */ /* 0x040fe20000041860 */
[----:B------:R-:W-:Y:S01]  /*dd90*/  MUFU.EX2 R252, R242 ;  /* 0x000000f200fc7308 */ /* 0x000fe20000000800 */
[----:B------:R-:W2:Y:S08]  /*dda0*/  LDSM.16.MT88.4 R148, [R228+0xe000] ;  /* 0x00e00000e494783b */ /* 0x000eb00000004200 */
[----:B-1----:R-:W-:Y:S01]  /*ddb0*/  LDSM.16.MT88.4 R152, [R226+0xc800] ;  /* 0x00c80000e298783b */ /* 0x002fe20000004200 */
[----:B------:R-:W-:Y:S10]  /*ddc0*/  MUFU.EX2 R183, R219 ;  /* 0x000000db00b77308 */ /* 0x000ff40000000800 */
[----:B------:R-:W-:Y:S10]  /*ddd0*/  MUFU.EX2 R246, R208 ;  /* 0x000000d000f67308 */ /* 0x000ff40000000800 */
[----:B------:R-:W-:Y:S10]  /*dde0*/  MUFU.EX2 R247, R247 ;  /* 0x000000f700f77308 */ /* 0x000ff40000000800 */
[----:B------:R-:W-:Y:S01]  /*ddf0*/  MUFU.EX2 R245, R245 ;  /* 0x000000f500f57308 */ /* 0x000fe20000000800 */
[-C--:B--2---:R-:W-:Y:S08]  /*de00*/  HMMA.16816.F32.BF16 R100, R140, R148.reuse, R100 ;  /* 0x000000948c64723c */ /* 0x084ff00000041864 */
[C---:B------:R-:W-:Y:S01]  /*de10*/  HMMA.16816.F32.BF16 R104, R144.reuse, R148, R104 ;  /* 0x000000949068723c */ /* 0x040fe20000041868 */
[----:B------:R-:W-:Y:S06]  /*de20*/  MUFU.EX2 R244, R244 ;  /* 0x000000f400f47308 */ /* 0x000fec0000000800 */
[--C-:B------:R-:W-:Y:S01]  /*de30*/  FFMA.FTZ R148, R214, c[0x0][0x23c], -R139.reuse ;  /* 0x00008f00d6947a23 */ /* 0x100fe2000001088b */
[-C--:B------:R-:W-:Y:S03]  /*de40*/  HMMA.16816.F32.BF16 R108, R144, R150.reuse, R108 ;  /* 0x00000096906c723c */ /* 0x080fe6000004186c */
[----:B------:R1:W-:Y:S05]  /*de50*/  MUFU.EX2 R165, R148 ;  /* 0x0000009400a57308 */ /* 0x0003ea0000000800 */
[C---:B------:R-:W-:Y:S01]  /*de60*/  HMMA.16816.F32.BF16 R112, R140.reuse, R150, R112 ;  /* 0x000000968c70723c */ /* 0x040fe20000041870 */
[----:B-1----:R-:W-:Y:S04]  /*de70*/  FFMA.FTZ R148, R213, c[0x0][0x23c], -R139 ;  /* 0x00008f00d5947a23 */ /* 0x002fe8000001088b */
[----:B------:R1:W-:Y:S02]  /*de80*/  MUFU.EX2 R229, R148 ;  /* 0x0000009400e57308 */ /* 0x0003e40000000800 */
[----:B-1----:R-:W1:Y:S01]  /*de90*/  LDSM.16.MT88.4 R148, [R227+0xe000] ;  /* 0x00e00000e394783b */ /* 0x002e620000004200 */
[----:B----4-:R-:W-:Y:S07]  /*dea0*/  FFMA.FTZ R133, R133, R193, R211 ;  /* 0x000000c185857223 */ /* 0x010fee00000100d3 */
[----:B------:R2:W-:Y:S01]  /*deb0*/  MUFU.EX2 R193, R163 ;  /* 0x000000a300c17308 */ /* 0x0005e20000000800 */
[----:B------:R-:W-:Y:S02]  /*dec0*/  FFMA.FTZ R210, R132, R192, R210 ;  /* 0x000000c084d27223 */ /* 0x000fe400000100d2 */
[--C-:B------:R-:W-:Y:S07]  /*ded0*/  FFMA.FTZ R132, R168, c[0x0][0x23c], -R209.reuse ;  /* 0x00008f00a8847a23 */ /* 0x100fee00000108d1 */
[----:B------:R3:W-:Y:S10]  /*dee0*/  MUFU.EX2 R192, R190 ;  /* 0x000000be00c07308 */ /* 0x0007f40000000800 */
[----:B------:R4:W-:Y:S01]  /*def0*/  MUFU.EX2 R168, R132 ;  /* 0x0000008400a87308 */ /* 0x0009e20000000800 */
[----:B--2---:R-:W-:Y:S01]  /*df00*/  LDSM.16.MT88.4 R160, [R228+0xd000] ;  /* 0x00d00000e4a0783b */ /* 0x004fe20000004200 */
[-C--:B-1----:R-:W-:Y:S07]  /*df10*/  HMMA.16816.F32.BF16 R116, R140, R148.reuse, R116 ;  /* 0x000000948c74723c */ /* 0x082fee0000041874 */
[----:B---3--:R-:W2:Y:S01]  /*df20*/  LDL.LU R190, [R1+0x34] ;  /* 0x0000340001be7983 */ /* 0x008ea20000300800 */
[C---:B------:R-:W-:Y:S03]  /*df30*/  HMMA.16816.F32.BF16 R120, R144.reuse, R148, R120 ;  /* 0x000000949078723c */ /* 0x040fe60000041878 */
[----:B------:R-:W3:Y:S04]  /*df40*/  LDL.LU R175, [R1+0x38] ;  /* 0x0000380001af7983 */ /* 0x000ee80000300800 */
[--C-:B------:R-:W-:Y:S01]  /*df50*/  FFMA.FTZ R148, R249, c[0x0][0x23c], -R209.reuse ;  /* 0x00008f00f9947a23 */ /* 0x100fe200000108d1 */
[-C--:B------:R-:W-:Y:S01]  /*df60*/  HMMA.16816.F32.BF16 R124, R144, R150.reuse, R124 ;  /* 0x00000096907c723c */ /* 0x080fe2000004187c */
[----:B------:R-:W1:Y:S01]  /*df70*/  LDSM.16.MT88.4 R144, [R225+0xc800] ;  /* 0x00c80000e190783b */ /* 0x000e620000004200 */
[----:B------:R1:W-:Y:S02]  /*df80*/  MUFU.EX2 R249, R243 ;  /* 0x000000f300f97308 */ /* 0x0003e40000000800 */
[--C-:B----4-:R-:W-:Y:S04]  /*df90*/  FFMA.FTZ R132, R195, c[0x0][0x23c], -R209.reuse ;  /* 0x00008f00c3847a23 */ /* 0x110fe800000108d1 */
[----:B------:R-:W-:Y:S04]  /*dfa0*/  HMMA.16816.F32.BF16 R128, R140, R150, R128 ;  /* 0x000000968c80723c */ /* 0x000fe80000041880 */
[----:B------:R4:W1:Y:S03]  /*dfb0*/  MUFU.EX2 R187, R148 ;  /* 0x0000009400bb7308 */ /* 0x0008660000000800 */
[----:B------:R-:W-:Y:S02]  /*dfc0*/  F2FP.BF16.PACK_AB R140, R230, R222 ;  /* 0x000000dee68c723e */ /* 0x000fe400000010ff */
[----:B------:R-:W-:Y:S03]  /*dfd0*/  F2FP.BF16.PACK_AB R141, R224, R164 ;  /* 0x000000a4e08d723e */ /* 0x000fe600000010ff */
[----:B------:R-:W-:Y:S02]  /*dfe0*/  F2FP.BF16.PACK_AB R142, R178, R167 ;  /* 0x000000a7b28e723e */ /* 0x000fe400000010ff */
[----:B------:R-:W-:Y:S01]  /*dff0*/  F2FP.BF16.PACK_AB R143, R184, R180 ;  /* 0x000000b4b88f723e */ /* 0x000fe200000010ff */
[----:B------:R1:W-:Y:S01]  /*e000*/  MUFU.EX2 R197, R132 ;  /* 0x0000008400c57308 */ /* 0x0003e20000000800 */
[----:B------:R-:W-:Y:S01]  /*e010*/  F2FP.BF16.PACK_AB R150, R177, R181 ;  /* 0x000000b5b196723e */ /* 0x000fe200000010ff */
[----:B-1----:R1:W5:Y:S04]  /*e020*/  LDL.LU R243, [R1+0xb0] ;  /* 0x0000b00001f37983 */ /* 0x0023680000300800 */
[----:B------:R1:W5:Y:S04]  /*e030*/  LDL.LU R242, [R1+0xac] ;  /* 0x0000ac0001f27983 */ /* 0x0003680000300800 */
[----:B------:R1:W5:Y:S01]  /*e040*/  LDL.LU R241, [R1+0xa8] ;  /* 0x0000a80001f17983 */ /* 0x0003620000300800 */
[----:B----4-:R-:W-:Y:S01]  /*e050*/  FFMA.FTZ R148, R250, c[0x0][0x23c], -R209 ;  /* 0x00008f00fa947a23 */ /* 0x010fe200000108d1 */
[----:B------:R-:W-:Y:S01]  /*e060*/  F2FP.BF16.PACK_AB R149, R187, R185 ;  /* 0x000000b9bb95723e */ /* 0x000fe200000010ff */
[--C-:B------:R-:W-:Y:S02]  /*e070*/  FFMA.FTZ R250, R221, c[0x0][0x23c], -R139.reuse ;  /* 0x00008f00ddfa7a23 */ /* 0x100fe4000001088b */
[----:B------:R4:W-:Y:S01]  /*e080*/  MUFU.EX2 R179, R148 ;  /* 0x0000009400b37308 */ /* 0x0009e20000000800 */
[-C--:B------:R-:W-:Y:S01]  /*e090*/  HMMA.16816.F32.BF16 R4, R140, R144.reuse, R4 ;  /* 0x000000908c04723c */ /* 0x080fe20000041804 */
[----:B------:R-:W-:Y:S02]  /*e0a0*/  FFMA.FTZ R139, R217, c[0x0][0x23c], -R139 ;  /* 0x00008f00d98b7a23 */ /* 0x000fe4000001088b */
[----:B------:R-:W-:Y:S01]  /*e0b0*/  LDSM.16.MT88.4 R216, [R226+0xf800] ;  /* 0x00f80000e2d8783b */ /* 0x000fe20000004200 */
[--C-:B------:R-:W-:Y:S05]  /*e0c0*/  FFMA.FTZ R132, R194, c[0x0][0x23c], -R209.reuse ;  /* 0x00008f00c2847a23 */ /* 0x100fea00000108d1 */
[----:B------:R1:W-:Y:S10]  /*e0d0*/  MUFU.EX2 R194, R240 ;  /* 0x000000f000c27308 */ /* 0x0003f40000000800 */
[----:B------:R-:W-:Y:S01]  /*e0e0*/  MUFU.EX2 R201, R132 ;  /* 0x0000008400c97308 */ /* 0x000fe20000000800 */
[----:B----4-:R-:W-:Y:S02]  /*e0f0*/  FFMA.FTZ R148, R212, c[0x0][0x23c], -R209 ;  /* 0x00008f00d4947a23 */ /* 0x010fe400000108d1 */
[----:B------:R-:W-:Y:S07]  /*e100*/  LDSM.16.MT88.4 R212, [R225+0xf800] ;  /* 0x00f80000e1d4783b */ /* 0x000fee0000004200 */
[----:B------:R4:W4:Y:S01]  /*e110*/  MUFU.EX2 R176, R148 ;  /* 0x0000009400b07308 */ /* 0x0009220000000800 */
[----:B-1----:R1:W5:Y:S09]  /*e120*/  LDL.LU R240, [R1+0xa4] ;  /* 0x0000a40001f07983 */ /* 0x0023720000300800 */
[----:B------:R-:W-:Y:S10]  /*e130*/  MUFU.EX2 R195, R139 ;  /* 0x0000008b00c37308 */ /* 0x000ff40000000800 */
[----:B------:R-:W-:Y:S01]  /*e140*/  MUFU.EX2 R139, R138 ;  /* 0x0000008a008b7308 */ /* 0x000fe20000000800 */
[----:B----4-:R-:W-:Y:S02]  /*e150*/  F2FP.BF16.PACK_AB R148, R229, R165 ;  /* 0x000000a5e594723e */ /* 0x010fe400000010ff */
[----:B------:R-:W-:Y:S07]  /*e160*/  F2FP.BF16.PACK_AB R151, R176, R179 ;  /* 0x000000b3b097723e */ /* 0x000fee00000010ff */
[----:B------:R-:W4:Y:S01]  /*e170*/  MUFU.EX2 R250, R250 ;  /* 0x000000fa00fa7308 */ /* 0x000f220000000800 */
[C---:B------:R-:W-:Y:S08]  /*e180*/  HMMA.16816.F32.BF16 R8, R148.reuse, R144, R8 ;  /* 0x000000909408723c */ /* 0x040ff00000041808 */
[-C--:B------:R-:W-:Y:S08]  /*e190*/  HMMA.16816.F32.BF16 R12, R148, R146.reuse, R12 ;  /* 0x00000092940c723c */ /* 0x080ff0000004180c */
[C---:B------:R-:W-:Y:S01]  /*e1a0*/  HMMA.16816.F32.BF16 R16, R140.reuse, R146, R16 ;  /* 0x000000928c10723c */ /* 0x040fe20000041810 */
[----:B------:R-:W1:Y:S03]  /*e1b0*/  LDSM.16.MT88.4 R144, [R228+0xc800] ;  /* 0x00c80000e490783b */ /* 0x000e660000004200 */
[----:B----4-:R-:W-:Y:S04]  /*e1c0*/  F2FP.BF16.PACK_AB R208, R183, R250 ;  /* 0x000000fab7d0723e */ /* 0x010fe800000010ff */
[-C--:B------:R-:W-:Y:S08]  /*e1d0*/  HMMA.16816.F32.BF16 R20, R140, R152.reuse, R20 ;  /* 0x000000988c14723c */ /* 0x080ff00000041814 */
        /* <DEDUP_REMOVED lines=23> */
[----:B------:R-:W4:Y:S03]  /*e350*/  LDSM.16.MT88.4 R152, [R227+0xe800] ;  /* 0x00e80000e398783b */ /* 0x000f260000004200 */
[----:B--2---:R-:W-:Y:S04]  /*e360*/  FFMA.FTZ R132, R3, R190, R191 ;  /* 0x000000be03847223 */ /* 0x004fe800000100bf */
[-C--:B-1----:R-:W-:Y:S01]  /*e370*/  HMMA.16816.F32.BF16 R100, R140, R144.reuse, R100 ;  /* 0x000000908c64723c */ /* 0x082fe20000041864 */
[----:B---3--:R-:W-:Y:S03]  /*e380*/  FFMA.FTZ R0, R0, R175, R182 ;  /* 0x000000af00007223 */ /* 0x008fe600000100b6 */
[----:B------:R-:W-:Y:S01]  /*e390*/  FADD.FTZ R132, R172, R132 ;  /* 0x00000084ac847221 */ /* 0x000fe20000010000 */
[----:B------:R-:W-:Y:S01]  /*e3a0*/  MUFU.EX2 R182, R166 ;  /* 0x000000a600b67308 */ /* 0x000fe20000000800 */
[----:B------:R-:W-:Y:S02]  /*e3b0*/  FADD.FTZ R0, R239, R0 ;  /* 0x00000000ef007221 */ /* 0x000fe40000010000 */
[C---:B------:R-:W-:Y:S01]  /*e3c0*/  HMMA.16816.F32.BF16 R104, R148.reuse, R144, R104 ;  /* 0x000000909468723c */ /* 0x040fe20000041868 */
[----:B------:R1:W5:Y:S03]  /*e3d0*/  LDL.LU R239, [R1+0xa0] ;  /* 0x0000a00001ef7983 */ /* 0x0003660000300800 */
[--C-:B------:R-:W-:Y:S02]  /*e3e0*/  FFMA.FTZ R3, R188, c[0x0][0x23c], -R209.reuse ;  /* 0x00008f00bc037a23 */ /* 0x100fe400000108d1 */
[----:B------:R-:W-:Y:S02]  /*e3f0*/  FFMA.FTZ R209, R2, c[0x0][0x23c], -R209 ;  /* 0x00008f0002d17a23 */ /* 0x000fe400000108d1 */
[-C--:B------:R-:W-:Y:S01]  /*e400*/  HMMA.16816.F32.BF16 R108, R148, R146.reuse, R108 ;  /* 0x00000092946c723c */ /* 0x080fe2000004186c */
[----:B------:R2:W3:Y:S03]  /*e410*/  MUFU.EX2 R188, R3 ;  /* 0x0000000300bc7308 */ /* 0x0004e60000000800 */
[----:B------:R-:W-:Y:S02]  /*e420*/  FADD.FTZ R2, R174, R133 ;  /* 0x00000085ae027221 */ /* 0x000fe40000010000 */
[----:B------:R-:W-:Y:S02]  /*e430*/  FADD.FTZ R133, R236, R132 ;  /* 0x00000084ec857221 */ /* 0x000fe40000010000 */
[C---:B------:R-:W-:Y:S01]  /*e440*/  HMMA.16816.F32.BF16 R112, R140.reuse, R146, R112 ;  /* 0x000000928c70723c */ /* 0x040fe20000041870 */
[----:B------:R-:W1:Y:S02]  /*e450*/  LDSM.16.MT88.4 R144, [R225+0xd000] ;  /* 0x00d00000e190783b */ /* 0x000e640000004200 */
[----:B------:R3:W1:Y:S01]  /*e460*/  MUFU.EX2 R138, R209 ;  /* 0x000000d1008a7308 */ /* 0x0006620000000800 */
[----:B------:R-:W-:Y:S02]  /*e470*/  FADD.FTZ R2, R238, R2 ;  /* 0x00000002ee027221 */ /* 0x000fe40000010000 */
[----:B------:R-:W-:Y:S02]  /*e480*/  FADD.FTZ R132, R235, R0 ;  /* 0x00000000eb847221 */ /* 0x000fe40000010000 */
[-C--:B----4-:R-:W-:Y:S01]  /*e490*/  HMMA.16816.F32.BF16 R116, R140, R152.reuse, R116 ;  /* 0x000000988c74723c */ /* 0x090fe20000041874 */
[----:B------:R4:W5:Y:S03]  /*e4a0*/  LDL.LU R238, [R1+0x9c] ;  /* 0x00009c0001ee7983 */ /* 0x0009660000300800 */
[----:B------:R-:W-:Y:S02]  /*e4b0*/  FADD.FTZ R2, R234, R2 ;  /* 0x00000002ea027221 */ /* 0x000fe40000010000 */
[----:B------:R-:W-:Y:S02]  /*e4c0*/  FADD.FTZ R133, R232, R133 ;  /* 0x00000085e8857221 */ /* 0x000fe40000010000 */
[C---:B------:R-:W-:Y:S01]  /*e4d0*/  HMMA.16816.F32.BF16 R120, R148.reuse, R152, R120 ;  /* 0x000000989478723c */ /* 0x040fe20000041878 */
[----:B--2---:R-:W-:Y:S02]  /*e4e0*/  FADD.FTZ R3, R173, R210 ;  /* 0x000000d2ad037221 */ /* 0x004fe40000010000 */
[----:B------:R-:W-:Y:S01]  /*e4f0*/  LDSM.16.MT88.4 R172, [R226+0xd800] ;  /* 0x00d80000e2ac783b */ /* 0x000fe20000004200 */
[----:B---3--:R-:W-:Y:S01]  /*e500*/  MOV R166, R188 ;  /* 0x000000bc00a67202 */ /* 0x008fe20000000f00 */
[----:B------:R-:W-:Y:S01]  /*e510*/  FADD.FTZ R2, R222, R2 ;  /* 0x00000002de027221 */ /* 0x000fe20000010000 */
[----:B------:R-:W-:Y:S01]  /*e520*/  F2FP.BF16.PACK_AB R210, R195, R182 ;  /* 0x000000b6c3d2723e */ /* 0x000fe200000010ff */
[----:B------:R-:W-:Y:S01]  /*e530*/  FADD.FTZ R3, R237, R3 ;  /* 0x00000003ed037221 */ /* 0x000fe20000010000 */
[-C--:B------:R-:W-:Y:S01]  /*e540*/  HMMA.16816.F32.BF16 R124, R148, R154.reuse, R124 ;  /* 0x0000009a947c723c */ /* 0x080fe2000004187c */
[----:B------:R-:W-:Y:S02]  /*e550*/  FADD.FTZ R132, R231, R132 ;  /* 0x00000084e7847221 */ /* 0x000fe40000010000 */
[----:B------:R-:W-:Y:S01]  /*e560*/  LDSM.16.MT88.4 R220, [R228+0xf800] ;  /* 0x00f80000e4dc783b */ /* 0x000fe20000004200 */
[----:B------:R-:W-:Y:S01]  /*e570*/  FADD.FTZ R0, R233, R3 ;  /* 0x00000003e9007221 */ /* 0x000fe20000010000 */
[----:B------:R-:W-:Y:S01]  /*e580*/  F2FP.BF16.PACK_AB R209, R245, R244 ;  /* 0x000000f4f5d1723e */ /* 0x000fe200000010ff */
[----:B------:R-:W-:Y:S01]  /*e590*/  FADD.FTZ R2, R230, R2 ;  /* 0x00000002e6027221 */ /* 0x000fe20000010000 */
[----:B------:R-:W-:Y:S01]  /*e5a0*/  F2FP.BF16.PACK_AB R151, R188, R201 ;  /* 0x000000c9bc97723e */ /* 0x000fe200000010ff */
[----:B------:R-:W-:Y:S01]  /*e5b0*/  HMMA.16816.F32.BF16 R128, R140, R154, R128 ;  /* 0x0000009a8c80723c */ /* 0x000fe20000041880 */
[----:B------:R-:W-:Y:S02]  /*e5c0*/  F2FP.BF16.PACK_AB R148, R170, R193 ;  /* 0x000000c1aa94723e */ /* 0x000fe400000010ff */
[----:B------:R-:W2:Y:S01]  /*e5d0*/  LDSM.16.MT88.4 R152, [R227+0xd000] ;  /* 0x00d00000e398783b */ /* 0x000ea20000004200 */
[----:B------:R-:W-:Y:S01]  /*e5e0*/  F2FP.BF16.PACK_AB R150, R203, R199 ;  /* 0x000000c7cb96723e */ /* 0x000fe200000010ff */
[----:B------:R-:W-:Y:S01]  /*e5f0*/  FADD.FTZ R3, R165, R0 ;  /* 0x00000000a5037221 */ /* 0x000fe20000010000 */
[----:B------:R-:W-:Y:S01]  /*e600*/  F2FP.BF16.PACK_AB R149, R197, R168 ;  /* 0x000000a8c595723e */ /* 0x000fe200000010ff */
[----:B------:R-:W-:Y:S01]  /*e610*/  FADD.FTZ R133, R164, R133 ;  /* 0x00000085a4857221 */ /* 0x000fe20000010000 */
[----:B------:R-:W-:Y:S01]  /*e620*/  F2FP.BF16.PACK_AB R143, R189, R200 ;  /* 0x000000c8bd8f723e */ /* 0x000fe200000010ff */
[----:B------:R-:W-:Y:S02]  /*e630*/  FADD.FTZ R3, R229, R3 ;  /* 0x00000003e5037221 */ /* 0x000fe40000010000 */
[----:B------:R4:W5:Y:S01]  /*e640*/  LDL.LU R237, [R1+0x98] ;  /* 0x0000980001ed7983 */ /* 0x0009620000300800 */
[----:B------:R-:W-:Y:S02]  /*e650*/  F2FP.BF16.PACK_AB R140, R169, R192 ;  /* 0x000000c0a98c723e */ /* 0x000fe400000010ff */
[----:B------:R-:W-:Y:S01]  /*e660*/  F2FP.BF16.PACK_AB R142, R202, R198 ;  /* 0x000000c6ca8e723e */ /* 0x000fe200000010ff */
[----:B------:R4:W5:Y:S01]  /*e670*/  LDL.LU R236, [R1+0x94] ;  /* 0x0000940001ec7983 */ /* 0x0009620000300800 */
[----:B------:R-:W-:Y:S02]  /*e680*/  F2FP.BF16.PACK_AB R141, R171, R196 ;  /* 0x000000c4ab8d723e */ /* 0x000fe400000010ff */
[----:B-1----:R-:W-:Y:S01]  /*e690*/  F2FP.BF16.PACK_AB R211, R138, R139 ;  /* 0x0000008b8ad3723e */ /* 0x002fe200000010ff */
[----:B------:R4:W5:Y:S01]  /*e6a0*/  LDL.LU R235, [R1+0x90] ;  /* 0x0000900001eb7983 */ /* 0x0009620000300800 */
[----:B------:R-:W-:Y:S03]  /*e6b0*/  MOV R0, R185 ;  /* 0x000000b900007202 */ /* 0x000fe60000000f00 */
[-C--:B------:R-:W-:Y:S01]  /*e6c0*/  HMMA.16816.F32.BF16 R4, R140, R144.reuse, R4 ;  /* 0x000000908c04723c */ /* 0x080fe20000041804 */
[----:B------:R4:W5:Y:S01]  /*e6d0*/  LDL.LU R234, [R1+0x8c] ;  /* 0x00008c0001ea7983 */ /* 0x0009620000300800 */
[----:B------:R-:W-:Y:S01]  /*e6e0*/  FADD.FTZ R0, R0, R132 ;  /* 0x0000008400007221 */ /* 0x000fe20000010000 */
[----:B------:R-:W-:Y:S02]  /*e6f0*/  MOV R132, R137 ;  /* 0x0000008900847202 */ /* 0x000fe40000000f00 */
[----:B------:R4:W5:Y:S03]  /*e700*/  LDL.LU R233, [R1+0x88] ;  /* 0x0000880001e97983 */ /* 0x0009660000300800 */
[C---:B------:R-:W-:Y:S01]  /*e710*/  HMMA.16816.F32.BF16 R8, R148.reuse, R144, R8 ;  /* 0x000000909408723c */ /* 0x040fe20000041808 */
[----:B------:R4:W5:Y:S04]  /*e720*/  LDL.LU R232, [R1+0x84] ;  /* 0x0000840001e87983 */ /* 0x0009680000300800 */
[----:B------:R4:W5:Y:S03]  /*e730*/  LDL.LU R231, [R1+0x80] ;  /* 0x0000800001e77983 */ /* 0x0009660000300800 */
[-C--:B------:R-:W-:Y:S01]  /*e740*/  HMMA.16816.F32.BF16 R12, R148, R146.reuse, R12 ;  /* 0x00000092940c723c */ /* 0x080fe2000004180c */
[----:B------:R4:W5:Y:S04]  /*e750*/  LDL.LU R230, [R1+0x7c] ;  /* 0x00007c0001e67983 */ /* 0x0009680000300800 */
[----:B------:R4:W5:Y:S03]  /*e760*/  LDL.LU R229, [R1+0x78] ;  /* 0x0000780001e57983 */ /* 0x0009660000300800 */
        /* <DEDUP_REMOVED lines=11> */
[----:B------:R-:W3:Y:S07]  /*e820*/  LDSM.16.MT88.4 R160, [R228+0xf000] ;  /* 0x00f00000e4a0783b */ /* 0x000eee0000004200 */
        /* <DEDUP_REMOVED lines=8> */
[C---:B------:R-:W-:Y:S08]  /*e8b0*/  HMMA.16816.F32.BF16 R80, R140.reuse, R146, R80 ;  /* 0x000000928c50723c */ /* 0x040ff00000041850 */
[-C--:B---3--:R-:W-:Y:S08]  /*e8c0*/  HMMA.16816.F32.BF16 R84, R140, R156.reuse, R84 ;  /* 0x0000009c8c54723c */ /* 0x088ff00000041854 */
[C---:B------:R-:W-:Y:S08]  /*e8d0*/  HMMA.16816.F32.BF16 R88, R148.reuse, R156, R88 ;  /* 0x0000009c9458723c */ /* 0x040ff00000041858 */
[-C--:B------:R-:W-:Y:S08]  /*e8e0*/  HMMA.16816.F32.BF16 R92, R148, R158.reuse, R92 ;  /* 0x0000009e945c723c */ /* 0x080ff0000004185c */
[C---:B------:R-:W-:Y:S01]  /*e8f0*/  HMMA.16816.F32.BF16 R96, R140.reuse, R158, R96 ;  /* 0x0000009e8c60723c */ /* 0x040fe20000041860 */
[----:B------:R-:W1:Y:S07]  /*e900*/  LDSM.16.MT88.4 R156, [R225+0xd800] ;  /* 0x00d80000e19c783b */ /* 0x000e6e0000004200 */
[-C--:B------:R-:W-:Y:S08]  /*e910*/  HMMA.16816.F32.BF16 R100, R140, R160.reuse, R100 ;  /* 0x000000a08c64723c */ /* 0x080ff00000041864 */
[C---:B------:R-:W-:Y:S07]  /*e920*/  HMMA.16816.F32.BF16 R104, R148.reuse, R160, R104 ;  /* 0x000000a09468723c */ /* 0x040fee0000041868 */
[----:B------:R-:W-:Y:S01]  /*e930*/  MOV R161, R189 ;  /* 0x000000bd00a17202 */ /* 0x000fe20000000f00 */
[-C--:B------:R-:W-:Y:S01]  /*e940*/  HMMA.16816.F32.BF16 R108, R148, R162.reuse, R108 ;  /* 0x000000a2946c723c */ /* 0x080fe2000004186c */
[----:B------:R-:W3:Y:S07]  /*e950*/  LDSM.16.MT88.4 R188, [R228+0xd800] ;  /* 0x00d80000e4bc783b */ /* 0x000eee0000004200 */
[C---:B------:R-:W-:Y:S08]  /*e960*/  HMMA.16816.F32.BF16 R112, R140.reuse, R162, R112 ;  /* 0x000000a28c70723c */ /* 0x040ff00000041870 */
[-C--:B--2---:R-:W-:Y:S08]  /*e970*/  HMMA.16816.F32.BF16 R116, R140, R152.reuse, R116 ;  /* 0x000000988c74723c */ /* 0x084ff00000041874 */
        /* <DEDUP_REMOVED lines=8> */
[----:B------:R-:W1:Y:S07]  /*ea00*/  LDSM.16.MT88.4 R4, [R227+0xf800] ;  /* 0x00f80000e304783b */ /* 0x000e6e0000004200 */
[C---:B------:R-:W-:Y:S07]  /*ea10*/  HMMA.16816.F32.BF16 R144, R208.reuse, R156, R8 ;  /* 0x0000009cd090723c */ /* 0x040fee0000041808 */
[----:B------:R-:W-:Y:S01]  /*ea20*/  MOV R8, R161 ;  /* 0x000000a100087202 */ /* 0x000fe20000000f00 */
[-C--:B------:R-:W-:Y:S01]  /*ea30*/  HMMA.16816.F32.BF16 R152, R208, R158.reuse, R12 ;  /* 0x0000009ed098723c */ /* 0x080fe2000004180c */
[----:B------:R-:W-:Y:S03]  /*ea40*/  MOV R11, R195 ;  /* 0x000000c3000b7202 */ /* 0x000fe60000000f00 */
[----:B------:R-:W-:Y:S01]  /*ea50*/  MOV R9, R184 ;  /* 0x000000b800097202 */ /* 0x000fe20000000f00 */
[----:B------:R-:W-:Y:S02]  /*ea60*/  IMAD.MOV.U32 R10, RZ, RZ, R167 ;  /* 0x000000ffff0a7224 */ /* 0x000fe400078e00a7 */
[----:B------:R-:W-:Y:S01]  /*ea70*/  IMAD.MOV.U32 R15, RZ, RZ, R194 ;  /* 0x000000ffff0f7224 */ /* 0x000fe200078e00c2 */
[C---:B------:R-:W-:Y:S01]  /*ea80*/  HMMA.16816.F32.BF16 R156, R140.reuse, R158, R16 ;  /* 0x0000009e8c9c723c */ /* 0x040fe20000041810 */
[----:B------:R-:W-:Y:S03]  /*ea90*/  MOV R14, R182 ;  /* 0x000000b6000e7202 */ /* 0x000fe60000000f00 */
[----:B------:R-:W-:Y:S01]  /*eaa0*/  MOV R13, R186 ;  /* 0x000000ba000d7202 */ /* 0x000fe20000000f00 */
[----:B------:R-:W-:Y:S02]  /*eab0*/  IMAD.MOV.U32 R12, RZ, RZ, R183 ;  /* 0x000000ffff0c7224 */ /* 0x000fe400078e00b7 */
[----:B------:R-:W-:Y:S01]  /*eac0*/  IMAD.MOV.U32 R18, RZ, RZ, R203 ;  /* 0x000000ffff127224 */ /* 0x000fe200078e00cb */
[-C--:B------:R-:W-:Y:S01]  /*ead0*/  HMMA.16816.F32.BF16 R160, R140, R172.reuse, R20 ;  /* 0x000000ac8ca0723c */ /* 0x080fe20000041814 */
[----:B------:R-:W-:Y:S03]  /*eae0*/  MOV R19, R166 ;  /* 0x000000a600137202 */ /* 0x000fe60000000f00 */
[----:B------:R-:W-:Y:S01]  /*eaf0*/  MOV R17, R202 ;  /* 0x000000ca00117202 */ /* 0x000fe20000000f00 */
[----:B------:R-:W-:Y:S01]  /*eb00*/  FADD.FTZ R10, R10, R2 ;  /* 0x000000020a0a7221 */ /* 0x000fe20000010000 */
[----:B------:R-:W-:Y:S02]  /*eb10*/  MOV R16, R201 ;  /* 0x000000c900107202 */ /* 0x000fe40000000f00 */
[C---:B------:R-:W-:Y:S01]  /*eb20*/  HMMA.16816.F32.BF16 R164, R208.reuse, R172, R24 ;  /* 0x000000acd0a4723c */ /* 0x040fe20000041818 */
[----:B------:R-:W-:Y:S03]  /*eb30*/  MOV R23, R200 ;  /* 0x000000c800177202 */ /* 0x000fe60000000f00 */
[----:B------:R-:W-:Y:S02]  /*eb40*/  MOV R22, R199 ;  /* 0x000000c700167202 */ /* 0x000fe40000000f00 */
[----:B------:R-:W-:Y:S02]  /*eb50*/  MOV R20, R197 ;  /* 0x000000c500147202 */ /* 0x000fe40000000f00 */
[----:B------:R-:W-:Y:S04]  /*eb60*/  MOV R27, R171 ;  /* 0x000000ab001b7202 */ /* 0x000fe80000000f00 */
[----:B------:R-:W-:Y:S02]  /*eb70*/  MOV R24, R168 ;  /* 0x000000a800187202 */ /* 0x000fe40000000f00 */
[----:B------:R-:W-:Y:S02]  /*eb80*/  MOV R26, R170 ;  /* 0x000000aa001a7202 */ /* 0x000fe40000000f00 */
[----:B------:R-:W-:Y:S02]  /*eb90*/  MOV R25, R169 ;  /* 0x000000a900197202 */ /* 0x000fe40000000f00 */
[-C--:B------:R-:W-:Y:S01]  /*eba0*/  HMMA.16816.F32.BF16 R168, R208, R174.reuse, R28 ;  /* 0x000000aed0a8723c */ /* 0x080fe2000004181c */
[----:B------:R-:W-:Y:S06]  /*ebb0*/  MOV R21, R198 ;  /* 0x000000c600157202 */ /* 0x000fec0000000f00 */
[----:B------:R-:W-:Y:S01]  /*ebc0*/  MOV R31, R196 ;  /* 0x000000c4001f7202 */ /* 0x000fe20000000f00 */
        /* <DEDUP_REMOVED lines=8> */
[-C--:B---3--:R-:W-:Y:S01]  /*ec50*/  HMMA.16816.F32.BF16 R176, R140, R188.reuse, R36 ;  /* 0x000000bc8cb0723c */ /* 0x088fe20000041824 */
[----:B------:R-:W-:Y:S06]  /*ec60*/  FADD.FTZ R10, R33, R10 ;  /* 0x0000000a210a7221 */ /* 0x000fec0000010000 */
[----:B------:R-:W-:Y:S01]  /*ec70*/  MOV R37, R28 ;  /* 0x0000001c00257202 */ /* 0x000fe20000000f00 */
[----:B------:R-:W-:Y:S01]  /*ec80*/  IMAD.MOV.U32 R39, RZ, RZ, R180 ;  /* 0x000000ffff277224 */ /* 0x000fe200078e00b4 */
[----:B------:R-:W-:Y:S03]  /*ec90*/  MOV R28, R29 ;  /* 0x0000001d001c7202 */ /* 0x000fe60000000f00 */
[----:B------:R-:W-:Y:S01]  /*eca0*/  MOV R29, R30 ;  /* 0x0000001e001d7202 */ /* 0x000fe20000000f00 */
[----:B------:R-:W-:Y:S01]  /*ecb0*/  FADD.FTZ R0, R37, R0 ;  /* 0x0000000025007221 */ /* 0x000fe20000010000 */
[----:B------:R-:W-:Y:S02]  /*ecc0*/  MOV R30, R31 ;  /* 0x0000001f001e7202 */ /* 0x000fe40000000f00 */
[----:B------:R-:W-:Y:S01]  /*ecd0*/  MOV R31, R24 ;  /* 0x00000018001f7202 */ /* 0x000fe20000000f00 */
[----:B------:R-:W-:Y:S01]  /*ece0*/  FADD.FTZ R0, R32, R0 ;  /* 0x0000000020007221 */ /* 0x000fe20000010000 */
[----:B------:R-:W-:Y:S01]  /*ecf0*/  MOV R24, R25 ;  /* 0x0000001900187202 */ /* 0x000fe20000000f00 */
[----:B------:R-:W-:Y:S01]  /*ed00*/  IMAD.MOV.U32 R25, RZ, RZ, R26 ;  /* 0x000000ffff197224 */ /* 0x000fe200078e001a */
        /* <DEDUP_REMOVED lines=8> */
[----:B------:R-:W-:Y:S01]  /*ed90*/  MOV R18, R8 ;  /* 0x0000000800127202 */ /* 0x000fe20000000f00 */
[----:B------:R-:W-:Y:S01]  /*eda0*/  FADD.FTZ R8, R224, R133 ;  /* 0x00000085e0087221 */ /* 0x000fe20000010000 */
[----:B------:R-:W-:Y:S01]  /*edb0*/  MOV R38, R181 ;  /* 0x000000b500267202 */ /* 0x000fe20000000f00 */
[----:B------:R4:W5:Y:S01]  /*edc0*/  LDL.LU R224, [R1+0x74] ;  /* 0x0000740001e07983 */ /* 0x0009620000300800 */
[C---:B------:R-:W-:Y:S03]  /*edd0*/  HMMA.16816.F32.BF16 R180, R208.reuse, R188, R40 ;  /* 0x000000bcd0b4723c */ /* 0x040fe60000041828 */
[----:B------:R-:W-:Y:S02]  /*ede0*/  FADD.FTZ R2, R38, R3 ;  /* 0x0000000326027221 */ /* 0x000fe40000010000 */
[----:B------:R-:W-:Y:S02]  /*edf0*/  FADD.FTZ R3, R39, R8 ;  /* 0x0000000827037221 */ /* 0x000fe40000010000 */
        /* <DEDUP_REMOVED lines=19> */
[----:B------:R-:W-:Y:S04]  /*ef30*/  FADD.FTZ R3, R20, R3 ;  /* 0x0000000314037221 */ /* 0x000fe80000010000 */
[C---:B------:R-:W-:Y:S01]  /*ef40*/  HMMA.16816.F32.BF16 R204, R140.reuse, R206, R64 ;  /* 0x000000ce8ccc723c */ /* 0x040fe20000041840 */
[----:B------:R-:W-:Y:S04]  /*ef50*/  FADD.FTZ R3, R16, R3 ;  /* 0x0000000310037221 */ /* 0x000fe80000010000 */
[----:B------:R-:W-:Y:S03]  /*ef60*/  FADD.FTZ R3, R249, R3 ;  /* 0x00000003f9037221 */ /* 0x000fe60000010000 */
[-C--:B------:R-:W-:Y:S01]  /*ef70*/  HMMA.16816.F32.BF16 R68, R140, R212.reuse, R68 ;  /* 0x000000d48c44723c */ /* 0x080fe20000041844 */
[----:B------:R-:W-:Y:S07]  /*ef80*/  FADD.FTZ R8, R252, R3 ;  /* 0x00000003fc087221 */ /* 0x000fee0000010000 */
        /* <DEDUP_REMOVED lines=11> */
[-C--:B-1----:R-:W-:Y:S08]  /*f040*/  HMMA.16816.F32.BF16 R116, R140, R4.reuse, R116 ;  /* 0x000000048c74723c */ /* 0x082ff00000041874 */
        /* <DEDUP_REMOVED lines=8> */
[----:B------:R-:W-:Y:S02]  /*f0d0*/  FADD.FTZ R4, R244, R0 ;  /* 0x00000000f4047221 */ /* 0x000fe40000010000 */
[----:B------:R-:W-:Y:S02]  /*f0e0*/  FADD.FTZ R0, R12, R5 ;  /* 0x000000050c007221 */ /* 0x000fe40000010000 */
[----:B------:R-:W-:Y:S01]  /*f0f0*/  FADD.FTZ R5, R13, R8 ;  /* 0x000000080d057221 */ /* 0x000fe20000010000 */
[----:B------:R-:W-:Y:S01]  /*f100*/  MOV R141, R134 ;  /* 0x00000086008d7202 */ /* 0x000fe20000000f00 */
[----:B------:R-:W-:Y:S03]  /*f110*/  FADD.FTZ R2, R248, R2 ;  /* 0x00000002f8027221 */ /* 0x000fe60000010000 */
[----:B------:R-:W-:Y:S01]  /*f120*/  FADD.FTZ R5, R15, R5 ;  /* 0x000000050f057221 */ /* 0x000fe20000010000 */
[----:B------:R-:W-:Y:S01]  /*f130*/  MOV R140, R135 ;  /* 0x00000087008c7202 */ /* 0x000fe20000000f00 */
        /* <DEDUP_REMOVED lines=12> */
[----:B----45:R-:W-:-:S05]  /*f200*/  @P4 BRA `(.L_x_374) ;  /* 0xffffa64000004947 */ /* 0x030fca000383ffff */
.L_x_373:
[----:B----4-:R-:W2:Y:S04]  /*f210*/  LDL.LU R2, [R1+0x2c] ;  /* 0x00002c0001027983 */ /* 0x010ea80000300800 */
[----:B------:R-:W3:Y:S04]  /*f220*/  LDL.LU R8, [R1+0x34] ;  /* 0x0000340001087983 */ /* 0x000ee80000300800 */
[----:B------:R-:W4:Y:S04]  /*f230*/  LDL.LU R7, [R1+0x30] ;  /* 0x0000300001077983 */ /* 0x000f280000300800 */
        /* <DEDUP_REMOVED lines=33> */
[----:B---3--:R-:W-:Y:S01]  /*f450*/  FMUL.FTZ R49, R0, R85 ;  /* 0x0000005500317220 */ /* 0x008fe20000410000 */
[----:B------:R-:W-:Y:S01]  /*f460*/  MOV R2, 0x3f800000 ;  /* 0x3f80000000027802 */ /* 0x000fe20000000f00 */
[----:B------:R-:W1:Y:S01]  /*f470*/  S2R R85, SR_TID.X ;  /* 0x0000000000557919 */ /* 0x000e620000002100 */
[----:B------:R-:W-:Y:S01]  /*f480*/  FSETP.NE.FTZ.AND P0, PT, R138, RZ, PT ;  /* 0x000000ff8a00720b */ /* 0x000fe20003f15000 */
[C---:B------:R-:W-:Y:S02]  /*f490*/  FMUL.FTZ R148, R0.reuse, R148 ;  /* 0x0000009400947220 */ /* 0x040fe40000410000 */
[C---:B------:R-:W-:Y:S02]  /*f4a0*/  FMUL.FTZ R6, R0.reuse, R149 ;  /* 0x0000009500067220 */ /* 0x040fe40000410000 */
[C---:B------:R-:W-:Y:S02]  /*f4b0*/  FMUL.FTZ R156, R0.reuse, R156 ;  /* 0x0000009c009c7220 */ /* 0x040fe40000410000 */
[----:B------:R-:W-:Y:S01]  /*f4c0*/  FMUL.FTZ R4, R0, R157 ;  /* 0x0000009d00047220 */ /* 0x000fe20000410000 */
[----:B------:R-:W-:Y:S01]  /*f4d0*/  F2FP.BF16.PACK_AB R6, R6, R148 ;  /* 0x000000940606723e */ /* 0x000fe200000010ff */
[----:B------:R-:W2:Y:S01]  /*f4e0*/  @P3 MUFU.RCP R2, R139 ;  /* 0x0000008b00023308 */ /* 0x000ea20000001000 */
        /* <DEDUP_REMOVED lines=20> */
[----:B-1----:R-:W-:Y:S01]  /*f630*/  SHF.R.S32.HI R69, RZ, 0x1f, R85 ;  /* 0x0000001fff457819 */ /* 0x002fe20000011455 */
[C---:B------:R-:W-:Y:S01]  /*f640*/  FMUL.FTZ R80, R0.reuse, R80 ;  /* 0x0000005000507220 */ /* 0x040fe20000410000 */
[----:B------:R-:W-:Y:S01]  /*f650*/  F2FP.BF16.PACK_AB R61, R61, R204 ;  /* 0x000000cc3d3d723e */ /* 0x000fe200000010ff */
[C---:B------:R-:W-:Y:S01]  /*f660*/  FMUL.FTZ R53, R0.reuse, R81 ;  /* 0x0000005100357220 */ /* 0x040fe20000410000 */
[----:B------:R-:W-:Y:S01]  /*f670*/  LEA.HI R25, R69, R85, RZ, 0x2 ;  /* 0x0000005545197211 */ /* 0x000fe200078f10ff */
[C---:B------:R-:W-:Y:S01]  /*f680*/  FMUL.FTZ R84, R0.reuse, R84 ;  /* 0x0000005400547220 */ /* 0x040fe20000410000 */
[----:B------:R-:W-:Y:S01]  /*f690*/  F2FP.BF16.PACK_AB R57, R57, R27 ;  /* 0x0000001b3939723e */ /* 0x000fe200000010ff */
[C---:B------:R-:W-:Y:S01]  /*f6a0*/  FMUL.FTZ R96, R0.reuse, R96 ;  /* 0x0000006000607220 */ /* 0x040fe20000410000 */
[----:B------:R-:W-:Y:S01]  /*f6b0*/  F2FP.BF16.PACK_AB R53, R53, R80 ;  /* 0x000000503535723e */ /* 0x000fe200000010ff */
[C---:B------:R-:W-:Y:S01]  /*f6c0*/  FMUL.FTZ R45, R0.reuse, R97 ;  /* 0x00000061002d7220 */ /* 0x040fe20000410000 */
[----:B------:R-:W-:Y:S01]  /*f6d0*/  F2FP.BF16.PACK_AB R49, R49, R84 ;  /* 0x000000543131723e */ /* 0x000fe200000010ff */
[C---:B------:R-:W-:Y:S01]  /*f6e0*/  FMUL.FTZ R100, R0.reuse, R100 ;  /* 0x0000006400647220 */ /* 0x040fe20000410000 */
[----:B------:R-:W-:Y:S01]  /*f6f0*/  LEA.HI R84, R69, R85, RZ, 0x5 ;  /* 0x0000005545547211 */ /* 0x000fe200078f28ff */
        /* <DEDUP_REMOVED lines=112> */
[C---:B------:R-:W-:Y:S01]  /*fe00*/  FMUL.FTZ R8, R0.reuse, R146 ;  /* 0x0000009200087220 */ /* 0x040fe20000410000 */
[----:B------:R-:W-:Y:S01]  /*fe10*/  LEA.HI R3, R3, R2, RZ, 0x3 ;  /* 0x0000000203037211 */ /* 0x000fe200078f18ff */
[----:B------:R-:W-:-:S02]  /*fe20*/  FMUL.FTZ R155, R0, R155 ;  /* 0x0000009b009b7220 */ /* 0x000fc40000410000 */
[C---:B------:R-:W-:Y:S01]  /*fe30*/  FMUL.FTZ R13, R0.reuse, R154 ;  /* 0x0000009a000d7220 */ /* 0x040fe20000410000 */
[----:B------:R-:W-:Y:S01]  /*fe40*/  LOP3.LUT R3, R3, 0xfffffff8, RZ, 0xc0, !PT ;  /* 0xfffffff803037812 */ /* 0x000fe200078ec0ff */
[C---:B------:R-:W-:Y:S01]  /*fe50*/  FMUL.FTZ R167, R0.reuse, R167 ;  /* 0x000000a700a77220 */ /* 0x040fe20000410000 */
[----:B------:R-:W-:Y:S01]  /*fe60*/  F2FP.BF16.PACK_AB R8, R147, R8 ;  /* 0x000000089308723e */ /* 0x000fe200000010ff */
[----:B------:R-:W-:Y:S01]  /*fe70*/  FMUL.FTZ R17, R0, R166 ;  /* 0x000000a600117220 */ /* 0x000fe20000410000 */
[----:B------:R-:W-:Y:S01]  /*fe80*/  IADD3 R3, R2, -R3, RZ ;  /* 0x8000000302037210 */ /* 0x000fe20007ffe0ff */
[C---:B------:R-:W-:Y:S01]  /*fe90*/  FMUL.FTZ R171, R0.reuse, R171 ;  /* 0x000000ab00ab7220 */ /* 0x040fe20000410000 */
[----:B------:R-:W-:Y:S01]  /*fea0*/  F2FP.BF16.PACK_AB R13, R155, R13 ;  /* 0x0000000d9b0d723e */ /* 0x000fe200000010ff */
[C---:B------:R-:W-:Y:S01]  /*feb0*/  FMUL.FTZ R23, R0.reuse, R170 ;  /* 0x000000aa00177220 */ /* 0x040fe20000410000 */
        /* <DEDUP_REMOVED lines=59> */
[----:B------:R4:W-:Y:S04]  /*10270*/  STS [R0+0x2000], R9 ;  /* 0x0020000900007388 */ /* 0x0009e80000000800 */
        /* <DEDUP_REMOVED lines=9> */
[-C--:B------:R-:W-:Y:S02]  /*10310*/  IADD3 R3, R3, R2.reuse, RZ ;  /* 0x0000000203037210 */ /* 0x080fe40007ffe0ff */
[-C--:B---3--:R-:W-:Y:S01]  /*10320*/  IADD3 R7, R0, R5.reuse, RZ ;  /* 0x0000000500077210 */ /* 0x088fe20007ffe0ff */
[----:B------:R2:W-:Y:S01]  /*10330*/  STS [R4], R12 ;  /* 0x0000000c04007388 */ /* 0x0005e20000000800 */
[----:B------:R-:W-:Y:S01]  /*10340*/  IADD3 R6, R4, R5, RZ ;  /* 0x0000000504067210 */ /* 0x000fe20007ffe0ff */
[----:B------:R-:W-:Y:S01]  /*10350*/  ULDC.64 UR4, c[0x0][0x1e0] ;  /* 0x0000780000047ab9 */ /* 0x000fe20000000a00 */
[----:B----4-:R-:W-:Y:S01]  /*10360*/  MOV R9, 0x7f800000 ;  /* 0x7f80000000097802 */ /* 0x010fe20000000f00 */
[----:B------:R-:W-:Y:S01]  /*10370*/  STS [R4+0x400], R11 ;  /* 0x0004000b04007388 */ /* 0x000fe20000000800 */
[----:B------:R-:W-:Y:S01]  /*10380*/  @!UP0 UIMAD UR12, UR12, UR4, URZ ;  /* 0x000000040c0c82a4 */ /* 0x000fe2000f8e023f */
[----:B------:R-:W-:-:S02]  /*10390*/  IADD3 R8, R5, R2, RZ ;  /* 0x0000000205087210 */ /* 0x000fc40007ffe0ff */
[----:B------:R-:W-:Y:S01]  /*103a0*/  STS [R3], R15 ;  /* 0x0000000f03007388 */ /* 0x000fe20000000800 */
[----:B------:R-:W-:Y:S01]  /*103b0*/  IADD3 R5, R3, R5, RZ ;  /* 0x0000000503057210 */ /* 0x000fe20007ffe0ff */
[----:B------:R-:W-:Y:S02]  /*103c0*/  @!UP0 UIMAD.WIDE.U32 UR22, UR6, UR4, URZ ;  /* 0x00000004061682a5 */ /* 0x000fe4000f8e003f */
[----:B------:R3:W-:Y:S01]  /*103d0*/  STS [R3+0x400], R14 ;  /* 0x0004000e03007388 */ /* 0x0007e20000000800 */
        /* <DEDUP_REMOVED lines=14> */
[----:B------:R-:W-:Y:S02]  /*104c0*/  @UP1 ULDC UR13, c[0x0][0x210] ;  /* 0x00008400000d1ab9 */ /* 0x000fe40000000800 */
[----:B------:R-:W-:Y:S01]  /*104d0*/  ULDC UR5, c[0x0][0x234] ;  /* 0x00008d0000057ab9 */ /* 0x000fe20000000800 */
[----:B------:R-:W-:Y:S01]  /*104e0*/  STS [R7], R22 ;  /* 0x0000001607007388 */ /* 0x000fe20000000800 */
[----:B------:R-:W-:-:S02]  /*104f0*/  @UP1 UIMAD UR13, UR13, UR9, URZ ;  /* 0x000000090d0d12a4 */ /* 0x000fc4000f8e023f */
[----:B------:R-:W-:Y:S01]  /*10500*/  @!UP1 USEL UR13, UR9, UR5, !UP2 ;  /* 0x00000005090d9287 */ /* 0x000fe2000d000000 */
[----:B------:R-:W-:Y:S01]  /*10510*/  STS [R7+0x400], R21 ;  /* 0x0004001507007388 */ /* 0x000fe20000000800 */
[----:B------:R-:W-:Y:S01]  /*10520*/  ULDC UR4, c[0x0][0x1c0] ;  /* 0x0000700000047ab9 */ /* 0x000fe20000000800 */
[----:B---3--:R-:W-:Y:S01]  /*10530*/  MOV R14, 0x7f800000 ;  /* 0x7f800000000e7802 */ /* 0x008fe20000000f00 */
        /* <DEDUP_REMOVED lines=52> */
[----:B------:R3:W-:Y:S04]  /*10880*/  STS [R7+0x4000], R41 ;  /* 0x0040002907007388 */ /* 0x0007e80000000800 */
[----:B------:R3:W-:Y:S01]  /*10890*/  STS [R7+0x4400], R40 ;  /* 0x0044002807007388 */ /* 0x0007e20000000800 */
[----:B--2---:R-:W-:-:S03]  /*108a0*/  @P3 FMUL.FTZ R2, R2, 0.69314718246459960938 ;  /* 0x3f31721802023820 */ /* 0x004fc60000410000 */
[----:B------:R2:W-:Y:S01]  /*108b0*/  STS [R8+0x4000], R37 ;  /* 0x0040002508007388 */ /* 0x0005e20000000800 */
[----:B------:R-:W-:-:S03]  /*108c0*/  @P3 FFMA.FTZ R9, R136, c[0x0][0x238], R2 ;  /* 0x00008e0088093a23 */ /* 0x000fc60000010002 */
[----:B------:R2:W-:Y:S01]  /*108d0*/  STS [R8+0x4400], R36 ;  /* 0x0044002408007388 */ /* 0x0005e20000000800 */
[----:B-1----:R-:W1:Y:S01]  /*108e0*/  @P5 MUFU.LG2 R4, R133 ;  /* 0x0000008500045308 */ /* 0x002e620000000c00 */
[----:B----4-:R-:W-:Y:S02]  /*108f0*/  @P0 FMUL.FTZ R0, R0, 0.69314718246459960938 ;  /* 0x3f31721800000820 */ /* 0x010fe40000410000 */
[----:B------:R2:W-:Y:S02]  /*10900*/  STS [R7+0x6000], R39 ;  /* 0x0060002707007388 */ /* 0x0005e40000000800 */
[----:B------:R-:W-:Y:S02]  /*10910*/  @P0 FFMA.FTZ R12, R134, c[0x0][0x238], R0 ;  /* 0x00008e00860c0a23 */ /* 0x000fe40000010000 */
[----:B------:R2:W-:Y:S01]  /*10920*/  STS [R7+0x6400], R38 ;  /* 0x0064002607007388 */ /* 0x0005e20000000800 */
[----:B---3--:R-:W3:Y:S03]  /*10930*/  @P4 MUFU.LG2 R3, R132 ;  /* 0x0000008400034308 */ /* 0x008ee60000000c00 */
[----:B------:R2:W-:Y:S04]  /*10940*/  STS [R8+0x6000], R35 ;  /* 0x0060002308007388 */ /* 0x0005e80000000800 */
[----:B------:R2:W-:Y:S01]  /*10950*/  STS [R8+0x6400], R34 ;  /* 0x0064002208007388 */ /* 0x0005e20000000800 */
[----:B-1----:R-:W-:-:S03]  /*10960*/  @P5 FMUL.FTZ R4, R4, 0.69314718246459960938 ;  /* 0x3f31721804045820 */ /* 0x002fc60000410000 */
[----:B------:R2:W-:Y:S01]  /*10970*/  STS [R6+0x4000], R33 ;  /* 0x0040002106007388 */ /* 0x0005e20000000800 */
[----:B------:R-:W-:-:S03]  /*10980*/  @P5 FFMA.FTZ R13, R137, c[0x0][0x238], R4 ;  /* 0x00008e00890d5a23 */ /* 0x000fc60000010004 */
[----:B------:R2:W-:Y:S01]  /*10990*/  STS [R6+0x4400], R32 ;  /* 0x0044002006007388 */ /* 0x0005e20000000800 */
[----:B---3--:R-:W-:-:S03]  /*109a0*/  @P4 FMUL.FTZ R3, R3, 0.69314718246459960938 ;  /* 0x3f31721803034820 */ /* 0x008fc60000410000 */
[----:B------:R2:W-:Y:S01]  /*109b0*/  STS [R5+0x4000], R29 ;  /* 0x0040001d05007388 */ /* 0x0005e20000000800 */
[----:B------:R-:W-:-:S03]  /*109c0*/  @P4 FFMA.FTZ R14, R135, c[0x0][0x238], R3 ;  /* 0x00008e00870e4a23 */ /* 0x000fc60000010003 */
[----:B------:R2:W-:Y:S04]  /*109d0*/  STS [R5+0x4400], R28 ;  /* 0x0044001c05007388 */ /* 0x0005e80000000800 */
[----:B------:R2:W-:Y:S04]  /*109e0*/  STS [R6+0x6000], R31 ;  /* 0x0060001f06007388 */ /* 0x0005e80000000800 */
[----:B------:R2:W-:Y:S04]  /*109f0*/  STS [R6+0x6400], R30 ;  /* 0x0064001e06007388 */ /* 0x0005e80000000800 */
[----:B------:R2:W-:Y:S04]  /*10a00*/  STS [R5+0x6000], R27 ;  /* 0x0060001b05007388 */ /* 0x0005e80000000800 */
[----:B------:R2:W-:Y:S04]  /*10a10*/  STS [R5+0x6400], R68 ;  /* 0x0064004405007388 */ /* 0x0005e80000000800 */
[----:B------:R-:W-:Y:S06]  /*10a20*/  BAR.SYNC.DEFER_BLOCKING 0x0 ;  /* 0x0000000000007b1d */ /* 0x000fec0000010000 */
[----:B-----5:R2:W1:Y:S04]  /*10a30*/  LDS.128 R20, [R243] ;  /* 0x00000000f3147984 */ /* 0x0204680000000c00 */
        /* <DEDUP_REMOVED lines=19> */
[----:B------:R-:W-:-:S05]  /*10b70*/  LOP3.LUT R0, R0, 0xffffffc, RZ, 0xc0, !PT ;  /* 0x0ffffffc00007812 */ /* 0x000fca00078ec0ff */
[----:B------:R-:W-:-:S04]  /*10b80*/  IMAD.IADD R0, R25, 0x1, -R0 ;  /* 0x0000000119007824 */ /* 0x000fc800078e0a00 */
[----:B---3--:R-:W-:-:S05]  /*10b90*/  IMAD R0, R0, 0x10, R140 ;  /* 0x0000001000007824 */ /* 0x008fca00078e028c */
[C---:B------:R-:W-:Y:S02]  /*10ba0*/  ISETP.GE.AND P6, PT, R0.reuse, UR15, PT ;  /* 0x0000000f00007c0c */ /* 0x040fe4000bfc6270 */
[C---:B------:R-:W-:Y:S02]  /*10bb0*/  IADD3 R2, R0.reuse, 0x8, RZ ;  /* 0x0000000800027810 */ /* 0x040fe40007ffe0ff */
[----:B--2---:R-:W-:Y:S02]  /*10bc0*/  IADD3 R5, R0, 0x40, RZ ;  /* 0x0000004000057810 */ /* 0x004fe40007ffe0ff */
        /* <DEDUP_REMOVED lines=28> */
.L_x_378:
[----:B---34-:R-:W-:Y:S05]  /*10d90*/  BSYNC B0 ;  /* 0x0000000000007941 */ /* 0x018fea0003800000 */
.L_x_377:
[----:B--2---:R-:W2:Y:S04]  /*10da0*/  LDL.64 R14, [R1+0x40] ;  /* 0x00004000010e7983 */ /* 0x004ea80000100a00 */
[----:B------:R3:W5:Y:S04]  /*10db0*/  LDL.64 R24, [R1+0x48] ;  /* 0x0000480001187983 */ /* 0x0007680000100a00 */
[----:B------:R3:W5:Y:S04]  /*10dc0*/  LDL R12, [R1+0x50] ;  /* 0x00005000010c7983 */ /* 0x0007680000100800 */
[----:B------:R-:W4:Y:S04]  /*10dd0*/  S2R R4, SR_TID.X ;  /* 0x0000000000047919 */ /* 0x000f280000002100 */
[----:B------:R-:W1:Y:S01]  /*10de0*/  S2R R10, SR_CTAID.Z ;  /* 0x00000000000a7919 */ /* 0x000e620000002700 */
[----:B------:R-:W-:-:S02]  /*10df0*/  USHF.R.S32.HI UR6, URZ, 0x1f, UR11 ;  /* 0x0000001f3f067899 */ /* 0x000fc4000801140b */
[----:B------:R-:W-:Y:S02]  /*10e00*/  ULDC.64 UR4, c[0x0][0x1f0] ;  /* 0x00007c0000047ab9 */ /* 0x000fe40000000a00 */
[----:B------:R-:W-:Y:S01]  /*10e10*/  UIMAD UR4, UR6, UR4, URZ ;  /* 0x00000004060472a4 */ /* 0x000fe2000f8e023f */
[----:B----4-:R-:W-:-:S04]  /*10e20*/  SHF.R.S32.HI R0, RZ, 0x1f, R4 ;  /* 0x0000001fff007819 */ /* 0x010fc80000011404 */
        /* <DEDUP_REMOVED lines=8> */
[----:B-1----:R-:W-:-:S05]  /*10eb0*/  IMAD.WIDE.U32 R10, R10, c[0x0][0x1f0], R2 ;  /* 0x00007c000a0a7a25 */ /* 0x002fca00078e0002 */
[----:B------:R-:W-:-:S05]  /*10ec0*/  IADD3 R9, R11, UR4, RZ ;  /* 0x000000040b097c10 */ /* 0x000fca000fffe0ff */
[----:B------:R-:W-:Y:S05]  /*10ed0*/  @P0 BRA `(.L_x_380) ;  /* 0x000000b000000947 */ /* 0x000fea0003800000 */
[----:B---3-5:R-:W-:Y:S01]  /*10ee0*/  IMAD R0, R25, c[0x0][0x1e8], RZ ;  /* 0x00007a0019007a24 */ /* 0x028fe200078e02ff */
        /* <DEDUP_REMOVED lines=10> */
.L_x_380:
[----:B---3--:R-:W-:Y:S05]  /*10f90*/  BSYNC B0 ;  /* 0x0000000000007941 */ /* 0x008fea0003800000 */
.L_x_379:
        /* <DEDUP_REMOVED lines=18> */
.L_x_382:
[----:B------:R-:W-:Y:S05]  /*110c0*/  BSYNC B0 ;  /* 0x0000000000007941 */ /* 0x000fea0003800000 */
.L_x_381:
        /* <DEDUP_REMOVED lines=18> */
.L_x_384:
[----:B------:R-:W-:Y:S05]  /*111f0*/  BSYNC B0 ;  /* 0x0000000000007941 */ /* 0x000fea0003800000 */
.L_x_383:
        /* <DEDUP_REMOVED lines=18> */
.L_x_386:
[----:B------:R-:W-:Y:S05]  /*11320*/  BSYNC B0 ;  /* 0x0000000000007941 */ /* 0x000fea0003800000 */
.L_x_385:
        /* <DEDUP_REMOVED lines=18> */
.L_x_388:
[----:B------:R-:W-:Y:S05]  /*11450*/  BSYNC B0 ;  /* 0x0000000000007941 */ /* 0x000fea0003800000 */
.L_x_387:
        /* <DEDUP_REMOVED lines=18> */
.L_x_390:
[----:B------:R-:W-:Y:S05]  /*11580*/  BSYNC B0 ;  /* 0x0000000000007941 */ /* 0x000fea0003800000 */
.L_x_389:
        /* <DEDUP_REMOVED lines=18> */
.L_x_392:
[----:B------:R-:W-:Y:S05]  /*116b0*/  BSYNC B0 ;  /* 0x0000000000007941 */ /* 0x000fea0003800000 */
.L_x_391:
        /* <DEDUP_REMOVED lines=19> */
.L_x_335:
        /* <DEDUP_REMOVED lines=74> */
.L_x_394:
[----:B------:R-:W-:Y:S05]  /*11c90*/  BSYNC B0 ;  /* 0x0000000000007941 */ /* 0x000fea0003800000 */
.L_x_393:
        /* <DEDUP_REMOVED lines=18> */
.L_x_396:
[----:B------:R-:W-:Y:S05]  /*11dc0*/  BSYNC B0 ;  /* 0x0000000000007941 */ /* 0x000fea0003800000 */
.L_x_395:
        /* <DEDUP_REMOVED lines=18> */
.L_x_398:
[----:B------:R-:W-:Y:S05]  /*11ef0*/  BSYNC B0 ;  /* 0x0000000000007941 */ /* 0x000fea0003800000 */
.L_x_397:
        /* <DEDUP_REMOVED lines=18> */
.L_x_400:
[----:B------:R-:W-:Y:S05]  /*12020*/  BSYNC B0 ;  /* 0x0000000000007941 */ /* 0x000fea0003800000 */
.L_x_399:
        /* <DEDUP_REMOVED lines=18> */
.L_x_402:
[----:B------:R-:W-:Y:S05]  /*12150*/  BSYNC B0 ;  /* 0x0000000000007941 */ /* 0x000fea0003800000 */
.L_x_401:
        /* <DEDUP_REMOVED lines=18> */
.L_x_404:
[----:B------:R-:W-:Y:S05]  /*12280*/  BSYNC B0 ;  /* 0x0000000000007941 */ /* 0x000fea0003800000 */
.L_x_403:
        /* <DEDUP_REMOVED lines=18> */
.L_x_406:
[----:B------:R-:W-:Y:S05]  /*123b0*/  BSYNC B0 ;  /* 0x0000000000007941 */ /* 0x000fea0003800000 */
.L_x_405:
        /* <DEDUP_REMOVED lines=18> */
.L_x_408:
[----:B------:R-:W-:Y:S05]  /*124e0*/  BSYNC B0 ;  /* 0x0000000000007941 */ /* 0x000fea0003800000 */
.L_x_407:
        /* <DEDUP_REMOVED lines=67> */
.L_x_409:
        /* <DEDUP_REMOVED lines=14> */
.L_x_2379:


//--------------------- .text._ZN5flash16flash_fwd_kernelI23Flash_fwd_kernel_traitsILi128ELi128ELi64ELi4ELb0ELb0EN7cutlass10bfloat16_tE19Flash_kernel_traitsILi128ELi128ELi64ELi4ES3_EELb0ELb0ELb1ELb0ELb0ELb1ELb0ELb0EEEvNS_16Flash_fwd_paramsE --------------------------
	.section	.text._ZN5flash16flash_fwd_kernelI23Flash_fwd_kernel_traitsILi128ELi128ELi64ELi4ELb0ELb0EN7cutlass10bfloat16_tE19Flash_kernel_traitsILi128ELi128ELi64ELi4ES3_EELb0ELb0ELb1ELb0ELb0ELb1ELb0ELb0EEEvNS_16Flash_fwd_paramsE,"ax",@progbits
	.sectioninfo	@"SHI_REGISTERS=255"
	.align	128
        .global         _ZN5flash16flash_fwd_kernelI23Flash_fwd_kernel_traitsILi128ELi128ELi64ELi4ELb0ELb0EN7cutlass10bfloat16_tE19Flash_kernel_traitsILi128ELi128ELi64ELi4ES3_EELb0ELb0ELb1ELb0ELb0ELb1ELb0ELb0EEEvNS_16Flash_fwd_paramsE
        .type           _ZN5flash16flash_fwd_kernelI23Flash_fwd_kernel_traitsILi128ELi128ELi64ELi4ELb0ELb0EN7cutlass10bfloat16_tE19Flash_kernel_traitsILi128ELi128ELi64ELi4ES3_EELb0ELb0ELb1ELb0ELb0ELb1ELb0ELb0EEEvNS_16Flash_fwd_paramsE,@function
        .size           _ZN5flash16flash_fwd_kernelI23Flash_fwd_kernel_traitsILi128ELi128ELi64ELi4ELb0ELb0EN7cutlass10bfloat16_tE19Flash_kernel_traitsILi128ELi128ELi64ELi4ES3_EELb0ELb0ELb1ELb0ELb0ELb1ELb0ELb0EEEvNS_16Flash_fwd_paramsE,(.L_x_2380 - _ZN5flash16flash_fwd_kernelI23Flash_fwd_kernel_traitsILi128ELi128ELi64ELi4ELb0ELb0EN7cutlass10bfloat16_tE19Flash_kernel_traitsILi128ELi128ELi64ELi4ES3_EELb0ELb0ELb1ELb0ELb0ELb1ELb0ELb0EEEvNS_16Flash_fwd_paramsE)
        .other          _ZN5flash16flash_fwd_kernelI23Flash_fwd_kernel_traitsILi128ELi128ELi64ELi4ELb0ELb0EN7cutlass10bfloat16_tE19Flash_kernel_traitsILi128ELi128ELi64ELi4ES3_EELb0ELb0ELb1ELb0ELb0ELb1ELb0ELb0EEEvNS_16Flash_fwd_paramsE,@"STO_CUDA_ENTRY STV_DEFAULT"
_ZN5flash16flash_fwd_kernelI23Flash_fwd_kernel_traitsILi128ELi128ELi64ELi4ELb0ELb0EN7cutlass10bfloat16_tE19Flash_kernel_traitsILi128ELi128ELi64ELi4ES3_EELb0ELb0ELb1ELb0ELb0ELb1ELb0ELb0EEEvNS_16Flash_fwd_paramsE:
.text._ZN5flash16flash_fwd_kernelI23Flash_fwd_kernel_traitsILi128ELi128ELi64ELi4ELb0ELb0EN7cutlass10bfloat16_tE19Flash_kernel_traitsILi128ELi128ELi64ELi4ES3_EELb0ELb0ELb1ELb0ELb0ELb1ELb0ELb0EEEvNS_16Flash_fwd_paramsE:
        /* <DEDUP_REMOVED lines=56> */
.L_x_410:
[----:B------:R-:W-:Y:S02]  /*0380*/  ULDC UR6, c[0x0][0x218] ;  /* 0x0000860000067ab9 */ /* 0x000fe40000000800 */
.L_x_411:
        /* <DEDUP_REMOVED lines=21> */
[----:B------:R-:W-:Y:S01]  /*04e0*/  UIADD3 UR6, UR14, UR13, -UR16 ;  /* 0x0000000d0e067290 */ /* 0x000fe2000fffe810 */
[----:B------:R-:W1:Y:S01]  /*04f0*/  S2R R140, SR_TID.X ;  /* 0x00000000008c7919 */ /* 0x000e620000002100 */
[----:B------:R-:W-:Y:S02]  /*0500*/  UIADD3 UR7, UR14, 0x3f, URZ ;  /* 0x0000003f0e077890 */ /* 0x000fe4000fffe03f */
[----:B------:R-:W-:Y:S02]  /*0510*/  ULDC UR8, c[0x0][0x2e4] ;  /* 0x0000b90000087ab9 */ /* 0x000fe40000000800 */
[----:B------:R-:W-:Y:S02]  /*0520*/  UIADD3 UR5, -UR16, 0xbf, UR13 ;  /* 0x000000bf10057890 */ /* 0x000fe4000fffe10d */
[----:B------:R-:W-:Y:S02]  /*0530*/  ULDC UR4, c[0x0][0x2e8] ;  /* 0x0000ba0000047ab9 */ /* 0x000fe40000000800 */
[----:B------:R-:W-:-:S02]  /*0540*/  UIADD3 UR8, UR6, -UR8, URZ ;  /* 0x8000000806087290 */ /* 0x000fc4000fffe03f */
[----:B------:R-:W-:Y:S02]  /*0550*/  USHF.R.S32.HI UR6, URZ, 0x1f, UR7 ;  /* 0x0000001f3f067899 */ /* 0x000fe40008011407 */
[----:B------:R-:W-:Y:S02]  /*0560*/  UIADD3 UR4, UR5, UR4, UR14 ;  /* 0x0000000405047290 */ /* 0x000fe4000fffe00e */
[----:B------:R-:W-:Y:S02]  /*0570*/  ULEA.HI UR7, UR6, UR7, URZ, 0x6 ;  /* 0x0000000706077291 */ /* 0x000fe4000f8f303f */
[----:B------:R-:W-:Y:S02]  /*0580*/  USHF.R.S32.HI UR5, URZ, 0x1f, UR8 ;  /* 0x0000001f3f057899 */ /* 0x000fe40008011408 */
[----:B------:R-:W-:Y:S02]  /*0590*/  USHF.R.S32.HI UR6, URZ, 0x1f, UR4 ;  /* 0x0000001f3f067899 */ /* 0x000fe40008011404 */
[----:B------:R-:W-:-:S02]  /*05a0*/  ULEA.HI UR5, UR5, UR8, URZ, 0x6 ;  /* 0x0000000805057291 */ /* 0x000fc4000f8f303f */
[----:B------:R-:W-:Y:S02]  /*05b0*/  ULEA.HI UR6, UR6, UR4, URZ, 0x6 ;  /* 0x0000000406067291 */ /* 0x000fe4000f8f303f */
[----:B------:R-:W-:Y:S02]  /*05c0*/  USHF.R.S32.HI UR7, URZ, 0x6, UR7 ;  /* 0x000000063f077899 */ /* 0x000fe40008011407 */
[----:B------:R-:W-:Y:S02]  /*05d0*/  USHF.R.S32.HI UR5, URZ, 0x6, UR5 ;  /* 0x000000063f057899 */ /* 0x000fe40008011405 */
[----:B------:R-:W-:Y:S02]  /*05e0*/  USHF.R.S32.HI UR8, URZ, 0x6, UR6 ;  /* 0x000000063f087899 */ /* 0x000fe40008011406 */
[----:B------:R-:W-:Y:S02]  /*05f0*/  UISETP.LT.AND UP1, UPT, URZ, UR5, UPT ;  /* 0x000000053f00728c */ /* 0x000fe4000bf21270 */
[----:B------:R-:W-:-:S02]  /*0600*/  UISETP.LT.AND UP0, UPT, UR7, UR8, UPT ;  /* 0x000000080700728c */ /* 0x000fc4000bf01270 */
[----:B------:R-:W-:Y:S02]  /*0610*/  USEL UR9, URZ, UR5, !UP1 ;  /* 0x000000053f097287 */ /* 0x000fe4000c800000 */
[----:B------:R-:W-:-:S04]  /*0620*/  USEL UR8, UR7, UR8, UP0 ;  /* 0x0000000807087287 */ /* 0x000fc80008000000 */
[----:B------:R-:W-:-:S06]  /*0630*/  UISETP.GT.AND UP0, UPT, UR8, UR9, UPT ;  /* 0x000000090800728c */ /* 0x000fcc000bf04270 */
[----:B------:R-:W-:-:S13]  /*0640*/  PLOP3.LUT P0, PT, PT, PT, UP0, 0x80, 0x0 ;  /* 0x000000000000781c */ /* 0x000fda0003f0f008 */
[----:B------:R-:W-:Y:S05]  /*0650*/  @P0 BRA `(.L_x_412) ;  /* 0x0000102000000947 */ /* 0x000fea0003800000 */
[----:B-1----:R-:W-:Y:S01]  /*0660*/  UISETP.NE.AND UP0, UPT, UR10, -0x1, UPT ;  /* 0xffffffff0a00788c */ /* 0x002fe2000bf05270 */
[----:B------:R-:W-:Y:S01]  /*0670*/  SHF.R.S32.HI R8, RZ, 0x1f, R140 ;  /* 0x0000001fff087819 */ /* 0x000fe2000001148c */
[----:B------:R-:W-:Y:S01]  /*0680*/  ULDC.64 UR4, c[0x0][0x1e0] ;  /* 0x0000780000047ab9 */ /* 0x000fe20000000a00 */
[----:B------:R-:W1:Y:S01]  /*0690*/  S2R R12, SR_CTAID.Z ;  /* 0x00000000000c7919 */ /* 0x000e620000002700 */
[----:B------:R-:W-:Y:S01]  /*06a0*/  USHF.R.S32.HI UR15, URZ, 0x1f, UR12 ;  /* 0x0000001f3f0f7899 */ /* 0x000fe2000801140c */
[----:B------:R-:W-:Y:S01]  /*06b0*/  LEA.HI R8, R8, R140, RZ, 0x3 ;  /* 0x0000008c08087211 */ /* 0x000fe200078f18ff */
[----:B------:R-:W-:Y:S01]  /*06c0*/  ULDC.64 UR6, c[0x0][0x1e8] ;  /* 0x00007a0000067ab9 */ /* 0x000fe20000000a00 */
[----:B------:R-:W2:Y:S01]  /*06d0*/  S2R R6, SR_CTAID.X ;  /* 0x0000000000067919 */ /* 0x000ea20000002500 */
[----:B------:R-:W-:Y:S01]  /*06e0*/  ULDC UR9, c[0x0][0x214] ;  /* 0x0000850000097ab9 */ /* 0x000fe20000000800 */
[----:B------:R-:W-:Y:S01]  /*06f0*/  LOP3.LUT R0, R8, 0x1ffffff8, RZ, 0xc0, !PT ;  /* 0x1ffffff808007812 */ /* 0x000fe200078ec0ff */
[----:B------:R-:W-:Y:S01]  /*0700*/  ULDC UR8, c[0x0][0x234] ;  /* 0x00008d0000087ab9 */ /* 0x000fe20000000800 */
[----:B------:R-:W-:Y:S01]  /*0710*/  SHF.R.S32.HI R8, RZ, 0x3, R8 ;  /* 0x00000003ff087819 */ /* 0x000fe20000011408 */
[----:B------:R-:W-:Y:S01]  /*0720*/  @!UP0 USHF.R.S32.HI UR14, URZ, 0x1f, UR11 ;  /* 0x0000001f3f0e8899 */ /* 0x000fe2000801140b */
[----:B------:R-:W-:Y:S01]  /*0730*/  BSSY B0, `(.L_x_413) ;  /* 0x000003a000007945 */ /* 0x000fe20003800000 */
[----:B------:R-:W-:Y:S01]  /*0740*/  @!UP0 UIMAD.WIDE.U32 UR20, UR11, UR4, URZ ;  /* 0x000000040b1482a5 */ /* 0x000fe2000f8e003f */
[----:B------:R-:W-:Y:S01]  /*0750*/  IMAD.IADD R0, R140, 0x1, -R0 ;  /* 0x000000018c007824 */ /* 0x000fe200078e0a00 */
[----:B------:R-:W-:Y:S01]  /*0760*/  @!UP0 UIMAD UR14, UR14, UR4, URZ ;  /* 0x000000040e0e82a4 */ /* 0x000fe2000f8e023f */
[----:B------:R-:W-:Y:S01]  /*0770*/  SHF.R.S32.HI R9, RZ, 0x1f, R8 ;  /* 0x0000001fff097819 */ /* 0x000fe20000011408 */
[----:B------:R-:W-:Y:S01]  /*0780*/  @UP0 UIMAD.WIDE.U32 UR22, UR10, UR6, URZ ;  /* 0x000000060a1602a5 */ /* 0x000fe2000f8e003f */
[----:B------:R-:W-:Y:S01]  /*0790*/  IMAD.SHL.U32 R0, R0, 0x8, RZ ;  /* 0x0000000800007824 */ /* 0x000fe200078e00ff */
[----:B------:R-:W-:-:S02]  /*07a0*/  ULDC.U8 UR4, c[0x0][0x329] ;  /* 0x0000ca4000047ab9 */ /* 0x000fc40000000000 */
[----:B------:R-:W-:Y:S02]  /*07b0*/  @!UP0 UIMAD UR14, UR11, UR5, UR14 ;  /* 0x000000050b0e82a4 */ /* 0x000fe4000f8e020e */
[----:B------:R-:W-:Y:S02]  /*07c0*/  UISETP.NE.AND UP1, UPT, UR4, URZ, UPT ;  /* 0x0000003f0400728c */ /* 0x000fe4000bf25270 */
[----:B------:R-:W-:Y:S02]  /*07d0*/  ULDC.U8 UR5, c[0x0][0x328] ;  /* 0x0000ca0000057ab9 */ /* 0x000fe40000000000 */
[----:B------:R-:W-:Y:S02]  /*07e0*/  UISETP.NE.AND UP2, UPT, UR5, URZ, UPT ;  /* 0x0000003f0500728c */ /* 0x000fe4000bf45270 */
[----:B------:R-:W-:Y:S01]  /*07f0*/  ULDC UR6, c[0x0][0x1c0] ;  /* 0x0000700000067ab9 */ /* 0x000fe20000000800 */
[----:B--2---:R-:W-:Y:S01]  /*0800*/  IMAD.WIDE R6, R6, 0x80, R8 ;  /* 0x0000008006067825 */ /* 0x004fe200078e0208 */
[----:B------:R-:W-:-:S02]  /*0810*/  UISETP.NE.OR UP3, UPT, UR4, URZ, !UP2 ;  /* 0x0000003f0400728c */ /* 0x000fc4000d765670 */
[----:B------:R-:W-:Y:S02]  /*0820*/  @UP0 UIMAD UR7, UR10, UR7, UR23 ;  /* 0x000000070a0702a4 */ /* 0x000fe4000f8e0217 */
[----:B------:R-:W-:Y:S02]  /*0830*/  ULDC.64 UR4, c[0x0][0x1f0] ;  /* 0x00007c0000047ab9 */ /* 0x000fe40000000a00 */
[----:B------:R-:W-:Y:S02]  /*0840*/  UIMAD UR15, UR15, UR4, URZ ;  /* 0x000000040f0f72a4 */ /* 0x000fe4000f8e023f */
[----:B------:R-:W-:Y:S02]  /*0850*/  @UP1 UMOV UR17, 0x1 ;  /* 0x0000000100111882 */ /* 0x000fe40000000000 */
[----:B------:R-:W-:Y:S02]  /*0860*/  @UP1 ULDC UR4, c[0x0][0x210] ;  /* 0x0000840000041ab9 */ /* 0x000fe40000000800 */
[----:B------:R-:W-:-:S02]  /*0870*/  @UP1 UIMAD UR4, UR4, UR9, URZ ;  /* 0x00000009040412a4 */ /* 0x000fc4000f8e023f */
[----:B------:R-:W-:Y:S02]  /*0880*/  @!UP1 USEL UR4, UR9, UR8, !UP2 ;  /* 0x0000000809049287 */ /* 0x000fe4000d000000 */
[----:B------:R-:W-:Y:S02]  /*0890*/  @!UP0 UMOV UR22, UR20 ;  /* 0x0000001400168c82 */ /* 0x000fe40008000000 */
[----:B------:R-:W-:Y:S01]  /*08a0*/  @!UP1 UIMAD UR17, UR4, UR6, URZ ;  /* 0x00000006041192a4 */ /* 0x000fe2000f8e023f */
[----:B------:R-:W-:Y:S01]  /*08b0*/  IADD3 R2, P0, R0, UR22, RZ ;  /* 0x0000001600027c10 */ /* 0x000fe2000ff1e0ff */
[----:B------:R-:W-:Y:S02]  /*08c0*/  @!UP0 UIADD3 UR7, UR21, UR14, URZ ;  /* 0x0000000e15078290 */ /* 0x000fe4000fffe03f */
[----:B------:R-:W-:Y:S02]  /*08d0*/  UIADD3 UR16, -UR13, UR16, URZ ;  /* 0x000000100d107290 */ /* 0x000fe4000fffe13f */
[----:B------:R-:W-:-:S02]  /*08e0*/  @!UP3 UIMAD UR20, UR11, UR9, URZ ;  /* 0x000000090b14b2a4 */ /* 0x000fc4000f8e023f */
[----:B------:R-:W-:Y:S01]  /*08f0*/  UIMAD UR17, UR11, UR17, URZ ;  /* 0x000000110b1172a4 */ /* 0x000fe2000f8e023f */
[----:B------:R-:W-:Y:S01]  /*0900*/  LEA.HI.X.SX32 R3, R0, UR7, 0x1, P0 ;  /* 0x0000000700037c11 */ /* 0x000fe200080f0eff */
[----:B------:R-:W-:Y:S01]  /*0910*/  @!UP3 USEL UR20, UR20, UR10, !UP0 ;  /* 0x0000000a1414b287 */ /* 0x000fe2000c000000 */
[----:B------:R-:W-:Y:S01]  /*0920*/  ISETP.GE.AND P0, PT, R8, UR16, PT ;  /* 0x0000001008007c0c */ /* 0x000fe2000bf06270 */
[----:B------:R-:W-:Y:S02]  /*0930*/  @UP1 ULDC UR23, c[0x0][0x210] ;  /* 0x0000840000171ab9 */ /* 0x000fe40000000800 */
[----:B------:R-:W-:Y:S01]  /*0940*/  USEL UR17, UR17, URZ, UP3 ;  /* 0x0000003f11117287 */ /* 0x000fe20009800000 */
[----:B-1----:R-:W-:Y:S01]  /*0950*/  IMAD.WIDE.U32 R12, R12, c[0x0][0x1f0], R2 ;  /* 0x00007c000c0c7a25 */ /* 0x002fe200078e0002 */
[----:B------:R-:W-:Y:S02]  /*0960*/  @!UP1 UMOV UR23, 0x1 ;  /* 0x0000000100179882 */ /* 0x000fe40000000000 */
        /* <DEDUP_REMOVED lines=22> */
.L_x_414:
[----:B------:R-:W-:Y:S05]  /*0ad0*/  BSYNC B0 ;  /* 0x0000000000007941 */ /* 0x000fea0003800000 */
.L_x_413:
        /* <DEDUP_REMOVED lines=16> */
.L_x_416:
[----:B------:R-:W-:Y:S05]  /*0be0*/  BSYNC B0 ;  /* 0x0000000000007941 */ /* 0x000fea0003800000 */
.L_x_415:
        /* <DEDUP_REMOVED lines=16> */
.L_x_418:
[----:B------:R-:W-:Y:S05]  /*0cf0*/  BSYNC B0 ;  /* 0x0000000000007941 */ /* 0x000fea0003800000 */
.L_x_417:
        /* <DEDUP_REMOVED lines=16> */
.L_x_420:
[----:B------:R-:W-:Y:S05]  /*0e00*/  BSYNC B0 ;  /* 0x0000000000007941 */ /* 0x000fea0003800000 */
.L_x_419:
        /* <DEDUP_REMOVED lines=16> */
.L_x_422:
[----:B------:R-:W-:Y:S05]  /*0f10*/  BSYNC B0 ;  /* 0x0000000000007941 */ /* 0x000fea0003800000 */
.L_x_421:
        /* <DEDUP_REMOVED lines=16> */
.L_x_424:
[----:B------:R-:W-:Y:S05]  /*1020*/  BSYNC B0 ;  /* 0x0000000000007941 */ /* 0x000fea0003800000 */
.L_x_423:
        /* <DEDUP_REMOVED lines=16> */
.L_x_426:
[----:B------:R-:W-:Y:S05]  /*1130*/  BSYNC B0 ;  /* 0x0000000000007941 */ /* 0x000fea0003800000 */
.L_x_425:
        /* <DEDUP_REMOVED lines=16> */
.L_x_428:
[----:B------:R-:W-:Y:S05]  /*1240*/  BSYNC B0 ;  /* 0x0000000000007941 */ /* 0x000fea0003800000 */
.L_x_427:
        /* <DEDUP_REMOVED lines=67> */
.L_x_412:
[----:B-1----:R-:W-:Y:S02]  /*1680*/  UISETP.NE.AND UP0, UPT, UR10, -0x1, UPT ;  /* 0xffffffff0a00788c */ /* 0x002fe4000bf05270 */
        /* <DEDUP_REMOVED lines=31> */
.L_x_429:
        /* <DEDUP_REMOVED lines=46> */
.L_x_430:
[----:B------:R-:W1:Y:S01]  /*1b60*/  S2R R4, SR_CTAID.X ;  /* 0x0000000000047919 */ /* 0x000e620000002500 */
[----:B------:R-:W-:Y:S01]  /*1b70*/  SHF.R.S32.HI R29, RZ, 0x1f, R140 ;  /* 0x0000001fff1d7819 */ /* 0x000fe2000001148c */
[----:B------:R-:W-:Y:S02]  /*1b80*/  UIADD3 UR11, -UR13, UR16, URZ ;  /* 0x000000100d0b7290 */ /* 0x000fe4000fffe13f */
[----:B------:R-:W2:Y:S01]  /*1b90*/  S2R R7, SR_CTAID.Z ;  /* 0x0000000000077919 */ /* 0x000ea20000002700 */
[CC--:B------:R-:W-:Y:S01]  /*1ba0*/  LEA.HI R2, R29.reuse, R140.reuse, RZ, 0x3 ;  /* 0x0000008c1d027211 */ /* 0x0c0fe200078f18ff */
[----:B------:R-:W-:Y:S01]  /*1bb0*/  ULDC.64 UR4, c[0x0][0x1a8] ;  /* 0x00006a0000047ab9 */ /* 0x000fe20000000a00 */
[----:B------:R-:W-:Y:S01]  /*1bc0*/  LEA.HI R139, R29, R140, RZ, 0x5 ;  /* 0x0000008c1d8b7211 */ /* 0x000fe200078f28ff */
[----:B------:R-:W-:Y:S01]  /*1bd0*/  UIMAD UR4, UR20, UR4, URZ ;  /* 0x00000004140472a4 */ /* 0x000fe2000f8e023f */
[----:B------:R-:W-:Y:S02]  /*1be0*/  LOP3.LUT R0, R2, 0xfffffff8, RZ, 0xc0, !PT ;  /* 0xfffffff802007812 */ /* 0x000fe400078ec0ff */
[----:B------:R-:W-:Y:S01]  /*1bf0*/  SHF.R.S32.HI R2, RZ, 0x3, R2 ;  /* 0x00000003ff027819 */ /* 0x000fe20000011402 */
[----:B------:R-:W-:Y:S01]  /*1c00*/  UIMAD UR4, UR12, UR5, UR4 ;  /* 0x000000050c0472a4 */ /* 0x000fe2000f8e0204 */
[----:B------:R-:W-:Y:S01]  /*1c10*/  SHF.R.S32.HI R138, RZ, 0x5, R139 ;  /* 0x00000005ff8a7819 */ /* 0x000fe2000001148b */
[----:B------:R-:W-:Y:S01]  /*1c20*/  IMAD.IADD R28, R140, 0x1, -R0 ;  /* 0x000000018c1c7824 */ /* 0x000fe200078e0a00 */
[C---:B------:R-:W-:Y:S01]  /*1c30*/  IADD3 R26, R2.reuse, 0x10, RZ ;  /* 0x00000010021a7810 */ /* 0x040fe20007ffe0ff */
[----:B------:R-:W-:Y:S01]  /*1c40*/  IMAD.SHL.U32 R0, R2, 0x40, RZ ;  /* 0x0000004002007824 */ /* 0x000fe200078e00ff */
[----:B------:R-:W-:Y:S01]  /*1c50*/  SHF.R.S32.HI R3, RZ, 0x1f, R2 ;  /* 0x0000001fff037819 */ /* 0x000fe20000011402 */
[----:B------:R-:W-:Y:S01]  /*1c60*/  IMAD.SHL.U32 R32, R28, 0x8, RZ ;  /* 0x000000081c207824 */ /* 0x000fe200078e00ff */
[----:B------:R-:W-:Y:S01]  /*1c70*/  ISETP.GE.AND P0, PT, R26, UR11, PT ;  /* 0x0000000b1a007c0c */ /* 0x000fe2000bf06270 */
[----:B------:R-:W-:Y:S01]  /*1c80*/  UMOV UR12, 0x6 ;  /* 0x00000006000c7882 */ /* 0x000fe20000000000 */
[----:B------:R-:W-:-:S02]  /*1c90*/  IADD3 R27, R2, 0x20, RZ ;  /* 0x00000020021b7810 */ /* 0x000fc40007ffe0ff */
[----:B------:R-:W-:Y:S01]  /*1ca0*/  LOP3.LUT R0, R0, 0x1c0, RZ, 0xc0, !PT ;  /* 0x000001c000007812 */ /* 0x000fe200078ec0ff */
[----:B-1----:R-:W-:Y:S01]  /*1cb0*/  IMAD.WIDE R24, R4, 0x80, R2 ;  /* 0x0000008004187825 */ /* 0x002fe200078e0202 */
[----:B------:R-:W-:Y:S02]  /*1cc0*/  SHF.R.S32.HI R33, RZ, 0x1f, R32 ;  /* 0x0000001fff217819 */ /* 0x000fe40000011420 */
[----:B------:R-:W-:Y:S02]  /*1cd0*/  IADD3 R4, P1, R32, UR6, RZ ;  /* 0x0000000620047c10 */ /* 0x000fe4000ff3e0ff */
[----:B------:R-:W-:Y:S01]  /*1ce0*/  ISETP.GE.AND P6, PT, R27, UR11, PT ;  /* 0x0000000b1b007c0c */ /* 0x000fe2000bfc6270 */
[----:B------:R-:W-:Y:S01]  /*1cf0*/  STL.64 [R1+0x50], R24 ;  /* 0x0000501801007387 */ /* 0x000fe20000100a00 */
[----:B------:R-:W-:Y:S02]  /*1d00*/  SHF.R.U32.HI R6, RZ, 0x3, R0 ;  /* 0x00000003ff067819 */ /* 0x000fe40000011600 */
[----:B------:R-:W-:Y:S01]  /*1d10*/  IADD3.X R5, R33, UR17, RZ, P1, !PT ;  /* 0x0000001121057c10 */ /* 0x000fe20008ffe4ff */
[----:B------:R-:W-:Y:S01]  /*1d20*/  STL.64 [R1+0x70], R32 ;  /* 0x0000702001007387 */ /* 0x000fe20000100a00 */
[----:B------:R-:W-:-:S02]  /*1d30*/  LOP3.LUT R0, R0, 0x38, R32, 0xf8, !PT ;  /* 0x0000003800007812 */ /* 0x000fc400078ef820 */
[----:B------:R-:W-:Y:S01]  /*1d40*/  IADD3 R9, R2, 0x40, RZ ;  /* 0x0000004002097810 */ /* 0x000fe20007ffe0ff */
[----:B--2---:R-:W-:Y:S01]  /*1d50*/  IMAD.WIDE.U32 R4, R7, c[0x0][0x1a8], R4 ;  /* 0x00006a0007047a25 */ /* 0x004fe200078e0004 */
[----:B------:R-:W-:Y:S02]  /*1d60*/  LOP3.LUT R8, R0, R6, RZ, 0x3c, !PT ;  /* 0x0000000600087212 */ /* 0x000fe400078e3cff */
[----:B------:R-:W-:Y:S02]  /*1d70*/  LEA.HI R7, R29, R140, RZ, 0x6 ;  /* 0x0000008c1d077211 */ /* 0x000fe400078f30ff */
[----:B------:R-:W-:Y:S02]  /*1d80*/  @!P0 IADD3 R0, P1, R24, 0x10, RZ ;  /* 0x0000001018008810 */ /* 0x000fe40007f3e0ff */
[----:B------:R-:W-:Y:S01]  /*1d90*/  ISETP.GE.AND P3, PT, R2, UR11, PT ;  /* 0x0000000b02007c0c */ /* 0x000fe2000bf66270 */
[----:B------:R-:W-:Y:S01]  /*1da0*/  IMAD.SHL.U32 R7, R7, 0x8, RZ ;  /* 0x0000000807077824 */ /* 0x000fe200078e00ff */
[----:B------:R-:W-:Y:S01]  /*1db0*/  ISETP.GE.AND P4, PT, R9, UR11, PT ;  /* 0x0000000b09007c0c */ /* 0x000fe2000bf86270 */
[----:B------:R-:W-:Y:S01]  /*1dc0*/  @!P0 IMAD.X R6, RZ, RZ, R25, P1 ;  /* 0x000000ffff068224 */ /* 0x000fe200008e0619 */
[----:B------:R-:W-:-:S02]  /*1dd0*/  @!P6 IADD3 R12, P1, R24, 0x20, RZ ;  /* 0x00000020180ce810 */ /* 0x000fc40007f3e0ff */
[----:B------:R-:W-:Y:S01]  /*1de0*/  IADD3 R30, R2, 0x30, RZ ;  /* 0x00000030021e7810 */ /* 0x000fe20007ffe0ff */
[----:B------:R-:W-:Y:S01]  /*1df0*/  @!P0 IMAD R6, R6, c[0x0][0x190], RZ ;  /* 0x0000640006068a24 */ /* 0x000fe200078e02ff */
[----:B------:R-:W-:Y:S02]  /*1e00*/  IADD3 R5, R5, UR4, RZ ;  /* 0x0000000405057c10 */ /* 0x000fe4000fffe0ff */
[----:B------:R-:W-:Y:S01]  /*1e10*/  LOP3.LUT R233, R8, 0xfffffe00, R7, 0xf8, !PT ;  /* 0xfffffe0008e97812 */ /* 0x000fe200078ef807 */
[----:B------:R-:W-:Y:S01]  /*1e20*/  @!P6 IMAD.X R7, RZ, RZ, R25, P1 ;  /* 0x000000ffff07e224 */ /* 0x000fe200008e0619 */
[----:B------:R-:W-:Y:S01]  /*1e30*/  ISETP.GE.AND P5, PT, R30, UR11, PT ;  /* 0x0000000b1e007c0c */ /* 0x000fe2000bfa6270 */
[C---:B------:R-:W-:Y:S01]  /*1e40*/  @!P0 IMAD R20, R0.reuse, c[0x0][0x194], R6 ;  /* 0x0000650000148a24 */ /* 0x040fe200078e0206 */
[----:B------:R-:W-:Y:S01]  /*1e50*/  STL [R1+0x68], R30 ;  /* 0x0000681e01007387 */ /* 0x000fe20000100800 */
[----:B------:R-:W-:Y:S01]  /*1e60*/  @!P0 IMAD.WIDE.U32 R16, R0, c[0x0][0x190], R4 ;  /* 0x0000640000108a25 */ /* 0x000fe200078e0004 */
[----:B------:R-:W-:-:S02]  /*1e70*/  @!P4 IADD3 R11, P1, R24, 0x40, RZ ;  /* 0x00000040180bc810 */ /* 0x000fc40007f3e0ff */
[----:B------:R1:W-:Y:S01]  /*1e80*/  STL [R1+0x94], R9 ;  /* 0x0000940901007387 */ /* 0x0003e20000100800 */
[----:B------:R-:W-:Y:S01]  /*1e90*/  @!P3 IMAD R0, R25, c[0x0][0x190], RZ ;  /* 0x000064001900ba24 */ /* 0x000fe200078e02ff */
[C---:B------:R-:W-:Y:S01]  /*1ea0*/  IADD3 R34, R2.reuse, 0x50, RZ ;  /* 0x0000005002227810 */ /* 0x040fe20007ffe0ff */
[----:B------:R-:W-:Y:S01]  /*1eb0*/  @!P6 IMAD R6, R7, c[0x0][0x190], RZ ;  /* 0x000064000706ea24 */ /* 0x000fe200078e02ff */
[----:B------:R-:W-:Y:S01]  /*1ec0*/  IADD3 R31, R2, 0x60, RZ ;  /* 0x00000060021f7810 */ /* 0x000fe20007ffe0ff */
[C---:B------:R-:W-:Y:S02]  /*1ed0*/  @!P3 IMAD R10, R24.reuse, c[0x0][0x194], R0 ;  /* 0x00006500180aba24 */ /* 0x040fe400078e0200 */
[----:B------:R-:W-:Y:S01]  /*1ee0*/  @!P4 IMAD.X R0, RZ, RZ, R25, P1 ;  /* 0x000000ffff00c224 */ /* 0x000fe200008e0619 */
[----:B------:R-:W-:Y:S01]  /*1ef0*/  @!P5 IADD3 R8, P2, R24, 0x30, RZ ;  /* 0x000000301808d810 */ /* 0x000fe20007f5e0ff */
[----:B------:R-:W-:Y:S01]  /*1f00*/  @!P6 IMAD R18, R12, c[0x0][0x194], R6 ;  /* 0x000065000c12ea24 */ /* 0x000fe200078e0206 */
[----:B------:R-:W-:Y:S01]  /*1f10*/  STL [R1+0x88], R34 ;  /* 0x0000882201007387 */ /* 0x000fe20000100800 */
[----:B------:R-:W-:-:S03]  /*1f20*/  @!P3 IMAD.WIDE.U32 R6, R24, c[0x0][0x190], R4 ;  /* 0x000064001806ba25 */ /* 0x000fc600078e0004 */
[----:B------:R-:W-:Y:S01]  /*1f30*/  STL [R1+0x8c], R31 ;  /* 0x00008c1f01007387 */ /* 0x000fe20000100800 */
[----:B------:R-:W-:Y:S01]  /*1f40*/  @!P4 IMAD R19, R0, c[0x0][0x190], RZ ;  /* 0x000064000013ca24 */ /* 0x000fe200078e02ff */
[C---:B------:R-:W-:Y:S01]  /*1f50*/  @!P3 LEA R14, P1, R6.reuse, c[0x0][0x160], 0x1 ;  /* 0x00005800060eba11 */ /* 0x040fe200078208ff */
[----:B------:R-:W-:Y:S02]  /*1f60*/  @!P3 IMAD.IADD R0, R7, 0x1, R10 ;  /* 0x000000010700b824 */ /* 0x000fe400078e020a */
[----:B------:R-:W-:Y:S02]  /*1f70*/  IMAD.SHL.U32 R233, R233, 0x2, RZ ;  /* 0x00000002e9e97824 */ /* 0x000fe400078e00ff */
[----:B------:R-:W-:Y:S01]  /*1f80*/  @!P4 IMAD.MOV.U32 R7, RZ, RZ, R5 ;  /* 0x000000ffff07c224 */ /* 0x000fe200078e0005 */
[----:B------:R-:W-:Y:S01]  /*1f90*/  @!P3 LEA.HI.X R15, R6, c[0x0][0x164], R0, 0x1, P1 ;  /* 0x00005900060fba11 */ /* 0x000fe200008f0c00 */
[----:B------:R-:W-:Y:S02]  /*1fa0*/  @!P4 IMAD.MOV.U32 R6, RZ, RZ, R4 ;  /* 0x000000ffff06c224 */ /* 0x000fe400078e0004 */
[----:B-1----:R-:W-:Y:S01]  /*1fb0*/  @!P5 IMAD.X R9, RZ, RZ, R25, P2 ;  /* 0x000000ffff09d224 */ /* 0x002fe200010e0619 */
[----:B------:R-:W-:Y:S01]  /*1fc0*/  @!P0 LEA R10, P2, R16, c[0x0][0x160], 0x1 ;  /* 0x00005800100a8a11 */ /* 0x000fe200078408ff */
[----:B------:R-:W-:Y:S01]  /*1fd0*/  @!P0 IMAD.IADD R0, R17, 0x1, R20 ;  /* 0x0000000111008824 */ /* 0x000fe200078e0214 */
[----:B------:R-:W-:Y:S01]  /*1fe0*/  @!PT LDS RZ, [RZ] ;  /* 0x00000000fffff984 */ /* 0x000fe20000000800 */
[----:B------:R-:W-:Y:S01]  /*1ff0*/  @!PT LDS RZ, [RZ] ;  /* 0x00000000fffff984 */ /* 0x000fe20000000800 */
[----:B------:R-:W-:Y:S01]  /*2000*/  @!PT LDS RZ, [RZ] ;  /* 0x00000000fffff984 */ /* 0x000fe20000000800 */
[----:B------:R1:W-:Y:S01]  /*2010*/  @!P3 LDGSTS.E.BYPASS.LTC128B.128 [R233], [R14.64] ;  /* 0x000000000ee9bfae */ /* 0x0003e2000b901d52 */
[----:B------:R-:W-:-:S03]  /*2020*/  @!P6 IMAD.WIDE.U32 R12, R12, c[0x0][0x190], R4 ;  /* 0x000064000c0cea25 */ /* 0x000fc600078e0004 */
[----:B------:R1:W-:Y:S01]  /*2030*/  @!P3 LDGSTS.E.BYPASS.LTC128B.128 [R233+0x4000], [R14.64+0x80] ;  /* 0x040000800ee9bfae */ /* 0x0003e2000b901d52 */
[----:B------:R-:W-:Y:S01]  /*2040*/  @!P5 IMAD R9, R9, c[0x0][0x190], RZ ;  /* 0x000064000909da24 */ /* 0x000fe200078e02ff */
[----:B------:R-:W-:Y:S01]  /*2050*/  ISETP.GE.AND P3, PT, R34, UR11, PT ;  /* 0x0000000b22007c0c */ /* 0x000fe2000bf66270 */
[C---:B------:R-:W-:Y:S01]  /*2060*/  @!P4 IMAD R19, R11.reuse, c[0x0][0x194], R19 ;  /* 0x000065000b13ca24 */ /* 0x040fe200078e0213 */
[----:B------:R-:W-:Y:S01]  /*2070*/  @!P6 LEA R20, P1, R12, c[0x0][0x160], 0x1 ;  /* 0x000058000c14ea11 */ /* 0x000fe200078208ff */
[----:B------:R-:W-:Y:S01]  /*2080*/  @!P4 IMAD.WIDE.U32 R6, R11, c[0x0][0x190], R6 ;  /* 0x000064000b06ca25 */ /* 0x000fe200078e0006 */
[----:B------:R-:W-:Y:S02]  /*2090*/  @!P0 LEA.HI.X R11, R16, c[0x0][0x164], R0, 0x1, P2 ;  /* 0x00005900100b8a11 */ /* 0x000fe400010f0c00 */
[----:B------:R-:W-:Y:S01]  /*20a0*/  ISETP.GE.AND P2, PT, R31, UR11, PT ;  /* 0x0000000b1f007c0c */ /* 0x000fe2000bf46270 */
[C---:B------:R-:W-:Y:S02]  /*20b0*/  @!P5 IMAD R23, R8.reuse, c[0x0][0x194], R9 ;  /* 0x000065000817da24 */ /* 0x040fe400078e0209 */
[----:B------:R-:W-:Y:S01]  /*20c0*/  @!P6 IMAD.IADD R13, R13, 0x1, R18 ;  /* 0x000000010d0de824 */ /* 0x000fe200078e0212 */
[----:B------:R2:W-:Y:S01]  /*20d0*/  @!P0 LDGSTS.E.BYPASS.LTC128B.128 [R233+0x800], [R10.64] ;  /* 0x008000000ae98fae */ /* 0x0005e2000b901d52 */
[----:B------:R-:W-:-:S03]  /*20e0*/  @!P5 IMAD.WIDE.U32 R8, R8, c[0x0][0x190], R4 ;  /* 0x000064000808da25 */ /* 0x000fc600078e0004 */
[----:B------:R-:W-:Y:S01]  /*20f0*/  @!P6 LEA.HI.X R21, R12, c[0x0][0x164], R13, 0x1, P1 ;  /* 0x000059000c15ea11 */ /* 0x000fe200008f0c0d */
[----:B------:R-:W-:Y:S01]  /*2100*/  @!P5 IMAD.IADD R0, R9, 0x1, R23 ;  /* 0x000000010900d824 */ /* 0x000fe200078e0217 */
[----:B------:R2:W-:Y:S01]  /*2110*/  @!P0 LDGSTS.E.BYPASS.LTC128B.128 [R233+0x4800], [R10.64+0x80] ;  /* 0x048000800ae98fae */ /* 0x0005e2000b901d52 */
[----:B------:R-:W-:Y:S01]  /*2120*/  @!P5 LEA R18, P1, R8, c[0x0][0x160], 0x1 ;  /* 0x000058000812da11 */ /* 0x000fe200078208ff */
[----:B------:R-:W-:Y:S01]  /*2130*/  @!P4 IMAD.IADD R7, R7, 0x1, R19 ;  /* 0x000000010707c824 */ /* 0x000fe200078e0213 */
[----:B------:R-:W-:Y:S01]  /*2140*/  @!P4 LEA R16, P0, R6, c[0x0][0x160], 0x1 ;  /* 0x000058000610ca11 */ /* 0x000fe200078008ff */
[----:B------:R3:W-:Y:S01]  /*2150*/  @!P6 LDGSTS.E.BYPASS.LTC128B.128 [R233+0x1000], [R20.64] ;  /* 0x0100000014e9efae */ /* 0x0007e2000b901d52 */
[----:B------:R-:W-:Y:S01]  /*2160*/  @!P5 LEA.HI.X R19, R8, c[0x0][0x164], R0, 0x1, P1 ;  /* 0x000059000813da11 */ /* 0x000fe200008f0c00 */
[----:B------:R-:W-:Y:S01]  /*2170*/  IMAD R8, R3, c[0x0][0x198], RZ ;  /* 0x0000660003087a24 */ /* 0x000fe200078e02ff */
[----:B------:R-:W-:Y:S01]  /*2180*/  @!P4 LEA.HI.X R17, R6, c[0x0][0x164], R7, 0x1, P0 ;  /* 0x000059000611ca11 */ /* 0x000fe200000f0c07 */
[----:B------:R-:W-:Y:S01]  /*2190*/  IMAD.WIDE.U32 R6, R2, c[0x0][0x198], R32 ;  /* 0x0000660002067a25 */ /* 0x000fe200078e0020 */
[----:B------:R-:W-:Y:S01]  /*21a0*/  @!P3 IADD3 R0, P0, R24, 0x50, RZ ;  /* 0x000000501800b810 */ /* 0x000fe20007f1e0ff */
[----:B------:R3:W-:Y:S02]  /*21b0*/  @!P6 LDGSTS.E.BYPASS.LTC128B.128 [R233+0x5000], [R20.64+0x80] ;  /* 0x0500008014e9efae */ /* 0x0007e4000b901d52 */
[----:B------:R-:W-:-:S02]  /*21c0*/  IMAD R8, R2, c[0x0][0x19c], R8 ;  /* 0x0000670002087a24 */ /* 0x000fc400078e0208 */
[----:B------:R-:W-:Y:S01]  /*21d0*/  @!P3 IMAD.X R9, RZ, RZ, R25, P0 ;  /* 0x000000ffff09b224 */ /* 0x000fe200000e0619 */
[----:B------:R4:W-:Y:S01]  /*21e0*/  @!P5 LDGSTS.E.BYPASS.LTC128B.128 [R233+0x1800], [R18.64] ;  /* 0x0180000012e9dfae */ /* 0x0009e2000b901d52 */
[----:B------:R-:W-:-:S03]  /*21f0*/  IMAD R3, R3, c[0x0][0x1a0], RZ ;  /* 0x0000680003037a24 */ /* 0x000fc600078e02ff */
[----:B------:R4:W-:Y:S04]  /*2200*/  @!P5 LDGSTS.E.BYPASS.LTC128B.128 [R233+0x5800], [R18.64+0x80] ;  /* 0x0580008012e9dfae */ /* 0x0009e8000b901d52 */
[----:B------:R5:W-:Y:S01]  /*2210*/  @!P4 LDGSTS.E.BYPASS.LTC128B.128 [R233+0x2000], [R16.64] ;  /* 0x0200000010e9cfae */ /* 0x000be2000b901d52 */
[----:B--2---:R-:W-:-:S03]  /*2220*/  IADD3 R10, R2, 0x70, RZ ;  /* 0x00000070020a7810 */ /* 0x004fc60007ffe0ff */
[----:B------:R5:W-:Y:S01]  /*2230*/  @!P4 LDGSTS.E.BYPASS.LTC128B.128 [R233+0x6000], [R16.64+0x80] ;  /* 0x0600008010e9cfae */ /* 0x000be2000b901d52 */
[----:B------:R-:W-:-:S03]  /*2240*/  ISETP.GE.AND P1, PT, R10, UR11, PT ;  /* 0x0000000b0a007c0c */ /* 0x000fc6000bf26270 */
[----:B------:R2:W-:Y:S02]  /*2250*/  STL [R1+0x90], R10 ;  /* 0x0000900a01007387 */ /* 0x0005e40000100800 */
[----:B--2---:R-:W-:-:S05]  /*2260*/  @!P2 IADD3 R10, P0, R24, 0x60, RZ ;  /* 0x00000060180aa810 */ /* 0x004fca0007f1e0ff */
[----:B------:R-:W-:-:S03]  /*2270*/  @!P2 IMAD.X R11, RZ, RZ, R25, P0 ;  /* 0x000000ffff0ba224 */ /* 0x000fc600000e0619 */
[----:B------:R-:W-:Y:S01]  /*2280*/  @!P1 IADD3 R12, P0, R24, 0x70, RZ ;  /* 0x00000070180c9810 */ /* 0x000fe20007f1e0ff */
[----:B------:R-:W-:Y:S02]  /*2290*/  @!P3 IMAD R24, R9, c[0x0][0x190], RZ ;  /* 0x000064000918ba24 */ /* 0x000fe400078e02ff */
[----:B------:R-:W-:Y:S02]  /*22a0*/  @!P2 IMAD R11, R11, c[0x0][0x190], RZ ;  /* 0x000064000b0baa24 */ /* 0x000fe400078e02ff */
[----:B------:R-:W-:Y:S01]  /*22b0*/  @!P1 IMAD.X R13, RZ, RZ, R25, P0 ;  /* 0x000000ffff0d9224 */ /* 0x000fe200000e0619 */
[----:B-1----:R-:W-:Y:S01]  /*22c0*/  IADD3 R14, P0, R6, UR22, RZ ;  /* 0x00000016060e7c10 */ /* 0x002fe2000ff1e0ff */
[----:B------:R-:W-:Y:S01]  /*22d0*/  @!P3 IMAD.MOV.U32 R6, RZ, RZ, R4 ;  /* 0x000000ffff06b224 */ /* 0x000fe200078e0004 */
[----:B------:R-:W-:Y:S01]  /*22e0*/  SHF.R.S32.HI R25, RZ, 0x1f, R22 ;  /* 0x0000001fff197819 */ /* 0x000fe20000011416 */
[C---:B------:R-:W-:Y:S01]  /*22f0*/  @!P3 IMAD R24, R0.reuse, c[0x0][0x194], R24 ;  /* 0x000065000018ba24 */ /* 0x040fe200078e0218 */
[----:B------:R-:W-:Y:S01]  /*2300*/  IADD3.X R15, R7, UR7, R8, P0, !PT ;  /* 0x00000007070f7c10 */ /* 0x000fe200087fe408 */
[----:B------:R-:W-:Y:S01]  /*2310*/  @!P3 IMAD.MOV.U32 R7, RZ, RZ, R5 ;  /* 0x000000ffff07b224 */ /* 0x000fe200078e0005 */
[----:B------:R-:W-:Y:S01]  /*2320*/  UIADD3 UR22, UR8, -0x1, URZ ;  /* 0xffffffff08167890 */ /* 0x000fe2000fffe03f */
[----:B------:R-:W-:Y:S01]  /*2330*/  @!P1 IMAD.MOV.U32 R8, RZ, RZ, R4 ;  /* 0x000000ffff089224 */ /* 0x000fe200078e0004 */
[----:B------:R-:W-:Y:S01]  /*2340*/  ULDC.64 UR6, c[0x0][0x198] ;  /* 0x0000660000067ab9 */ /* 0x000fe20000000a00 */
[----:B------:R-:W-:Y:S01]  /*2350*/  @!P3 IMAD.WIDE.U32 R6, R0, c[0x0][0x190], R6 ;  /* 0x000064000006ba25 */ /* 0x000fe200078e0006 */
[----:B------:R-:W-:-:S02]  /*2360*/  UIMAD UR17, UR22, -0x40, UR14 ;  /* 0xffffffc0161178a4 */ /* 0x000fc4000f8e020e */
[----:B------:R-:W-:Y:S01]  /*2370*/  USHF.L.U32 UR25, UR6, 0x6, URZ ;  /* 0x0000000606197899 */ /* 0x000fe2000800063f */
[----:B------:R-:W-:Y:S01]  /*2380*/  @!P1 IMAD R0, R13, c[0x0][0x190], RZ ;  /* 0x000064000d009a24 */ /* 0x000fe200078e02ff */
[----:B------:R-:W-:Y:S01]  /*2390*/  USHF.L.U64.HI UR23, UR6, UR12, UR7 ;  /* 0x0000000c06177299 */ /* 0x000fe20008010207 */
[----:B------:R-:W-:Y:S01]  /*23a0*/  @!P1 IMAD.MOV.U32 R9, RZ, RZ, R5 ;  /* 0x000000ffff099224 */ /* 0x000fe200078e0005 */
[----:B------:R-:W-:Y:S01]  /*23b0*/  USHF.R.S32.HI UR20, URZ, 0x1f, UR22 ;  /* 0x0000001f3f147899 */ /* 0x000fe20008011416 */
[----:B------:R-:W-:Y:S01]  /*23c0*/  @!P1 IMAD R23, R12, c[0x0][0x194], R0 ;  /* 0x000065000c179a24 */ /* 0x000fe200078e0200 */
[----:B------:R-:W-:Y:S01]  /*23d0*/  UIMAD UR4, UR23, UR22, URZ ;  /* 0x00000016170472a4 */ /* 0x000fe2000f8e023f */
[----:B------:R-:W-:Y:S01]  /*23e0*/  IMAD R0, R25, c[0x0][0x1b0], RZ ;  /* 0x00006c0019007a24 */ /* 0x000fe200078e02ff */
[----:B------:R-:W-:Y:S01]  /*23f0*/  ISETP.GE.AND P4, PT, R2, UR17, PT ;  /* 0x0000001102007c0c */ /* 0x000fe2000bf86270 */
[C---:B------:R-:W-:Y:S01]  /*2400*/  @!P2 IMAD R11, R10.reuse, c[0x0][0x194], R11 ;  /* 0x000065000a0baa24 */ /* 0x040fe200078e020b */
[----:B------:R-:W-:Y:S01]  /*2410*/  UIMAD UR4, UR20, UR25, UR4 ;  /* 0x00000019140472a4 */ /* 0x000fe2000f8e0204 */
[----:B------:R-:W-:Y:S01]  /*2420*/  @!P2 IMAD.WIDE.U32 R4, R10, c[0x0][0x190], R4 ;  /* 0x000064000a04aa25 */ /* 0x000fe200078e0004 */
[----:B------:R-:W-:Y:S01]  /*2430*/  @!P3 LEA R10, P0, R6, c[0x0][0x160], 0x1 ;  /* 0x00005800060aba11 */ /* 0x000fe200078008ff */
[----:B------:R-:W-:Y:S01]  /*2440*/  UIMAD.WIDE.U32 UR26, UR6, 0x20, URZ ;  /* 0x00000020061a78a5 */ /* 0x000fe2000f8e003f */
[----:B------:R-:W-:Y:S01]  /*2450*/  ISETP.GE.AND P5, PT, R26, UR17, PT ;  /* 0x000000111a007c0c */ /* 0x000fe2000bfa6270 */
[----:B------:R-:W-:-:S02]  /*2460*/  @!P3 IMAD.IADD R7, R7, 0x1, R24 ;  /* 0x000000010707b824 */ /* 0x000fc400078e0218 */
[----:B---3--:R-:W-:Y:S02]  /*2470*/  IMAD R20, R22, c[0x0][0x1b4], R0 ;  /* 0x00006d0016147a24 */ /* 0x008fe400078e0200 */
[----:B------:R-:W-:Y:S01]  /*2480*/  @!P2 IMAD.IADD R0, R5, 0x1, R11 ;  /* 0x000000010500a824 */ /* 0x000fe200078e020b */
[----:B------:R-:W-:Y:S01]  /*2490*/  @!P3 LEA.HI.X R11, R6, c[0x0][0x164], R7, 0x1, P0 ;  /* 0x00005900060bba11 */ /* 0x000fe200000f0c07 */
[----:B------:R-:W-:Y:S01]  /*24a0*/  @!P1 IMAD.WIDE.U32 R12, R12, c[0x0][0x190], R8 ;  /* 0x000064000c0c9a25 */ /* 0x000fe200078e0008 */
[----:B------:R-:W-:Y:S02]  /*24b0*/  ISETP.GE.AND P0, PT, R26, UR17, PT ;  /* 0x000000111a007c0c */ /* 0x000fe4000bf06270 */
[----:B------:R-:W-:Y:S01]  /*24c0*/  @!P2 LEA R8, P6, R4, c[0x0][0x160], 0x1 ;  /* 0x000058000408aa11 */ /* 0x000fe200078c08ff */
[----:B------:R-:W-:Y:S01]  /*24d0*/  IMAD.WIDE.U32 R34, R22, c[0x0][0x1b0], R14 ;  /* 0x00006c0016227a25 */ /* 0x000fe200078e000e */
[----:B------:R1:W-:Y:S02]  /*24e0*/  @!P3 LDGSTS.E.BYPASS.LTC128B.128 [R233+0x2800], [R10.64] ;  /* 0x028000000ae9bfae */ /* 0x0003e4000b901d52 */
[----:B------:R-:W-:Y:S01]  /*24f0*/  @!P2 LEA.HI.X R9, R4, c[0x0][0x164], R0, 0x1, P6 ;  /* 0x000059000409aa11 */ /* 0x000fe200030f0c00 */
[----:B------:R-:W-:Y:S01]  /*2500*/  IMAD.IADD R165, R35, 0x1, R20 ;  /* 0x0000000123a57824 */ /* 0x000fe200078e0214 */
[----:B------:R-:W-:Y:S01]  /*2510*/  @!P1 LEA R6, P6, R12, c[0x0][0x160], 0x1 ;  /* 0x000058000c069a11 */ /* 0x000fe200078c08ff */
[----:B------:R-:W-:Y:S01]  /*2520*/  IMAD.U32 R163, RZ, RZ, UR25 ;  /* 0x00000019ffa37e24 */ /* 0x000fe2000f8e00ff */
[----:B------:R1:W-:Y:S01]  /*2530*/  @!P3 LDGSTS.E.BYPASS.LTC128B.128 [R233+0x6800], [R10.64+0x80] ;  /* 0x068000800ae9bfae */ /* 0x0003e2000b901d52 */
[----:B------:R-:W-:Y:S01]  /*2540*/  IMAD.MOV.U32 R164, RZ, RZ, R34 ;  /* 0x000000ffffa47224 */ /* 0x000fe200078e0022 */
[----:B------:R-:W-:Y:S01]  /*2550*/  ISETP.GE.AND P3, PT, R27, UR17, PT ;  /* 0x000000111b007c0c */ /* 0x000fe2000bf66270 */
[----:B------:R-:W-:Y:S01]  /*2560*/  @!P1 IMAD.IADD R0, R13, 0x1, R23 ;  /* 0x000000010d009824 */ /* 0x000fe200078e0217 */
[----:B------:R2:W-:Y:S01]  /*2570*/  @!P2 LDGSTS.E.BYPASS.LTC128B.128 [R233+0x3000], [R8.64] ;  /* 0x0300000008e9afae */ /* 0x0005e2000b901d52 */
[----:B------:R-:W-:-:S03]  /*2580*/  IMAD.WIDE.U32 R4, R163, UR22, R164 ;  /* 0x00000016a3047c25 */ /* 0x000fc6000f8e00a4 */
[----:B------:R-:W-:Y:S01]  /*2590*/  @!P1 LEA.HI.X R7, R12, c[0x0][0x164], R0, 0x1, P6 ;  /* 0x000059000c079a11 */ /* 0x000fe200030f0c00 */
[----:B------:R-:W-:Y:S01]  /*25a0*/  IMAD.U32 R14, RZ, RZ, UR6 ;  /* 0x00000006ff0e7e24 */ /* 0x000fe2000f8e00ff */
[----:B------:R-:W-:Y:S01]  /*25b0*/  IADD3 R5, R5, UR4, RZ ;  /* 0x0000000405057c10 */ /* 0x000fe2000fffe0ff */
[----:B------:R-:W-:Y:S01]  /*25c0*/  IMAD.U32 R12, RZ, RZ, UR6 ;  /* 0x00000006ff0c7e24 */ /* 0x000fe2000f8e00ff */
[----:B------:R-:W-:Y:S01]  /*25d0*/  USHF.L.U32 UR4, UR7, 0x5, URZ ;  /* 0x0000000507047899 */ /* 0x000fe2000800063f */
[----:B------:R-:W-:Y:S01]  /*25e0*/  IMAD.U32 R13, RZ, RZ, UR7 ;  /* 0x00000007ff0d7e24 */ /* 0x000fe2000f8e00ff */
[----:B------:R-:W-:Y:S01]  /*25f0*/  @!P0 LEA R0, P6, R14, R4, 0x4 ;  /* 0x000000040e008211 */ /* 0x000fe200078c20ff */
[----:B------:R2:W-:Y:S01]  /*2600*/  @!P2 LDGSTS.E.BYPASS.LTC128B.128 [R233+0x7000], [R8.64+0x80] ;  /* 0x0700008008e9afae */ /* 0x0005e2000b901d52 */
[----:B------:R-:W-:Y:S01]  /*2610*/  ISETP.GE.AND P2, PT, R30, UR17, PT ;  /* 0x000000111e007c0c */ /* 0x000fe2000bf46270 */
[----:B------:R-:W-:Y:S01]  /*2620*/  IMAD R15, R2, c[0x0][0x1a4], R3 ;  /* 0x00006900020f7a24 */ /* 0x000fe200078e0203 */
[----:B------:R-:W-:Y:S01]  /*2630*/  @!P0 LEA.HI.X R13, R12, R5, R13, 0x4, P6 ;  /* 0x000000050c0d8211 */ /* 0x000fe200030f240d */
[----:B------:R3:W-:Y:S01]  /*2640*/  @!P1 LDGSTS.E.BYPASS.LTC128B.128 [R233+0x3800], [R6.64] ;  /* 0x0380000006e99fae */ /* 0x0007e2000b901d52 */
[----:B------:R-:W-:-:S03]  /*2650*/  @!P0 LEA R12, P6, R0, c[0x0][0x168], 0x1 ;  /* 0x00005a00000c8a11 */ /* 0x000fc600078c08ff */
[----:B------:R3:W-:Y:S01]  /*2660*/  @!P1 LDGSTS.E.BYPASS.LTC128B.128 [R233+0x7800], [R6.64+0x80] ;  /* 0x0780008006e99fae */ /* 0x0007e2000b901d52 */
[----:B------:R-:W-:Y:S02]  /*2670*/  @!P0 LEA.HI.X R13, R0, c[0x0][0x16c], R13, 0x1, P6 ;  /* 0x00005b00000d8a11 */ /* 0x000fe400030f0c0d */
[----:B------:R-:W-:Y:S01]  /*2680*/  @!P3 IADD3 R0, P1, R4, UR26, RZ ;  /* 0x0000001a0400bc10 */ /* 0x000fe2000ff3e0ff */
[----:B------:R-:W-:Y:S01]  /*2690*/  STL.64 [R1+0x60], R34 ;  /* 0x0000602201007387 */ /* 0x000fe20000100a00 */
[----:B-1----:R-:W-:Y:S01]  /*26a0*/  LEA.HI R11, R29, R140, RZ, 0x4 ;  /* 0x0000008c1d0b7211 */ /* 0x002fe200078f20ff */
[----:B------:R-:W-:Y:S02]  /*26b0*/  VOTEU.ALL UP0, P2 ;  /* 0x00000000003f7886 */ /* 0x000fe40001000000 */
[----:B------:R-:W-:Y:S01]  /*26c0*/  STL.64 [R1+0x58], R164 ;  /* 0x000058a401007387 */ /* 0x000fe20000100a00 */
[----:B------:R-:W-:-:S04]  /*26d0*/  SHF.R.S32.HI R14, RZ, 0x4, R11 ;  /* 0x00000004ff0e7819 */ /* 0x000fc8000001140b */
[----:B------:R-:W-:-:S04]  /*26e0*/  LEA.HI R10, R11, R14, RZ, 0x1 ;  /* 0x0000000e0b0a7211 */ /* 0x000fc800078f08ff */
[----:B------:R-:W-:-:S05]  /*26f0*/  LOP3.LUT R10, R10, 0xfffffffe, RZ, 0xc0, !PT ;  /* 0xfffffffe0a0a7812 */ /* 0x000fca00078ec0ff */
[----:B-----5:R-:W-:Y:S02]  /*2700*/  IMAD.IADD R16, R14, 0x1, -R10 ;  /* 0x000000010e107824 */ /* 0x020fe400078e0a0a */
[----:B------:R-:W-:Y:S02]  /*2710*/  IMAD.SHL.U32 R10, R28, 0x40, RZ ;  /* 0x000000401c0a7824 */ /* 0x000fe400078e00ff */
[----:B------:R-:W-:Y:S01]  /*2720*/  IMAD.U32 R14, RZ, RZ, UR6 ;  /* 0x00000006ff0e7e24 */ /* 0x000fe2000f8e00ff */
[----:B---3--:R-:W-:Y:S01]  /*2730*/  @!P4 LEA R6, P6, R4, c[0x0][0x168], 0x1 ;  /* 0x00005a000406ca11 */ /* 0x008fe200078c08ff */
[----:B------:R-:W-:Y:S01]  /*2740*/  IMAD.U32 R7, RZ, RZ, UR4 ;  /* 0x00000004ff077e24 */ /* 0x000fe2000f8e00ff */
[----:B------:R-:W-:Y:S01]  /*2750*/  LOP3.LUT R10, R10, 0x1c0, RZ, 0xc0, !PT ;  /* 0x000001c00a0a7812 */ /* 0x000fe200078ec0ff */
[----:B------:R-:W-:Y:S02]  /*2760*/  @!UP0 UIMAD UR4, UR7, 0x30, URZ ;  /* 0x00000030070488a4 */ /* 0x000fe4000f8e023f */
[----:B------:R-:W-:Y:S01]  /*2770*/  UISETP.GT.AND UP0, UPT, UR22, UR9, UPT ;  /* 0x000000091600728c */ /* 0x000fe2000bf04270 */
[----:B--2---:R-:W-:-:S02]  /*2780*/  @!P3 IADD3.X R9, R5, UR27, R7, P1, !PT ;  /* 0x0000001b0509bc10 */ /* 0x004fc40008ffe407 */
[----:B------:R-:W-:Y:S02]  /*2790*/  @!P4 LEA.HI.X R7, R4, c[0x0][0x16c], R5, 0x1, P6 ;  /* 0x00005b000407ca11 */ /* 0x000fe400030f0c05 */
[C---:B------:R-:W-:Y:S02]  /*27a0*/  @!P3 LEA R8, P6, R0.reuse, c[0x0][0x168], 0x1 ;  /* 0x00005a000008ba11 */ /* 0x040fe400078c08ff */
[----:B------:R-:W-:Y:S01]  /*27b0*/  ISETP.GE.AND P1, PT, R27, UR17, PT ;  /* 0x000000111b007c0c */ /* 0x000fe2000bf26270 */
[----:B------:R1:W-:Y:S01]  /*27c0*/  @!P4 LDGSTS.E.BYPASS.LTC128B.128 [R233+0x8000], [R6.64] ;  /* 0x0800000006e9cfae */ /* 0x0003e2000b901d52 */
[----:B------:R-:W-:Y:S02]  /*27d0*/  @!P3 LEA.HI.X R9, R0, c[0x0][0x16c], R9, 0x1, P6 ;  /* 0x00005b000009ba11 */ /* 0x000fe400030f0c09 */
[----:B------:R-:W-:Y:S01]  /*27e0*/  LOP3.LUT R0, R11, 0xfffffff0, RZ, 0xc0, !PT ;  /* 0xfffffff00b007812 */ /* 0x000fe200078ec0ff */
[----:B------:R1:W-:Y:S01]  /*27f0*/  @!P4 LDGSTS.E.BYPASS.LTC128B.128 [R233+0xa000], [R6.64+0x80] ;  /* 0x0a00008006e9cfae */ /* 0x0003e2000b901d52 */
[C---:B------:R-:W-:Y:S01]  /*2800*/  IMAD.SHL.U32 R11, R2.reuse, 0x8, RZ ;  /* 0x00000008020b7824 */ /* 0x040fe200078e00ff */
[----:B------:R-:W-:-:S02]  /*2810*/  ISETP.GE.AND P4, PT, R2, UR17, PT ;  /* 0x0000001102007c0c */ /* 0x000fc4000bf86270 */
[----:B------:R-:W-:Y:S01]  /*2820*/  IMAD.IADD R0, R140, 0x1, -R0 ;  /* 0x000000018c007824 */ /* 0x000fe200078e0a00 */
[----:B------:R2:W-:Y:S01]  /*2830*/  @!P0 LDGSTS.E.BYPASS.LTC128B.128 [R233+0x8800], [R12.64] ;  /* 0x088000000ce98fae */ /* 0x0005e2000b901d52 */
[----:B------:R-:W-:Y:S02]  /*2840*/  LOP3.LUT R11, R10, 0x8, R11, 0xf8, !PT ;  /* 0x000000080a0b7812 */ /* 0x000fe400078ef80b */
[----:B------:R-:W-:Y:S01]  /*2850*/  SHF.R.U32.HI R10, RZ, 0x3, R10 ;  /* 0x00000003ff0a7819 */ /* 0x000fe2000001160a */
[----:B------:R2:W-:Y:S01]  /*2860*/  @!P0 LDGSTS.E.BYPASS.LTC128B.128 [R233+0xa800], [R12.64+0x80] ;  /* 0x0a8000800ce98fae */ /* 0x0005e2000b901d52 */
[----:B------:R-:W-:Y:S02]  /*2870*/  SHF.R.S32.HI R17, RZ, 0x1f, R0 ;  /* 0x0000001fff117819 */ /* 0x000fe40000011400 */
[----:B------:R-:W-:Y:S01]  /*2880*/  LOP3.LUT R11, R11, R10, RZ, 0x3c, !PT ;  /* 0x0000000a0b0b7212 */ /* 0x000fe200078e3cff */
[----:B------:R3:W-:Y:S01]  /*2890*/  @!P3 LDGSTS.E.BYPASS.LTC128B.128 [R233+0x9000], [R8.64] ;  /* 0x0900000008e9bfae */ /* 0x0007e2000b901d52 */
[----:B------:R-:W-:-:S02]  /*28a0*/  LEA.HI R17, R17, R0, RZ, 0x3 ;  /* 0x0000000011117211 */ /* 0x000fc400078f18ff */
[----:B------:R-:W-:Y:S01]  /*28b0*/  ISETP.GE.AND P0, PT, R30, UR17, PT ;  /* 0x000000111e007c0c */ /* 0x000fe2000bf06270 */
[----:B------:R3:W-:Y:S01]  /*28c0*/  @!P3 LDGSTS.E.BYPASS.LTC128B.128 [R233+0xb000], [R8.64+0x80] ;  /* 0x0b00008008e9bfae */ /* 0x0007e2000b901d52 */
[----:B------:R-:W-:Y:S02]  /*28d0*/  ULDC UR17, c[0x0][0x2e4] ;  /* 0x0000b90000117ab9 */ /* 0x000fe40000000800 */
[----:B------:R-:W-:Y:S01]  /*28e0*/  UIADD3 UR17, UR14, -UR17, -UR16 ;  /* 0x800000110e117290 */ /* 0x000fe2000fffe810 */
[----:B-1----:R-:W-:-:S04]  /*28f0*/  IMAD.WIDE.U32 R6, R2, c[0x0][0x1a0], R32 ;  /* 0x0000680002067a25 */ /* 0x002fc800078e0020 */
[----:B------:R-:W-:Y:S01]  /*2900*/  @!P2 IMAD.WIDE.U32 R2, R14, 0x30, R4 ;  /* 0x000000300e02a825 */ /* 0x000fe200078e0004 */
[----:B------:R-:W-:Y:S02]  /*2910*/  LOP3.LUT R5, R17, 0xfffffff8, RZ, 0xc0, !PT ;  /* 0xfffffff811057812 */ /* 0x000fe400078ec0ff */
[----:B------:R-:W-:Y:S01]  /*2920*/  IADD3 R4, P6, R6, UR24, RZ ;  /* 0x0000001806047c10 */ /* 0x000fe2000ffde0ff */
[----:B------:R-:W-:Y:S02]  /*2930*/  IMAD R6, R25, c[0x0][0x1b8], RZ ;  /* 0x00006e0019067a24 */ /* 0x000fe400078e02ff */
[----:B----4-:R-:W-:Y:S01]  /*2940*/  IMAD.IADD R18, R0, 0x1, -R5 ;  /* 0x0000000100127824 */ /* 0x010fe200078e0a05 */
[----:B------:R-:W-:Y:S01]  /*2950*/  IADD3.X R5, R7, UR21, R15, P6, !PT ;  /* 0x0000001507057c10 */ /* 0x000fe2000b7fe40f */
[----:B------:R-:W-:Y:S01]  /*2960*/  IMAD R10, R22, c[0x0][0x1bc], R6 ;  /* 0x00006f00160a7a24 */ /* 0x000fe200078e0206 */
[----:B------:R-:W-:Y:S01]  /*2970*/  @!P2 IADD3 R0, R3, UR4, RZ ;  /* 0x000000040300ac10 */ /* 0x000fe2000fffe0ff */
[----:B------:R-:W-:Y:S01]  /*2980*/  ULDC.64 UR4, c[0x0][0x1a0] ;  /* 0x0000680000047ab9 */ /* 0x000fe20000000a00 */
[----:B------:R-:W-:Y:S01]  /*2990*/  @!P2 LEA R6, P6, R2, c[0x0][0x168], 0x1 ;  /* 0x00005a000206aa11 */ /* 0x000fe200078c08ff */
[----:B------:R-:W-:Y:S01]  /*29a0*/  USHF.L.U64.HI UR12, UR4, UR12, UR5 ;  /* 0x0000000c040c7299 */ /* 0x000fe20008010205 */
[----:B------:R-:W-:Y:S01]  /*29b0*/  IMAD.WIDE.U32 R26, R22, c[0x0][0x1b8], R4 ;  /* 0x00006e00161a7a25 */ /* 0x000fe200078e0004 */
[----:B------:R-:W-:Y:S01]  /*29c0*/  USHF.L.U32 UR15, UR4, 0x6, URZ ;  /* 0x00000006040f7899 */ /* 0x000fe2000800063f */
[----:B------:R-:W-:Y:S01]  /*29d0*/  @!P2 LEA.HI.X R7, R2, c[0x0][0x16c], R0, 0x1, P6 ;  /* 0x00005b000207aa11 */ /* 0x000fe200030f0c00 */
[----:B------:R-:W-:Y:S01]  /*29e0*/  UIMAD UR5, UR12, UR22, URZ ;  /* 0x000000160c0572a4 */ /* 0x000fe2000f8e023f */
[----:B------:R-:W-:Y:S01]  /*29f0*/  IMAD.U32 R2, RZ, RZ, UR22 ;  /* 0x00000016ff027e24 */ /* 0x000fe2000f8e00ff */
[----:B------:R-:W-:Y:S01]  /*2a00*/  STL.64 [R1+0x80], R26 ;  /* 0x0000801a01007387 */ /* 0x000fe20000100a00 */
[----:B------:R-:W-:Y:S01]  /*2a10*/  IMAD.IADD R21, R27, 0x1, R10 ;  /* 0x000000011b157824 */ /* 0x000fe200078e020a */
[----:B------:R-:W-:Y:S01]  /*2a20*/  UIMAD UR5, UR20, UR15, UR5 ;  /* 0x0000000f140572a4 */ /* 0x000fe2000f8e0205 */
[----:B------:R-:W-:Y:S01]  /*2a30*/  IMAD.MOV.U32 R20, RZ, RZ, R26 ;  /* 0x000000ffff147224 */ /* 0x000fe200078e001a */
[----:B------:R1:W-:Y:S01]  /*2a40*/  @!P2 LDGSTS.E.BYPASS.LTC128B.128 [R233+0x9800], [R6.64] ;  /* 0x0980000006e9afae */ /* 0x0003e2000b901d52 */
[----:B------:R-:W-:Y:S01]  /*2a50*/  UIMAD.WIDE.U32 UR20, UR4, 0x20, URZ ;  /* 0x00000020041478a5 */ /* 0x000fe2000f8e003f */
[----:B------:R-:W-:-:S02]  /*2a60*/  IMAD.U32 R4, RZ, RZ, UR4 ;  /* 0x00000004ff047e24 */ /* 0x000fc4000f8e00ff */
[----:B------:R1:W-:Y:S01]  /*2a70*/  @!P2 LDGSTS.E.BYPASS.LTC128B.128 [R233+0xb800], [R6.64+0x80] ;  /* 0x0b80008006e9afae */ /* 0x0003e2000b901d52 */
[----:B------:R-:W-:-:S03]  /*2a80*/  IMAD.WIDE.U32 R2, R2, UR15, R20 ;  /* 0x0000000f02027c25 */ /* 0x000fc6000f8e0014 */
[----:B------:R-:W0:Y:S01]  /*2a90*/  LDGDEPBAR ;  /* 0x00000000000079af */ /* 0x000e220000000000 */
[----:B--2---:R-:W-:Y:S01]  /*2aa0*/  IMAD.MOV.U32 R12, RZ, RZ, c[0x0][0x1a4] ;  /* 0x00006900ff0c7624 */ /* 0x004fe200078e00ff */
[----:B------:R-:W-:Y:S01]  /*2ab0*/  IADD3 R3, R3, UR5, RZ ;  /* 0x0000000503037c10 */ /* 0x000fe2000fffe0ff */
[----:B------:R-:W-:Y:S01]  /*2ac0*/  IMAD.SHL.U32 R10, R16, 0x8, RZ ;  /* 0x00000008100a7824 */ /* 0x000fe200078e00ff */
[----:B---3--:R-:W-:Y:S01]  /*2ad0*/  @!P4 LEA R8, P6, R2, c[0x0][0x170], 0x1 ;  /* 0x00005c000208ca11 */ /* 0x008fe200078c08ff */
[----:B------:R-:W-:Y:S01]  /*2ae0*/  IMAD.SHL.U32 R14, R12, 0x20, RZ ;  /* 0x000000200c0e7824 */ /* 0x000fe200078e00ff */
[----:B------:R-:W-:Y:S01]  /*2af0*/  @!P1 IADD3 R13, P2, R2, UR20, RZ ;  /* 0x00000014020d9c10 */ /* 0x000fe2000ff5e0ff */
[----:B------:R-:W-:Y:S01]  /*2b00*/  @!P0 IMAD.WIDE.U32 R4, R4, 0x30, R2 ;  /* 0x0000003004048825 */ /* 0x000fe200078e0002 */
[----:B------:R-:W-:Y:S01]  /*2b10*/  @!P4 LEA.HI.X R9, R2, c[0x0][0x174], R3, 0x1, P6 ;  /* 0x00005d000209ca11 */ /* 0x000fe200030f0c03 */
[----:B------:R-:W-:Y:S01]  /*2b20*/  STL.64 [R1+0x78], R20 ;  /* 0x0000781401007387 */ /* 0x000fe20000100a00 */
[----:B------:R-:W-:Y:S01]  /*2b30*/  UIADD3 UR20, UR14, 0x1, -UR16 ;  /* 0x000000010e147890 */ /* 0x000fe2000fffe810 */
[----:B------:R-:W-:Y:S01]  /*2b40*/  IMAD R0, R16, 0x200, R11 ;  /* 0x0000020010007824 */ /* 0x000fe200078e020b */
[----:B------:R-:W-:-:S02]  /*2b50*/  ULDC UR5, c[0x0][0x2e8] ;  /* 0x0000ba0000057ab9 */ /* 0x000fc40000000800 */
[----:B------:R-:W-:Y:S01]  /*2b60*/  UIADD3 UR5, UR20, UR5, URZ ;  /* 0x0000000514057290 */ /* 0x000fe2000fffe03f */
[----:B------:R-:W-:-:S05]  /*2b70*/  IMAD.SHL.U32 R212, R0, 0x2, RZ ;  /* 0x0000000200d47824 */ /* 0x000fca00078e00ff */
[C---:B------:R-:W-:Y:S02]  /*2b80*/  IADD3 R0, R212.reuse, 0x8000, RZ ;  /* 0x00008000d4007810 */ /* 0x040fe40007ffe0ff */
[----:B------:R-:W-:Y:S01]  /*2b90*/  IADD3 R223, R212, 0x8020, RZ ;  /* 0x00008020d4df7810 */ /* 0x000fe20007ffe0ff */
[----:B-1----:R-:W-:Y:S01]  /*2ba0*/  IMAD.U32 R7, RZ, RZ, UR4 ;  /* 0x00000004ff077e24 */ /* 0x002fe2000f8e00ff */
[----:B------:R-:W-:-:S04]  /*2bb0*/  DEPBAR.LE SB0, 0x0 ;  /* 0x000080000000791a */ /* 0x000fc80000000000 */
[----:B------:R-:W-:Y:S01]  /*2bc0*/  BAR.SYNC.DEFER_BLOCKING 0x0 ;  /* 0x0000000000007b1d */ /* 0x000fe20000010000 */
[----:B------:R-:W-:Y:S01]  /*2bd0*/  @!P5 LEA R7, P3, R7, R2, 0x4 ;  /* 0x000000020707d211 */ /* 0x000fe200078620ff */
[----:B------:R-:W-:Y:S02]  /*2be0*/  IMAD.SHL.U32 R2, R18, 0x40, RZ ;  /* 0x0000004012027824 */ /* 0x000fe400078e00ff */
[----:B------:R-:W-:-:S03]  /*2bf0*/  IMAD.U32 R6, RZ, RZ, UR4 ;  /* 0x00000004ff067e24 */ /* 0x000fc6000f8e00ff */
[----:B------:R-:W-:Y:S02]  /*2c00*/  LOP3.LUT R2, R2, 0x1c0, RZ, 0xc0, !PT ;  /* 0x000001c002027812 */ /* 0x000fe400078ec0ff */
[----:B------:R-:W-:Y:S01]  /*2c10*/  @!P5 LEA.HI.X R6, R6, R3, R12, 0x4, P3 ;  /* 0x000000030606d211 */ /* 0x000fe200018f240c */
[----:B------:R-:W-:Y:S01]  /*2c20*/  @!P0 IMAD R12, R12, 0x30, RZ ;  /* 0x000000300c0c8824 */ /* 0x000fe200078e02ff */
[----:B------:R-:W-:Y:S02]  /*2c30*/  LOP3.LUT R11, R2, 0x8, R10, 0xf8, !PT ;  /* 0x00000008020b7812 */ /* 0x000fe400078ef80a */
[----:B------:R-:W-:Y:S01]  /*2c40*/  SHF.R.U32.HI R10, RZ, 0x3, R2 ;  /* 0x00000003ff0a7819 */ /* 0x000fe20000011602 */
[----:B------:R-:W-:Y:S01]  /*2c50*/  @!P0 IMAD.IADD R5, R5, 0x1, R12 ;  /* 0x0000000105058824 */ /* 0x000fe200078e020c */
[----:B------:R-:W-:Y:S01]  /*2c60*/  @!P5 LEA R2, P3, R7, c[0x0][0x170], 0x1 ;  /* 0x00005c000702da11 */ /* 0x000fe200078608ff */
[----:B------:R-:W-:Y:S01]  /*2c70*/  IMAD.SHL.U32 R12, R17, 0x40, RZ ;  /* 0x00000040110c7824 */ /* 0x000fe200078e00ff */
[----:B------:R-:W-:-:S02]  /*2c80*/  LOP3.LUT R137, R11, R10, RZ, 0x3c, !PT ;  /* 0x0000000a0b897212 */ /* 0x000fc400078e3cff */
[----:B------:R-:W-:Y:S02]  /*2c90*/  @!P1 IADD3.X R11, R3, UR21, R14, P2, !PT ;  /* 0x00000015030b9c10 */ /* 0x000fe400097fe40e */
[----:B------:R-:W-:Y:S02]  /*2ca0*/  @!P5 LEA.HI.X R3, R7, c[0x0][0x174], R6, 0x1, P3 ;  /* 0x00005d000703da11 */ /* 0x000fe400018f0c06 */
[C---:B------:R-:W-:Y:S01]  /*2cb0*/  @!P1 LEA R6, P3, R13.reuse, c[0x0][0x170], 0x1 ;  /* 0x00005c000d069a11 */ /* 0x040fe200078608ff */
[----:B------:R-:W-:Y:S01]  /*2cc0*/  @P4 STS.128 [R233+0xc000], RZ ;  /* 0x00c000ffe9004388 */ /* 0x000fe20000000c00 */
[----:B------:R-:W-:Y:S02]  /*2cd0*/  @!P0 LEA R10, P2, R4, c[0x0][0x170], 0x1 ;  /* 0x00005c00040a8a11 */ /* 0x000fe400078408ff */
[----:B------:R-:W-:Y:S01]  /*2ce0*/  LOP3.LUT R136, R12, 0xfffffe00, RZ, 0xc0, !PT ;  /* 0xfffffe000c887812 */ /* 0x000fe200078ec0ff */
[----:B------:R-:W-:Y:S01]  /*2cf0*/  @P4 STS.128 [R233+0xe000], RZ ;  /* 0x00e000ffe9004388 */ /* 0x000fe20000000c00 */
[----:B------:R-:W-:-:S02]  /*2d00*/  @!P1 LEA.HI.X R7, R13, c[0x0][0x174], R11, 0x1, P3 ;  /* 0x00005d000d079a11 */ /* 0x000fc400018f0c0b */
[----:B------:R-:W-:Y:S01]  /*2d10*/  @!P0 LEA.HI.X R11, R4, c[0x0][0x174], R5, 0x1, P2 ;  /* 0x00005d00040b8a11 */ /* 0x000fe200010f0c05 */
[----:B------:R-:W-:Y:S01]  /*2d20*/  @!PT LDS RZ, [RZ] ;  /* 0x00000000fffff984 */ /* 0x000fe20000000800 */
[----:B------:R-:W-:Y:S01]  /*2d30*/  @!PT LDS RZ, [RZ] ;  /* 0x00000000fffff984 */ /* 0x000fe20000000800 */
[----:B------:R-:W-:Y:S01]  /*2d40*/  @!PT LDS RZ, [RZ] ;  /* 0x00000000fffff984 */ /* 0x000fe20000000800 */
[----:B------:R1:W-:Y:S01]  /*2d50*/  @!P4 LDGSTS.E.BYPASS.LTC128B.128 [R233+0xc000], [R8.64] ;  /* 0x0c00000008e9cfae */ /* 0x0003e2000b901d52 */
[----:B------:R-:W-:-:S03]  /*2d60*/  IMAD R4, R138, 0x400, R136 ;  /* 0x000004008a047824 */ /* 0x000fc600078e0288 */
        /* <DEDUP_REMOVED lines=16> */
[----:B------:R-:W-:Y:S04]  /*2e70*/  @P0 STS.128 [R233+0xd800], RZ ;  /* 0x00d800ffe9000388 */ /* 0x000fe80000000c00 */
[----:B------:R-:W-:Y:S01]  /*2e80*/  @P0 STS.128 [R233+0xf800], RZ ;  /* 0x00f800ffe9000388 */ /* 0x000fe20000000c00 */
[----:B--2---:R-:W-:-:S03]  /*2e90*/  IMAD.IADD R2, R137, 0x1, R4 ;  /* 0x0000000189027824 */ /* 0x004fc600078e0204 */
[----:B------:R-:W-:Y:S01]  /*2ea0*/  @!PT LDS RZ, [RZ] ;  /* 0x00000000fffff984 */ /* 0x000fe20000000800 */
[----:B------:R-:W-:Y:S01]  /*2eb0*/  @!PT LDS RZ, [RZ] ;  /* 0x00000000fffff984 */ /* 0x000fe20000000800 */
[----:B------:R-:W-:Y:S01]  /*2ec0*/  @!PT LDS RZ, [RZ] ;  /* 0x00000000fffff984 */ /* 0x000fe20000000800 */
[----:B------:R1:W-:Y:S01]  /*2ed0*/  @!P0 LDGSTS.E.BYPASS.LTC128B.128 [R233+0xd800], [R10.64] ;  /* 0x0d8000000ae98fae */ /* 0x0003e2000b901d52 */
[----:B------:R-:W-:Y:S02]  /*2ee0*/  IMAD.MOV.U32 R3, RZ, RZ, 0x10 ;  /* 0x00000010ff037424 */ /* 0x000fe400078e00ff */
[----:B------:R-:W-:Y:S01]  /*2ef0*/  IMAD.SHL.U32 R219, R2, 0x2, RZ ;  /* 0x0000000202db7824 */ /* 0x000fe200078e00ff */
[----:B------:R1:W-:Y:S01]  /*2f00*/  @!P0 LDGSTS.E.BYPASS.LTC128B.128 [R233+0xf800], [R10.64+0x80] ;  /* 0x0f8000800ae98fae */ /* 0x0003e2000b901d52 */
[----:B------:R-:W-:Y:S01]  /*2f10*/  IMAD.MOV.U32 R2, RZ, RZ, 0x20 ;  /* 0x00000020ff027424 */ /* 0x000fe200078e00ff */
[----:B------:R-:W-:Y:S02]  /*2f20*/  SEL R3, R3, 0xfffffff0, !P1 ;  /* 0xfffffff003037807 */ /* 0x000fe40004800000 */
[----:B------:R-:W-:Y:S02]  /*2f30*/  LDSM.16.M88.4 R32, [R212+0x8800] ;  /* 0x00880000d420783b */ /* 0x000fe40000000200 */
[----:B------:R-:W-:Y:S01]  /*2f40*/  SEL R2, R2, 0xffffffe0, !P2 ;  /* 0xffffffe002027807 */ /* 0x000fe20005000000 */
[----:B------:R-:W-:Y:S01]  /*2f50*/  IMAD R220, R3, 0x2, R219 ;  /* 0x0000000203dc7824 */ /* 0x000fe200078e02db */
[----:B------:R-:W-:Y:S01]  /*2f60*/  LDSM.16.M88.4 R40, [R212+0x9000] ;  /* 0x00900000d428783b */ /* 0x000fe20000000200 */
[----:B------:R-:W-:-:S02]  /*2f70*/  R2P PR, R28, 0x6 ;  /* 0x000000061c007804 */ /* 0x000fc40000000000 */
[C---:B------:R-:W-:Y:S01]  /*2f80*/  IMAD R222, R2.reuse, 0x2, R219 ;  /* 0x0000000202de7824 */ /* 0x040fe200078e02db */
[----:B---3--:R-:W2:Y:S01]  /*2f90*/  LDSM.16.M88.4 R4, [R219+0x2000] ;  /* 0x00200000db04783b */ /* 0x008ea20000000200 */
[----:B------:R-:W-:-:S03]  /*2fa0*/  IMAD R221, R2, 0x2, R220 ;  /* 0x0000000202dd7824 */ /* 0x000fc600078e02dc */
[----:B------:R-:W-:Y:S04]  /*2fb0*/  LDSM.16.M88.4 R44, [R212+0x9800] ;  /* 0x00980000d42c783b */ /* 0x000fe80000000200 */
[----:B------:R-:W-:Y:S02]  /*2fc0*/  LDSM.16.M88.4 R12, [R219] ;  /* 0x00000000db0c783b */ /* 0x000fe40000000200 */
[----:B------:R-:W-:Y:S01]  /*2fd0*/  @P1 IADD3 R223, R0, -0x20, RZ ;  /* 0xffffffe000df1810 */ /* 0x000fe20007ffe0ff */
[----:B------:R-:W-:Y:S01]  /*2fe0*/  IMAD.MOV.U32 R0, RZ, RZ, 0x40 ;  /* 0x00000040ff007424 */ /* 0x000fe200078e00ff */
[----:B------:R-:W-:Y:S02]  /*2ff0*/  LDSM.16.M88.4 R16, [R222+0x2000] ;  /* 0x00200000de10783b */ /* 0x000fe40000000200 */
[----:B------:R-:W-:-:S02]  /*3000*/  IADD3 R230, R223, 0x800, RZ ;  /* 0x00000800dfe67810 */ /* 0x000fc40007ffe0ff */
[----:B-1----:R-:W1:Y:S01]  /*3010*/  LDSM.16.M88.4 R8, [R212+0x8000] ;  /* 0x00800000d408783b */ /* 0x002e620000000200 */
[----:B------:R-:W-:Y:S02]  /*3020*/  SEL R0, R0, 0xffffffc0, !P2 ;  /* 0xffffffc000007807 */ /* 0x000fe40005000000 */
[C---:B------:R-:W-:Y:S01]  /*3030*/  IADD3 R229, R223.reuse, 0x1000, RZ ;  /* 0x00001000dfe57810 */ /* 0x040fe20007ffe0ff */
[----:B------:R-:W-:Y:S01]  /*3040*/  LDSM.16.M88.4 R28, [R223+0x1000] ;  /* 0x00100000df1c783b */ /* 0x000fe20000000200 */
[C---:B------:R-:W-:Y:S01]  /*3050*/  IADD3 R228, R223.reuse, 0x1800, RZ ;  /* 0x00001800dfe47810 */ /* 0x040fe20007ffe0ff */
[----:B------:R-:W-:Y:S01]  /*3060*/  IMAD.IADD R218, R212, 0x1, R0 ;  /* 0x00000001d4da7824 */ /* 0x000fe200078e0200 */
[----:B------:R-:W-:Y:S01]  /*3070*/  IADD3 R227, R223, 0x2000, RZ ;  /* 0x00002000dfe37810 */ /* 0x000fe20007ffe0ff */
[----:B------:R-:W-:Y:S01]  /*3080*/  LDSM.16.M88.4 R36, [R223] ;  /* 0x00000000df24783b */ /* 0x000fe20000000200 */
[----:B------:R-:W-:Y:S01]  /*3090*/  IMAD.IADD R217, R0, 0x1, R223 ;  /* 0x0000000100d97824 */ /* 0x000fe200078e02df */
[----:B------:R-:W-:-:S02]  /*30a0*/  LOP3.LUT R0, R139, 0xffffffe0, RZ, 0xc0, !PT ;  /* 0xffffffe08b007812 */ /* 0x000fc400078ec0ff */
[----:B------:R-:W-:Y:S01]  /*30b0*/  LDSM.16.M88.4 R20, [R223+0x800] ;  /* 0x00080000df14783b */ /* 0x000fe20000000200 */
[C---:B------:R-:W-:Y:S02]  /*30c0*/  IADD3 R226, R223.reuse, 0x2800, RZ ;  /* 0x00002800dfe27810 */ /* 0x040fe40007ffe0ff */
[C---:B------:R-:W-:Y:S01]  /*30d0*/  IMAD.IADD R0, R140.reuse, 0x1, -R0 ;  /* 0x000000018c007824 */ /* 0x040fe200078e0a00 */
[----:B------:R-:W-:Y:S01]  /*30e0*/  LDSM.16.M88.4 R24, [R223+0x1800] ;  /* 0x00180000df18783b */ /* 0x000fe20000000200 */
[----:B------:R-:W-:Y:S01]  /*30f0*/  IMAD.SHL.U32 R140, R140, 0x2, RZ ;  /* 0x000000028c8c7824 */ /* 0x000fe200078e00ff */
[C---:B------:R-:W-:Y:S02]  /*3100*/  IADD3 R225, R223.reuse, 0x3000, RZ ;  /* 0x00003000dfe17810 */ /* 0x040fe40007ffe0ff */
[----:B------:R-:W-:Y:S01]  /*3110*/  LDSM.16.M88.4 R96, [R218+0x9000] ;  /* 0x00900000da60783b */ /* 0x000fe20000000200 */
[----:B------:R-:W-:Y:S02]  /*3120*/  IADD3 R224, R223, 0x3800, RZ ;  /* 0x00003800dfe07810 */ /* 0x000fe40007ffe0ff */
[----:B------:R-:W-:Y:S01]  /*3130*/  LOP3.LUT R142, R140, 0x6, RZ, 0xc0, !PT ;  /* 0x000000068c8e7812 */ /* 0x000fe200078ec0ff */
[C---:B--2---:R-:W-:Y:S01]  /*3140*/  HMMA.16816.F32.BF16 R52, R4.reuse, R32, RZ ;  /* 0x000000200434723c */ /* 0x044fe200000418ff */
[----:B------:R-:W-:Y:S04]  /*3150*/  LDSM.16.M88.4 R60, [R218+0x8000] ;  /* 0x00800000da3c783b */ /* 0x000fe80000000200 */
[----:B------:R-:W-:Y:S03]  /*3160*/  LDSM.16.M88.4 R116, [R218+0x9800] ;  /* 0x00980000da74783b */ /* 0x000fe60000000200 */
[C---:B------:R-:W-:Y:S01]  /*3170*/  HMMA.16816.F32.BF16 R56, R4.reuse, R40, RZ ;  /* 0x000000280438723c */ /* 0x040fe200000418ff */
[----:B------:R-:W-:Y:S04]  /*3180*/  LDSM.16.M88.4 R80, [R218+0x8800] ;  /* 0x00880000da50783b */ /* 0x000fe80000000200 */
[----:B------:R-:W0:Y:S03]  /*3190*/  LDGDEPBAR ;  /* 0x00000000000079af */ /* 0x000e260000000000 */
[C---:B-1----:R-:W-:Y:S08]  /*31a0*/  HMMA.16816.F32.BF16 R48, R4.reuse, R8, RZ ;  /* 0x000000080430723c */ /* 0x042ff000000418ff */
[C---:B------:R-:W-:Y:S08]  /*31b0*/  HMMA.16816.F32.BF16 R68, R4.reuse, R10, RZ ;  /* 0x0000000a0444723c */ /* 0x040ff000000418ff */
[C---:B------:R-:W-:Y:S08]  /*31c0*/  HMMA.16816.F32.BF16 R64, R4.reuse, R44, RZ ;  /* 0x0000002c0440723c */ /* 0x040ff000000418ff */
[C---:B------:R-:W-:Y:S08]  /*31d0*/  HMMA.16816.F32.BF16 R72, R4.reuse, R34, RZ ;  /* 0x000000220448723c */ /* 0x040ff000000418ff */
[C---:B------:R-:W-:Y:S08]  /*31e0*/  HMMA.16816.F32.BF16 R100, R4.reuse, R42, RZ ;  /* 0x0000002a0464723c */ /* 0x040ff000000418ff */
[----:B------:R-:W-:Y:S01]  /*31f0*/  HMMA.16816.F32.BF16 R84, R4, R46, RZ ;  /* 0x0000002e0454723c */ /* 0x000fe200000418ff */
[----:B------:R-:W1:Y:S07]  /*3200*/  LDSM.16.M88.4 R4, [R220+0x2000] ;  /* 0x00200000dc04783b */ /* 0x000e6e0000000200 */
[C---:B------:R-:W-:Y:S08]  /*3210*/  HMMA.16816.F32.BF16 R124, R12.reuse, R8, RZ ;  /* 0x000000080c7c723c */ /* 0x040ff000000418ff */
[C---:B------:R-:W-:Y:S01]  /*3220*/  HMMA.16816.F32.BF16 R120, R12.reuse, R10, RZ ;  /* 0x0000000a0c78723c */ /* 0x040fe200000418ff */
[----:B------:R-:W2:Y:S07]  /*3230*/  LDSM.16.M88.4 R8, [R220] ;  /* 0x00000000dc08783b */ /* 0x000eae0000000200 */
[C---:B------:R-:W-:Y:S08]  /*3240*/  HMMA.16816.F32.BF16 R88, R12.reuse, R40, RZ ;  /* 0x000000280c58723c */ /* 0x040ff000000418ff */
[C---:B------:R-:W-:Y:S08]  /*3250*/  HMMA.16816.F32.BF16 R76, R12.reuse, R44, RZ ;  /* 0x0000002c0c4c723c */ /* 0x040ff000000418ff */
[C---:B------:R-:W-:Y:S08]  /*3260*/  HMMA.16816.F32.BF16 R104, R12.reuse, R32, RZ ;  /* 0x000000200c68723c */ /* 0x040ff000000418ff */
[C---:B------:R-:W-:Y:S08]  /*3270*/  HMMA.16816.F32.BF16 R92, R12.reuse, R34, RZ ;  /* 0x000000220c5c723c */ /* 0x040ff000000418ff */
[C---:B------:R-:W-:Y:S08]  /*3280*/  HMMA.16816.F32.BF16 R112, R12.reuse, R42, RZ ;  /* 0x0000002a0c70723c */ /* 0x040ff000000418ff */
[----:B------:R-:W-:Y:S08]  /*3290*/  HMMA.16816.F32.BF16 R108, R12, R46, RZ ;  /* 0x0000002e0c6c723c */ /* 0x000ff000000418ff */
[C---:B-1----:R-:W-:Y:S08]  /*32a0*/  HMMA.16816.F32.BF16 R32, R4.reuse, R28, R56 ;  /* 0x0000001c0420723c */ /* 0x042ff00000041838 */
[C---:B------:R-:W-:Y:S08]  /*32b0*/  HMMA.16816.F32.BF16 R44, R4.reuse, R36, R48 ;  /* 0x00000024042c723c */ /* 0x040ff00000041830 */
[C---:B------:R-:W-:Y:S08]  /*32c0*/  HMMA.16816.F32.BF16 R40, R4.reuse, R20, R52 ;  /* 0x000000140428723c */ /* 0x040ff00000041834 */
[C---:B------:R-:W-:Y:S08]  /*32d0*/  HMMA.16816.F32.BF16 R12, R4.reuse, R24, R64 ;  /* 0x00000018040c723c */ /* 0x040ff00000041840 */
[C---:B------:R-:W-:Y:S08]  /*32e0*/  HMMA.16816.F32.BF16 R48, R4.reuse, R38, R68 ;  /* 0x000000260430723c */ /* 0x040ff00000041844 */
[C---:B------:R-:W-:Y:S08]  /*32f0*/  HMMA.16816.F32.BF16 R52, R4.reuse, R22, R72 ;  /* 0x000000160434723c */ /* 0x040ff00000041848 */
[C---:B------:R-:W-:Y:S08]  /*3300*/  HMMA.16816.F32.BF16 R56, R4.reuse, R30, R100 ;  /* 0x0000001e0438723c */ /* 0x040ff00000041864 */
[----:B------:R-:W-:Y:S01]  /*3310*/  HMMA.16816.F32.BF16 R64, R4, R26, R84 ;  /* 0x0000001a0440723c */ /* 0x000fe20000041854 */
[----:B------:R-:W1:Y:S07]  /*3320*/  LDSM.16.M88.4 R4, [R222] ;  /* 0x00000000de04783b */ /* 0x000e6e0000000200 */
[C---:B--2---:R-:W-:Y:S08]  /*3330*/  HMMA.16816.F32.BF16 R68, R8.reuse, R36, R124 ;  /* 0x000000240844723c */ /* 0x044ff0000004187c */
[C---:B------:R-:W-:Y:S08]  /*3340*/  HMMA.16816.F32.BF16 R124, R8.reuse, R28, R88 ;  /* 0x0000001c087c723c */ /* 0x040ff00000041858 */
[C---:B------:R-:W-:Y:S08]  /*3350*/  HMMA.16816.F32.BF16 R128, R8.reuse, R24, R76 ;  /* 0x000000180880723c */ /* 0x040ff0000004184c */
[C---:B------:R-:W-:Y:S08]  /*3360*/  HMMA.16816.F32.BF16 R104, R8.reuse, R20, R104 ;  /* 0x000000140868723c */ /* 0x040ff00000041868 */
[C---:B------:R-:W-:Y:S08]  /*3370*/  HMMA.16816.F32.BF16 R72, R8.reuse, R38, R120 ;  /* 0x000000260848723c */ /* 0x040ff00000041878 */
[C---:B------:R-:W-:Y:S01]  /*3380*/  HMMA.16816.F32.BF16 R76, R8.reuse, R22, R92 ;  /* 0x00000016084c723c */ /* 0x040fe2000004185c */
[----:B------:R-:W-:Y:S07]  /*3390*/  LDSM.16.M88.4 R20, [R217+0x1800] ;  /* 0x00180000d914783b */ /* 0x000fee0000000200 */
[C---:B------:R-:W-:Y:S01]  /*33a0*/  HMMA.16816.F32.BF16 R84, R8.reuse, R30, R112 ;  /* 0x0000001e0854723c */ /* 0x040fe20000041870 */
[----:B------:R-:W-:Y:S07]  /*33b0*/  LDSM.16.M88.4 R28, [R217] ;  /* 0x00000000d91c783b */ /* 0x000fee0000000200 */
[----:B------:R-:W-:Y:S01]  /*33c0*/  HMMA.16816.F32.BF16 R88, R8, R26, R108 ;  /* 0x0000001a0858723c */ /* 0x000fe2000004186c */
[----:B------:R-:W2:Y:S04]  /*33d0*/  LDSM.16.M88.4 R8, [R221+0x2000] ;  /* 0x00200000dd08783b */ /* 0x000ea80000000200 */
[----:B------:R-:W3:Y:S03]  /*33e0*/  LDSM.16.M88.4 R24, [R217+0x1000] ;  /* 0x00100000d918783b */ /* 0x000ee60000000200 */
[C---:B------:R-:W-:Y:S01]  /*33f0*/  HMMA.16816.F32.BF16 R120, R16.reuse, R96, R32 ;  /* 0x000000601078723c */ /* 0x040fe20000041820 */
[----:B------:R-:W4:Y:S07]  /*3400*/  LDSM.16.M88.4 R32, [R217+0x800] ;  /* 0x00080000d920783b */ /* 0x000f2e0000000200 */
        /* <DEDUP_REMOVED lines=9> */
[----:B------:R-:W5:Y:S07]  /*34a0*/  LDSM.16.M88.4 R16, [R221] ;  /* 0x00000000dd10783b */ /* 0x000f6e0000000200 */
        /* <DEDUP_REMOVED lines=8> */
[----:B------:R-:W1:Y:S07]  /*3530*/  LDSM.16.M88.4 R4, [R219+0x6000] ;  /* 0x00600000db04783b */ /* 0x000e6e0000000200 */
[C---:B--2---:R-:W-:Y:S01]  /*3540*/  HMMA.16816.F32.BF16 R104, R8.reuse, R30, R48 ;  /* 0x0000001e0868723c */ /* 0x044fe20000041830 */
[----:B------:R-:W2:Y:S07]  /*3550*/  LDSM.16.M88.4 R48, [R212+0xb800] ;  /* 0x00b80000d430783b */ /* 0x000eae0000000200 */
[C---:B---3--:R-:W-:Y:S08]  /*3560*/  HMMA.16816.F32.BF16 R128, R8.reuse, R24, R120 ;  /* 0x000000180880723c */ /* 0x048ff00000041878 */
[C---:B------:R-:W-:Y:S01]  /*3570*/  HMMA.16816.F32.BF16 R120, R8.reuse, R22, R12 ;  /* 0x000000160878723c */ /* 0x040fe2000004180c */
[----:B------:R-:W3:Y:S07]  /*3580*/  LDSM.16.M88.4 R12, [R219+0x4000] ;  /* 0x00400000db0c783b */ /* 0x000eee0000000200 */
[C---:B----4-:R-:W-:Y:S01]  /*3590*/  HMMA.16816.F32.BF16 R112, R8.reuse, R34, R44 ;  /* 0x000000220870723c */ /* 0x050fe2000004182c */
[----:B------:R-:W4:Y:S07]  /*35a0*/  LDSM.16.M88.4 R44, [R212+0xa800] ;  /* 0x00a80000d42c783b */ /* 0x000f2e0000000200 */
[C---:B------:R-:W-:Y:S01]  /*35b0*/  HMMA.16816.F32.BF16 R124, R8.reuse, R26, R36 ;  /* 0x0000001a087c723c */ /* 0x040fe20000041824 */
[----:B------:R-:W-:Y:S07]  /*35c0*/  LDSM.16.M88.4 R36, [R223+0x2000] ;  /* 0x00200000df24783b */ /* 0x000fee0000000200 */
[C---:B------:R-:W-:Y:S08]  /*35d0*/  HMMA.16816.F32.BF16 R116, R8.reuse, R32, R108 ;  /* 0x000000200874723c */ /* 0x040ff0000004186c */
[C---:B------:R-:W-:Y:S08]  /*35e0*/  HMMA.16816.F32.BF16 R96, R8.reuse, R28, R100 ;  /* 0x0000001c0860723c */ /* 0x040ff00000041864 */
[----:B------:R-:W-:Y:S08]  /*35f0*/  HMMA.16816.F32.BF16 R132, R8, R20, R132 ;  /* 0x000000140884723c */ /* 0x000ff00000041884 */
[C---:B-----5:R-:W-:Y:S08]  /*3600*/  HMMA.16816.F32.BF16 R108, R16.reuse, R28, R56 ;  /* 0x0000001c106c723c */ /* 0x060ff00000041838 */
[C---:B------:R-:W-:Y:S08]  /*3610*/  HMMA.16816.F32.BF16 R8, R16.reuse, R34, R64 ;  /* 0x000000221008723c */ /* 0x040ff00000041840 */
[C---:B------:R-:W-:Y:S01]  /*3620*/  HMMA.16816.F32.BF16 R100, R16.reuse, R30, R72 ;  /* 0x0000001e1064723c */ /* 0x040fe20000041848 */
[----:B------:R-:W-:Y:S07]  /*3630*/  LDSM.16.M88.4 R28, [R223+0x3000] ;  /* 0x00300000df1c783b */ /* 0x000fee0000000200 */
[C---:B------:R-:W-:Y:S08]  /*3640*/  HMMA.16816.F32.BF16 R64, R16.reuse, R20, R92 ;  /* 0x000000141040723c */ /* 0x040ff0000004185c */
[C---:B------:R-:W-:Y:S01]  /*3650*/  HMMA.16816.F32.BF16 R80, R16.reuse, R32, R68 ;  /* 0x000000201050723c */ /* 0x040fe20000041844 */
[----:B------:R-:W-:Y:S07]  /*3660*/  LDSM.16.M88.4 R32, [R223+0x2800] ;  /* 0x00280000df20783b */ /* 0x000fee0000000200 */
[C---:B------:R-:W-:Y:S08]  /*3670*/  HMMA.16816.F32.BF16 R76, R16.reuse, R24, R60 ;  /* 0x00000018104c723c */ /* 0x040ff0000004183c */
[C---:B------:R-:W-:Y:S01]  /*3680*/  HMMA.16816.F32.BF16 R72, R16.reuse, R26, R84 ;  /* 0x0000001a1048723c */ /* 0x040fe20000041854 */
[----:B------:R-:W-:Y:S07]  /*3690*/  LDSM.16.M88.4 R24, [R223+0x3800] ;  /* 0x00380000df18783b */ /* 0x000fee0000000200 */
[----:B------:R-:W-:Y:S01]  /*36a0*/  HMMA.16816.F32.BF16 R20, R16, R22, R88 ;  /* 0x000000161014723c */ /* 0x000fe20000041858 */
[----:B------:R-:W5:Y:S07]  /*36b0*/  LDSM.16.M88.4 R16, [R220+0x6000] ;  /* 0x00600000dc10783b */ /* 0x000f6e0000000200 */
[C---:B-1----:R-:W-:Y:S08]  /*36c0*/  HMMA.16816.F32.BF16 R56, R4.reuse, R42, R104 ;  /* 0x0000002a0438723c */ /* 0x042ff00000041868 */
[C---:B------:R-:W-:Y:S08]  /*36d0*/  HMMA.16816.F32.BF16 R104, R4.reuse, R54, R124 ;  /* 0x000000360468723c */ /* 0x040ff0000004187c */
[----:B--2---:R-:W-:Y:S08]  /*36e0*/  HMMA.16816.F32.BF16 R124, R4, R50, R120 ;  /* 0x00000032047c723c */ /* 0x004ff00000041878 */
[C---:B---3--:R-:W-:Y:S08]  /*36f0*/  HMMA.16816.F32.BF16 R120, R12.reuse, R40, R108 ;  /* 0x000000280c78723c */ /* 0x048ff0000004186c */
[----:B----4-:R-:W-:Y:S01]  /*3700*/  HMMA.16816.F32.BF16 R108, R12, R46, R8 ;  /* 0x0000002e0c6c723c */ /* 0x010fe20000041808 */
[----:B------:R-:W1:Y:S07]  /*3710*/  LDSM.16.M88.4 R8, [R220+0x4000] ;  /* 0x00400000dc08783b */ /* 0x000e6e0000000200 */
[C---:B------:R-:W-:Y:S08]  /*3720*/  HMMA.16816.F32.BF16 R60, R4.reuse, R40, R96 ;  /* 0x00000028043c723c */ /* 0x040ff00000041860 */
        /* <DEDUP_REMOVED lines=10> */
[C---:B------:R-:W-:Y:S08]  /*37d0*/  HMMA.16816.F32.BF16 R96, R12.reuse, R54, R72 ;  /* 0x000000360c60723c */ /* 0x040ff00000041848 */
[C---:B------:R-:W-:Y:S08]  /*37e0*/  HMMA.16816.F32.BF16 R88, R12.reuse, R48, R64 ;  /* 0x000000300c58723c */ /* 0x040ff00000041840 */
[----:B------:R-:W-:Y:S01]  /*37f0*/  HMMA.16816.F32.BF16 R12, R12, R50, R20 ;  /* 0x000000320c0c723c */ /* 0x000fe20000041814 */
[----:B------:R-:W2:Y:S07]  /*3800*/  LDSM.16.M88.4 R20, [R222+0x4000] ;  /* 0x00400000de14783b */ /* 0x000eae0000000200 */
[C---:B-----5:R-:W-:Y:S08]  /*3810*/  HMMA.16816.F32.BF16 R76, R16.reuse, R36, R60 ;  /* 0x00000024104c723c */ /* 0x060ff0000004183c */
        /* <DEDUP_REMOVED lines=8> */
[----:B------:R-:W-:Y:S08]  /*38a0*/  HMMA.16816.F32.BF16 R48, R16, R26, R124 ;  /* 0x0000001a1030723c */ /* 0x000ff0000004187c */
[C---:B-1----:R-:W-:Y:S08]  /*38b0*/  HMMA.16816.F32.BF16 R16, R8.reuse, R36, R120 ;  /* 0x000000240810723c */ /* 0x042ff00000041878 */
[C---:B------:R-:W-:Y:S08]  /*38c0*/  HMMA.16816.F32.BF16 R120, R8.reuse, R24, R88 ;  /* 0x000000180878723c */ /* 0x040ff00000041858 */
[----:B------:R-:W-:Y:S01]  /*38d0*/  HMMA.16816.F32.BF16 R124, R8, R26, R12 ;  /* 0x0000001a087c723c */ /* 0x000fe2000004180c */
[----:B------:R-:W-:Y:S04]  /*38e0*/  LDSM.16.M88.4 R24, [R217+0x2000] ;  /* 0x00200000d918783b */ /* 0x000fe80000000200 */
[----:B------:R-:W1:Y:S03]  /*38f0*/  LDSM.16.M88.4 R12, [R221+0x4000] ;  /* 0x00400000dd0c783b */ /* 0x000e660000000200 */
[----:B--2---:R-:W-:Y:S08]  /*3900*/  HMMA.16816.F32.BF16 R16, R20, R40, R16 ;  /* 0x000000281410723c */ /* 0x004ff00000041810 */
        /* <DEDUP_REMOVED lines=8> */
[C---:B---3--:R-:W-:Y:S08]  /*3990*/  HMMA.16816.F32.BF16 R88, R4.reuse, R84, R60 ;  /* 0x000000540458723c */ /* 0x048ff0000004183c */
[C---:B------:R-:W-:Y:S08]  /*39a0*/  HMMA.16816.F32.BF16 R96, R4.reuse, R86, R56 ;  /* 0x000000560460723c */ /* 0x040ff00000041838 */
[C---:B----4-:R-:W-:Y:S08]  /*39b0*/  HMMA.16816.F32.BF16 R116, R4.reuse, R92, R52 ;  /* 0x0000005c0474723c */ /* 0x050ff00000041834 */
[----:B------:R-:W-:Y:S07]  /*39c0*/  HMMA.16816.F32.BF16 R112, R4, R94, R48 ;  /* 0x0000005e0470723c */ /* 0x000fee0000041830 */
[----:B------:R-:W-:Y:S01]  /*39d0*/  SHF.R.S32.HI R4, RZ, 0x1f, R0 ;  /* 0x0000001fff047819 */ /* 0x000fe20000011400 */
[----:B------:R-:W-:Y:S01]  /*39e0*/  HMMA.16816.F32.BF16 R108, R8, R34, R108 ;  /* 0x00000022086c723c */ /* 0x000fe2000004186c */
[----:B------:R-:W2:Y:S01]  /*39f0*/  LDSM.16.M88.4 R8, [R221+0x6000] ;  /* 0x00600000dd08783b */ /* 0x000ea20000000200 */
[----:B------:R-:W-:-:S02]  /*3a00*/  LEA R5, R138, UR13, 0x4 ;  /* 0x0000000d8a057c11 */ /* 0x000fc4000f8e20ff */
[----:B------:R-:W-:Y:S01]  /*3a10*/  LEA.HI R0, R4, R0, RZ, 0x2 ;  /* 0x0000000004007211 */ /* 0x000fe200078f10ff */
[----:B------:R-:W-:-:S03]  /*3a20*/  IMAD.U32 R4, RZ, RZ, UR22 ;  /* 0x00000016ff047e24 */ /* 0x000fc6000f8e00ff */
[----:B------:R-:W-:Y:S01]  /*3a30*/  SHF.R.S32.HI R141, RZ, 0x2, R0 ;  /* 0x00000002ff8d7819 */ /* 0x000fe20000011400 */
[----:B-1----:R-:W-:Y:S01]  /*3a40*/  HMMA.16816.F32.BF16 R32, R12, R24, R16 ;  /* 0x000000180c20723c */ /* 0x002fe20000041810 */
[----:B------:R-:W-:Y:S02]  /*3a50*/  IMAD R4, R4, 0x40, R142 ;  /* 0x0000004004047824 */ /* 0x000fe400078e028e */
[----:B------:R-:W-:Y:S01]  /*3a60*/  IMAD.IADD R0, R136, 0x1, R137 ;  /* 0x0000000188007824 */ /* 0x000fe200078e0289 */
[----:B------:R-:W-:Y:S01]  /*3a70*/  STL [R1+0x98], R141 ;  /* 0x0000988d01007387 */ /* 0x000fe20000100800 */
[----:B------:R-:W-:Y:S01]  /*3a80*/  IMAD.IADD R5, R141, 0x1, R5 ;  /* 0x000000018d057824 */ /* 0x000fe200078e0205 */
[----:B------:R-:W-:Y:S02]  /*3a90*/  IADD3 R6, R4, 0x1, RZ ;  /* 0x0000000104067810 */ /* 0x000fe40007ffe0ff */
[----:B------:R-:W-:Y:S02]  /*3aa0*/  HMMA.16816.F32.BF16 R48, R20, R42, R36 ;  /* 0x0000002a1430723c */ /* 0x000fe40000041824 */
[----:B------:R-:W-:-:S02]  /*3ab0*/  IADD3 R17, R5, UR17, RZ ;  /* 0x0000001105117c10 */ /* 0x000fc4000fffe0ff */
[C---:B------:R-:W-:Y:S02]  /*3ac0*/  IADD3 R18, R5.reuse, UR5, RZ ;  /* 0x0000000505127c10 */ /* 0x040fe4000fffe0ff */
[C---:B------:R-:W-:Y:S02]  /*3ad0*/  IADD3 R16, R5.reuse, 0x8, RZ ;  /* 0x0000000805107810 */ /* 0x040fe40007ffe0ff */
[C---:B------:R-:W-:Y:S01]  /*3ae0*/  IADD3 R7, R5.reuse, 0x40, RZ ;  /* 0x0000004005077810 */ /* 0x040fe20007ffe0ff */
[----:B------:R-:W-:Y:S01]  /*3af0*/  HMMA.16816.F32.BF16 R52, R20, R44, R72 ;  /* 0x0000002c1434723c */ /* 0x000fe20000041848 */
[----:B------:R-:W-:Y:S02]  /*3b00*/  IADD3 R5, R5, 0x48, RZ ;  /* 0x0000004805057810 */ /* 0x000fe40007ffe0ff */
[----:B------:R-:W-:Y:S02]  /*3b10*/  IMNMX R236, RZ, R17, !PT ;  /* 0x00000011ffec7217 */ /* 0x000fe40007800200 */
[----:B------:R-:W-:-:S02]  /*3b20*/  IMNMX R240, R18, UR14, PT ;  /* 0x0000000e12f07c17 */ /* 0x000fc4000b800200 */
[C---:B------:R-:W-:Y:S01]  /*3b30*/  IADD3 R17, R16.reuse, UR17, RZ ;  /* 0x0000001110117c10 */ /* 0x040fe2000fffe0ff */
[----:B------:R-:W-:Y:S01]  /*3b40*/  HMMA.16816.F32.BF16 R44, R20, R46, R108 ;  /* 0x0000002e142c723c */ /* 0x000fe2000004186c */
[----:B------:R-:W-:Y:S02]  /*3b50*/  IADD3 R16, R16, UR5, RZ ;  /* 0x0000000510107c10 */ /* 0x000fe4000fffe0ff */
[----:B------:R-:W-:Y:S02]  /*3b60*/  IADD3 R18, R7, UR17, RZ ;  /* 0x0000001107127c10 */ /* 0x000fe4000fffe0ff */
[----:B------:R-:W-:Y:S02]  /*3b70*/  IADD3 R19, R5, UR17, RZ ;  /* 0x0000001105137c10 */ /* 0x000fe4000fffe0ff */
[----:B------:R-:W-:Y:S01]  /*3b80*/  IMNMX R235, RZ, R17, !PT ;  /* 0x00000011ffeb7217 */ /* 0x000fe20007800200 */
[----:B--2---:R-:W-:Y:S01]  /*3b90*/  HMMA.16816.F32.BF16 R36, R8, R24, R28 ;  /* 0x000000180824723c */ /* 0x004fe2000004181c */
[----:B------:R-:W-:-:S02]  /*3ba0*/  IMNMX R239, R16, UR14, PT ;  /* 0x0000000e10ef7c17 */ /* 0x000fc4000b800200 */
[----:B------:R-:W-:Y:S02]  /*3bb0*/  IMNMX R234, RZ, R18, !PT ;  /* 0x00000012ffea7217 */ /* 0x000fe40007800200 */
[----:B------:R-:W-:Y:S02]  /*3bc0*/  IMNMX R232, RZ, R19, !PT ;  /* 0x00000013ffe87217 */ /* 0x000fe40007800200 */
[----:B------:R-:W1:Y:S01]  /*3bd0*/  LDSM.16.M88.4 R16, [R217+0x2800] ;  /* 0x00280000d910783b */ /* 0x000e620000000200 */
[----:B------:R-:W-:Y:S01]  /*3be0*/  IADD3 R7, R7, UR5, RZ ;  /* 0x0000000507077c10 */ /* 0x000fe2000fffe0ff */
[----:B------:R-:W-:Y:S01]  /*3bf0*/  HMMA.16816.F32.BF16 R28, R12, R26, R48 ;  /* 0x0000001a0c1c723c */ /* 0x000fe20000041830 */
[----:B------:R-:W-:Y:S02]  /*3c00*/  ISETP.GE.AND P6, PT, R4, R240, PT ;  /* 0x000000f00400720c */ /* 0x000fe40003fc6270 */
[----:B------:R-:W-:Y:S02]  /*3c10*/  IMNMX R238, R7, UR14, PT ;  /* 0x0000000e07ee7c17 */ /* 0x000fe4000b800200 */
[----:B------:R-:W-:-:S02]  /*3c20*/  IADD3 R5, R5, UR5, RZ ;  /* 0x0000000505057c10 */ /* 0x000fc4000fffe0ff */
[C---:B------:R-:W-:Y:S01]  /*3c30*/  ISETP.GE.AND P1, PT, R4.reuse, R239, PT ;  /* 0x000000ef0400720c */ /* 0x040fe20003f26270 */
[----:B------:R-:W-:Y:S01]  /*3c40*/  HMMA.16816.F32.BF16 R40, R8, R26, R80 ;  /* 0x0000001a0828723c */ /* 0x000fe20000041850 */
[C---:B------:R-:W-:Y:S01]  /*3c50*/  ISETP.GE.AND P2, PT, R4.reuse, R238, PT ;  /* 0x000000ee0400720c */ /* 0x040fe20003f46270 */
[----:B------:R-:W2:Y:S01]  /*3c60*/  LDSM.16.M88.4 R24, [R217+0x3000] ;  /* 0x00300000d918783b */ /* 0x000ea20000000200 */
[C---:B------:R-:W-:Y:S02]  /*3c70*/  ISETP.LT.OR P6, PT, R4.reuse, R236, P6 ;  /* 0x000000ec0400720c */ /* 0x040fe400037c1670 */
[----:B------:R-:W-:Y:S02]  /*3c80*/  IMNMX R237, R5, UR14, PT ;  /* 0x0000000e05ed7c17 */ /* 0x000fe4000b800200 */
[C---:B------:R-:W-:Y:S02]  /*3c90*/  ISETP.LT.OR P1, PT, R4.reuse, R235, P1 ;  /* 0x000000eb0400720c */ /* 0x040fe40000f21670 */
[----:B------:R-:W-:-:S02]  /*3ca0*/  ISETP.LT.OR P2, PT, R4, R234, P2 ;  /* 0x000000ea0400720c */ /* 0x000fc40001741670 */
[----:B------:R-:W-:Y:S02]  /*3cb0*/  IADD3 R5, R4, 0x8, RZ ;  /* 0x0000000804057810 */ /* 0x000fe40007ffe0ff */
[C---:B------:R-:W-:Y:S02]  /*3cc0*/  ISETP.GE.AND P5, PT, R6.reuse, R240, PT ;  /* 0x000000f00600720c */ /* 0x040fe40003fa6270 */
[----:B------:R-:W-:Y:S02]  /*3cd0*/  ISETP.GE.AND P4, PT, R6, R239, PT ;  /* 0x000000ef0600720c */ /* 0x000fe40003f86270 */
[----:B------:R-:W-:Y:S02]  /*3ce0*/  FSEL R60, R32, -INF , !P6 ;  /* 0xff800000203c7808 */ /* 0x000fe40007000000 */
[C---:B------:R-:W-:Y:S02]  /*3cf0*/  ISETP.GE.AND P3, PT, R6.reuse, R238, PT ;  /* 0x000000ee0600720c */ /* 0x040fe40003f66270 */
[----:B------:R-:W-:-:S02]  /*3d00*/  ISETP.GE.AND P0, PT, R6, R237, PT ;  /* 0x000000ed0600720c */ /* 0x000fc40003f06270 */
[----:B------:R-:W-:Y:S02]  /*3d10*/  ISETP.GE.AND P6, PT, R4, R237, PT ;  /* 0x000000ed0400720c */ /* 0x000fe40003fc6270 */
[----:B------:R-:W-:Y:S02]  /*3d20*/  FSEL R73, R34, -INF , !P1 ;  /* 0xff80000022497808 */ /* 0x000fe40004800000 */
[----:B------:R-:W-:Y:S02]  /*3d30*/  FSEL R75, R36, -INF , !P2 ;  /* 0xff800000244b7808 */ /* 0x000fe40005000000 */
[C---:B------:R-:W-:Y:S01]  /*3d40*/  ISETP.GE.AND P1, PT, R5.reuse, R240, PT ;  /* 0x000000f00500720c */ /* 0x040fe20003f26270 */
[----:B-1----:R-:W-:Y:S01]  /*3d50*/  HMMA.16816.F32.BF16 R48, R12, R16, R52 ;  /* 0x000000100c30723c */ /* 0x002fe20000041834 */
[----:B------:R-:W-:Y:S02]  /*3d60*/  ISETP.GE.AND P2, PT, R5, R239, PT ;  /* 0x000000ef0500720c */ /* 0x000fe40003f46270 */
[----:B------:R-:W-:-:S02]  /*3d70*/  ISETP.LT.OR P5, PT, R6, R236, P5 ;  /* 0x000000ec0600720c */ /* 0x000fc40002fa1670 */
[CC--:B------:R-:W-:Y:S02]  /*3d80*/  ISETP.LT.OR P4, PT, R6.reuse, R235.reuse, P4 ;  /* 0x000000eb0600720c */ /* 0x0c0fe40002781670 */
[C---:B------:R-:W-:Y:S01]  /*3d90*/  ISETP.LT.OR P3, PT, R6.reuse, R234, P3 ;  /* 0x000000ea0600720c */ /* 0x040fe20001f61670 */
[----:B------:R-:W-:Y:S01]  /*3da0*/  HMMA.16816.F32.BF16 R52, R12, R18, R44 ;  /* 0x000000120c34723c */ /* 0x000fe2000004182c */
[-C--:B------:R-:W-:Y:S02]  /*3db0*/  ISETP.LT.OR P0, PT, R6, R232.reuse, P0 ;  /* 0x000000e80600720c */ /* 0x080fe40000701670 */
[C---:B------:R-:W-:Y:S02]  /*3dc0*/  ISETP.LT.OR P6, PT, R4.reuse, R232, P6 ;  /* 0x000000e80400720c */ /* 0x040fe400037c1670 */
[C---:B------:R-:W-:Y:S02]  /*3dd0*/  ISETP.LT.OR P1, PT, R5.reuse, R236, P1 ;  /* 0x000000ec0500720c */ /* 0x040fe40000f21670 */
[----:B------:R-:W-:Y:S01]  /*3de0*/  ISETP.LT.OR P2, PT, R5, R235, P2 ;  /* 0x000000eb0500720c */ /* 0x000fe20001741670 */
[----:B------:R-:W-:Y:S01]  /*3df0*/  HMMA.16816.F32.BF16 R44, R20, R86, R104 ;  /* 0x00000056142c723c */ /* 0x000fe20000041868 */
[----:B------:R-:W-:-:S02]  /*3e00*/  IADD3 R6, R4, 0x9, RZ ;  /* 0x0000000904067810 */ /* 0x000fc40007ffe0ff */
[----:B------:R-:W-:Y:S02]  /*3e10*/  FSEL R57, R33, -INF , !P5 ;  /* 0xff80000021397808 */ /* 0x000fe40006800000 */
[----:B------:R-:W-:Y:S02]  /*3e20*/  FSEL R67, R35, -INF , !P4 ;  /* 0xff80000023437808 */ /* 0x000fe40006000000 */
[----:B------:R-:W-:Y:S01]  /*3e30*/  FSEL R81, R38, -INF , !P6 ;  /* 0xff80000026517808 */ /* 0x000fe20007000000 */
[----:B------:R-:W-:Y:S01]  /*3e40*/  HMMA.16816.F32.BF16 R32, R8, R16, R68 ;  /* 0x000000100820723c */ /* 0x000fe20000041844 */
[----:B------:R-:W-:Y:S02]  /*3e50*/  FSEL R74, R37, -INF , !P3 ;  /* 0xff800000254a7808 */ /* 0x000fe40005800000 */
[----:B------:R-:W-:Y:S02]  /*3e60*/  FSEL R80, R39, -INF , !P0 ;  /* 0xff80000027507808 */ /* 0x000fe40004000000 */
[----:B------:R-:W-:-:S02]  /*3e70*/  ISETP.GE.AND P6, PT, R5, R238, PT ;  /* 0x000000ee0500720c */ /* 0x000fc40003fc6270 */
[CC--:B------:R-:W-:Y:S01]  /*3e80*/  ISETP.GE.AND P3, PT, R5.reuse, R237.reuse, PT ;  /* 0x000000ed0500720c */ /* 0x0c0fe20003f66270 */
[----:B------:R-:W-:Y:S01]  /*3e90*/  HMMA.16816.F32.BF16 R36, R20, R84, R100 ;  /* 0x000000541424723c */ /* 0x000fe20000041864 */
[----:B------:R-:W-:Y:S02]  /*3ea0*/  FSEL R59, R28, -INF , !P1 ;  /* 0xff8000001c3b7808 */ /* 0x000fe40004800000 */
[----:B------:R-:W-:Y:S02]  /*3eb0*/  FSEL R72, R30, -INF , !P2 ;  /* 0xff8000001e487808 */ /* 0x000fe40005000000 */
[C---:B------:R-:W-:Y:S02]  /*3ec0*/  ISETP.GE.AND P1, PT, R6.reuse, R238, PT ;  /* 0x000000ee0600720c */ /* 0x040fe40003f26270 */
[----:B------:R-:W-:Y:S01]  /*3ed0*/  ISETP.GE.AND P2, PT, R6, R237, PT ;  /* 0x000000ed0600720c */ /* 0x000fe20003f46270 */
[----:B--2---:R-:W-:Y:S01]  /*3ee0*/  HMMA.16816.F32.BF16 R44, R12, R26, R44 ;  /* 0x0000001a0c2c723c */ /* 0x004fe2000004182c */
[----:B------:R-:W-:-:S02]  /*3ef0*/  ISETP.LT.OR P6, PT, R5, R234, P6 ;  /* 0x000000ea0500720c */ /* 0x000fc400037c1670 */
[----:B------:R-:W-:Y:S02]  /*3f00*/  ISETP.LT.OR P3, PT, R5, R232, P3 ;  /* 0x000000e80500720c */ /* 0x000fe40001f61670 */
[----:B------:R-:W-:Y:S02]  /*3f10*/  IADD3 R5, R4, 0x10, RZ ;  /* 0x0000001004057810 */ /* 0x000fe40007ffe0ff */
[C---:B------:R-:W-:Y:S02]  /*3f20*/  ISETP.LT.OR P1, PT, R6.reuse, R234, P1 ;  /* 0x000000ea0600720c */ /* 0x040fe40000f21670 */
[C---:B------:R-:W-:Y:S02]  /*3f30*/  ISETP.LT.OR P2, PT, R6.reuse, R232, P2 ;  /* 0x000000e80600720c */ /* 0x040fe40001741670 */
[-C--:B------:R-:W-:Y:S02]  /*3f40*/  ISETP.GE.AND P5, PT, R6, R240.reuse, PT ;  /* 0x000000f00600720c */ /* 0x080fe40003fa6270 */
[----:B------:R-:W-:-:S02]  /*3f50*/  ISETP.GE.AND P0, PT, R5, R240, PT ;  /* 0x000000f00500720c */ /* 0x000fc40003f06270 */
[----:B------:R-:W-:Y:S01]  /*3f60*/  ISETP.GE.AND P4, PT, R6, R239, PT ;  /* 0x000000ef0600720c */ /* 0x000fe20003f86270 */
[----:B------:R-:W-:Y:S01]  /*3f70*/  HMMA.16816.F32.BF16 R36, R12, R24, R36 ;  /* 0x000000180c24723c */ /* 0x000fe20000041824 */
[----:B------:R-:W-:Y:S02]  /*3f80*/  FSEL R69, R40, -INF , !P6 ;  /* 0xff80000028457808 */ /* 0x000fe40007000000 */
[----:B------:R-:W-:Y:S02]  /*3f90*/  FSEL R71, R42, -INF , !P3 ;  /* 0xff8000002a477808 */ /* 0x000fe40005800000 */
[----:B------:R-:W-:Y:S02]  /*3fa0*/  FSEL R68, R41, -INF , !P1 ;  /* 0xff80000029447808 */ /* 0x000fe40004800000 */
[----:B------:R-:W-:Y:S02]  /*3fb0*/  FSEL R70, R43, -INF , !P2 ;  /* 0xff8000002b467808 */ /* 0x000fe40005000000 */
[----:B------:R-:W-:Y:S01]  /*3fc0*/  HMMA.16816.F32.BF16 R40, R8, R18, R76 ;  /* 0x000000120828723c */ /* 0x000fe2000004184c */
[----:B------:R-:W1:Y:S01]  /*3fd0*/  LDSM.16.M88.4 R16, [R217+0x3800] ;  /* 0x00380000d910783b */ /* 0x000e620000000200 */
[----:B------:R-:W-:Y:S01]  /*3fe0*/  ISETP.LT.OR P5, PT, R6, R236, P5 ;  /* 0x000000ec0600720c */ /* 0x000fe20002fa1670 */
[----:B------:R-:W-:-:S04]  /*3ff0*/  DEPBAR.LE SB0, 0x0 ;  /* 0x000080000000791a */ /* 0x000fc80000000000 */
[----:B------:R-:W-:Y:S01]  /*4000*/  BAR.SYNC.DEFER_BLOCKING 0x0 ;  /* 0x0000000000007b1d */ /* 0x000fe20000010000 */
[----:B------:R-:W-:Y:S02]  /*4010*/  ISETP.LT.OR P4, PT, R6, R235, P4 ;  /* 0x000000eb0600720c */ /* 0x000fe40002781670 */
[C---:B------:R-:W-:Y:S02]  /*4020*/  ISETP.LT.OR P0, PT, R5.reuse, R236, P0 ;  /* 0x000000ec0500720c */ /* 0x040fe40000701670 */
[----:B------:R-:W-:Y:S02]  /*4030*/  IADD3 R6, R4, 0x11, RZ ;  /* 0x0000001104067810 */ /* 0x000fe40007ffe0ff */
[C---:B------:R-:W-:Y:S02]  /*4040*/  ISETP.GE.AND P6, PT, R5.reuse, R239, PT ;  /* 0x000000ef0500720c */ /* 0x040fe40003fc6270 */
[C---:B------:R-:W-:Y:S02]  /*4050*/  ISETP.GE.AND P3, PT, R5.reuse, R238, PT ;  /* 0x000000ee0500720c */ /* 0x040fe40003f66270 */
[----:B------:R-:W-:-:S02]  /*4060*/  ISETP.GE.AND P1, PT, R5, R237, PT ;  /* 0x000000ed0500720c */ /* 0x000fc40003f26270 */
[----:B------:R-:W-:Y:S02]  /*4070*/  FSEL R63, R31, -INF , !P4 ;  /* 0xff8000001f3f7808 */ /* 0x000fe40006000000 */
[----:B------:R-:W-:Y:S02]  /*4080*/  FSEL R56, R48, -INF , !P0 ;  /* 0xff80000030387808 */ /* 0x000fe40004000000 */
[C---:B------:R-:W-:Y:S02]  /*4090*/  ISETP.GE.AND P4, PT, R6.reuse, R238, PT ;  /* 0x000000ee0600720c */ /* 0x040fe40003f86270 */
[----:B------:R-:W-:Y:S02]  /*40a0*/  ISETP.GE.AND P0, PT, R6, R237, PT ;  /* 0x000000ed0600720c */ /* 0x000fe40003f06270 */
[C---:B------:R-:W-:Y:S02]  /*40b0*/  ISETP.LT.OR P6, PT, R5.reuse, R235, P6 ;  /* 0x000000eb0500720c */ /* 0x040fe400037c1670 */
[----:B------:R-:W-:-:S02]  /*40c0*/  ISETP.LT.OR P3, PT, R5, R234, P3 ;  /* 0x000000ea0500720c */ /* 0x000fc40001f61670 */
[----:B------:R-:W-:Y:S02]  /*40d0*/  ISETP.LT.OR P1, PT, R5, R232, P1 ;  /* 0x000000e80500720c */ /* 0x000fe40000f21670 */
[----:B------:R-:W-:Y:S02]  /*40e0*/  IADD3 R5, R4, 0x18, RZ ;  /* 0x0000001804057810 */ /* 0x000fe40007ffe0ff */
[C---:B------:R-:W-:Y:S02]  /*40f0*/  ISETP.GE.AND P2, PT, R6.reuse, R240, PT ;  /* 0x000000f00600720c */ /* 0x040fe40003f46270 */
[C---:B------:R-:W-:Y:S02]  /*4100*/  ISETP.LT.OR P4, PT, R6.reuse, R234, P4 ;  /* 0x000000ea0600720c */ /* 0x040fe40002781670 */
[----:B------:R-:W-:Y:S02]  /*4110*/  ISETP.LT.OR P0, PT, R6, R232, P0 ;  /* 0x000000e80600720c */ /* 0x000fe40000701670 */
[----:B------:R-:W-:-:S02]  /*4120*/  FSEL R58, R29, -INF , !P5 ;  /* 0xff8000001d3a7808 */ /* 0x000fc40006800000 */
[----:B------:R-:W-:Y:S01]  /*4130*/  FSEL R62, R50, -INF , !P6 ;  /* 0xff800000323e7808 */ /* 0x000fe20007000000 */
[----:B------:R-:W-:Y:S01]  /*4140*/  HMMA.16816.F32.BF16 R28, R8, R24, R88 ;  /* 0x00000018081c723c */ /* 0x000fe20000041858 */
[----:B------:R-:W-:Y:S02]  /*4150*/  FSEL R65, R32, -INF , !P3 ;  /* 0xff80000020417808 */ /* 0x000fe40005800000 */
[CC--:B------:R-:W-:Y:S02]  /*4160*/  ISETP.GE.AND P5, PT, R6.reuse, R239.reuse, PT ;  /* 0x000000ef0600720c */ /* 0x0c0fe40003fa6270 */
[C---:B------:R-:W-:Y:S02]  /*4170*/  ISETP.GE.AND P6, PT, R5.reuse, R240, PT ;  /* 0x000000f00500720c */ /* 0x040fe40003fc6270 */
[----:B------:R-:W-:Y:S02]  /*4180*/  ISETP.GE.AND P3, PT, R5, R239, PT ;  /* 0x000000ef0500720c */ /* 0x000fe40003f66270 */
[----:B------:R-:W-:-:S02]  /*4190*/  ISETP.LT.OR P2, PT, R6, R236, P2 ;  /* 0x000000ec0600720c */ /* 0x000fc40001741670 */
[----:B------:R-:W-:Y:S02]  /*41a0*/  FSEL R77, R34, -INF , !P1 ;  /* 0xff800000224d7808 */ /* 0x000fe40004800000 */
[----:B------:R-:W-:Y:S02]  /*41b0*/  FSEL R64, R33, -INF , !P4 ;  /* 0xff80000021407808 */ /* 0x000fe40006000000 */
[----:B------:R-:W-:Y:S02]  /*41c0*/  FSEL R79, R35, -INF , !P0 ;  /* 0xff800000234f7808 */ /* 0x000fe40004000000 */
[----:B------:R-:W-:Y:S01]  /*41d0*/  HMMA.16816.F32.BF16 R32, R20, R92, R120 ;  /* 0x0000005c1420723c */ /* 0x000fe20000041878 */
[-C--:B------:R-:W-:Y:S02]  /*41e0*/  ISETP.LT.OR P5, PT, R6, R235.reuse, P5 ;  /* 0x000000eb0600720c */ /* 0x080fe40002fa1670 */
[C---:B------:R-:W-:Y:S02]  /*41f0*/  ISETP.LT.OR P6, PT, R5.reuse, R236, P6 ;  /* 0x000000ec0500720c */ /* 0x040fe400037c1670 */
[----:B------:R-:W-:-:S02]  /*4200*/  ISETP.LT.OR P3, PT, R5, R235, P3 ;  /* 0x000000eb0500720c */ /* 0x000fc40001f61670 */
[----:B------:R-:W-:Y:S02]  /*4210*/  IADD3 R6, R4, 0x19, RZ ;  /* 0x0000001904067810 */ /* 0x000fe40007ffe0ff */
[----:B------:R-:W-:Y:S02]  /*4220*/  FSEL R50, R49, -INF , !P2 ;  /* 0xff80000031327808 */ /* 0x000fe40005000000 */
[C---:B------:R-:W-:Y:S02]  /*4230*/  ISETP.GE.AND P1, PT, R5.reuse, R238, PT ;  /* 0x000000ee0500720c */ /* 0x040fe40003f26270 */
[----:B------:R-:W-:Y:S02]  /*4240*/  ISETP.GE.AND P2, PT, R5, R237, PT ;  /* 0x000000ed0500720c */ /* 0x000fe40003f46270 */
[----:B------:R-:W-:Y:S02]  /*4250*/  FSEL R49, R52, -INF , !P6 ;  /* 0xff80000034317808 */ /* 0x000fe40007000000 */
[----:B------:R-:W-:-:S02]  /*4260*/  FSEL R54, R54, -INF , !P3 ;  /* 0xff80000036367808 */ /* 0x000fc40005800000 */
[C---:B------:R-:W-:Y:S02]  /*4270*/  ISETP.GE.AND P6, PT, R6.reuse, R238, PT ;  /* 0x000000ee0600720c */ /* 0x040fe40003fc6270 */
[----:B------:R-:W-:Y:S02]  /*4280*/  ISETP.GE.AND P3, PT, R6, R237, PT ;  /* 0x000000ed0600720c */ /* 0x000fe40003f66270 */
[C---:B------:R-:W-:Y:S01]  /*4290*/  ISETP.LT.OR P1, PT, R5.reuse, R234, P1 ;  /* 0x000000ea0500720c */ /* 0x040fe20000f21670 */
[----:B-1----:R-:W-:Y:S01]  /*42a0*/  HMMA.16816.F32.BF16 R32, R12, R16, R32 ;  /* 0x000000100c20723c */ /* 0x002fe20000041820 */
[----:B------:R-:W-:Y:S02]  /*42b0*/  ISETP.LT.OR P2, PT, R5, R232, P2 ;  /* 0x000000e80500720c */ /* 0x000fe40001741670 */
[----:B------:R-:W-:Y:S02]  /*42c0*/  IADD3 R5, R4, 0x20, RZ ;  /* 0x0000002004057810 */ /* 0x000fe40007ffe0ff */
[----:B------:R-:W-:-:S02]  /*42d0*/  ISETP.LT.OR P6, PT, R6, R234, P6 ;  /* 0x000000ea0600720c */ /* 0x000fc400037c1670 */
[C---:B------:R-:W-:Y:S02]  /*42e0*/  ISETP.LT.OR P3, PT, R6.reuse, R232, P3 ;  /* 0x000000e80600720c */ /* 0x040fe40001f61670 */
[----:B------:R-:W-:Y:S02]  /*42f0*/  FSEL R61, R51, -INF , !P5 ;  /* 0xff800000333d7808 */ /* 0x000fe40006800000 */
[CC--:B------:R-:W-:Y:S02]  /*4300*/  ISETP.GE.AND P5, PT, R6.reuse, R240.reuse, PT ;  /* 0x000000f00600720c */ /* 0x0c0fe40003fa6270 */
[----:B------:R-:W-:Y:S02]  /*4310*/  ISETP.GE.AND P0, PT, R5, R240, PT ;  /* 0x000000f00500720c */ /* 0x000fe40003f06270 */
[----:B------:R-:W-:Y:S02]  /*4320*/  ISETP.GE.AND P4, PT, R6, R239, PT ;  /* 0x000000ef0600720c */ /* 0x000fe40003f86270 */
[----:B------:R-:W-:-:S02]  /*4330*/  FSEL R52, R40, -INF , !P1 ;  /* 0xff80000028347808 */ /* 0x000fc40004800000 */
[----:B------:R-:W-:Y:S02]  /*4340*/  FSEL R76, R42, -INF , !P2 ;  /* 0xff8000002a4c7808 */ /* 0x000fe40005000000 */
[----:B------:R-:W-:Y:S02]  /*4350*/  FSEL R66, R41, -INF , !P6 ;  /* 0xff80000029427808 */ /* 0x000fe40007000000 */
[----:B------:R-:W-:Y:S02]  /*4360*/  FSEL R78, R43, -INF , !P3 ;  /* 0xff8000002b4e7808 */ /* 0x000fe40005800000 */
[----:B------:R-:W-:Y:S01]  /*4370*/  HMMA.16816.F32.BF16 R40, R8, R26, R96 ;  /* 0x0000001a0828723c */ /* 0x000fe20000041860 */
[CC--:B------:R-:W-:Y:S02]  /*4380*/  ISETP.LT.OR P5, PT, R6.reuse, R236.reuse, P5 ;  /* 0x000000ec0600720c */ /* 0x0c0fe40002fa1670 */
[----:B------:R-:W-:Y:S02]  /*4390*/  ISETP.LT.OR P4, PT, R6, R235, P4 ;  /* 0x000000eb0600720c */ /* 0x000fe40002781670 */
[----:B------:R-:W-:-:S02]  /*43a0*/  ISETP.LT.OR P0, PT, R5, R236, P0 ;  /* 0x000000ec0500720c */ /* 0x000fc40000701670 */
[----:B------:R-:W-:Y:S01]  /*43b0*/  IADD3 R6, R4, 0x21, RZ ;  /* 0x0000002104067810 */ /* 0x000fe20007ffe0ff */
[----:B------:R-:W-:Y:S01]  /*43c0*/  HMMA.16816.F32.BF16 R24, R20, R94, R124 ;  /* 0x0000005e1418723c */ /* 0x000fe2000004187c */
[----:B------:R-:W-:Y:S02]  /*43d0*/  FSEL R48, R53, -INF , !P5 ;  /* 0xff80000035307808 */ /* 0x000fe40006800000 */
[----:B------:R-:W-:Y:S02]  /*43e0*/  FSEL R51, R55, -INF , !P4 ;  /* 0xff80000037337808 */ /* 0x000fe40006000000 */
[----:B------:R-:W-:Y:S02]  /*43f0*/  FSEL R160, R36, -INF , !P0 ;  /* 0xff80000024a07808 */ /* 0x000fe40004000000 */
[C---:B------:R-:W-:Y:S01]  /*4400*/  ISETP.GE.AND P1, PT, R5.reuse, R239, PT ;  /* 0x000000ef0500720c */ /* 0x040fe20003f26270 */
[----:B------:R-:W-:Y:S01]  /*4410*/  HMMA.16816.F32.BF16 R20, R8, R16, R116 ;  /* 0x000000100814723c */ /* 0x000fe20000041874 */
[----:B------:R-:W-:-:S02]  /*4420*/  ISETP.GE.AND P2, PT, R5, R238, PT ;  /* 0x000000ee0500720c */ /* 0x000fc40003f46270 */
[C---:B------:R-:W-:Y:S02]  /*4430*/  ISETP.GE.AND P6, PT, R5.reuse, R237, PT ;  /* 0x000000ed0500720c */ /* 0x040fe40003fc6270 */
[C---:B------:R-:W-:Y:S02]  /*4440*/  ISETP.GE.AND P4, PT, R6.reuse, R240, PT ;  /* 0x000000f00600720c */ /* 0x040fe40003f86270 */
[C---:B------:R-:W-:Y:S01]  /*4450*/  ISETP.GE.AND P5, PT, R6.reuse, R239, PT ;  /* 0x000000ef0600720c */ /* 0x040fe20003fa6270 */
[----:B------:R-:W-:Y:S01]  /*4460*/  HMMA.16816.F32.BF16 R8, R8, R18, R112 ;  /* 0x000000120808723c */ /* 0x000fe20000041870 */
[C---:B------:R-:W-:Y:S02]  /*4470*/  ISETP.GE.AND P3, PT, R6.reuse, R238, PT ;  /* 0x000000ee0600720c */ /* 0x040fe40003f66270 */
[----:B------:R-:W-:Y:S02]  /*4480*/  ISETP.GE.AND P0, PT, R6, R237, PT ;  /* 0x000000ed0600720c */ /* 0x000fe40003f06270 */
[----:B------:R-:W-:-:S02]  /*4490*/  ISETP.LT.OR P1, PT, R5, R235, P1 ;  /* 0x000000eb0500720c */ /* 0x000fc40000f21670 */
[C---:B------:R-:W-:Y:S01]  /*44a0*/  ISETP.LT.OR P2, PT, R5.reuse, R234, P2 ;  /* 0x000000ea0500720c */ /* 0x040fe20001741670 */
[----:B------:R-:W-:Y:S01]  /*44b0*/  HMMA.16816.F32.BF16 R12, R12, R18, R24 ;  /* 0x000000120c0c723c */ /* 0x000fe20000041818 */
[----:B------:R-:W-:Y:S02]  /*44c0*/  ISETP.LT.OR P6, PT, R5, R232, P6 ;  /* 0x000000e80500720c */ /* 0x000fe400037c1670 */
[C---:B------:R-:W-:Y:S02]  /*44d0*/  ISETP.LT.OR P4, PT, R6.reuse, R236, P4 ;  /* 0x000000ec0600720c */ /* 0x040fe40002781670 */
[C---:B------:R-:W-:Y:S02]  /*44e0*/  ISETP.LT.OR P5, PT, R6.reuse, R235, P5 ;  /* 0x000000eb0600720c */ /* 0x040fe40002fa1670 */
[C---:B------:R-:W-:Y:S02]  /*44f0*/  ISETP.LT.OR P3, PT, R6.reuse, R234, P3 ;  /* 0x000000ea0600720c */ /* 0x040fe40001f61670 */
[----:B------:R-:W-:-:S02]  /*4500*/  ISETP.LT.OR P0, PT, R6, R232, P0 ;  /* 0x000000e80600720c */ /* 0x000fc40000701670 */
[C---:B------:R-:W-:Y:S02]  /*4510*/  IADD3 R5, R4.reuse, 0x28, RZ ;  /* 0x0000002804057810 */ /* 0x040fe40007ffe0ff */
[----:B------:R-:W-:Y:S02]  /*4520*/  IADD3 R6, R4, 0x29, RZ ;  /* 0x0000002904067810 */ /* 0x000fe40007ffe0ff */
[----:B------:R-:W-:Y:S02]  /*4530*/  FSEL R158, R38, -INF , !P1 ;  /* 0xff800000269e7808 */ /* 0x000fe40004800000 */
[----:B------:R-:W-:Y:S02]  /*4540*/  FSEL R159, R28, -INF , !P2 ;  /* 0xff8000001c9f7808 */ /* 0x000fe40005000000 */
[----:B------:R-:W-:Y:S02]  /*4550*/  FSEL R162, R30, -INF , !P6 ;  /* 0xff8000001ea27808 */ /* 0x000fe40007000000 */
[----:B------:R-:W-:-:S02]  /*4560*/  FSEL R157, R37, -INF , !P4 ;  /* 0xff800000259d7808 */ /* 0x000fc40006000000 */
[----:B------:R-:W-:Y:S02]  /*4570*/  FSEL R161, R31, -INF , !P0 ;  /* 0xff8000001fa17808 */ /* 0x000fe40004000000 */
[C---:B------:R-:W-:Y:S02]  /*4580*/  ISETP.GE.AND P1, PT, R5.reuse, R240, PT ;  /* 0x000000f00500720c */ /* 0x040fe40003f26270 */
[C---:B------:R-:W-:Y:S02]  /*4590*/  ISETP.GE.AND P2, PT, R5.reuse, R239, PT ;  /* 0x000000ef0500720c */ /* 0x040fe40003f46270 */
[CC--:B------:R-:W-:Y:S02]  /*45a0*/  ISETP.GE.AND P6, PT, R5.reuse, R238.reuse, PT ;  /* 0x000000ee0500720c */ /* 0x0c0fe40003fc6270 */
[----:B------:R-:W-:Y:S02]  /*45b0*/  ISETP.GE.AND P4, PT, R5, R237, PT ;  /* 0x000000ed0500720c */ /* 0x000fe40003f86270 */
[----:B------:R-:W-:-:S02]  /*45c0*/  ISETP.GE.AND P0, PT, R6, R238, PT ;  /* 0x000000ee0600720c */ /* 0x000fc40003f06270 */
[C---:B------:R-:W-:Y:S02]  /*45d0*/  ISETP.LT.OR P1, PT, R5.reuse, R236, P1 ;  /* 0x000000ec0500720c */ /* 0x040fe40000f21670 */
[C---:B------:R-:W-:Y:S02]  /*45e0*/  ISETP.LT.OR P2, PT, R5.reuse, R235, P2 ;  /* 0x000000eb0500720c */ /* 0x040fe40001741670 */
[C---:B------:R-:W-:Y:S02]  /*45f0*/  ISETP.LT.OR P6, PT, R5.reuse, R234, P6 ;  /* 0x000000ea0500720c */ /* 0x040fe400037c1670 */
[----:B------:R-:W-:Y:S02]  /*4600*/  ISETP.LT.OR P4, PT, R5, R232, P4 ;  /* 0x000000e80500720c */ /* 0x000fe40002781670 */
[----:B------:R-:W-:Y:S02]  /*4610*/  ISETP.LT.OR P0, PT, R6, R234, P0 ;  /* 0x000000ea0600720c */ /* 0x000fe40000701670 */
[----:B------:R-:W-:-:S02]  /*4620*/  IADD3 R5, R4, 0x30, RZ ;  /* 0x0000003004057810 */ /* 0x000fc40007ffe0ff */
[----:B------:R-:W-:Y:S02]  /*4630*/  FSEL R154, R39, -INF , !P5 ;  /* 0xff800000279a7808 */ /* 0x000fe40006800000 */
[----:B------:R-:W-:Y:S02]  /*4640*/  FSEL R155, R29, -INF , !P3 ;  /* 0xff8000001d9b7808 */ /* 0x000fe40005800000 */
[----:B------:R-:W-:Y:S02]  /*4650*/  FSEL R151, R44, -INF , !P1 ;  /* 0xff8000002c977808 */ /* 0x000fe40004800000 */
[----:B------:R-:W-:Y:S02]  /*4660*/  FSEL R149, R46, -INF , !P2 ;  /* 0xff8000002e957808 */ /* 0x000fe40005000000 */
[----:B------:R-:W-:Y:S02]  /*4670*/  FSEL R150, R40, -INF , !P6 ;  /* 0xff80000028967808 */ /* 0x000fe40007000000 */
[----:B------:R-:W-:-:S02]  /*4680*/  FSEL R156, R42, -INF , !P4 ;  /* 0xff8000002a9c7808 */ /* 0x000fc40006000000 */
[----:B------:R-:W-:Y:S02]  /*4690*/  FSEL R152, R41, -INF , !P0 ;  /* 0xff80000029987808 */ /* 0x000fe40004000000 */
[CC--:B------:R-:W-:Y:S02]  /*46a0*/  ISETP.GE.AND P5, PT, R6.reuse, R240.reuse, PT ;  /* 0x000000f00600720c */ /* 0x0c0fe40003fa6270 */
[C---:B------:R-:W-:Y:S02]  /*46b0*/  ISETP.GE.AND P3, PT, R6.reuse, R239, PT ;  /* 0x000000ef0600720c */ /* 0x040fe40003f66270 */
[----:B------:R-:W-:Y:S02]  /*46c0*/  ISETP.GE.AND P1, PT, R6, R237, PT ;  /* 0x000000ed0600720c */ /* 0x000fe40003f26270 */
[C---:B------:R-:W-:Y:S02]  /*46d0*/  ISETP.GE.AND P2, PT, R5.reuse, R240, PT ;  /* 0x000000f00500720c */ /* 0x040fe40003f46270 */
[----:B------:R-:W-:-:S02]  /*46e0*/  ISETP.GE.AND P6, PT, R5, R239, PT ;  /* 0x000000ef0500720c */ /* 0x000fc40003fc6270 */
[C---:B------:R-:W-:Y:S02]  /*46f0*/  ISETP.GE.AND P4, PT, R5.reuse, R238, PT ;  /* 0x000000ee0500720c */ /* 0x040fe40003f86270 */
[C---:B------:R-:W-:Y:S02]  /*4700*/  ISETP.GE.AND P0, PT, R5.reuse, R237, PT ;  /* 0x000000ed0500720c */ /* 0x040fe40003f06270 */
[C---:B------:R-:W-:Y:S02]  /*4710*/  ISETP.LT.OR P5, PT, R6.reuse, R236, P5 ;  /* 0x000000ec0600720c */ /* 0x040fe40002fa1670 */
[C---:B------:R-:W-:Y:S02]  /*4720*/  ISETP.LT.OR P3, PT, R6.reuse, R235, P3 ;  /* 0x000000eb0600720c */ /* 0x040fe40001f61670 */
[----:B------:R-:W-:Y:S02]  /*4730*/  ISETP.LT.OR P1, PT, R6, R232, P1 ;  /* 0x000000e80600720c */ /* 0x000fe40000f21670 */
[----:B------:R-:W-:-:S02]  /*4740*/  ISETP.LT.OR P2, PT, R5, R236, P2 ;  /* 0x000000ec0500720c */ /* 0x000fc40001741670 */
[C---:B------:R-:W-:Y:S02]  /*4750*/  ISETP.LT.OR P6, PT, R5.reuse, R235, P6 ;  /* 0x000000eb0500720c */ /* 0x040fe400037c1670 */
[C---:B------:R-:W-:Y:S02]  /*4760*/  ISETP.LT.OR P4, PT, R5.reuse, R234, P4 ;  /* 0x000000ea0500720c */ /* 0x040fe40002781670 */
[----:B------:R-:W-:Y:S02]  /*4770*/  ISETP.LT.OR P0, PT, R5, R232, P0 ;  /* 0x000000e80500720c */ /* 0x000fe40000701670 */
[----:B------:R-:W-:Y:S02]  /*4780*/  IADD3 R5, R4, 0x31, RZ ;  /* 0x0000003104057810 */ /* 0x000fe40007ffe0ff */
[----:B------:R-:W-:Y:S02]  /*4790*/  FSEL R153, R43, -INF , !P1 ;  /* 0xff8000002b997808 */ /* 0x000fe40004800000 */
[----:B------:R-:W-:-:S02]  /*47a0*/  FSEL R141, R45, -INF , !P5 ;  /* 0xff8000002d8d7808 */ /* 0x000fc40006800000 */
[----:B------:R-:W-:Y:S02]  /*47b0*/  FSEL R143, R47, -INF , !P3 ;  /* 0xff8000002f8f7808 */ /* 0x000fe40005800000 */
[----:B------:R-:W-:Y:S02]  /*47c0*/  FSEL R145, R32, -INF , !P2 ;  /* 0xff80000020917808 */ /* 0x000fe40005000000 */
[C---:B------:R-:W-:Y:S02]  /*47d0*/  ISETP.GE.AND P1, PT, R5.reuse, R240, PT ;  /* 0x000000f00500720c */ /* 0x040fe40003f26270 */
[C---:B------:R-:W-:Y:S02]  /*47e0*/  ISETP.GE.AND P5, PT, R5.reuse, R239, PT ;  /* 0x000000ef0500720c */ /* 0x040fe40003fa6270 */
[C---:B------:R-:W-:Y:S02]  /*47f0*/  ISETP.GE.AND P3, PT, R5.reuse, R238, PT ;  /* 0x000000ee0500720c */ /* 0x040fe40003f66270 */
[----:B------:R-:W-:-:S02]  /*4800*/  ISETP.GE.AND P2, PT, R5, R237, PT ;  /* 0x000000ed0500720c */ /* 0x000fc40003f46270 */
[C---:B------:R-:W-:Y:S02]  /*4810*/  ISETP.LT.OR P1, PT, R5.reuse, R236, P1 ;  /* 0x000000ec0500720c */ /* 0x040fe40000f21670 */
[C---:B------:R-:W-:Y:S02]  /*4820*/  ISETP.LT.OR P5, PT, R5.reuse, R235, P5 ;  /* 0x000000eb0500720c */ /* 0x040fe40002fa1670 */
[C---:B------:R-:W-:Y:S02]  /*4830*/  ISETP.LT.OR P3, PT, R5.reuse, R234, P3 ;  /* 0x000000ea0500720c */ /* 0x040fe40001f61670 */
[----:B------:R-:W-:Y:S02]  /*4840*/  ISETP.LT.OR P2, PT, R5, R232, P2 ;  /* 0x000000e80500720c */ /* 0x000fe40001741670 */
[----:B------:R-:W-:Y:S02]  /*4850*/  IADD3 R5, R4, 0x38, RZ ;  /* 0x0000003804057810 */ /* 0x000fe40007ffe0ff */
[----:B------:R-:W-:-:S02]  /*4860*/  FSEL R148, R22, -INF , !P0 ;  /* 0xff80000016947808 */ /* 0x000fc40004000000 */
[C---:B------:R-:W-:Y:S02]  /*4870*/  ISETP.GE.AND P0, PT, R5.reuse, R238, PT ;  /* 0x000000ee0500720c */ /* 0x040fe40003f06270 */
[----:B------:R-:W-:Y:S02]  /*4880*/  IADD3 R4, R4, 0x39, RZ ;  /* 0x0000003904047810 */ /* 0x000fe40007ffe0ff */
[----:B------:R-:W-:Y:S02]  /*4890*/  ISETP.LT.OR P0, PT, R5, R234, P0 ;  /* 0x000000ea0500720c */ /* 0x000fe40000701670 */
[----:B------:R-:W-:Y:S02]  /*48a0*/  FSEL R139, R34, -INF , !P6 ;  /* 0xff800000228b7808 */ /* 0x000fe40007000000 */
[----:B------:R-:W-:Y:S02]  /*48b0*/  FSEL R138, R8, -INF , !P0 ;  /* 0xff800000088a7808 */ /* 0x000fe40004000000 */
[----:B------:R-:W-:-:S02]  /*48c0*/  ISETP.GE.AND P0, PT, R4, R237, PT ;  /* 0x000000ed0400720c */ /* 0x000fc40003f06270 */
[----:B------:R-:W-:Y:S02]  /*48d0*/  FSEL R142, R20, -INF , !P4 ;  /* 0xff800000148e7808 */ /* 0x000fe40006000000 */
[----:B------:R-:W-:Y:S02]  /*48e0*/  ISETP.LT.OR P0, PT, R4, R232, P0 ;  /* 0x000000e80400720c */ /* 0x000fe40000701670 */
[----:B------:R-:W-:Y:S02]  /*48f0*/  FSEL R131, R33, -INF , !P1 ;  /* 0xff80000021837808 */ /* 0x000fe40004800000 */
[----:B------:R-:W-:Y:S02]  /*4900*/  FSEL R144, R11, -INF , !P0 ;  /* 0xff8000000b907808 */ /* 0x000fe40004000000 */
[----:B------:R-:W-:Y:S02]  /*4910*/  PLOP3.LUT P0, PT, PT, PT, UP0, 0x80, 0x0 ;  /* 0x000000000000781c */ /* 0x000fe40003f0f008 */
[----:B------:R-:W-:-:S02]  /*4920*/  FSEL R136, R35, -INF , !P5 ;  /* 0xff80000023887808 */ /* 0x000fc40006800000 */
[----:B------:R-:W-:Y:S02]  /*4930*/  FSEL R140, R21, -INF , !P3 ;  /* 0xff800000158c7808 */ /* 0x000fe40005800000 */
[----:B------:R-:W-:Y:S02]  /*4940*/  FSEL R147, R23, -INF , !P2 ;  /* 0xff80000017937808 */ /* 0x000fe40005000000 */
[CC--:B------:R-:W-:Y:S02]  /*4950*/  ISETP.GE.AND P6, PT, R5.reuse, R240.reuse, PT ;  /* 0x000000f00500720c */ /* 0x0c0fe40003fc6270 */
[C---:B------:R-:W-:Y:S02]  /*4960*/  ISETP.GE.AND P4, PT, R5.reuse, R239, PT ;  /* 0x000000ef0500720c */ /* 0x040fe40003f86270 */
[----:B------:R-:W-:Y:S02]  /*4970*/  ISETP.GE.AND P1, PT, R5, R237, PT ;  /* 0x000000ed0500720c */ /* 0x000fe40003f26270 */
        /* <DEDUP_REMOVED lines=8> */
[----:B------:R-:W-:Y:S02]  /*4a00*/  ISETP.LT.OR P2, PT, R4, R234, P2 ;  /* 0x000000ea0400720c */ /* 0x000fe40001741670 */
[----:B------:R-:W-:Y:S02]  /*4a10*/  FSEL R146, R10, -INF , !P1 ;  /* 0xff8000000a927808 */ /* 0x000fe40004800000 */
[----:B------:R-:W-:Y:S02]  /*4a20*/  FSEL R137, R9, -INF , !P2 ;  /* 0xff80000009897808 */ /* 0x000fe40005000000 */
[----:B------:R-:W-:Y:S02]  /*4a30*/  FSEL R128, R12, -INF , !P6 ;  /* 0xff8000000c807808 */ /* 0x000fe40007000000 */
[----:B------:R-:W-:-:S02]  /*4a40*/  FSEL R130, R14, -INF , !P4 ;  /* 0xff8000000e827808 */ /* 0x000fc40006000000 */
[----:B------:R-:W-:Y:S02]  /*4a50*/  FSEL R23, R13, -INF , !P5 ;  /* 0xff8000000d177808 */ /* 0x000fe40006800000 */
[----:B------:R-:W-:Y:S01]  /*4a60*/  FSEL R129, R15, -INF , !P3 ;  /* 0xff8000000f817808 */ /* 0x000fe20005800000 */
[----:B------:R-:W-:Y:S05]  /*4a70*/  @!P0 BRA `(.L_x_431) ;  /* 0x000001c000008947 */ /* 0x000fea0003800000 */
[----:B------:R-:W-:-:S04]  /*4a80*/  UIADD3 UR13, UR8, -0x2, URZ ;  /* 0xfffffffe080d7890 */ /* 0x000fc8000fffe03f */
[----:B------:R-:W-:Y:S02]  /*4a90*/  USHF.R.S32.HI UR5, URZ, 0x1f, UR13 ;  /* 0x0000001f3f057899 */ /* 0x000fe4000801140d */
[----:B------:R-:W-:Y:S01]  /*4aa0*/  UIMAD UR23, UR23, UR13, URZ ;  /* 0x0000000d171772a4 */ /* 0x000fe2000f8e023f */
[----:B------:R-:W-:Y:S01]  /*4ab0*/  IMAD.WIDE.U32 R4, R163, UR13, R164 ;  /* 0x0000000da3047c25 */ /* 0x000fe2000f8e00a4 */
[----:B------:R-:W-:Y:S02]  /*4ac0*/  USHF.L.U32 UR13, UR6, 0x5, URZ ;  /* 0x00000005060d7899 */ /* 0x000fe4000800063f */
[----:B------:R-:W-:Y:S02]  /*4ad0*/  UIMAD UR5, UR5, UR25, UR23 ;  /* 0x00000019050572a4 */ /* 0x000fe4000f8e0217 */
[----:B------:R-:W-:-:S04]  /*4ae0*/  LEA R8, P2, R4, c[0x0][0x168], 0x1 ;  /* 0x00005a0004087a11 */ /* 0x000fc800078408ff */
[----:B------:R-:W-:Y:S01]  /*4af0*/  IADD3 R5, R5, UR5, RZ ;  /* 0x0000000505057c10 */ /* 0x000fe2000fffe0ff */
[----:B------:R-:W-:Y:S01]  /*4b00*/  USHF.L.U64.HI UR5, UR6, 0x5, UR7 ;  /* 0x0000000506057899 */ /* 0x000fe20008010207 */
        /* <DEDUP_REMOVED lines=8> */
[----:B------:R-:W-:-:S02]  /*4b90*/  IADD3 R10, P1, R4, UR13, RZ ;  /* 0x0000000d040a7c10 */ /* 0x000fc4000ff3e0ff */
        /* <DEDUP_REMOVED lines=10> */
.L_x_431:
[----:B------:R-:W-:Y:S01]  /*4c40*/  FMNMX.FTZ R135, R60, R57, !PT ;  /* 0x000000393c877209 */ /* 0x000fe20007810000 */
[----:B------:R-:W-:Y:S01]  /*4c50*/  STL [R1+0xa8], R219 ;  /* 0x0000a8db01007387 */ /* 0x000fe20000100800 */
[----:B-1----:R-:W-:-:S02]  /*4c60*/  FMNMX.FTZ R4, R73, R67, !PT ;  /* 0x0000004349047209 */ /* 0x002fc40007810000 */
        /* <DEDUP_REMOVED lines=24> */
[----:B------:R-:W-:Y:S02]  /*4df0*/  SHF.L.U32 R213, R0, 0x1, RZ ;  /* 0x0000000100d57819 */ /* 0x000fe400000006ff */
[----:B------:R-:W-:Y:S02]  /*4e00*/  FMNMX.FTZ R135, R131, R135, !PT ;  /* 0x0000008783877209 */ /* 0x000fe40007810000 */
[----:B------:R-:W-:Y:S01]  /*4e10*/  LEA R216, R2, R213, 0x1 ;  /* 0x000000d502d87211 */ /* 0x000fe200078e08ff */
[----:B------:R-:W-:Y:S01]  /*4e20*/  IMAD R214, R3, 0x2, R213 ;  /* 0x0000000203d67824 */ /* 0x000fe200078e02d5 */
[----:B------:R-:W-:Y:S01]  /*4e30*/  FMNMX.FTZ R135, R128, R135, !PT ;  /* 0x0000008780877209 */ /* 0x000fe20007810000 */
[----:B------:R-:W-:Y:S02]  /*4e40*/  LDSM.16.MT88.4 R44, [R213+0xc800] ;  /* 0x00c80000d52c783b */ /* 0x000fe40000004200 */
[----:B------:R-:W-:Y:S01]  /*4e50*/  IMAD R215, R2, 0x2, R214 ;  /* 0x0000000202d77824 */ /* 0x000fe200078e02d6 */
[----:B------:R-:W-:Y:S01]  /*4e60*/  FMNMX.FTZ R135, R23, R135, !PT ;  /* 0x0000008717877209 */ /* 0x000fe20007810000 */
[----:B------:R-:W-:Y:S04]  /*4e70*/  LDSM.16.MT88.4 R24, [R214+0xc000] ;  /* 0x00c00000d618783b */ /* 0x000fe80000004200 */
[----:B------:R-:W1:Y:S04]  /*4e80*/  SHFL.BFLY PT, R5, R135, 0x2, 0x1f ;  /* 0x0c401f0087057f89 */ /* 0x000e6800000e0000 */
[----:B------:R-:W-:Y:S04]  /*4e90*/  LDSM.16.MT88.4 R32, [R216+0xc000] ;  /* 0x00c00000d820783b */ /* 0x000fe80000004200 */
[----:B------:R-:W-:Y:S04]  /*4ea0*/  LDSM.16.MT88.4 R84, [R215+0xe000] ;  /* 0x00e00000d754783b */ /* 0x000fe80000004200 */
[----:B------:R-:W-:Y:S01]  /*4eb0*/  LDSM.16.MT88.4 R40, [R214+0xc800] ;  /* 0x00c80000d628783b */ /* 0x000fe20000004200 */
[----:B-1----:R-:W-:-:S02]  /*4ec0*/  FMNMX.FTZ R135, R135, R5, !PT ;  /* 0x0000000587877209 */ /* 0x002fc40007810000 */
[----:B------:R-:W-:Y:S02]  /*4ed0*/  FMNMX.FTZ R5, R139, R4, !PT ;  /* 0x000000048b057209 */ /* 0x000fe40007810000 */
[----:B------:R-:W-:Y:S01]  /*4ee0*/  FMNMX.FTZ R4, R75, R74, !PT ;  /* 0x0000004a4b047209 */ /* 0x000fe20007810000 */
[----:B------:R-:W1:Y:S01]  /*4ef0*/  SHFL.BFLY PT, R6, R135, 0x1, 0x1f ;  /* 0x0c201f0087067f89 */ /* 0x000e6200000e0000 */
[----:B------:R-:W-:Y:S02]  /*4f00*/  FMNMX.FTZ R5, R136, R5, !PT ;  /* 0x0000000588057209 */ /* 0x000fe40007810000 */
[----:B------:R-:W-:Y:S02]  /*4f10*/  FMNMX.FTZ R4, R69, R4, !PT ;  /* 0x0000000445047209 */ /* 0x000fe40007810000 */
[----:B------:R-:W-:Y:S02]  /*4f20*/  FMNMX.FTZ R134, R130, R5, !PT ;  /* 0x0000000582867209 */ /* 0x000fe40007810000 */
[----:B------:R-:W-:-:S02]  /*4f30*/  FMNMX.FTZ R4, R68, R4, !PT ;  /* 0x0000000444047209 */ /* 0x000fc40007810000 */
[----:B------:R-:W-:Y:S02]  /*4f40*/  FMNMX.FTZ R134, R129, R134, !PT ;  /* 0x0000008681867209 */ /* 0x000fe40007810000 */
[----:B------:R-:W-:-:S03]  /*4f50*/  FMNMX.FTZ R4, R65, R4, !PT ;  /* 0x0000000441047209 */ /* 0x000fc60007810000 */
[----:B------:R-:W2:Y:S01]  /*4f60*/  SHFL.BFLY PT, R7, R134, 0x2, 0x1f ;  /* 0x0c401f0086077f89 */ /* 0x000ea200000e0000 */
        /* <DEDUP_REMOVED lines=10> */
[----:B--2---:R-:W-:Y:S01]  /*5010*/  FMNMX.FTZ R134, R134, R7, !PT ;  /* 0x0000000786867209 */ /* 0x004fe20007810000 */
[--C-:B------:R-:W-:Y:S01]  /*5020*/  FFMA.FTZ R4, R60, c[0x0][0x23c], -R22.reuse ;  /* 0x00008f003c047a23 */ /* 0x100fe20000010816 */
[----:B------:R-:W-:Y:S01]  /*5030*/  FMNMX.FTZ R133, R152, R5, !PT ;  /* 0x0000000598857209 */ /* 0x000fe20007810000 */
[--C-:B------:R-:W-:Y:S02]  /*5040*/  FFMA.FTZ R5, R59, c[0x0][0x23c], -R22.reuse ;  /* 0x00008f003b057a23 */ /* 0x100fe40000010816 */
[----:B------:R1:W-:Y:S01]  /*5050*/  MUFU.EX2 R201, R4 ;  /* 0x0000000400c97308 */ /* 0x0003e20000000800 */
[----:B------:R-:W-:Y:S01]  /*5060*/  FMNMX.FTZ R133, R142, R133, !PT ;  /* 0x000000858e857209 */ /* 0x000fe20007810000 */
[----:B------:R-:W2:Y:S01]  /*5070*/  SHFL.BFLY PT, R7, R134, 0x1, 0x1f ;  /* 0x0c201f0086077f89 */ /* 0x000ea200000e0000 */
[----:B------:R-:W-:-:S02]  /*5080*/  FFMA.FTZ R6, R57, c[0x0][0x23c], -R22 ;  /* 0x00008f0039067a23 */ /* 0x000fc40000010816 */
[----:B------:R-:W-:-:S03]  /*5090*/  FMNMX.FTZ R133, R140, R133, !PT ;  /* 0x000000858c857209 */ /* 0x000fc60007810000 */
[----:B------:R3:W-:Y:S01]  /*50a0*/  MUFU.EX2 R191, R5 ;  /* 0x0000000500bf7308 */ /* 0x0007e20000000800 */
[----:B------:R-:W-:-:S04]  /*50b0*/  FMNMX.FTZ R133, R138, R133, !PT ;  /* 0x000000858a857209 */ /* 0x000fc80007810000 */
[----:B------:R-:W-:Y:S02]  /*50c0*/  FMNMX.FTZ R133, R137, R133, !PT ;  /* 0x0000008589857209 */ /* 0x000fe40007810000 */
[----:B-1----:R-:W-:Y:S01]  /*50d0*/  FMNMX.FTZ R4, R81, R80, !PT ;  /* 0x0000005051047209 */ /* 0x002fe20007810000 */
[----:B------:R1:W4:Y:S03]  /*50e0*/  MUFU.EX2 R200, R6 ;  /* 0x0000000600c87308 */ /* 0x0003260000000800 */
[----:B------:R-:W-:-:S04]  /*50f0*/  FMNMX.FTZ R4, R71, R4, !PT ;  /* 0x0000000447047209 */ /* 0x000fc80007810000 */
[----:B------:R-:W-:Y:S01]  /*5100*/  FMNMX.FTZ R4, R70, R4, !PT ;  /* 0x0000000446047209 */ /* 0x000fe20007810000 */
[----:B---3--:R-:W-:Y:S01]  /*5110*/  FFMA.FTZ R5, R58, c[0x0][0x23c], -R22 ;  /* 0x00008f003a057a23 */ /* 0x008fe20000010816 */
[----:B--2---:R-:W-:Y:S02]  /*5120*/  FMNMX.FTZ R134, R134, R7, !PT ;  /* 0x0000000786867209 */ /* 0x004fe40007810000 */
[----:B------:R-:W-:Y:S01]  /*5130*/  FMNMX.FTZ R4, R77, R4, !PT ;  /* 0x000000044d047209 */ /* 0x000fe20007810000 */
[----:B------:R2:W3:Y:S01]  /*5140*/  MUFU.EX2 R95, R5 ;  /* 0x00000005005f7308 */ /* 0x0004e20000000800 */
[C---:B------:R-:W-:Y:S01]  /*5150*/  FSETP.NEU.FTZ.AND P1, PT, R134.reuse, -INF , PT ;  /* 0xff8000008600780b */ /* 0x040fe20003f3d000 */
[----:B------:R-:W-:Y:S01]  /*5160*/  FMUL.FTZ R21, R134, c[0x0][0x23c] ;  /* 0x00008f0086157a20 */ /* 0x000fe20000410000 */
[----:B------:R-:W-:Y:S01]  /*5170*/  FMNMX.FTZ R4, R79, R4, !PT ;  /* 0x000000044f047209 */ /* 0x000fe20007810000 */
[----:B-1----:R-:W1:Y:S01]  /*5180*/  SHFL.BFLY PT, R6, R133, 0x2, 0x1f ;  /* 0x0c401f0085067f89 */ /* 0x002e6200000e0000 */
[----:B----4-:R-:W-:-:S02]  /*5190*/  F2FP.BF16.PACK_AB R16, R200, R201 ;  /* 0x000000c9c810723e */ /* 0x010fc400000010ff */
[----:B------:R-:W-:Y:S02]  /*51a0*/  FMNMX.FTZ R4, R76, R4, !PT ;  /* 0x000000044c047209 */ /* 0x000fe40007810000 */
[----:B------:R-:W-:Y:S02]  /*51b0*/  FSEL R21, R21, RZ, P1 ;  /* 0x000000ff15157208 */ /* 0x000fe40000800000 */
[----:B--2---:R-:W-:Y:S01]  /*51c0*/  FMNMX.FTZ R5, R78, R4, !PT ;  /* 0x000000044e057209 */ /* 0x004fe20007810000 */
[----:B------:R-:W-:Y:S01]  /*51d0*/  FFMA.FTZ R4, R56, c[0x0][0x23c], -R22 ;  /* 0x00008f0038047a23 */ /* 0x000fe20000010816 */
[----:B---3--:R-:W-:Y:S01]  /*51e0*/  F2FP.BF16.PACK_AB R18, R95, R191 ;  /* 0x000000bf5f12723e */ /* 0x008fe200000010ff */
[----:B------:R-:W-:Y:S01]  /*51f0*/  LDSM.16.MT88.4 R56, [R215+0xc000] ;  /* 0x00c00000d738783b */ /* 0x000fe20000004200 */
[----:B------:R-:W-:Y:S01]  /*5200*/  FMNMX.FTZ R5, R162, R5, !PT ;  /* 0x00000005a2057209 */ /* 0x000fe20007810000 */
[----:B------:R2:W-:Y:S03]  /*5210*/  MUFU.EX2 R9, R4 ;  /* 0x0000000400097308 */ /* 0x0005e60000000800 */
[----:B------:R-:W-:-:S04]  /*5220*/  FMNMX.FTZ R5, R161, R5, !PT ;  /* 0x00000005a1057209 */ /* 0x000fc80007810000 */
[----:B------:R-:W-:Y:S02]  /*5230*/  FMNMX.FTZ R5, R156, R5, !PT ;  /* 0x000000059c057209 */ /* 0x000fe40007810000 */
[----:B-1----:R-:W-:Y:S02]  /*5240*/  FMNMX.FTZ R133, R133, R6, !PT ;  /* 0x0000000685857209 */ /* 0x002fe40007810000 */
[----:B------:R-:W-:-:S04]  /*5250*/  FMNMX.FTZ R5, R153, R5, !PT ;  /* 0x0000000599057209 */ /* 0x000fc80007810000 */
[----:B------:R-:W-:Y:S01]  /*5260*/  FMNMX.FTZ R5, R148, R5, !PT ;  /* 0x0000000594057209 */ /* 0x000fe20007810000 */
[----:B--2---:R-:W-:-:S03]  /*5270*/  FFMA.FTZ R4, R50, c[0x0][0x23c], -R22 ;  /* 0x00008f0032047a23 */ /* 0x004fc60000010816 */
[----:B------:R-:W-:Y:S01]  /*5280*/  FMNMX.FTZ R5, R147, R5, !PT ;  /* 0x0000000593057209 */ /* 0x000fe20007810000 */
[----:B------:R1:W-:Y:S03]  /*5290*/  MUFU.EX2 R92, R4 ;  /* 0x00000004005c7308 */ /* 0x0003e60000000800 */
[----:B------:R-:W-:Y:S02]  /*52a0*/  FMNMX.FTZ R132, R146, R5, !PT ;  /* 0x0000000592847209 */ /* 0x000fe40007810000 */
[----:B------:R-:W2:Y:S02]  /*52b0*/  SHFL.BFLY PT, R5, R133, 0x1, 0x1f ;  /* 0x0c201f0085057f89 */ /* 0x000ea400000e0000 */
[----:B------:R-:W-:-:S05]  /*52c0*/  FMNMX.FTZ R132, R144, R132, !PT ;  /* 0x0000008490847209 */ /* 0x000fca0007810000 */
[----:B------:R-:W3:Y:S01]  /*52d0*/  SHFL.BFLY PT, R6, R132, 0x2, 0x1f ;  /* 0x0c401f0084067f89 */ /* 0x000ee200000e0000 */
[----:B-1----:R-:W-:-:S04]  /*52e0*/  FFMA.FTZ R4, R49, c[0x0][0x23c], -R22 ;  /* 0x00008f0031047a23 */ /* 0x002fc80000010816 */
[----:B------:R1:W-:Y:S01]  /*52f0*/  MUFU.EX2 R242, R4 ;  /* 0x0000000400f27308 */ /* 0x0003e20000000800 */
[----:B--2---:R-:W-:-:S04]  /*5300*/  FMNMX.FTZ R133, R133, R5, !PT ;  /* 0x0000000585857209 */ /* 0x004fc80007810000 */
[C---:B------:R-:W-:Y:S01]  /*5310*/  FSETP.NEU.FTZ.AND P1, PT, R133.reuse, -INF , PT ;  /* 0xff8000008500780b */ /* 0x040fe20003f3d000 */
[----:B------:R-:W-:Y:S02]  /*5320*/  FMUL.FTZ R20, R133, c[0x0][0x23c] ;  /* 0x00008f0085147a20 */ /* 0x000fe40000410000 */
[----:B-1----:R-:W-:Y:S01]  /*5330*/  FFMA.FTZ R4, R48, c[0x0][0x23c], -R22 ;  /* 0x00008f0030047a23 */ /* 0x002fe20000010816 */
[----:B---3--:R-:W-:Y:S02]  /*5340*/  FMNMX.FTZ R132, R132, R6, !PT ;  /* 0x0000000684847209 */ /* 0x008fe40007810000 */
[----:B------:R-:W-:Y:S01]  /*5350*/  FSEL R20, R20, RZ, P1 ;  /* 0x000000ff14147208 */ /* 0x000fe20000800000 */
[----:B------:R1:W-:Y:S02]  /*5360*/  MUFU.EX2 R252, R4 ;  /* 0x0000000400fc7308 */ /* 0x0003e40000000800 */
[----:B------:R-:W2:Y:S01]  /*5370*/  SHFL.BFLY PT, R5, R132, 0x1, 0x1f ;  /* 0x0c201f0084057f89 */ /* 0x000ea200000e0000 */
[----:B-1----:R-:W-:-:S05]  /*5380*/  FFMA.FTZ R4, R73, c[0x0][0x23c], -R21 ;  /* 0x00008f0049047a23 */ /* 0x002fca0000010815 */
[----:B------:R1:W-:Y:S01]  /*5390*/  MUFU.EX2 R189, R4 ;  /* 0x0000000400bd7308 */ /* 0x0003e20000000800 */
[----:B--2---:R-:W-:Y:S01]  /*53a0*/  FMNMX.FTZ R132, R132, R5, !PT ;  /* 0x0000000584847209 */ /* 0x004fe20007810000 */
[----:B------:R-:W-:-:S03]  /*53b0*/  FFMA.FTZ R5, R65, c[0x0][0x23c], -R20 ;  /* 0x00008f0041057a23 */ /* 0x000fc60000010814 */
[----:B------:R-:W-:-:S03]  /*53c0*/  FSETP.NEU.FTZ.AND P1, PT, R132, -INF , PT ;  /* 0xff8000008400780b */ /* 0x000fc60003f3d000 */
[----:B------:R-:W-:Y:S01]  /*53d0*/  MUFU.EX2 R217, R5 ;  /* 0x0000000500d97308 */ /* 0x000fe20000000800 */
[----:B-1----:R-:W-:-:S07]  /*53e0*/  FFMA.FTZ R4, R67, c[0x0][0x23c], -R21 ;  /* 0x00008f0043047a23 */ /* 0x002fce0000010815 */
        /* <DEDUP_REMOVED lines=9> */
[C---:B------:R-:W-:Y:S08]  /*5480*/  HMMA.16816.F32.BF16 R28, R16.reuse, R32, RZ ;  /* 0x00000020101c723c */ /* 0x040ff000000418ff */
[----:B------:R-:W-:Y:S01]  /*5490*/  HMMA.16816.F32.BF16 R124, R16, R56, RZ ;  /* 0x00000038107c723c */ /* 0x000fe200000418ff */
[----:B-1----:R-:W-:-:S02]  /*54a0*/  FFMA.FTZ R4, R61, c[0x0][0x23c], -R21 ;  /* 0x00008f003d047a23 */ /* 0x002fc40000010815 */
[----:B------:R-:W1:Y:S02]  /*54b0*/  LDSM.16.MT88.4 R60, [R213+0xe000] ;  /* 0x00e00000d53c783b */ /* 0x000e640000004200 */
[----:B------:R2:W-:Y:S02]  /*54c0*/  MUFU.EX2 R202, R4 ;  /* 0x0000000400ca7308 */ /* 0x0005e40000000800 */
[----:B--2---:R-:W-:-:S06]  /*54d0*/  FFMA.FTZ R4, R54, c[0x0][0x23c], -R21 ;  /* 0x00008f0036047a23 */ /* 0x004fcc0000010815 */
[----:B------:R2:W-:Y:S02]  /*54e0*/  MUFU.EX2 R10, R4 ;  /* 0x00000004000a7308 */ /* 0x0005e40000000800 */
[----:B--2---:R-:W-:Y:S02]  /*54f0*/  FFMA.FTZ R4, R51, c[0x0][0x23c], -R21 ;  /* 0x00008f0033047a23 */ /* 0x004fe40000010815 */
[----:B------:R-:W2:Y:S01]  /*5500*/  LDSM.16.MT88.4 R48, [R213+0xc000] ;  /* 0x00c00000d530783b */ /* 0x000ea20000004200 */
[----:B-1----:R-:W-:Y:S03]  /*5510*/  HMMA.16816.F32.BF16 R116, R16, R60, RZ ;  /* 0x0000003c1074723c */ /* 0x002fe600000418ff */
[----:B------:R1:W-:Y:S02]  /*5520*/  MUFU.EX2 R97, R4 ;  /* 0x0000000400617308 */ /* 0x0003e40000000800 */
[----:B-1----:R-:W-:-:S06]  /*5530*/  FFMA.FTZ R4, R75, c[0x0][0x23c], -R20 ;  /* 0x00008f004b047a23 */ /* 0x002fcc0000010814 */
[----:B------:R1:W-:Y:S02]  /*5540*/  MUFU.EX2 R182, R4 ;  /* 0x0000000400b67308 */ /* 0x0003e40000000800 */
[--C-:B-1----:R-:W-:Y:S02]  /*5550*/  FFMA.FTZ R4, R74, c[0x0][0x23c], -R20.reuse ;  /* 0x00008f004a047a23 */ /* 0x102fe40000010814 */
[----:B------:R-:W1:Y:S04]  /*5560*/  LDSM.16.MT88.4 R72, [R216+0xc800] ;  /* 0x00c80000d848783b */ /* 0x000e680000004200 */
[----:B------:R3:W4:Y:S02]  /*5570*/  MUFU.EX2 R181, R4 ;  /* 0x0000000400b57308 */ /* 0x0007240000000800 */
[----:B---3--:R-:W-:Y:S01]  /*5580*/  FFMA.FTZ R4, R69, c[0x0][0x23c], -R20 ;  /* 0x00008f0045047a23 */ /* 0x008fe20000010814 */
[----:B----4-:R-:W-:-:S05]  /*5590*/  F2FP.BF16.PACK_AB R12, R181, R182 ;  /* 0x000000b6b50c723e */ /* 0x010fca00000010ff */
[----:B------:R3:W-:Y:S02]  /*55a0*/  MUFU.EX2 R183, R4 ;  /* 0x0000000400b77308 */ /* 0x0007e40000000800 */
[----:B---3--:R-:W-:-:S06]  /*55b0*/  FFMA.FTZ R4, R68, c[0x0][0x23c], -R20 ;  /* 0x00008f0044047a23 */ /* 0x008fcc0000010814 */
[----:B------:R3:W4:Y:S02]  /*55c0*/  MUFU.EX2 R241, R4 ;  /* 0x0000000400f17308 */ /* 0x0007240000000800 */
[----:B---3--:R-:W-:Y:S01]  /*55d0*/  FMUL.FTZ R4, R132, c[0x0][0x23c] ;  /* 0x00008f0084047a20 */ /* 0x008fe20000410000 */
[----:B----4-:R-:W-:-:S04]  /*55e0*/  F2FP.BF16.PACK_AB R14, R241, R183 ;  /* 0x000000b7f10e723e */ /* 0x010fc800000010ff */
[----:B------:R-:W-:Y:S01]  /*55f0*/  FSEL R0, R4, RZ, P1 ;  /* 0x000000ff04007208 */ /* 0x000fe20000800000 */
[----:B------:R-:W-:-:S04]  /*5600*/  FFMA.FTZ R4, R64, c[0x0][0x23c], -R20 ;  /* 0x00008f0040047a23 */ /* 0x000fc80000010814 */
[----:B------:R3:W-:Y:S01]  /*5610*/  MUFU.EX2 R94, R4 ;  /* 0x00000004005e7308 */ /* 0x0007e20000000800 */
[----:B------:R-:W-:-:S07]  /*5620*/  FFMA.FTZ R3, R71, c[0x0][0x23c], -R0 ;  /* 0x00008f0047037a23 */ /* 0x000fce0000010800 */
[----:B------:R4:W1:Y:S01]  /*5630*/  MUFU.EX2 R93, R3 ;  /* 0x00000003005d7308 */ /* 0x0008620000000800 */
[----:B---3--:R-:W-:-:S07]  /*5640*/  FFMA.FTZ R4, R81, c[0x0][0x23c], -R0 ;  /* 0x00008f0051047a23 */ /* 0x008fce0000010800 */
[----:B------:R3:W-:Y:S01]  /*5650*/  MUFU.EX2 R180, R4 ;  /* 0x0000000400b47308 */ /* 0x0007e20000000800 */
[--C-:B----4-:R-:W-:Y:S01]  /*5660*/  FFMA.FTZ R3, R70, c[0x0][0x23c], -R0.reuse ;  /* 0x00008f0046037a23 */ /* 0x110fe20000010800 */
[-C--:B-1----:R-:W-:Y:S01]  /*5670*/  MOV R2, R93.reuse ;  /* 0x0000005d00027202 */ /* 0x082fe20000000f00 */
[C---:B--2---:R-:W-:Y:S05]  /*5680*/  HMMA.16816.F32.BF16 R68, R16.reuse, R48, RZ ;  /* 0x000000301044723c */ /* 0x044fea00000418ff */
[----:B------:R1:W2:Y:S01]  /*5690*/  MUFU.EX2 R8, R3 ;  /* 0x0000000300087308 */ /* 0x0002a20000000800 */
[----:B---3--:R-:W-:Y:S02]  /*56a0*/  FFMA.FTZ R4, R80, c[0x0][0x23c], -R0 ;  /* 0x00008f0050047a23 */ /* 0x008fe40000010800 */
[----:B------:R-:W3:Y:S05]  /*56b0*/  LDSM.16.MT88.4 R80, [R214+0xe000] ;  /* 0x00e00000d650783b */ /* 0x000eea0000004200 */
[----:B------:R-:W4:Y:S01]  /*56c0*/  MUFU.EX2 R163, R4 ;  /* 0x0000000400a37308 */ /* 0x000f220000000800 */
[----:B-1----:R-:W-:Y:S01]  /*56d0*/  FFMA.FTZ R3, R52, c[0x0][0x23c], -R20 ;  /* 0x00008f0034037a23 */ /* 0x002fe20000010814 */
[----:B--2---:R-:W-:Y:S01]  /*56e0*/  F2FP.BF16.PACK_AB R15, R8, R93 ;  /* 0x0000005d080f723e */ /* 0x004fe200000010ff */
[----:B------:R-:W-:Y:S05]  /*56f0*/  HMMA.16816.F32.BF16 R52, R16, R24, RZ ;  /* 0x000000181034723c */ /* 0x000fea00000418ff */
[----:B------:R1:W-:Y:S01]  /*5700*/  MUFU.EX2 R219, R3 ;  /* 0x0000000300db7308 */ /* 0x0003e20000000800 */
[----:B----4-:R-:W-:-:S07]  /*5710*/  F2FP.BF16.PACK_AB R13, R163, R180 ;  /* 0x000000b4a30d723e */ /* 0x010fce00000010ff */
[----:B------:R-:W-:Y:S01]  /*5720*/  HMMA.16816.F32.BF16 R36, R12, R24, RZ ;  /* 0x000000180c24723c */ /* 0x000fe200000418ff */
[----:B-1----:R-:W-:-:S04]  /*5730*/  FFMA.FTZ R3, R66, c[0x0][0x23c], -R20 ;  /* 0x00008f0042037a23 */ /* 0x002fc80000010814 */
[----:B------:R1:W2:Y:S02]  /*5740*/  MUFU.EX2 R243, R3 ;  /* 0x0000000300f37308 */ /* 0x0002a40000000800 */
[----:B------:R-:W-:Y:S01]  /*5750*/  IMAD.MOV.U32 R25, RZ, RZ, R8 ;  /* 0x000000ffff197224 */ /* 0x000fe200078e0008 */
[C---:B------:R-:W-:Y:S07]  /*5760*/  HMMA.16816.F32.BF16 R64, R12.reuse, R48, RZ ;  /* 0x000000300c40723c */ /* 0x040fee00000418ff */
[----:B------:R-:W-:Y:S01]  /*5770*/  IMAD.MOV.U32 R48, RZ, RZ, R10 ;  /* 0x000000ffff307224 */ /* 0x000fe200078e000a */
[----:B------:R-:W-:Y:S01]  /*5780*/  HMMA.16816.F32.BF16 R88, R12, R32, RZ ;  /* 0x000000200c58723c */ /* 0x000fe200000418ff */
[----:B------:R-:W-:-:S02]  /*5790*/  MOV R49, R9 ;  /* 0x0000000900317202 */ /* 0x000fc40000000f00 */
[----:B------:R-:W-:Y:S01]  /*57a0*/  F2FP.BF16.PACK_AB R9, R202, R212 ;  /* 0x000000d4ca09723e */ /* 0x000fe200000010ff */
[----:B-1----:R-:W-:Y:S01]  /*57b0*/  FFMA.FTZ R3, R77, c[0x0][0x23c], -R0 ;  /* 0x00008f004d037a23 */ /* 0x002fe20000010800 */
[----:B--2---:R-:W-:Y:S02]  /*57c0*/  F2FP.BF16.PACK_AB R6, R243, R219 ;  /* 0x000000dbf306723e */ /* 0x004fe400000010ff */
[----:B------:R-:W-:Y:S01]  /*57d0*/  F2FP.BF16.PACK_AB R8, R92, R49 ;  /* 0x000000315c08723e */ /* 0x000fe200000010ff */
[----:B------:R1:W-:Y:S01]  /*57e0*/  MUFU.EX2 R218, R3 ;  /* 0x0000000300da7308 */ /* 0x0003e20000000800 */
[----:B------:R-:W-:Y:S01]  /*57f0*/  F2FP.BF16.PACK_AB R10, R252, R242 ;  /* 0x000000f2fc0a723e */ /* 0x000fe200000010ff */
[----:B------:R-:W-:Y:S01]  /*5800*/  HMMA.16816.F32.BF16 R112, R12, R60, RZ ;  /* 0x0000003c0c70723c */ /* 0x000fe200000418ff */
[----:B------:R-:W-:-:S07]  /*5810*/  F2FP.BF16.PACK_AB R11, R97, R48 ;  /* 0x00000030610b723e */ /* 0x000fce00000010ff */
[----:B------:R-:W-:Y:S01]  /*5820*/  HMMA.16816.F32.BF16 R164, R8, R40, R52 ;  /* 0x0000002808a4723c */ /* 0x000fe20000041834 */
[----:B------:R-:W2:Y:S01]  /*5830*/  LDSM.16.MT88.4 R52, [R214+0xe800] ;  /* 0x00e80000d634783b */ /* 0x000ea20000004200 */
[----:B-1----:R-:W-:-:S06]  /*5840*/  FFMA.FTZ R3, R79, c[0x0][0x23c], -R0 ;  /* 0x00008f004f037a23 */ /* 0x002fcc0000010800 */
[C---:B------:R-:W-:Y:S01]  /*5850*/  HMMA.16816.F32.BF16 R196, R8.reuse, R72, R28 ;  /* 0x0000004808c4723c */ /* 0x040fe2000004181c */
[----:B------:R-:W1:Y:S01]  /*5860*/  LDSM.16.MT88.4 R28, [R213+0xe800] ;  /* 0x00e80000d51c783b */ /* 0x000e620000004200 */
[----:B------:R4:W-:Y:S06]  /*5870*/  MUFU.EX2 R4, R3 ;  /* 0x0000000300047308 */ /* 0x0009ec0000000800 */
[----:B------:R-:W-:Y:S01]  /*5880*/  HMMA.16816.F32.BF16 R168, R8, R44, R68 ;  /* 0x0000002c08a8723c */ /* 0x000fe20000041844 */
[----:B------:R-:W-:Y:S07]  /*5890*/  LDSM.16.MT88.4 R68, [R216+0xe800] ;  /* 0x00e80000d844783b */ /* 0x000fee0000004200 */
[----:B---3--:R-:W-:Y:S01]  /*58a0*/  HMMA.16816.F32.BF16 R108, R16, R80, RZ ;  /* 0x00000050106c723c */ /* 0x008fe200000418ff */
[----:B----4-:R-:W-:-:S04]  /*58b0*/  FFMA.FTZ R3, R76, c[0x0][0x23c], -R0 ;  /* 0x00008f004c037a23 */ /* 0x010fc80000010800 */
[----:B------:R3:W4:Y:S03]  /*58c0*/  MUFU.EX2 R24, R3 ;  /* 0x0000000300187308 */ /* 0x0007260000000800 */
[C---:B------:R-:W-:Y:S08]  /*58d0*/  HMMA.16816.F32.BF16 R120, R12.reuse, R56, RZ ;  /* 0x000000380c78723c */ /* 0x040ff000000418ff */
[----:B------:R-:W-:Y:S01]  /*58e0*/  HMMA.16816.F32.BF16 R104, R12, R80, RZ ;  /* 0x000000500c68723c */ /* 0x000fe200000418ff */
[----:B---3--:R-:W-:-:S02]  /*58f0*/  FFMA.FTZ R3, R78, c[0x0][0x23c], -R0 ;  /* 0x00008f004e037a23 */ /* 0x008fc40000010800 */
[----:B------:R-:W3:Y:S05]  /*5900*/  LDSM.16.MT88.4 R76, [R216+0xe000] ;  /* 0x00e00000d84c783b */ /* 0x000eea0000004200 */
[----:B--2---:R-:W-:Y:S01]  /*5910*/  HMMA.16816.F32.BF16 R248, R8, R52, R108 ;  /* 0x0000003408f8723c */ /* 0x004fe2000004186c */
[----:B------:R2:W2:Y:S01]  /*5920*/  MUFU.EX2 R231, R3 ;  /* 0x0000000300e77308 */ /* 0x0004a20000000800 */
[----:B------:R-:W-:Y:S02]  /*5930*/  IMAD.MOV.U32 R81, RZ, RZ, R48 ;  /* 0x000000ffff517224 */ /* 0x000fe400078e0030 */
[----:B----4-:R-:W-:-:S04]  /*5940*/  IMAD.MOV.U32 R57, RZ, RZ, R24 ;  /* 0x000000ffff397224 */ /* 0x010fc800078e0018 */
[----:B-1----:R-:W-:Y:S01]  /*5950*/  HMMA.16816.F32.BF16 R204, R8, R28, R116 ;  /* 0x0000001c08cc723c */ /* 0x002fe20000041874 */
[----:B--2---:R-:W-:Y:S02]  /*5960*/  MOV R3, R4 ;  /* 0x0000000400037202 */ /* 0x004fe40000000f00 */
[----:B------:R-:W-:Y:S02]  /*5970*/  F2FP.BF16.PACK_AB R4, R94, R217 ;  /* 0x000000d95e04723e */ /* 0x000fe400000010ff */
[----:B------:R-:W-:Y:S02]  /*5980*/  F2FP.BF16.PACK_AB R5, R3, R218 ;  /* 0x000000da0305723e */ /* 0x000fe400000010ff */
[----:B------:R-:W-:-:S07]  /*5990*/  F2FP.BF16.PACK_AB R7, R231, R24 ;  /* 0x00000018e707723e */ /* 0x000fce00000010ff */
[C---:B------:R-:W-:Y:S01]  /*59a0*/  HMMA.16816.F32.BF16 R172, R4.reuse, R44, R64 ;  /* 0x0000002c04ac723c */ /* 0x040fe20000041840 */
[----:B------:R-:W1:Y:S06]  /*59b0*/  LDSM.16.MT88.4 R64, [R215+0xe800] ;  /* 0x00e80000d740783b */ /* 0x000e6c0000004200 */
[----:B------:R-:W-:Y:S01]  /*59c0*/  MOV R44, R95 ;  /* 0x0000005f002c7202 */ /* 0x000fe20000000f00 */
[----:B------:R-:W-:Y:S01]  /*59d0*/  HMMA.16816.F32.BF16 R184, R4, R72, R88 ;  /* 0x0000004804b8723c */ /* 0x000fe20000041858 */
[----:B------:R-:W-:-:S06]  /*59e0*/  IMAD.MOV.U32 R45, RZ, RZ, R94 ;  /* 0x000000ffff2d7224 */ /* 0x000fcc00078e005e */
[----:B------:R-:W-:Y:S01]  /*59f0*/  IMAD.MOV.U32 R73, RZ, RZ, R92 ;  /* 0x000000ffff497224 */ /* 0x000fe200078e005c */
[----:B------:R-:W-:Y:S04]  /*5a00*/  HMMA.16816.F32.BF16 R88, R12, R84, RZ ;  /* 0x000000540c58723c */ /* 0x000fe800000418ff */
[----:B------:R-:W-:-:S04]  /*5a10*/  MOV R80, R73 ;  /* 0x0000004900507202 */ /* 0x000fc80000000f00 */
[----:B------:R-:W-:Y:S01]  /*5a20*/  HMMA.16816.F32.BF16 R176, R4, R40, R36 ;  /* 0x0000002804b0723c */ /* 0x000fe20000041824 */
[----:B------:R-:W2:Y:S06]  /*5a30*/  LDSM.16.MT88.4 R36, [R215+0xc800] ;  /* 0x00c80000d724783b */ /* 0x000eac0000004200 */
[----:B------:R-:W-:Y:S01]  /*5a40*/  MOV R40, R97 ;  /* 0x0000006100287202 */ /* 0x000fe20000000f00 */
[----:B------:R-:W-:Y:S01]  /*5a50*/  IMAD.MOV.U32 R41, RZ, RZ, R96 ;  /* 0x000000ffff297224 */ /* 0x000fe200078e0060 */
[----:B---3--:R-:W-:Y:S08]  /*5a60*/  HMMA.16816.F32.BF16 R100, R16, R76, RZ ;  /* 0x0000004c1064723c */ /* 0x008ff000000418ff */
[----:B-1----:R-:W-:Y:S08]  /*5a70*/  HMMA.16816.F32.BF16 R88, R4, R64, R88 ;  /* 0x000000400458723c */ /* 0x002ff00000041858 */
[----:B------:R-:W-:Y:S08]  /*5a80*/  HMMA.16816.F32.BF16 R96, R12, R76, RZ ;  /* 0x0000004c0c60723c */ /* 0x000ff000000418ff */
[----:B------:R-:W-:Y:S08]  /*5a90*/  HMMA.16816.F32.BF16 R92, R16, R84, RZ ;  /* 0x00000054105c723c */ /* 0x000ff000000418ff */
[----:B------:R-:W-:Y:S01]  /*5aa0*/  MOV R84, R88 ;  /* 0x0000005800547202 */ /* 0x000fe20000000f00 */
[----:B------:R-:W-:Y:S01]  /*5ab0*/  IMAD.MOV.U32 R77, RZ, RZ, R89 ;  /* 0x000000ffff4d7224 */ /* 0x000fe200078e0059 */
[----:B------:R-:W-:Y:S01]  /*5ac0*/  MOV R76, R90 ;  /* 0x0000005a004c7202 */ /* 0x000fe20000000f00 */
[----:B------:R-:W-:Y:S01]  /*5ad0*/  IMAD.MOV.U32 R61, RZ, RZ, R91 ;  /* 0x000000ffff3d7224 */ /* 0x000fe200078e005b */
[----:B------:R-:W-:Y:S08]  /*5ae0*/  HMMA.16816.F32.BF16 R100, R8, R68, R100 ;  /* 0x000000440864723c */ /* 0x000ff00000041864 */
[----:B------:R-:W-:Y:S08]  /*5af0*/  HMMA.16816.F32.BF16 R88, R12, R62, RZ ;  /* 0x0000003e0c58723c */ /* 0x000ff000000418ff */
[----:B------:R-:W-:Y:S08]  /*5b00*/  HMMA.16816.F32.BF16 R96, R4, R68, R96 ;  /* 0x000000440460723c */ /* 0x000ff00000041860 */
[----:B------:R-:W-:Y:S01]  /*5b10*/  HMMA.16816.F32.BF16 R92, R8, R64, R92 ;  /* 0x00000040085c723c */ /* 0x000fe2000004185c */
[----:B------:R-:W-:-:S05]  /*5b20*/  MOV R56, R102 ;  /* 0x0000006600387202 */ /* 0x000fca0000000f00 */
[----:B------:R-:W-:Y:S01]  /*5b30*/  IMAD.MOV.U32 R68, RZ, RZ, R56 ;  /* 0x000000ffff447224 */ /* 0x000fe200078e0038 */
[----:B------:R-:W-:Y:S01]  /*5b40*/  MOV R56, R49 ;  /* 0x0000003100387202 */ /* 0x000fe20000000f00 */
[----:B------:R-:W-:Y:S08]  /*5b50*/  HMMA.16816.F32.BF16 R108, R4, R30, R88 ;  /* 0x0000001e046c723c */ /* 0x000ff00000041858 */
[----:B------:R-:W-:Y:S01]  /*5b60*/  HMMA.16816.F32.BF16 R88, R12, R82, RZ ;  /* 0x000000520c58723c */ /* 0x000fe200000418ff */
[----:B------:R-:W-:Y:S01]  /*5b70*/  MOV R33, R98 ;  /* 0x0000006200217202 */ /* 0x000fe20000000f00 */
[----:B------:R-:W-:-:S06]  /*5b80*/  IMAD.MOV.U32 R32, RZ, RZ, R97 ;  /* 0x000000ffff207224 */ /* 0x000fcc00078e0061 */
[----:B--2---:R-:W-:Y:S01]  /*5b90*/  HMMA.16816.F32.BF16 R192, R8, R36, R124 ;  /* 0x0000002408c0723c */ /* 0x004fe2000004187c */
[----:B------:R-:W-:Y:S01]  /*5ba0*/  IMAD.MOV.U32 R203, RZ, RZ, R94 ;  /* 0x000000ffffcb7224 */ /* 0x000fe200078e005e */
[----:B------:R-:W-:Y:S01]  /*5bb0*/  MOV R85, R95 ;  /* 0x0000005f00557202 */ /* 0x000fe20000000f00 */
[----:B------:R-:W-:-:S05]  /*5bc0*/  IMAD.MOV.U32 R60, RZ, RZ, R92 ;  /* 0x000000ffff3c7224 */ /* 0x000fca00078e005c */
[C---:B------:R-:W-:Y:S07]  /*5bd0*/  HMMA.16816.F32.BF16 R120, R4.reuse, R36, R120 ;  /* 0x000000240478723c */ /* 0x040fee0000041878 */
[----:B------:R-:W-:Y:S01]  /*5be0*/  IMAD.MOV.U32 R37, RZ, RZ, R103 ;  /* 0x000000ffff257224 */ /* 0x000fe200078e0067 */
[----:B------:R-:W-:Y:S01]  /*5bf0*/  HMMA.16816.F32.BF16 R208, R4, R28, R112 ;  /* 0x0000001c04d0723c */ /* 0x000fe20000041870 */
[----:B------:R-:W-:-:S03]  /*5c00*/  MOV R36, R93 ;  /* 0x0000005d00247202 */ /* 0x000fc60000000f00 */
[----:B------:R-:W-:Y:S02]  /*5c10*/  MOV R69, R37 ;  /* 0x0000002500457202 */ /* 0x000fe40000000f00 */
[----:B------:R-:W-:Y:S01]  /*5c20*/  MOV R37, R25 ;  /* 0x0000001900257202 */ /* 0x000fe20000000f00 */
[----:B------:R-:W-:Y:S01]  /*5c30*/  IMAD.MOV.U32 R28, RZ, RZ, R96 ;  /* 0x000000ffff1c7224 */ /* 0x000fe200078e0060 */
[----:B------:R-:W-:Y:S01]  /*5c40*/  HMMA.16816.F32.BF16 R244, R4, R52, R104 ;  /* 0x0000003404f4723c */ /* 0x000fe20000041868 */
[----:B------:R-:W-:-:S06]  /*5c50*/  MOV R29, R99 ;  /* 0x00000063001d7202 */ /* 0x000fcc0000000f00 */
[----:B------:R-:W-:Y:S01]  /*5c60*/  MOV R53, R100 ;  /* 0x0000006400357202 */ /* 0x000fe20000000f00 */
[----:B------:R-:W-:Y:S01]  /*5c70*/  IMAD.MOV.U32 R52, RZ, RZ, R101 ;  /* 0x000000ffff347224 */ /* 0x000fe200078e0065 */
[----:B------:R-:W-:Y:S08]  /*5c80*/  HMMA.16816.F32.BF16 R112, R4, R54, R88 ;  /* 0x000000360470723c */ /* 0x000ff00000041858 */
        /* <DEDUP_REMOVED lines=9> */
[C---:B------:R-:W-:Y:S08]  /*5d20*/  HMMA.16816.F32.BF16 R92, R4.reuse, R38, R92 ;  /* 0x00000026045c723c */ /* 0x040ff0000004185c */
[C---:B------:R-:W-:Y:S08]  /*5d30*/  HMMA.16816.F32.BF16 R116, R4.reuse, R70, R88 ;  /* 0x000000460474723c */ /* 0x040ff00000041858 */
[----:B------:R-:W-:Y:S07]  /*5d40*/  HMMA.16816.F32.BF16 R124, R4, R66, R12 ;  /* 0x00000042047c723c */ /* 0x000fee000004180c */
[----:B------:R-:W-:Y:S01]  /*5d50*/  IMAD.MOV.U32 R14, RZ, RZ, R44 ;  /* 0x000000ffff0e7224 */ /* 0x000fe200078e002c */
[----:B------:R-:W-:Y:S01]  /*5d60*/  HMMA.16816.F32.BF16 R48, R16, R50, RZ ;  /* 0x000000321030723c */ /* 0x000fe200000418ff */
[----:B------:R-:W-:Y:S01]  /*5d70*/  MOV R13, R45 ;  /* 0x0000002d000d7202 */ /* 0x000fe20000000f00 */
[----:B------:R-:W-:Y:S01]  /*5d80*/  IMAD.MOV.U32 R12, RZ, RZ, R2 ;  /* 0x000000ffff0c7224 */ /* 0x000fe200078e0002 */
[----:B------:R-:W-:Y:S01]  /*5d90*/  MOV R15, R41 ;  /* 0x00000029000f7202 */ /* 0x000fe20000000f00 */
[----:B------:R-:W-:-:S04]  /*5da0*/  FFMA.FTZ R2, R160, c[0x0][0x23c], -R22 ;  /* 0x00008f00a0027a23 */ /* 0x000fc80000010816 */
[C---:B------:R-:W-:Y:S01]  /*5db0*/  HMMA.16816.F32.BF16 R4, R16.reuse, R58, RZ ;  /* 0x0000003a1004723c */ /* 0x040fe200000418ff */
[----:B------:R1:W-:Y:S07]  /*5dc0*/  MUFU.EX2 R59, R2 ;  /* 0x00000002003b7308 */ /* 0x0003ee0000000800 */
[----:B------:R-:W-:Y:S08]  /*5dd0*/  HMMA.16816.F32.BF16 R24, R16, R26, RZ ;  /* 0x0000001a1018723c */ /* 0x000ff000000418ff */
[----:B------:R-:W-:Y:S01]  /*5de0*/  HMMA.16816.F32.BF16 R48, R8, R46, R48 ;  /* 0x0000002e0830723c */ /* 0x000fe20000041830 */
[----:B-1----:R-:W-:-:S07]  /*5df0*/  FFMA.FTZ R2, R157, c[0x0][0x23c], -R22 ;  /* 0x00008f009d027a23 */ /* 0x002fce0000010816 */
[----:B------:R-:W-:Y:S08]  /*5e00*/  HMMA.16816.F32.BF16 R44, R8, R38, R4 ;  /* 0x00000026082c723c */ /* 0x000ff00000041804 */
[----:B------:R-:W-:Y:S08]  /*5e10*/  HMMA.16816.F32.BF16 R4, R16, R62, RZ ;  /* 0x0000003e1004723c */ /* 0x000ff000000418ff */
[----:B------:R-:W-:Y:S07]  /*5e20*/  HMMA.16816.F32.BF16 R88, R8, R42, R24 ;  /* 0x0000002a0858723c */ /* 0x000fee0000041818 */
[----:B------:R-:W-:Y:S01]  /*5e30*/  IMAD.MOV.U32 R27, RZ, RZ, R33 ;  /* 0x000000ffff1b7224 */ /* 0x000fe200078e0021 */
[----:B------:R-:W-:Y:S01]  /*5e40*/  MOV R26, R32 ;  /* 0x00000020001a7202 */ /* 0x000fe20000000f00 */
[----:B------:R-:W-:Y:S01]  /*5e50*/  IMAD.MOV.U32 R24, RZ, RZ, R40 ;  /* 0x000000ffff187224 */ /* 0x000fe200078e0028 */
[----:B------:R-:W-:Y:S01]  /*5e60*/  HMMA.16816.F32.BF16 R32, R16, R34, RZ ;  /* 0x000000221020723c */ /* 0x000fe200000418ff */
[----:B------:R-:W-:Y:S01]  /*5e70*/  MOV R25, R243 ;  /* 0x000000f300197202 */ /* 0x000fe20000000f00 */
[----:B------:R-:W-:Y:S01]  /*5e80*/  IMAD.MOV.U32 R58, RZ, RZ, R27 ;  /* 0x000000ffff3a7224 */ /* 0x000fe200078e001b */
[----:B------:R-:W-:Y:S01]  /*5e90*/  MOV R39, R26 ;  /* 0x0000001a00277202 */ /* 0x000fe20000000f00 */
[----:B------:R-:W-:-:S02]  /*5ea0*/  FFMA.FTZ R26, R130, c[0x0][0x23c], -R21 ;  /* 0x00008f00821a7a23 */ /* 0x000fc40000010815 */
[----:B------:R-:W-:Y:S02]  /*5eb0*/  FFMA.FTZ R27, R136, c[0x0][0x23c], -R21 ;  /* 0x00008f00881b7a23 */ /* 0x000fe40000010815 */
[----:B------:R-:W-:Y:S07]  /*5ec0*/  HMMA.16816.F32.BF16 R40, R8, R30, R4 ;  /* 0x0000001e0828723c */ /* 0x000fee0000041804 */
[--C-:B------:R-:W-:Y:S01]  /*5ed0*/  FFMA.FTZ R31, R131, c[0x0][0x23c], -R22.reuse ;  /* 0x00008f00831f7a23 */ /* 0x100fe20000010816 */
[----:B------:R-:W-:Y:S01]  /*5ee0*/  HMMA.16816.F32.BF16 R4, R16, R82, RZ ;  /* 0x000000521004723c */ /* 0x000fe200000418ff */
[----:B------:R1:W2:Y:S01]  /*5ef0*/  MUFU.EX2 R82, R2 ;  /* 0x0000000200527308 */ /* 0x0002a20000000800 */
[----:B------:R-:W-:-:S02]  /*5f00*/  FFMA.FTZ R30, R128, c[0x0][0x23c], -R22 ;  /* 0x00008f00801e7a23 */ /* 0x000fc40000010816 */
[----:B------:R-:W-:-:S04]  /*5f10*/  IMAD.MOV.U32 R128, RZ, RZ, R37 ;  /* 0x000000ffff807224 */ /* 0x000fc800078e0025 */
[----:B------:R-:W-:Y:S01]  /*5f20*/  HMMA.16816.F32.BF16 R72, R8, R74, R32 ;  /* 0x0000004a0848723c */ /* 0x000fe20000041820 */
[----:B------:R-:W-:-:S06]  /*5f30*/  IMAD.MOV.U32 R136, RZ, RZ, R128 ;  /* 0x000000ffff887224 */ /* 0x000fcc00078e0080 */
        /* <DEDUP_REMOVED lines=9> */
[----:B------:R-:W-:Y:S01]  /*5fd0*/  HMMA.16816.F32.BF16 R52, R8, R54, R4 ;  /* 0x000000360834723c */ /* 0x000fe20000041804 */
[----:B--2---:R-:W-:Y:S01]  /*5fe0*/  IMAD.MOV.U32 R130, RZ, RZ, R82 ;  /* 0x000000ffff827224 */ /* 0x004fe200078e0052 */
[----:B------:R-:W-:Y:S01]  /*5ff0*/  MOV R82, R83 ;  /* 0x0000005300527202 */ /* 0x000fe20000000f00 */
[----:B------:R-:W-:Y:S01]  /*6000*/  IMAD.MOV.U32 R62, RZ, RZ, R33 ;  /* 0x000000ffff3e7224 */ /* 0x000fe200078e0021 */
[----:B------:R-:W-:Y:S01]  /*6010*/  MOV R34, R80 ;  /* 0x0000005000227202 */ /* 0x000fe20000000f00 */
[----:B------:R-:W-:Y:S01]  /*6020*/  IMAD.MOV.U32 R33, RZ, RZ, R28 ;  /* 0x000000ffff217224 */ /* 0x000fe200078e001c */
[----:B------:R-:W-:Y:S01]  /*6030*/  MOV R80, R252 ;  /* 0x000000fc00507202 */ /* 0x000fe20000000f00 */
[----:B------:R-:W-:Y:S01]  /*6040*/  IMAD.MOV.U32 R83, RZ, RZ, R62 ;  /* 0x000000ffff537224 */ /* 0x000fe200078e003e */
[----:B------:R-:W-:Y:S01]  /*6050*/  HMMA.16816.F32.BF16 R4, R16, R78, RZ ;  /* 0x0000004e1004723c */ /* 0x000fe200000418ff */
[----:B------:R-:W-:Y:S01]  /*6060*/  MOV R62, R63 ;  /* 0x0000003f003e7202 */ /* 0x000fe20000000f00 */
[----:B------:R-:W-:Y:S01]  /*6070*/  IMAD.MOV.U32 R63, RZ, RZ, R38 ;  /* 0x000000ffff3f7224 */ /* 0x000fe200078e0026 */
[----:B------:R-:W-:Y:S01]  /*6080*/  MOV R38, R39 ;  /* 0x0000002700267202 */ /* 0x000fe20000000f00 */
[----:B------:R-:W-:-:S02]  /*6090*/  IMAD.MOV.U32 R39, RZ, RZ, R58 ;  /* 0x000000ffff277224 */ /* 0x000fc400078e003a */
[----:B------:R-:W-:Y:S02]  /*60a0*/  FFMA.FTZ R32, R145, c[0x0][0x23c], -R22 ;  /* 0x00008f0091207a23 */ /* 0x000fe40000010816 */
[----:B------:R-:W-:Y:S01]  /*60b0*/  HMMA.16816.F32.BF16 R16, R16, R86, RZ ;  /* 0x000000561010723c */ /* 0x000fe200000418ff */
[----:B------:R-:W-:Y:S01]  /*60c0*/  FFMA.FTZ R28, R139, c[0x0][0x23c], -R21 ;  /* 0x00008f008b1c7a23 */ /* 0x000fe20000010815 */
[----:B------:R-:W-:Y:S11]  /*60d0*/  MOV R139, R56 ;  /* 0x00000038008b7202 */ /* 0x000ff60000000f00 */
[----:B------:R-:W-:Y:S03]  /*60e0*/  @!UPT UIADD3 URZ, URZ, URZ, URZ ;  /* 0x0000003f3f3ff290 */ /* 0x000fe6000fffe03f */
[C---:B------:R-:W-:Y:S07]  /*60f0*/  HMMA.16816.F32.BF16 R68, R8.reuse, R70, R4 ;  /* 0x000000460844723c */ /* 0x040fee0000041804 */
[----:B------:R-:W-:Y:S01]  /*6100*/  MOV R5, R39 ;  /* 0x0000002700057202 */ /* 0x000fe20000000f00 */
[----:B------:R-:W-:Y:S01]  /*6110*/  HMMA.16816.F32.BF16 R64, R8, R66, R16 ;  /* 0x000000420840723c */ /* 0x000fe20000041810 */
[----:B------:R1:W-:Y:S01]  /*6120*/  MUFU.EX2 R19, R2 ;  /* 0x0000000200137308 */ /* 0x0003e20000000800 */
[----:B------:R-:W-:-:S05]  /*6130*/  MOV R39, R13 ;  /* 0x0000000d00277202 */ /* 0x000fca0000000f00 */
[----:B------:R-:W-:Y:S02]  /*6140*/  IMAD.MOV.U32 R151, RZ, RZ, R39 ;  /* 0x000000ffff977224 */ /* 0x000fe400078e0027 */
[----:B-1----:R-:W-:Y:S01]  /*6150*/  FFMA.FTZ R2, R141, c[0x0][0x23c], -R22 ;  /* 0x00008f008d027a23 */ /* 0x002fe20000010816 */
[----:B------:R-:W-:-:S03]  /*6160*/  MOV R141, R231 ;  /* 0x000000e7008d7202 */ /* 0x000fc60000000f00 */
[----:B------:R1:W-:Y:S02]  /*6170*/  MUFU.EX2 R78, R2 ;  /* 0x00000002004e7308 */ /* 0x0003e40000000800 */
[----:B-1----:R-:W-:-:S06]  /*6180*/  FFMA.FTZ R2, R158, c[0x0][0x23c], -R21 ;  /* 0x00008f009e027a23 */ /* 0x002fcc0000010815 */
[----:B------:R1:W2:Y:S02]  /*6190*/  MUFU.EX2 R79, R2 ;  /* 0x00000002004f7308 */ /* 0x0002a40000000800 */
[----:B-1----:R-:W-:-:S06]  /*61a0*/  FFMA.FTZ R2, R154, c[0x0][0x23c], -R21 ;  /* 0x00008f009a027a23 */ /* 0x002fcc0000010815 */
[----:B------:R1:W-:Y:S02]  /*61b0*/  MUFU.EX2 R87, R2 ;  /* 0x0000000200577308 */ /* 0x0003e40000000800 */
[----:B-1----:R-:W-:-:S06]  /*61c0*/  FFMA.FTZ R2, R149, c[0x0][0x23c], -R21 ;  /* 0x00008f0095027a23 */ /* 0x002fcc0000010815 */
[----:B------:R1:W3:Y:S02]  /*61d0*/  MUFU.EX2 R243, R2 ;  /* 0x0000000200f37308 */ /* 0x0002e40000000800 */
[----:B-1----:R-:W-:Y:S02]  /*61e0*/  FFMA.FTZ R2, R143, c[0x0][0x23c], -R21 ;  /* 0x00008f008f027a23 */ /* 0x002fe40000010815 */
[----:B------:R-:W-:Y:S01]  /*61f0*/  IMAD.MOV.U32 R143, RZ, RZ, R59 ;  /* 0x000000ffff8f7224 */ /* 0x000fe200078e003b */
[----:B------:R-:W-:-:S03]  /*6200*/  MOV R59, R29 ;  /* 0x0000001d003b7202 */ /* 0x000fc60000000f00 */
[----:B------:R1:W4:Y:S01]  /*6210*/  MUFU.EX2 R218, R2 ;  /* 0x0000000200da7308 */ /* 0x0003220000000800 */
[----:B------:R-:W-:Y:S01]  /*6220*/  FFMA.FTZ R29, R23, c[0x0][0x23c], -R22 ;  /* 0x00008f00171d7a23 */ /* 0x000fe20000010816 */
[----:B------:R-:W-:Y:S01]  /*6230*/  MOV R58, R59 ;  /* 0x0000003b003a7202 */ /* 0x000fe20000000f00 */
[----:B------:R-:W-:Y:S01]  /*6240*/  IMAD.MOV.U32 R59, RZ, RZ, R33 ;  /* 0x000000ffff3b7224 */ /* 0x000fe200078e0021 */
[----:B------:R-:W-:Y:S01]  /*6250*/  MOV R33, R34 ;  /* 0x0000002200217202 */ /* 0x000fe20000000f00 */
[----:B------:R-:W-:Y:S02]  /*6260*/  FFMA.FTZ R22, R140, c[0x0][0x23c], -R20 ;  /* 0x00008f008c167a23 */ /* 0x000fe40000010814 */
[----:B------:R-:W-:Y:S01]  /*6270*/  IMAD.MOV.U32 R86, RZ, RZ, R58 ;  /* 0x000000ffff567224 */ /* 0x000fe200078e003a */
[----:B------:R-:W-:Y:S01]  /*6280*/  MOV R6, R59 ;  /* 0x0000003b00067202 */ /* 0x000fe20000000f00 */
[----:B------:R-:W-:Y:S01]  /*6290*/  IMAD.MOV.U32 R34, RZ, RZ, R35 ;  /* 0x000000ffff227224 */ /* 0x000fe200078e0023 */
[----:B------:R-:W-:Y:S01]  /*62a0*/  MOV R59, R15 ;  /* 0x0000000f003b7202 */ /* 0x000fe20000000f00 */
[----:B------:R-:W-:Y:S01]  /*62b0*/  IMAD.MOV.U32 R58, RZ, RZ, R14 ;  /* 0x000000ffff3a7224 */ /* 0x000fe200078e000e */
[----:B------:R-:W-:Y:S01]  /*62c0*/  MOV R35, R24 ;  /* 0x0000001800237202 */ /* 0x000fe20000000f00 */
[--C-:B------:R-:W-:Y:S01]  /*62d0*/  FFMA.FTZ R23, R142, c[0x0][0x23c], -R20.reuse ;  /* 0x00008f008e177a23 */ /* 0x100fe20000010814 */
[----:B--2---:R-:W-:Y:S01]  /*62e0*/  MOV R142, R79 ;  /* 0x0000004f008e7202 */ /* 0x004fe20000000f00 */
[----:B-1----:R-:W-:Y:S01]  /*62f0*/  FFMA.FTZ R2, R159, c[0x0][0x23c], -R20 ;  /* 0x00008f009f027a23 */ /* 0x002fe20000010814 */
[----:B------:R-:W-:Y:S01]  /*6300*/  MOV R17, R6 ;  /* 0x0000000600117202 */ /* 0x000fe20000000f00 */
[----:B---3--:R-:W-:Y:S01]  /*6310*/  IMAD.MOV.U32 R159, RZ, RZ, R243 ;  /* 0x000000ffff9f7224 */ /* 0x008fe200078e00f3 */
[----:B------:R-:W-:Y:S01]  /*6320*/  MOV R154, R58 ;  /* 0x0000003a009a7202 */ /* 0x000fe20000000f00 */
[----:B------:R1:W2:Y:S01]  /*6330*/  MUFU.EX2 R4, R2 ;  /* 0x0000000200047308 */ /* 0x0002a20000000800 */
[----:B------:R-:W-:-:S02]  /*6340*/  IMAD.MOV.U32 R79, RZ, RZ, R83 ;  /* 0x000000ffff4f7224 */ /* 0x000fc400078e0053 */
[----:B------:R-:W-:Y:S01]  /*6350*/  IMAD.MOV.U32 R83, RZ, RZ, R35 ;  /* 0x000000ffff537224 */ /* 0x000fe200078e0023 */
[----:B----4-:R-:W-:Y:S01]  /*6360*/  F2FP.BF16.PACK_AB R11, R218, R159 ;  /* 0x0000009fda0b723e */ /* 0x010fe200000010ff */
[----:B------:R-:W-:Y:S02]  /*6370*/  IMAD.MOV.U32 R35, RZ, RZ, R241 ;  /* 0x000000ffff237224 */ /* 0x000fe400078e00f1 */
[----:B------:R-:W-:Y:S02]  /*6380*/  IMAD.MOV.U32 R7, RZ, RZ, R33 ;  /* 0x000000ffff077224 */ /* 0x000fe400078e0021 */
[----:B------:R-:W-:Y:S01]  /*6390*/  IMAD.MOV.U32 R33, RZ, RZ, R3 ;  /* 0x000000ffff217224 */ /* 0x000fe200078e0003 */
[----:B------:R-:W-:Y:S01]  /*63a0*/  MOV R131, R35 ;  /* 0x0000002300837202 */ /* 0x000fe20000000f00 */
[----:B------:R-:W-:Y:S02]  /*63b0*/  FFMA.FTZ R3, R156, c[0x0][0x23c], -R0 ;  /* 0x00008f009c037a23 */ /* 0x000fe40000010800 */
[----:B------:R-:W-:-:S02]  /*63c0*/  IMAD.MOV.U32 R149, RZ, RZ, R59 ;  /* 0x000000ffff957224 */ /* 0x000fc400078e003b */
[----:B------:R-:W-:Y:S01]  /*63d0*/  MUFU.EX2 R231, R3 ;  /* 0x0000000300e77308 */ /* 0x000fe20000000800 */
[----:B-1----:R-:W-:Y:S01]  /*63e0*/  FFMA.FTZ R2, R155, c[0x0][0x23c], -R20 ;  /* 0x00008f009b027a23 */ /* 0x002fe20000010814 */
[----:B------:R-:W-:Y:S01]  /*63f0*/  MOV R155, R33 ;  /* 0x00000021009b7202 */ /* 0x000fe20000000f00 */
[----:B--2---:R-:W-:Y:S02]  /*6400*/  IMAD.MOV.U32 R140, RZ, RZ, R4 ;  /* 0x000000ffff8c7224 */ /* 0x004fe400078e0004 */
[----:B------:R-:W-:Y:S01]  /*6410*/  IMAD.MOV.U32 R4, RZ, RZ, R38 ;  /* 0x000000ffff047224 */ /* 0x000fe200078e0026 */
[----:B------:R-:W-:Y:S01]  /*6420*/  MOV R128, R155 ;  /* 0x0000009b00807202 */ /* 0x000fe20000000f00 */
[----:B------:R-:W-:Y:S01]  /*6430*/  IMAD.MOV.U32 R38, RZ, RZ, R12 ;  /* 0x000000ffff267224 */ /* 0x000fe200078e000c */
[----:B------:R1:W2:Y:S01]  /*6440*/  MUFU.EX2 R8, R2 ;  /* 0x0000000200087308 */ /* 0x0002a20000000800 */
[----:B------:R-:W3:Y:S01]  /*6450*/  LDSM.16.MT88.4 R12, [R213+0xd000] ;  /* 0x00d00000d50c783b */ /* 0x000ee20000004200 */
[----:B------:R-:W-:Y:S01]  /*6460*/  FFMA.FTZ R24, R129, c[0x0][0x23c], -R21 ;  /* 0x00008f0081187a23 */ /* 0x000fe20000010815 */
[----:B------:R-:W-:Y:S01]  /*6470*/  MOV R18, R4 ;  /* 0x0000000400127202 */ /* 0x000fe20000000f00 */
[----:B------:R-:W-:Y:S01]  /*6480*/  IMAD.MOV.U32 R129, RZ, RZ, R87 ;  /* 0x000000ffff817224 */ /* 0x000fe200078e0057 */
[----:B------:R-:W-:Y:S01]  /*6490*/  MOV R87, R63 ;  /* 0x0000003f00577202 */ /* 0x000fe20000000f00 */
[----:B------:R-:W-:Y:S01]  /*64a0*/  FADD.FTZ R4, R189, R188 ;  /* 0x000000bcbd047221 */ /* 0x000fe20000010000 */
[----:B------:R-:W-:Y:S01]  /*64b0*/  MOV R63, R25 ;  /* 0x00000019003f7202 */ /* 0x000fe20000000f00 */
[----:B------:R-:W-:Y:S01]  /*64c0*/  FFMA.FTZ R25, R148, c[0x0][0x23c], -R0 ;  /* 0x00008f0094197a23 */ /* 0x000fe20000010800 */
[----:B------:R-:W-:Y:S01]  /*64d0*/  F2FP.BF16.PACK_AB R9, R129, R142 ;  /* 0x0000008e8109723e */ /* 0x000fe200000010ff */
[----:B------:R-:W-:Y:S01]  /*64e0*/  IMAD.MOV.U32 R148, RZ, RZ, R19 ;  /* 0x000000ffff947224 */ /* 0x000fe200078e0013 */
[----:B------:R-:W-:Y:S01]  /*64f0*/  MOV R158, R38 ;  /* 0x00000026009e7202 */ /* 0x000fe20000000f00 */
[----:B------:R-:W-:-:S02]  /*6500*/  IMAD.MOV.U32 R19, RZ, RZ, R5 ;  /* 0x000000ffff137224 */ /* 0x000fc400078e0005 */
[----:B------:R-:W-:Y:S02]  /*6510*/  IMAD.MOV.U32 R16, RZ, RZ, R7 ;  /* 0x000000ffff107224 */ /* 0x000fe400078e0007 */
[----:B-1----:R-:W-:Y:S01]  /*6520*/  FFMA.FTZ R2, R150, c[0x0][0x23c], -R20 ;  /* 0x00008f0096027a23 */ /* 0x002fe20000010814 */
[----:B------:R-:W-:Y:S01]  /*6530*/  MOV R150, R78 ;  /* 0x0000004e00967202 */ /* 0x000fe20000000f00 */
[----:B------:R-:W-:Y:S01]  /*6540*/  FADD.FTZ R3, R182, R181 ;  /* 0x000000b5b6037221 */ /* 0x000fe20000010000 */
[----:B------:R-:W-:Y:S01]  /*6550*/  MOV R78, R82 ;  /* 0x00000052004e7202 */ /* 0x000fe20000000f00 */
[----:B------:R1:W-:Y:S01]  /*6560*/  MUFU.EX2 R252, R2 ;  /* 0x0000000200fc7308 */ /* 0x0003e20000000800 */
[----:B------:R-:W-:Y:S01]  /*6570*/  MOV R82, R34 ;  /* 0x0000002200527202 */ /* 0x000fe20000000f00 */
[----:B------:R-:W-:Y:S01]  /*6580*/  FADD.FTZ R58, R180, R163 ;  /* 0x000000a3b43a7221 */ /* 0x000fe20000010000 */
[----:B------:R-:W-:Y:S01]  /*6590*/  MOV R34, R242 ;  /* 0x000000f200227202 */ /* 0x000fe20000000f00 */
[----:B------:R-:W-:Y:S01]  /*65a0*/  FADD.FTZ R56, R183, R3 ;  /* 0x00000003b7387221 */ /* 0x000fe20000010000 */
[----:B--2---:R-:W-:Y:S01]  /*65b0*/  MOV R156, R8 ;  /* 0x00000008009c7202 */ /* 0x004fe20000000f00 */
[----:B------:R-:W-:Y:S01]  /*65c0*/  FFMA.FTZ R33, R147, c[0x0][0x23c], -R0 ;  /* 0x00008f0093217a23 */ /* 0x000fe20000010800 */
[----:B------:R-:W-:Y:S01]  /*65d0*/  F2FP.BF16.PACK_AB R8, R130, R143 ;  /* 0x0000008f8208723e */ /* 0x000fe200000010ff */
[----:B------:R-:W-:Y:S01]  /*65e0*/  IMAD.MOV.U32 R145, RZ, RZ, R34 ;  /* 0x000000ffff917224 */ /* 0x000fe200078e0022 */
[----:B------:R-:W-:Y:S01]  /*65f0*/  F2FP.BF16.PACK_AB R10, R150, R148 ;  /* 0x00000094960a723e */ /* 0x000fe200000010ff */
[----:B------:R-:W-:Y:S01]  /*6600*/  FFMA.FTZ R34, R146, c[0x0][0x23c], -R0 ;  /* 0x00008f0092227a23 */ /* 0x000fe20000010800 */
[----:B------:R-:W-:Y:S01]  /*6610*/  MOV R157, R82 ;  /* 0x00000052009d7202 */ /* 0x000fe20000000f00 */
[----:B------:R-:W-:-:S02]  /*6620*/  IMAD.MOV.U32 R82, RZ, RZ, R63 ;  /* 0x000000ffff527224 */ /* 0x000fc400078e003f */
[----:B------:R-:W-:Y:S02]  /*6630*/  IMAD.MOV.U32 R63, RZ, RZ, R36 ;  /* 0x000000ffff3f7224 */ /* 0x000fe400078e0024 */
[----:B-1----:R-:W-:Y:S01]  /*6640*/  FFMA.FTZ R2, R152, c[0x0][0x23c], -R20 ;  /* 0x00008f0098027a23 */ /* 0x002fe20000010814 */
[----:B------:R-:W-:Y:S01]  /*6650*/  MOV R152, R81 ;  /* 0x0000005100987202 */ /* 0x000fe20000000f00 */
[----:B------:R-:W-:Y:S02]  /*6660*/  IMAD.MOV.U32 R81, RZ, RZ, R57 ;  /* 0x000000ffff517224 */ /* 0x000fe400078e0039 */
[----:B------:R1:W2:Y:S01]  /*6670*/  MUFU.EX2 R243, R2 ;  /* 0x0000000200f37308 */ /* 0x0002a20000000800 */
[----:B------:R-:W-:Y:S01]  /*6680*/  FADD.FTZ R57, R190, R4 ;  /* 0x00000004be397221 */ /* 0x000fe20000010000 */
[----:B------:R-:W-:Y:S01]  /*6690*/  F2FP.BF16.PACK_AB R4, R156, R140 ;  /* 0x0000008c9c04723e */ /* 0x000fe200000010ff */
[----:B---3--:R-:W-:Y:S01]  /*66a0*/  HMMA.16816.F32.BF16 R168, R8, R12, R168 ;  /* 0x0000000c08a8723c */ /* 0x008fe200000418a8 */
[----:B------:R-:W-:-:S02]  /*66b0*/  FFMA.FTZ R35, R144, c[0x0][0x23c], -R0 ;  /* 0x00008f0090237a23 */ /* 0x000fc40000010800 */
[--C-:B------:R-:W-:Y:S01]  /*66c0*/  FFMA.FTZ R21, R138, c[0x0][0x23c], -R20.reuse ;  /* 0x00008f008a157a23 */ /* 0x100fe20000010814 */
[----:B------:R-:W-:Y:S01]  /*66d0*/  MOV R138, R139 ;  /* 0x0000008b008a7202 */ /* 0x000fe20000000f00 */
[----:B------:R-:W-:Y:S01]  /*66e0*/  FFMA.FTZ R20, R137, c[0x0][0x23c], -R20 ;  /* 0x00008f0089147a23 */ /* 0x000fe20000010814 */
[----:B------:R-:W-:Y:S01]  /*66f0*/  MOV R139, R131 ;  /* 0x00000083008b7202 */ /* 0x000fe20000000f00 */
[----:B------:R-:W-:Y:S01]  /*6700*/  IMAD.MOV.U32 R131, RZ, RZ, R145 ;  /* 0x000000ffff837224 */ /* 0x000fe200078e0091 */
[----:B------:R-:W-:Y:S01]  /*6710*/  HMMA.16816.F32.BF16 R36, R8, R14, R48 ;  /* 0x0000000e0824723c */ /* 0x000fe20000041830 */
[----:B------:R-:W-:Y:S01]  /*6720*/  IMAD.MOV.U32 R145, RZ, RZ, R149 ;  /* 0x000000ffff917224 */ /* 0x000fe200078e0095 */
[----:B------:R-:W-:Y:S01]  /*6730*/  MOV R149, R154 ;  /* 0x0000009a00957202 */ /* 0x000fe20000000f00 */
[--C-:B-1----:R-:W-:Y:S01]  /*6740*/  FFMA.FTZ R2, R162, c[0x0][0x23c], -R0.reuse ;  /* 0x00008f00a2027a23 */ /* 0x102fe20000010800 */
[----:B--2---:R-:W-:Y:S02]  /*6750*/  F2FP.BF16.PACK_AB R6, R243, R252 ;  /* 0x000000fcf306723e */ /* 0x004fe400000010ff */
[----:B------:R-:W-:Y:S01]  /*6760*/  MOV R3, R145 ;  /* 0x0000009100037202 */ /* 0x000fe20000000f00 */
[----:B------:R1:W-:Y:S02]  /*6770*/  MUFU.EX2 R241, R2 ;  /* 0x0000000200f17308 */ /* 0x0003e40000000800 */
[----:B-1----:R-:W-:-:S06]  /*6780*/  FFMA.FTZ R2, R161, c[0x0][0x23c], -R0 ;  /* 0x00008f00a1027a23 */ /* 0x002fcc0000010800 */
[----:B------:R1:W2:Y:S02]  /*6790*/  MUFU.EX2 R242, R2 ;  /* 0x0000000200f27308 */ /* 0x0002a40000000800 */
[----:B-1----:R-:W-:Y:S01]  /*67a0*/  FFMA.FTZ R2, R153, c[0x0][0x23c], -R0 ;  /* 0x00008f0099027a23 */ /* 0x002fe20000010800 */
[----:B--2---:R-:W-:Y:S01]  /*67b0*/  F2FP.BF16.PACK_AB R5, R242, R241 ;  /* 0x000000f1f205723e */ /* 0x004fe200000010ff */
[----:B------:R-:W-:-:S04]  /*67c0*/  FADD.FTZ R0, R201, R200 ;  /* 0x000000c8c9007221 */ /* 0x000fc80000010000 */
[----:B------:R-:W1:Y:S01]  /*67d0*/  MUFU.EX2 R59, R2 ;  /* 0x00000002003b7308 */ /* 0x000e620000000800 */
[----:B------:R-:W-:Y:S01]  /*67e0*/  FADD.FTZ R0, R191, R0 ;  /* 0x00000000bf007221 */ /* 0x000fe20000010000 */
[----:B-1----:R-:W-:Y:S02]  /*67f0*/  F2FP.BF16.PACK_AB R7, R59, R231 ;  /* 0x000000e73b07723e */ /* 0x002fe400000010ff */
[----:B------:R-:W-:Y:S01]  /*6800*/  MOV R2, R158 ;  /* 0x0000009e00027202 */ /* 0x000fe20000000f00 */
[----:B------:R-:W-:-:S04]  /*6810*/  IMAD.MOV.U32 R158, RZ, RZ, R16 ;  /* 0x000000ffff9e7224 */ /* 0x000fc800078e0010 */
[C---:B------:R-:W-:Y:S08]  /*6820*/  HMMA.16816.F32.BF16 R172, R4.reuse, R12, R172 ;  /* 0x0000000c04ac723c */ /* 0x040ff000000418ac */
[----:B------:R-:W-:Y:S01]  /*6830*/  HMMA.16816.F32.BF16 R180, R4, R14, R104 ;  /* 0x0000000e04b4723c */ /* 0x000fe20000041868 */
[----:B------:R-:W1:Y:S06]  /*6840*/  LDSM.16.MT88.4 R12, [R214+0xd000] ;  /* 0x00d00000d60c783b */ /* 0x000e6c0000004200 */
[----:B------:R-:W-:Y:S01]  /*6850*/  MOV R107, R86 ;  /* 0x00000056006b7202 */ /* 0x000fe20000000f00 */
[----:B------:R-:W-:Y:S01]  /*6860*/  IMAD.MOV.U32 R106, RZ, RZ, R19 ;  /* 0x000000ffff6a7224 */ /* 0x000fe200078e0013 */
[----:B------:R-:W-:-:S02]  /*6870*/  MOV R104, R17 ;  /* 0x0000001100687202 */ /* 0x000fc40000000f00 */
[----:B------:R-:W-:Y:S02]  /*6880*/  MOV R105, R18 ;  /* 0x0000001200697202 */ /* 0x000fe40000000f00 */
[----:B------:R-:W2:Y:S01]  /*6890*/  LDSM.16.MT88.4 R16, [R216+0xf000] ;  /* 0x00f00000d810783b */ /* 0x000ea20000004200 */
[-C--:B-1----:R-:W-:Y:S07]  /*68a0*/  HMMA.16816.F32.BF16 R160, R8, R12.reuse, R164 ;  /* 0x0000000c08a0723c */ /* 0x082fee00000418a4 */
[----:B------:R-:W-:Y:S01]  /*68b0*/  IMAD.MOV.U32 R164, RZ, RZ, R152 ;  /* 0x000000ffffa47224 */ /* 0x000fe200078e0098 */
[----:B------:R-:W-:Y:S01]  /*68c0*/  HMMA.16816.F32.BF16 R176, R4, R12, R176 ;  /* 0x0000000c04b0723c */ /* 0x000fe200000418b0 */
[----:B------:R-:W-:Y:S01]  /*68d0*/  IMAD.MOV.U32 R165, RZ, RZ, R149 ;  /* 0x000000ffffa57224 */ /* 0x000fe200078e0095 */
[----:B------:R-:W-:Y:S01]  /*68e0*/  MOV R149, R157 ;  /* 0x0000009d00957202 */ /* 0x000fe20000000f00 */
[----:B------:R-:W-:Y:S01]  /*68f0*/  IMAD.MOV.U32 R166, RZ, RZ, R139 ;  /* 0x000000ffffa67224 */ /* 0x000fe200078e008b */
[----:B------:R-:W-:Y:S01]  /*6900*/  MOV R167, R136 ;  /* 0x0000008800a77202 */ /* 0x000fe20000000f00 */
[----:B------:R-:W-:-:S03]  /*6910*/  IMAD.MOV.U32 R157, RZ, RZ, R202 ;  /* 0x000000ffff9d7224 */ /* 0x000fc600078e00ca */
[-C--:B------:R-:W-:Y:S07]  /*6920*/  HMMA.16816.F32.BF16 R188, R4, R14.reuse, R100 ;  /* 0x0000000e04bc723c */ /* 0x080fee0000041864 */
[----:B------:R-:W-:Y:S01]  /*6930*/  IMAD.MOV.U32 R101, RZ, RZ, R78 ;  /* 0x000000ffff657224 */ /* 0x000fe200078e004e */
[----:B------:R-:W-:Y:S01]  /*6940*/  HMMA.16816.F32.BF16 R48, R8, R14, R88 ;  /* 0x0000000e0830723c */ /* 0x000fe20000041858 */
[----:B------:R-:W1:Y:S01]  /*6950*/  LDSM.16.MT88.4 R12, [R216+0xd000] ;  /* 0x00d00000d80c783b */ /* 0x000e620000004200 */
[----:B------:R-:W-:-:S02]  /*6960*/  MOV R102, R79 ;  /* 0x0000004f00667202 */ /* 0x000fc40000000f00 */
[----:B------:R-:W-:Y:S02]  /*6970*/  MOV R103, R62 ;  /* 0x0000003e00677202 */ /* 0x000fe40000000f00 */
[----:B------:R-:W-:Y:S01]  /*6980*/  MOV R100, R87 ;  /* 0x0000005700647202 */ /* 0x000fe20000000f00 */
[----:B------:R-:W-:Y:S01]  /*6990*/  FADD.FTZ R2, R2, R58 ;  /* 0x0000003a02027221 */ /* 0x000fe20000010000 */
[----:B--2---:R-:W-:Y:S08]  /*69a0*/  HMMA.16816.F32.BF16 R104, R4, R16, R104 ;  /* 0x000000100468723c */ /* 0x004ff00000041868 */
[-C--:B-1----:R-:W-:Y:S08]  /*69b0*/  HMMA.16816.F32.BF16 R152, R8, R12.reuse, R196 ;  /* 0x0000000c0898723c */ /* 0x082ff000000418c4 */
[C---:B------:R-:W-:Y:S08]  /*69c0*/  HMMA.16816.F32.BF16 R184, R4.reuse, R12, R184 ;  /* 0x0000000c04b8723c */ /* 0x040ff000000418b8 */
[-C--:B------:R-:W-:Y:S07]  /*69d0*/  HMMA.16816.F32.BF16 R196, R4, R14.reuse, R96 ;  /* 0x0000000e04c4723c */ /* 0x080fee0000041860 */
[----:B------:R-:W-:Y:S01]  /*69e0*/  IMAD.MOV.U32 R99, RZ, RZ, R138 ;  /* 0x000000ffff637224 */ /* 0x000fe200078e008a */
[----:B------:R-:W-:Y:S01]  /*69f0*/  HMMA.16816.F32.BF16 R72, R8, R14, R72 ;  /* 0x0000000e0848723c */ /* 0x000fe20000041848 */
[----:B------:R-:W1:Y:S01]  /*6a00*/  LDSM.16.MT88.4 R12, [R215+0xd000] ;  /* 0x00d00000d70c783b */ /* 0x000e620000004200 */
[----:B------:R-:W-:Y:S01]  /*6a10*/  MOV R97, R203 ;  /* 0x000000cb00617202 */ /* 0x000fe20000000f00 */
[----:B------:R-:W-:Y:S01]  /*6a20*/  IMAD.MOV.U32 R96, RZ, RZ, R63 ;  /* 0x000000ffff607224 */ /* 0x000fe200078e003f */
[----:B------:R-:W-:-:S04]  /*6a30*/  MOV R98, R85 ;  /* 0x0000005500627202 */ /* 0x000fc80000000f00 */
[-C--:B-1----:R-:W-:Y:S08]  /*6a40*/  HMMA.16816.F32.BF16 R144, R8, R12.reuse, R192 ;  /* 0x0000000c0890723c */ /* 0x082ff000000418c0 */
[C---:B------:R-:W-:Y:S07]  /*6a50*/  HMMA.16816.F32.BF16 R192, R4.reuse, R12, R120 ;  /* 0x0000000c04c0723c */ /* 0x040fee0000041878 */
[----:B------:R-:W-:Y:S01]  /*6a60*/  MOV R121, R77 ;  /* 0x0000004d00797202 */ /* 0x000fe20000000f00 */
[----:B------:R-:W-:Y:S01]  /*6a70*/  HMMA.16816.F32.BF16 R200, R4, R14, R92 ;  /* 0x0000000e04c8723c */ /* 0x000fe2000004185c */
[----:B------:R-:W-:Y:S01]  /*6a80*/  IMAD.MOV.U32 R122, RZ, RZ, R76 ;  /* 0x000000ffff7a7224 */ /* 0x000fe200078e004c */
[----:B------:R-:W-:-:S02]  /*6a90*/  MOV R123, R61 ;  /* 0x0000003d007b7202 */ /* 0x000fc40000000f00 */
[----:B------:R-:W-:-:S04]  /*6aa0*/  MOV R120, R84 ;  /* 0x0000005400787202 */ /* 0x000fc80000000f00 */
[----:B------:R-:W-:Y:S01]  /*6ab0*/  HMMA.16816.F32.BF16 R136, R8, R14, R44 ;  /* 0x0000000e0888723c */ /* 0x000fe2000004182c */
[----:B------:R-:W1:Y:S07]  /*6ac0*/  LDSM.16.MT88.4 R12, [R213+0xf000] ;  /* 0x00f00000d50c783b */ /* 0x000e6e0000004200 */
[-C--:B-1----:R-:W-:Y:S07]  /*6ad0*/  HMMA.16816.F32.BF16 R44, R4, R12.reuse, R208 ;  /* 0x0000000c042c723c */ /* 0x082fee00000418d0 */
[----:B------:R-:W-:Y:S01]  /*6ae0*/  MOV R211, R60 ;  /* 0x0000003c00d37202 */ /* 0x000fe20000000f00 */
[----:B------:R-:W-:Y:S08]  /*6af0*/  HMMA.16816.F32.BF16 R204, R8, R12, R204 ;  /* 0x0000000c08cc723c */ /* 0x000ff000000418cc */
[-C--:B------:R-:W-:Y:S08]  /*6b00*/  HMMA.16816.F32.BF16 R76, R4, R14.reuse, R108 ;  /* 0x0000000e044c723c */ /* 0x080ff0000004186c */
[C---:B------:R-:W-:Y:S01]  /*6b10*/  HMMA.16816.F32.BF16 R60, R8.reuse, R14, R40 ;  /* 0x0000000e083c723c */ /* 0x040fe20000041828 */
[----:B------:R-:W1:Y:S07]  /*6b20*/  LDSM.16.MT88.4 R12, [R214+0xf000] ;  /* 0x00f00000d60c783b */ /* 0x000e6e0000004200 */
[-C--:B-1----:R-:W-:Y:S07]  /*6b30*/  HMMA.16816.F32.BF16 R84, R8, R12.reuse, R248 ;  /* 0x0000000c0854723c */ /* 0x082fee00000418f8 */
[----:B------:R-:W-:Y:S01]  /*6b40*/  IMAD.MOV.U32 R248, RZ, RZ, R211 ;  /* 0x000000fffff87224 */ /* 0x000fe200078e00d3 */
[----:B------:R-:W-:Y:S01]  /*6b50*/  HMMA.16816.F32.BF16 R88, R4, R12, R244 ;  /* 0x0000000c0458723c */ /* 0x000fe200000418f4 */
[----:B------:R-:W-:Y:S01]  /*6b60*/  MOV R211, R99 ;  /* 0x0000006300d37202 */ /* 0x000fe20000000f00 */
[----:B------:R-:W-:Y:S01]  /*6b70*/  IMAD.MOV.U32 R251, RZ, RZ, R98 ;  /* 0x000000fffffb7224 */ /* 0x000fe200078e0062 */
[----:B------:R-:W-:-:S02]  /*6b80*/  MOV R249, R96 ;  /* 0x0000006000f97202 */ /* 0x000fc40000000f00 */
[----:B------:R-:W-:Y:S01]  /*6b90*/  MOV R250, R97 ;  /* 0x0000006100fa7202 */ /* 0x000fe20000000f00 */
[----:B------:R-:W-:Y:S01]  /*6ba0*/  IMAD.MOV.U32 R97, RZ, RZ, R219 ;  /* 0x000000ffff617224 */ /* 0x000fe200078e00db */
[----:B------:R-:W-:Y:S01]  /*6bb0*/  MOV R96, R164 ;  /* 0x000000a400607202 */ /* 0x000fe20000000f00 */
        /* <DEDUP_REMOVED lines=12> */
[----:B------:R-:W-:Y:S01]  /*6c80*/  FADD.FTZ R0, R165, R0 ;  /* 0x00000000a5007221 */ /* 0x000fe20000010000 */
[----:B------:R-:W-:Y:S01]  /*6c90*/  MOV R96, R97 ;  /* 0x0000006100607202 */ /* 0x000fe20000000f00 */
[----:B------:R-:W-:Y:S01]  /*6ca0*/  IMAD.MOV.U32 R97, RZ, RZ, R98 ;  /* 0x000000ffff617224 */ /* 0x000fe200078e0062 */
        /* <DEDUP_REMOVED lines=13> */
[----:B------:R-:W-:Y:S01]  /*6d80*/  FADD.FTZ R0, R158, R0 ;  /* 0x000000009e007221 */ /* 0x000fe20000010000 */
[----:B------:R-:W-:Y:S01]  /*6d90*/  MOV R247, R142 ;  /* 0x0000008e00f77202 */ /* 0x000fe20000000f00 */
[----:B------:R-:W-:Y:S01]  /*6da0*/  LDSM.16.MT88.4 R112, [R216+0xf800] ;  /* 0x00f80000d870783b */ /* 0x000fe20000004200 */
[----:B------:R-:W-:-:S02]  /*6db0*/  MOV R245, R141 ;  /* 0x0000008d00f57202 */ /* 0x000fc40000000f00 */
[----:B------:R-:W-:Y:S01]  /*6dc0*/  MOV R244, R82 ;  /* 0x0000005200f47202 */ /* 0x000fe20000000f00 */
[----:B------:R-:W-:Y:S01]  /*6dd0*/  MUFU.EX2 R32, R32 ;  /* 0x0000002000207308 */ /* 0x000fe20000000800 */
[----:B------:R2:W5:Y:S01]  /*6de0*/  LDL.LU R219, [R1+0xa8] ;  /* 0x0000a80001db7983 */ /* 0x0005620000300800 */
[C---:B-1----:R-:W-:Y:S06]  /*6df0*/  HMMA.16816.F32.BF16 R120, R4.reuse, R12, R120 ;  /* 0x0000000c0478723c */ /* 0x042fec0000041878 */
[----:B------:R-:W-:Y:S01]  /*6e00*/  MUFU.EX2 R31, R31 ;  /* 0x0000001f001f7308 */ /* 0x000fe20000000800 */
[----:B------:R2:W5:Y:S04]  /*6e10*/  LDL.LU R218, [R1+0xa4] ;  /* 0x0000a40001da7983 */ /* 0x0005680000300800 */
[----:B------:R2:W5:Y:S01]  /*6e20*/  LDL.LU R217, [R1+0xa0] ;  /* 0x0000a00001d97983 */ /* 0x0005620000300800 */
[----:B------:R-:W-:Y:S02]  /*6e30*/  HMMA.16816.F32.BF16 R40, R4, R14, R124 ;  /* 0x0000000e0428723c */ /* 0x000fe4000004187c */
[----:B------:R-:W-:Y:S01]  /*6e40*/  MUFU.EX2 R30, R30 ;  /* 0x0000001e001e7308 */ /* 0x000fe20000000800 */
[----:B------:R2:W5:Y:S04]  /*6e50*/  LDL.LU R212, [R1+0x9c] ;  /* 0x00009c0001d47983 */ /* 0x0005680000300800 */
[----:B------:R-:W-:Y:S01]  /*6e60*/  FADD.FTZ R5, R166, R56 ;  /* 0x00000038a6057221 */ /* 0x000fe20000010000 */
[----:B------:R-:W-:Y:S01]  /*6e70*/  HMMA.16816.F32.BF16 R116, R8, R12, R248 ;  /* 0x0000000c0874723c */ /* 0x000fe200000418f8 */
[----:B------:R-:W-:Y:S01]  /*6e80*/  FADD.FTZ R4, R167, R2 ;  /* 0x00000002a7047221 */ /* 0x000fe20000010000 */
[----:B------:R-:W1:Y:S01]  /*6e90*/  MUFU.EX2 R29, R29 ;  /* 0x0000001d001d7308 */ /* 0x000e620000000800 */
[----:B------:R-:W-:Y:S01]  /*6ea0*/  FADD.FTZ R2, R159, R5 ;  /* 0x000000059f027221 */ /* 0x000fe20000010000 */
[----:B------:R-:W-:Y:S01]  /*6eb0*/  LDSM.16.MT88.4 R164, [R213+0xd800] ;  /* 0x00d80000d5a4783b */ /* 0x000fe20000004200 */
[----:B------:R-:W-:-:S02]  /*6ec0*/  FADD.FTZ R4, R149, R4 ;  /* 0x0000000495047221 */ /* 0x000fc40000010000 */
[----:B------:R-:W-:Y:S01]  /*6ed0*/  IMAD.MOV.U32 R251, RZ, RZ, R211 ;  /* 0x000000fffffb7224 */ /* 0x000fe200078e00d3 */
[----:B------:R-:W-:Y:S01]  /*6ee0*/  MOV R211, R97 ;  /* 0x0000006100d37202 */ /* 0x000fe20000000f00 */
[----:B------:R-:W-:Y:S01]  /*6ef0*/  IMAD.MOV.U32 R97, RZ, RZ, R156 ;  /* 0x000000ffff617224 */ /* 0x000fe200078e009c */
[C---:B------:R-:W-:Y:S01]  /*6f00*/  HMMA.16816.F32.BF16 R16, R8.reuse, R18, R68 ;  /* 0x000000120810723c */ /* 0x040fe20000041844 */
[----:B------:R-:W-:Y:S01]  /*6f10*/  FADD.FTZ R2, R151, R2 ;  /* 0x0000000297027221 */ /* 0x000fe20000010000 */
[----:B------:R-:W-:Y:S01]  /*6f20*/  MOV R250, R98 ;  /* 0x0000006200fa7202 */ /* 0x000fe20000000f00 */
[----:B------:R-:W3:Y:S01]  /*6f30*/  LDSM.16.MT88.4 R148, [R216+0xd800] ;  /* 0x00d80000d894783b */ /* 0x000ee20000004200 */
[----:B------:R-:W-:Y:S01]  /*6f40*/  IMAD.MOV.U32 R249, RZ, RZ, R99 ;  /* 0x000000fffff97224 */ /* 0x000fe200078e0063 */
[----:B------:R-:W-:Y:S01]  /*6f50*/  MOV R248, R140 ;  /* 0x0000008c00f87202 */ /* 0x000fe20000000f00 */
[----:B------:R-:W-:Y:S01]  /*6f60*/  IMAD.MOV.U32 R13, RZ, RZ, R83 ;  /* 0x000000ffff0d7224 */ /* 0x000fe200078e0053 */
[----:B------:R-:W-:Y:S01]  /*6f70*/  MOV R12, R80 ;  /* 0x00000050000c7202 */ /* 0x000fe20000000f00 */
[----:B------:R-:W-:Y:S01]  /*6f80*/  HMMA.16816.F32.BF16 R64, R8, R14, R64 ;  /* 0x0000000e0840723c */ /* 0x000fe20000041840 */
[----:B------:R-:W4:Y:S01]  /*6f90*/  LDSM.16.MT88.4 R156, [R214+0xd800] ;  /* 0x00d80000d69c783b */ /* 0x000f220000004200 */
[----:B------:R-:W-:Y:S01]  /*6fa0*/  MUFU.EX2 R28, R28 ;  /* 0x0000001c001c7308 */ /* 0x000fe20000000800 */
[----:B-1----:R-:W-:-:S02]  /*6fb0*/  F2FP.BF16.PACK_AB R130, R29, R30 ;  /* 0x0000001e1d82723e */ /* 0x002fc400000010ff */
[----:B------:R-:W1:Y:S02]  /*6fc0*/  LDSM.16.MT88.4 R140, [R215+0xd800] ;  /* 0x00d80000d78c783b */ /* 0x000e640000004200 */
[----:B------:R-:W-:Y:S01]  /*6fd0*/  FADD.FTZ R9, R251, R3 ;  /* 0x00000003fb097221 */ /* 0x000fe20000010000 */
[----:B------:R-:W-:Y:S01]  /*6fe0*/  MOV R251, R97 ;  /* 0x0000006100fb7202 */ /* 0x000fe20000000f00 */
[----:B------:R-:W-:Y:S01]  /*6ff0*/  FADD.FTZ R8, R208, R2 ;  /* 0x00000002d0087221 */ /* 0x000fe20000010000 */
[----:B------:R-:W-:Y:S01]  /*7000*/  MOV R15, R81 ;  /* 0x00000051000f7202 */ /* 0x000fe20000000f00 */
[----:B------:R-:W-:Y:S01]  /*7010*/  FADD.FTZ R10, R128, R4 ;  /* 0x00000004800a7221 */ /* 0x000fe20000010000 */
[----:B------:R-:W1:Y:S01]  /*7020*/  LDSM.16.MT88.4 R80, [R213+0xf800] ;  /* 0x00f80000d550783b */ /* 0x000e620000004200 */
[----:B------:R-:W-:Y:S01]  /*7030*/  IMAD.MOV.U32 R208, RZ, RZ, R96 ;  /* 0x000000ffffd07224 */ /* 0x000fe200078e0060 */
[----:B------:R-:W2:Y:S01]  /*7040*/  MUFU.EX2 R27, R27 ;  /* 0x0000001b001b7308 */ /* 0x000ea20000000800 */
[----:B------:R-:W-:Y:S01]  /*7050*/  FADD.FTZ R11, R131, R0 ;  /* 0x00000000830b7221 */ /* 0x000fe20000010000 */
[----:B------:R-:W1:Y:S01]  /*7060*/  LDSM.16.MT88.4 R96, [R214+0xf800] ;  /* 0x00f80000d660783b */ /* 0x000e620000004200 */
[----:B------:R-:W-:Y:S01]  /*7070*/  F2FP.BF16.PACK_AB R128, R31, R32 ;  /* 0x000000201f80723e */ /* 0x000fe200000010ff */
[----:B------:R-:W-:-:S02]  /*7080*/  FADD.FTZ R0, R15, R10 ;  /* 0x0000000a0f007221 */ /* 0x000fc40000010000 */
[----:B------:R-:W1:Y:S01]  /*7090*/  LDSM.16.MT88.4 R4, [R215+0xf800] ;  /* 0x00f80000d704783b */ /* 0x000e620000004200 */
[----:B------:R-:W-:Y:S01]  /*70a0*/  FADD.FTZ R3, R12, R11 ;  /* 0x0000000b0c037221 */ /* 0x000fe20000010000 */
[----:B------:R-:W-:Y:S01]  /*70b0*/  MUFU.EX2 R26, R26 ;  /* 0x0000001a001a7308 */ /* 0x000fe20000000800 */
[----:B------:R-:W-:-:S04]  /*70c0*/  FADD.FTZ R2, R13, R9 ;  /* 0x000000090d027221 */ /* 0x000fc80000010000 */
[----:B------:R-:W-:-:S03]  /*70d0*/  FADD.FTZ R2, R247, R2 ;  /* 0x00000002f7027221 */ /* 0x000fc60000010000 */
[----:B------:R-:W3:Y:S01]  /*70e0*/  MUFU.EX2 R24, R24 ;  /* 0x0000001800187308 */ /* 0x000ee20000000800 */
[----:B--2---:R-:W-:-:S07]  /*70f0*/  F2FP.BF16.PACK_AB R129, R27, R28 ;  /* 0x0000001c1b81723e */ /* 0x004fce00000010ff */
[----:B------:R-:W-:Y:S08]  /*7100*/  MUFU.EX2 R23, R23 ;  /* 0x0000001700177308 */ /* 0x000ff00000000800 */
[----:B------:R-:W2:Y:S01]  /*7110*/  MUFU.EX2 R22, R22 ;  /* 0x0000001600167308 */ /* 0x000ea20000000800 */
[----:B---3--:R-:W-:-:S07]  /*7120*/  F2FP.BF16.PACK_AB R131, R24, R26 ;  /* 0x0000001a1883723e */ /* 0x008fce00000010ff */
[----:B------:R-:W-:Y:S01]  /*7130*/  MUFU.EX2 R21, R21 ;  /* 0x0000001500157308 */ /* 0x000fe20000000800 */
[C---:B------:R-:W-:Y:S07]  /*7140*/  HMMA.16816.F32.BF16 R152, R128.reuse, R148, R152 ;  /* 0x000000948098723c */ /* 0x040fee0000041898 */
[----:B------:R-:W3:Y:S01]  /*7150*/  MUFU.EX2 R20, R20 ;  /* 0x0000001400147308 */ /* 0x000ee20000000800 */
[----:B--2---:R-:W-:Y:S01]  /*7160*/  F2FP.BF16.PACK_AB R124, R22, R23 ;  /* 0x00000017167c723e */ /* 0x004fe200000010ff */
[C---:B------:R-:W-:Y:S06]  /*7170*/  HMMA.16816.F32.BF16 R168, R128.reuse, R164, R168 ;  /* 0x000000a480a8723c */ /* 0x040fec00000418a8 */
[----:B------:R-:W-:Y:S02]  /*7180*/  MUFU.EX2 R25, R25 ;  /* 0x0000001900197308 */ /* 0x000fe40000000800 */
[C---:B----4-:R-:W-:Y:S06]  /*7190*/  HMMA.16816.F32.BF16 R160, R128.reuse, R156, R160 ;  /* 0x0000009c80a0723c */ /* 0x050fec00000418a0 */
[----:B------:R-:W2:Y:S01]  /*71a0*/  MUFU.EX2 R33, R33 ;  /* 0x0000002100217308 */ /* 0x000ea20000000800 */
[----:B---3--:R-:W-:Y:S01]  /*71b0*/  F2FP.BF16.PACK_AB R126, R20, R21 ;  /* 0x00000015147e723e */ /* 0x008fe200000010ff */
[C---:B-1----:R-:W-:Y:S06]  /*71c0*/  HMMA.16816.F32.BF16 R144, R128.reuse, R140, R144 ;  /* 0x0000008c8090723c */ /* 0x042fec0000041890 */
[----:B------:R-:W-:Y:S02]  /*71d0*/  MUFU.EX2 R34, R34 ;  /* 0x0000002200227308 */ /* 0x000fe40000000800 */
[C---:B------:R-:W-:Y:S06]  /*71e0*/  HMMA.16816.F32.BF16 R68, R128.reuse, R80, R204 ;  /* 0x000000508044723c */ /* 0x040fec00000418cc */
[----:B------:R-:W1:Y:S01]  /*71f0*/  MUFU.EX2 R35, R35 ;  /* 0x0000002300237308 */ /* 0x000e620000000800 */
[----:B--2---:R-:W-:Y:S01]  /*7200*/  F2FP.BF16.PACK_AB R125, R33, R25 ;  /* 0x00000019217d723e */ /* 0x004fe200000010ff */
[C---:B------:R-:W-:Y:S08]  /*7210*/  HMMA.16816.F32.BF16 R84, R128.reuse, R96, R84 ;  /* 0x000000608054723c */ /* 0x040ff00000041854 */
[----:B------:R-:W-:Y:S01]  /*7220*/  HMMA.16816.F32.BF16 R100, R128, R112, R100 ;  /* 0x000000708064723c */ /* 0x000fe20000041864 */
[----:B-1----:R-:W-:-:S07]  /*7230*/  F2FP.BF16.PACK_AB R127, R35, R34 ;  /* 0x00000022237f723e */ /* 0x002fce00000010ff */
[----:B------:R-:W-:Y:S08]  /*7240*/  HMMA.16816.F32.BF16 R116, R128, R4, R116 ;  /* 0x000000048074723c */ /* 0x000ff00000041874 */
[C---:B------:R-:W-:Y:S08]  /*7250*/  HMMA.16816.F32.BF16 R184, R124.reuse, R148, R184 ;  /* 0x000000947cb8723c */ /* 0x040ff000000418b8 */
[-C--:B------:R-:W-:Y:S08]  /*7260*/  HMMA.16816.F32.BF16 R196, R124, R150.reuse, R196 ;  /* 0x000000967cc4723c */ /* 0x080ff000000418c4 */
        /* <DEDUP_REMOVED lines=14> */
[----:B------:R-:W-:Y:S01]  /*7350*/  FADD.FTZ R5, R244, R8 ;  /* 0x00000008f4057221 */ /* 0x000fe20000010000 */
[----:B------:R-:W-:Y:S01]  /*7360*/  HMMA.16816.F32.BF16 R164, R128, R166, R36 ;  /* 0x000000a680a4723c */ /* 0x000fe20000041824 */
[----:B------:R-:W-:-:S02]  /*7370*/  FADD.FTZ R4, R245, R0 ;  /* 0x00000000f5047221 */ /* 0x000fc40000010000 */
[----:B------:R-:W-:-:S05]  /*7380*/  FADD.FTZ R0, R248, R5 ;  /* 0x00000005f8007221 */ /* 0x000fca0000010000 */
        /* <DEDUP_REMOVED lines=42> */
[----:B------:R-:W2:Y:S01]  /*7630*/  LDL.64 R210, [R1+0x78] ;  /* 0x0000780001d27983 */ /* 0x000ea20000100a00 */
[----:B------:R-:W-:Y:S01]  /*7640*/  UIADD3 UR22, UR8, -0x2, URZ ;  /* 0xfffffffe08167890 */ /* 0x000fe2000fffe03f */
[----:B------:R-:W-:-:S04]  /*7650*/  DEPBAR.LE SB0, 0x0 ;  /* 0x000080000000791a */ /* 0x000fc80000000000 */
[----:B------:R-:W-:Y:S01]  /*7660*/  USHF.R.S32.HI UR5, URZ, 0x1f, UR22 ;  /* 0x0000001f3f057899 */ /* 0x000fe20008011416 */
[----:B------:R-:W-:Y:S01]  /*7670*/  IMAD.U32 R2, RZ, RZ, UR22 ;  /* 0x00000016ff027e24 */ /* 0x000fe2000f8e00ff */
[----:B------:R-:W-:Y:S01]  /*7680*/  UIMAD UR13, UR12, UR22, URZ ;  /* 0x000000160c0d72a4 */ /* 0x000fe2000f8e023f */
[----:B------:R-:W-:Y:S01]  /*7690*/  IMAD.U32 R0, RZ, RZ, UR4 ;  /* 0x00000004ff007e24 */ /* 0x000fe2000f8e00ff */
[----:B------:R-:W-:Y:S02]  /*76a0*/  UISETP.GT.AND UP0, UPT, UR22, UR9, UPT ;  /* 0x000000091600728c */ /* 0x000fe4000bf04270 */
[----:B------:R-:W-:Y:S02]  /*76b0*/  UIMAD UR5, UR5, UR15, UR13 ;  /* 0x0000000f050572a4 */ /* 0x000fe4000f8e020d */
[----:B------:R-:W-:Y:S01]  /*76c0*/  USHF.L.U32 UR13, UR4, 0x5, URZ ;  /* 0x00000005040d7899 */ /* 0x000fe2000800063f */
[----:B------:R-:W-:Y:S01]  /*76d0*/  BAR.SYNC.DEFER_BLOCKING 0x0 ;  /* 0x0000000000007b1d */ /* 0x000fe20000010000 */
[----:B--2---:R-:W-:-:S04]  /*76e0*/  IMAD.WIDE.U32 R2, R2, UR15, R210 ;  /* 0x0000000f02027c25 */ /* 0x004fc8000f8e00d2 */
[----:B------:R-:W-:Y:S01]  /*76f0*/  IMAD.MOV.U32 R211, RZ, RZ, c[0x0][0x1a4] ;  /* 0x00006900ffd37624 */ /* 0x000fe200078e00ff */
[----:B------:R-:W-:Y:S02]  /*7700*/  IADD3 R3, R3, UR5, RZ ;  /* 0x0000000503037c10 */ /* 0x000fe4000fffe0ff */
[----:B------:R-:W-:Y:S02]  /*7710*/  LEA R6, P0, R2, c[0x0][0x170], 0x1 ;  /* 0x00005c0002067a11 */ /* 0x000fe400078008ff */
[----:B------:R-:W-:Y:S02]  /*7720*/  SHF.L.U64.HI R0, R0, 0x5, R211 ;  /* 0x0000000500007819 */ /* 0x000fe400000102d3 */
[----:B------:R-:W-:Y:S02]  /*7730*/  LEA.HI.X R7, R2, c[0x0][0x174], R3, 0x1, P0 ;  /* 0x00005d0002077a11 */ /* 0x000fe400000f0c03 */
[----:B------:R-:W-:-:S03]  /*7740*/  IADD3 R4, P0, R6, UR13, RZ ;  /* 0x0000000d06047c10 */ /* 0x000fc6000ff1e0ff */
[----:B------:R-:W-:Y:S01]  /*7750*/  @!PT LDS RZ, [RZ] ;  /* 0x00000000fffff984 */ /* 0x000fe20000000800 */
[----:B------:R-:W-:Y:S01]  /*7760*/  @!PT LDS RZ, [RZ] ;  /* 0x00000000fffff984 */ /* 0x000fe20000000800 */
[----:B------:R-:W-:Y:S01]  /*7770*/  @!PT LDS RZ, [RZ] ;  /* 0x00000000fffff984 */ /* 0x000fe20000000800 */
[----:B------:R2:W-:Y:S02]  /*7780*/  LDGSTS.E.BYPASS.LTC128B.128 [R233+0xc000], [R6.64] ;  /* 0x0c00000006e97fae */ /* 0x0005e4000b901d52 */
[----:B------:R-:W-:Y:S01]  /*7790*/  IMAD.X R5, R0, 0x1, R7, P0 ;  /* 0x0000000100057824 */ /* 0x000fe200000e0607 */
[----:B------:R-:W-:Y:S01]  /*77a0*/  IADD3 R2, P0, R4, UR13, RZ ;  /* 0x0000000d04027c10 */ /* 0x000fe2000ff1e0ff */
[----:B------:R2:W-:Y:S04]  /*77b0*/  LDGSTS.E.BYPASS.LTC128B.128 [R233+0xe000], [R6.64+0x80] ;  /* 0x0e00008006e97fae */ /* 0x0005e8000b901d52 */
[--C-:B------:R-:W-:Y:S01]  /*77c0*/  IMAD.X R3, R5, 0x1, R0.reuse, P0 ;  /* 0x0000000105037824 */ /* 0x100fe200000e0600 */
[----:B------:R-:W-:Y:S01]  /*77d0*/  IADD3 R8, P0, R2, UR13, RZ ;  /* 0x0000000d02087c10 */ /* 0x000fe2000ff1e0ff */
[----:B------:R2:W-:Y:S04]  /*77e0*/  LDGSTS.E.BYPASS.LTC128B.128 [R233+0xc800], [R4.64] ;  /* 0x0c80000004e97fae */ /* 0x0005e8000b901d52 */
[----:B------:R-:W-:Y:S01]  /*77f0*/  IMAD.X R9, R3, 0x1, R0, P0 ;  /* 0x0000000103097824 */ /* 0x000fe200000e0600 */
[----:B------:R2:W-:Y:S04]  /*7800*/  LDGSTS.E.BYPASS.LTC128B.128 [R233+0xe800], [R4.64+0x80] ;  /* 0x0e80008004e97fae */ /* 0x0005e8000b901d52 */
[----:B------:R3:W-:Y:S04]  /*7810*/  LDGSTS.E.BYPASS.LTC128B.128 [R233+0xd000], [R2.64] ;  /* 0x0d00000002e97fae */ /* 0x0007e8000b901d52 */
[----:B------:R3:W-:Y:S04]  /*7820*/  LDGSTS.E.BYPASS.LTC128B.128 [R233+0xf000], [R2.64+0x80] ;  /* 0x0f00008002e97fae */ /* 0x0007e8000b901d52 */
[----:B------:R4:W-:Y:S04]  /*7830*/  LDGSTS.E.BYPASS.LTC128B.128 [R233+0xd800], [R8.64] ;  /* 0x0d80000008e97fae */ /* 0x0009e8000b901d52 */
[----:B------:R4:W-:Y:S04]  /*7840*/  LDGSTS.E.BYPASS.LTC128B.128 [R233+0xf800], [R8.64+0x80] ;  /* 0x0f80008008e97fae */ /* 0x0009e8000b901d52 */
[----:B-----5:R-:W-:Y:S04]  /*7850*/  LDSM.16.M88.4 R12, [R219+0x2000] ;  /* 0x00200000db0c783b */ /* 0x020fe80000000200 */
[----:B------:R-:W1:Y:S04]  /*7860*/  LDSM.16.M88.4 R40, [R212+0x9000] ;  /* 0x00900000d428783b */ /* 0x000e680000000200 */
[----:B------:R-:W3:Y:S04]  /*7870*/  LDSM.16.M88.4 R36, [R212+0x9800] ;  /* 0x00980000d424783b */ /* 0x000ee80000000200 */
[----:B------:R-:W-:Y:S04]  /*7880*/  LDSM.16.M88.4 R16, [R219] ;  /* 0x00000000db10783b */ /* 0x000fe80000000200 */
[----:B------:R-:W3:Y:S04]  /*7890*/  LDSM.16.M88.4 R48, [R212+0x8000] ;  /* 0x00800000d430783b */ /* 0x000ee80000000200 */
[----:B--2---:R-:W-:Y:S04]  /*78a0*/  LDSM.16.M88.4 R4, [R220+0x2000] ;  /* 0x00200000dc04783b */ /* 0x004fe80000000200 */
[----:B------:R-:W2:Y:S04]  /*78b0*/  LDSM.16.M88.4 R24, [R229] ;  /* 0x00000000e518783b */ /* 0x000ea80000000200 */
[----:B------:R-:W2:Y:S04]  /*78c0*/  LDSM.16.M88.4 R20, [R228] ;  /* 0x00000000e414783b */ /* 0x000ea80000000200 */
[----:B------:R-:W2:Y:S04]  /*78d0*/  LDSM.16.M88.4 R44, [R212+0x8800] ;  /* 0x00880000d42c783b */ /* 0x000ea80000000200 */
[----:B----4-:R-:W-:Y:S04]  /*78e0*/  LDSM.16.M88.4 R8, [R220] ;  /* 0x00000000dc08783b */ /* 0x010fe80000000200 */
[----:B------:R-:W4:Y:S01]  /*78f0*/  LDSM.16.M88.4 R32, [R223] ;  /* 0x00000000df20783b */ /* 0x000f220000000200 */
[C---:B-1----:R-:W-:Y:S03]  /*7900*/  HMMA.16816.F32.BF16 R60, R12.reuse, R40, RZ ;  /* 0x000000280c3c723c */ /* 0x042fe600000418ff */
[----:B------:R-:W1:Y:S04]  /*7910*/  LDSM.16.M88.4 R28, [R230] ;  /* 0x00000000e61c783b */ /* 0x000e680000000200 */
[----:B------:R-:W0:Y:S01]  /*7920*/  LDGDEPBAR ;  /* 0x00000000000079af */ /* 0x000e220000000000 */
[----:B---3--:R-:W-:Y:S08]  /*7930*/  HMMA.16816.F32.BF16 R52, R12, R36, RZ ;  /* 0x000000240c34723c */ /* 0x008ff000000418ff */
[-C--:B------:R-:W-:Y:S08]  /*7940*/  HMMA.16816.F32.BF16 R244, R16, R48.reuse, RZ ;  /* 0x0000003010f4723c */ /* 0x080ff000000418ff */
[----:B------:R-:W-:Y:S08]  /*7950*/  HMMA.16816.F32.BF16 R208, R12, R48, RZ ;  /* 0x000000300cd0723c */ /* 0x000ff000000418ff */
[----:B------:R-:W-:Y:S08]  /*7960*/  HMMA.16816.F32.BF16 R64, R16, R40, RZ ;  /* 0x000000281040723c */ /* 0x000ff000000418ff */
[C---:B--2---:R-:W-:Y:S08]  /*7970*/  HMMA.16816.F32.BF16 R60, R4.reuse, R24, R60 ;  /* 0x00000018043c723c */ /* 0x044ff0000004183c */
[----:B------:R-:W-:Y:S08]  /*7980*/  HMMA.16816.F32.BF16 R52, R4, R20, R52 ;  /* 0x000000140434723c */ /* 0x000ff00000041834 */
[C---:B------:R-:W-:Y:S08]  /*7990*/  HMMA.16816.F32.BF16 R56, R16.reuse, R36, RZ ;  /* 0x000000241038723c */ /* 0x040ff000000418ff */
[----:B------:R-:W-:Y:S01]  /*79a0*/  HMMA.16816.F32.BF16 R204, R16, R44, RZ ;  /* 0x0000002c10cc723c */ /* 0x000fe200000418ff */
[----:B------:R-:W-:-:S07]  /*79b0*/  IMAD.MOV.U32 R243, RZ, RZ, R60 ;  /* 0x000000fffff37224 */ /* 0x000fce00078e003c */
[----:B------:R-:W-:Y:S01]  /*79c0*/  HMMA.16816.F32.BF16 R136, R12, R44, RZ ;  /* 0x0000002c0c88723c */ /* 0x000fe200000418ff */
[----:B------:R-:W-:Y:S02]  /*79d0*/  IMAD.MOV.U32 R49, RZ, RZ, R52 ;  /* 0x000000ffff317224 */ /* 0x000fe400078e0034 */
[----:B------:R-:W-:-:S04]  /*79e0*/  IMAD.MOV.U32 R48, RZ, RZ, R53 ;  /* 0x000000ffff307224 */ /* 0x000fc800078e0035 */
[----:B------:R-:W-:Y:S01]  /*79f0*/  IMAD.MOV.U32 R45, RZ, RZ, R54 ;  /* 0x000000ffff2d7224 */ /* 0x000fe200078e0036 */
[----:B----4-:R-:W-:Y:S01]  /*7a00*/  HMMA.16816.F32.BF16 R244, R8, R32, R244 ;  /* 0x0000002008f4723c */ /* 0x010fe200000418f4 */
[----:B------:R-:W-:-:S07]  /*7a10*/  IMAD.MOV.U32 R44, RZ, RZ, R55 ;  /* 0x000000ffff2c7224 */ /* 0x000fce00078e0037 */
[----:B------:R-:W-:Y:S07]  /*7a20*/  HMMA.16816.F32.BF16 R208, R4, R32, R208 ;  /* 0x0000002004d0723c */ /* 0x000fee00000418d0 */
[----:B------:R-:W-:Y:S01]  /*7a30*/  IMAD.MOV.U32 R33, RZ, RZ, R61 ;  /* 0x000000ffff217224 */ /* 0x000fe200078e003d */
[----:B------:R-:W-:Y:S07]  /*7a40*/  HMMA.16816.F32.BF16 R64, R8, R24, R64 ;  /* 0x000000180840723c */ /* 0x000fee0000041840 */
[----:B------:R-:W-:Y:S01]  /*7a50*/  IMAD.MOV.U32 R25, RZ, RZ, R62 ;  /* 0x000000ffff197224 */ /* 0x000fe200078e003e */
[----:B------:R-:W-:Y:S01]  /*7a60*/  HMMA.16816.F32.BF16 R52, R12, R42, RZ ;  /* 0x0000002a0c34723c */ /* 0x000fe200000418ff */
[----:B------:R-:W-:-:S07]  /*7a70*/  IMAD.MOV.U32 R24, RZ, RZ, R63 ;  /* 0x000000ffff187224 */ /* 0x000fce00078e003f */
[C---:B------:R-:W-:Y:S08]  /*7a80*/  HMMA.16816.F32.BF16 R60, R8.reuse, R20, R56 ;  /* 0x00000014083c723c */ /* 0x040ff00000041838 */
[----:B-1----:R-:W-:Y:S01]  /*7a90*/  HMMA.16816.F32.BF16 R248, R8, R28, R204 ;  /* 0x0000001c08f8723c */ /* 0x002fe200000418cc */
[----:B------:R-:W-:Y:S02]  /*7aa0*/  IMAD.MOV.U32 R32, RZ, RZ, R64 ;  /* 0x000000ffff207224 */ /* 0x000fe400078e0040 */
[----:B------:R-:W-:-:S05]  /*7ab0*/  IMAD.MOV.U32 R3, RZ, RZ, R65 ;  /* 0x000000ffff037224 */ /* 0x000fca00078e0041 */
[C---:B------:R-:W-:Y:S08]  /*7ac0*/  HMMA.16816.F32.BF16 R204, R4.reuse, R28, R136 ;  /* 0x0000001c04cc723c */ /* 0x040ff00000041888 */
[----:B------:R-:W-:Y:S01]  /*7ad0*/  IMAD.MOV.U32 R57, RZ, RZ, R60 ;  /* 0x000000ffff397224 */ /* 0x000fe200078e003c */
[----:B------:R-:W-:Y:S01]  /*7ae0*/  HMMA.16816.F32.BF16 R136, R4, R26, R52 ;  /* 0x0000001a0488723c */ /* 0x000fe20000041834 */
[----:B------:R-:W-:-:S02]  /*7af0*/  IMAD.MOV.U32 R56, RZ, RZ, R61 ;  /* 0x000000ffff387224 */ /* 0x000fc400078e003d */
[----:B------:R-:W-:Y:S02]  /*7b00*/  IMAD.MOV.U32 R37, RZ, RZ, R62 ;  /* 0x000000ffff257224 */ /* 0x000fe400078e003e */
[----:B------:R-:W-:Y:S02]  /*7b10*/  IMAD.MOV.U32 R36, RZ, RZ, R63 ;  /* 0x000000ffff247224 */ /* 0x000fe400078e003f */
[----:B------:R-:W-:Y:S01]  /*7b20*/  IMAD.MOV.U32 R54, RZ, RZ, R49 ;  /* 0x000000ffff367224 */ /* 0x000fe200078e0031 */
[----:B------:R-:W-:Y:S01]  /*7b30*/  HMMA.16816.F32.BF16 R60, R12, R50, RZ ;  /* 0x000000320c3c723c */ /* 0x000fe200000418ff */
[----:B------:R-:W-:Y:S02]  /*7b40*/  IMAD.MOV.U32 R55, RZ, RZ, R48 ;  /* 0x000000ffff377224 */ /* 0x000fe400078e0030 */
[----:B------:R-:W-:Y:S02]  /*7b50*/  IMAD.MOV.U32 R20, RZ, RZ, R57 ;  /* 0x000000ffff147224 */ /* 0x000fe400078e0039 */
[----:B------:R-:W-:-:S02]  /*7b60*/  IMAD.MOV.U32 R21, RZ, RZ, R56 ;  /* 0x000000ffff157224 */ /* 0x000fc400078e0038 */
[----:B------:R-:W-:Y:S01]  /*7b70*/  IMAD.MOV.U32 R2, RZ, RZ, R249 ;  /* 0x000000ffff027224 */ /* 0x000fe200078e00f9 */
[----:B------:R-:W-:Y:S01]  /*7b80*/  HMMA.16816.F32.BF16 R48, R16, R50, RZ ;  /* 0x000000321030723c */ /* 0x000fe200000418ff */
[----:B------:R-:W-:Y:S02]  /*7b90*/  IMAD.MOV.U32 R0, RZ, RZ, R248 ;  /* 0x000000ffff007224 */ /* 0x000fe400078e00f8 */
[----:B------:R-:W-:Y:S02]  /*7ba0*/  IMAD.MOV.U32 R41, RZ, RZ, R250 ;  /* 0x000000ffff297224 */ /* 0x000fe400078e00fa */
[----:B------:R-:W-:Y:S02]  /*7bb0*/  IMAD.MOV.U32 R40, RZ, RZ, R251 ;  /* 0x000000ffff287224 */ /* 0x000fe400078e00fb */
[----:B------:R-:W-:Y:S01]  /*7bc0*/  IMAD.MOV.U32 R29, RZ, RZ, R2 ;  /* 0x000000ffff1d7224 */ /* 0x000fe200078e0002 */
[----:B------:R-:W-:Y:S01]  /*7bd0*/  HMMA.16816.F32.BF16 R56, R12, R46, RZ ;  /* 0x0000002e0c38723c */ /* 0x000fe200000418ff */
[----:B------:R-:W-:-:S02]  /*7be0*/  IMAD.MOV.U32 R28, RZ, RZ, R0 ;  /* 0x000000ffff1c7224 */ /* 0x000fc400078e0000 */
[----:B------:R-:W-:Y:S02]  /*7bf0*/  IMAD.MOV.U32 R2, RZ, RZ, R66 ;  /* 0x000000ffff027224 */ /* 0x000fe400078e0042 */
[----:B------:R-:W-:-:S03]  /*7c00*/  IMAD.MOV.U32 R0, RZ, RZ, R67 ;  /* 0x000000ffff007224 */ /* 0x000fc600078e0043 */
[-C--:B------:R-:W-:Y:S08]  /*7c10*/  HMMA.16816.F32.BF16 R60, R4, R34.reuse, R60 ;  /* 0x00000022043c723c */ /* 0x080ff0000004183c */
[----:B------:R-:W-:Y:S07]  /*7c20*/  HMMA.16816.F32.BF16 R48, R8, R34, R48 ;  /* 0x000000220830723c */ /* 0x000fee0000041830 */
[----:B------:R-:W-:Y:S01]  /*7c30*/  IMAD.MOV.U32 R34, RZ, RZ, R45 ;  /* 0x000000ffff227224 */ /* 0x000fe200078e002d */
[----:B------:R-:W-:Y:S01]  /*7c40*/  HMMA.16816.F32.BF16 R64, R4, R30, R56 ;  /* 0x0000001e0440723c */ /* 0x000fe20000041838 */
[----:B------:R-:W-:-:S07]  /*7c50*/  IMAD.MOV.U32 R35, RZ, RZ, R44 ;  /* 0x000000ffff237224 */ /* 0x000fce00078e002c */
[----:B------:R-:W-:Y:S08]  /*7c60*/  HMMA.16816.F32.BF16 R44, R16, R46, RZ ;  /* 0x0000002e102c723c */ /* 0x000ff000000418ff */
[----:B------:R-:W-:Y:S11]  /*7c70*/  HMMA.16816.F32.BF16 R12, R12, R38, RZ ;  /* 0x000000260c0c723c */ /* 0x000ff600000418ff */
[----:B------:R-:W-:Y:S05]  /*7c80*/  @!UPT UIADD3 URZ, URZ, URZ, URZ ;  /* 0x0000003f3f3ff290 */ /* 0x000fea000fffe03f */
[----:B------:R-:W-:Y:S07]  /*7c90*/  HMMA.16816.F32.BF16 R56, R8, R30, R44 ;  /* 0x0000001e0838723c */ /* 0x000fee000004182c */
[----:B------:R-:W-:Y:S01]  /*7ca0*/  IMAD.MOV.U32 R30, RZ, RZ, R41 ;  /* 0x000000ffff1e7224 */ /* 0x000fe200078e0029 */
[----:B------:R-:W-:Y:S01]  /*7cb0*/  HMMA.16816.F32.BF16 R248, R4, R22, R12 ;  /* 0x0000001604f8723c */ /* 0x000fe2000004180c */
[----:B------:R-:W-:Y:S01]  /*7cc0*/  IMAD.MOV.U32 R31, RZ, RZ, R40 ;  /* 0x000000ffff1f7224 */ /* 0x000fe200078e0028 */
[----:B------:R-:W-:Y:S01]  /*7cd0*/  LDSM.16.M88.4 R4, [R222+0x2000] ;  /* 0x00200000de04783b */ /* 0x000fe20000000200 */
[----:B------:R-:W-:-:S02]  /*7ce0*/  IMAD.MOV.U32 R46, RZ, RZ, R54 ;  /* 0x000000ffff2e7224 */ /* 0x000fc400078e0036 */
[----:B------:R-:W-:Y:S01]  /*7cf0*/  IMAD.MOV.U32 R47, RZ, RZ, R55 ;  /* 0x000000ffff2f7224 */ /* 0x000fe200078e0037 */
[----:B------:R-:W1:Y:S02]  /*7d00*/  LDSM.16.M88.4 R12, [R218+0x8000] ;  /* 0x00800000da0c783b */ /* 0x000e640000000200 */
[C---:B------:R-:W-:Y:S08]  /*7d10*/  HMMA.16816.F32.BF16 R40, R16.reuse, R42, RZ ;  /* 0x0000002a1028723c */ /* 0x040ff000000418ff */
[----:B------:R-:W-:Y:S11]  /*7d20*/  HMMA.16816.F32.BF16 R16, R16, R38, RZ ;  /* 0x000000261010723c */ /* 0x000ff600000418ff */
[----:B------:R-:W-:Y:S05]  /*7d30*/  @!UPT UIADD3 URZ, URZ, URZ, URZ ;  /* 0x0000003f3f3ff290 */ /* 0x000fea000fffe03f */
[C---:B------:R-:W-:Y:S08]  /*7d40*/  HMMA.16816.F32.BF16 R40, R8.reuse, R26, R40 ;  /* 0x0000001a0828723c */ /* 0x040ff00000041828 */
[----:B------:R-:W-:Y:S01]  /*7d50*/  HMMA.16816.F32.BF16 R16, R8, R22, R16 ;  /* 0x000000160810723c */ /* 0x000fe20000041810 */
[----:B------:R-:W2:Y:S07]  /*7d60*/  LDSM.16.M88.4 R8, [R222] ;  /* 0x00000000de08783b */ /* 0x000eae0000000200 */
[----:B-1----:R-:W-:Y:S07]  /*7d70*/  HMMA.16816.F32.BF16 R52, R4, R12, R208 ;  /* 0x0000000c0434723c */ /* 0x002fee00000418d0 */
[----:B------:R-:W-:-:S02]  /*7d80*/  IMAD.MOV.U32 R208, RZ, RZ, R46 ;  /* 0x000000ffffd07224 */ /* 0x000fc400078e002e */
[----:B------:R-:W-:Y:S02]  /*7d90*/  IMAD.MOV.U32 R209, RZ, RZ, R47 ;  /* 0x000000ffffd17224 */ /* 0x000fe400078e002f */
[----:B------:R-:W-:Y:S02]  /*7da0*/  IMAD.MOV.U32 R210, RZ, RZ, R34 ;  /* 0x000000ffffd27224 */ /* 0x000fe400078e0022 */
[----:B------:R-:W-:Y:S01]  /*7db0*/  IMAD.MOV.U32 R211, RZ, RZ, R35 ;  /* 0x000000ffffd37224 */ /* 0x000fe200078e0023 */
[----:B--2---:R-:W-:Y:S07]  /*7dc0*/  HMMA.16816.F32.BF16 R44, R8, R12, R244 ;  /* 0x0000000c082c723c */ /* 0x004fee00000418f4 */
[----:B------:R-:W-:-:S02]  /*7dd0*/  IMAD.MOV.U32 R244, RZ, RZ, R20 ;  /* 0x000000fffff47224 */ /* 0x000fc400078e0014 */
[----:B------:R-:W-:Y:S02]  /*7de0*/  IMAD.MOV.U32 R245, RZ, RZ, R21 ;  /* 0x000000fffff57224 */ /* 0x000fe400078e0015 */
[----:B------:R-:W-:Y:S01]  /*7df0*/  IMAD.MOV.U32 R246, RZ, RZ, R37 ;  /* 0x000000fffff67224 */ /* 0x000fe200078e0025 */
[----:B------:R-:W-:Y:S01]  /*7e00*/  HMMA.16816.F32.BF16 R20, R8, R14, R48 ;  /* 0x0000000e0814723c */ /* 0x000fe20000041830 */
[----:B------:R-:W-:-:S07]  /*7e10*/  IMAD.MOV.U32 R247, RZ, RZ, R36 ;  /* 0x000000fffff77224 */ /* 0x000fce00078e0024 */
[----:B------:R-:W-:Y:S01]  /*7e20*/  HMMA.16816.F32.BF16 R36, R4, R14, R60 ;  /* 0x0000000e0424723c */ /* 0x000fe2000004183c */
[----:B------:R-:W1:Y:S06]  /*7e30*/  LDSM.16.M88.4 R12, [R218+0x8800] ;  /* 0x00880000da0c783b */ /* 0x000e6c0000000200 */
[----:B------:R-:W-:Y:S02]  /*7e40*/  IMAD.MOV.U32 R62, RZ, RZ, R25 ;  /* 0x000000ffff3e7224 */ /* 0x000fe400078e0019 */
[----:B------:R-:W-:Y:S02]  /*7e50*/  IMAD.MOV.U32 R63, RZ, RZ, R24 ;  /* 0x000000ffff3f7224 */ /* 0x000fe400078e0018 */
[----:B------:R-:W-:-:S02]  /*7e60*/  IMAD.MOV.U32 R61, RZ, RZ, R33 ;  /* 0x000000ffff3d7224 */ /* 0x000fc400078e0021 */
[----:B------:R-:W-:Y:S01]  /*7e70*/  IMAD.MOV.U32 R60, RZ, RZ, R243 ;  /* 0x000000ffff3c7224 */ /* 0x000fe200078e00f3 */
[-C--:B-1----:R-:W-:Y:S08]  /*7e80*/  HMMA.16816.F32.BF16 R24, R8, R12.reuse, R28 ;  /* 0x0000000c0818723c */ /* 0x082ff0000004181c */
[----:B------:R-:W-:Y:S07]  /*7e90*/  HMMA.16816.F32.BF16 R28, R4, R12, R204 ;  /* 0x0000000c041c723c */ /* 0x000fee00000418cc */
[----:B------:R-:W-:Y:S01]  /*7ea0*/  IMAD.MOV.U32 R204, RZ, RZ, R32 ;  /* 0x000000ffffcc7224 */ /* 0x000fe200078e0020 */
[----:B------:R-:W-:Y:S01]  /*7eb0*/  HMMA.16816.F32.BF16 R48, R8, R14, R56 ;  /* 0x0000000e0830723c */ /* 0x000fe20000041838 */
[----:B------:R-:W-:-:S02]  /*7ec0*/  IMAD.MOV.U32 R205, RZ, RZ, R3 ;  /* 0x000000ffffcd7224 */ /* 0x000fc400078e0003 */
[----:B------:R-:W-:Y:S02]  /*7ed0*/  IMAD.MOV.U32 R206, RZ, RZ, R2 ;  /* 0x000000ffffce7224 */ /* 0x000fe400078e0002 */
[----:B------:R-:W-:-:S03]  /*7ee0*/  IMAD.MOV.U32 R207, RZ, RZ, R0 ;  /* 0x000000ffffcf7224 */ /* 0x000fc600078e0000 */
[----:B------:R-:W-:Y:S01]  /*7ef0*/  HMMA.16816.F32.BF16 R32, R4, R14, R64 ;  /* 0x0000000e0420723c */ /* 0x000fe20000041840 */
[----:B------:R-:W1:Y:S07]  /*7f00*/  LDSM.16.M88.4 R12, [R218+0x9000] ;  /* 0x00900000da0c783b */ /* 0x000e6e0000000200 */
[-C--:B-1----:R-:W-:Y:S08]  /*7f10*/  HMMA.16816.F32.BF16 R56, R8, R12.reuse, R204 ;  /* 0x0000000c0838723c */ /* 0x082ff000000418cc */
[C---:B------:R-:W-:Y:S08]  /*7f20*/  HMMA.16816.F32.BF16 R60, R4.reuse, R12, R60 ;  /* 0x0000000c043c723c */ /* 0x040ff0000004183c */
[-C--:B------:R-:W-:Y:S08]  /*7f30*/  HMMA.16816.F32.BF16 R64, R4, R14.reuse, R136 ;  /* 0x0000000e0440723c */ /* 0x080ff00000041888 */
[----:B------:R-:W-:Y:S01]  /*7f40*/  HMMA.16816.F32.BF16 R40, R8, R14, R40 ;  /* 0x0000000e0828723c */ /* 0x000fe20000041828 */
[----:B------:R-:W1:Y:S07]  /*7f50*/  LDSM.16.M88.4 R12, [R218+0x9800] ;  /* 0x00980000da0c783b */ /* 0x000e6e0000000200 */
[-C--:B-1----:R-:W-:Y:S08]  /*7f60*/  HMMA.16816.F32.BF16 R136, R4, R12.reuse, R208 ;  /* 0x0000000c0488723c */ /* 0x082ff000000418d0 */
[----:B------:R-:W-:Y:S08]  /*7f70*/  HMMA.16816.F32.BF16 R204, R8, R12, R244 ;  /* 0x0000000c08cc723c */ /* 0x000ff000000418f4 */
[----:B------:R-:W-:Y:S01]  /*7f80*/  HMMA.16816.F32.BF16 R248, R4, R14, R248 ;  /* 0x0000000e04f8723c */ /* 0x000fe200000418f8 */
[----:B------:R-:W-:Y:S07]  /*7f90*/  LDSM.16.M88.4 R4, [R221+0x2000] ;  /* 0x00200000dd04783b */ /* 0x000fee0000000200 */
[----:B------:R-:W-:-:S02]  /*7fa0*/  IMAD.MOV.U32 R211, RZ, RZ, R136 ;  /* 0x000000ffffd37224 */ /* 0x000fc400078e0088 */
[----:B------:R-:W-:Y:S02]  /*7fb0*/  IMAD.MOV.U32 R210, RZ, RZ, R137 ;  /* 0x000000ffffd27224 */ /* 0x000fe400078e0089 */
[----:B------:R-:W-:Y:S02]  /*7fc0*/  IMAD.MOV.U32 R209, RZ, RZ, R138 ;  /* 0x000000ffffd17224 */ /* 0x000fe400078e008a */
[----:B------:R-:W-:Y:S02]  /*7fd0*/  IMAD.MOV.U32 R208, RZ, RZ, R139 ;  /* 0x000000ffffd07224 */ /* 0x000fe400078e008b */
[----:B------:R-:W-:Y:S01]  /*7fe0*/  HMMA.16816.F32.BF16 R136, R8, R14, R16 ;  /* 0x0000000e0888723c */ /* 0x000fe20000041810 */
[----:B------:R-:W1:Y:S04]  /*7ff0*/  LDSM.16.M88.4 R12, [R217] ;  /* 0x00000000d90c783b */ /* 0x000e680000000200 */
[----:B------:R-:W2:Y:S03]  /*8000*/  LDSM.16.M88.4 R8, [R221] ;  /* 0x00000000dd08783b */ /* 0x000ea60000000200 */
[C---:B-1----:R-:W-:Y:S08]  /*8010*/  HMMA.16816.F32.BF16 R52, R4.reuse, R12, R52 ;  /* 0x0000000c0434723c */ /* 0x042ff00000041834 */
[----:B------:R-:W-:Y:S11]  /*8020*/  HMMA.16816.F32.BF16 R244, R4, R14, R36 ;  /* 0x0000000e04f4723c */ /* 0x000ff60000041824 */
[----:B------:R-:W-:Y:S05]  /*8030*/  @!UPT UIADD3 URZ, URZ, URZ, URZ ;  /* 0x0000003f3f3ff290 */ /* 0x000fea000fffe03f */
[----:B------:R-:W-:Y:S02]  /*8040*/  IMAD.MOV.U32 R243, RZ, RZ, R52 ;  /* 0x000000fffff37224 */ /* 0x000fe400078e0034 */
[----:B------:R-:W-:Y:S02]  /*8050*/  IMAD.MOV.U32 R3, RZ, RZ, R53 ;  /* 0x000000ffff037224 */ /* 0x000fe400078e0035 */
[----:B------:R-:W-:Y:S02]  /*8060*/  IMAD.MOV.U32 R2, RZ, RZ, R54 ;  /* 0x000000ffff027224 */ /* 0x000fe400078e0036 */
[----:B------:R-:W-:Y:S02]  /*8070*/  IMAD.MOV.U32 R0, RZ, RZ, R55 ;  /* 0x000000ffff007224 */ /* 0x000fe400078e0037 */
[----:B------:R-:W-:Y:S02]  /*8080*/  IMAD.MOV.U32 R52, RZ, RZ, R211 ;  /* 0x000000ffff347224 */ /* 0x000fe400078e00d3 */
[----:B------:R-:W-:-:S02]  /*8090*/  IMAD.MOV.U32 R53, RZ, RZ, R210 ;  /* 0x000000ffff357224 */ /* 0x000fc400078e00d2 */
[----:B------:R-:W-:Y:S02]  /*80a0*/  IMAD.MOV.U32 R54, RZ, RZ, R209 ;  /* 0x000000ffff367224 */ /* 0x000fe400078e00d1 */
[----:B------:R-:W-:Y:S02]  /*80b0*/  IMAD.MOV.U32 R55, RZ, RZ, R208 ;  /* 0x000000ffff377224 */ /* 0x000fe400078e00d0 */
[C---:B--2---:R-:W-:Y:S08]  /*80c0*/  HMMA.16816.F32.BF16 R208, R8.reuse, R12, R44 ;  /* 0x0000000c08d0723c */ /* 0x044ff0000004182c */
[C---:B------:R-:W-:Y:S01]  /*80d0*/  HMMA.16816.F32.BF16 R44, R8.reuse, R14, R20 ;  /* 0x0000000e082c723c */ /* 0x040fe20000041814 */
[----:B------:R-:W1:Y:S07]  /*80e0*/  LDSM.16.M88.4 R12, [R217+0x800] ;  /* 0x00080000d90c783b */ /* 0x000e6e0000000200 */
[-C--:B-1----:R-:W-:Y:S08]  /*80f0*/  HMMA.16816.F32.BF16 R16, R8, R12.reuse, R24 ;  /* 0x0000000c0810723c */ /* 0x082ff00000041818 */
[C---:B------:R-:W-:Y:S08]  /*8100*/  HMMA.16816.F32.BF16 R28, R4.reuse, R12, R28 ;  /* 0x0000000c041c723c */ /* 0x040ff0000004181c */
[----:B------:R-:W-:Y:S08]  /*8110*/  HMMA.16816.F32.BF16 R24, R4, R14, R32 ;  /* 0x0000000e0418723c */ /* 0x000ff00000041820 */
[----:B------:R-:W-:-:S02]  /*8120*/  IMAD.MOV.U32 R23, RZ, RZ, R16 ;  /* 0x000000ffff177224 */ /* 0x000fc400078e0010 */
[----:B------:R-:W-:Y:S02]  /*8130*/  IMAD.MOV.U32 R22, RZ, RZ, R17 ;  /* 0x000000ffff167224 */ /* 0x000fe400078e0011 */
[----:B------:R-:W-:Y:S02]  /*8140*/  IMAD.MOV.U32 R21, RZ, RZ, R18 ;  /* 0x000000ffff157224 */ /* 0x000fe400078e0012 */
[----:B------:R-:W-:Y:S02]  /*8150*/  IMAD.MOV.U32 R20, RZ, RZ, R19 ;  /* 0x000000ffff147224 */ /* 0x000fe400078e0013 */
[----:B------:R-:W-:Y:S01]  /*8160*/  HMMA.16816.F32.BF16 R16, R8, R14, R48 ;  /* 0x0000000e0810723c */ /* 0x000fe20000041830 */
[----:B------:R-:W1:Y:S06]  /*8170*/  LDSM.16.M88.4 R12, [R217+0x1000] ;  /* 0x00100000d90c783b */ /* 0x000e6c0000000200 */
[----:B------:R-:W-:-:S02]  /*8180*/  IMAD.MOV.U32 R48, RZ, RZ, R23 ;  /* 0x000000ffff307224 */ /* 0x000fc400078e0017 */
[----:B------:R-:W-:Y:S02]  /*8190*/  IMAD.MOV.U32 R49, RZ, RZ, R22 ;  /* 0x000000ffff317224 */ /* 0x000fe400078e0016 */
[----:B------:R-:W-:Y:S02]  /*81a0*/  IMAD.MOV.U32 R50, RZ, RZ, R21 ;  /* 0x000000ffff327224 */ /* 0x000fe400078e0015 */
[----:B------:R-:W-:Y:S01]  /*81b0*/  IMAD.MOV.U32 R51, RZ, RZ, R20 ;  /* 0x000000ffff337224 */ /* 0x000fe200078e0014 */
[-C--:B-1----:R-:W-:Y:S08]  /*81c0*/  HMMA.16816.F32.BF16 R32, R8, R12.reuse, R56 ;  /* 0x0000000c0820723c */ /* 0x082ff00000041838 */
[C---:B------:R-:W-:Y:S08]  /*81d0*/  HMMA.16816.F32.BF16 R20, R4.reuse, R12, R60 ;  /* 0x0000000c0414723c */ /* 0x040ff0000004183c */
[-C--:B------:R-:W-:Y:S07]  /*81e0*/  HMMA.16816.F32.BF16 R36, R4, R14.reuse, R64 ;  /* 0x0000000e0424723c */ /* 0x080fee0000041840 */
[----:B------:R-:W-:Y:S01]  /*81f0*/  IMAD.MOV.U32 R64, RZ, RZ, R48 ;  /* 0x000000ffff407224 */ /* 0x000fe200078e0030 */
[----:B------:R-:W-:Y:S01]  /*8200*/  HMMA.16816.F32.BF16 R40, R8, R14, R40 ;  /* 0x0000000e0828723c */ /* 0x000fe20000041828 */
[----:B------:R-:W1:Y:S01]  /*8210*/  LDSM.16.M88.4 R12, [R217+0x1800] ;  /* 0x00180000d90c783b */ /* 0x000e620000000200 */
[----:B------:R-:W-:-:S02]  /*8220*/  IMAD.MOV.U32 R65, RZ, RZ, R49 ;  /* 0x000000ffff417224 */ /* 0x000fc400078e0031 */
[----:B------:R-:W-:Y:S02]  /*8230*/  IMAD.MOV.U32 R66, RZ, RZ, R50 ;  /* 0x000000ffff427224 */ /* 0x000fe400078e0032 */
[----:B------:R-:W-:Y:S02]  /*8240*/  IMAD.MOV.U32 R67, RZ, RZ, R51 ;  /* 0x000000ffff437224 */ /* 0x000fe400078e0033 */
[-C--:B-1----:R-:W-:Y:S08]  /*8250*/  HMMA.16816.F32.BF16 R56, R4, R12.reuse, R52 ;  /* 0x0000000c0438723c */ /* 0x082ff00000041834 */
[----:B------:R-:W-:Y:S07]  /*8260*/  HMMA.16816.F32.BF16 R60, R8, R12, R204 ;  /* 0x0000000c083c723c */ /* 0x000fee00000418cc */
[----:B------:R-:W-:Y:S01]  /*8270*/  IMAD.MOV.U32 R204, RZ, RZ, R243 ;  /* 0x000000ffffcc7224 */ /* 0x000fe200078e00f3 */
[----:B------:R-:W-:Y:S01]  /*8280*/  HMMA.16816.F32.BF16 R52, R4, R14, R248 ;  /* 0x0000000e0434723c */ /* 0x000fe200000418f8 */
[----:B------:R-:W-:Y:S01]  /*8290*/  LDSM.16.M88.4 R4, [R219+0x6000] ;  /* 0x00600000db04783b */ /* 0x000fe20000000200 */
[----:B------:R-:W-:-:S02]  /*82a0*/  IMAD.MOV.U32 R205, RZ, RZ, R3 ;  /* 0x000000ffffcd7224 */ /* 0x000fc400078e0003 */
[----:B------:R-:W-:Y:S02]  /*82b0*/  IMAD.MOV.U32 R206, RZ, RZ, R2 ;  /* 0x000000ffffce7224 */ /* 0x000fe400078e0002 */
[----:B------:R-:W-:Y:S02]  /*82c0*/  IMAD.MOV.U32 R207, RZ, RZ, R0 ;  /* 0x000000ffffcf7224 */ /* 0x000fe400078e0000 */
[----:B------:R-:W-:Y:S01]  /*82d0*/  HMMA.16816.F32.BF16 R48, R8, R14, R136 ;  /* 0x0000000e0830723c */ /* 0x000fe20000041888 */
[----:B------:R-:W1:Y:S04]  /*82e0*/  LDSM.16.M88.4 R12, [R212+0xa000] ;  /* 0x00a00000d40c783b */ /* 0x000e680000000200 */
[----:B------:R-:W2:Y:S03]  /*82f0*/  LDSM.16.M88.4 R8, [R219+0x4000] ;  /* 0x00400000db08783b */ /* 0x000ea60000000200 */
[-C--:B-1----:R-:W-:Y:S08]  /*8300*/  HMMA.16816.F32.BF16 R204, R4, R12.reuse, R204 ;  /* 0x0000000c04cc723c */ /* 0x082ff000000418cc */
[----:B--2---:R-:W-:Y:S08]  /*8310*/  HMMA.16816.F32.BF16 R208, R8, R12, R208 ;  /* 0x0000000c08d0723c */ /* 0x004ff000000418d0 */
[----:B------:R-:W-:Y:S08]  /*8320*/  HMMA.16816.F32.BF16 R244, R4, R14, R244 ;  /* 0x0000000e04f4723c */ /* 0x000ff000000418f4 */
[----:B------:R-:W-:-:S02]  /*8330*/  IMAD.MOV.U32 R251, RZ, RZ, R204 ;  /* 0x000000fffffb7224 */ /* 0x000fc400078e00cc */
[----:B------:R-:W-:Y:S02]  /*8340*/  IMAD.MOV.U32 R250, RZ, RZ, R205 ;  /* 0x000000fffffa7224 */ /* 0x000fe400078e00cd */
[----:B------:R-:W-:Y:S02]  /*8350*/  IMAD.MOV.U32 R249, RZ, RZ, R206 ;  /* 0x000000fffff97224 */ /* 0x000fe400078e00ce */
[----:B------:R-:W-:Y:S02]  /*8360*/  IMAD.MOV.U32 R248, RZ, RZ, R207 ;  /* 0x000000fffff87224 */ /* 0x000fe400078e00cf */
[C---:B------:R-:W-:Y:S01]  /*8370*/  HMMA.16816.F32.BF16 R204, R8.reuse, R14, R44 ;  /* 0x0000000e08cc723c */ /* 0x040fe2000004182c */
[----:B------:R-:W1:Y:S07]  /*8380*/  LDSM.16.M88.4 R12, [R212+0xa800] ;  /* 0x00a80000d40c783b */ /* 0x000e6e0000000200 */
[-C--:B-1----:R-:W-:Y:S08]  /*8390*/  HMMA.16816.F32.BF16 R64, R8, R12.reuse, R64 ;  /* 0x0000000c0840723c */ /* 0x082ff00000041840 */
[----:B------:R-:W-:Y:S08]  /*83a0*/  HMMA.16816.F32.BF16 R136, R4, R12, R28 ;  /* 0x0000000c0488723c */ /* 0x000ff0000004181c */
        /* <DEDUP_REMOVED lines=9> */
[-C--:B------:R-:W-:Y:S08]  /*8440*/  HMMA.16816.F32.BF16 R24, R4, R14.reuse, R36 ;  /* 0x0000000e0418723c */ /* 0x080ff00000041824 */
[----:B------:R-:W-:Y:S01]  /*8450*/  HMMA.16816.F32.BF16 R20, R8, R14, R40 ;  /* 0x0000000e0814723c */ /* 0x000fe20000041828 */
[----:B------:R-:W1:Y:S06]  /*8460*/  LDSM.16.M88.4 R12, [R212+0xb800] ;  /* 0x00b80000d40c783b */ /* 0x000e6c0000000200 */
[----:B------:R-:W-:-:S02]  /*8470*/  IMAD.MOV.U32 R40, RZ, RZ, R251 ;  /* 0x000000ffff287224 */ /* 0x000fc400078e00fb */
[----:B------:R-:W-:Y:S02]  /*8480*/  IMAD.MOV.U32 R19, RZ, RZ, R32 ;  /* 0x000000ffff137224 */ /* 0x000fe400078e0020 */
[----:B------:R-:W-:Y:S02]  /*8490*/  IMAD.MOV.U32 R18, RZ, RZ, R33 ;  /* 0x000000ffff127224 */ /* 0x000fe400078e0021 */
[----:B------:R-:W-:Y:S02]  /*84a0*/  IMAD.MOV.U32 R17, RZ, RZ, R34 ;  /* 0x000000ffff117224 */ /* 0x000fe400078e0022 */
[----:B------:R-:W-:Y:S02]  /*84b0*/  IMAD.MOV.U32 R16, RZ, RZ, R35 ;  /* 0x000000ffff107224 */ /* 0x000fe400078e0023 */
[----:B------:R-:W-:Y:S02]  /*84c0*/  IMAD.MOV.U32 R41, RZ, RZ, R250 ;  /* 0x000000ffff297224 */ /* 0x000fe400078e00fa */
[----:B------:R-:W-:-:S02]  /*84d0*/  IMAD.MOV.U32 R42, RZ, RZ, R249 ;  /* 0x000000ffff2a7224 */ /* 0x000fc400078e00f9 */
[----:B------:R-:W-:Y:S02]  /*84e0*/  IMAD.MOV.U32 R43, RZ, RZ, R248 ;  /* 0x000000ffff2b7224 */ /* 0x000fe400078e00f8 */
[-C--:B-1----:R-:W-:Y:S07]  /*84f0*/  HMMA.16816.F32.BF16 R248, R8, R12.reuse, R60 ;  /* 0x0000000c08f8723c */ /* 0x082fee000004183c */
[----:B------:R-:W-:Y:S01]  /*8500*/  IMAD.MOV.U32 R60, RZ, RZ, R19 ;  /* 0x000000ffff3c7224 */ /* 0x000fe200078e0013 */
[----:B------:R-:W-:Y:S01]  /*8510*/  HMMA.16816.F32.BF16 R36, R4, R12, R56 ;  /* 0x0000000c0424723c */ /* 0x000fe20000041838 */
[----:B------:R-:W-:-:S02]  /*8520*/  IMAD.MOV.U32 R61, RZ, RZ, R18 ;  /* 0x000000ffff3d7224 */ /* 0x000fc400078e0012 */
[----:B------:R-:W-:Y:S02]  /*8530*/  IMAD.MOV.U32 R62, RZ, RZ, R17 ;  /* 0x000000ffff3e7224 */ /* 0x000fe400078e0011 */
[----:B------:R-:W-:Y:S02]  /*8540*/  IMAD.MOV.U32 R63, RZ, RZ, R16 ;  /* 0x000000ffff3f7224 */ /* 0x000fe400078e0010 */
[----:B------:R-:W-:Y:S01]  /*8550*/  IMAD.MOV.U32 R57, RZ, RZ, R3 ;  /* 0x000000ffff397224 */ /* 0x000fe200078e0003 */
[----:B------:R-:W-:Y:S01]  /*8560*/  HMMA.16816.F32.BF16 R32, R4, R14, R52 ;  /* 0x0000000e0420723c */ /* 0x000fe20000041834 */
[----:B------:R-:W-:Y:S01]  /*8570*/  LDSM.16.M88.4 R4, [R220+0x6000] ;  /* 0x00600000dc04783b */ /* 0x000fe20000000200 */
[----:B------:R-:W-:Y:S02]  /*8580*/  IMAD.MOV.U32 R58, RZ, RZ, R2 ;  /* 0x000000ffff3a7224 */ /* 0x000fe400078e0002 */
[----:B------:R-:W-:Y:S02]  /*8590*/  IMAD.MOV.U32 R59, RZ, RZ, R0 ;  /* 0x000000ffff3b7224 */ /* 0x000fe400078e0000 */
[----:B------:R-:W-:-:S02]  /*85a0*/  IMAD.MOV.U32 R56, RZ, RZ, R243 ;  /* 0x000000ffff387224 */ /* 0x000fc400078e00f3 */
[----:B------:R-:W-:Y:S01]  /*85b0*/  HMMA.16816.F32.BF16 R16, R8, R14, R48 ;  /* 0x0000000e0810723c */ /* 0x000fe20000041830 */
[----:B------:R-:W1:Y:S04]  /*85c0*/  LDSM.16.M88.4 R12, [R227] ;  /* 0x00000000e30c783b */ /* 0x000e680000000200 */
[----:B------:R-:W2:Y:S03]  /*85d0*/  LDSM.16.M88.4 R8, [R220+0x4000] ;  /* 0x00400000dc08783b */ /* 0x000ea60000000200 */
[C---:B-1----:R-:W-:Y:S08]  /*85e0*/  HMMA.16816.F32.BF16 R40, R4.reuse, R12, R40 ;  /* 0x0000000c0428723c */ /* 0x042ff00000041828 */
[-C--:B------:R-:W-:Y:S08]  /*85f0*/  HMMA.16816.F32.BF16 R244, R4, R14.reuse, R244 ;  /* 0x0000000e04f4723c */ /* 0x080ff000000418f4 */
[----:B--2---:R-:W-:Y:S08]  /*8600*/  HMMA.16816.F32.BF16 R204, R8, R14, R204 ;  /* 0x0000000e08cc723c */ /* 0x004ff000000418cc */
[----:B------:R-:W-:-:S02]  /*8610*/  IMAD.MOV.U32 R48, RZ, RZ, R40 ;  /* 0x000000ffff307224 */ /* 0x000fc400078e0028 */
[----:B------:R-:W-:Y:S02]  /*8620*/  IMAD.MOV.U32 R3, RZ, RZ, R41 ;  /* 0x000000ffff037224 */ /* 0x000fe400078e0029 */
[----:B------:R-:W-:Y:S02]  /*8630*/  IMAD.MOV.U32 R2, RZ, RZ, R42 ;  /* 0x000000ffff027224 */ /* 0x000fe400078e002a */
[----:B------:R-:W-:Y:S02]  /*8640*/  IMAD.MOV.U32 R0, RZ, RZ, R43 ;  /* 0x000000ffff007224 */ /* 0x000fe400078e002b */
[----:B------:R-:W-:Y:S01]  /*8650*/  HMMA.16816.F32.BF16 R40, R8, R12, R208 ;  /* 0x0000000c0828723c */ /* 0x000fe200000418d0 */
[----:B------:R-:W1:Y:S06]  /*8660*/  LDSM.16.M88.4 R12, [R226] ;  /* 0x00000000e20c783b */ /* 0x000e6c0000000200 */
[----:B------:R-:W-:-:S02]  /*8670*/  IMAD.MOV.U32 R208, RZ, RZ, R48 ;  /* 0x000000ffffd07224 */ /* 0x000fc400078e0030 */
[----:B------:R-:W-:Y:S02]  /*8680*/  IMAD.MOV.U32 R209, RZ, RZ, R3 ;  /* 0x000000ffffd17224 */ /* 0x000fe400078e0003 */
[----:B------:R-:W-:Y:S02]  /*8690*/  IMAD.MOV.U32 R210, RZ, RZ, R2 ;  /* 0x000000ffffd27224 */ /* 0x000fe400078e0002 */
[----:B------:R-:W-:Y:S01]  /*86a0*/  IMAD.MOV.U32 R211, RZ, RZ, R0 ;  /* 0x000000ffffd37224 */ /* 0x000fe200078e0000 */
[-C--:B-1----:R-:W-:Y:S08]  /*86b0*/  HMMA.16816.F32.BF16 R48, R8, R12.reuse, R56 ;  /* 0x0000000c0830723c */ /* 0x082ff00000041838 */
[C---:B------:R-:W-:Y:S08]  /*86c0*/  HMMA.16816.F32.BF16 R136, R4.reuse, R12, R136 ;  /* 0x0000000c0488723c */ /* 0x040ff00000041888 */
[-C--:B------:R-:W-:Y:S08]  /*86d0*/  HMMA.16816.F32.BF16 R64, R4, R14.reuse, R64 ;  /* 0x0000000e0440723c */ /* 0x080ff00000041840 */
[----:B------:R-:W-:Y:S01]  /*86e0*/  HMMA.16816.F32.BF16 R56, R8, R14, R44 ;  /* 0x0000000e0838723c */ /* 0x000fe2000004182c */
[----:B------:R-:W1:Y:S01]  /*86f0*/  LDSM.16.M88.4 R12, [R225] ;  /* 0x00000000e10c783b */ /* 0x000e620000000200 */
[----:B------:R-:W-:-:S02]  /*8700*/  IMAD.MOV.U32 R243, RZ, RZ, R48 ;  /* 0x000000fffff37224 */ /* 0x000fc400078e0030 */
[----:B------:R-:W-:Y:S02]  /*8710*/  IMAD.MOV.U32 R3, RZ, RZ, R49 ;  /* 0x000000ffff037224 */ /* 0x000fe400078e0031 */
[----:B------:R-:W-:Y:S02]  /*8720*/  IMAD.MOV.U32 R2, RZ, RZ, R50 ;  /* 0x000000ffff027224 */ /* 0x000fe400078e0032 */
[----:B------:R-:W-:Y:S02]  /*8730*/  IMAD.MOV.U32 R0, RZ, RZ, R51 ;  /* 0x000000ffff007224 */ /* 0x000fe400078e0033 */
[----:B-1----:R-:W-:Y:S08]  /*8740*/  HMMA.16816.F32.BF16 R48, R4, R14, R24 ;  /* 0x0000000e0430723c */ /* 0x002ff00000041818 */
[-C--:B------:R-:W-:Y:S08]  /*8750*/  HMMA.16816.F32.BF16 R60, R8, R12.reuse, R60 ;  /* 0x0000000c083c723c */ /* 0x080ff0000004183c */
[----:B------:R-:W-:Y:S08]  /*8760*/  HMMA.16816.F32.BF16 R52, R4, R12, R28 ;  /* 0x0000000c0434723c */ /* 0x000ff0000004181c */
[C---:B------:R-:W-:Y:S01]  /*8770*/  HMMA.16816.F32.BF16 R24, R8.reuse, R14, R20 ;  /* 0x0000000e0818723c */ /* 0x040fe20000041814 */
[----:B------:R-:W1:Y:S07]  /*8780*/  LDSM.16.M88.4 R12, [R224] ;  /* 0x00000000e00c783b */ /* 0x000e6e0000000200 */
[-C--:B-1----:R-:W-:Y:S07]  /*8790*/  HMMA.16816.F32.BF16 R44, R8, R12.reuse, R248 ;  /* 0x0000000c082c723c */ /* 0x082fee00000418f8 */
[----:B------:R-:W-:Y:S01]  /*87a0*/  IMAD.MOV.U32 R248, RZ, RZ, R243 ;  /* 0x000000fffff87224 */ /* 0x000fe200078e00f3 */
[----:B------:R-:W-:Y:S01]  /*87b0*/  HMMA.16816.F32.BF16 R28, R4, R12, R36 ;  /* 0x0000000c041c723c */ /* 0x000fe20000041824 */
[----:B------:R-:W-:-:S02]  /*87c0*/  IMAD.MOV.U32 R249, RZ, RZ, R3 ;  /* 0x000000fffff97224 */ /* 0x000fc400078e0003 */
[----:B------:R-:W-:Y:S02]  /*87d0*/  IMAD.MOV.U32 R250, RZ, RZ, R2 ;  /* 0x000000fffffa7224 */ /* 0x000fe400078e0002 */
[----:B------:R-:W-:-:S03]  /*87e0*/  IMAD.MOV.U32 R251, RZ, RZ, R0 ;  /* 0x000000fffffb7224 */ /* 0x000fc600078e0000 */
[-C--:B------:R-:W-:Y:S01]  /*87f0*/  HMMA.16816.F32.BF16 R20, R4, R14.reuse, R32 ;  /* 0x0000000e0414723c */ /* 0x080fe20000041820 */
[----:B------:R-:W-:Y:S07]  /*8800*/  LDSM.16.M88.4 R4, [R222+0x6000] ;  /* 0x00600000de04783b */ /* 0x000fee0000000200 */
        /* <DEDUP_REMOVED lines=10> */
[----:B------:R-:W-:Y:S01]  /*88b0*/  HMMA.16816.F32.BF16 R208, R8, R14, R204 ;  /* 0x0000000e08d0723c */ /* 0x000fe200000418cc */
        /* <DEDUP_REMOVED lines=12> */
[----:B------:R-:W-:Y:S01]  /*8980*/  HMMA.16816.F32.BF16 R248, R4, R14, R64 ;  /* 0x0000000e04f8723c */ /* 0x000fe20000041840 */
[----:B------:R-:W1:Y:S01]  /*8990*/  LDSM.16.M88.4 R12, [R218+0xb000] ;  /* 0x00b00000da0c783b */ /* 0x000e620000000200 */
[----:B------:R-:W-:Y:S02]  /*89a0*/  IMAD.MOV.U32 R34, RZ, RZ, R136 ;  /* 0x000000ffff227224 */ /* 0x000fe400078e0088 */
[----:B------:R-:W-:Y:S02]  /*89b0*/  IMAD.MOV.U32 R33, RZ, RZ, R137 ;  /* 0x000000ffff217224 */ /* 0x000fe400078e0089 */
[----:B------:R-:W-:Y:S02]  /*89c0*/  IMAD.MOV.U32 R56, RZ, RZ, R34 ;  /* 0x000000ffff387224 */ /* 0x000fe400078e0022 */
[----:B------:R-:W-:-:S02]  /*89d0*/  IMAD.MOV.U32 R64, RZ, RZ, R38 ;  /* 0x000000ffff407224 */ /* 0x000fc400078e0026 */
[----:B------:R-:W-:Y:S02]  /*89e0*/  IMAD.MOV.U32 R65, RZ, RZ, R37 ;  /* 0x000000ffff417224 */ /* 0x000fe400078e0025 */
[----:B------:R-:W-:Y:S02]  /*89f0*/  IMAD.MOV.U32 R66, RZ, RZ, R36 ;  /* 0x000000ffff427224 */ /* 0x000fe400078e0024 */
[----:B------:R-:W-:Y:S02]  /*8a00*/  IMAD.MOV.U32 R67, RZ, RZ, R35 ;  /* 0x000000ffff437224 */ /* 0x000fe400078e0023 */
[----:B------:R-:W-:Y:S01]  /*8a10*/  IMAD.MOV.U32 R57, RZ, RZ, R33 ;  /* 0x000000ffff397224 */ /* 0x000fe200078e0021 */
[-C--:B-1----:R-:W-:Y:S08]  /*8a20*/  HMMA.16816.F32.BF16 R136, R8, R12.reuse, R60 ;  /* 0x0000000c0888723c */ /* 0x082ff0000004183c */
[C---:B------:R-:W-:Y:S07]  /*8a30*/  HMMA.16816.F32.BF16 R60, R4.reuse, R12, R52 ;  /* 0x0000000c043c723c */ /* 0x040fee0000041834 */
[----:B------:R-:W-:Y:S01]  /*8a40*/  IMAD.MOV.U32 R52, RZ, RZ, R32 ;  /* 0x000000ffff347224 */ /* 0x000fe200078e0020 */
[----:B------:R-:W-:Y:S01]  /*8a50*/  HMMA.16816.F32.BF16 R48, R4, R14, R48 ;  /* 0x0000000e0430723c */ /* 0x000fe20000041830 */
[----:B------:R-:W-:-:S02]  /*8a60*/  IMAD.MOV.U32 R53, RZ, RZ, R3 ;  /* 0x000000ffff357224 */ /* 0x000fc400078e0003 */
[----:B------:R-:W-:Y:S02]  /*8a70*/  IMAD.MOV.U32 R54, RZ, RZ, R2 ;  /* 0x000000ffff367224 */ /* 0x000fe400078e0002 */
[----:B------:R-:W-:-:S03]  /*8a80*/  IMAD.MOV.U32 R55, RZ, RZ, R0 ;  /* 0x000000ffff377224 */ /* 0x000fc600078e0000 */
[C---:B------:R-:W-:Y:S01]  /*8a90*/  HMMA.16816.F32.BF16 R36, R8.reuse, R14, R24 ;  /* 0x0000000e0824723c */ /* 0x040fe20000041818 */
[----:B------:R-:W1:Y:S07]  /*8aa0*/  LDSM.16.M88.4 R12, [R218+0xb800] ;  /* 0x00b80000da0c783b */ /* 0x000e6e0000000200 */
[-C--:B-1----:R-:W-:Y:S08]  /*8ab0*/  HMMA.16816.F32.BF16 R44, R8, R12.reuse, R44 ;  /* 0x0000000c082c723c */ /* 0x082ff0000004182c */
[C---:B------:R-:W-:Y:S08]  /*8ac0*/  HMMA.16816.F32.BF16 R32, R4.reuse, R12, R28 ;  /* 0x0000000c0420723c */ /* 0x040ff0000004181c */
[-C--:B------:R-:W-:Y:S01]  /*8ad0*/  HMMA.16816.F32.BF16 R24, R4, R14.reuse, R20 ;  /* 0x0000000e0418723c */ /* 0x080fe20000041814 */
[----:B------:R-:W-:Y:S07]  /*8ae0*/  LDSM.16.M88.4 R4, [R221+0x6000] ;  /* 0x00600000dd04783b */ /* 0x000fee0000000200 */
[----:B------:R-:W-:Y:S01]  /*8af0*/  HMMA.16816.F32.BF16 R16, R8, R14, R16 ;  /* 0x0000000e0810723c */ /* 0x000fe20000041810 */
[----:B------:R-:W1:Y:S04]  /*8b00*/  LDSM.16.M88.4 R12, [R217+0x2000] ;  /* 0x00200000d90c783b */ /* 0x000e680000000200 */
[----:B------:R-:W2:Y:S03]  /*8b10*/  LDSM.16.M88.4 R8, [R221+0x4000] ;  /* 0x00400000dd08783b */ /* 0x000ea60000000200 */
[-C--:B-1----:R-:W-:Y:S08]  /*8b20*/  HMMA.16816.F32.BF16 R20, R4, R12.reuse, R64 ;  /* 0x0000000c0414723c */ /* 0x082ff00000041840 */
[----:B--2---:R-:W-:Y:S08]  /*8b30*/  HMMA.16816.F32.BF16 R40, R8, R12, R40 ;  /* 0x0000000c0828723c */ /* 0x004ff00000041828 */
[-C--:B------:R-:W-:Y:S08]  /*8b40*/  HMMA.16816.F32.BF16 R64, R4, R14.reuse, R244 ;  /* 0x0000000e0440723c */ /* 0x080ff000000418f4 */
[C---:B------:R-:W-:Y:S01]  /*8b50*/  HMMA.16816.F32.BF16 R28, R8.reuse, R14, R208 ;  /* 0x0000000e081c723c */ /* 0x040fe200000418d0 */
[----:B------:R-:W1:Y:S07]  /*8b60*/  LDSM.16.M88.4 R12, [R217+0x2800] ;  /* 0x00280000d90c783b */ /* 0x000e6e0000000200 */
[-C--:B-1----:R-:W-:Y:S08]  /*8b70*/  HMMA.16816.F32.BF16 R52, R8, R12.reuse, R52 ;  /* 0x0000000c0834723c */ /* 0x082ff00000041834 */
[C---:B------:R-:W-:Y:S08]  /*8b80*/  HMMA.16816.F32.BF16 R56, R4.reuse, R12, R56 ;  /* 0x0000000c0438723c */ /* 0x040ff00000041838 */
[-C--:B------:R-:W-:Y:S08]  /*8b90*/  HMMA.16816.F32.BF16 R244, R4, R14.reuse, R248 ;  /* 0x0000000e04f4723c */ /* 0x080ff000000418f8 */
[----:B------:R-:W-:Y:S01]  /*8ba0*/  HMMA.16816.F32.BF16 R204, R8, R14, R204 ;  /* 0x0000000e08cc723c */ /* 0x000fe200000418cc */
[----:B------:R-:W1:Y:S11]  /*8bb0*/  LDSM.16.M88.4 R12, [R217+0x3000] ;  /* 0x00300000d90c783b */ /* 0x000e760000000200 */
[----:B------:R-:W-:Y:S04]  /*8bc0*/  @!UPT UIADD3 URZ, URZ, URZ, URZ ;  /* 0x0000003f3f3ff290 */ /* 0x000fe8000fffe03f */
[----:B------:R-:W-:Y:S02]  /*8bd0*/  IMAD.MOV.U32 R208, RZ, RZ, R247 ;  /* 0x000000ffffd07224 */ /* 0x000fe400078e00f7 */
[----:B------:R-:W-:Y:S02]  /*8be0*/  IMAD.MOV.U32 R3, RZ, RZ, R246 ;  /* 0x000000ffff037224 */ /* 0x000fe400078e00f6 */
[----:B------:R-:W-:Y:S02]  /*8bf0*/  IMAD.MOV.U32 R0, RZ, RZ, R245 ;  /* 0x000000ffff007224 */ /* 0x000fe400078e00f5 */
[----:B------:R-:W-:Y:S01]  /*8c00*/  IMAD.MOV.U32 R2, RZ, RZ, R244 ;  /* 0x000000ffff027224 */ /* 0x000fe200078e00f4 */
[C---:B-1----:R-:W-:Y:S08]  /*8c10*/  HMMA.16816.F32.BF16 R60, R4.reuse, R12, R60 ;  /* 0x0000000c043c723c */ /* 0x042ff0000004183c */
[----:B------:R-:W-:Y:S08]  /*8c20*/  HMMA.16816.F32.BF16 R48, R4, R14, R48 ;  /* 0x0000000e0430723c */ /* 0x000ff00000041830 */
[C---:B------:R-:W-:Y:S07]  /*8c30*/  HMMA.16816.F32.BF16 R244, R8.reuse, R12, R136 ;  /* 0x0000000c08f4723c */ /* 0x040fee0000041888 */
[----:B------:R-:W-:Y:S01]  /*8c40*/  IMAD.MOV.U32 R136, RZ, RZ, R208 ;  /* 0x000000ffff887224 */ /* 0x000fe200078e00d0 */
[----:B------:R-:W-:Y:S01]  /*8c50*/  HMMA.16816.F32.BF16 R248, R8, R14, R36 ;  /* 0x0000000e08f8723c */ /* 0x000fe20000041824 */
[----:B------:R-:W-:-:S02]  /*8c60*/  IMAD.MOV.U32 R12, RZ, RZ, R63 ;  /* 0x000000ffff0c7224 */ /* 0x000fc400078e003f */
[----:B------:R-:W-:Y:S02]  /*8c70*/  IMAD.MOV.U32 R63, RZ, RZ, R0 ;  /* 0x000000ffff3f7224 */ /* 0x000fe400078e0000 */
[----:B------:R-:W-:Y:S02]  /*8c80*/  IMAD.MOV.U32 R138, RZ, RZ, R61 ;  /* 0x000000ffff8a7224 */ /* 0x000fe400078e003d */
[----:B------:R-:W-:Y:S02]  /*8c90*/  IMAD.MOV.U32 R38, RZ, RZ, R12 ;  /* 0x000000ffff267224 */ /* 0x000fe400078e000c */
[----:B------:R-:W-:Y:S02]  /*8ca0*/  IMAD.MOV.U32 R13, RZ, RZ, R50 ;  /* 0x000000ffff0d7224 */ /* 0x000fe400078e0032 */
[----:B------:R-:W-:Y:S02]  /*8cb0*/  IMAD.MOV.U32 R0, RZ, RZ, R48 ;  /* 0x000000ffff007224 */ /* 0x000fe400078e0030 */
[----:B------:R-:W-:-:S02]  /*8cc0*/  IMAD.MOV.U32 R37, RZ, RZ, R13 ;  /* 0x000000ffff257224 */ /* 0x000fc400078e000d */
[----:B------:R-:W1:Y:S01]  /*8cd0*/  LDSM.16.M88.4 R12, [R217+0x3800] ;  /* 0x00380000d90c783b */ /* 0x000e620000000200 */
[----:B------:R-:W-:Y:S01]  /*8ce0*/  IMAD.MOV.U32 R137, RZ, RZ, R244 ;  /* 0x000000ffff897224 */ /* 0x000fe200078e00f4 */
[----:B------:R-:W-:-:S04]  /*8cf0*/  DEPBAR.LE SB0, 0x0 ;  /* 0x000080000000791a */ /* 0x000fc80000000000 */
        /* <DEDUP_REMOVED lines=20> */
[----:B------:R-:W-:-:S02]  /*8e40*/  IMAD.MOV.U32 R36, RZ, RZ, R44 ;  /* 0x000000ffff247224 */ /* 0x000fc400078e002c */
[----:B------:R-:W1:Y:S01]  /*8e50*/  S2R R44, SR_TID.X ;  /* 0x00000000002c7919 */ /* 0x000e620000002100 */
[----:B------:R-:W-:Y:S02]  /*8e60*/  IMAD.MOV.U32 R137, RZ, RZ, R47 ;  /* 0x000000ffff897224 */ /* 0x000fe400078e002f */
[----:B------:R-:W-:Y:S02]  /*8e70*/  IMAD.MOV.U32 R47, RZ, RZ, R0 ;  /* 0x000000ffff2f7224 */ /* 0x000fe400078e0000 */
[----:B------:R-:W-:Y:S02]  /*8e80*/  IMAD.U32 R0, RZ, RZ, UR22 ;  /* 0x00000016ff007e24 */ /* 0x000fe4000f8e00ff */
        /* <DEDUP_REMOVED lines=9> */
[----:B-1----:R-:W-:Y:S02]  /*8f20*/  IMAD.SHL.U32 R44, R44, 0x2, RZ ;  /* 0x000000022c2c7824 */ /* 0x002fe400078e00ff */
[----:B------:R-:W-:Y:S02]  /*8f30*/  IMAD.MOV.U32 R139, RZ, RZ, R32 ;  /* 0x000000ffff8b7224 */ /* 0x000fe400078e0020 */
[----:B------:R-:W-:Y:S01]  /*8f40*/  IMAD.MOV.U32 R32, RZ, RZ, R47 ;  /* 0x000000ffff207224 */ /* 0x000fe200078e002f */
[----:B------:R-:W-:Y:S01]  /*8f50*/  LOP3.LUT R44, R44, 0x6, RZ, 0xc0, !PT ;  /* 0x000000062c2c7812 */ /* 0x000fe200078ec0ff */
[----:B------:R-:W-:Y:S02]  /*8f60*/  IMAD.MOV.U32 R14, RZ, RZ, R48 ;  /* 0x000000ffff0e7224 */ /* 0x000fe400078e0030 */
[----:B------:R-:W-:Y:S02]  /*8f70*/  IMAD.MOV.U32 R15, RZ, RZ, R49 ;  /* 0x000000ffff0f7224 */ /* 0x000fe400078e0031 */
[----:B------:R-:W-:-:S02]  /*8f80*/  IMAD R0, R0, 0x40, R44 ;  /* 0x0000004000007824 */ /* 0x000fc400078e022c */
[----:B------:R-:W-:Y:S02]  /*8f90*/  IMAD.MOV.U32 R243, RZ, RZ, R46 ;  /* 0x000000fffff37224 */ /* 0x000fe400078e002e */
[----:B------:R-:W-:Y:S01]  /*8fa0*/  IMAD.MOV.U32 R46, RZ, RZ, R3 ;  /* 0x000000ffff2e7224 */ /* 0x000fe200078e0003 */
[C---:B------:R-:W-:Y:S01]  /*8fb0*/  ISETP.GE.AND P3, PT, R0.reuse, R240, PT ;  /* 0x000000f00000720c */ /* 0x040fe20003f66270 */
[----:B------:R-:W-:Y:S01]  /*8fc0*/  IMAD.MOV.U32 R13, RZ, RZ, R34 ;  /* 0x000000ffff0d7224 */ /* 0x000fe200078e0022 */
[C---:B------:R-:W-:Y:S01]  /*8fd0*/  IADD3 R2, R0.reuse, 0x1, RZ ;  /* 0x0000000100027810 */ /* 0x040fe20007ffe0ff */
[----:B------:R-:W-:Y:S01]  /*8fe0*/  IMAD.MOV.U32 R12, RZ, RZ, R33 ;  /* 0x000000ffff0c7224 */ /* 0x000fe200078e0021 */
[C---:B------:R-:W-:Y:S01]  /*8ff0*/  ISETP.LT.OR P3, PT, R0.reuse, R236, P3 ;  /* 0x000000ec0000720c */ /* 0x040fe20001f61670 */
[----:B------:R-:W-:Y:S01]  /*9000*/  IMAD.MOV.U32 R24, RZ, RZ, R46 ;  /* 0x000000ffff187224 */ /* 0x000fe200078e002e */
[-C--:B------:R-:W-:Y:S01]  /*9010*/  ISETP.GE.AND P2, PT, R0, R239.reuse, PT ;  /* 0x000000ef0000720c */ /* 0x080fe20003f46270 */
[----:B------:R-:W-:Y:S01]  /*9020*/  IMAD.MOV.U32 R6, RZ, RZ, R45 ;  /* 0x000000ffff067224 */ /* 0x000fe200078e002d */
[----:B------:R-:W-:Y:S01]  /*9030*/  FSEL R27, R40, -INF , !P3 ;  /* 0xff800000281b7808 */ /* 0x000fe20005800000 */
[----:B------:R-:W-:Y:S01]  /*9040*/  IMAD.MOV.U32 R7, RZ, RZ, R36 ;  /* 0x000000ffff077224 */ /* 0x000fe200078e0024 */
[C---:B------:R-:W-:Y:S01]  /*9050*/  ISETP.GE.AND P6, PT, R2.reuse, R240, PT ;  /* 0x000000f00200720c */ /* 0x040fe20003fc6270 */
[----:B------:R-:W-:Y:S01]  /*9060*/  IMAD.MOV.U32 R11, RZ, RZ, R39 ;  /* 0x000000ffff0b7224 */ /* 0x000fe200078e0027 */
[C---:B------:R-:W-:Y:S01]  /*9070*/  ISETP.GE.AND P5, PT, R2.reuse, R239, PT ;  /* 0x000000ef0200720c */ /* 0x040fe20003fa6270 */
[----:B------:R-:W-:Y:S01]  /*9080*/  IMAD.MOV.U32 R36, RZ, RZ, R63 ;  /* 0x000000ffff247224 */ /* 0x000fe200078e003f */
[CC--:B------:R-:W-:Y:S01]  /*9090*/  ISETP.GE.AND P1, PT, R2.reuse, R238.reuse, PT ;  /* 0x000000ee0200720c */ /* 0x0c0fe20003f26270 */
[----:B------:R-:W-:Y:S01]  /*90a0*/  IMAD.MOV.U32 R3, RZ, RZ, R35 ;  /* 0x000000ffff037224 */ /* 0x000fe200078e0023 */
[-C--:B------:R-:W-:Y:S01]  /*90b0*/  ISETP.GE.AND P0, PT, R2, R237.reuse, PT ;  /* 0x000000ed0200720c */ /* 0x080fe20003f06270 */
[----:B------:R-:W-:Y:S01]  /*90c0*/  IMAD.MOV.U32 R18, RZ, RZ, R19 ;  /* 0x000000ffff127224 */ /* 0x000fe200078e0013 */
[C---:B------:R-:W-:Y:S01]  /*90d0*/  ISETP.GE.AND P4, PT, R0.reuse, R238, PT ;  /* 0x000000ee0000720c */ /* 0x040fe20003f86270 */
[----:B------:R-:W-:Y:S01]  /*90e0*/  IMAD.MOV.U32 R19, RZ, RZ, R4 ;  /* 0x000000ffff137224 */ /* 0x000fe200078e0004 */
[C---:B------:R-:W-:Y:S01]  /*90f0*/  ISETP.GE.AND P3, PT, R0.reuse, R237, PT ;  /* 0x000000ed0000720c */ /* 0x040fe20003f66270 */
[----:B------:R-:W-:Y:S01]  /*9100*/  IMAD.MOV.U32 R4, RZ, RZ, R5 ;  /* 0x000000ffff047224 */ /* 0x000fe200078e0005 */
[-C--:B------:R-:W-:Y:S01]  /*9110*/  ISETP.LT.OR P2, PT, R0, R235.reuse, P2 ;  /* 0x000000eb0000720c */ /* 0x080fe20001741670 */
[----:B------:R-:W-:Y:S01]  /*9120*/  IMAD.MOV.U32 R5, RZ, RZ, R6 ;  /* 0x000000ffff057224 */ /* 0x000fe200078e0006 */
[C---:B------:R-:W-:Y:S01]  /*9130*/  ISETP.LT.OR P6, PT, R2.reuse, R236, P6 ;  /* 0x000000ec0200720c */ /* 0x040fe200037c1670 */
[----:B------:R-:W-:Y:S01]  /*9140*/  IMAD.MOV.U32 R6, RZ, RZ, R24 ;  /* 0x000000ffff067224 */ /* 0x000fe200078e0018 */
[C---:B------:R-:W-:Y:S01]  /*9150*/  ISETP.LT.OR P5, PT, R2.reuse, R235, P5 ;  /* 0x000000eb0200720c */ /* 0x040fe20002fa1670 */
[----:B------:R-:W-:Y:S01]  /*9160*/  IMAD.MOV.U32 R24, RZ, RZ, R32 ;  /* 0x000000ffff187224 */ /* 0x000fe200078e0020 */
[----:B------:R-:W-:Y:S01]  /*9170*/  BAR.SYNC.DEFER_BLOCKING 0x0 ;  /* 0x0000000000007b1d */ /* 0x000fe20000010000 */
[----:B------:R-:W-:-:S02]  /*9180*/  ISETP.LT.OR P1, PT, R2, R234, P1 ;  /* 0x000000ea0200720c */ /* 0x000fc40000f21670 */
[----:B------:R-:W-:Y:S02]  /*9190*/  ISETP.LT.OR P0, PT, R2, R232, P0 ;  /* 0x000000e80200720c */ /* 0x000fe40000701670 */
[C---:B------:R-:W-:Y:S02]  /*91a0*/  ISETP.LT.OR P4, PT, R0.reuse, R234, P4 ;  /* 0x000000ea0000720c */ /* 0x040fe40002781670 */
[C---:B------:R-:W-:Y:S02]  /*91b0*/  ISETP.LT.OR P3, PT, R0.reuse, R232, P3 ;  /* 0x000000e80000720c */ /* 0x040fe40001f61670 */
        /* <DEDUP_REMOVED lines=15> */
[----:B------:R-:W-:Y:S02]  /*92b0*/  FSEL R41, R41, -INF , !P6 ;  /* 0xff80000029297808 */ /* 0x000fe40007000000 */
[----:B------:R-:W-:Y:S02]  /*92c0*/  FSEL R50, R43, -INF , !P5 ;  /* 0xff8000002b327808 */ /* 0x000fe40006800000 */
[----:B------:R-:W-:Y:S02]  /*92d0*/  FSEL R40, R28, -INF , !P2 ;  /* 0xff8000001c287808 */ /* 0x000fe40005000000 */
[C---:B------:R-:W-:Y:S02]  /*92e0*/  ISETP.GE.AND P6, PT, R2.reuse, R240, PT ;  /* 0x000000f00200720c */ /* 0x040fe40003fc6270 */
[C---:B------:R-:W-:Y:S02]  /*92f0*/  ISETP.GE.AND P5, PT, R2.reuse, R239, PT ;  /* 0x000000ef0200720c */ /* 0x040fe40003fa6270 */
[----:B------:R-:W-:-:S02]  /*9300*/  ISETP.GE.AND P0, PT, R2, R238, PT ;  /* 0x000000ee0200720c */ /* 0x000fc40003f06270 */
[C---:B------:R-:W-:Y:S02]  /*9310*/  ISETP.GE.AND P2, PT, R2.reuse, R237, PT ;  /* 0x000000ed0200720c */ /* 0x040fe40003f46270 */
[C---:B------:R-:W-:Y:S02]  /*9320*/  ISETP.LT.OR P6, PT, R2.reuse, R236, P6 ;  /* 0x000000ec0200720c */ /* 0x040fe400037c1670 */
[C---:B------:R-:W-:Y:S02]  /*9330*/  ISETP.LT.OR P5, PT, R2.reuse, R235, P5 ;  /* 0x000000eb0200720c */ /* 0x040fe40002fa1670 */
[C---:B------:R-:W-:Y:S02]  /*9340*/  ISETP.LT.OR P0, PT, R2.reuse, R234, P0 ;  /* 0x000000ea0200720c */ /* 0x040fe40000701670 */
[----:B------:R-:W-:Y:S02]  /*9350*/  ISETP.LT.OR P2, PT, R2, R232, P2 ;  /* 0x000000e80200720c */ /* 0x000fe40001741670 */
[----:B------:R-:W-:-:S02]  /*9360*/  IADD3 R2, R0, 0x10, RZ ;  /* 0x0000001000027810 */ /* 0x000fc40007ffe0ff */
[----:B------:R-:W-:Y:S02]  /*9370*/  FSEL R47, R30, -INF , !P4 ;  /* 0xff8000001e2f7808 */ /* 0x000fe40006000000 */
[----:B------:R-:W-:Y:S02]  /*9380*/  FSEL R49, R64, -INF , !P3 ;  /* 0xff80000040317808 */ /* 0x000fe40005800000 */
[----:B------:R-:W-:Y:S02]  /*9390*/  FSEL R66, R66, -INF , !P1 ;  /* 0xff80000042427808 */ /* 0x000fe40004800000 */
[----:B------:R-:W-:Y:S02]  /*93a0*/  FSEL R48, R65, -INF , !P0 ;  /* 0xff80000041307808 */ /* 0x000fe40004000000 */
[C---:B------:R-:W-:Y:S02]  /*93b0*/  ISETP.GE.AND P4, PT, R2.reuse, R240, PT ;  /* 0x000000f00200720c */ /* 0x040fe40003f86270 */
[----:B------:R-:W-:-:S02]  /*93c0*/  ISETP.GE.AND P3, PT, R2, R239, PT ;  /* 0x000000ef0200720c */ /* 0x000fc40003f66270 */
[C---:B------:R-:W-:Y:S02]  /*93d0*/  ISETP.GE.AND P1, PT, R2.reuse, R238, PT ;  /* 0x000000ee0200720c */ /* 0x040fe40003f26270 */
[C---:B------:R-:W-:Y:S02]  /*93e0*/  ISETP.GE.AND P0, PT, R2.reuse, R237, PT ;  /* 0x000000ed0200720c */ /* 0x040fe40003f06270 */
[C---:B------:R-:W-:Y:S02]  /*93f0*/  ISETP.LT.OR P4, PT, R2.reuse, R236, P4 ;  /* 0x000000ec0200720c */ /* 0x040fe40002781670 */
[C---:B------:R-:W-:Y:S02]  /*9400*/  ISETP.LT.OR P3, PT, R2.reuse, R235, P3 ;  /* 0x000000eb0200720c */ /* 0x040fe40001f61670 */
[C---:B------:R-:W-:Y:S02]  /*9410*/  ISETP.LT.OR P1, PT, R2.reuse, R234, P1 ;  /* 0x000000ea0200720c */ /* 0x040fe40000f21670 */
[----:B------:R-:W-:-:S02]  /*9420*/  ISETP.LT.OR P0, PT, R2, R232, P0 ;  /* 0x000000e80200720c */ /* 0x000fc40000701670 */
[----:B------:R-:W-:Y:S02]  /*9430*/  IADD3 R2, R0, 0x11, RZ ;  /* 0x0000001100027810 */ /* 0x000fe40007ffe0ff */
[----:B------:R-:W-:Y:S02]  /*9440*/  FSEL R65, R67, -INF , !P2 ;  /* 0xff80000043417808 */ /* 0x000fe40005000000 */
[----:B------:R-:W-:Y:S02]  /*9450*/  FSEL R34, R29, -INF , !P6 ;  /* 0xff8000001d227808 */ /* 0x000fe40007000000 */
[----:B------:R-:W-:Y:S02]  /*9460*/  FSEL R46, R31, -INF , !P5 ;  /* 0xff8000001f2e7808 */ /* 0x000fe40006800000 */
[----:B------:R-:W-:Y:S02]  /*9470*/  FSEL R33, R52, -INF , !P4 ;  /* 0xff80000034217808 */ /* 0x000fe40006000000 */
[----:B------:R-:W-:-:S02]  /*9480*/  ISETP.GE.AND P2, PT, R2, R240, PT ;  /* 0x000000f00200720c */ /* 0x000fc40003f46270 */
[C---:B------:R-:W-:Y:S02]  /*9490*/  ISETP.GE.AND P6, PT, R2.reuse, R239, PT ;  /* 0x000000ef0200720c */ /* 0x040fe40003fc6270 */
[C---:B------:R-:W-:Y:S02]  /*94a0*/  ISETP.GE.AND P5, PT, R2.reuse, R238, PT ;  /* 0x000000ee0200720c */ /* 0x040fe40003fa6270 */
[C---:B------:R-:W-:Y:S02]  /*94b0*/  ISETP.GE.AND P4, PT, R2.reuse, R237, PT ;  /* 0x000000ed0200720c */ /* 0x040fe40003f86270 */
[C---:B------:R-:W-:Y:S02]  /*94c0*/  ISETP.LT.OR P2, PT, R2.reuse, R236, P2 ;  /* 0x000000ec0200720c */ /* 0x040fe40001741670 */
[C---:B------:R-:W-:Y:S02]  /*94d0*/  ISETP.LT.OR P6, PT, R2.reuse, R235, P6 ;  /* 0x000000eb0200720c */ /* 0x040fe400037c1670 */
[----:B------:R-:W-:-:S02]  /*94e0*/  ISETP.LT.OR P5, PT, R2, R234, P5 ;  /* 0x000000ea0200720c */ /* 0x000fc40002fa1670 */
[----:B------:R-:W-:Y:S02]  /*94f0*/  ISETP.LT.OR P4, PT, R2, R232, P4 ;  /* 0x000000e80200720c */ /* 0x000fe40002781670 */
[----:B------:R-:W-:Y:S02]  /*9500*/  IADD3 R2, R0, 0x18, RZ ;  /* 0x0000001800027810 */ /* 0x000fe40007ffe0ff */
[----:B------:R-:W-:Y:S02]  /*9510*/  FSEL R44, R54, -INF , !P3 ;  /* 0xff800000362c7808 */ /* 0x000fe40005800000 */
[----:B------:R-:W-:Y:S02]  /*9520*/  FSEL R45, R56, -INF , !P1 ;  /* 0xff800000382d7808 */ /* 0x000fe40004800000 */
[----:B------:R-:W-:Y:S02]  /*9530*/  FSEL R64, R58, -INF , !P0 ;  /* 0xff8000003a407808 */ /* 0x000fe40004000000 */
[----:B------:R-:W-:-:S02]  /*9540*/  FSEL R30, R53, -INF , !P2 ;  /* 0xff800000351e7808 */ /* 0x000fc40005000000 */
[C---:B------:R-:W-:Y:S02]  /*9550*/  ISETP.GE.AND P3, PT, R2.reuse, R240, PT ;  /* 0x000000f00200720c */ /* 0x040fe40003f66270 */
[C---:B------:R-:W-:Y:S02]  /*9560*/  ISETP.GE.AND P1, PT, R2.reuse, R239, PT ;  /* 0x000000ef0200720c */ /* 0x040fe40003f26270 */
[C---:B------:R-:W-:Y:S02]  /*9570*/  ISETP.GE.AND P0, PT, R2.reuse, R238, PT ;  /* 0x000000ee0200720c */ /* 0x040fe40003f06270 */
[C---:B------:R-:W-:Y:S02]  /*9580*/  ISETP.GE.AND P2, PT, R2.reuse, R237, PT ;  /* 0x000000ed0200720c */ /* 0x040fe40003f46270 */
[C---:B------:R-:W-:Y:S02]  /*9590*/  ISETP.LT.OR P3, PT, R2.reuse, R236, P3 ;  /* 0x000000ec0200720c */ /* 0x040fe40001f61670 */
[----:B------:R-:W-:-:S02]  /*95a0*/  ISETP.LT.OR P1, PT, R2, R235, P1 ;  /* 0x000000eb0200720c */ /* 0x000fc40000f21670 */
[C---:B------:R-:W-:Y:S02]  /*95b0*/  ISETP.LT.OR P0, PT, R2.reuse, R234, P0 ;  /* 0x000000ea0200720c */ /* 0x040fe40000701670 */
[----:B------:R-:W-:Y:S02]  /*95c0*/  ISETP.LT.OR P2, PT, R2, R232, P2 ;  /* 0x000000e80200720c */ /* 0x000fe40001741670 */
[----:B------:R-:W-:Y:S02]  /*95d0*/  IADD3 R2, R0, 0x19, RZ ;  /* 0x0000001900027810 */ /* 0x000fe40007ffe0ff */
[----:B------:R-:W-:Y:S02]  /*95e0*/  FSEL R39, R55, -INF , !P6 ;  /* 0xff80000037277808 */ /* 0x000fe40007000000 */
[----:B------:R-:W-:Y:S02]  /*95f0*/  FSEL R43, R57, -INF , !P5 ;  /* 0xff800000392b7808 */ /* 0x000fe40006800000 */
[----:B------:R-:W-:-:S02]  /*9600*/  FSEL R63, R59, -INF , !P4 ;  /* 0xff8000003b3f7808 */ /* 0x000fc40006000000 */
[----:B------:R-:W-:Y:S02]  /*9610*/  FSEL R26, R204, -INF , !P3 ;  /* 0xff800000cc1a7808 */ /* 0x000fe40005800000 */
[C---:B------:R-:W-:Y:S02]  /*9620*/  ISETP.GE.AND P5, PT, R2.reuse, R240, PT ;  /* 0x000000f00200720c */ /* 0x040fe40003fa6270 */
[C---:B------:R-:W-:Y:S02]  /*9630*/  ISETP.GE.AND P4, PT, R2.reuse, R239, PT ;  /* 0x000000ef0200720c */ /* 0x040fe40003f86270 */
[C---:B------:R-:W-:Y:S02]  /*9640*/  ISETP.GE.AND P6, PT, R2.reuse, R238, PT ;  /* 0x000000ee0200720c */ /* 0x040fe40003fc6270 */
[C---:B------:R-:W-:Y:S02]  /*9650*/  ISETP.GE.AND P3, PT, R2.reuse, R237, PT ;  /* 0x000000ed0200720c */ /* 0x040fe40003f66270 */
        /* <DEDUP_REMOVED lines=84> */
[----:B------:R-:W-:-:S02]  /*9ba0*/  ISETP.GE.AND P0, PT, R2, R237, PT ;  /* 0x000000ed0200720c */ /* 0x000fc40003f06270 */
[----:B------:R-:W-:Y:S02]  /*9bb0*/  FSEL R55, R13, -INF , !P1 ;  /* 0xff8000000d377808 */ /* 0x000fe40004800000 */
[C---:B------:R-:W-:Y:S02]  /*9bc0*/  ISETP.LT.OR P0, PT, R2.reuse, R232, P0 ;  /* 0x000000e80200720c */ /* 0x040fe40000701670 */
[----:B------:R-:W-:Y:S02]  /*9bd0*/  ISETP.GE.AND P1, PT, R2, R238, PT ;  /* 0x000000ee0200720c */ /* 0x000fe40003f26270 */
[----:B------:R-:W-:Y:S02]  /*9be0*/  FSEL R53, R246, -INF , !P0 ;  /* 0xff800000f6357808 */ /* 0x000fe40004000000 */
[----:B------:R-:W-:Y:S02]  /*9bf0*/  PLOP3.LUT P0, PT, PT, PT, UP0, 0x80, 0x0 ;  /* 0x000000000000781c */ /* 0x000fe40003f0f008 */
[----:B------:R-:W-:-:S02]  /*9c00*/  ISETP.LT.OR P1, PT, R2, R234, P1 ;  /* 0x000000ea0200720c */ /* 0x000fc40000f21670 */
[----:B------:R-:W-:Y:S02]  /*9c10*/  IADD3 R0, R0, 0x39, RZ ;  /* 0x0000003900007810 */ /* 0x000fe40007ffe0ff */
[----:B------:R-:W-:Y:S02]  /*9c20*/  FSEL R15, R12, -INF , !P3 ;  /* 0xff8000000c0f7808 */ /* 0x000fe40005800000 */
[----:B------:R-:W-:Y:S02]  /*9c30*/  FSEL R16, R243, -INF , !P6 ;  /* 0xff800000f3107808 */ /* 0x000fe40007000000 */
[----:B------:R-:W-:Y:S02]  /*9c40*/  FSEL R18, R139, -INF , !P4 ;  /* 0xff8000008b127808 */ /* 0x000fe40006000000 */
[----:B------:R-:W-:Y:S02]  /*9c50*/  FSEL R13, R137, -INF , !P5 ;  /* 0xff800000890d7808 */ /* 0x000fe40006800000 */
[----:B------:R-:W-:-:S02]  /*9c60*/  FSEL R54, R3, -INF , !P2 ;  /* 0xff80000003367808 */ /* 0x000fc40005000000 */
[----:B------:R-:W-:Y:S02]  /*9c70*/  FSEL R12, R244, -INF , !P1 ;  /* 0xff800000f40c7808 */ /* 0x000fe40004800000 */
[CC--:B------:R-:W-:Y:S02]  /*9c80*/  ISETP.GE.AND P6, PT, R2.reuse, R240.reuse, PT ;  /* 0x000000f00200720c */ /* 0x0c0fe40003fc6270 */
[-C--:B------:R-:W-:Y:S02]  /*9c90*/  ISETP.GE.AND P4, PT, R2, R239.reuse, PT ;  /* 0x000000ef0200720c */ /* 0x080fe40003f86270 */
[C---:B------:R-:W-:Y:S02]  /*9ca0*/  ISETP.GE.AND P5, PT, R0.reuse, R240, PT ;  /* 0x000000f00000720c */ /* 0x040fe40003fa6270 */
[C---:B------:R-:W-:Y:S02]  /*9cb0*/  ISETP.GE.AND P3, PT, R0.reuse, R239, PT ;  /* 0x000000ef0000720c */ /* 0x040fe40003f66270 */
[----:B------:R-:W-:-:S02]  /*9cc0*/  ISETP.GE.AND P2, PT, R0, R238, PT ;  /* 0x000000ee0000720c */ /* 0x000fc40003f46270 */
[----:B------:R-:W-:Y:S02]  /*9cd0*/  ISETP.GE.AND P1, PT, R0, R237, PT ;  /* 0x000000ed0000720c */ /* 0x000fe40003f26270 */
[CC--:B------:R-:W-:Y:S02]  /*9ce0*/  ISETP.LT.OR P6, PT, R2.reuse, R236.reuse, P6 ;  /* 0x000000ec0200720c */ /* 0x0c0fe400037c1670 */
[-C--:B------:R-:W-:Y:S02]  /*9cf0*/  ISETP.LT.OR P4, PT, R2, R235.reuse, P4 ;  /* 0x000000eb0200720c */ /* 0x080fe40002781670 */
[C---:B------:R-:W-:Y:S02]  /*9d00*/  ISETP.LT.OR P5, PT, R0.reuse, R236, P5 ;  /* 0x000000ec0000720c */ /* 0x040fe40002fa1670 */
[C---:B------:R-:W-:Y:S02]  /*9d10*/  ISETP.LT.OR P3, PT, R0.reuse, R235, P3 ;  /* 0x000000eb0000720c */ /* 0x040fe40001f61670 */
[----:B------:R-:W-:-:S02]  /*9d20*/  ISETP.LT.OR P2, PT, R0, R234, P2 ;  /* 0x000000ea0000720c */ /* 0x000fc40001741670 */
[----:B------:R-:W-:Y:S02]  /*9d30*/  ISETP.LT.OR P1, PT, R0, R232, P1 ;  /* 0x000000e80000720c */ /* 0x000fe40000f21670 */
[----:B------:R-:W-:Y:S02]  /*9d40*/  FSEL R11, R245, -INF , !P2 ;  /* 0xff800000f50b7808 */ /* 0x000fe40005000000 */
[----:B------:R-:W-:Y:S02]  /*9d50*/  FSEL R52, R247, -INF , !P1 ;  /* 0xff800000f7347808 */ /* 0x000fe40004800000 */
[----:B------:R-:W-:Y:S02]  /*9d60*/  FSEL R5, R208, -INF , !P6 ;  /* 0xff800000d0057808 */ /* 0x000fe40007000000 */
[----:B------:R-:W-:Y:S02]  /*9d70*/  FSEL R8, R210, -INF , !P4 ;  /* 0xff800000d2087808 */ /* 0x000fe40006000000 */
[----:B------:R-:W-:-:S02]  /*9d80*/  FSEL R4, R209, -INF , !P5 ;  /* 0xff800000d1047808 */ /* 0x000fc40006800000 */
[----:B------:R-:W-:Y:S01]  /*9d90*/  FSEL R7, R211, -INF , !P3 ;  /* 0xff800000d3077808 */ /* 0x000fe20005800000 */
[----:B------:R-:W-:Y:S05]  /*9da0*/  @!P0 BRA `(.L_x_433) ;  /* 0x0000024000008947 */ /* 0x000fea0003800000 */
[----:B------:R-:W2:Y:S04]  /*9db0*/  LDL.64 R204, [R1+0x60] ;  /* 0x0000600001cc7983 */ /* 0x000ea80000100a00 */
[----:B------:R-:W3:Y:S01]  /*9dc0*/  LDL.64 R138, [R1+0x58] ;  /* 0x00005800018a7983 */ /* 0x000ee20000100a00 */
[----:B------:R-:W-:Y:S02]  /*9dd0*/  UIADD3 UR14, UR8, -0x3, URZ ;  /* 0xfffffffd080e7890 */ /* 0x000fe4000fffe03f */
[----:B------:R-:W-:Y:S02]  /*9de0*/  ULDC.64 UR4, c[0x0][0x198] ;  /* 0x0000660000047ab9 */ /* 0x000fe40000000a00 */
[----:B------:R-:W-:-:S02]  /*9df0*/  USHF.R.S32.HI UR13, URZ, 0x1f, UR14 ;  /* 0x0000001f3f0d7899 */ /* 0x000fc4000801140e */
[----:B------:R-:W-:Y:S02]  /*9e00*/  UIMAD.WIDE.U32 UR16, UR14, UR4, URZ ;  /* 0x000000040e1072a5 */ /* 0x000fe4000f8e003f */
[----:B------:R-:W-:Y:S02]  /*9e10*/  UIMAD UR13, UR13, UR4, URZ ;  /* 0x000000040d0d72a4 */ /* 0x000fe4000f8e023f */
[----:B------:R-:W-:Y:S02]  /*9e20*/  USHF.L.U32 UR4, UR6, 0x5, URZ ;  /* 0x0000000506047899 */ /* 0x000fe4000800063f */
[----:B------:R-:W-:Y:S01]  /*9e30*/  UIMAD UR5, UR14, UR5, UR13 ;  /* 0x000000050e0572a4 */ /* 0x000fe2000f8e020d */
[----:B------:R-:W-:Y:S02]  /*9e40*/  IMAD.U32 R0, RZ, RZ, UR16 ;  /* 0x00000010ff007e24 */ /* 0x000fe4000f8e00ff */
[----:B------:R-:W-:Y:S01]  /*9e50*/  IMAD.U32 R3, RZ, RZ, UR16 ;  /* 0x00000010ff037e24 */ /* 0x000fe2000f8e00ff */
[----:B------:R-:W-:-:S06]  /*9e60*/  UIADD3 UR5, UR17, UR5, URZ ;  /* 0x0000000511057290 */ /* 0x000fcc000fffe03f */
[----:B------:R-:W-:Y:S01]  /*9e70*/  IMAD.U32 R2, RZ, RZ, UR5 ;  /* 0x00000005ff027e24 */ /* 0x000fe2000f8e00ff */
[----:B------:R-:W-:Y:S01]  /*9e80*/  USHF.L.U64.HI UR5, UR6, 0x5, UR7 ;  /* 0x0000000506057899 */ /* 0x000fe20008010207 */
[----:B--2---:R-:W-:-:S04]  /*9e90*/  LEA R0, P1, R0, R204, 0x6 ;  /* 0x000000cc00007211 */ /* 0x004fc800078230ff */
[----:B---3--:R-:W-:Y:S02]  /*9ea0*/  LEA.HI.X R3, R3, R139, R2, 0x6, P1 ;  /* 0x0000008b03037211 */ /* 0x008fe400008f3402 */
[----:B------:R-:W-:-:S04]  /*9eb0*/  LEA R2, P1, R0, c[0x0][0x168], 0x1 ;  /* 0x00005a0000027a11 */ /* 0x000fc800078208ff */
[----:B------:R-:W-:-:S05]  /*9ec0*/  LEA.HI.X R3, R0, c[0x0][0x16c], R3, 0x1, P1 ;  /* 0x00005b0000037a11 */ /* 0x000fca00008f0c03 */
[----:B------:R-:W-:Y:S01]  /*9ed0*/  @!PT LDS RZ, [RZ] ;  /* 0x00000000fffff984 */ /* 0x000fe20000000800 */
[----:B------:R-:W-:Y:S01]  /*9ee0*/  @!PT LDS RZ, [RZ] ;  /* 0x00000000fffff984 */ /* 0x000fe20000000800 */
[----:B------:R-:W-:Y:S01]  /*9ef0*/  @!PT LDS RZ, [RZ] ;  /* 0x00000000fffff984 */ /* 0x000fe20000000800 */
[----:B------:R1:W-:Y:S04]  /*9f00*/  LDGSTS.E.BYPASS.LTC128B.128 [R233+0x8000], [R2.64] ;  /* 0x0800000002e97fae */ /* 0x0003e8000b901d52 */
[----:B------:R1:W-:Y:S02]  /*9f10*/  LDGSTS.E.BYPASS.LTC128B.128 [R233+0xa000], [R2.64+0x80] ;  /* 0x0a00008002e97fae */ /* 0x0003e4000b901d52 */
[----:B-1----:R-:W-:-:S04]  /*9f20*/  IADD3 R2, P1, R2, UR4, RZ ;  /* 0x0000000402027c10 */ /* 0x002fc8000ff3e0ff */
[----:B------:R-:W-:-:S05]  /*9f30*/  IADD3.X R3, R3, UR5, RZ, P1, !PT ;  /* 0x0000000503037c10 */ /* 0x000fca0008ffe4ff */
        /* <DEDUP_REMOVED lines=9> */
[----:B------:R1:W-:Y:S04]  /*9fd0*/  LDGSTS.E.BYPASS.LTC128B.128 [R233+0xb800], [R2.64+0x80] ;  /* 0x0b80008002e97fae */ /* 0x0003e8000b901d52 */
[----:B------:R-:W0:Y:S02]  /*9fe0*/  LDGDEPBAR ;  /* 0x00000000000079af */ /* 0x000e240000000000 */
.L_x_433:
        /* <DEDUP_REMOVED lines=20> */
[----:B------:R-:W-:-:S02]  /*a130*/  MOV R210, R242 ;  /* 0x000000f200d27202 */ /* 0x000fc40000000f00 */
[----:B------:R-:W-:Y:S01]  /*a140*/  FMNMX.FTZ R0, R21, R0, !PT ;  /* 0x0000000015007209 */ /* 0x000fe20007810000 */
[----:B------:R-:W-:Y:S01]  /*a150*/  STL [R1+0xa4], R218 ;  /* 0x0000a4da01007387 */ /* 0x000fe20000100800 */
[----:B------:R-:W-:Y:S02]  /*a160*/  MOV R211, R241 ;  /* 0x000000f100d37202 */ /* 0x000fe40000000f00 */
[----:B------:R-:W-:Y:S01]  /*a170*/  FMNMX.FTZ R0, R20, R0, !PT ;  /* 0x0000000014007209 */ /* 0x000fe20007810000 */
[----:B------:R-:W-:Y:S01]  /*a180*/  STL [R1+0xa0], R217 ;  /* 0x0000a0d901007387 */ /* 0x000fe20000100800 */
[----:B------:R-:W-:Y:S02]  /*a190*/  MOV R207, R231 ;  /* 0x000000e700cf7202 */ /* 0x000fe40000000f00 */
[----:B------:R-:W-:Y:S01]  /*a1a0*/  FMNMX.FTZ R0, R17, R0, !PT ;  /* 0x0000000011007209 */ /* 0x000fe20007810000 */
[----:B------:R-:W-:Y:S03]  /*a1b0*/  STL [R1+0x9c], R212 ;  /* 0x00009cd401007387 */ /* 0x000fe60000100800 */
[----:B------:R-:W-:-:S04]  /*a1c0*/  FMNMX.FTZ R0, R14, R0, !PT ;  /* 0x000000000e007209 */ /* 0x000fc80007810000 */
[----:B------:R-:W-:-:S04]  /*a1d0*/  FMNMX.FTZ R0, R10, R0, !PT ;  /* 0x000000000a007209 */ /* 0x000fc80007810000 */
[----:B------:R-:W-:-:S04]  /*a1e0*/  FMNMX.FTZ R0, R9, R0, !PT ;  /* 0x0000000009007209 */ /* 0x000fc80007810000 */
[----:B------:R-:W-:-:S04]  /*a1f0*/  FMNMX.FTZ R0, R6, R0, !PT ;  /* 0x0000000006007209 */ /* 0x000fc80007810000 */
[----:B------:R-:W-:-:S04]  /*a200*/  FMNMX.FTZ R0, R5, R0, !PT ;  /* 0x0000000005007209 */ /* 0x000fc80007810000 */
        /* <DEDUP_REMOVED lines=17> */
[----:B-1----:R-:W-:Y:S02]  /*a320*/  FMNMX.FTZ R218, R0, R67, !PT ;  /* 0x0000004300da7209 */ /* 0x002fe40007810000 */
[----:B------:R-:W-:Y:S02]  /*a330*/  FMNMX.FTZ R0, R38, R2, !PT ;  /* 0x0000000226007209 */ /* 0x000fe40007810000 */
[----:B------:R-:W-:-:S02]  /*a340*/  FMNMX.FTZ R3, R13, R3, !PT ;  /* 0x000000030d037209 */ /* 0x000fc40007810000 */
[----:B------:R-:W-:Y:S01]  /*a350*/  FMNMX.FTZ R2, R36, R0, !PT ;  /* 0x0000000024027209 */ /* 0x000fe20007810000 */
[C---:B------:R-:W-:Y:S01]  /*a360*/  FMUL.FTZ R0, R218.reuse, c[0x0][0x23c] ;  /* 0x00008f00da007a20 */ /* 0x040fe20000410000 */
[----:B------:R-:W-:Y:S02]  /*a370*/  FSETP.NEU.FTZ.AND P3, PT, R218, -INF , PT ;  /* 0xff800000da00780b */ /* 0x000fe40003f7d000 */
[----:B------:R-:W-:Y:S02]  /*a380*/  FMNMX.FTZ R2, R31, R2, !PT ;  /* 0x000000021f027209 */ /* 0x000fe40007810000 */
[----:B------:R-:W-:Y:S02]  /*a390*/  FMNMX.FTZ R3, R8, R3, !PT ;  /* 0x0000000308037209 */ /* 0x000fe40007810000 */
[----:B------:R-:W-:Y:S02]  /*a3a0*/  FSEL R0, R0, RZ, P3 ;  /* 0x000000ff00007208 */ /* 0x000fe40001800000 */
[----:B------:R-:W-:-:S02]  /*a3b0*/  FMNMX.FTZ R2, R28, R2, !PT ;  /* 0x000000021c027209 */ /* 0x000fc40007810000 */
[----:B------:R-:W-:Y:S01]  /*a3c0*/  FMNMX.FTZ R3, R7, R3, !PT ;  /* 0x0000000307037209 */ /* 0x000fe20007810000 */
[--C-:B------:R-:W-:Y:S01]  /*a3d0*/  FFMA.FTZ R250, R30, c[0x0][0x23c], -R0.reuse ;  /* 0x00008f001efa7a23 */ /* 0x100fe20000010800 */
[----:B------:R-:W-:Y:S01]  /*a3e0*/  MOV R67, R211 ;  /* 0x000000d300437202 */ /* 0x000fe20000000f00 */
[--C-:B------:R-:W-:Y:S02]  /*a3f0*/  FFMA.FTZ R30, R20, c[0x0][0x23c], -R0.reuse ;  /* 0x00008f00141e7a23 */ /* 0x100fe40000010800 */
[--C-:B------:R-:W-:Y:S02]  /*a400*/  FFMA.FTZ R224, R14, c[0x0][0x23c], -R0.reuse ;  /* 0x00008f000ee07a23 */ /* 0x100fe40000010800 */
[--C-:B------:R-:W-:Y:S02]  /*a410*/  FFMA.FTZ R27, R27, c[0x0][0x23c], -R0.reuse ;  /* 0x00008f001b1b7a23 */ /* 0x100fe40000010800 */
[--C-:B------:R-:W-:Y:S02]  /*a420*/  FFMA.FTZ R41, R41, c[0x0][0x23c], -R0.reuse ;  /* 0x00008f0029297a23 */ /* 0x100fe40000010800 */
[----:B------:R-:W-:-:S02]  /*a430*/  FFMA.FTZ R40, R40, c[0x0][0x23c], -R0 ;  /* 0x00008f0028287a23 */ /* 0x000fc40000010800 */
[--C-:B------:R-:W-:Y:S01]  /*a440*/  FFMA.FTZ R206, R34, c[0x0][0x23c], -R0.reuse ;  /* 0x00008f0022ce7a23 */ /* 0x100fe20000010800 */
[----:B------:R-:W-:Y:S01]  /*a450*/  MOV R34, R207 ;  /* 0x000000cf00227202 */ /* 0x000fe20000000f00 */
[--C-:B------:R-:W-:Y:S01]  /*a460*/  FFMA.FTZ R251, R33, c[0x0][0x23c], -R0.reuse ;  /* 0x00008f0021fb7a23 */ /* 0x100fe20000010800 */
[----:B------:R-:W-:Y:S01]  /*a470*/  MUFU.EX2 R41, R41 ;  /* 0x0000002900297308 */ /* 0x000fe20000000800 */
[--C-:B------:R-:W-:Y:S02]  /*a480*/  FFMA.FTZ R249, R26, c[0x0][0x23c], -R0.reuse ;  /* 0x00008f001af97a23 */ /* 0x100fe40000010800 */
[--C-:B------:R-:W-:Y:S02]  /*a490*/  FFMA.FTZ R248, R21, c[0x0][0x23c], -R0.reuse ;  /* 0x00008f0015f87a23 */ /* 0x100fe40000010800 */
[--C-:B------:R-:W-:Y:S02]  /*a4a0*/  FFMA.FTZ R225, R17, c[0x0][0x23c], -R0.reuse ;  /* 0x00008f0011e17a23 */ /* 0x100fe40000010800 */
[--C-:B------:R-:W-:Y:S01]  /*a4b0*/  FFMA.FTZ R223, R10, c[0x0][0x23c], -R0.reuse ;  /* 0x00008f000adf7a23 */ /* 0x100fe20000010800 */
[----:B------:R-:W-:Y:S01]  /*a4c0*/  MUFU.EX2 R40, R40 ;  /* 0x0000002800287308 */ /* 0x000fe20000000800 */
[----:B------:R-:W-:-:S02]  /*a4d0*/  FFMA.FTZ R209, R9, c[0x0][0x23c], -R0 ;  /* 0x00008f0009d17a23 */ /* 0x000fc40000010800 */
[--C-:B------:R-:W-:Y:S02]  /*a4e0*/  FFMA.FTZ R14, R6, c[0x0][0x23c], -R0.reuse ;  /* 0x00008f00060e7a23 */ /* 0x100fe40000010800 */
[--C-:B------:R-:W-:Y:S02]  /*a4f0*/  FFMA.FTZ R208, R5, c[0x0][0x23c], -R0.reuse ;  /* 0x00008f0005d07a23 */ /* 0x100fe40000010800 */
[----:B------:R-:W-:Y:S01]  /*a500*/  FFMA.FTZ R20, R4, c[0x0][0x23c], -R0 ;  /* 0x00008f0004147a23 */ /* 0x000fe20000010800 */
[----:B------:R-:W-:Y:S01]  /*a510*/  FMNMX.FTZ R0, R24, R2, !PT ;  /* 0x0000000218007209 */ /* 0x000fe20007810000 */
[----:B------:R-:W-:Y:S01]  /*a520*/  IMAD.MOV.U32 R21, RZ, RZ, R210 ;  /* 0x000000ffff157224 */ /* 0x000fe200078e00d2 */
[----:B------:R-:W1:Y:S01]  /*a530*/  SHFL.BFLY PT, R2, R3, 0x2, 0x1f ;  /* 0x0c401f0003027f89 */ /* 0x000e6200000e0000 */
[----:B------:R-:W-:Y:S01]  /*a540*/  IMAD.MOV.U32 R207, RZ, RZ, R252 ;  /* 0x000000ffffcf7224 */ /* 0x000fe200078e00fc */
[----:B------:R-:W-:Y:S01]  /*a550*/  FMNMX.FTZ R0, R23, R0, !PT ;  /* 0x0000000017007209 */ /* 0x000fe20007810000 */
[----:B------:R-:W-:Y:S03]  /*a560*/  MUFU.EX2 R206, R206 ;  /* 0x000000ce00ce7308 */ /* 0x000fe60000000800 */
[----:B------:R-:W-:-:S04]  /*a570*/  FMNMX.FTZ R0, R18, R0, !PT ;  /* 0x0000000012007209 */ /* 0x000fc80007810000 */
[----:B------:R-:W-:-:S04]  /*a580*/  FMNMX.FTZ R0, R15, R0, !PT ;  /* 0x000000000f007209 */ /* 0x000fc80007810000 */
[----:B------:R-:W-:-:S04]  /*a590*/  FMNMX.FTZ R0, R12, R0, !PT ;  /* 0x000000000c007209 */ /* 0x000fc80007810000 */
[----:B------:R-:W-:Y:S02]  /*a5a0*/  FMNMX.FTZ R0, R11, R0, !PT ;  /* 0x000000000b007209 */ /* 0x000fe40007810000 */
[----:B-1----:R-:W-:-:S03]  /*a5b0*/  FMNMX.FTZ R3, R3, R2, !PT ;  /* 0x0000000203037209 */ /* 0x002fc60007810000 */
[----:B------:R-:W1:Y:S04]  /*a5c0*/  SHFL.BFLY PT, R2, R0, 0x2, 0x1f ;  /* 0x0c401f0000027f89 */ /* 0x000e6800000e0000 */
[----:B------:R-:W2:Y:S01]  /*a5d0*/  SHFL.BFLY PT, R4, R3, 0x1, 0x1f ;  /* 0x0c201f0003047f89 */ /* 0x000ea200000e0000 */
[----:B-1----:R-:W-:Y:S02]  /*a5e0*/  FMNMX.FTZ R2, R0, R2, !PT ;  /* 0x0000000200027209 */ /* 0x002fe40007810000 */
[----:B--2---:R-:W-:-:S03]  /*a5f0*/  FMNMX.FTZ R138, R3, R4, !PT ;  /* 0x00000004038a7209 */ /* 0x004fc60007810000 */
[----:B------:R-:W1:Y:S01]  /*a600*/  SHFL.BFLY PT, R3, R2, 0x1, 0x1f ;  /* 0x0c201f0002037f89 */ /* 0x000e6200000e0000 */
[C---:B------:R-:W-:Y:S01]  /*a610*/  FSETP.NEU.FTZ.AND P2, PT, R138.reuse, -INF , PT ;  /* 0xff8000008a00780b */ /* 0x040fe20003f5d000 */
[----:B------:R-:W-:Y:S02]  /*a620*/  FMUL.FTZ R0, R138, c[0x0][0x23c] ;  /* 0x00008f008a007a20 */ /* 0x000fe40000410000 */
[----:B------:R2:W-:Y:S03]  /*a630*/  STL [R1+0x34], R138 ;  /* 0x0000348a01007387 */ /* 0x0005e60000100800 */
[----:B------:R-:W-:-:S05]  /*a640*/  FSEL R0, R0, RZ, P2 ;  /* 0x000000ff00007208 */ /* 0x000fca0001000000 */
[--C-:B------:R-:W-:Y:S02]  /*a650*/  FFMA.FTZ R204, R47, c[0x0][0x23c], -R0.reuse ;  /* 0x00008f002fcc7a23 */ /* 0x100fe40000010800 */
[--C-:B------:R-:W-:Y:S02]  /*a660*/  FFMA.FTZ R247, R44, c[0x0][0x23c], -R0.reuse ;  /* 0x00008f002cf77a23 */ /* 0x100fe40000010800 */
[--C-:B------:R-:W-:Y:S02]  /*a670*/  FFMA.FTZ R246, R39, c[0x0][0x23c], -R0.reuse ;  /* 0x00008f0027f67a23 */ /* 0x100fe40000010800 */
[--C-:B------:R-:W-:Y:S01]  /*a680*/  FFMA.FTZ R244, R32, c[0x0][0x23c], -R0.reuse ;  /* 0x00008f0020f47a23 */ /* 0x100fe20000010800 */
[----:B------:R-:W-:Y:S01]  /*a690*/  MUFU.EX2 R204, R204 ;  /* 0x000000cc00cc7308 */ /* 0x000fe20000000800 */
[--C-:B------:R-:W-:Y:S02]  /*a6a0*/  FFMA.FTZ R222, R29, c[0x0][0x23c], -R0.reuse ;  /* 0x00008f001dde7a23 */ /* 0x100fe40000010800 */
[--C-:B------:R-:W-:Y:S01]  /*a6b0*/  FFMA.FTZ R221, R25, c[0x0][0x23c], -R0.reuse ;  /* 0x00008f0019dd7a23 */ /* 0x100fe20000010800 */
[----:B-1----:R-:W-:Y:S01]  /*a6c0*/  FMNMX.FTZ R137, R2, R3, !PT ;  /* 0x0000000302897209 */ /* 0x002fe20007810000 */
[--C-:B------:R-:W-:Y:S01]  /*a6d0*/  FFMA.FTZ R6, R37, c[0x0][0x23c], -R0.reuse ;  /* 0x00008f0025067a23 */ /* 0x100fe20000010800 */
[----:B------:R-:W-:Y:S01]  /*a6e0*/  MOV R37, R138 ;  /* 0x0000008a00257202 */ /* 0x000fe20000000f00 */
[----:B------:R-:W-:Y:S01]  /*a6f0*/  FFMA.FTZ R205, R50, c[0x0][0x23c], -R0 ;  /* 0x00008f0032cd7a23 */ /* 0x000fe20000010800 */
[----:B------:R-:W-:Y:S01]  /*a700*/  MOV R50, R209 ;  /* 0x000000d100327202 */ /* 0x000fe20000000f00 */
[----:B------:R-:W-:-:S02]  /*a710*/  IMAD.MOV.U32 R47, RZ, RZ, R137 ;  /* 0x000000ffff2f7224 */ /* 0x000fc400078e0089 */
[--C-:B------:R-:W-:Y:S01]  /*a720*/  FFMA.FTZ R139, R46, c[0x0][0x23c], -R0.reuse ;  /* 0x00008f002e8b7a23 */ /* 0x100fe20000010800 */
[----:B------:R-:W-:Y:S01]  /*a730*/  MOV R46, R208 ;  /* 0x000000d0002e7202 */ /* 0x000fe20000000f00 */
[--C-:B------:R-:W-:Y:S01]  /*a740*/  FFMA.FTZ R245, R35, c[0x0][0x23c], -R0.reuse ;  /* 0x00008f0023f57a23 */ /* 0x100fe20000010800 */
[----:B------:R-:W-:Y:S01]  /*a750*/  FSETP.NEU.FTZ.AND P1, PT, R47, -INF , PT ;  /* 0xff8000002f00780b */ /* 0x000fe20003f3d000 */
[--C-:B------:R-:W-:Y:S01]  /*a760*/  FFMA.FTZ R220, R22, c[0x0][0x23c], -R0.reuse ;  /* 0x00008f0016dc7a23 */ /* 0x100fe20000010800 */
[----:B------:R-:W-:Y:S01]  /*a770*/  MUFU.EX2 R205, R205 ;  /* 0x000000cd00cd7308 */ /* 0x000fe20000000800 */
[--C-:B------:R-:W-:Y:S02]  /*a780*/  FFMA.FTZ R25, R19, c[0x0][0x23c], -R0.reuse ;  /* 0x00008f0013197a23 */ /* 0x100fe40000010800 */
[--C-:B------:R-:W-:Y:S02]  /*a790*/  FFMA.FTZ R44, R16, c[0x0][0x23c], -R0.reuse ;  /* 0x00008f00102c7a23 */ /* 0x100fe40000010800 */
[----:B------:R-:W-:-:S02]  /*a7a0*/  FFMA.FTZ R39, R13, c[0x0][0x23c], -R0 ;  /* 0x00008f000d277a23 */ /* 0x000fc40000010800 */
[--C-:B------:R-:W-:Y:S01]  /*a7b0*/  FFMA.FTZ R29, R8, c[0x0][0x23c], -R0.reuse ;  /* 0x00008f00081d7a23 */ /* 0x100fe20000010800 */
[----:B------:R-:W-:Y:S01]  /*a7c0*/  MUFU.EX2 R245, R245 ;  /* 0x000000f500f57308 */ /* 0x000fe20000000800 */
[----:B------:R-:W-:Y:S02]  /*a7d0*/  FFMA.FTZ R32, R7, c[0x0][0x23c], -R0 ;  /* 0x00008f0007207a23 */ /* 0x000fe40000010800 */
[----:B------:R-:W-:-:S05]  /*a7e0*/  FMUL.FTZ R0, R47, c[0x0][0x23c] ;  /* 0x00008f002f007a20 */ /* 0x000fca0000410000 */
[----:B------:R-:W-:-:S05]  /*a7f0*/  FSEL R0, R0, RZ, P1 ;  /* 0x000000ff00007208 */ /* 0x000fca0000800000 */
[--C-:B------:R-:W-:Y:S01]  /*a800*/  FFMA.FTZ R219, R31, c[0x0][0x23c], -R0.reuse ;  /* 0x00008f001fdb7a23 */ /* 0x100fe20000010800 */
[----:B------:R-:W-:Y:S01]  /*a810*/  MOV R31, R218 ;  /* 0x000000da001f7202 */ /* 0x000fe20000000f00 */
[--C-:B------:R-:W-:Y:S02]  /*a820*/  FFMA.FTZ R218, R24, c[0x0][0x23c], -R0.reuse ;  /* 0x00008f0018da7a23 */ /* 0x100fe40000010800 */
[--C-:B------:R-:W-:Y:S01]  /*a830*/  FFMA.FTZ R5, R42, c[0x0][0x23c], -R0.reuse ;  /* 0x00008f002a057a23 */ /* 0x100fe20000010800 */
[----:B------:R-:W-:Y:S01]  /*a840*/  MOV R42, R50 ;  /* 0x00000032002a7202 */ /* 0x000fe20000000f00 */
[--C-:B--2---:R-:W-:Y:S02]  /*a850*/  FFMA.FTZ R138, R51, c[0x0][0x23c], -R0.reuse ;  /* 0x00008f00338a7a23 */ /* 0x104fe40000010800 */
[--C-:B------:R-:W-:Y:S02]  /*a860*/  FFMA.FTZ R137, R49, c[0x0][0x23c], -R0.reuse ;  /* 0x00008f0031897a23 */ /* 0x100fe40000010800 */
[----:B------:R-:W-:-:S02]  /*a870*/  FFMA.FTZ R10, R48, c[0x0][0x23c], -R0 ;  /* 0x00008f00300a7a23 */ /* 0x000fc40000010800 */
[--C-:B------:R-:W-:Y:S01]  /*a880*/  FFMA.FTZ R243, R45, c[0x0][0x23c], -R0.reuse ;  /* 0x00008f002df37a23 */ /* 0x100fe20000010800 */
[----:B------:R-:W-:Y:S01]  /*a890*/  MOV R45, R20 ;  /* 0x00000014002d7202 */ /* 0x000fe20000000f00 */
[--C-:B------:R-:W-:Y:S02]  /*a8a0*/  FFMA.FTZ R242, R43, c[0x0][0x23c], -R0.reuse ;  /* 0x00008f002bf27a23 */ /* 0x100fe40000010800 */
[--C-:B------:R-:W-:Y:S02]  /*a8b0*/  FFMA.FTZ R241, R38, c[0x0][0x23c], -R0.reuse ;  /* 0x00008f0026f17a23 */ /* 0x100fe40000010800 */
[--C-:B------:R-:W-:Y:S01]  /*a8c0*/  FFMA.FTZ R231, R36, c[0x0][0x23c], -R0.reuse ;  /* 0x00008f0024e77a23 */ /* 0x100fe20000010800 */
[----:B------:R-:W-:Y:S01]  /*a8d0*/  MUFU.EX2 R243, R243 ;  /* 0x000000f300f37308 */ /* 0x000fe20000000800 */
[--C-:B------:R-:W-:Y:S02]  /*a8e0*/  FFMA.FTZ R28, R28, c[0x0][0x23c], -R0.reuse ;  /* 0x00008f001c1c7a23 */ /* 0x100fe40000010800 */
[----:B------:R-:W-:-:S02]  /*a8f0*/  FFMA.FTZ R217, R23, c[0x0][0x23c], -R0 ;  /* 0x00008f0017d97a23 */ /* 0x000fc40000010800 */
[--C-:B------:R-:W-:Y:S02]  /*a900*/  FFMA.FTZ R24, R18, c[0x0][0x23c], -R0.reuse ;  /* 0x00008f0012187a23 */ /* 0x100fe40000010800 */
[--C-:B------:R-:W-:Y:S02]  /*a910*/  FFMA.FTZ R15, R15, c[0x0][0x23c], -R0.reuse ;  /* 0x00008f000f0f7a23 */ /* 0x100fe40000010800 */
[--C-:B------:R-:W-:Y:S02]  /*a920*/  FFMA.FTZ R212, R12, c[0x0][0x23c], -R0.reuse ;  /* 0x00008f000cd47a23 */ /* 0x100fe40000010800 */
[----:B------:R-:W-:Y:S01]  /*a930*/  FFMA.FTZ R26, R11, c[0x0][0x23c], -R0 ;  /* 0x00008f000b1a7a23 */ /* 0x000fe20000010800 */
[----:B------:R-:W-:Y:S01]  /*a940*/  FSEL R0, R31, RZ, P3 ;  /* 0x000000ff1f007208 */ /* 0x000fe20001800000 */
[----:B------:R-:W-:Y:S01]  /*a950*/  IMAD.MOV.U32 R12, RZ, RZ, R21 ;  /* 0x000000ffff0c7224 */ /* 0x000fe200078e0015 */
[----:B------:R-:W-:Y:S03]  /*a960*/  MUFU.EX2 R11, R6 ;  /* 0x00000006000b7308 */ /* 0x000fe60000000800 */
[----:B------:R-:W-:Y:S01]  /*a970*/  FADD.FTZ R4, R135, -R0 ;  /* 0x8000000087047221 */ /* 0x000fe20000010000 */
[----:B------:R-:W-:-:S04]  /*a980*/  FSEL R0, R37, RZ, P2 ;  /* 0x000000ff25007208 */ /* 0x000fc80001000000 */
[----:B------:R-:W-:Y:S01]  /*a990*/  MUFU.EX2 R6, R5 ;  /* 0x0000000500067308 */ /* 0x000fe20000000800 */
[----:B------:R-:W-:Y:S01]  /*a9a0*/  FADD.FTZ R3, R134, -R0 ;  /* 0x8000000086037221 */ /* 0x000fe20000010000 */
[----:B------:R-:W-:-:S03]  /*a9b0*/  FMNMX.FTZ R0, R132, R60, !PT ;  /* 0x0000003c84007209 */ /* 0x000fc60007810000 */
[----:B------:R-:W-:Y:S01]  /*a9c0*/  FMUL.FTZ R3, R3, c[0x0][0x23c] ;  /* 0x00008f0003037a20 */ /* 0x000fe20000410000 */
[----:B------:R-:W-:Y:S02]  /*a9d0*/  FMNMX.FTZ R0, R136, R0, !PT ;  /* 0x0000000088007209 */ /* 0x000fe40007810000 */
[----:B------:R1:W-:Y:S02]  /*a9e0*/  MUFU.EX2 R134, R27 ;  /* 0x0000001b00867308 */ /* 0x0003e40000000800 */
[----:B------:R-:W-:-:S04]  /*a9f0*/  FMNMX.FTZ R0, R66, R0, !PT ;  /* 0x0000000042007209 */ /* 0x000fc80007810000 */
[----:B------:R-:W-:-:S04]  /*aa00*/  FMNMX.FTZ R0, R65, R0, !PT ;  /* 0x0000000041007209 */ /* 0x000fc80007810000 */
[----:B------:R-:W-:-:S04]  /*aa10*/  FMNMX.FTZ R0, R64, R0, !PT ;  /* 0x0000000040007209 */ /* 0x000fc80007810000 */
[----:B------:R-:W-:Y:S02]  /*aa20*/  FMNMX.FTZ R0, R63, R0, !PT ;  /* 0x000000003f007209 */ /* 0x000fe40007810000 */
[----:B-1----:R-:W-:Y:S02]  /*aa30*/  MOV R27, R67 ;  /* 0x00000043001b7202 */ /* 0x002fe40000000f00 */
[----:B------:R-:W-:-:S04]  /*aa40*/  FMNMX.FTZ R0, R62, R0, !PT ;  /* 0x000000003e007209 */ /* 0x000fc80007810000 */
        /* <DEDUP_REMOVED lines=8> */
[----:B------:R-:W-:-:S05]  /*aad0*/  FMNMX.FTZ R0, R52, R0, !PT ;  /* 0x0000000034007209 */ /* 0x000fca0007810000 */
[----:B------:R-:W1:Y:S02]  /*aae0*/  SHFL.BFLY PT, R2, R0, 0x2, 0x1f ;  /* 0x0c401f0000027f89 */ /* 0x000e6400000e0000 */
[----:B-1----:R-:W-:-:S05]  /*aaf0*/  FMNMX.FTZ R0, R0, R2, !PT ;  /* 0x0000000200007209 */ /* 0x002fca0007810000 */
[----:B------:R-:W1:Y:S02]  /*ab00*/  SHFL.BFLY PT, R2, R0, 0x1, 0x1f ;  /* 0x0c201f0000027f89 */ /* 0x000e6400000e0000 */
[----:B-1----:R-:W-:Y:S01]  /*ab10*/  FMNMX.FTZ R19, R0, R2, !PT ;  /* 0x0000000200137209 */ /* 0x002fe20007810000 */
[----:B------:R-:W-:-:S03]  /*ab20*/  FMUL.FTZ R2, R4, c[0x0][0x23c] ;  /* 0x00008f0004027a20 */ /* 0x000fc60000410000 */
[C---:B------:R-:W-:Y:S01]  /*ab30*/  FSETP.NEU.FTZ.AND P2, PT, R19.reuse, -INF , PT ;  /* 0xff8000001300780b */ /* 0x040fe20003f5d000 */
[----:B------:R-:W-:Y:S01]  /*ab40*/  FMUL.FTZ R0, R19, c[0x0][0x23c] ;  /* 0x00008f0013007a20 */ /* 0x000fe20000410000 */
[----:B------:R1:W-:Y:S01]  /*ab50*/  STL [R1+0x30], R19 ;  /* 0x0000301301007387 */ /* 0x0003e20000100800 */
[----:B------:R-:W2:Y:S03]  /*ab60*/  MUFU.EX2 R2, R2 ;  /* 0x0000000200027308 */ /* 0x000ea60000000800 */
[----:B------:R-:W-:-:S05]  /*ab70*/  FSEL R0, R0, RZ, P2 ;  /* 0x000000ff00007208 */ /* 0x000fca0001000000 */
[--C-:B------:R-:W-:Y:S02]  /*ab80*/  FFMA.FTZ R7, R65, c[0x0][0x23c], -R0.reuse ;  /* 0x00008f0041077a23 */ /* 0x100fe40000010800 */
[--C-:B------:R-:W-:Y:S02]  /*ab90*/  FFMA.FTZ R210, R64, c[0x0][0x23c], -R0.reuse ;  /* 0x00008f0040d27a23 */ /* 0x100fe40000010800 */
[--C-:B------:R-:W-:Y:S02]  /*aba0*/  FFMA.FTZ R43, R53, c[0x0][0x23c], -R0.reuse ;  /* 0x00008f00352b7a23 */ /* 0x100fe40000010800 */
[----:B------:R-:W-:Y:S02]  /*abb0*/  FFMA.FTZ R33, R52, c[0x0][0x23c], -R0 ;  /* 0x00008f0034217a23 */ /* 0x000fe40000010800 */
[-C--:B--2---:R-:W-:Y:S01]  /*abc0*/  FMUL.FTZ R64, R148, R2.reuse ;  /* 0x0000000294407220 */ /* 0x084fe20000410000 */
[----:B------:R-:W-:Y:S01]  /*abd0*/  MUFU.EX2 R210, R210 ;  /* 0x000000d200d27308 */ /* 0x000fe20000000800 */
[----:B------:R-:W-:-:S02]  /*abe0*/  FMUL.FTZ R65, R149, R2 ;  /* 0x0000000295417220 */ /* 0x000fc40000410000 */
[-C--:B------:R-:W-:Y:S02]  /*abf0*/  FMUL.FTZ R52, R140, R2.reuse ;  /* 0x000000028c347220 */ /* 0x080fe40000410000 */
[-C--:B------:R-:W-:Y:S02]  /*ac00*/  FMUL.FTZ R53, R141, R2.reuse ;  /* 0x000000028d357220 */ /* 0x080fe40000410000 */
[-C--:B------:R-:W-:Y:S02]  /*ac10*/  FFMA.FTZ R207, R207, R2.reuse, R134 ;  /* 0x00000002cfcf7223 */ /* 0x080fe40000010086 */
[-C--:B------:R-:W-:Y:S02]  /*ac20*/  FMUL.FTZ R168, R168, R2.reuse ;  /* 0x00000002a8a87220 */ /* 0x080fe40000410000 */
[-C--:B------:R-:W-:Y:S02]  /*ac30*/  FMUL.FTZ R169, R169, R2.reuse ;  /* 0x00000002a9a97220 */ /* 0x080fe40000410000 */
[-C--:B------:R-:W-:Y:S01]  /*ac40*/  FMUL.FTZ R16, R164, R2.reuse ;  /* 0x00000002a4107220 */ /* 0x080fe20000410000 */
[----:B------:R-:W-:Y:S01]  /*ac50*/  MOV R164, R31 ;  /* 0x0000001f00a47202 */ /* 0x000fe20000000f00 */
[----:B------:R-:W-:-:S02]  /*ac60*/  FMUL.FTZ R17, R165, R2 ;  /* 0x00000002a5117220 */ /* 0x000fc40000410000 */
[-C--:B------:R-:W-:Y:S02]  /*ac70*/  FMUL.FTZ R160, R160, R2.reuse ;  /* 0x00000002a0a07220 */ /* 0x080fe40000410000 */
[-C--:B------:R-:W-:Y:S02]  /*ac80*/  FMUL.FTZ R161, R161, R2.reuse ;  /* 0x00000002a1a17220 */ /* 0x080fe40000410000 */
[-C--:B------:R-:W-:Y:S02]  /*ac90*/  FMUL.FTZ R156, R156, R2.reuse ;  /* 0x000000029c9c7220 */ /* 0x080fe40000410000 */
[-C--:B------:R-:W-:Y:S02]  /*aca0*/  FMUL.FTZ R157, R157, R2.reuse ;  /* 0x000000029d9d7220 */ /* 0x080fe40000410000 */
[-C--:B------:R-:W-:Y:S02]  /*acb0*/  FMUL.FTZ R152, R152, R2.reuse ;  /* 0x0000000298987220 */ /* 0x080fe40000410000 */
[----:B------:R-:W-:-:S02]  /*acc0*/  FMUL.FTZ R153, R153, R2 ;  /* 0x0000000299997220 */ /* 0x000fc40000410000 */
[-C--:B------:R-:W-:Y:S02]  /*acd0*/  FMUL.FTZ R144, R144, R2.reuse ;  /* 0x0000000290907220 */ /* 0x080fe40000410000 */
[-C--:B------:R-:W-:Y:S02]  /*ace0*/  FMUL.FTZ R145, R145, R2.reuse ;  /* 0x0000000291917220 */ /* 0x080fe40000410000 */
[-C--:B------:R-:W-:Y:S02]  /*acf0*/  FMUL.FTZ R48, R68, R2.reuse ;  /* 0x0000000244307220 */ /* 0x080fe40000410000 */
[-C--:B------:R-:W-:Y:S01]  /*ad00*/  FMUL.FTZ R49, R69, R2.reuse ;  /* 0x0000000245317220 */ /* 0x080fe20000410000 */
[----:B------:R-:W-:Y:S01]  /*ad10*/  MOV R69, R19 ;  /* 0x0000001300457202 */ /* 0x000fe20000000f00 */
        /* <DEDUP_REMOVED lines=11> */
[----:B------:R-:W-:Y:S01]  /*add0*/  FMUL.FTZ R140, R116, R2 ;  /* 0x00000002748c7220 */ /* 0x000fe20000410000 */
[----:B------:R-:W-:Y:S01]  /*ade0*/  MOV R116, R40 ;  /* 0x0000002800747202 */ /* 0x000fe20000000f00 */
[-C--:B------:R-:W-:Y:S01]  /*adf0*/  FMUL.FTZ R141, R117, R2.reuse ;  /* 0x00000002758d7220 */ /* 0x080fe20000410000 */
[----:B------:R-:W-:Y:S01]  /*ae00*/  MOV R117, R41 ;  /* 0x0000002900757202 */ /* 0x000fe20000000f00 */
[-C--:B------:R-:W-:Y:S02]  /*ae10*/  FMUL.FTZ R148, R128, R2.reuse ;  /* 0x0000000280947220 */ /* 0x080fe40000410000 */
[----:B------:R-:W-:Y:S01]  /*ae20*/  FMUL.FTZ R149, R129, R2 ;  /* 0x0000000281957220 */ /* 0x000fe20000410000 */
[----:B------:R-:W-:Y:S01]  /*ae30*/  FSEL R2, R47, RZ, P1 ;  /* 0x000000ff2f027208 */ /* 0x000fe20000800000 */
[----:B------:R-:W-:-:S02]  /*ae40*/  FFMA.FTZ R4, R60, c[0x0][0x23c], -R0 ;  /* 0x00008f003c047a23 */ /* 0x000fc40000010800 */
[--C-:B------:R-:W-:Y:S01]  /*ae50*/  FFMA.FTZ R9, R136, c[0x0][0x23c], -R0.reuse ;  /* 0x00008f0088097a23 */ /* 0x100fe20000010800 */
[----:B------:R-:W-:Y:S01]  /*ae60*/  MOV R136, R25 ;  /* 0x0000001900887202 */ /* 0x000fe20000000f00 */
[--C-:B------:R-:W-:Y:S02]  /*ae70*/  FFMA.FTZ R8, R66, c[0x0][0x23c], -R0.reuse ;  /* 0x00008f0042087a23 */ /* 0x100fe40000010800 */
[--C-:B------:R-:W-:Y:S02]  /*ae80*/  FFMA.FTZ R209, R63, c[0x0][0x23c], -R0.reuse ;  /* 0x00008f003fd17a23 */ /* 0x100fe40000010800 */
[--C-:B------:R-:W-:Y:S02]  /*ae90*/  FFMA.FTZ R208, R62, c[0x0][0x23c], -R0.reuse ;  /* 0x00008f003ed07a23 */ /* 0x100fe40000010800 */
[--C-:B------:R-:W-:Y:S02]  /*aea0*/  FFMA.FTZ R211, R61, c[0x0][0x23c], -R0.reuse ;  /* 0x00008f003dd37a23 */ /* 0x100fe40000010800 */
[----:B------:R-:W-:-:S02]  /*aeb0*/  FFMA.FTZ R252, R59, c[0x0][0x23c], -R0 ;  /* 0x00008f003bfc7a23 */ /* 0x000fc40000010800 */
[--C-:B------:R-:W-:Y:S02]  /*aec0*/  FFMA.FTZ R13, R58, c[0x0][0x23c], -R0.reuse ;  /* 0x00008f003a0d7a23 */ /* 0x100fe40000010800 */
[--C-:B------:R-:W-:Y:S02]  /*aed0*/  FFMA.FTZ R36, R57, c[0x0][0x23c], -R0.reuse ;  /* 0x00008f0039247a23 */ /* 0x100fe40000010800 */
[--C-:B------:R-:W-:Y:S02]  /*aee0*/  FFMA.FTZ R38, R56, c[0x0][0x23c], -R0.reuse ;  /* 0x00008f0038267a23 */ /* 0x100fe40000010800 */
[--C-:B------:R-:W-:Y:S01]  /*aef0*/  FFMA.FTZ R135, R55, c[0x0][0x23c], -R0.reuse ;  /* 0x00008f0037877a23 */ /* 0x100fe20000010800 */
[----:B------:R-:W-:Y:S01]  /*af00*/  MOV R165, R36 ;  /* 0x0000002400a57202 */ /* 0x000fe20000000f00 */
[----:B------:R-:W-:Y:S01]  /*af10*/  FFMA.FTZ R35, R54, c[0x0][0x23c], -R0 ;  /* 0x00008f0036237a23 */ /* 0x000fe20000010800 */
[----:B------:R-:W-:Y:S01]  /*af20*/  MOV R68, R38 ;  /* 0x0000002600447202 */ /* 0x000fe20000000f00 */
[----:B------:R2:W3:Y:S01]  /*af30*/  MUFU.EX2 R0, R3 ;  /* 0x0000000300007308 */ /* 0x0004e20000000800 */
[----:B------:R-:W-:-:S02]  /*af40*/  IMAD.MOV.U32 R80, RZ, RZ, R43 ;  /* 0x000000ffff507224 */ /* 0x000fc400078e002b */
[----:B--2---:R-:W-:Y:S01]  /*af50*/  FADD.FTZ R3, R133, -R2 ;  /* 0x8000000285037221 */ /* 0x004fe20000010000 */
[----:B------:R-:W-:Y:S01]  /*af60*/  FSEL R2, R69, RZ, P2 ;  /* 0x000000ff45027208 */ /* 0x000fe20001000000 */
[----:B---3--:R-:W-:Y:S01]  /*af70*/  FMUL.FTZ R66, R150, R0 ;  /* 0x0000000096427220 */ /* 0x008fe20000410000 */
[----:B------:R-:W-:Y:S01]  /*af80*/  MOV R133, R32 ;  /* 0x0000002000857202 */ /* 0x000fe20000000f00 */
[----:B------:R-:W-:Y:S02]  /*af90*/  FMUL.FTZ R3, R3, c[0x0][0x23c] ;  /* 0x00008f0003037a20 */ /* 0x000fe40000410000 */
[----:B------:R-:W-:Y:S02]  /*afa0*/  FADD.FTZ R2, R132, -R2 ;  /* 0x8000000284027221 */ /* 0x000fe40000010000 */
[----:B------:R-:W-:Y:S02]  /*afb0*/  FMUL.FTZ R54, R142, R0 ;  /* 0x000000008e367220 */ /* 0x000fe40000410000 */
[----:B------:R-:W-:-:S02]  /*afc0*/  FMUL.FTZ R5, R2, c[0x0][0x23c] ;  /* 0x00008f0002057a20 */ /* 0x000fc40000410000 */
[----:B------:R-:W2:Y:S01]  /*afd0*/  MUFU.EX2 R2, R3 ;  /* 0x0000000300027308 */ /* 0x000ea20000000800 */
        /* <DEDUP_REMOVED lines=8> */
[----:B------:R-:W-:Y:S02]  /*b060*/  IMAD.MOV.U32 R132, RZ, RZ, R29 ;  /* 0x000000ffff847224 */ /* 0x000fe400078e001d */
[----:B------:R-:W-:Y:S02]  /*b070*/  IMAD.MOV.U32 R82, RZ, RZ, R44 ;  /* 0x000000ffff527224 */ /* 0x000fe400078e002c */
[----:B--2---:R-:W-:Y:S02]  /*b080*/  FFMA.FTZ R128, R12, R2, R6 ;  /* 0x000000020c807223 */ /* 0x004fe40000010006 */
[----:B------:R-:W-:Y:S02]  /*b090*/  IMAD.MOV.U32 R12, RZ, RZ, R24 ;  /* 0x000000ffff0c7224 */ /* 0x000fe400078e0018 */
[----:B------:R-:W-:Y:S02]  /*b0a0*/  IMAD.MOV.U32 R119, RZ, RZ, R28 ;  /* 0x000000ffff777224 */ /* 0x000fe400078e001c */
[----:B------:R-:W-:-:S02]  /*b0b0*/  FMUL.FTZ R170, R170, R0 ;  /* 0x00000000aaaa7220 */ /* 0x000fc40000410000 */
[-C--:B------:R-:W-:Y:S02]  /*b0c0*/  FMUL.FTZ R171, R171, R0.reuse ;  /* 0x00000000abab7220 */ /* 0x080fe40000410000 */
[----:B------:R-:W-:Y:S01]  /*b0d0*/  FMUL.FTZ R18, R166, R0 ;  /* 0x00000000a6127220 */ /* 0x000fe20000410000 */
[----:B------:R-:W-:Y:S01]  /*b0e0*/  MOV R166, R42 ;  /* 0x0000002a00a67202 */ /* 0x000fe20000000f00 */
[-C--:B-1----:R-:W-:Y:S01]  /*b0f0*/  FMUL.FTZ R19, R167, R0.reuse ;  /* 0x00000000a7137220 */ /* 0x082fe20000410000 */
[----:B------:R-:W-:Y:S01]  /*b100*/  MOV R167, R47 ;  /* 0x0000002f00a77202 */ /* 0x000fe20000000f00 */
[-C--:B------:R-:W-:Y:S02]  /*b110*/  FMUL.FTZ R162, R162, R0.reuse ;  /* 0x00000000a2a27220 */ /* 0x080fe40000410000 */
[-C--:B------:R-:W-:Y:S02]  /*b120*/  FMUL.FTZ R163, R163, R0.reuse ;  /* 0x00000000a3a37220 */ /* 0x080fe40000410000 */
[----:B------:R-:W-:-:S02]  /*b130*/  FMUL.FTZ R158, R158, R0 ;  /* 0x000000009e9e7220 */ /* 0x000fc40000410000 */
[-C--:B------:R-:W-:Y:S02]  /*b140*/  FMUL.FTZ R159, R159, R0.reuse ;  /* 0x000000009f9f7220 */ /* 0x080fe40000410000 */
[-C--:B------:R-:W-:Y:S02]  /*b150*/  FMUL.FTZ R154, R154, R0.reuse ;  /* 0x000000009a9a7220 */ /* 0x080fe40000410000 */
[-C--:B------:R-:W-:Y:S02]  /*b160*/  FMUL.FTZ R155, R155, R0.reuse ;  /* 0x000000009b9b7220 */ /* 0x080fe40000410000 */
[-C--:B------:R-:W-:Y:S02]  /*b170*/  FMUL.FTZ R146, R146, R0.reuse ;  /* 0x0000000092927220 */ /* 0x080fe40000410000 */
[-C--:B------:R-:W-:Y:S02]  /*b180*/  FMUL.FTZ R147, R147, R0.reuse ;  /* 0x0000000093937220 */ /* 0x080fe40000410000 */
[-C--:B------:R-:W-:Y:S01]  /*b190*/  FMUL.FTZ R50, R70, R0.reuse ;  /* 0x0000000046327220 */ /* 0x080fe20000410000 */
[----:B------:R-:W-:Y:S01]  /*b1a0*/  MOV R70, R35 ;  /* 0x0000002300467202 */ /* 0x000fe20000000f00 */
[-C--:B------:R-:W-:Y:S01]  /*b1b0*/  FMUL.FTZ R51, R71, R0.reuse ;  /* 0x0000000047337220 */ /* 0x080fe20000410000 */
[----:B------:R-:W-:Y:S01]  /*b1c0*/  MOV R71, R39 ;  /* 0x0000002700477202 */ /* 0x000fe20000000f00 */
[----:B------:R-:W-:Y:S01]  /*b1d0*/  FMUL.FTZ R23, R83, R0 ;  /* 0x0000000053177220 */ /* 0x000fe20000410000 */
        /* <DEDUP_REMOVED lines=11> */
[----:B------:R-:W-:Y:S02]  /*b290*/  FFMA.FTZ R129, R27, R0, R11 ;  /* 0x000000001b817223 */ /* 0x000fe4000001000b */
[-C--:B------:R-:W-:Y:S01]  /*b2a0*/  FMUL.FTZ R172, R172, R2.reuse ;  /* 0x00000002acac7220 */ /* 0x080fe20000410000 */
[----:B------:R1:W2:Y:S01]  /*b2b0*/  MUFU.EX2 R0, R5 ;  /* 0x0000000500007308 */ /* 0x0002a20000000800 */
[-C--:B------:R-:W-:Y:S02]  /*b2c0*/  FMUL.FTZ R173, R173, R2.reuse ;  /* 0x00000002adad7220 */ /* 0x080fe40000410000 */
[----:B------:R-:W-:-:S02]  /*b2d0*/  FMUL.FTZ R180, R180, R2 ;  /* 0x00000002b4b47220 */ /* 0x000fc40000410000 */
[-C--:B------:R-:W-:Y:S02]  /*b2e0*/  FMUL.FTZ R181, R181, R2.reuse ;  /* 0x00000002b5b57220 */ /* 0x080fe40000410000 */
[-C--:B------:R-:W-:Y:S02]  /*b2f0*/  FMUL.FTZ R176, R176, R2.reuse ;  /* 0x00000002b0b07220 */ /* 0x080fe40000410000 */
[-C--:B------:R-:W-:Y:S02]  /*b300*/  FMUL.FTZ R177, R177, R2.reuse ;  /* 0x00000002b1b17220 */ /* 0x080fe40000410000 */
[-C--:B------:R-:W-:Y:S02]  /*b310*/  FMUL.FTZ R188, R188, R2.reuse ;  /* 0x00000002bcbc7220 */ /* 0x080fe40000410000 */
[-C--:B------:R-:W-:Y:S02]  /*b320*/  FMUL.FTZ R189, R189, R2.reuse ;  /* 0x00000002bdbd7220 */ /* 0x080fe40000410000 */
[----:B------:R-:W-:Y:S01]  /*b330*/  FMUL.FTZ R184, R184, R2 ;  /* 0x00000002b8b87220 */ /* 0x000fe20000410000 */
[----:B-1----:R-:W-:Y:S01]  /*b340*/  MOV R5, R26 ;  /* 0x0000001a00057202 */ /* 0x002fe20000000f00 */
[----:B------:R-:W-:-:S02]  /*b350*/  FMUL.FTZ R185, R185, R2 ;  /* 0x00000002b9b97220 */ /* 0x000fc40000410000 */
[-C--:B------:R-:W-:Y:S02]  /*b360*/  FMUL.FTZ R196, R196, R2.reuse ;  /* 0x00000002c4c47220 */ /* 0x080fe40000410000 */
[-C--:B------:R-:W-:Y:S02]  /*b370*/  FMUL.FTZ R197, R197, R2.reuse ;  /* 0x00000002c5c57220 */ /* 0x080fe40000410000 */
[-C--:B------:R-:W-:Y:S02]  /*b380*/  FMUL.FTZ R192, R192, R2.reuse ;  /* 0x00000002c0c07220 */ /* 0x080fe40000410000 */
[-C--:B------:R-:W-:Y:S02]  /*b390*/  FMUL.FTZ R193, R193, R2.reuse ;  /* 0x00000002c1c17220 */ /* 0x080fe40000410000 */
[-C--:B------:R-:W-:Y:S02]  /*b3a0*/  FMUL.FTZ R200, R200, R2.reuse ;  /* 0x00000002c8c87220 */ /* 0x080fe40000410000 */
[----:B------:R-:W-:-:S02]  /*b3b0*/  FMUL.FTZ R201, R201, R2 ;  /* 0x00000002c9c97220 */ /* 0x000fc40000410000 */
[----:B------:R-:W-:Y:S01]  /*b3c0*/  FMUL.FTZ R40, R72, R2 ;  /* 0x0000000248287220 */ /* 0x000fe20000410000 */
[----:B------:R-:W-:Y:S01]  /*b3d0*/  MOV R72, R12 ;  /* 0x0000000c00487202 */ /* 0x000fe20000000f00 */
[-C--:B------:R-:W-:Y:S02]  /*b3e0*/  FMUL.FTZ R41, R73, R2.reuse ;  /* 0x0000000249297220 */ /* 0x080fe40000410000 */
[-C--:B------:R-:W-:Y:S02]  /*b3f0*/  FMUL.FTZ R36, R76, R2.reuse ;  /* 0x000000024c247220 */ /* 0x080fe40000410000 */
[-C--:B------:R-:W-:Y:S02]  /*b400*/  FMUL.FTZ R37, R77, R2.reuse ;  /* 0x000000024d257220 */ /* 0x080fe40000410000 */
[-C--:B------:R-:W-:Y:S02]  /*b410*/  FMUL.FTZ R60, R88, R2.reuse ;  /* 0x00000002583c7220 */ /* 0x080fe40000410000 */
[-C--:B------:R-:W-:Y:S01]  /*b420*/  FMUL.FTZ R61, R89, R2.reuse ;  /* 0x00000002593d7220 */ /* 0x080fe20000410000 */
[----:B------:R1:W-:Y:S01]  /*b430*/  MUFU.EX2 R88, R9 ;  /* 0x0000000900587308 */ /* 0x0003e20000000800 */
[----:B------:R-:W-:Y:S01]  /*b440*/  FMUL.FTZ R56, R92, R2 ;  /* 0x000000025c387220 */ /* 0x000fe20000410000 */
[----:B------:R-:W-:Y:S01]  /*b450*/  MOV R92, R82 ;  /* 0x00000052005c7202 */ /* 0x000fe20000000f00 */
[-C--:B------:R-:W-:Y:S01]  /*b460*/  FMUL.FTZ R57, R93, R2.reuse ;  /* 0x000000025d397220 */ /* 0x080fe20000410000 */
[----:B------:R-:W-:Y:S01]  /*b470*/  MOV R93, R71 ;  /* 0x00000047005d7202 */ /* 0x000fe20000000f00 */
[----:B------:R-:W-:Y:S01]  /*b480*/  FMUL.FTZ R32, R104, R2 ;  /* 0x0000000268207220 */ /* 0x000fe20000410000 */
[----:B------:R-:W-:Y:S01]  /*b490*/  MOV R104, R80 ;  /* 0x0000005000687202 */ /* 0x000fe20000000f00 */
[-C--:B------:R-:W-:Y:S01]  /*b4a0*/  FMUL.FTZ R33, R105, R2.reuse ;  /* 0x0000000269217220 */ /* 0x080fe20000410000 */
[----:B------:R-:W-:Y:S01]  /*b4b0*/  MOV R105, R13 ;  /* 0x0000000d00697202 */ /* 0x000fe20000000f00 */
[-C--:B------:R-:W-:Y:S01]  /*b4c0*/  FMUL.FTZ R28, R108, R2.reuse ;  /* 0x000000026c1c7220 */ /* 0x080fe20000410000 */
[----:B------:R-:W-:Y:S01]  /*b4d0*/  MOV R108, R15 ;  /* 0x0000000f006c7202 */ /* 0x000fe20000000f00 */
[-C--:B------:R-:W-:Y:S01]  /*b4e0*/  FMUL.FTZ R29, R109, R2.reuse ;  /* 0x000000026d1d7220 */ /* 0x080fe20000410000 */
[----:B------:R-:W3:Y:S01]  /*b4f0*/  MUFU.EX2 R89, R138 ;  /* 0x0000008a00597308 */ /* 0x000ee20000000800 */
[----:B------:R-:W-:-:S02]  /*b500*/  FMUL.FTZ R44, R120, R2 ;  /* 0x00000002782c7220 */ /* 0x000fc40000410000 */
[-C--:B------:R-:W-:Y:S01]  /*b510*/  FMUL.FTZ R45, R121, R2.reuse ;  /* 0x00000002792d7220 */ /* 0x080fe20000410000 */
[----:B-1----:R-:W-:Y:S01]  /*b520*/  F2FP.BF16.PACK_AB R9, R205, R11 ;  /* 0x0000000bcd09723e */ /* 0x002fe200000010ff */
[-C--:B------:R-:W-:Y:S01]  /*b530*/  FMUL.FTZ R24, R124, R2.reuse ;  /* 0x000000027c187220 */ /* 0x080fe20000410000 */
[----:B------:R-:W-:Y:S01]  /*b540*/  MOV R124, R5 ;  /* 0x00000005007c7202 */ /* 0x000fe20000000f00 */
[----:B------:R-:W-:Y:S01]  /*b550*/  FMUL.FTZ R25, R125, R2 ;  /* 0x000000027d197220 */ /* 0x000fe20000410000 */
[----:B------:R-:W-:Y:S01]  /*b560*/  MOV R125, R119 ;  /* 0x00000077007d7202 */ /* 0x000fe20000000f00 */
[----:B------:R3:W1:Y:S01]  /*b570*/  MUFU.EX2 R2, R4 ;  /* 0x0000000400027308 */ /* 0x0006620000000800 */
[----:B------:R-:W-:Y:S01]  /*b580*/  IMAD.MOV.U32 R73, RZ, RZ, R14 ;  /* 0x000000ffff497224 */ /* 0x000fe200078e000e */
[----:B------:R-:W-:Y:S01]  /*b590*/  MOV R119, R81 ;  /* 0x0000005100777202 */ /* 0x000fe20000000f00 */
[----:B------:R-:W4:Y:S01]  /*b5a0*/  LDSM.16.MT88.4 R12, [R213+0xc000] ;  /* 0x00c00000d50c783b */ /* 0x000f220000004200 */
[----:B------:R-:W-:-:S02]  /*b5b0*/  IMAD.MOV.U32 R3, RZ, RZ, R34 ;  /* 0x000000ffff037224 */ /* 0x000fc400078e0022 */
[-C--:B--2---:R-:W-:Y:S02]  /*b5c0*/  FMUL.FTZ R174, R174, R0.reuse ;  /* 0x00000000aeae7220 */ /* 0x084fe40000410000 */
[-C--:B------:R-:W-:Y:S02]  /*b5d0*/  FMUL.FTZ R175, R175, R0.reuse ;  /* 0x00000000afaf7220 */ /* 0x080fe40000410000 */
[-C--:B------:R-:W-:Y:S02]  /*b5e0*/  FMUL.FTZ R182, R182, R0.reuse ;  /* 0x00000000b6b67220 */ /* 0x080fe40000410000 */
[-C--:B------:R-:W-:Y:S02]  /*b5f0*/  FMUL.FTZ R183, R183, R0.reuse ;  /* 0x00000000b7b77220 */ /* 0x080fe40000410000 */
[-C--:B------:R-:W-:Y:S02]  /*b600*/  FMUL.FTZ R178, R178, R0.reuse ;  /* 0x00000000b2b27220 */ /* 0x080fe40000410000 */
[----:B------:R-:W-:Y:S01]  /*b610*/  FMUL.FTZ R179, R179, R0 ;  /* 0x00000000b3b37220 */ /* 0x000fe20000410000 */
[----:B---3--:R-:W-:Y:S01]  /*b620*/  F2FP.BF16.PACK_AB R4, R89, R6 ;  /* 0x000000065904723e */ /* 0x008fe200000010ff */
[----:B------:R-:W-:Y:S01]  /*b630*/  FMUL.FTZ R190, R190, R0 ;  /* 0x00000000bebe7220 */ /* 0x000fe20000410000 */
[----:B-1----:R-:W-:Y:S01]  /*b640*/  F2FP.BF16.PACK_AB R5, R88, R2 ;  /* 0x000000025805723e */ /* 0x002fe200000010ff */
        /* <DEDUP_REMOVED lines=14> */
[-C--:B------:R-:W-:Y:S01]  /*b730*/  FMUL.FTZ R63, R91, R0.reuse ;  /* 0x000000005b3f7220 */ /* 0x080fe20000410000 */
[----:B------:R1:W2:Y:S01]  /*b740*/  MUFU.EX2 R90, R8 ;  /* 0x00000008005a7308 */ /* 0x0002a20000000800 */
[-C--:B------:R-:W-:Y:S02]  /*b750*/  FMUL.FTZ R58, R94, R0.reuse ;  /* 0x000000005e3a7220 */ /* 0x080fe40000410000 */
[-C--:B------:R-:W-:Y:S02]  /*b760*/  FMUL.FTZ R59, R95, R0.reuse ;  /* 0x000000005f3b7220 */ /* 0x080fe40000410000 */
[-C--:B------:R-:W-:Y:S02]  /*b770*/  FMUL.FTZ R34, R106, R0.reuse ;  /* 0x000000006a227220 */ /* 0x080fe40000410000 */
[-C--:B------:R-:W-:Y:S01]  /*b780*/  FMUL.FTZ R35, R107, R0.reuse ;  /* 0x000000006b237220 */ /* 0x080fe20000410000 */
[----:B------:R-:W-:Y:S01]  /*b790*/  MUFU.EX2 R91, R137 ;  /* 0x00000089005b7308 */ /* 0x000fe20000000800 */
[----:B------:R-:W-:-:S02]  /*b7a0*/  FMUL.FTZ R30, R110, R0 ;  /* 0x000000006e1e7220 */ /* 0x000fc40000410000 */
[-C--:B------:R-:W-:Y:S02]  /*b7b0*/  FMUL.FTZ R31, R111, R0.reuse ;  /* 0x000000006f1f7220 */ /* 0x080fe40000410000 */
[-C--:B------:R-:W-:Y:S02]  /*b7c0*/  FMUL.FTZ R46, R122, R0.reuse ;  /* 0x000000007a2e7220 */ /* 0x080fe40000410000 */
[----:B------:R-:W-:Y:S01]  /*b7d0*/  FMUL.FTZ R47, R123, R0 ;  /* 0x000000007b2f7220 */ /* 0x000fe20000410000 */
[----:B-1----:R-:W-:Y:S01]  /*b7e0*/  F2FP.BF16.PACK_AB R8, R117, R134 ;  /* 0x000000867508723e */ /* 0x002fe200000010ff */
[----:B------:R-:W-:Y:S01]  /*b7f0*/  FMUL.FTZ R26, R126, R0 ;  /* 0x000000007e1a7220 */ /* 0x000fe20000410000 */
[----:B------:R-:W-:Y:S01]  /*b800*/  MOV R126, R118 ;  /* 0x00000076007e7202 */ /* 0x000fe20000000f00 */
[-C--:B------:R-:W-:Y:S01]  /*b810*/  FMUL.FTZ R27, R127, R0.reuse ;  /* 0x000000007f1b7220 */ /* 0x080fe20000410000 */
[----:B------:R-:W-:Y:S01]  /*b820*/  MUFU.EX2 R95, R241 ;  /* 0x000000f1005f7308 */ /* 0x000fe20000000800 */
[----:B------:R-:W-:Y:S01]  /*b830*/  FFMA.FTZ R3, R3, R0, R2 ;  /* 0x0000000003037223 */ /* 0x000fe20000010002 */
[----:B------:R-:W-:Y:S01]  /*b840*/  MOV R0, R70 ;  /* 0x0000004600007202 */ /* 0x000fe20000000f00 */
[----:B------:R-:W-:Y:S01]  /*b850*/  IMAD.MOV.U32 R118, RZ, RZ, R166 ;  /* 0x000000ffff767224 */ /* 0x000fe200078e00a6 */
[----:B------:R-:W-:Y:S01]  /*b860*/  MOV R70, R165 ;  /* 0x000000a500467202 */ /* 0x000fe20000000f00 */
[----:B------:R-:W-:Y:S01]  /*b870*/  IMAD.MOV.U32 R71, RZ, RZ, R164 ;  /* 0x000000ffff477224 */ /* 0x000fe200078e00a4 */
[----:B------:R-:W-:Y:S01]  /*b880*/  MOV R2, R117 ;  /* 0x0000007500027202 */ /* 0x000fe20000000f00 */
[----:B------:R-:W-:Y:S01]  /*b890*/  IMAD.MOV.U32 R127, RZ, RZ, R83 ;  /* 0x000000ffff7f7224 */ /* 0x000fe200078e0053 */
[----:B------:R-:W1:Y:S01]  /*b8a0*/  MUFU.EX2 R166, R139 ;  /* 0x0000008b00a67308 */ /* 0x000e620000000800 */
[----:B------:R-:W-:Y:S01]  /*b8b0*/  FADD.FTZ R3, R88, R3 ;  /* 0x0000000358037221 */ /* 0x000fe20000010000 */
[----:B------:R-:W-:Y:S01]  /*b8c0*/  MOV R88, R245 ;  /* 0x000000f500587202 */ /* 0x000fe20000000f00 */
[----:B------:R-:W-:Y:S01]  /*b8d0*/  FADD.FTZ R2, R2, R207 ;  /* 0x000000cf02027221 */ /* 0x000fe20000010000 */
[----:B------:R-:W-:Y:S01]  /*b8e0*/  MOV R245, R125 ;  /* 0x0000007d00f57202 */ /* 0x000fe20000000f00 */
[----:B--2---:R-:W-:-:S03]  /*b8f0*/  FADD.FTZ R3, R90, R3 ;  /* 0x000000035a037221 */ /* 0x004fc60000010000 */
[----:B------:R2:W3:Y:S08]  /*b900*/  MUFU.EX2 R165, R10 ;  /* 0x0000000a00a57308 */ /* 0x0004f00000000800 */
[----:B------:R-:W4:Y:S01]  /*b910*/  MUFU.EX2 R164, R7 ;  /* 0x0000000700a47308 */ /* 0x000f220000000800 */
[----:B-1----:R-:W-:Y:S02]  /*b920*/  F2FP.BF16.PACK_AB R11, R166, R204 ;  /* 0x000000cca60b723e */ /* 0x002fe400000010ff */
[----:B--2---:R-:W-:-:S05]  /*b930*/  F2FP.BF16.PACK_AB R10, R206, R116 ;  /* 0x00000074ce0a723e */ /* 0x004fca00000010ff */
[----:B------:R-:W1:Y:S01]  /*b940*/  MUFU.EX2 R94, R248 ;  /* 0x000000f8005e7308 */ /* 0x000e620000000800 */
[----:B---3--:R-:W-:Y:S01]  /*b950*/  F2FP.BF16.PACK_AB R6, R165, R91 ;  /* 0x0000005ba506723e */ /* 0x008fe200000010ff */
[----:B----4-:R-:W-:Y:S01]  /*b960*/  HMMA.16816.F32.BF16 R168, R8, R12, R168 ;  /* 0x0000000c08a8723c */ /* 0x010fe200000418a8 */
[----:B------:R-:W-:-:S07]  /*b970*/  F2FP.BF16.PACK_AB R7, R164, R90 ;  /* 0x0000005aa407723e */ /* 0x000fce00000010ff */
[----:B------:R-:W-:Y:S01]  /*b980*/  HMMA.16816.F32.BF16 R172, R4, R12, R172 ;  /* 0x0000000c04ac723c */ /* 0x000fe200000418ac */
[----:B-1----:R-:W-:-:S07]  /*b990*/  IMAD.MOV.U32 R90, RZ, RZ, R94 ;  /* 0x000000ffff5a7224 */ /* 0x002fce00078e005e */
[-C--:B------:R-:W-:Y:S08]  /*b9a0*/  HMMA.16816.F32.BF16 R180, R4, R14.reuse, R180 ;  /* 0x0000000e04b4723c */ /* 0x080ff000000418b4 */
[C---:B------:R-:W-:Y:S01]  /*b9b0*/  HMMA.16816.F32.BF16 R16, R8.reuse, R14, R16 ;  /* 0x0000000e0810723c */ /* 0x040fe20000041810 */
[----:B------:R-:W1:Y:S07]  /*b9c0*/  LDSM.16.MT88.4 R12, [R214+0xc000] ;  /* 0x00c00000d60c783b */ /* 0x000e6e0000004200 */
[-C--:B-1----:R-:W-:Y:S01]  /*b9d0*/  HMMA.16816.F32.BF16 R80, R8, R12.reuse, R160 ;  /* 0x0000000c0850723c */ /* 0x082fe200000418a0 */
[----:B------:R-:W-:Y:S06]  /*b9e0*/  MUFU.EX2 R163, R244 ;  /* 0x000000f400a37308 */ /* 0x000fec0000000800 */
[----:B------:R-:W-:Y:S01]  /*b9f0*/  MOV R161, R73 ;  /* 0x0000004900a17202 */ /* 0x000fe20000000f00 */
[C---:B------:R-:W-:Y:S01]  /*ba00*/  HMMA.16816.F32.BF16 R176, R4.reuse, R12, R176 ;  /* 0x0000000c04b0723c */ /* 0x040fe200000418b0 */
[----:B------:R-:W-:Y:S01]  /*ba10*/  IMAD.MOV.U32 R160, RZ, RZ, R72 ;  /* 0x000000ffffa07224 */ /* 0x000fe200078e0048 */
[----:B------:R-:W-:Y:S06]  /*ba20*/  MUFU.EX2 R244, R242 ;  /* 0x000000f200f47308 */ /* 0x000fec0000000800 */
[-C--:B------:R-:W-:Y:S02]  /*ba30*/  HMMA.16816.F32.BF16 R188, R4, R14.reuse, R188 ;  /* 0x0000000e04bc723c */ /* 0x080fe400000418bc */
[----:B------:R-:W-:Y:S06]  /*ba40*/  MUFU.EX2 R162, R231 ;  /* 0x000000e700a27308 */ /* 0x000fec0000000800 */
[----:B------:R-:W-:Y:S01]  /*ba50*/  HMMA.16816.F32.BF16 R76, R8, R14, R156 ;  /* 0x0000000e084c723c */ /* 0x000fe2000004189c */
[----:B------:R-:W1:Y:S01]  /*ba60*/  LDSM.16.MT88.4 R12, [R216+0xc000] ;  /* 0x00c00000d80c783b */ /* 0x000e620000004200 */
[----:B------:R-:W-:Y:S05]  /*ba70*/  MUFU.EX2 R158, R247 ;  /* 0x000000f7009e7308 */ /* 0x000fea0000000800 */
[----:B------:R-:W-:-:S02]  /*ba80*/  MOV R159, R108 ;  /* 0x0000006c009f7202 */ /* 0x000fc40000000f00 */
[----:B------:R-:W-:Y:S01]  /*ba90*/  MOV R156, R105 ;  /* 0x00000069009c7202 */ /* 0x000fe20000000f00 */
[----:B------:R-:W-:Y:S08]  /*baa0*/  MUFU.EX2 R157, R251 ;  /* 0x000000fb009d7308 */ /* 0x000ff00000000800 */
[----:B------:R-:W-:Y:S01]  /*bab0*/  MUFU.EX2 R247, R246 ;  /* 0x000000f600f77308 */ /* 0x000fe20000000800 */
[-C--:B-1----:R-:W-:Y:S07]  /*bac0*/  HMMA.16816.F32.BF16 R72, R8, R12.reuse, R152 ;  /* 0x0000000c0848723c */ /* 0x082fee0000041898 */
[----:B------:R-:W-:Y:S01]  /*bad0*/  MOV R155, R71 ;  /* 0x00000047009b7202 */ /* 0x000fe20000000f00 */
[----:B------:R-:W-:Y:S01]  /*bae0*/  HMMA.16816.F32.BF16 R184, R4, R12, R184 ;  /* 0x0000000c04b8723c */ /* 0x000fe200000418b8 */
[----:B------:R-:W-:Y:S01]  /*baf0*/  MOV R154, R70 ;  /* 0x00000046009a7202 */ /* 0x000fe20000000f00 */
[----:B------:R-:W-:Y:S01]  /*bb00*/  IMAD.MOV.U32 R152, RZ, RZ, R68 ;  /* 0x000000ffff987224 */ /* 0x000fe200078e0044 */
[----:B------:R-:W-:-:S05]  /*bb10*/  MOV R153, R69 ;  /* 0x0000004500997202 */ /* 0x000fca0000000f00 */
[-C--:B------:R-:W-:Y:S08]  /*bb20*/  HMMA.16816.F32.BF16 R196, R4, R14.reuse, R196 ;  /* 0x0000000e04c4723c */ /* 0x080ff000000418c4 */
[C---:B------:R-:W-:Y:S01]  /*bb30*/  HMMA.16816.F32.BF16 R64, R8.reuse, R14, R64 ;  /* 0x0000000e0840723c */ /* 0x040fe20000041840 */
[----:B------:R-:W1:Y:S07]  /*bb40*/  LDSM.16.MT88.4 R12, [R215+0xc000] ;  /* 0x00c00000d70c783b */ /* 0x000e6e0000004200 */
[-C--:B-1----:R-:W-:Y:S07]  /*bb50*/  HMMA.16816.F32.BF16 R68, R8, R12.reuse, R144 ;  /* 0x0000000c0844723c */ /* 0x082fee0000041890 */
[----:B------:R-:W-:Y:S01]  /*bb60*/  IMAD.MOV.U32 R144, RZ, RZ, R136 ;  /* 0x000000ffff907224 */ /* 0x000fe200078e0088 */
[----:B------:R-:W-:Y:S01]  /*bb70*/  HMMA.16816.F32.BF16 R192, R4, R12, R192 ;  /* 0x0000000c04c0723c */ /* 0x000fe200000418c0 */
[----:B------:R-:W-:-:S02]  /*bb80*/  MOV R146, R119 ;  /* 0x0000007700927202 */ /* 0x000fc40000000f00 */
[----:B------:R-:W-:Y:S02]  /*bb90*/  MOV R145, R118 ;  /* 0x0000007600917202 */ /* 0x000fe40000000f00 */
[----:B------:R-:W-:-:S03]  /*bba0*/  MOV R147, R104 ;  /* 0x0000006800937202 */ /* 0x000fc60000000f00 */
        /* <DEDUP_REMOVED lines=8> */
[-C--:B-1----:R-:W-:Y:S01]  /*bc30*/  HMMA.16816.F32.BF16 R136, R8, R12.reuse, R84 ;  /* 0x0000000c0888723c */ /* 0x082fe20000041854 */
[----:B------:R1:W-:Y:S06]  /*bc40*/  MUFU.EX2 R86, R249 ;  /* 0x000000f900567308 */ /* 0x0003ec0000000800 */
[----:B------:R-:W-:Y:S01]  /*bc50*/  MOV R87, R132 ;  /* 0x0000008400577202 */ /* 0x000fe20000000f00 */
[C---:B------:R-:W-:Y:S01]  /*bc60*/  HMMA.16816.F32.BF16 R60, R4.reuse, R12, R60 ;  /* 0x0000000c043c723c */ /* 0x040fe2000004183c */
[----:B------:R-:W-:Y:S01]  /*bc70*/  MOV R84, R133 ;  /* 0x0000008500547202 */ /* 0x000fe20000000f00 */
[----:B------:R-:W-:Y:S06]  /*bc80*/  MUFU.EX2 R85, R209 ;  /* 0x000000d100557308 */ /* 0x000fec0000000800 */
[----:B------:R-:W-:Y:S01]  /*bc90*/  HMMA.16816.F32.BF16 R56, R4, R14, R56 ;  /* 0x0000000e0438723c */ /* 0x000fe20000041838 */
[----:B-1----:R-:W-:-:S06]  /*bca0*/  IMAD.MOV.U32 R249, RZ, RZ, R131 ;  /* 0x000000fffff97224 */ /* 0x002fcc00078e0083 */
[----:B------:R-:W-:Y:S01]  /*bcb0*/  MUFU.EX2 R249, R249 ;  /* 0x000000f900f97308 */ /* 0x000fe20000000800 */
[----:B------:R-:W-:Y:S01]  /*bcc0*/  HMMA.16816.F32.BF16 R120, R8, R14, R96 ;  /* 0x0000000e0878723c */ /* 0x000fe20000041860 */
[----:B------:R-:W1:Y:S06]  /*bcd0*/  LDSM.16.MT88.4 R12, [R216+0xe000] ;  /* 0x00e00000d80c783b */ /* 0x000e6c0000004200 */
[----:B------:R-:W-:Y:S01]  /*bce0*/  IMAD.MOV.U32 R98, RZ, RZ, R116 ;  /* 0x000000ffff627224 */ /* 0x000fe200078e0074 */
[----:B------:R-:W-:Y:S01]  /*bcf0*/  MOV R99, R135 ;  /* 0x0000008700637202 */ /* 0x000fe20000000f00 */
[----:B------:R-:W2:Y:S03]  /*bd00*/  MUFU.EX2 R96, R250 ;  /* 0x000000fa00607308 */ /* 0x000ea60000000800 */
[----:B------:R-:W-:Y:S01]  /*bd10*/  MOV R97, R98 ;  /* 0x0000006200617202 */ /* 0x000fe20000000f00 */
[----:B------:R-:W-:Y:S01]  /*bd20*/  IMAD.MOV.U32 R98, RZ, RZ, R99 ;  /* 0x000000ffff627224 */ /* 0x000fe200078e0063 */
[----:B------:R-:W-:-:S02]  /*bd30*/  MOV R99, R84 ;  /* 0x0000005400637202 */ /* 0x000fc40000000f00 */
[----:B------:R-:W-:Y:S01]  /*bd40*/  MOV R84, R87 ;  /* 0x0000005700547202 */ /* 0x000fe20000000f00 */
[----:B------:R-:W-:Y:S01]  /*bd50*/  FADD.FTZ R2, R97, R2 ;  /* 0x0000000261027221 */ /* 0x000fe20000010000 */
[----:B------:R-:W-:Y:S01]  /*bd60*/  MOV R87, R144 ;  /* 0x0000009000577202 */ /* 0x000fe20000000f00 */
[----:B------:R-:W-:Y:S01]  /*bd70*/  IMAD.MOV.U32 R144, RZ, RZ, R145 ;  /* 0x000000ffff907224 */ /* 0x000fe200078e0091 */
[----:B------:R-:W-:Y:S01]  /*bd80*/  MOV R145, R146 ;  /* 0x0000009200917202 */ /* 0x000fe20000000f00 */
[----:B------:R-:W-:Y:S01]  /*bd90*/  IMAD.MOV.U32 R248, RZ, RZ, R99 ;  /* 0x000000fffff87224 */ /* 0x000fe200078e0063 */
[----:B------:R-:W-:Y:S02]  /*bda0*/  MOV R146, R147 ;  /* 0x0000009300927202 */ /* 0x000fe40000000f00 */
[----:B------:R-:W-:Y:S01]  /*bdb0*/  MOV R147, R152 ;  /* 0x0000009800937202 */ /* 0x000fe20000000f00 */
[----:B------:R-:W-:Y:S01]  /*bdc0*/  IMAD.MOV.U32 R152, RZ, RZ, R153 ;  /* 0x000000ffff987224 */ /* 0x000fe200078e0099 */
[----:B------:R-:W-:-:S02]  /*bdd0*/  MOV R153, R154 ;  /* 0x0000009a00997202 */ /* 0x000fc40000000f00 */
[----:B------:R-:W-:Y:S02]  /*bde0*/  MOV R154, R155 ;  /* 0x0000009b009a7202 */ /* 0x000fe40000000f00 */
[----:B------:R-:W-:Y:S01]  /*bdf0*/  MOV R155, R156 ;  /* 0x0000009c009b7202 */ /* 0x000fe20000000f00 */
[----:B------:R-:W-:Y:S01]  /*be00*/  IMAD.MOV.U32 R156, RZ, RZ, R159 ;  /* 0x000000ffff9c7224 */ /* 0x000fe200078e009f */
[----:B------:R-:W-:Y:S01]  /*be10*/  MOV R159, R0 ;  /* 0x00000000009f7202 */ /* 0x000fe20000000f00 */
[----:B------:R-:W-:Y:S01]  /*be20*/  FADD.FTZ R0, R205, R129 ;  /* 0x00000081cd007221 */ /* 0x000fe20000010000 */
[----:B--2---:R-:W-:Y:S01]  /*be30*/  MOV R207, R96 ;  /* 0x0000006000cf7202 */ /* 0x004fe20000000f00 */
[----:B------:R-:W-:Y:S01]  /*be40*/  IMAD.MOV.U32 R205, RZ, RZ, R127 ;  /* 0x000000ffffcd7224 */ /* 0x000fe200078e007f */
[----:B------:R-:W-:Y:S01]  /*be50*/  MOV R209, R156 ;  /* 0x0000009c00d17202 */ /* 0x000fe20000000f00 */
[----:B------:R-:W-:Y:S01]  /*be60*/  FADD.FTZ R0, R204, R0 ;  /* 0x00000000cc007221 */ /* 0x000fe20000010000 */
[----:B------:R-:W-:Y:S01]  /*be70*/  MOV R204, R95 ;  /* 0x0000005f00cc7202 */ /* 0x000fe20000000f00 */
[----:B------:R-:W-:Y:S01]  /*be80*/  IMAD.MOV.U32 R231, RZ, RZ, R154 ;  /* 0x000000ffffe77224 */ /* 0x000fe200078e009a */
[----:B------:R-:W-:Y:S01]  /*be90*/  MOV R250, R124 ;  /* 0x0000007c00fa7202 */ /* 0x000fe20000000f00 */
[----:B-1----:R-:W-:Y:S01]  /*bea0*/  HMMA.16816.F32.BF16 R132, R8, R12, R100 ;  /* 0x0000000c0884723c */ /* 0x002fe20000041864 */
[----:B------:R-:W-:-:S02]  /*beb0*/  MOV R251, R98 ;  /* 0x0000006200fb7202 */ /* 0x000fc40000000f00 */
[----:B------:R-:W-:Y:S02]  /*bec0*/  MOV R242, R153 ;  /* 0x0000009900f27202 */ /* 0x000fe40000000f00 */
[----:B------:R-:W-:Y:S02]  /*bed0*/  MOV R241, R155 ;  /* 0x0000009b00f17202 */ /* 0x000fe40000000f00 */
[----:B------:R-:W-:Y:S01]  /*bee0*/  MOV R246, R84 ;  /* 0x0000005400f67202 */ /* 0x000fe20000000f00 */
[----:B------:R-:W-:Y:S01]  /*bef0*/  HMMA.16816.F32.BF16 R32, R4, R12, R32 ;  /* 0x0000000c0420723c */ /* 0x000fe20000041820 */
[----:B------:R-:W-:-:S07]  /*bf00*/  MOV R84, R144 ;  /* 0x0000009000547202 */ /* 0x000fce0000000f00 */
[-C--:B------:R-:W-:Y:S08]  /*bf10*/  HMMA.16816.F32.BF16 R28, R4, R14.reuse, R28 ;  /* 0x0000000e041c723c */ /* 0x080ff0000004181c */
[----:B------:R-:W-:Y:S01]  /*bf20*/  HMMA.16816.F32.BF16 R116, R8, R14, R112 ;  /* 0x0000000e0874723c */ /* 0x000fe20000041870 */
[----:B------:R-:W1:Y:S07]  /*bf30*/  LDSM.16.MT88.4 R12, [R215+0xe000] ;  /* 0x00e00000d70c783b */ /* 0x000e6e0000004200 */
[C---:B-1----:R-:W-:Y:S08]  /*bf40*/  HMMA.16816.F32.BF16 R44, R4.reuse, R12, R44 ;  /* 0x0000000c042c723c */ /* 0x042ff0000004182c */
[----:B------:R-:W-:Y:S01]  /*bf50*/  HMMA.16816.F32.BF16 R24, R4, R14, R24 ;  /* 0x0000000e0418723c */ /* 0x000fe20000041818 */
[----:B------:R1:W2:Y:S06]  /*bf60*/  MUFU.EX2 R5, R208 ;  /* 0x000000d000057308 */ /* 0x0002ac0000000800 */
[----:B------:R-:W-:Y:S01]  /*bf70*/  FADD.FTZ R4, R89, R128 ;  /* 0x0000008059047221 */ /* 0x000fe20000010000 */
[----:B------:R-:W-:Y:S01]  /*bf80*/  HMMA.16816.F32.BF16 R108, R8, R12, R140 ;  /* 0x0000000c086c723c */ /* 0x000fe2000004188c */
[----:B------:R-:W-:-:S02]  /*bf90*/  F2FP.BF16.PACK_AB R6, R162, R204 ;  /* 0x000000cca206723e */ /* 0x000fc400000010ff */
[----:B------:R-:W-:Y:S01]  /*bfa0*/  FADD.FTZ R156, R91, R4 ;  /* 0x000000045b9c7221 */ /* 0x000fe20000010000 */
[----:B------:R-:W-:Y:S02]  /*bfb0*/  F2FP.BF16.PACK_AB R4, R244, R243 ;  /* 0x000000f3f404723e */ /* 0x000fe400000010ff */
[----:B------:R-:W-:Y:S01]  /*bfc0*/  MOV R89, R126 ;  /* 0x0000007e00597202 */ /* 0x000fe20000000f00 */
[----:B------:R-:W-:Y:S01]  /*bfd0*/  IMAD.MOV.U32 R142, RZ, RZ, R146 ;  /* 0x000000ffff8e7224 */ /* 0x000fe200078e0092 */
[----:B------:R-:W-:Y:S01]  /*bfe0*/  HMMA.16816.F32.BF16 R104, R8, R14, R148 ;  /* 0x0000000e0868723c */ /* 0x000fe20000041894 */
[----:B------:R-:W3:Y:S01]  /*bff0*/  LDSM.16.MT88.4 R12, [R213+0xc800] ;  /* 0x00c80000d50c783b */ /* 0x000ee20000004200 */
[----:B-1----:R-:W-:Y:S02]  /*c000*/  MOV R208, R159 ;  /* 0x0000009f00d07202 */ /* 0x002fe40000000f00 */
[----:B------:R-:W1:Y:S01]  /*c010*/  MUFU.EX2 R159, R211 ;  /* 0x000000d3009f7308 */ /* 0x000e620000000800 */
[----:B--2---:R-:W-:-:S02]  /*c020*/  MOV R91, R5 ;  /* 0x00000005005b7202 */ /* 0x004fc40000000f00 */
[----:B------:R-:W-:Y:S02]  /*c030*/  F2FP.BF16.PACK_AB R8, R207, R157 ;  /* 0x0000009dcf08723e */ /* 0x000fe400000010ff */
[----:B------:R-:W-:Y:S02]  /*c040*/  F2FP.BF16.PACK_AB R9, R247, R158 ;  /* 0x0000009ef709723e */ /* 0x000fe400000010ff */
[----:B------:R-:W-:Y:S02]  /*c050*/  F2FP.BF16.PACK_AB R10, R94, R86 ;  /* 0x000000565e0a723e */ /* 0x000fe400000010ff */
[----:B------:R-:W-:Y:S02]  /*c060*/  F2FP.BF16.PACK_AB R11, R163, R88 ;  /* 0x00000058a30b723e */ /* 0x000fe400000010ff */
[----:B------:R-:W-:Y:S02]  /*c070*/  F2FP.BF16.PACK_AB R5, R85, R210 ;  /* 0x000000d25505723e */ /* 0x000fe400000010ff */
[----:B------:R-:W-:-:S02]  /*c080*/  MOV R140, R152 ;  /* 0x00000098008c7202 */ /* 0x000fc40000000f00 */
[----:B------:R-:W-:Y:S02]  /*c090*/  MOV R143, R145 ;  /* 0x00000091008f7202 */ /* 0x000fe40000000f00 */
[----:B-1----:R-:W-:Y:S02]  /*c0a0*/  F2FP.BF16.PACK_AB R7, R159, R91 ;  /* 0x0000005b9f07723e */ /* 0x002fe400000010ff */
[----:B------:R-:W-:Y:S02]  /*c0b0*/  MOV R211, R130 ;  /* 0x0000008200d37202 */ /* 0x000fe40000000f00 */
[----:B------:R-:W-:Y:S01]  /*c0c0*/  MOV R141, R147 ;  /* 0x00000093008d7202 */ /* 0x000fe20000000f00 */
[C---:B---3--:R-:W-:Y:S01]  /*c0d0*/  HMMA.16816.F32.BF16 R128, R8.reuse, R14, R16 ;  /* 0x0000000e0880723c */ /* 0x048fe20000041810 */
[----:B------:R-:W1:Y:S07]  /*c0e0*/  LDSM.16.MT88.4 R16, [R214+0xc800] ;  /* 0x00c80000d610783b */ /* 0x000e6e0000004200 */
[-C--:B------:R-:W-:Y:S08]  /*c0f0*/  HMMA.16816.F32.BF16 R168, R8, R12.reuse, R168 ;  /* 0x0000000c08a8723c */ /* 0x080ff000000418a8 */
[C---:B------:R-:W-:Y:S08]  /*c100*/  HMMA.16816.F32.BF16 R172, R4.reuse, R12, R172 ;  /* 0x0000000c04ac723c */ /* 0x040ff000000418ac */
[----:B------:R-:W-:Y:S01]  /*c110*/  HMMA.16816.F32.BF16 R180, R4, R14, R180 ;  /* 0x0000000e04b4723c */ /* 0x000fe200000418b4 */
[----:B------:R-:W2:Y:S07]  /*c120*/  LDSM.16.MT88.4 R12, [R216+0xc800] ;  /* 0x00c80000d80c783b */ /* 0x000eae0000004200 */
[-C--:B-1----:R-:W-:Y:S07]  /*c130*/  HMMA.16816.F32.BF16 R124, R8, R16.reuse, R80 ;  /* 0x00000010087c723c */ /* 0x082fee0000041850 */
[----:B------:R-:W-:Y:S01]  /*c140*/  MOV R82, R93 ;  /* 0x0000005d00527202 */ /* 0x000fe20000000f00 */
[----:B------:R-:W-:Y:S01]  /*c150*/  HMMA.16816.F32.BF16 R176, R4, R16, R176 ;  /* 0x0000001004b0723c */ /* 0x000fe200000418b0 */
[----:B------:R-:W-:-:S07]  /*c160*/  MOV R83, R92 ;  /* 0x0000005c00537202 */ /* 0x000fce0000000f00 */
[-C--:B------:R-:W-:Y:S08]  /*c170*/  HMMA.16816.F32.BF16 R188, R4, R18.reuse, R188 ;  /* 0x0000001204bc723c */ /* 0x080ff000000418bc */
[C---:B------:R-:W-:Y:S01]  /*c180*/  HMMA.16816.F32.BF16 R112, R8.reuse, R18, R76 ;  /* 0x000000120870723c */ /* 0x040fe2000004184c */
[----:B------:R-:W1:Y:S06]  /*c190*/  LDSM.16.MT88.4 R16, [R215+0xc800] ;  /* 0x00c80000d710783b */ /* 0x000e6c0000004200 */
[----:B------:R-:W-:Y:S01]  /*c1a0*/  IMAD.MOV.U32 R77, RZ, RZ, R208 ;  /* 0x000000ffff4d7224 */ /* 0x000fe200078e00d0 */
[----:B--2---:R-:W-:Y:S01]  /*c1b0*/  HMMA.16816.F32.BF16 R100, R8, R12, R72 ;  /* 0x0000000c0864723c */ /* 0x004fe20000041848 */
[----:B------:R-:W-:Y:S01]  /*c1c0*/  MOV R208, R231 ;  /* 0x000000e700d07202 */ /* 0x000fe20000000f00 */
[----:B------:R-:W-:Y:S01]  /*c1d0*/  IMAD.MOV.U32 R79, RZ, RZ, R140 ;  /* 0x000000ffff4f7224 */ /* 0x000fe200078e008c */
[----:B------:R-:W-:-:S02]  /*c1e0*/  MOV R76, R209 ;  /* 0x000000d1004c7202 */ /* 0x000fc40000000f00 */
[----:B------:R-:W-:Y:S02]  /*c1f0*/  MOV R231, R242 ;  /* 0x000000f200e77202 */ /* 0x000fe40000000f00 */
[----:B------:R-:W-:Y:S01]  /*c200*/  MOV R242, R141 ;  /* 0x0000008d00f27202 */ /* 0x000fe20000000f00 */
[----:B------:R-:W-:Y:S01]  /*c210*/  HMMA.16816.F32.BF16 R184, R4, R12, R184 ;  /* 0x0000000c04b8723c */ /* 0x000fe200000418b8 */
[----:B------:R-:W-:Y:S02]  /*c220*/  MOV R209, R143 ;  /* 0x0000008f00d17202 */ /* 0x000fe40000000f00 */
[----:B------:R-:W-:-:S05]  /*c230*/  MOV R78, R89 ;  /* 0x00000059004e7202 */ /* 0x000fca0000000f00 */
[-C--:B------:R-:W-:Y:S08]  /*c240*/  HMMA.16816.F32.BF16 R196, R4, R14.reuse, R196 ;  /* 0x0000000e04c4723c */ /* 0x080ff000000418c4 */
[C---:B------:R-:W-:Y:S01]  /*c250*/  HMMA.16816.F32.BF16 R96, R8.reuse, R14, R64 ;  /* 0x0000000e0860723c */ /* 0x040fe20000041840 */
[----:B------:R-:W2:Y:S06]  /*c260*/  LDSM.16.MT88.4 R12, [R213+0xe800] ;  /* 0x00e80000d50c783b */ /* 0x000eac0000004200 */
[----:B------:R-:W-:Y:S01]  /*c270*/  MOV R65, R88 ;  /* 0x0000005800417202 */ /* 0x000fe20000000f00 */
[----:B------:R-:W-:Y:S01]  /*c280*/  IMAD.MOV.U32 R64, RZ, RZ, R204 ;  /* 0x000000ffff407224 */ /* 0x000fe200078e00cc */
[----:B-1----:R-:W-:Y:S01]  /*c290*/  HMMA.16816.F32.BF16 R152, R8, R18, R52 ;  /* 0x000000120898723c */ /* 0x002fe20000041834 */
[----:B------:R-:W-:Y:S01]  /*c2a0*/  IMAD.MOV.U32 R204, RZ, RZ, R84 ;  /* 0x000000ffffcc7224 */ /* 0x000fe200078e0054 */
[----:B------:R-:W-:-:S02]  /*c2b0*/  MOV R66, R85 ;  /* 0x0000005500427202 */ /* 0x000fc40000000f00 */
[----:B------:R-:W-:-:S03]  /*c2c0*/  MOV R67, R86 ;  /* 0x0000005600437202 */ /* 0x000fc60000000f00 */
[----:B------:R-:W-:Y:S01]  /*c2d0*/  MOV R55, R211 ;  /* 0x000000d300377202 */ /* 0x000fe20000000f00 */
[----:B------:R-:W-:Y:S01]  /*c2e0*/  HMMA.16816.F32.BF16 R144, R8, R16, R68 ;  /* 0x000000100890723c */ /* 0x000fe20000041844 */
[----:B------:R-:W-:Y:S02]  /*c2f0*/  MOV R211, R205 ;  /* 0x000000cd00d37202 */ /* 0x000fe40000000f00 */
[----:B------:R-:W-:Y:S02]  /*c300*/  MOV R205, R142 ;  /* 0x0000008e00cd7202 */ /* 0x000fe40000000f00 */
[----:B------:R-:W-:-:S03]  /*c310*/  MOV R54, R87 ;  /* 0x0000005700367202 */ /* 0x000fc60000000f00 */
[C---:B------:R-:W-:Y:S08]  /*c320*/  HMMA.16816.F32.BF16 R192, R4.reuse, R16, R192 ;  /* 0x0000001004c0723c */ /* 0x040ff000000418c0 */
[C---:B------:R-:W-:Y:S01]  /*c330*/  HMMA.16816.F32.BF16 R200, R4.reuse, R18, R200 ;  /* 0x0000001204c8723c */ /* 0x040fe200000418c8 */
[----:B------:R-:W1:Y:S07]  /*c340*/  LDSM.16.MT88.4 R16, [R216+0xe800] ;  /* 0x00e80000d810783b */ /* 0x000e6e0000004200 */
[----:B--2---:R-:W-:Y:S07]  /*c350*/  HMMA.16816.F32.BF16 R92, R4, R12, R40 ;  /* 0x0000000c045c723c */ /* 0x004fee0000041828 */
[----:B------:R-:W-:Y:S01]  /*c360*/  MOV R41, R90 ;  /* 0x0000005a00297202 */ /* 0x000fe20000000f00 */
[----:B------:R-:W-:Y:S01]  /*c370*/  HMMA.16816.F32.BF16 R140, R8, R14, R20 ;  /* 0x0000000e088c723c */ /* 0x000fe20000041814 */
[----:B------:R-:W-:Y:S01]  /*c380*/  MOV R40, R91 ;  /* 0x0000005b00287202 */ /* 0x000fe20000000f00 */
[----:B------:R-:W2:Y:S01]  /*c390*/  LDSM.16.MT88.4 R20, [R214+0xe800] ;  /* 0x00e80000d614783b */ /* 0x000ea20000004200 */
[----:B------:R-:W-:Y:S01]  /*c3a0*/  IMAD.MOV.U32 R42, RZ, RZ, R83 ;  /* 0x000000ffff2a7224 */ /* 0x000fe200078e0053 */
[----:B------:R-:W-:-:S04]  /*c3b0*/  MOV R43, R82 ;  /* 0x00000052002b7202 */ /* 0x000fc80000000f00 */
[----:B------:R-:W-:Y:S08]  /*c3c0*/  HMMA.16816.F32.BF16 R148, R8, R12, R48 ;  /* 0x0000000c0894723c */ /* 0x000ff00000041830 */
[C---:B------:R-:W-:Y:S01]  /*c3d0*/  HMMA.16816.F32.BF16 R88, R4.reuse, R14, R36 ;  /* 0x0000000e0458723c */ /* 0x040fe20000041824 */
[----:B------:R-:W3:Y:S07]  /*c3e0*/  LDSM.16.MT88.4 R12, [R215+0xe800] ;  /* 0x00e80000d70c783b */ /* 0x000eee0000004200 */
[C---:B-1----:R-:W-:Y:S07]  /*c3f0*/  HMMA.16816.F32.BF16 R68, R4.reuse, R18, R28 ;  /* 0x000000120444723c */ /* 0x042fee000004181c */
[----:B------:R-:W-:Y:S01]  /*c400*/  MOV R30, R65 ;  /* 0x00000041001e7202 */ /* 0x000fe20000000f00 */
[----:B------:R-:W-:Y:S01]  /*c410*/  IMAD.MOV.U32 R31, RZ, RZ, R64 ;  /* 0x000000ffff1f7224 */ /* 0x000fe200078e0040 */
[----:B------:R-:W-:Y:S01]  /*c420*/  MOV R29, R66 ;  /* 0x00000042001d7202 */ /* 0x000fe20000000f00 */
[----:B------:R-:W-:Y:S01]  /*c430*/  HMMA.16816.F32.BF16 R72, R4, R16, R32 ;  /* 0x000000100448723c */ /* 0x000fe20000041820 */
[----:B------:R-:W-:-:S07]  /*c440*/  MOV R28, R67 ;  /* 0x00000043001c7202 */ /* 0x000fce0000000f00 */
[C---:B--2---:R-:W-:Y:S08]  /*c450*/  HMMA.16816.F32.BF16 R84, R4.reuse, R20, R60 ;  /* 0x000000140454723c */ /* 0x044ff0000004183c */
[C---:B------:R-:W-:Y:S08]  /*c460*/  HMMA.16816.F32.BF16 R80, R4.reuse, R22, R56 ;  /* 0x000000160450723c */ /* 0x040ff00000041838 */
[C---:B---3--:R-:W-:Y:S07]  /*c470*/  HMMA.16816.F32.BF16 R60, R4.reuse, R14, R24 ;  /* 0x0000000e043c723c */ /* 0x048fee0000041818 */
[----:B------:R-:W-:Y:S01]  /*c480*/  IMAD.MOV.U32 R26, RZ, RZ, R54 ;  /* 0x000000ffff1a7224 */ /* 0x000fe200078e0036 */
[----:B------:R-:W-:Y:S01]  /*c490*/  HMMA.16816.F32.BF16 R64, R4, R12, R44 ;  /* 0x0000000c0440723c */ /* 0x000fe2000004182c */
[----:B------:R-:W-:-:S03]  /*c4a0*/  MOV R27, R55 ;  /* 0x00000037001b7202 */ /* 0x000fc60000000f00 */
[----:B------:R-:W-:Y:S02]  /*c4b0*/  MOV R25, R26 ;  /* 0x0000001a00197202 */ /* 0x000fe40000000f00 */
[----:B------:R-:W-:Y:S01]  /*c4c0*/  MOV R26, R30 ;  /* 0x0000001e001a7202 */ /* 0x000fe20000000f00 */
[----:B------:R-:W-:Y:S01]  /*c4d0*/  IMAD.MOV.U32 R30, RZ, RZ, R31 ;  /* 0x000000ffff1e7224 */ /* 0x000fe200078e001f */
[----:B------:R-:W-:Y:S01]  /*c4e0*/  MOV R31, R40 ;  /* 0x00000028001f7202 */ /* 0x000fe20000000f00 */
[----:B------:R-:W-:Y:S01]  /*c4f0*/  HMMA.16816.F32.BF16 R48, R8, R16, R132 ;  /* 0x000000100830723c */ /* 0x000fe20000041884 */
[----:B------:R-:W-:Y:S02]  /*c500*/  MOV R40, R41 ;  /* 0x0000002900287202 */ /* 0x000fe40000000f00 */
[----:B------:R-:W-:Y:S01]  /*c510*/  MOV R41, R42 ;  /* 0x0000002a00297202 */ /* 0x000fe20000000f00 */
[----:B------:R-:W-:Y:S01]  /*c520*/  IMAD.MOV.U32 R42, RZ, RZ, R43 ;  /* 0x000000ffff2a7224 */ /* 0x000fe200078e002b */
[----:B------:R-:W-:-:S02]  /*c530*/  MOV R24, R25 ;  /* 0x0000001900187202 */ /* 0x000fc40000000f00 */
[----:B------:R-:W-:Y:S01]  /*c540*/  MOV R25, R30 ;  /* 0x0000001e00197202 */ /* 0x000fe20000000f00 */
[----:B------:R-:W-:Y:S01]  /*c550*/  IMAD.MOV.U32 R30, RZ, RZ, R31 ;  /* 0x000000ffff1e7224 */ /* 0x000fe200078e001f */
[----:B------:R-:W-:Y:S01]  /*c560*/  MOV R31, R40 ;  /* 0x00000028001f7202 */ /* 0x000fe20000000f00 */
[C---:B------:R-:W-:Y:S01]  /*c570*/  HMMA.16816.F32.BF16 R36, R8.reuse, R18, R116 ;  /* 0x000000120824723c */ /* 0x040fe20000041874 */
[----:B------:R-:W-:Y:S01]  /*c580*/  MOV R40, R41 ;  /* 0x0000002900287202 */ /* 0x000fe20000000f00 */
[----:B------:R-:W1:Y:S01]  /*c590*/  LDSM.16.MT88.4 R16, [R214+0xd000] ;  /* 0x00d00000d610783b */ /* 0x000e620000004200 */
[----:B------:R-:W-:Y:S01]  /*c5a0*/  MOV R41, R42 ;  /* 0x0000002a00297202 */ /* 0x000fe20000000f00 */
[----:B------:R-:W-:Y:S01]  /*c5b0*/  IMAD.MOV.U32 R42, RZ, RZ, R248 ;  /* 0x000000ffff2a7224 */ /* 0x000fe200078e00f8 */
[----:B------:R-:W-:Y:S02]  /*c5c0*/  MOV R7, R24 ;  /* 0x0000001800077202 */ /* 0x000fe40000000f00 */
[----:B------:R-:W-:Y:S01]  /*c5d0*/  MOV R24, R30 ;  /* 0x0000001e00187202 */ /* 0x000fe20000000f00 */
[----:B------:R-:W-:Y:S01]  /*c5e0*/  HMMA.16816.F32.BF16 R44, R8, R12, R108 ;  /* 0x0000000c082c723c */ /* 0x000fe2000004186c */
[----:B------:R-:W-:Y:S01]  /*c5f0*/  MOV R30, R31 ;  /* 0x0000001f001e7202 */ /* 0x000fe20000000f00 */
[----:B------:R-:W-:Y:S01]  /*c600*/  IMAD.MOV.U32 R31, RZ, RZ, R40 ;  /* 0x000000ffff1f7224 */ /* 0x000fe200078e0028 */
[----:B------:R-:W-:Y:S01]  /*c610*/  MOV R40, R41 ;  /* 0x0000002900287202 */ /* 0x000fe20000000f00 */
[----:B------:R2:W-:Y:S01]  /*c620*/  MUFU.EX2 R111, R7 ;  /* 0x00000007006f7308 */ /* 0x0005e20000000800 */
[----:B------:R-:W-:-:S02]  /*c630*/  MOV R41, R42 ;  /* 0x0000002a00297202 */ /* 0x000fc40000000f00 */
[----:B------:R-:W-:Y:S01]  /*c640*/  MOV R42, R251 ;  /* 0x000000fb002a7202 */ /* 0x000fe20000000f00 */
[----:B------:R-:W-:Y:S01]  /*c650*/  HMMA.16816.F32.BF16 R56, R8, R20, R136 ;  /* 0x000000140838723c */ /* 0x000fe20000041888 */
[----:B------:R-:W-:-:S03]  /*c660*/  MOV R43, R246 ;  /* 0x000000f6002b7202 */ /* 0x000fc60000000f00 */
[----:B------:R3:W4:Y:S04]  /*c670*/  MUFU.EX2 R108, R225 ;  /* 0x000000e1006c7308 */ /* 0x0007280000000800 */
[----:B------:R-:W-:Y:S01]  /*c680*/  HMMA.16816.F32.BF16 R52, R8, R22, R120 ;  /* 0x000000160834723c */ /* 0x000fe20000041878 */
[----:B------:R-:W1:Y:S01]  /*c690*/  LDSM.16.MT88.4 R20, [R213+0xd000] ;  /* 0x00d00000d514783b */ /* 0x000e620000004200 */
[----:B--2---:R-:W-:Y:S01]  /*c6a0*/  IMAD.MOV.U32 R7, RZ, RZ, R30 ;  /* 0x000000ffff077224 */ /* 0x004fe200078e001e */
[----:B------:R-:W-:Y:S02]  /*c6b0*/  MOV R30, R31 ;  /* 0x0000001f001e7202 */ /* 0x000fe40000000f00 */
[----:B------:R-:W-:-:S03]  /*c6c0*/  MOV R31, R40 ;  /* 0x00000028001f7202 */ /* 0x000fc60000000f00 */
[----:B------:R-:W-:Y:S01]  /*c6d0*/  HMMA.16816.F32.BF16 R32, R8, R14, R104 ;  /* 0x0000000e0820723c */ /* 0x000fe20000041868 */
[----:B------:R-:W-:Y:S01]  /*c6e0*/  MOV R40, R41 ;  /* 0x0000002900287202 */ /* 0x000fe20000000f00 */
[----:B------:R-:W-:Y:S01]  /*c6f0*/  IMAD.MOV.U32 R41, RZ, RZ, R42 ;  /* 0x000000ffff297224 */ /* 0x000fe200078e002a */
[----:B------:R-:W-:Y:S01]  /*c700*/  MOV R6, R7 ;  /* 0x0000000700067202 */ /* 0x000fe20000000f00 */
[----:B------:R2:W-:Y:S01]  /*c710*/  MUFU.EX2 R109, R224 ;  /* 0x000000e0006d7308 */ /* 0x0005e20000000800 */
[----:B------:R-:W-:Y:S01]  /*c720*/  MOV R42, R244 ;  /* 0x000000f4002a7202 */ /* 0x000fe20000000f00 */
[----:B------:R-:W1:Y:S01]  /*c730*/  LDSM.16.MT88.4 R12, [R216+0xd000] ;  /* 0x00d00000d80c783b */ /* 0x000e620000004200 */
[----:B------:R-:W-:Y:S01]  /*c740*/  MOV R7, R30 ;  /* 0x0000001e00077202 */ /* 0x000fe20000000f00 */
[----:B------:R-:W-:Y:S01]  /*c750*/  IMAD.MOV.U32 R30, RZ, RZ, R31 ;  /* 0x000000ffff1e7224 */ /* 0x000fe200078e001f */
[----:B------:R-:W-:-:S03]  /*c760*/  MOV R31, R40 ;  /* 0x00000028001f7202 */ /* 0x000fc60000000f00 */
[----:B------:R-:W-:Y:S01]  /*c770*/  MUFU.EX2 R245, R245 ;  /* 0x000000f500f57308 */ /* 0x000fe20000000800 */
[----:B------:R-:W-:-:S07]  /*c780*/  MOV R40, R41 ;  /* 0x0000002900287202 */ /* 0x000fce0000000f00 */
[----:B------:R-:W-:Y:S01]  /*c790*/  MUFU.EX2 R252, R252 ;  /* 0x000000fc00fc7308 */ /* 0x000fe20000000800 */
[----:B------:R-:W-:Y:S01]  /*c7a0*/  MOV R41, R42 ;  /* 0x0000002a00297202 */ /* 0x000fe20000000f00 */
[----:B------:R-:W-:Y:S01]  /*c7b0*/  IMAD.MOV.U32 R42, RZ, RZ, R247 ;  /* 0x000000ffff2a7224 */ /* 0x000fe200078e00f7 */
[----:B------:R-:W-:-:S05]  /*c7c0*/  MOV R5, R6 ;  /* 0x0000000600057202 */ /* 0x000fca0000000f00 */
[----:B------:R-:W-:Y:S01]  /*c7d0*/  MUFU.EX2 R241, R241 ;  /* 0x000000f100f17308 */ /* 0x000fe20000000800 */
[----:B------:R-:W-:-:S07]  /*c7e0*/  MOV R6, R7 ;  /* 0x0000000700067202 */ /* 0x000fce0000000f00 */
[----:B------:R-:W-:Y:S01]  /*c7f0*/  MUFU.EX2 R231, R231 ;  /* 0x000000e700e77308 */ /* 0x000fe20000000800 */
[----:B------:R-:W-:Y:S01]  /*c800*/  MOV R7, R30 ;  /* 0x0000001e00077202 */ /* 0x000fe20000000f00 */
[----:B------:R-:W-:Y:S01]  /*c810*/  IMAD.MOV.U32 R30, RZ, RZ, R31 ;  /* 0x000000ffff1e7224 */ /* 0x000fe200078e001f */
[----:B------:R-:W-:-:S05]  /*c820*/  MOV R31, R40 ;  /* 0x00000028001f7202 */ /* 0x000fca0000000f00 */
[----:B------:R-:W-:Y:S01]  /*c830*/  MUFU.EX2 R242, R242 ;  /* 0x000000f200f27308 */ /* 0x000fe20000000800 */
[----:B------:R-:W-:Y:S01]  /*c840*/  MOV R139, R5 ;  /* 0x00000005008b7202 */ /* 0x000fe20000000f00 */
[----:B------:R-:W-:Y:S01]  /*c850*/  IMAD.MOV.U32 R133, RZ, RZ, R77 ;  /* 0x000000ffff857224 */ /* 0x000fe200078e004d */
[----:B------:R-:W-:Y:S01]  /*c860*/  MOV R40, R41 ;  /* 0x0000002900287202 */ /* 0x000fe20000000f00 */
[----:B------:R-:W-:-:S04]  /*c870*/  FADD.FTZ R4, R165, R156 ;  /* 0x0000009ca5047221 */ /* 0x000fc80000010000 */
[----:B------:R-:W-:Y:S01]  /*c880*/  MUFU.EX2 R110, R223 ;  /* 0x000000df006e7308 */ /* 0x000fe20000000800 */
[----:B------:R-:W-:Y:S01]  /*c890*/  MOV R5, R6 ;  /* 0x0000000600057202 */ /* 0x000fe20000000f00 */
[----:B------:R-:W-:Y:S01]  /*c8a0*/  FADD.FTZ R2, R206, R2 ;  /* 0x00000002ce027221 */ /* 0x000fe20000010000 */
[----:B------:R-:W-:-:S05]  /*c8b0*/  MOV R41, R42 ;  /* 0x0000002a00297202 */ /* 0x000fca0000000f00 */
[----:B------:R-:W-:Y:S01]  /*c8c0*/  MUFU.EX2 R246, R222 ;  /* 0x000000de00f67308 */ /* 0x000fe20000000800 */
[----:B------:R-:W-:Y:S01]  /*c8d0*/  MOV R6, R7 ;  /* 0x0000000700067202 */ /* 0x000fe20000000f00 */
[----:B------:R-:W-:Y:S01]  /*c8e0*/  IMAD.MOV.U32 R42, RZ, RZ, R250 ;  /* 0x000000ffff2a7224 */ /* 0x000fe200078e00fa */
[----:B------:R-:W-:-:S05]  /*c8f0*/  MOV R132, R76 ;  /* 0x0000004c00847202 */ /* 0x000fca0000000f00 */
[----:B------:R-:W1:Y:S01]  /*c900*/  MUFU.EX2 R248, R221 ;  /* 0x000000dd00f87308 */ /* 0x000e620000000800 */
[----:B------:R-:W-:-:S07]  /*c910*/  IMAD.MOV.U32 R7, RZ, RZ, R30 ;  /* 0x000000ffff077224 */ /* 0x000fce00078e001e */
[----:B------:R-:W1:Y:S01]  /*c920*/  MUFU.EX2 R251, R220 ;  /* 0x000000dc00fb7308 */ /* 0x000e620000000800 */
[----:B------:R-:W-:Y:S01]  /*c930*/  MOV R30, R31 ;  /* 0x0000001f001e7202 */ /* 0x000fe20000000f00 */
[----:B------:R-:W-:Y:S01]  /*c940*/  FADD.FTZ R0, R166, R0 ;  /* 0x00000000a6007221 */ /* 0x000fe20000010000 */
[----:B------:R-:W-:Y:S01]  /*c950*/  MOV R31, R40 ;  /* 0x00000028001f7202 */ /* 0x000fe20000000f00 */
[----:B------:R-:W-:Y:S01]  /*c960*/  FADD.FTZ R3, R164, R3 ;  /* 0x00000003a4037221 */ /* 0x000fe20000010000 */
[----:B------:R-:W-:Y:S01]  /*c970*/  MOV R40, R41 ;  /* 0x0000002900287202 */ /* 0x000fe20000000f00 */
[----:B------:R-:W-:Y:S01]  /*c980*/  IMAD.MOV.U32 R41, RZ, RZ, R42 ;  /* 0x000000ffff297224 */ /* 0x000fe200078e002a */
[----:B------:R-:W-:Y:S01]  /*c990*/  MOV R42, R212 ;  /* 0x000000d4002a7202 */ /* 0x000fe20000000f00 */
[----:B------:R-:W-:Y:S01]  /*c9a0*/  MUFU.EX2 R244, R219 ;  /* 0x000000db00f47308 */ /* 0x000fe20000000800 */
[----:B------:R-:W-:Y:S01]  /*c9b0*/  MOV R137, R6 ;  /* 0x0000000600897202 */ /* 0x000fe20000000f00 */
[----:B---3--:R3:W5:Y:S01]  /*c9c0*/  LDL.LU R225, [R1+0xc0] ;  /* 0x0000c00001e17983 */ /* 0x0087620000300800 */
[----:B------:R-:W-:-:S02]  /*c9d0*/  MOV R6, R30 ;  /* 0x0000001e00067202 */ /* 0x000fc40000000f00 */
[----:B------:R-:W-:-:S03]  /*c9e0*/  MOV R138, R5 ;  /* 0x00000005008a7202 */ /* 0x000fc60000000f00 */
[----:B------:R-:W-:Y:S01]  /*c9f0*/  MUFU.EX2 R247, R218 ;  /* 0x000000da00f77308 */ /* 0x000fe20000000800 */
[----:B------:R-:W-:Y:S01]  /*ca00*/  MOV R30, R40 ;  /* 0x00000028001e7202 */ /* 0x000fe20000000f00 */
[----:B------:R-:W-:Y:S01]  /*ca10*/  IMAD.MOV.U32 R5, RZ, RZ, R7 ;  /* 0x000000ffff057224 */ /* 0x000fe200078e0007 */
[----:B------:R-:W-:Y:S01]  /*ca20*/  MOV R40, R42 ;  /* 0x0000002a00287202 */ /* 0x000fe20000000f00 */
[----:B--2---:R3:W5:Y:S04]  /*ca30*/  LDL.LU R224, [R1+0xbc] ;  /* 0x0000bc0001e07983 */ /* 0x0047680000300800 */
[----:B------:R-:W2:Y:S01]  /*ca40*/  MUFU.EX2 R250, R217 ;  /* 0x000000d900fa7308 */ /* 0x000ea20000000800 */
[----:B------:R-:W-:Y:S02]  /*ca50*/  MOV R7, R41 ;  /* 0x0000002900077202 */ /* 0x000fe40000000f00 */
[----:B----4-:R-:W-:-:S02]  /*ca60*/  F2FP.BF16.PACK_AB R8, R108, R249 ;  /* 0x000000f96c08723e */ /* 0x010fc400000010ff */
[----:B-1----:R-:W-:Y:S02]  /*ca70*/  F2FP.BF16.PACK_AB R9, R248, R246 ;  /* 0x000000f6f809723e */ /* 0x002fe400000010ff */
[----:B------:R-:W-:Y:S02]  /*ca80*/  F2FP.BF16.PACK_AB R10, R110, R109 ;  /* 0x0000006d6e0a723e */ /* 0x000fe400000010ff */
[----:B------:R-:W-:Y:S02]  /*ca90*/  F2FP.BF16.PACK_AB R11, R111, R251 ;  /* 0x000000fb6f0b723e */ /* 0x000fe400000010ff */
[----:B------:R-:W-:Y:S01]  /*caa0*/  MOV R117, R6 ;  /* 0x0000000600757202 */ /* 0x000fe20000000f00 */
[----:B------:R-:W-:Y:S01]  /*cab0*/  IMAD.MOV.U32 R136, RZ, RZ, R5 ;  /* 0x000000ffff887224 */ /* 0x000fe200078e0005 */
[----:B------:R-:W-:Y:S02]  /*cac0*/  MOV R119, R40 ;  /* 0x0000002800777202 */ /* 0x000fe40000000f00 */
[----:B------:R-:W-:-:S02]  /*cad0*/  MOV R123, R208 ;  /* 0x000000d0007b7202 */ /* 0x000fc40000000f00 */
[----:B------:R-:W-:Y:S02]  /*cae0*/  MOV R134, R162 ;  /* 0x000000a200867202 */ /* 0x000fe40000000f00 */
[----:B------:R-:W-:Y:S02]  /*caf0*/  MOV R120, R160 ;  /* 0x000000a000787202 */ /* 0x000fe40000000f00 */
[----:B------:R-:W-:Y:S02]  /*cb00*/  MOV R135, R163 ;  /* 0x000000a300877202 */ /* 0x000fe40000000f00 */
[----:B------:R-:W-:Y:S02]  /*cb10*/  MOV R122, R78 ;  /* 0x0000004e007a7202 */ /* 0x000fe40000000f00 */
[----:B------:R-:W-:Y:S01]  /*cb20*/  MOV R121, R79 ;  /* 0x0000004f00797202 */ /* 0x000fe20000000f00 */
[----:B------:R-:W-:Y:S01]  /*cb30*/  FADD.FTZ R42, R157, R2 ;  /* 0x000000029d2a7221 */ /* 0x000fe20000010000 */
[----:B------:R-:W-:Y:S01]  /*cb40*/  MOV R118, R7 ;  /* 0x0000000700767202 */ /* 0x000fe20000000f00 */
[----:B------:R-:W-:Y:S01]  /*cb50*/  IMAD.MOV.U32 R208, RZ, RZ, R161 ;  /* 0x000000ffffd07224 */ /* 0x000fe200078e00a1 */
[----:B------:R-:W-:Y:S01]  /*cb60*/  MUFU.EX2 R211, R211 ;  /* 0x000000d300d37308 */ /* 0x000fe20000000800 */
[----:B------:R-:W-:Y:S01]  /*cb70*/  HMMA.16816.F32.BF16 R160, R8, R16, R124 ;  /* 0x0000001008a0723c */ /* 0x000fe2000004187c */
[----:B------:R-:W-:Y:S01]  /*cb80*/  MOV R107, R118 ;  /* 0x00000076006b7202 */ /* 0x000fe20000000f00 */
[----:B------:R-:W-:Y:S01]  /*cb90*/  IMAD.MOV.U32 R116, RZ, RZ, R119 ;  /* 0x000000ffff747224 */ /* 0x000fe200078e0077 */
[----:B------:R-:W-:Y:S01]  /*cba0*/  MOV R118, R133 ;  /* 0x0000008500767202 */ /* 0x000fe20000000f00 */
[----:B------:R-:W-:Y:S01]  /*cbb0*/  IMAD.MOV.U32 R133, RZ, RZ, R136 ;  /* 0x000000ffff857224 */ /* 0x000fe200078e0088 */
[----:B------:R-:W-:Y:S01]  /*cbc0*/  MOV R119, R134 ;  /* 0x0000008600777202 */ /* 0x000fe20000000f00 */
[----:B------:R3:W5:Y:S01]  /*cbd0*/  LDL.LU R223, [R1+0xb8] ;  /* 0x0000b80001df7983 */ /* 0x0007620000300800 */
[----:B------:R-:W-:-:S02]  /*cbe0*/  MOV R125, R117 ;  /* 0x00000075007d7202 */ /* 0x000fc40000000f00 */
[----:B------:R-:W-:Y:S01]  /*cbf0*/  MOV R117, R132 ;  /* 0x0000008400757202 */ /* 0x000fe20000000f00 */
[----:B------:R-:W-:Y:S01]  /*cc00*/  FADD.FTZ R40, R243, R4 ;  /* 0x00000004f3287221 */ /* 0x000fe20000010000 */
[----:B------:R-:W-:Y:S02]  /*cc10*/  MOV R132, R135 ;  /* 0x0000008700847202 */ /* 0x000fe40000000f00 */
[----:B------:R-:W-:Y:S02]  /*cc20*/  F2FP.BF16.PACK_AB R5, R241, R252 ;  /* 0x000000fcf105723e */ /* 0x000fe400000010ff */
[----:B--2---:R-:W-:Y:S02]  /*cc30*/  F2FP.BF16.PACK_AB R6, R250, R247 ;  /* 0x000000f7fa06723e */ /* 0x004fe400000010ff */
[----:B------:R-:W-:Y:S01]  /*cc40*/  F2FP.BF16.PACK_AB R7, R242, R231 ;  /* 0x000000e7f207723e */ /* 0x000fe200000010ff */
[----:B------:R-:W-:Y:S01]  /*cc50*/  HMMA.16816.F32.BF16 R76, R8, R22, R128 ;  /* 0x00000016084c723c */ /* 0x000fe20000041880 */
[----:B------:R-:W-:-:S07]  /*cc60*/  MOV R134, R137 ;  /* 0x0000008900867202 */ /* 0x000fce0000000f00 */
[----:B------:R-:W-:Y:S01]  /*cc70*/  HMMA.16816.F32.BF16 R168, R8, R20, R168 ;  /* 0x0000001408a8723c */ /* 0x000fe200000418a8 */
[----:B------:R-:W-:Y:S01]  /*cc80*/  MOV R135, R138 ;  /* 0x0000008a00877202 */ /* 0x000fe20000000f00 */
[----:B------:R-:W-:Y:S01]  /*cc90*/  IMAD.MOV.U32 R138, RZ, RZ, R25 ;  /* 0x000000ffff8a7224 */ /* 0x000fe200078e0019 */
[----:B------:R-:W-:Y:S01]  /*cca0*/  MOV R136, R139 ;  /* 0x0000008b00887202 */ /* 0x000fe20000000f00 */
[----:B------:R-:W-:Y:S01]  /*ccb0*/  FADD.FTZ R41, R158, R0 ;  /* 0x000000009e297221 */ /* 0x000fe20000010000 */
[----:B------:R-:W-:Y:S01]  /*ccc0*/  MOV R137, R24 ;  /* 0x0000001800897202 */ /* 0x000fe20000000f00 */
[----:B------:R-:W-:Y:S01]  /*ccd0*/  FADD.FTZ R2, R210, R3 ;  /* 0x00000003d2027221 */ /* 0x000fe20000010000 */
[----:B------:R-:W-:Y:S01]  /*cce0*/  F2FP.BF16.PACK_AB R4, R245, R244 ;  /* 0x000000f4f504723e */ /* 0x000fe200000010ff */
[----:B------:R-:W-:Y:S01]  /*ccf0*/  MUFU.EX2 R208, R208 ;  /* 0x000000d000d07308 */ /* 0x000fe20000000800 */
[----:B------:R-:W-:Y:S01]  /*cd00*/  MOV R139, R26 ;  /* 0x0000001a008b7202 */ /* 0x000fe20000000f00 */
[----:B------:R3:W5:Y:S01]  /*cd10*/  LDL.LU R222, [R1+0xb4] ;  /* 0x0000b40001de7983 */ /* 0x0007620000300800 */
[----:B------:R-:W-:Y:S01]  /*cd20*/  MOV R24, R27 ;  /* 0x0000001b00187202 */ /* 0x000fe20000000f00 */
[----:B------:R-:W-:Y:S01]  /*cd30*/  IMAD.MOV.U32 R27, RZ, RZ, R204 ;  /* 0x000000ffff1b7224 */ /* 0x000fe200078e00cc */
[----:B------:R-:W-:-:S02]  /*cd40*/  MOV R25, R28 ;  /* 0x0000001c00197202 */ /* 0x000fc40000000f00 */
[----:B------:R-:W-:Y:S01]  /*cd50*/  MOV R26, R29 ;  /* 0x0000001d001a7202 */ /* 0x000fe20000000f00 */
[----:B------:R-:W-:Y:S01]  /*cd60*/  HMMA.16816.F32.BF16 R172, R4, R20, R172 ;  /* 0x0000001404ac723c */ /* 0x000fe200000418ac */
[----:B------:R-:W-:-:S07]  /*cd70*/  MOV R28, R205 ;  /* 0x000000cd001c7202 */ /* 0x000fce0000000f00 */
[----:B------:R-:W-:Y:S01]  /*cd80*/  HMMA.16816.F32.BF16 R180, R4, R22, R180 ;  /* 0x0000001604b4723c */ /* 0x000fe200000418b4 */
[----:B------:R-:W-:Y:S01]  /*cd90*/  MOV R29, R207 ;  /* 0x000000cf001d7202 */ /* 0x000fe20000000f00 */
[----:B------:R-:W1:Y:S01]  /*cda0*/  LDSM.16.MT88.4 R20, [R214+0xf000] ;  /* 0x00f00000d614783b */ /* 0x000e620000004200 */
[----:B------:R-:W-:Y:S02]  /*cdb0*/  MOV R130, R24 ;  /* 0x0000001800827202 */ /* 0x000fe40000000f00 */
[----:B------:R-:W-:Y:S01]  /*cdc0*/  MOV R129, R25 ;  /* 0x0000001900817202 */ /* 0x000fe20000000f00 */
[----:B------:R-:W-:Y:S01]  /*cdd0*/  IMAD.MOV.U32 R164, RZ, RZ, R134 ;  /* 0x000000ffffa47224 */ /* 0x000fe200078e0086 */
[----:B------:R-:W-:Y:S01]  /*cde0*/  MOV R128, R26 ;  /* 0x0000001a00807202 */ /* 0x000fe20000000f00 */
[----:B------:R-:W-:Y:S01]  /*cdf0*/  HMMA.16816.F32.BF16 R204, R8, R18, R112 ;  /* 0x0000001208cc723c */ /* 0x000fe20000041870 */
[----:B------:R-:W-:Y:S01]  /*ce00*/  MOV R156, R132 ;  /* 0x00000084009c7202 */ /* 0x000fe20000000f00 */
[----:B------:R-:W-:Y:S01]  /*ce10*/  IMAD.MOV.U32 R131, RZ, RZ, R139 ;  /* 0x000000ffff837224 */ /* 0x000fe200078e008b */
[----:B------:R-:W-:Y:S01]  /*ce20*/  MOV R165, R133 ;  /* 0x0000008500a57202 */ /* 0x000fe20000000f00 */
[----:B------:R-:W-:Y:S01]  /*ce30*/  MUFU.EX2 R209, R209 ;  /* 0x000000d100d17308 */ /* 0x000fe20000000800 */
[----:B------:R-:W-:Y:S01]  /*ce40*/  MOV R157, R135 ;  /* 0x00000087009d7202 */ /* 0x000fe20000000f00 */
[----:B------:R3:W5:Y:S01]  /*ce50*/  LDL.LU R221, [R1+0xb0] ;  /* 0x0000b00001dd7983 */ /* 0x0007620000300800 */
[----:B------:R-:W-:-:S03]  /*ce60*/  MOV R112, R27 ;  /* 0x0000001b00707202 */ /* 0x000fc60000000f00 */
[----:B------:R-:W2:Y:S01]  /*ce70*/  LDSM.16.MT88.4 R24, [R213+0xf000] ;  /* 0x00f00000d518783b */ /* 0x000ea20000004200 */
[----:B------:R-:W-:Y:S01]  /*ce80*/  MOV R158, R136 ;  /* 0x00000088009e7202 */ /* 0x000fe20000000f00 */
[C---:B------:R-:W-:Y:S01]  /*ce90*/  HMMA.16816.F32.BF16 R176, R4.reuse, R16, R176 ;  /* 0x0000001004b0723c */ /* 0x040fe200000418b0 */
[----:B------:R-:W-:Y:S01]  /*cea0*/  MOV R243, R137 ;  /* 0x0000008900f37202 */ /* 0x000fe20000000f00 */
[----:B------:R-:W-:Y:S01]  /*ceb0*/  IMAD.MOV.U32 R126, RZ, RZ, R28 ;  /* 0x000000ffff7e7224 */ /* 0x000fe200078e001c */
[----:B------:R-:W-:Y:S02]  /*cec0*/  MOV R210, R138 ;  /* 0x0000008a00d27202 */ /* 0x000fe40000000f00 */
[----:B------:R-:W-:Y:S02]  /*ced0*/  MOV R0, R29 ;  /* 0x0000001d00007202 */ /* 0x000fe40000000f00 */
[----:B------:R-:W-:Y:S01]  /*cee0*/  MOV R127, R30 ;  /* 0x0000001e007f7202 */ /* 0x000fe20000000f00 */
[----:B------:R-:W-:Y:S01]  /*cef0*/  HMMA.16816.F32.BF16 R188, R4, R18, R188 ;  /* 0x0000001204bc723c */ /* 0x000fe200000418bc */
[----:B------:R-:W-:Y:S01]  /*cf00*/  MOV R3, R31 ;  /* 0x0000001f00037202 */ /* 0x000fe20000000f00 */
[----:B------:R-:W-:Y:S04]  /*cf10*/  LDSM.16.MT88.4 R16, [R216+0xf000] ;  /* 0x00f00000d810783b */ /* 0x000fe80000004200 */
[----:B------:R-:W4:Y:S02]  /*cf20*/  LDSM.16.MT88.4 R28, [R215+0xd000] ;  /* 0x00d00000d71c783b */ /* 0x000f240000004200 */
[-C--:B------:R-:W-:Y:S08]  /*cf30*/  HMMA.16816.F32.BF16 R136, R8, R12.reuse, R100 ;  /* 0x0000000c0888723c */ /* 0x080ff00000041864 */
[C---:B------:R-:W-:Y:S08]  /*cf40*/  HMMA.16816.F32.BF16 R184, R4.reuse, R12, R184 ;  /* 0x0000000c04b8723c */ /* 0x040ff000000418b8 */
[-C--:B------:R-:W-:Y:S01]  /*cf50*/  HMMA.16816.F32.BF16 R196, R4, R14.reuse, R196 ;  /* 0x0000000e04c4723c */ /* 0x080fe200000418c4 */
[----:B------:R-:W-:Y:S01]  /*cf60*/  IMAD.MOV.U32 R113, RZ, RZ, R117 ;  /* 0x000000ffff717224 */ /* 0x000fe200078e0075 */
[----:B------:R-:W-:Y:S01]  /*cf70*/  MOV R114, R116 ;  /* 0x0000007400727202 */ /* 0x000fe20000000f00 */
[----:B------:R-:W-:Y:S01]  /*cf80*/  MUFU.EX2 R43, R43 ;  /* 0x0000002b002b7308 */ /* 0x000fe20000000800 */
[----:B------:R-:W-:Y:S01]  /*cf90*/  MOV R115, R107 ;  /* 0x0000006b00737202 */ /* 0x000fe20000000f00 */
[----:B------:R3:W5:Y:S03]  /*cfa0*/  LDL.LU R220, [R1+0xac] ;  /* 0x0000ac0001dc7983 */ /* 0x0007660000300800 */
[C---:B------:R-:W-:Y:S01]  /*cfb0*/  HMMA.16816.F32.BF16 R132, R8.reuse, R14, R96 ;  /* 0x0000000e0884723c */ /* 0x040fe20000041860 */
[----:B------:R-:W3:Y:S07]  /*cfc0*/  LDSM.16.MT88.4 R12, [R215+0xf000] ;  /* 0x00f00000d70c783b */ /* 0x000eee0000004200 */
[----:B-1----:R-:W-:Y:S01]  /*cfd0*/  HMMA.16816.F32.BF16 R52, R8, R22, R52 ;  /* 0x000000160834723c */ /* 0x002fe20000041834 */
[----:B------:R-:W-:-:S07]  /*cfe0*/  MOV R124, R118 ;  /* 0x00000076007c7202 */ /* 0x000fce0000000f00 */
[----:B--2---:R-:W-:Y:S01]  /*cff0*/  HMMA.16816.F32.BF16 R88, R4, R26, R88 ;  /* 0x0000001a0458723c */ /* 0x004fe20000041858 */
[----:B------:R-:W-:-:S07]  /*d000*/  MOV R166, R119 ;  /* 0x0000007700a67202 */ /* 0x000fce0000000f00 */
[-C--:B------:R-:W-:Y:S08]  /*d010*/  HMMA.16816.F32.BF16 R84, R4, R20.reuse, R84 ;  /* 0x000000140454723c */ /* 0x080ff00000041854 */
[----:B------:R-:W-:Y:S08]  /*d020*/  HMMA.16816.F32.BF16 R56, R8, R20, R56 ;  /* 0x000000140838723c */ /* 0x000ff00000041838 */
[----:B------:R-:W-:Y:S01]  /*d030*/  HMMA.16816.F32.BF16 R100, R4, R24, R92 ;  /* 0x000000180464723c */ /* 0x000fe2000004185c */
[----:B------:R-:W-:Y:S01]  /*d040*/  FADD.FTZ R0, R0, R42 ;  /* 0x0000002a00007221 */ /* 0x000fe20000010000 */
[----:B------:R-:W-:Y:S01]  /*d050*/  LDSM.16.MT88.4 R96, [R214+0xf800] ;  /* 0x00f80000d660783b */ /* 0x000fe20000004200 */
[----:B------:R-:W-:-:S03]  /*d060*/  FADD.FTZ R3, R3, R40 ;  /* 0x0000002803037221 */ /* 0x000fc60000010000 */
[----:B------:R1:W5:Y:S02]  /*d070*/  LDL.LU R219, [R1+0xa8] ;  /* 0x0000a80001db7983 */ /* 0x0003640000300800 */
[C---:B------:R-:W-:Y:S01]  /*d080*/  HMMA.16816.F32.BF16 R92, R4.reuse, R22, R80 ;  /* 0x00000016045c723c */ /* 0x040fe20000041850 */
[----:B------:R2:W-:Y:S01]  /*d090*/  MUFU.EX2 R23, R112 ;  /* 0x0000007000177308 */ /* 0x0005e20000000800 */
[----:B------:R-:W-:Y:S06]  /*d0a0*/  LDSM.16.MT88.4 R80, [R213+0xf800] ;  /* 0x00f80000d550783b */ /* 0x000fec0000004200 */
[C---:B----4-:R-:W-:Y:S01]  /*d0b0*/  HMMA.16816.F32.BF16 R192, R4.reuse, R28, R192 ;  /* 0x0000001c04c0723c */ /* 0x050fe200000418c0 */
[----:B------:R4:W-:Y:S07]  /*d0c0*/  MUFU.EX2 R20, R157 ;  /* 0x0000009d00147308 */ /* 0x0009ee0000000800 */
[----:B------:R-:W-:Y:S01]  /*d0d0*/  HMMA.16816.F32.BF16 R200, R4, R30, R200 ;  /* 0x0000001e04c8723c */ /* 0x000fe200000418c8 */
[----:B--2---:R-:W-:Y:S01]  /*d0e0*/  MOV R112, R113 ;  /* 0x0000007100707202 */ /* 0x004fe20000000f00 */
[----:B------:R-:W-:Y:S01]  /*d0f0*/  IMAD.MOV.U32 R113, RZ, RZ, R114 ;  /* 0x000000ffff717224 */ /* 0x000fe200078e0072 */
[----:B------:R-:W-:-:S05]  /*d100*/  MOV R114, R115 ;  /* 0x0000007300727202 */ /* 0x000fca0000000f00 */
[----:B------:R-:W-:Y:S01]  /*d110*/  HMMA.16816.F32.BF16 R104, R4, R16, R72 ;  /* 0x000000100468723c */ /* 0x000fe20000041848 */
[----:B------:R-:W-:-:S07]  /*d120*/  MOV R115, R125 ;  /* 0x0000007d00737202 */ /* 0x000fce0000000f00 */
[----:B------:R-:W-:Y:S01]  /*d130*/  HMMA.16816.F32.BF16 R68, R4, R18, R68 ;  /* 0x000000120444723c */ /* 0x000fe20000041844 */
[----:B------:R-:W-:-:S07]  /*d140*/  MOV R125, R126 ;  /* 0x0000007e007d7202 */ /* 0x000fce0000000f00 */
[----:B---3--:R-:W-:Y:S01]  /*d150*/  HMMA.16816.F32.BF16 R64, R4, R12, R64 ;  /* 0x0000000c0440723c */ /* 0x008fe20000041840 */
[----:B------:R-:W-:Y:S01]  /*d160*/  MOV R126, R127 ;  /* 0x0000007f007e7202 */ /* 0x000fe20000000f00 */
[----:B------:R-:W-:Y:S01]  /*d170*/  IMAD.MOV.U32 R127, RZ, RZ, R128 ;  /* 0x000000ffff7f7224 */ /* 0x000fe200078e0080 */
[----:B------:R-:W-:-:S05]  /*d180*/  MOV R128, R129 ;  /* 0x0000008100807202 */ /* 0x000fca0000000f00 */
[----:B------:R-:W-:Y:S01]  /*d190*/  HMMA.16816.F32.BF16 R60, R4, R14, R60 ;  /* 0x0000000e043c723c */ /* 0x000fe2000004183c */
[----:B------:R-:W-:-:S07]  /*d1a0*/  MOV R129, R130 ;  /* 0x0000008200817202 */ /* 0x000fce0000000f00 */
[----:B------:R-:W-:Y:S01]  /*d1b0*/  HMMA.16816.F32.BF16 R144, R8, R28, R144 ;  /* 0x0000001c0890723c */ /* 0x000fe20000041890 */
[----:B------:R-:W-:Y:S01]  /*d1c0*/  MOV R130, R131 ;  /* 0x0000008300827202 */ /* 0x000fe20000000f00 */
[----:B------:R-:W-:-:S06]  /*d1d0*/  FADD.FTZ R4, R126, R41 ;  /* 0x000000297e047221 */ /* 0x000fcc0000010000 */
[----:B------:R-:W-:Y:S01]  /*d1e0*/  HMMA.16816.F32.BF16 R116, R8, R24, R148 ;  /* 0x000000180874723c */ /* 0x000fe20000041894 */
[----:B------:R-:W-:-:S07]  /*d1f0*/  FADD.FTZ R4, R130, R4 ;  /* 0x0000000482047221 */ /* 0x000fce0000010000 */
[C---:B------:R-:W-:Y:S01]  /*d200*/  HMMA.16816.F32.BF16 R48, R8.reuse, R16, R48 ;  /* 0x000000100830723c */ /* 0x040fe20000041830 */
[----:B----4-:R-:W-:Y:S01]  /*d210*/  IMAD.MOV.U32 R157, RZ, RZ, R156 ;  /* 0x000000ffff9d7224 */ /* 0x010fe200078e009c */
[----:B------:R-:W-:Y:S06]  /*d220*/  MUFU.EX2 R16, R112 ;  /* 0x0000007000107308 */ /* 0x000fec0000000800 */
[C---:B------:R-:W-:Y:S08]  /*d230*/  HMMA.16816.F32.BF16 R36, R8.reuse, R18, R36 ;  /* 0x000000120824723c */ /* 0x040ff00000041824 */
[C---:B------:R-:W-:Y:S01]  /*d240*/  HMMA.16816.F32.BF16 R44, R8.reuse, R12, R44 ;  /* 0x0000000c082c723c */ /* 0x040fe2000004182c */
[----:B------:R-:W-:Y:S07]  /*d250*/  MUFU.EX2 R19, R113 ;  /* 0x0000007100137308 */ /* 0x000fee0000000800 */
[C---:B------:R-:W-:Y:S01]  /*d260*/  HMMA.16816.F32.BF16 R32, R8.reuse, R14, R32 ;  /* 0x0000000e0820723c */ /* 0x040fe20000041820 */
[----:B------:R-:W2:Y:S01]  /*d270*/  MUFU.EX2 R21, R114 ;  /* 0x0000007200157308 */ /* 0x000ea20000000800 */
[----:B------:R-:W-:Y:S01]  /*d280*/  IMAD.MOV.U32 R42, RZ, RZ, R111 ;  /* 0x000000ffff2a7224 */ /* 0x000fe200078e006f */
[----:B------:R-:W-:Y:S01]  /*d290*/  MOV R40, R109 ;  /* 0x0000006d00287202 */ /* 0x000fe20000000f00 */
[----:B------:R1:W5:Y:S04]  /*d2a0*/  LDL.LU R218, [R1+0xa4] ;  /* 0x0000a40001da7983 */ /* 0x0003680000300800 */
[----:B------:R-:W-:Y:S01]  /*d2b0*/  HMMA.16816.F32.BF16 R28, R8, R30, R152 ;  /* 0x0000001e081c723c */ /* 0x000fe20000041898 */
[----:B------:R3:W-:Y:S01]  /*d2c0*/  MUFU.EX2 R13, R115 ;  /* 0x00000073000d7308 */ /* 0x0007e20000000800 */
[----:B------:R-:W-:-:S07]  /*d2d0*/  MOV R131, R210 ;  /* 0x000000d200837202 */ /* 0x000fce0000000f00 */
[----:B------:R-:W-:Y:S01]  /*d2e0*/  MUFU.EX2 R22, R164 ;  /* 0x000000a400167308 */ /* 0x000fe20000000800 */
[----:B------:R-:W-:Y:S01]  /*d2f0*/  HMMA.16816.F32.BF16 R24, R8, R26, R140 ;  /* 0x0000001a0818723c */ /* 0x000fe2000004188c */
[----:B------:R-:W-:Y:S02]  /*d300*/  FADD.FTZ R2, R127, R2 ;  /* 0x000000027f027221 */ /* 0x000fe40000010000 */
[----:B------:R-:W-:Y:S01]  /*d310*/  FADD.FTZ R0, R128, R0 ;  /* 0x0000000080007221 */ /* 0x000fe20000010000 */
[----:B------:R-:W-:Y:S01]  /*d320*/  MOV R41, R110 ;  /* 0x0000006e00297202 */ /* 0x000fe20000000f00 */
[----:B------:R-:W-:Y:S02]  /*d330*/  LDSM.16.MT88.4 R148, [R216+0xd800] ;  /* 0x00d80000d894783b */ /* 0x000fe40000004200 */
[----:B------:R-:W-:Y:S02]  /*d340*/  FADD.FTZ R9, R157, R4 ;  /* 0x000000049d097221 */ /* 0x000fe40000010000 */
[----:B------:R-:W-:Y:S04]  /*d350*/  LDSM.16.MT88.4 R4, [R215+0xf800] ;  /* 0x00f80000d704783b */ /* 0x000fe80000004200 */
[----:B---3--:R-:W3:Y:S01]  /*d360*/  LDSM.16.MT88.4 R112, [R216+0xf800] ;  /* 0x00f80000d870783b */ /* 0x008ee20000004200 */
[----:B------:R4:W1:Y:S08]  /*d370*/  MUFU.EX2 R18, R120 ;  /* 0x0000007800127308 */ /* 0x0008700000000800 */
[----:B------:R1:W1:Y:S08]  /*d380*/  MUFU.EX2 R17, R124 ;  /* 0x0000007c00117308 */ /* 0x0002700000000800 */
[----:B------:R1:W-:Y:S01]  /*d390*/  MUFU.EX2 R12, R125 ;  /* 0x0000007d000c7308 */ /* 0x0003e20000000800 */
[----:B--2---:R-:W-:Y:S01]  /*d3a0*/  F2FP.BF16.PACK_AB R126, R21, R19 ;  /* 0x00000013157e723e */ /* 0x004fe200000010ff */
[----:B------:R2:W5:Y:S06]  /*d3b0*/  LDL.LU R217, [R1+0xa0] ;  /* 0x0000a00001d97983 */ /* 0x00056c0000300800 */
[----:B------:R-:W2:Y:S08]  /*d3c0*/  MUFU.EX2 R11, R129 ;  /* 0x00000081000b7308 */ /* 0x000eb00000000800 */
[----:B------:R-:W3:Y:S01]  /*d3d0*/  MUFU.EX2 R210, R165 ;  /* 0x000000a500d27308 */ /* 0x000ee20000000800 */
[----:B----4-:R-:W-:Y:S01]  /*d3e0*/  MOV R120, R121 ;  /* 0x0000007900787202 */ /* 0x010fe20000000f00 */
[----:B------:R-:W-:Y:S01]  /*d3f0*/  FADD.FTZ R3, R131, R3 ;  /* 0x0000000383037221 */ /* 0x000fe20000010000 */
[----:B------:R-:W-:-:S02]  /*d400*/  MOV R121, R122 ;  /* 0x0000007a00797202 */ /* 0x000fc40000000f00 */
[----:B------:R-:W-:Y:S01]  /*d410*/  MOV R156, R166 ;  /* 0x000000a6009c7202 */ /* 0x000fe20000000f00 */
[----:B------:R-:W-:Y:S01]  /*d420*/  FADD.FTZ R2, R243, R2 ;  /* 0x00000002f3027221 */ /* 0x000fe20000010000 */
[----:B-1----:R-:W-:Y:S01]  /*d430*/  F2FP.BF16.PACK_AB R124, R16, R18 ;  /* 0x00000012107c723e */ /* 0x002fe200000010ff */
[----:B------:R-:W-:Y:S01]  /*d440*/  LDSM.16.MT88.4 R140, [R215+0xd800] ;  /* 0x00d80000d78c783b */ /* 0x000fe20000004200 */
[----:B------:R-:W-:Y:S02]  /*d450*/  F2FP.BF16.PACK_AB R125, R17, R13 ;  /* 0x0000000d117d723e */ /* 0x000fe400000010ff */
[----:B--2---:R-:W-:Y:S02]  /*d460*/  F2FP.BF16.PACK_AB R127, R11, R12 ;  /* 0x0000000c0b7f723e */ /* 0x004fe400000010ff */
[----:B------:R-:W-:Y:S02]  /*d470*/  F2FP.BF16.PACK_AB R128, R208, R23 ;  /* 0x00000017d080723e */ /* 0x000fe400000010ff */
[----:B------:R-:W-:Y:S01]  /*d480*/  F2FP.BF16.PACK_AB R130, R209, R211 ;  /* 0x000000d3d182723e */ /* 0x000fe200000010ff */
[----:B------:R-:W-:Y:S01]  /*d490*/  FADD.FTZ R10, R158, R0 ;  /* 0x000000009e0a7221 */ /* 0x000fe20000010000 */
[----:B------:R-:W-:Y:S01]  /*d4a0*/  MOV R122, R167 ;  /* 0x000000a7007a7202 */ /* 0x000fe20000000f00 */
[----:B------:R1:W5:Y:S01]  /*d4b0*/  LDL.LU R212, [R1+0x9c] ;  /* 0x00009c0001d47983 */ /* 0x0003620000300800 */
[----:B------:R-:W-:Y:S01]  /*d4c0*/  F2FP.BF16.PACK_AB R129, R22, R20 ;  /* 0x000000141681723e */ /* 0x000fe200000010ff */
[----:B------:R-:W-:Y:S01]  /*d4d0*/  FADD.FTZ R0, R156, R3 ;  /* 0x000000039c007221 */ /* 0x000fe20000010000 */
[----:B---3--:R-:W-:Y:S01]  /*d4e0*/  F2FP.BF16.PACK_AB R131, R210, R43 ;  /* 0x0000002bd283723e */ /* 0x008fe200000010ff */
        /* <DEDUP_REMOVED lines=8> */
[----:B------:R-:W-:Y:S01]  /*d570*/  FADD.FTZ R2, R246, R9 ;  /* 0x00000009f6027221 */ /* 0x000fe20000010000 */
[----:B------:R-:W2:Y:S01]  /*d580*/  LDSM.16.MT88.4 R164, [R213+0xd800] ;  /* 0x00d80000d5a4783b */ /* 0x000ea20000004200 */
[----:B------:R-:W-:-:S02]  /*d590*/  FADD.FTZ R0, R244, R0 ;  /* 0x00000000f4007221 */ /* 0x000fc40000010000 */
[----:B------:R-:W-:Y:S01]  /*d5a0*/  HMMA.16816.F32.BF16 R120, R124, R4, R64 ;  /* 0x000000047c78723c */ /* 0x000fe20000041840 */
[----:B------:R-:W3:Y:S06]  /*d5b0*/  LDSM.16.MT88.4 R156, [R214+0xd800] ;  /* 0x00d80000d69c783b */ /* 0x000eec0000004200 */
[----:B------:R-:W-:Y:S01]  /*d5c0*/  MOV R66, R154 ;  /* 0x0000009a00427202 */ /* 0x000fe20000000f00 */
[----:B------:R-:W-:Y:S01]  /*d5d0*/  HMMA.16816.F32.BF16 R68, R128, R80, R116 ;  /* 0x000000508044723c */ /* 0x000fe20000041874 */
[----:B------:R-:W-:-:S07]  /*d5e0*/  MOV R67, R155 ;  /* 0x0000009b00437202 */ /* 0x000fce0000000f00 */
[----:B------:R-:W-:Y:S07]  /*d5f0*/  HMMA.16816.F32.BF16 R116, R128, R4, R44 ;  /* 0x000000048074723c */ /* 0x000fee000004182c */
[----:B------:R-:W-:Y:S01]  /*d600*/  FADD.FTZ R4, R252, R8 ;  /* 0x00000008fc047221 */ /* 0x000fe20000010000 */
[----:B------:R-:W-:Y:S01]  /*d610*/  HMMA.16816.F32.BF16 R72, R124, R80, R100 ;  /* 0x000000507c48723c */ /* 0x000fe20000041864 */
[----:B------:R-:W-:Y:S02]  /*d620*/  FADD.FTZ R5, R66, R3 ;  /* 0x0000000342057221 */ /* 0x000fe40000010000 */
[----:B------:R-:W-:-:S02]  /*d630*/  FADD.FTZ R3, R248, R2 ;  /* 0x00000002f8037221 */ /* 0x000fc40000010000 */
[----:B------:R-:W-:Y:S02]  /*d640*/  FADD.FTZ R2, R245, R0 ;  /* 0x00000000f5027221 */ /* 0x000fe40000010000 */
[----:B------:R-:W-:Y:S01]  /*d650*/  FADD.FTZ R0, R241, R4 ;  /* 0x00000004f1007221 */ /* 0x000fe20000010000 */
[----:B------:R-:W-:Y:S01]  /*d660*/  HMMA.16816.F32.BF16 R184, R124, R148, R184 ;  /* 0x000000947cb8723c */ /* 0x000fe200000418b8 */
[----:B------:R-:W-:Y:S02]  /*d670*/  FADD.FTZ R4, R40, R5 ;  /* 0x0000000528047221 */ /* 0x000fe40000010000 */
[----:B------:R-:W-:Y:S02]  /*d680*/  FADD.FTZ R3, R251, R3 ;  /* 0x00000003fb037221 */ /* 0x000fe40000010000 */
[----:B------:R-:W-:Y:S02]  /*d690*/  FADD.FTZ R2, R247, R2 ;  /* 0x00000002f7027221 */ /* 0x000fe40000010000 */
[----:B------:R-:W-:Y:S01]  /*d6a0*/  FADD.FTZ R0, R231, R0 ;  /* 0x00000000e7007221 */ /* 0x000fe20000010000 */
[----:B--2---:R-:W-:Y:S01]  /*d6b0*/  HMMA.16816.F32.BF16 R168, R128, R164, R168 ;  /* 0x000000a480a8723c */ /* 0x004fe200000418a8 */
[----:B------:R-:W-:-:S02]  /*d6c0*/  FADD.FTZ R4, R41, R4 ;  /* 0x0000000429047221 */ /* 0x000fc40000010000 */
[----:B------:R-:W-:Y:S02]  /*d6d0*/  FADD.FTZ R3, R42, R3 ;  /* 0x000000032a037221 */ /* 0x000fe40000010000 */
[----:B------:R-:W-:Y:S02]  /*d6e0*/  FADD.FTZ R2, R250, R2 ;  /* 0x00000002fa027221 */ /* 0x000fe40000010000 */
[----:B------:R-:W-:Y:S01]  /*d6f0*/  FADD.FTZ R0, R242, R0 ;  /* 0x00000000f2007221 */ /* 0x000fe20000010000 */
[----:B------:R-:W-:Y:S01]  /*d700*/  HMMA.16816.F32.BF16 R172, R124, R164, R172 ;  /* 0x000000a47cac723c */ /* 0x000fe200000418ac */
[----:B------:R-:W-:Y:S02]  /*d710*/  FADD.FTZ R4, R23, R4 ;  /* 0x0000000417047221 */ /* 0x000fe40000010000 */
[----:B------:R-:W-:Y:S02]  /*d720*/  FADD.FTZ R3, R20, R3 ;  /* 0x0000000314037221 */ /* 0x000fe40000010000 */
[----:B------:R-:W-:-:S02]  /*d730*/  FADD.FTZ R2, R18, R2 ;  /* 0x0000000212027221 */ /* 0x000fc40000010000 */
[----:B------:R-:W-:Y:S01]  /*d740*/  FADD.FTZ R0, R13, R0 ;  /* 0x000000000d007221 */ /* 0x000fe20000010000 */
[-C--:B------:R-:W-:Y:S01]  /*d750*/  HMMA.16816.F32.BF16 R180, R124, R166.reuse, R180 ;  /* 0x000000a67cb4723c */ /* 0x080fe200000418b4 */
[----:B------:R-:W-:Y:S02]  /*d760*/  FADD.FTZ R4, R208, R4 ;  /* 0x00000004d0047221 */ /* 0x000fe40000010000 */
[----:B------:R-:W-:Y:S02]  /*d770*/  FADD.FTZ R3, R22, R3 ;  /* 0x0000000316037221 */ /* 0x000fe40000010000 */
[----:B------:R-:W-:Y:S02]  /*d780*/  FADD.FTZ R2, R16, R2 ;  /* 0x0000000210027221 */ /* 0x000fe40000010000 */
[----:B------:R-:W-:Y:S01]  /*d790*/  FADD.FTZ R0, R17, R0 ;  /* 0x0000000011007221 */ /* 0x000fe20000010000 */
[----:B------:R-:W-:Y:S01]  /*d7a0*/  HMMA.16816.F32.BF16 R164, R128, R166, R76 ;  /* 0x000000a680a4723c */ /* 0x000fe2000004184c */
        /* <DEDUP_REMOVED lines=9> */
[----:B------:R1:W-:Y:S01]  /*d840*/  STL [R1+0x3c], R4 ;  /* 0x00003c0401007387 */ /* 0x0003e20000100800 */
[C---:B------:R-:W-:Y:S01]  /*d850*/  HMMA.16816.F32.BF16 R88, R124.reuse, R96, R84 ;  /* 0x000000607c58723c */ /* 0x040fe20000041854 */
[----:B------:R-:W-:Y:S02]  /*d860*/  IMAD.MOV.U32 R241, RZ, RZ, R67 ;  /* 0x000000fffff17224 */ /* 0x000fe400078e0043 */
[----:B------:R1:W-:Y:S04]  /*d870*/  STL [R1+0x38], R231 ;  /* 0x000038e701007387 */ /* 0x0003e80000100800 */
[----:B------:R1:W-:Y:S01]  /*d880*/  STL [R1+0x40], R2 ;  /* 0x0000400201007387 */ /* 0x0003e20000100800 */
[C---:B---3--:R-:W-:Y:S03]  /*d890*/  HMMA.16816.F32.BF16 R176, R124.reuse, R156, R176 ;  /* 0x0000009c7cb0723c */ /* 0x048fe600000418b0 */
[----:B------:R1:W-:Y:S05]  /*d8a0*/  STL [R1+0x44], R242 ;  /* 0x000044f201007387 */ /* 0x0003ea0000100800 */
        /* <DEDUP_REMOVED lines=12> */
[C---:B------:R-:W-:Y:S07]  /*d970*/  HMMA.16816.F32.BF16 R148, R128.reuse, R150, R132 ;  /* 0x000000968094723c */ /* 0x040fee0000041884 */
[----:B------:R-:W-:Y:S01]  /*d980*/  MOV R134, R14 ;  /* 0x0000000e00867202 */ /* 0x000fe20000000f00 */
[----:B------:R-:W-:Y:S01]  /*d990*/  HMMA.16816.F32.BF16 R140, R128, R142, R28 ;  /* 0x0000008e808c723c */ /* 0x000fe2000004181c */
[----:B------:R-:W-:-:S02]  /*d9a0*/  MOV R135, R241 ;  /* 0x000000f100877202 */ /* 0x000fc40000000f00 */
[----:B------:R-:W-:Y:S02]  /*d9b0*/  MOV R132, R15 ;  /* 0x0000000f00847202 */ /* 0x000fe40000000f00 */
[----:B------:R-:W-:-:S03]  /*d9c0*/  MOV R133, R243 ;  /* 0x000000f300857202 */ /* 0x000fc60000000f00 */
[C---:B------:R-:W-:Y:S08]  /*d9d0*/  HMMA.16816.F32.BF16 R80, R128.reuse, R82, R24 ;  /* 0x000000528050723c */ /* 0x040ff00000041818 */
[C---:B------:R-:W-:Y:S08]  /*d9e0*/  HMMA.16816.F32.BF16 R96, R128.reuse, R98, R52 ;  /* 0x000000628060723c */ /* 0x040ff00000041834 */
[----:B------:R-:W-:Y:S08]  /*d9f0*/  HMMA.16816.F32.BF16 R112, R128, R114, R36 ;  /* 0x000000728070723c */ /* 0x000ff00000041824 */
[-C--:B------:R-:W-:Y:S08]  /*da00*/  HMMA.16816.F32.BF16 R124, R124, R6.reuse, R60 ;  /* 0x000000067c7c723c */ /* 0x080ff0000004183c */
[----:B------:R-:W-:Y:S01]  /*da10*/  HMMA.16816.F32.BF16 R128, R128, R6, R32 ;  /* 0x000000068080723c */ /* 0x000fe20000041820 */
[----:B------:R-:W-:Y:S07]  /*da20*/  @!P0 BRA `(.L_x_432) ;  /* 0x0000548000008947 */ /* 0x000fee0003800000 */
[----:B-1----:R-:W2:Y:S04]  /*da30*/  LDL.64 R40, [R1+0x80] ;  /* 0x0000800001287983 */ /* 0x002ea80000100a00 */
[----:B------:R-:W3:Y:S01]  /*da40*/  LDL.64 R14, [R1+0x78] ;  /* 0x00007800010e7983 */ /* 0x000ee20000100a00 */
[----:B------:R-:W-:Y:S01]  /*da50*/  UIADD3 UR22, UR8, -0x3, URZ ;  /* 0xfffffffd08167890 */ /* 0x000fe2000fffe03f */
[----:B------:R-:W-:-:S04]  /*da60*/  DEPBAR.LE SB0, 0x0 ;  /* 0x000080000000791a */ /* 0x000fc80000000000 */
[----:B------:R-:W-:Y:S02]  /*da70*/  USHF.R.S32.HI UR13, URZ, 0x1f, UR22 ;  /* 0x0000001f3f0d7899 */ /* 0x000fe40008011416 */
[----:B------:R-:W-:Y:S02]  /*da80*/  ULDC.64 UR4, c[0x0][0x1a0] ;  /* 0x0000680000047ab9 */ /* 0x000fe40000000a00 */
[----:B------:R-:W-:Y:S02]  /*da90*/  UIMAD UR13, UR13, UR4, URZ ;  /* 0x000000040d0d72a4 */ /* 0x000fe4000f8e023f */
[----:B------:R-:W-:Y:S02]  /*daa0*/  UIMAD.WIDE.U32 UR16, UR22, UR4, URZ ;  /* 0x00000004161072a5 */ /* 0x000fe4000f8e003f */
[----:B------:R-:W-:Y:S02]  /*dab0*/  UIMAD UR13, UR22, UR5, UR13 ;  /* 0x00000005160d72a4 */ /* 0x000fe4000f8e020d */
[----:B------:R-:W-:-:S02]  /*dac0*/  UISETP.GT.AND UP0, UPT, UR22, UR9, UPT ;  /* 0x000000091600728c */ /* 0x000fc4000bf04270 */
[----:B------:R-:W-:Y:S01]  /*dad0*/  UIADD3 UR13, UR17, UR13, URZ ;  /* 0x0000000d110d7290 */ /* 0x000fe2000fffe03f */
[----:B------:R-:W-:Y:S02]  /*dae0*/  IMAD.U32 R4, RZ, RZ, UR16 ;  /* 0x00000010ff047e24 */ /* 0x000fe4000f8e00ff */
[----:B------:R-:W-:-:S03]  /*daf0*/  IMAD.U32 R5, RZ, RZ, UR17 ;  /* 0x00000011ff057e24 */ /* 0x000fc6000f8e00ff */
[----:B------:R-:W-:Y:S01]  /*db00*/  MOV R2, UR13 ;  /* 0x0000000d00027c02 */ /* 0x000fe20008000f00 */
[----:B------:R-:W-:Y:S02]  /*db10*/  USHF.L.U32 UR13, UR4, 0x5, URZ ;  /* 0x00000005040d7899 */ /* 0x000fe4000800063f */
[----:B------:R-:W-:Y:S01]  /*db20*/  USHF.L.U64.HI UR4, UR4, 0x5, UR5 ;  /* 0x0000000504047899 */ /* 0x000fe20008010205 */
[----:B------:R-:W-:Y:S01]  /*db30*/  BAR.SYNC.DEFER_BLOCKING 0x0 ;  /* 0x0000000000007b1d */ /* 0x000fe20000010000 */
[----:B--2---:R-:W-:-:S04]  /*db40*/  LEA R0, P0, R4, R40, 0x6 ;  /* 0x0000002804007211 */ /* 0x004fc800078030ff */
        /* <DEDUP_REMOVED lines=14> */
[----:B------:R1:W-:Y:S01]  /*dc30*/  LDGSTS.E.BYPASS.LTC128B.128 [R233+0xc800], [R4.64] ;  /* 0x0c80000004e97fae */ /* 0x0003e2000b901d52 */
[----:B------:R-:W-:-:S03]  /*dc40*/  PLOP3.LUT P0, PT, PT, PT, UP0, 0x80, 0x0 ;  /* 0x000000000000781c */ /* 0x000fc60003f0f008 */
[----:B------:R1:W-:Y:S04]  /*dc50*/  LDGSTS.E.BYPASS.LTC128B.128 [R233+0xe800], [R4.64+0x80] ;  /* 0x0e80008004e97fae */ /* 0x0003e8000b901d52 */
[----:B------:R2:W-:Y:S04]  /*dc60*/  LDGSTS.E.BYPASS.LTC128B.128 [R233+0xd000], [R2.64] ;  /* 0x0d00000002e97fae */ /* 0x0005e8000b901d52 */
[----:B------:R2:W-:Y:S04]  /*dc70*/  LDGSTS.E.BYPASS.LTC128B.128 [R233+0xf000], [R2.64+0x80] ;  /* 0x0f00008002e97fae */ /* 0x0005e8000b901d52 */
[----:B------:R3:W-:Y:S04]  /*dc80*/  LDGSTS.E.BYPASS.LTC128B.128 [R233+0xd800], [R8.64] ;  /* 0x0d80000008e97fae */ /* 0x0007e8000b901d52 */
[----:B------:R3:W-:Y:S04]  /*dc90*/  LDGSTS.E.BYPASS.LTC128B.128 [R233+0xf800], [R8.64+0x80] ;  /* 0x0f80008008e97fae */ /* 0x0007e8000b901d52 */
[----:B-----5:R-:W-:Y:S04]  /*dca0*/  LDSM.16.M88.4 R12, [R219+0x2000] ;  /* 0x00200000db0c783b */ /* 0x020fe80000000200 */
[----:B------:R-:W4:Y:S04]  /*dcb0*/  LDSM.16.M88.4 R40, [R212+0x9000] ;  /* 0x00900000d428783b */ /* 0x000f280000000200 */
[----:B------:R-:W2:Y:S04]  /*dcc0*/  LDSM.16.M88.4 R36, [R212+0x9800] ;  /* 0x00980000d424783b */ /* 0x000ea80000000200 */
[----:B------:R-:W-:Y:S04]  /*dcd0*/  LDSM.16.M88.4 R16, [R219] ;  /* 0x00000000db10783b */ /* 0x000fe80000000200 */
[----:B------:R-:W2:Y:S04]  /*dce0*/  LDSM.16.M88.4 R48, [R212+0x8000] ;  /* 0x00800000d430783b */ /* 0x000ea80000000200 */
[----:B------:R-:W2:Y:S04]  /*dcf0*/  LDSM.16.M88.4 R44, [R212+0x8800] ;  /* 0x00880000d42c783b */ /* 0x000ea80000000200 */
[----:B-1----:R-:W-:Y:S04]  /*dd00*/  LDSM.16.M88.4 R4, [R220+0x2000] ;  /* 0x00200000dc04783b */ /* 0x002fe80000000200 */
[----:B------:R-:W1:Y:S04]  /*dd10*/  LDSM.16.M88.4 R24, [R229] ;  /* 0x00000000e518783b */ /* 0x000e680000000200 */
[----:B------:R-:W1:Y:S04]  /*dd20*/  LDSM.16.M88.4 R20, [R228] ;  /* 0x00000000e414783b */ /* 0x000e680000000200 */
[----:B---3--:R-:W-:Y:S04]  /*dd30*/  LDSM.16.M88.4 R8, [R220] ;  /* 0x00000000dc08783b */ /* 0x008fe80000000200 */
[----:B------:R-:W3:Y:S01]  /*dd40*/  LDSM.16.M88.4 R32, [R223] ;  /* 0x00000000df20783b */ /* 0x000ee20000000200 */
[C---:B----4-:R-:W-:Y:S03]  /*dd50*/  HMMA.16816.F32.BF16 R60, R12.reuse, R40, RZ ;  /* 0x000000280c3c723c */ /* 0x050fe600000418ff */
[----:B------:R-:W4:Y:S04]  /*dd60*/  LDSM.16.M88.4 R28, [R230] ;  /* 0x00000000e61c783b */ /* 0x000f280000000200 */
[----:B------:R-:W0:Y:S01]  /*dd70*/  LDGDEPBAR ;  /* 0x00000000000079af */ /* 0x000e220000000000 */
[----:B--2---:R-:W-:Y:S08]  /*dd80*/  HMMA.16816.F32.BF16 R52, R12, R36, RZ ;  /* 0x000000240c34723c */ /* 0x004ff000000418ff */
[-C--:B------:R-:W-:Y:S08]  /*dd90*/  HMMA.16816.F32.BF16 R208, R16, R48.reuse, RZ ;  /* 0x0000003010d0723c */ /* 0x080ff000000418ff */
[----:B------:R-:W-:Y:S08]  /*dda0*/  HMMA.16816.F32.BF16 R204, R12, R48, RZ ;  /* 0x000000300ccc723c */ /* 0x000ff000000418ff */
[-C--:B------:R-:W-:Y:S08]  /*ddb0*/  HMMA.16816.F32.BF16 R136, R16, R44.reuse, RZ ;  /* 0x0000002c1088723c */ /* 0x080ff000000418ff */
[----:B------:R-:W-:Y:S08]  /*ddc0*/  HMMA.16816.F32.BF16 R132, R12, R44, RZ ;  /* 0x0000002c0c84723c */ /* 0x000ff000000418ff */
[----:B------:R-:W-:Y:S08]  /*ddd0*/  HMMA.16816.F32.BF16 R64, R16, R40, RZ ;  /* 0x000000281040723c */ /* 0x000ff000000418ff */
[----:B-1----:R-:W-:Y:S08]  /*dde0*/  HMMA.16816.F32.BF16 R60, R4, R24, R60 ;  /* 0x00000018043c723c */ /* 0x002ff0000004183c */
[----:B------:R-:W-:Y:S08]  /*ddf0*/  HMMA.16816.F32.BF16 R56, R16, R36, RZ ;  /* 0x000000241038723c */ /* 0x000ff000000418ff */
[----:B------:R-:W-:Y:S08]  /*de00*/  HMMA.16816.F32.BF16 R52, R4, R20, R52 ;  /* 0x000000140434723c */ /* 0x000ff00000041834 */
[-C--:B---3--:R-:W-:Y:S08]  /*de10*/  HMMA.16816.F32.BF16 R208, R8, R32.reuse, R208 ;  /* 0x0000002008d0723c */ /* 0x088ff000000418d0 */
[----:B------:R-:W-:Y:S07]  /*de20*/  HMMA.16816.F32.BF16 R204, R4, R32, R204 ;  /* 0x0000002004cc723c */ /* 0x000fee00000418cc */
[----:B------:R-:W-:Y:S01]  /*de30*/  IMAD.MOV.U32 R32, RZ, RZ, R60 ;  /* 0x000000ffff207224 */ /* 0x000fe200078e003c */
[----:B----4-:R-:W-:Y:S01]  /*de40*/  HMMA.16816.F32.BF16 R244, R8, R28, R136 ;  /* 0x0000001c08f4723c */ /* 0x010fe20000041888 */
[----:B------:R-:W-:-:S02]  /*de50*/  IMAD.MOV.U32 R40, RZ, RZ, R53 ;  /* 0x000000ffff287224 */ /* 0x000fc400078e0035 */
[----:B------:R-:W-:-:S05]  /*de60*/  IMAD.MOV.U32 R41, RZ, RZ, R52 ;  /* 0x000000ffff297224 */ /* 0x000fca00078e0034 */
[----:B------:R-:W-:Y:S07]  /*de70*/  HMMA.16816.F32.BF16 R132, R4, R28, R132 ;  /* 0x0000001c0484723c */ /* 0x000fee0000041884 */
[----:B------:R-:W-:Y:S01]  /*de80*/  MOV R29, R61 ;  /* 0x0000003d001d7202 */ /* 0x000fe20000000f00 */
[C---:B------:R-:W-:Y:S07]  /*de90*/  HMMA.16816.F32.BF16 R248, R8.reuse, R24, R64 ;  /* 0x0000001808f8723c */ /* 0x040fee0000041840 */
[----:B------:R-:W-:Y:S01]  /*dea0*/  IMAD.MOV.U32 R25, RZ, RZ, R62 ;  /* 0x000000ffff197224 */ /* 0x000fe200078e003e */
[----:B------:R-:W-:Y:S01]  /*deb0*/  HMMA.16816.F32.BF16 R56, R8, R20, R56 ;  /* 0x000000140838723c */ /* 0x000fe20000041838 */
[----:B------:R-:W-:-:S06]  /*dec0*/  IMAD.MOV.U32 R24, RZ, RZ, R63 ;  /* 0x000000ffff187224 */ /* 0x000fcc00078e003f */
[----:B------:R-:W-:Y:S01]  /*ded0*/  MOV R21, R54 ;  /* 0x0000003600157202 */ /* 0x000fe20000000f00 */
[----:B------:R-:W-:Y:S01]  /*dee0*/  HMMA.16816.F32.BF16 R60, R12, R50, RZ ;  /* 0x000000320c3c723c */ /* 0x000fe200000418ff */
[----:B------:R-:W-:-:S07]  /*def0*/  IMAD.MOV.U32 R20, RZ, RZ, R55 ;  /* 0x000000ffff147224 */ /* 0x000fce00078e0037 */
[----:B------:R-:W-:Y:S01]  /*df00*/  HMMA.16816.F32.BF16 R48, R16, R50, RZ ;  /* 0x000000321030723c */ /* 0x000fe200000418ff */
[----:B------:R-:W-:Y:S01]  /*df10*/  IMAD.MOV.U32 R28, RZ, RZ, R248 ;  /* 0x000000ffff1c7224 */ /* 0x000fe200078e00f8 */
[----:B------:R-:W-:Y:S01]  /*df20*/  MOV R2, R250 ;  /* 0x000000fa00027202 */ /* 0x000fe20000000f00 */
[----:B------:R-:W-:Y:S02]  /*df30*/  IMAD.MOV.U32 R3, RZ, RZ, R249 ;  /* 0x000000ffff037224 */ /* 0x000fe400078e00f9 */
[----:B------:R-:W-:-:S03]  /*df40*/  IMAD.MOV.U32 R0, RZ, RZ, R251 ;  /* 0x000000ffff007224 */ /* 0x000fc600078e00fb */
[----:B------:R-:W-:Y:S01]  /*df50*/  MOV R252, R56 ;  /* 0x0000003800fc7202 */ /* 0x000fe20000000f00 */
[----:B------:R-:W-:Y:S01]  /*df60*/  IMAD.MOV.U32 R37, RZ, RZ, R57 ;  /* 0x000000ffff257224 */ /* 0x000fe200078e0039 */
[----:B------:R-:W-:Y:S01]  /*df70*/  MOV R33, R59 ;  /* 0x0000003b00217202 */ /* 0x000fe20000000f00 */
[----:B------:R-:W-:Y:S01]  /*df80*/  IMAD.MOV.U32 R36, RZ, RZ, R58 ;  /* 0x000000ffff247224 */ /* 0x000fe200078e003a */
[----:B------:R-:W-:Y:S08]  /*df90*/  HMMA.16816.F32.BF16 R52, R12, R42, RZ ;  /* 0x0000002a0c34723c */ /* 0x000ff000000418ff */
[-C--:B------:R-:W-:Y:S08]  /*dfa0*/  HMMA.16816.F32.BF16 R60, R4, R34.reuse, R60 ;  /* 0x00000022043c723c */ /* 0x080ff0000004183c */
[----:B------:R-:W-:Y:S07]  /*dfb0*/  HMMA.16816.F32.BF16 R48, R8, R34, R48 ;  /* 0x000000220830723c */ /* 0x000fee0000041830 */
[----:B------:R-:W-:Y:S01]  /*dfc0*/  IMAD.MOV.U32 R34, RZ, RZ, R41 ;  /* 0x000000ffff227224 */ /* 0x000fe200078e0029 */
[----:B------:R-:W-:Y:S01]  /*dfd0*/  HMMA.16816.F32.BF16 R56, R12, R46, RZ ;  /* 0x0000002e0c38723c */ /* 0x000fe200000418ff */
[----:B------:R-:W-:-:S07]  /*dfe0*/  MOV R35, R40 ;  /* 0x0000002800237202 */ /* 0x000fce0000000f00 */
[C---:B------:R-:W-:Y:S08]  /*dff0*/  HMMA.16816.F32.BF16 R44, R16.reuse, R46, RZ ;  /* 0x0000002e102c723c */ /* 0x040ff000000418ff */
[----:B------:R-:W-:Y:S08]  /*e000*/  HMMA.16816.F32.BF16 R40, R16, R42, RZ ;  /* 0x0000002a1028723c */ /* 0x000ff000000418ff */
[-C--:B------:R-:W-:Y:S08]  /*e010*/  HMMA.16816.F32.BF16 R12, R12, R38.reuse, RZ ;  /* 0x000000260c0c723c */ /* 0x080ff000000418ff */
[----:B------:R-:W-:Y:S08]  /*e020*/  HMMA.16816.F32.BF16 R16, R16, R38, RZ ;  /* 0x000000261010723c */ /* 0x000ff000000418ff */
[C---:B------:R-:W-:Y:S08]  /*e030*/  HMMA.16816.F32.BF16 R64, R4.reuse, R30, R56 ;  /* 0x0000001e0440723c */ /* 0x040ff00000041838 */
[C---:B------:R-:W-:Y:S08]  /*e040*/  HMMA.16816.F32.BF16 R136, R4.reuse, R26, R52 ;  /* 0x0000001a0488723c */ /* 0x040ff00000041834 */
[----:B------:R-:W-:Y:S01]  /*e050*/  HMMA.16816.F32.BF16 R248, R4, R22, R12 ;  /* 0x0000001604f8723c */ /* 0x000fe2000004180c */
[----:B------:R-:W-:Y:S04]  /*e060*/  LDSM.16.M88.4 R4, [R222+0x2000] ;  /* 0x00200000de04783b */ /* 0x000fe80000000200 */
[----:B------:R-:W1:Y:S03]  /*e070*/  LDSM.16.M88.4 R12, [R218+0x8000] ;  /* 0x00800000da0c783b */ /* 0x000e660000000200 */
[C---:B------:R-:W-:Y:S08]  /*e080*/  HMMA.16816.F32.BF16 R56, R8.reuse, R30, R44 ;  /* 0x0000001e0838723c */ /* 0x040ff0000004182c */
[C---:B------:R-:W-:Y:S08]  /*e090*/  HMMA.16816.F32.BF16 R40, R8.reuse, R26, R40 ;  /* 0x0000001a0828723c */ /* 0x040ff00000041828 */
[----:B------:R-:W-:Y:S01]  /*e0a0*/  HMMA.16816.F32.BF16 R16, R8, R22, R16 ;  /* 0x000000160810723c */ /* 0x000fe20000041810 */
[----:B------:R-:W2:Y:S07]  /*e0b0*/  LDSM.16.M88.4 R8, [R222] ;  /* 0x00000000de08783b */ /* 0x000eae0000000200 */
[----:B-1----:R-:W-:Y:S07]  /*e0c0*/  HMMA.16816.F32.BF16 R52, R4, R12, R204 ;  /* 0x0000000c0434723c */ /* 0x002fee00000418cc */
[----:B------:R-:W-:Y:S01]  /*e0d0*/  MOV R206, R21 ;  /* 0x0000001500ce7202 */ /* 0x000fe20000000f00 */
[----:B------:R-:W-:-:S02]  /*e0e0*/  IMAD.MOV.U32 R207, RZ, RZ, R20 ;  /* 0x000000ffffcf7224 */ /* 0x000fc400078e0014 */
[----:B------:R-:W-:Y:S02]  /*e0f0*/  IMAD.MOV.U32 R204, RZ, RZ, R34 ;  /* 0x000000ffffcc7224 */ /* 0x000fe400078e0022 */
[----:B------:R-:W-:Y:S01]  /*e100*/  IMAD.MOV.U32 R205, RZ, RZ, R35 ;  /* 0x000000ffffcd7224 */ /* 0x000fe200078e0023 */
[C---:B--2---:R-:W-:Y:S07]  /*e110*/  HMMA.16816.F32.BF16 R44, R8.reuse, R12, R208 ;  /* 0x0000000c082c723c */ /* 0x044fee00000418d0 */
[----:B------:R-:W-:Y:S01]  /*e120*/  MOV R209, R37 ;  /* 0x0000002500d17202 */ /* 0x000fe20000000f00 */
[----:B------:R-:W-:Y:S01]  /*e130*/  IMAD.MOV.U32 R210, RZ, RZ, R36 ;  /* 0x000000ffffd27224 */ /* 0x000fe200078e0024 */
[----:B------:R-:W-:Y:S01]  /*e140*/  HMMA.16816.F32.BF16 R20, R8, R14, R48 ;  /* 0x0000000e0814723c */ /* 0x000fe20000041830 */
[----:B------:R-:W-:Y:S01]  /*e150*/  MOV R211, R33 ;  /* 0x0000002100d37202 */ /* 0x000fe20000000f00 */
[----:B------:R-:W-:-:S06]  /*e160*/  IMAD.MOV.U32 R208, RZ, RZ, R252 ;  /* 0x000000ffffd07224 */ /* 0x000fcc00078e00fc */
[----:B------:R-:W-:Y:S01]  /*e170*/  HMMA.16816.F32.BF16 R36, R4, R14, R60 ;  /* 0x0000000e0424723c */ /* 0x000fe2000004183c */
[----:B------:R-:W1:Y:S06]  /*e180*/  LDSM.16.M88.4 R12, [R218+0x8800] ;  /* 0x00880000da0c783b */ /* 0x000e6c0000000200 */
[----:B------:R-:W-:Y:S01]  /*e190*/  IMAD.MOV.U32 R60, RZ, RZ, R32 ;  /* 0x000000ffff3c7224 */ /* 0x000fe200078e0020 */
[----:B------:R-:W-:Y:S01]  /*e1a0*/  MOV R61, R29 ;  /* 0x0000001d003d7202 */ /* 0x000fe20000000f00 */
[----:B------:R-:W-:Y:S01]  /*e1b0*/  IMAD.MOV.U32 R62, RZ, RZ, R25 ;  /* 0x000000ffff3e7224 */ /* 0x000fe200078e0019 */
[----:B------:R-:W-:Y:S01]  /*e1c0*/  MOV R63, R24 ;  /* 0x00000018003f7202 */ /* 0x000fe20000000f00 */
[----:B-1----:R-:W-:Y:S07]  /*e1d0*/  HMMA.16816.F32.BF16 R32, R8, R12, R244 ;  /* 0x0000000c0820723c */ /* 0x002fee00000418f4 */
[----:B------:R-:W-:Y:S01]  /*e1e0*/  IMAD.MOV.U32 R244, RZ, RZ, R28 ;  /* 0x000000fffff47224 */ /* 0x000fe200078e001c */
[----:B------:R-:W-:Y:S01]  /*e1f0*/  HMMA.16816.F32.BF16 R24, R4, R14, R64 ;  /* 0x0000000e0418723c */ /* 0x000fe20000041840 */
[----:B------:R-:W-:Y:S01]  /*e200*/  MOV R245, R3 ;  /* 0x0000000300f57202 */ /* 0x000fe20000000f00 */
[----:B------:R-:W-:Y:S01]  /*e210*/  IMAD.MOV.U32 R246, RZ, RZ, R2 ;  /* 0x000000fffff67224 */ /* 0x000fe200078e0002 */
[----:B------:R-:W-:-:S05]  /*e220*/  MOV R247, R0 ;  /* 0x0000000000f77202 */ /* 0x000fca0000000f00 */
[----:B------:R-:W-:Y:S08]  /*e230*/  HMMA.16816.F32.BF16 R28, R4, R12, R132 ;  /* 0x0000000c041c723c */ /* 0x000ff00000041884 */
[C---:B------:R-:W-:Y:S01]  /*e240*/  HMMA.16816.F32.BF16 R48, R8.reuse, R14, R56 ;  /* 0x0000000e0830723c */ /* 0x040fe20000041838 */
[----:B------:R-:W1:Y:S07]  /*e250*/  LDSM.16.M88.4 R12, [R218+0x9000] ;  /* 0x00900000da0c783b */ /* 0x000e6e0000000200 */
[-C--:B-1----:R-:W-:Y:S08]  /*e260*/  HMMA.16816.F32.BF16 R56, R8, R12.reuse, R244 ;  /* 0x0000000c0838723c */ /* 0x082ff000000418f4 */
[C---:B------:R-:W-:Y:S08]  /*e270*/  HMMA.16816.F32.BF16 R60, R4.reuse, R12, R60 ;  /* 0x0000000c043c723c */ /* 0x040ff0000004183c */
[-C--:B------:R-:W-:Y:S08]  /*e280*/  HMMA.16816.F32.BF16 R136, R4, R14.reuse, R136 ;  /* 0x0000000e0488723c */ /* 0x080ff00000041888 */
[----:B------:R-:W-:Y:S01]  /*e290*/  HMMA.16816.F32.BF16 R132, R8, R14, R40 ;  /* 0x0000000e0884723c */ /* 0x000fe20000041828 */
[----:B------:R-:W1:Y:S07]  /*e2a0*/  LDSM.16.M88.4 R12, [R218+0x9800] ;  /* 0x00980000da0c783b */ /* 0x000e6e0000000200 */
[C---:B-1----:R-:W-:Y:S08]  /*e2b0*/  HMMA.16816.F32.BF16 R64, R4.reuse, R12, R204 ;  /* 0x0000000c0440723c */ /* 0x042ff000000418cc */
[----:B------:R-:W-:Y:S08]  /*e2c0*/  HMMA.16816.F32.BF16 R4, R4, R14, R248 ;  /* 0x0000000e0404723c */ /* 0x000ff000000418f8 */
[C---:B------:R-:W-:Y:S08]  /*e2d0*/  HMMA.16816.F32.BF16 R244, R8.reuse, R12, R208 ;  /* 0x0000000c08f4723c */ /* 0x040ff000000418d0 */
[----:B------:R-:W-:Y:S01]  /*e2e0*/  IMAD.MOV.U32 R40, RZ, RZ, R64 ;  /* 0x000000ffff287224 */ /* 0x000fe200078e0040 */
[----:B------:R-:W-:Y:S01]  /*e2f0*/  HMMA.16816.F32.BF16 R204, R8, R14, R16 ;  /* 0x0000000e08cc723c */ /* 0x000fe20000041810 */
[----:B------:R-:W-:Y:S01]  /*e300*/  LDSM.16.M88.4 R12, [R217] ;  /* 0x00000000d90c783b */ /* 0x000fe20000000200 */
[----:B------:R-:W-:Y:S01]  /*e310*/  MOV R3, R65 ;  /* 0x0000004100037202 */ /* 0x000fe20000000f00 */
[----:B------:R-:W-:Y:S01]  /*e320*/  IMAD.MOV.U32 R2, RZ, RZ, R66 ;  /* 0x000000ffff027224 */ /* 0x000fe200078e0042 */
[----:B------:R-:W-:Y:S01]  /*e330*/  MOV R0, R67 ;  /* 0x0000004300007202 */ /* 0x000fe20000000f00 */
[----:B------:R-:W1:Y:S02]  /*e340*/  LDSM.16.M88.4 R8, [R221] ;  /* 0x00000000dd08783b */ /* 0x000e640000000200 */
[----:B------:R-:W-:Y:S01]  /*e350*/  IMAD.MOV.U32 R64, RZ, RZ, R4 ;  /* 0x000000ffff407224 */ /* 0x000fe200078e0004 */
[----:B------:R-:W-:Y:S01]  /*e360*/  MOV R43, R5 ;  /* 0x00000005002b7202 */ /* 0x000fe20000000f00 */
[----:B------:R-:W-:Y:S01]  /*e370*/  IMAD.MOV.U32 R42, RZ, RZ, R6 ;  /* 0x000000ffff2a7224 */ /* 0x000fe200078e0006 */
[----:B------:R-:W-:-:S02]  /*e380*/  MOV R41, R7 ;  /* 0x0000000700297202 */ /* 0x000fc40000000f00 */
[----:B------:R-:W2:Y:S01]  /*e390*/  LDSM.16.M88.4 R4, [R221+0x2000] ;  /* 0x00200000dd04783b */ /* 0x000ea20000000200 */
[-C--:B-1----:R-:W-:Y:S07]  /*e3a0*/  HMMA.16816.F32.BF16 R248, R8, R12.reuse, R44 ;  /* 0x0000000c08f8723c */ /* 0x082fee000004182c */
[----:B------:R-:W-:Y:S01]  /*e3b0*/  MOV R45, R3 ;  /* 0x00000003002d7202 */ /* 0x000fe20000000f00 */
[----:B--2---:R-:W-:Y:S01]  /*e3c0*/  HMMA.16816.F32.BF16 R52, R4, R12, R52 ;  /* 0x0000000c0434723c */ /* 0x004fe20000041834 */
[----:B------:R-:W-:Y:S01]  /*e3d0*/  IMAD.MOV.U32 R46, RZ, RZ, R2 ;  /* 0x000000ffff2e7224 */ /* 0x000fe200078e0002 */
[----:B------:R-:W-:Y:S01]  /*e3e0*/  MOV R47, R0 ;  /* 0x00000000002f7202 */ /* 0x000fe20000000f00 */
[----:B------:R-:W-:-:S05]  /*e3f0*/  IMAD.MOV.U32 R44, RZ, RZ, R40 ;  /* 0x000000ffff2c7224 */ /* 0x000fca00078e0028 */
[-C--:B------:R-:W-:Y:S11]  /*e400*/  HMMA.16816.F32.BF16 R208, R4, R14.reuse, R36 ;  /* 0x0000000e04d0723c */ /* 0x080ff60000041824 */
[----:B------:R-:W-:Y:S05]  /*e410*/  @!UPT UIADD3 URZ, URZ, URZ, URZ ;  /* 0x0000003f3f3ff290 */ /* 0x000fea000fffe03f */
[----:B------:R-:W-:Y:S01]  /*e420*/  IMAD.MOV.U32 R19, RZ, RZ, R52 ;  /* 0x000000ffff137224 */ /* 0x000fe200078e0034 */
[----:B------:R-:W-:Y:S01]  /*e430*/  MOV R18, R53 ;  /* 0x0000003500127202 */ /* 0x000fe20000000f00 */
[----:B------:R-:W-:Y:S01]  /*e440*/  IMAD.MOV.U32 R52, RZ, RZ, R64 ;  /* 0x000000ffff347224 */ /* 0x000fe200078e0040 */
[----:B------:R-:W-:Y:S01]  /*e450*/  MOV R16, R55 ;  /* 0x0000003700107202 */ /* 0x000fe20000000f00 */
[----:B------:R-:W-:Y:S01]  /*e460*/  HMMA.16816.F32.BF16 R64, R8, R14, R20 ;  /* 0x0000000e0840723c */ /* 0x000fe20000041814 */
[----:B------:R-:W1:Y:S01]  /*e470*/  LDSM.16.M88.4 R12, [R217+0x800] ;  /* 0x00080000d90c783b */ /* 0x000e620000000200 */
[----:B------:R-:W-:Y:S01]  /*e480*/  IMAD.MOV.U32 R17, RZ, RZ, R54 ;  /* 0x000000ffff117224 */ /* 0x000fe200078e0036 */
[----:B------:R-:W-:Y:S01]  /*e490*/  MOV R53, R43 ;  /* 0x0000002b00357202 */ /* 0x000fe20000000f00 */
[----:B------:R-:W-:Y:S01]  /*e4a0*/  IMAD.MOV.U32 R54, RZ, RZ, R42 ;  /* 0x000000ffff367224 */ /* 0x000fe200078e002a */
[----:B------:R-:W-:-:S03]  /*e4b0*/  MOV R55, R41 ;  /* 0x0000002900377202 */ /* 0x000fc60000000f00 */
[-C--:B-1----:R-:W-:Y:S08]  /*e4c0*/  HMMA.16816.F32.BF16 R32, R8, R12.reuse, R32 ;  /* 0x0000000c0820723c */ /* 0x082ff00000041820 */
[----:B------:R-:W-:Y:S08]  /*e4d0*/  HMMA.16816.F32.BF16 R40, R4, R12, R28 ;  /* 0x0000000c0428723c */ /* 0x000ff0000004181c */
[----:B------:R-:W-:Y:S08]  /*e4e0*/  HMMA.16816.F32.BF16 R20, R8, R14, R48 ;  /* 0x0000000e0814723c */ /* 0x000ff00000041830 */
[----:B------:R-:W-:Y:S01]  /*e4f0*/  IMAD.MOV.U32 R252, RZ, RZ, R32 ;  /* 0x000000fffffc7224 */ /* 0x000fe200078e0020 */
[----:B------:R-:W-:Y:S01]  /*e500*/  MOV R3, R33 ;  /* 0x0000002100037202 */ /* 0x000fe20000000f00 */
[----:B------:R-:W-:Y:S01]  /*e510*/  IMAD.MOV.U32 R2, RZ, RZ, R34 ;  /* 0x000000ffff027224 */ /* 0x000fe200078e0022 */
[----:B------:R-:W-:-:S02]  /*e520*/  MOV R0, R35 ;  /* 0x0000002300007202 */ /* 0x000fc40000000f00 */
[C---:B------:R-:W-:Y:S01]  /*e530*/  HMMA.16816.F32.BF16 R32, R4.reuse, R14, R24 ;  /* 0x0000000e0420723c */ /* 0x040fe20000041818 */
[----:B------:R-:W1:Y:S07]  /*e540*/  LDSM.16.M88.4 R12, [R217+0x1000] ;  /* 0x00100000d90c783b */ /* 0x000e6e0000000200 */
[-C--:B-1----:R-:W-:Y:S07]  /*e550*/  HMMA.16816.F32.BF16 R28, R4, R12.reuse, R60 ;  /* 0x0000000c041c723c */ /* 0x082fee000004183c */
[----:B------:R-:W-:Y:S01]  /*e560*/  IMAD.MOV.U32 R60, RZ, RZ, R19 ;  /* 0x000000ffff3c7224 */ /* 0x000fe200078e0013 */
[----:B------:R-:W-:Y:S01]  /*e570*/  MOV R61, R18 ;  /* 0x00000012003d7202 */ /* 0x000fe20000000f00 */
[----:B------:R-:W-:Y:S01]  /*e580*/  IMAD.MOV.U32 R62, RZ, RZ, R17 ;  /* 0x000000ffff3e7224 */ /* 0x000fe200078e0011 */
[----:B------:R-:W-:Y:S01]  /*e590*/  MOV R63, R16 ;  /* 0x00000010003f7202 */ /* 0x000fe20000000f00 */
[----:B------:R-:W-:Y:S08]  /*e5a0*/  HMMA.16816.F32.BF16 R36, R8, R12, R56 ;  /* 0x0000000c0824723c */ /* 0x000ff00000041838 */
[-C--:B------:R-:W-:Y:S08]  /*e5b0*/  HMMA.16816.F32.BF16 R24, R4, R14.reuse, R136 ;  /* 0x0000000e0418723c */ /* 0x080ff00000041888 */
[----:B------:R-:W-:Y:S01]  /*e5c0*/  HMMA.16816.F32.BF16 R16, R8, R14, R132 ;  /* 0x0000000e0810723c */ /* 0x000fe20000041884 */
[----:B------:R-:W1:Y:S06]  /*e5d0*/  LDSM.16.M88.4 R12, [R217+0x1800] ;  /* 0x00180000d90c783b */ /* 0x000e6c0000000200 */
[----:B------:R-:W-:Y:S01]  /*e5e0*/  IMAD.MOV.U32 R132, RZ, RZ, R252 ;  /* 0x000000ffff847224 */ /* 0x000fe200078e00fc */
[----:B------:R-:W-:Y:S01]  /*e5f0*/  MOV R133, R3 ;  /* 0x0000000300857202 */ /* 0x000fe20000000f00 */
[----:B------:R-:W-:Y:S01]  /*e600*/  IMAD.MOV.U32 R134, RZ, RZ, R2 ;  /* 0x000000ffff867224 */ /* 0x000fe200078e0002 */
[----:B------:R-:W-:Y:S01]  /*e610*/  MOV R135, R0 ;  /* 0x0000000000877202 */ /* 0x000fe20000000f00 */
[-C--:B-1----:R-:W-:Y:S08]  /*e620*/  HMMA.16816.F32.BF16 R56, R4, R12.reuse, R44 ;  /* 0x0000000c0438723c */ /* 0x082ff0000004182c */
[----:B------:R-:W-:Y:S08]  /*e630*/  HMMA.16816.F32.BF16 R48, R8, R12, R244 ;  /* 0x0000000c0830723c */ /* 0x000ff000000418f4 */
        /* <DEDUP_REMOVED lines=8> */
[----:B------:R-:W-:Y:S01]  /*e6c0*/  IMAD.MOV.U32 R63, RZ, RZ, R136 ;  /* 0x000000ffff3f7224 */ /* 0x000fe200078e0088 */
[----:B------:R-:W-:Y:S01]  /*e6d0*/  MOV R62, R137 ;  /* 0x00000089003e7202 */ /* 0x000fe20000000f00 */
[----:B------:R-:W-:Y:S01]  /*e6e0*/  IMAD.MOV.U32 R61, RZ, RZ, R138 ;  /* 0x000000ffff3d7224 */ /* 0x000fe200078e008a */
[----:B------:R-:W-:-:S02]  /*e6f0*/  MOV R60, R139 ;  /* 0x0000008b003c7202 */ /* 0x000fc40000000f00 */
[C---:B------:R-:W-:Y:S01]  /*e700*/  HMMA.16816.F32.BF16 R136, R8.reuse, R14, R64 ;  /* 0x0000000e0888723c */ /* 0x040fe20000041840 */
[----:B------:R-:W1:Y:S07]  /*e710*/  LDSM.16.M88.4 R12, [R212+0xa800] ;  /* 0x00a80000d40c783b */ /* 0x000e6e0000000200 */
[-C--:B-1----:R-:W-:Y:S08]  /*e720*/  HMMA.16816.F32.BF16 R132, R8, R12.reuse, R132 ;  /* 0x0000000c0884723c */ /* 0x082ff00000041884 */
[----:B------:R-:W-:Y:S07]  /*e730*/  HMMA.16816.F32.BF16 R204, R4, R12, R40 ;  /* 0x0000000c04cc723c */ /* 0x000fee0000041828 */
[----:B------:R-:W-:Y:S01]  /*e740*/  IMAD.MOV.U32 R40, RZ, RZ, R63 ;  /* 0x000000ffff287224 */ /* 0x000fe200078e003f */
[----:B------:R-:W-:Y:S01]  /*e750*/  HMMA.16816.F32.BF16 R64, R8, R14, R20 ;  /* 0x0000000e0840723c */ /* 0x000fe20000041814 */
[----:B------:R-:W-:Y:S01]  /*e760*/  MOV R41, R62 ;  /* 0x0000003e00297202 */ /* 0x000fe20000000f00 */
[----:B------:R-:W-:Y:S01]  /*e770*/  IMAD.MOV.U32 R42, RZ, RZ, R61 ;  /* 0x000000ffff2a7224 */ /* 0x000fe200078e003d */
[----:B------:R-:W-:-:S05]  /*e780*/  MOV R43, R60 ;  /* 0x0000003c002b7202 */ /* 0x000fca0000000f00 */
[----:B------:R-:W-:Y:S01]  /*e790*/  IMAD.MOV.U32 R252, RZ, RZ, R132 ;  /* 0x000000fffffc7224 */ /* 0x000fe200078e0084 */
[----:B------:R-:W-:Y:S01]  /*e7a0*/  MOV R3, R133 ;  /* 0x0000008500037202 */ /* 0x000fe20000000f00 */
[----:B------:R-:W-:Y:S01]  /*e7b0*/  IMAD.MOV.U32 R2, RZ, RZ, R134 ;  /* 0x000000ffff027224 */ /* 0x000fe200078e0086 */
[----:B------:R-:W-:Y:S02]  /*e7c0*/  MOV R0, R135 ;  /* 0x0000008700007202 */ /* 0x000fe40000000f00 */
[----:B------:R-:W-:Y:S01]  /*e7d0*/  HMMA.16816.F32.BF16 R132, R4, R14, R32 ;  /* 0x0000000e0484723c */ /* 0x000fe20000041820 */
[----:B------:R-:W1:Y:S07]  /*e7e0*/  LDSM.16.M88.4 R12, [R212+0xb000] ;  /* 0x00b00000d40c783b */ /* 0x000e6e0000000200 */
[----:B-1----:R-:W-:Y:S08]  /*e7f0*/  HMMA.16816.F32.BF16 R248, R8, R12, R36 ;  /* 0x0000000c08f8723c */ /* 0x002ff00000041824 */
[C---:B------:R-:W-:Y:S08]  /*e800*/  HMMA.16816.F32.BF16 R36, R4.reuse, R14, R24 ;  /* 0x0000000e0424723c */ /* 0x040ff00000041818 */
[----:B------:R-:W-:Y:S08]  /*e810*/  HMMA.16816.F32.BF16 R60, R4, R12, R28 ;  /* 0x0000000c043c723c */ /* 0x000ff0000004181c */
[C---:B------:R-:W-:Y:S01]  /*e820*/  HMMA.16816.F32.BF16 R24, R8.reuse, R14, R16 ;  /* 0x0000000e0818723c */ /* 0x040fe20000041810 */
[----:B------:R-:W1:Y:S07]  /*e830*/  LDSM.16.M88.4 R12, [R212+0xb800] ;  /* 0x00b80000d40c783b */ /* 0x000e6e0000000200 */
[-C--:B-1----:R-:W-:Y:S08]  /*e840*/  HMMA.16816.F32.BF16 R32, R8, R12.reuse, R48 ;  /* 0x0000000c0820723c */ /* 0x082ff00000041830 */
[C---:B------:R-:W-:Y:S08]  /*e850*/  HMMA.16816.F32.BF16 R28, R4.reuse, R12, R56 ;  /* 0x0000000c041c723c */ /* 0x040ff00000041838 */
[-C--:B------:R-:W-:Y:S01]  /*e860*/  HMMA.16816.F32.BF16 R20, R4, R14.reuse, R52 ;  /* 0x0000000e0414723c */ /* 0x080fe20000041834 */
[----:B------:R-:W-:Y:S06]  /*e870*/  LDSM.16.M88.4 R4, [R220+0x6000] ;  /* 0x00600000dc04783b */ /* 0x000fec0000000200 */
[----:B------:R-:W-:Y:S01]  /*e880*/  MOV R53, R3 ;  /* 0x0000000300357202 */ /* 0x000fe20000000f00 */
[----:B------:R-:W-:Y:S01]  /*e890*/  HMMA.16816.F32.BF16 R16, R8, R14, R44 ;  /* 0x0000000e0810723c */ /* 0x000fe2000004182c */
[----:B------:R-:W1:Y:S01]  /*e8a0*/  LDSM.16.M88.4 R12, [R227] ;  /* 0x00000000e30c783b */ /* 0x000e620000000200 */
[----:B------:R-:W-:Y:S01]  /*e8b0*/  IMAD.MOV.U32 R54, RZ, RZ, R2 ;  /* 0x000000ffff367224 */ /* 0x000fe200078e0002 */
[----:B------:R-:W-:Y:S01]  /*e8c0*/  MOV R55, R0 ;  /* 0x0000000000377202 */ /* 0x000fe20000000f00 */
[----:B------:R-:W-:Y:S01]  /*e8d0*/  IMAD.MOV.U32 R52, RZ, RZ, R252 ;  /* 0x000000ffff347224 */ /* 0x000fe200078e00fc */
[----:B------:R-:W2:Y:S03]  /*e8e0*/  LDSM.16.M88.4 R8, [R220+0x4000] ;  /* 0x00400000dc08783b */ /* 0x000ea60000000200 */
[C---:B-1----:R-:W-:Y:S08]  /*e8f0*/  HMMA.16816.F32.BF16 R40, R4.reuse, R12, R40 ;  /* 0x0000000c0428723c */ /* 0x042ff00000041828 */
[-C--:B------:R-:W-:Y:S08]  /*e900*/  HMMA.16816.F32.BF16 R44, R4, R14.reuse, R208 ;  /* 0x0000000e042c723c */ /* 0x080ff000000418d0 */
[----:B--2---:R-:W-:Y:S08]  /*e910*/  HMMA.16816.F32.BF16 R48, R8, R14, R136 ;  /* 0x0000000e0830723c */ /* 0x004ff00000041888 */
[----:B------:R-:W-:Y:S01]  /*e920*/  IMAD.MOV.U32 R56, RZ, RZ, R40 ;  /* 0x000000ffff387224 */ /* 0x000fe200078e0028 */
[----:B------:R-:W-:Y:S01]  /*e930*/  MOV R3, R41 ;  /* 0x0000002900037202 */ /* 0x000fe20000000f00 */
[----:B------:R-:W-:Y:S01]  /*e940*/  IMAD.MOV.U32 R2, RZ, RZ, R42 ;  /* 0x000000ffff027224 */ /* 0x000fe200078e002a */
[----:B------:R-:W-:-:S02]  /*e950*/  MOV R0, R43 ;  /* 0x0000002b00007202 */ /* 0x000fc40000000f00 */
        /* <DEDUP_REMOVED lines=9> */
[-C--:B------:R-:W-:Y:S07]  /*e9f0*/  HMMA.16816.F32.BF16 R132, R4, R14.reuse, R36 ;  /* 0x0000000e0484723c */ /* 0x080fee0000041824 */
[----:B------:R-:W-:Y:S01]  /*ea00*/  IMAD.MOV.U32 R36, RZ, RZ, R56 ;  /* 0x000000ffff247224 */ /* 0x000fe200078e0038 */
[----:B------:R-:W-:Y:S01]  /*ea10*/  HMMA.16816.F32.BF16 R64, R8, R14, R24 ;  /* 0x0000000e0840723c */ /* 0x000fe20000041818 */
[----:B------:R-:W1:Y:S01]  /*ea20*/  LDSM.16.M88.4 R12, [R224] ;  /* 0x00000000e00c783b */ /* 0x000e620000000200 */
[----:B------:R-:W-:Y:S01]  /*ea30*/  MOV R37, R3 ;  /* 0x0000000300257202 */ /* 0x000fe20000000f00 */
[----:B------:R-:W-:Y:S01]  /*ea40*/  IMAD.MOV.U32 R38, RZ, RZ, R2 ;  /* 0x000000ffff267224 */ /* 0x000fe200078e0002 */
[----:B------:R-:W-:-:S04]  /*ea50*/  MOV R39, R0 ;  /* 0x0000000000277202 */ /* 0x000fc80000000f00 */
[-C--:B-1----:R-:W-:Y:S08]  /*ea60*/  HMMA.16816.F32.BF16 R60, R8, R12.reuse, R32 ;  /* 0x0000000c083c723c */ /* 0x082ff00000041820 */
[C---:B------:R-:W-:Y:S08]  /*ea70*/  HMMA.16816.F32.BF16 R56, R4.reuse, R12, R28 ;  /* 0x0000000c0438723c */ /* 0x040ff0000004181c */
[-C--:B------:R-:W-:Y:S01]  /*ea80*/  HMMA.16816.F32.BF16 R20, R4, R14.reuse, R20 ;  /* 0x0000000e0414723c */ /* 0x080fe20000041814 */
[----:B------:R-:W-:Y:S07]  /*ea90*/  LDSM.16.M88.4 R4, [R222+0x6000] ;  /* 0x00600000de04783b */ /* 0x000fee0000000200 */
[----:B------:R-:W-:Y:S01]  /*eaa0*/  HMMA.16816.F32.BF16 R16, R8, R14, R16 ;  /* 0x0000000e0810723c */ /* 0x000fe20000041810 */
[----:B------:R-:W1:Y:S04]  /*eab0*/  LDSM.16.M88.4 R12, [R218+0xa000] ;  /* 0x00a00000da0c783b */ /* 0x000e680000000200 */
[----:B------:R-:W2:Y:S03]  /*eac0*/  LDSM.16.M88.4 R8, [R222+0x4000] ;  /* 0x00400000de08783b */ /* 0x000ea60000000200 */
[C---:B-1----:R-:W-:Y:S08]  /*ead0*/  HMMA.16816.F32.BF16 R36, R4.reuse, R12, R36 ;  /* 0x0000000c0424723c */ /* 0x042ff00000041824 */
[----:B------:R-:W-:Y:S08]  /*eae0*/  HMMA.16816.F32.BF16 R28, R4, R14, R44 ;  /* 0x0000000e041c723c */ /* 0x000ff0000004182c */
[C---:B--2---:R-:W-:Y:S08]  /*eaf0*/  HMMA.16816.F32.BF16 R32, R8.reuse, R12, R40 ;  /* 0x0000000c0820723c */ /* 0x044ff00000041828 */
[----:B------:R-:W-:Y:S01]  /*eb00*/  IMAD.MOV.U32 R24, RZ, RZ, R36 ;  /* 0x000000ffff187224 */ /* 0x000fe200078e0024 */
[----:B------:R-:W-:Y:S01]  /*eb10*/  MOV R3, R37 ;  /* 0x0000002500037202 */ /* 0x000fe20000000f00 */
[----:B------:R-:W-:Y:S01]  /*eb20*/  IMAD.MOV.U32 R2, RZ, RZ, R38 ;  /* 0x000000ffff027224 */ /* 0x000fe200078e0026 */
[----:B------:R-:W-:Y:S01]  /*eb30*/  MOV R0, R39 ;  /* 0x0000002700007202 */ /* 0x000fe20000000f00 */
[----:B------:R-:W-:Y:S01]  /*eb40*/  IMAD.MOV.U32 R44, RZ, RZ, R24 ;  /* 0x000000ffff2c7224 */ /* 0x000fe200078e0018 */
[----:B------:R-:W-:Y:S01]  /*eb50*/  MOV R45, R3 ;  /* 0x00000003002d7202 */ /* 0x000fe20000000f00 */
[----:B------:R-:W-:Y:S01]  /*eb60*/  HMMA.16816.F32.BF16 R24, R8, R14, R48 ;  /* 0x0000000e0818723c */ /* 0x000fe20000041830 */
[----:B------:R-:W1:Y:S01]  /*eb70*/  LDSM.16.M88.4 R12, [R218+0xa800] ;  /* 0x00a80000da0c783b */ /* 0x000e620000000200 */
[----:B------:R-:W-:Y:S01]  /*eb80*/  IMAD.MOV.U32 R46, RZ, RZ, R2 ;  /* 0x000000ffff2e7224 */ /* 0x000fe200078e0002 */
[----:B------:R-:W-:-:S05]  /*eb90*/  MOV R47, R0 ;  /* 0x00000000002f7202 */ /* 0x000fca0000000f00 */
[-C--:B-1----:R-:W-:Y:S08]  /*eba0*/  HMMA.16816.F32.BF16 R52, R8, R12.reuse, R52 ;  /* 0x0000000c0834723c */ /* 0x082ff00000041834 */
[C---:B------:R-:W-:Y:S08]  /*ebb0*/  HMMA.16816.F32.BF16 R48, R4.reuse, R12, R244 ;  /* 0x0000000c0430723c */ /* 0x040ff000000418f4 */
[-C--:B------:R-:W-:Y:S08]  /*ebc0*/  HMMA.16816.F32.BF16 R40, R4, R14.reuse, R208 ;  /* 0x0000000e0428723c */ /* 0x080ff000000418d0 */
[C---:B------:R-:W-:Y:S01]  /*ebd0*/  HMMA.16816.F32.BF16 R36, R8.reuse, R14, R136 ;  /* 0x0000000e0824723c */ /* 0x040fe20000041888 */
[----:B------:R-:W1:Y:S07]  /*ebe0*/  LDSM.16.M88.4 R12, [R218+0xb000] ;  /* 0x00b00000da0c783b */ /* 0x000e6e0000000200 */
[----:B-1----:R-:W-:Y:S08]  /*ebf0*/  HMMA.16816.F32.BF16 R248, R8, R12, R248 ;  /* 0x0000000c08f8723c */ /* 0x002ff000000418f8 */
[-C--:B------:R-:W-:Y:S08]  /*ec00*/  HMMA.16816.F32.BF16 R244, R4, R14.reuse, R132 ;  /* 0x0000000e04f4723c */ /* 0x080ff00000041884 */
[----:B------:R-:W-:Y:S08]  /*ec10*/  HMMA.16816.F32.BF16 R132, R8, R14, R64 ;  /* 0x0000000e0884723c */ /* 0x000ff00000041840 */
[----:B------:R-:W-:Y:S01]  /*ec20*/  IMAD.MOV.U32 R136, RZ, RZ, R248 ;  /* 0x000000ffff887224 */ /* 0x000fe200078e00f8 */
[----:B------:R-:W-:Y:S01]  /*ec30*/  MOV R3, R249 ;  /* 0x000000f900037202 */ /* 0x000fe20000000f00 */
[----:B------:R-:W-:Y:S01]  /*ec40*/  IMAD.MOV.U32 R2, RZ, RZ, R250 ;  /* 0x000000ffff027224 */ /* 0x000fe200078e00fa */
[----:B------:R-:W-:-:S02]  /*ec50*/  MOV R0, R251 ;  /* 0x000000fb00007202 */ /* 0x000fc40000000f00 */
[----:B------:R-:W-:Y:S01]  /*ec60*/  HMMA.16816.F32.BF16 R248, R4, R12, R204 ;  /* 0x0000000c04f8723c */ /* 0x000fe200000418cc */
[----:B------:R-:W1:Y:S07]  /*ec70*/  LDSM.16.M88.4 R12, [R218+0xb800] ;  /* 0x00b80000da0c783b */ /* 0x000e6e0000000200 */
[-C--:B-1----:R-:W-:Y:S08]  /*ec80*/  HMMA.16816.F32.BF16 R208, R8, R12.reuse, R60 ;  /* 0x0000000c08d0723c */ /* 0x082ff0000004183c */
[C---:B------:R-:W-:Y:S07]  /*ec90*/  HMMA.16816.F32.BF16 R64, R4.reuse, R12, R56 ;  /* 0x0000000c0440723c */ /* 0x040fee0000041838 */
[----:B------:R-:W-:Y:S01]  /*eca0*/  IMAD.MOV.U32 R56, RZ, RZ, R136 ;  /* 0x000000ffff387224 */ /* 0x000fe200078e0088 */
[----:B------:R-:W-:Y:S01]  /*ecb0*/  HMMA.16816.F32.BF16 R20, R4, R14, R20 ;  /* 0x0000000e0414723c */ /* 0x000fe20000041814 */
[----:B------:R-:W-:Y:S01]  /*ecc0*/  LDSM.16.M88.4 R4, [R221+0x6000] ;  /* 0x00600000dd04783b */ /* 0x000fe20000000200 */
[----:B------:R-:W-:Y:S01]  /*ecd0*/  MOV R57, R3 ;  /* 0x0000000300397202 */ /* 0x000fe20000000f00 */
[----:B------:R-:W-:Y:S01]  /*ece0*/  IMAD.MOV.U32 R58, RZ, RZ, R2 ;  /* 0x000000ffff3a7224 */ /* 0x000fe200078e0002 */
[----:B------:R-:W-:-:S04]  /*ecf0*/  MOV R59, R0 ;  /* 0x00000000003b7202 */ /* 0x000fc80000000f00 */
[----:B------:R-:W-:Y:S01]  /*ed00*/  HMMA.16816.F32.BF16 R16, R8, R14, R16 ;  /* 0x0000000e0810723c */ /* 0x000fe20000041810 */
[----:B------:R-:W1:Y:S04]  /*ed10*/  LDSM.16.M88.4 R12, [R217+0x2000] ;  /* 0x00200000d90c783b */ /* 0x000e680000000200 */
[----:B------:R-:W2:Y:S03]  /*ed20*/  LDSM.16.M88.4 R8, [R221+0x4000] ;  /* 0x00400000dd08783b */ /* 0x000ea60000000200 */
[-C--:B-1----:R-:W-:Y:S08]  /*ed30*/  HMMA.16816.F32.BF16 R44, R4, R12.reuse, R44 ;  /* 0x0000000c042c723c */ /* 0x082ff0000004182c */
[----:B--2---:R-:W-:Y:S08]  /*ed40*/  HMMA.16816.F32.BF16 R32, R8, R12, R32 ;  /* 0x0000000c0820723c */ /* 0x004ff00000041820 */
[-C--:B------:R-:W-:Y:S07]  /*ed50*/  HMMA.16816.F32.BF16 R28, R4, R14.reuse, R28 ;  /* 0x0000000e041c723c */ /* 0x080fee000004181c */
[----:B------:R-:W-:Y:S04]  /*ed60*/  STL.64 [R1+0x20], R44 ;  /* 0x0000202c01007387 */ /* 0x000fe80000100a00 */
[----:B------:R1:W-:Y:S11]  /*ed70*/  STL.64 [R1+0x28], R46 ;  /* 0x0000282e01007387 */ /* 0x0003f60000100a00 */
[----:B------:R-:W-:Y:S01]  /*ed80*/  @!UPT UIADD3 URZ, URZ, URZ, URZ ;  /* 0x0000003f3f3ff290 */ /* 0x000fe2000fffe03f */
[----:B------:R-:W-:Y:S04]  /*ed90*/  STL.64 [R1+0x10], R28 ;  /* 0x0000101c01007387 */ /* 0x000fe80000100a00 */
[----:B------:R-:W-:Y:S01]  /*eda0*/  STL.64 [R1+0x18], R30 ;  /* 0x0000181e01007387 */ /* 0x000fe20000100a00 */
[----:B-1----:R-:W-:Y:S03]  /*edb0*/  HMMA.16816.F32.BF16 R44, R8, R14, R24 ;  /* 0x0000000e082c723c */ /* 0x002fe60000041818 */
[----:B------:R-:W1:Y:S05]  /*edc0*/  LDSM.16.M88.4 R12, [R217+0x2800] ;  /* 0x00280000d90c783b */ /* 0x000e6a0000000200 */
[-C--:B-1----:R-:W-:Y:S08]  /*edd0*/  HMMA.16816.F32.BF16 R60, R4, R12.reuse, R48 ;  /* 0x0000000c043c723c */ /* 0x082ff00000041830 */
[----:B------:R-:W-:Y:S08]  /*ede0*/  HMMA.16816.F32.BF16 R204, R8, R12, R52 ;  /* 0x0000000c08cc723c */ /* 0x000ff00000041834 */
[-C--:B------:R-:W-:Y:S08]  /*edf0*/  HMMA.16816.F32.BF16 R136, R4, R14.reuse, R40 ;  /* 0x0000000e0488723c */ /* 0x080ff00000041828 */
[C---:B------:R-:W-:Y:S01]  /*ee00*/  HMMA.16816.F32.BF16 R48, R8.reuse, R14, R36 ;  /* 0x0000000e0830723c */ /* 0x040fe20000041824 */
[----:B------:R-:W1:Y:S07]  /*ee10*/  LDSM.16.M88.4 R12, [R217+0x3000] ;  /* 0x00300000d90c783b */ /* 0x000e6e0000000200 */
[-C--:B-1----:R-:W-:Y:S08]  /*ee20*/  HMMA.16816.F32.BF16 R52, R8, R12.reuse, R56 ;  /* 0x0000000c0834723c */ /* 0x082ff00000041838 */
[C---:B------:R-:W-:Y:S08]  /*ee30*/  HMMA.16816.F32.BF16 R56, R4.reuse, R12, R248 ;  /* 0x0000000c0438723c */ /* 0x040ff000000418f8 */
[-C--:B------:R-:W-:Y:S08]  /*ee40*/  HMMA.16816.F32.BF16 R24, R4, R14.reuse, R244 ;  /* 0x0000000e0418723c */ /* 0x080ff000000418f4 */
[----:B------:R-:W-:Y:S01]  /*ee50*/  HMMA.16816.F32.BF16 R132, R8, R14, R132 ;  /* 0x0000000e0884723c */ /* 0x000fe20000041884 */
[----:B------:R-:W1:Y:S01]  /*ee60*/  LDSM.16.M88.4 R12, [R217+0x3800] ;  /* 0x00380000d90c783b */ /* 0x000e620000000200 */
[----:B------:R-:W-:Y:S11]  /*ee70*/  DEPBAR.LE SB0, 0x0 ;  /* 0x000080000000791a */ /* 0x000ff60000000000 */
[----:B------:R-:W-:Y:S02]  /*ee80*/  @!UPT UIADD3 URZ, URZ, URZ, URZ ;  /* 0x0000003f3f3ff290 */ /* 0x000fe4000fffe03f */
[----:B------:R2:W-:Y:S04]  /*ee90*/  STL.64 [R1], R24 ;  /* 0x0000001801007387 */ /* 0x0005e80000100a00 */
[----:B------:R2:W-:Y:S01]  /*eea0*/  STL.64 [R1+0x8], R26 ;  /* 0x0000081a01007387 */ /* 0x0005e20000100a00 */
[-C--:B-1----:R-:W-:Y:S08]  /*eeb0*/  HMMA.16816.F32.BF16 R244, R4, R12.reuse, R64 ;  /* 0x0000000c04f4723c */ /* 0x082ff00000041840 */
[----:B------:R-:W-:Y:S08]  /*eec0*/  HMMA.16816.F32.BF16 R208, R8, R12, R208 ;  /* 0x0000000c08d0723c */ /* 0x000ff000000418d0 */
[-C--:B------:R-:W-:Y:S08]  /*eed0*/  HMMA.16816.F32.BF16 R248, R4, R14.reuse, R20 ;  /* 0x0000000e04f8723c */ /* 0x080ff00000041814 */
[----:B------:R-:W-:Y:S01]  /*eee0*/  HMMA.16816.F32.BF16 R64, R8, R14, R16 ;  /* 0x0000000e0840723c */ /* 0x000fe20000041810 */
[----:B------:R-:W-:Y:S06]  /*eef0*/  BAR.SYNC.DEFER_BLOCKING 0x0 ;  /* 0x0000000000007b1d */ /* 0x000fec0000010000 */
[----:B------:R-:W-:Y:S05]  /*ef00*/  @!P0 BRA `(.L_x_434) ;  /* 0x0000024000008947 */ /* 0x000fea0003800000 */
[----:B--2---:R-:W2:Y:S04]  /*ef10*/  LDL.64 R2, [R1+0x60] ;  /* 0x0000600001027983 */ /* 0x004ea80000100a00 */
[----:B------:R-:W3:Y:S01]  /*ef20*/  LDL.64 R30, [R1+0x58] ;  /* 0x00005800011e7983 */ /* 0x000ee20000100a00 */
[----:B------:R-:W-:-:S02]  /*ef30*/  UIADD3 UR13, UR8, -0x4, URZ ;  /* 0xfffffffc080d7890 */ /* 0x000fc4000fffe03f */
[----:B------:R-:W-:Y:S02]  /*ef40*/  ULDC.64 UR4, c[0x0][0x198] ;  /* 0x0000660000047ab9 */ /* 0x000fe40000000a00 */
[----:B------:R-:W-:Y:S02]  /*ef50*/  USHF.R.S32.HI UR8, URZ, 0x1f, UR13 ;  /* 0x0000001f3f087899 */ /* 0x000fe4000801140d */
[----:B------:R-:W-:Y:S02]  /*ef60*/  UIMAD.WIDE.U32 UR16, UR13, UR4, URZ ;  /* 0x000000040d1072a5 */ /* 0x000fe4000f8e003f */
[----:B------:R-:W-:Y:S02]  /*ef70*/  UIMAD UR8, UR8, UR4, URZ ;  /* 0x00000004080872a4 */ /* 0x000fe4000f8e023f */
[----:B------:R-:W-:Y:S02]  /*ef80*/  USHF.L.U32 UR4, UR6, 0x5, URZ ;  /* 0x0000000506047899 */ /* 0x000fe4000800063f */
[----:B------:R-:W-:Y:S01]  /*ef90*/  UIMAD UR5, UR13, UR5, UR8 ;  /* 0x000000050d0572a4 */ /* 0x000fe2000f8e0208 */
[----:B------:R-:W-:-:S03]  /*efa0*/  IMAD.U32 R0, RZ, RZ, UR16 ;  /* 0x00000010ff007e24 */ /* 0x000fc6000f8e00ff */
[----:B------:R-:W-:Y:S02]  /*efb0*/  UIADD3 UR5, UR17, UR5, URZ ;  /* 0x0000000511057290 */ /* 0x000fe4000fffe03f */
[----:B--2---:R-:W-:Y:S01]  /*efc0*/  LEA R0, P0, R0, R2, 0x6 ;  /* 0x0000000200007211 */ /* 0x004fe200078030ff */
[----:B------:R-:W-:-:S03]  /*efd0*/  IMAD.U32 R3, RZ, RZ, UR16 ;  /* 0x00000010ff037e24 */ /* 0x000fc6000f8e00ff */
[----:B------:R-:W-:Y:S01]  /*efe0*/  IMAD.U32 R2, RZ, RZ, UR5 ;  /* 0x00000005ff027e24 */ /* 0x000fe2000f8e00ff */
[----:B------:R-:W-:-:S04]  /*eff0*/  USHF.L.U64.HI UR5, UR6, 0x5, UR7 ;  /* 0x0000000506057899 */ /* 0x000fc80008010207 */
        /* <DEDUP_REMOVED lines=21> */
.L_x_434:
[----:B-12---:R-:W2:Y:S04]  /*f150*/  LDL.LU R2, [R1+0x24] ;  /* 0x0000240001027983 */ /* 0x006ea80000300800 */
[----:B------:R-:W3:Y:S04]  /*f160*/  LDL.LU R0, [R1+0x2c] ;  /* 0x00002c0001007983 */ /* 0x000ee80000300800 */
[----:B------:R-:W4:Y:S04]  /*f170*/  LDL.LU R13, [R1+0x20] ;  /* 0x00002000010d7983 */ /* 0x000f280000300800 */
[----:B------:R-:W5:Y:S04]  /*f180*/  LDL.LU R12, [R1+0x28] ;  /* 0x00002800010c7983 */ /* 0x000f680000300800 */
[----:B------:R-:W5:Y:S04]  /*f190*/  LDL.LU R9, [R1+0x18] ;  /* 0x0000180001097983 */ /* 0x000f680000300800 */
[----:B------:R-:W5:Y:S04]  /*f1a0*/  LDL.LU R8, [R1+0x14] ;  /* 0x0000140001087983 */ /* 0x000f680000300800 */
[----:B------:R-:W5:Y:S04]  /*f1b0*/  LDL.LU R7, [R1+0x1c] ;  /* 0x00001c0001077983 */ /* 0x000f680000300800 */
[----:B------:R-:W5:Y:S04]  /*f1c0*/  LDL.LU R10, [R1+0x10] ;  /* 0x00001000010a7983 */ /* 0x000f680000300800 */
[----:B------:R-:W5:Y:S04]  /*f1d0*/  LDL.LU R3, [R1+0x8] ;  /* 0x0000080001037983 */ /* 0x000f680000300800 */
[----:B------:R-:W5:Y:S04]  /*f1e0*/  LDL.LU R6, [R1] ;  /* 0x0000000001067983 */ /* 0x000f680000300800 */
[----:B------:R-:W5:Y:S04]  /*f1f0*/  LDL.LU R4, [R1+0xc] ;  /* 0x00000c0001047983 */ /* 0x000f680000300800 */
[----:B------:R-:W1:Y:S04]  /*f200*/  S2R R14, SR_TID.X ;  /* 0x00000000000e7919 */ /* 0x000e680000002100 */
[----:B------:R-:W5:Y:S01]  /*f210*/  LDL.LU R5, [R1+0x4] ;  /* 0x0000040001057983 */ /* 0x000f620000300800 */
[----:B-1----:R-:W-:-:S05]  /*f220*/  IMAD.SHL.U32 R14, R14, 0x2, RZ ;  /* 0x000000020e0e7824 */ /* 0x002fca00078e00ff */
[----:B------:R-:W-:Y:S01]  /*f230*/  LOP3.LUT R14, R14, 0x6, RZ, 0xc0, !PT ;  /* 0x000000060e0e7812 */ /* 0x000fe200078ec0ff */
[----:B--2---:R-:W-:Y:S02]  /*f240*/  IMAD.MOV.U32 R11, RZ, RZ, R2 ;  /* 0x000000ffff0b7224 */ /* 0x004fe400078e0002 */
[----:B---3--:R-:W-:Y:S01]  /*f250*/  IMAD.MOV.U32 R2, RZ, RZ, R0 ;  /* 0x000000ffff027224 */ /* 0x008fe200078e0000 */
[----:B------:R-:W-:-:S05]  /*f260*/  MOV R0, UR22 ;  /* 0x0000001600007c02 */ /* 0x000fca0008000f00 */
[----:B------:R-:W-:Y:S02]  /*f270*/  IMAD R0, R0, 0x40, R14 ;  /* 0x0000004000007824 */ /* 0x000fe400078e020e */
[----:B----4-:R-:W-:Y:S02]  /*f280*/  IMAD.MOV.U32 R14, RZ, RZ, R13 ;  /* 0x000000ffff0e7224 */ /* 0x010fe400078e000d */
[----:B-----5:R-:W-:Y:S01]  /*f290*/  IMAD.MOV.U32 R13, RZ, RZ, R12 ;  /* 0x000000ffff0d7224 */ /* 0x020fe200078e000c */
[C---:B------:R-:W-:Y:S02]  /*f2a0*/  ISETP.GE.AND P3, PT, R0.reuse, R240, PT ;  /* 0x000000f00000720c */ /* 0x040fe40003f66270 */
[----:B------:R-:W-:Y:S01]  /*f2b0*/  MOV R12, R11 ;  /* 0x0000000b000c7202 */ /* 0x000fe20000000f00 */
[----:B------:R-:W-:Y:S01]  /*f2c0*/  IMAD.MOV.U32 R11, RZ, RZ, R2 ;  /* 0x000000ffff0b7224 */ /* 0x000fe200078e0002 */
[C---:B------:R-:W-:Y:S02]  /*f2d0*/  ISETP.LT.OR P3, PT, R0.reuse, R236, P3 ;  /* 0x000000ec0000720c */ /* 0x040fe40001f61670 */
[----:B------:R-:W-:-:S02]  /*f2e0*/  IADD3 R2, R0, 0x1, RZ ;  /* 0x0000000100027810 */ /* 0x000fc40007ffe0ff */
[----:B------:R-:W-:Y:S02]  /*f2f0*/  FSEL R22, R32, -INF , !P3 ;  /* 0xff80000020167808 */ /* 0x000fe40005800000 */
[C---:B------:R-:W-:Y:S02]  /*f300*/  ISETP.GE.AND P1, PT, R2.reuse, R240, PT ;  /* 0x000000f00200720c */ /* 0x040fe40003f26270 */
[C---:B------:R-:W-:Y:S02]  /*f310*/  ISETP.GE.AND P6, PT, R2.reuse, R239, PT ;  /* 0x000000ef0200720c */ /* 0x040fe40003fc6270 */
[C---:B------:R-:W-:Y:S02]  /*f320*/  ISETP.GE.AND P5, PT, R2.reuse, R238, PT ;  /* 0x000000ee0200720c */ /* 0x040fe40003fa6270 */
[----:B------:R-:W-:Y:S02]  /*f330*/  ISETP.GE.AND P4, PT, R2, R237, PT ;  /* 0x000000ed0200720c */ /* 0x000fe40003f86270 */
[----:B------:R-:W-:-:S02]  /*f340*/  ISETP.GE.AND P2, PT, R0, R239, PT ;  /* 0x000000ef0000720c */ /* 0x000fc40003f46270 */
[C---:B------:R-:W-:Y:S02]  /*f350*/  ISETP.GE.AND P0, PT, R0.reuse, R238, PT ;  /* 0x000000ee0000720c */ /* 0x040fe40003f06270 */
[----:B------:R-:W-:Y:S02]  /*f360*/  ISETP.GE.AND P3, PT, R0, R237, PT ;  /* 0x000000ed0000720c */ /* 0x000fe40003f66270 */
[C---:B------:R-:W-:Y:S02]  /*f370*/  ISETP.LT.OR P1, PT, R2.reuse, R236, P1 ;  /* 0x000000ec0200720c */ /* 0x040fe40000f21670 */
[C---:B------:R-:W-:Y:S02]  /*f380*/  ISETP.LT.OR P6, PT, R2.reuse, R235, P6 ;  /* 0x000000eb0200720c */ /* 0x040fe400037c1670 */
[C---:B------:R-:W-:Y:S02]  /*f390*/  ISETP.LT.OR P5, PT, R2.reuse, R234, P5 ;  /* 0x000000ea0200720c */ /* 0x040fe40002fa1670 */
[----:B------:R-:W-:-:S02]  /*f3a0*/  ISETP.LT.OR P4, PT, R2, R232, P4 ;  /* 0x000000e80200720c */ /* 0x000fc40002781670 */
[C---:B------:R-:W-:Y:S02]  /*f3b0*/  ISETP.LT.OR P2, PT, R0.reuse, R235, P2 ;  /* 0x000000eb0000720c */ /* 0x040fe40001741670 */
        /* <DEDUP_REMOVED lines=29> */
[----:B------:R-:W-:Y:S01]  /*f590*/  FSEL R34, R46, -INF , !P0 ;  /* 0xff8000002e227808 */ /* 0x000fe20004000000 */
[----:B------:R-:W-:Y:S01]  /*f5a0*/  IMAD.MOV.U32 R46, RZ, RZ, R243 ;  /* 0x000000ffff2e7224 */ /* 0x000fe200078e00f3 */
        /* <DEDUP_REMOVED lines=14> */
[----:B------:R-:W-:Y:S01]  /*f690*/  FSEL R43, R7, -INF , !P2 ;  /* 0xff800000072b7808 */ /* 0x000fe20005000000 */
[----:B------:R-:W-:Y:S01]  /*f6a0*/  IMAD.MOV.U32 R7, RZ, RZ, R6 ;  /* 0x000000ffff077224 */ /* 0x000fe200078e0006 */
        /* <DEDUP_REMOVED lines=23> */
[----:B------:R-:W-:Y:S01]  /*f820*/  MOV R8, R4 ;  /* 0x0000000400087202 */ /* 0x000fe20000000f00 */
[----:B------:R-:W-:Y:S01]  /*f830*/  IMAD.MOV.U32 R4, RZ, RZ, R242 ;  /* 0x000000ffff047224 */ /* 0x000fe200078e00f2 */
[----:B------:R-:W-:Y:S02]  /*f840*/  FSEL R28, R207, -INF , !P6 ;  /* 0xff800000cf1c7808 */ /* 0x000fe40007000000 */
[----:B------:R-:W-:-:S02]  /*f850*/  FSEL R242, R61, -INF , !P4 ;  /* 0xff8000003df27808 */ /* 0x000fc40006000000 */
[----:B------:R-:W-:Y:S02]  /*f860*/  FSEL R6, R63, -INF , !P0 ;  /* 0xff8000003f067808 */ /* 0x000fe40004000000 */
[----:B------:R-:W-:Y:S02]  /*f870*/  FSEL R21, R48, -INF , !P3 ;  /* 0xff80000030157808 */ /* 0x000fe40005800000 */
[C---:B------:R-:W-:Y:S01]  /*f880*/  ISETP.GE.AND P0, PT, R2.reuse, R240, PT ;  /* 0x000000f00200720c */ /* 0x040fe20003f06270 */
[----:B------:R-:W-:Y:S01]  /*f890*/  IMAD.MOV.U32 R48, RZ, RZ, R6 ;  /* 0x000000ffff307224 */ /* 0x000fe200078e0006 */
[C---:B------:R-:W-:Y:S01]  /*f8a0*/  ISETP.GE.AND P6, PT, R2.reuse, R239, PT ;  /* 0x000000ef0200720c */ /* 0x040fe20003fc6270 */
[----:B------:R-:W-:Y:S01]  /*f8b0*/  IMAD.MOV.U32 R6, RZ, RZ, R241 ;  /* 0x000000ffff067224 */ /* 0x000fe200078e00f1 */
        /* <DEDUP_REMOVED lines=21> */
[C---:B------:R-:W-:Y:S02]  /*fa10*/  ISETP.GE.AND P1, PT, R2.reuse, R237, PT ;  /* 0x000000ed0200720c */ /* 0x040fe40003f26270 */
[----:B------:R-:W-:Y:S02]  /*fa20*/  FSEL R63, R139, -INF , !P3 ;  /* 0xff8000008b3f7808 */ /* 0x000fe40005800000 */
[C---:B------:R-:W-:Y:S02]  /*fa30*/  ISETP.LT.OR P1, PT, R2.reuse, R232, P1 ;  /* 0x000000e80200720c */ /* 0x040fe40000f21670 */
[----:B------:R-:W-:Y:S02]  /*fa40*/  ISETP.GE.AND P3, PT, R2, R238, PT ;  /* 0x000000ee0200720c */ /* 0x000fe40003f66270 */
[----:B------:R-:W-:-:S02]  /*fa50*/  FSEL R136, R59, -INF , !P1 ;  /* 0xff8000003b887808 */ /* 0x000fc40004800000 */
[----:B------:R-:W2:Y:S01]  /*fa60*/  LDL.LU R59, [R1+0x34] ;  /* 0x00003400013b7983 */ /* 0x000ea20000300800 */
[----:B------:R-:W-:Y:S02]  /*fa70*/  ISETP.LT.OR P3, PT, R2, R234, P3 ;  /* 0x000000ea0200720c */ /* 0x000fe40001f61670 */
[----:B------:R-:W-:Y:S02]  /*fa80*/  MOV R10, R231 ;  /* 0x000000e7000a7202 */ /* 0x000fe40000000f00 */
[----:B------:R-:W-:Y:S02]  /*fa90*/  FSEL R207, R57, -INF , !P3 ;  /* 0xff80000039cf7808 */ /* 0x000fe40005800000 */
[----:B------:R-:W-:Y:S01]  /*faa0*/  MOV R57, R6 ;  /* 0x0000000600397202 */ /* 0x000fe20000000f00 */
[----:B------:R-:W-:Y:S01]  /*fab0*/  IMAD.MOV.U32 R6, RZ, RZ, R5 ;  /* 0x000000ffff067224 */ /* 0x000fe200078e0005 */
[----:B------:R-:W-:Y:S01]  /*fac0*/  FSEL R23, R51, -INF , !P6 ;  /* 0xff80000033177808 */ /* 0x000fe20007000000 */
[----:B------:R-:W-:Y:S01]  /*fad0*/  IMAD.MOV.U32 R5, RZ, RZ, R3 ;  /* 0x000000ffff057224 */ /* 0x000fe200078e0003 */
[----:B------:R-:W-:-:S02]  /*fae0*/  FMNMX.FTZ R3, R57, R22, !PT ;  /* 0x0000001639037209 */ /* 0x000fc40007810000 */
[----:B------:R-:W-:Y:S02]  /*faf0*/  FSEL R231, R137, -INF , !P4 ;  /* 0xff80000089e77808 */ /* 0x000fe40006000000 */
[C---:B------:R-:W-:Y:S02]  /*fb00*/  ISETP.GE.AND P6, PT, R2.reuse, R240, PT ;  /* 0x000000f00200720c */ /* 0x040fe40003fc6270 */
[C---:B------:R-:W-:Y:S02]  /*fb10*/  ISETP.GE.AND P4, PT, R2.reuse, R239, PT ;  /* 0x000000ef0200720c */ /* 0x040fe40003f86270 */
[----:B------:R-:W-:Y:S02]  /*fb20*/  FMNMX.FTZ R3, R33, R3, !PT ;  /* 0x0000000321037209 */ /* 0x000fe40007810000 */
[C---:B------:R-:W-:Y:S02]  /*fb30*/  ISETP.LT.OR P6, PT, R2.reuse, R236, P6 ;  /* 0x000000ec0200720c */ /* 0x040fe400037c1670 */
[----:B------:R-:W-:-:S02]  /*fb40*/  ISETP.LT.OR P4, PT, R2, R235, P4 ;  /* 0x000000eb0200720c */ /* 0x000fc40002781670 */
[----:B------:R-:W-:Y:S02]  /*fb50*/  IADD3 R2, R0, 0x28, RZ ;  /* 0x0000002800027810 */ /* 0x000fe40007ffe0ff */
[----:B------:R-:W-:Y:S02]  /*fb60*/  FMNMX.FTZ R3, R31, R3, !PT ;  /* 0x000000031f037209 */ /* 0x000fe40007810000 */
[----:B------:R-:W-:Y:S02]  /*fb70*/  FSEL R20, R54, -INF , !P5 ;  /* 0xff80000036147808 */ /* 0x000fe40006800000 */
[----:B------:R-:W-:Y:S02]  /*fb80*/  FSEL R241, R56, -INF , !P2 ;  /* 0xff80000038f17808 */ /* 0x000fe40005000000 */
[----:B------:R-:W-:Y:S01]  /*fb90*/  FSEL R52, R58, -INF , !P0 ;  /* 0xff8000003a347808 */ /* 0x000fe20004000000 */
[----:B------:R-:W-:Y:S01]  /*fba0*/  IMAD.MOV.U32 R137, RZ, RZ, R5 ;  /* 0x000000ffff897224 */ /* 0x000fe200078e0005 */
[----:B------:R-:W-:Y:S01]  /*fbb0*/  FSEL R14, R53, -INF , !P6 ;  /* 0xff800000350e7808 */ /* 0x000fe20007000000 */
[----:B------:R-:W-:Y:S01]  /*fbc0*/  IMAD.MOV.U32 R53, RZ, RZ, R10 ;  /* 0x000000ffff357224 */ /* 0x000fe200078e000a */
[C---:B------:R-:W-:Y:S01]  /*fbd0*/  ISETP.GE.AND P5, PT, R2.reuse, R240, PT ;  /* 0x000000f00200720c */ /* 0x040fe20003fa6270 */
[----:B------:R-:W-:Y:S01]  /*fbe0*/  IMAD.MOV.U32 R56, RZ, RZ, R8 ;  /* 0x000000ffff387224 */ /* 0x000fe200078e0008 */
[----:B------:R-:W-:-:S02]  /*fbf0*/  ISETP.GE.AND P2, PT, R2, R239, PT ;  /* 0x000000ef0200720c */ /* 0x000fc40003f46270 */
[C---:B------:R-:W-:Y:S02]  /*fc00*/  ISETP.GE.AND P0, PT, R2.reuse, R238, PT ;  /* 0x000000ee0200720c */ /* 0x040fe40003f06270 */
[C---:B------:R-:W-:Y:S02]  /*fc10*/  ISETP.GE.AND P6, PT, R2.reuse, R237, PT ;  /* 0x000000ed0200720c */ /* 0x040fe40003fc6270 */
[----:B------:R-:W-:Y:S02]  /*fc20*/  FMNMX.FTZ R3, R29, R3, !PT ;  /* 0x000000031d037209 */ /* 0x000fe40007810000 */
[C---:B------:R-:W-:Y:S02]  /*fc30*/  ISETP.LT.OR P5, PT, R2.reuse, R236, P5 ;  /* 0x000000ec0200720c */ /* 0x040fe40002fa1670 */
[C---:B------:R-:W-:Y:S02]  /*fc40*/  ISETP.LT.OR P2, PT, R2.reuse, R235, P2 ;  /* 0x000000eb0200720c */ /* 0x040fe40001741670 */
[----:B------:R-:W-:-:S02]  /*fc50*/  ISETP.LT.OR P0, PT, R2, R234, P0 ;  /* 0x000000ea0200720c */ /* 0x000fc40000701670 */
[----:B------:R-:W-:Y:S02]  /*fc60*/  ISETP.LT.OR P6, PT, R2, R232, P6 ;  /* 0x000000e80200720c */ /* 0x000fe400037c1670 */
[----:B------:R-:W-:Y:S02]  /*fc70*/  FMNMX.FTZ R3, R26, R3, !PT ;  /* 0x000000031a037209 */ /* 0x000fe40007810000 */
[----:B------:R-:W-:Y:S02]  /*fc80*/  IADD3 R2, R0, 0x29, RZ ;  /* 0x0000002900027810 */ /* 0x000fe40007ffe0ff */
[----:B------:R-:W-:Y:S01]  /*fc90*/  FSEL R18, R55, -INF , !P4 ;  /* 0xff80000037127808 */ /* 0x000fe20006000000 */
[----:B------:R-:W-:Y:S01]  /*fca0*/  IMAD.MOV.U32 R55, RZ, RZ, R9 ;  /* 0x000000ffff377224 */ /* 0x000fe200078e0009 */
[----:B------:R-:W-:Y:S02]  /*fcb0*/  FSEL R13, R132, -INF , !P5 ;  /* 0xff800000840d7808 */ /* 0x000fe40006800000 */
[----:B------:R-:W-:-:S02]  /*fcc0*/  FMNMX.FTZ R3, R24, R3, !PT ;  /* 0x0000000318037209 */ /* 0x000fc40007810000 */
[C---:B------:R-:W-:Y:S02]  /*fcd0*/  ISETP.GE.AND P4, PT, R2.reuse, R240, PT ;  /* 0x000000f00200720c */ /* 0x040fe40003f86270 */
[C---:B------:R-:W-:Y:S02]  /*fce0*/  ISETP.GE.AND P1, PT, R2.reuse, R239, PT ;  /* 0x000000ef0200720c */ /* 0x040fe40003f26270 */
[C---:B------:R-:W-:Y:S02]  /*fcf0*/  ISETP.GE.AND P3, PT, R2.reuse, R238, PT ;  /* 0x000000ee0200720c */ /* 0x040fe40003f66270 */
[C---:B------:R-:W-:Y:S02]  /*fd00*/  ISETP.GE.AND P5, PT, R2.reuse, R237, PT ;  /* 0x000000ed0200720c */ /* 0x040fe40003fa6270 */
[----:B------:R-:W-:Y:S02]  /*fd10*/  FMNMX.FTZ R3, R21, R3, !PT ;  /* 0x0000000315037209 */ /* 0x000fe40007810000 */
[----:B------:R-:W-:-:S02]  /*fd20*/  ISETP.LT.OR P4, PT, R2, R236, P4 ;  /* 0x000000ec0200720c */ /* 0x000fc40002781670 */
[C---:B------:R-:W-:Y:S02]  /*fd30*/  ISETP.LT.OR P1, PT, R2.reuse, R235, P1 ;  /* 0x000000eb0200720c */ /* 0x040fe40000f21670 */
[C---:B------:R-:W-:Y:S02]  /*fd40*/  ISETP.LT.OR P3, PT, R2.reuse, R234, P3 ;  /* 0x000000ea0200720c */ /* 0x040fe40001f61670 */
[----:B------:R-:W-:Y:S02]  /*fd50*/  ISETP.LT.OR P5, PT, R2, R232, P5 ;  /* 0x000000e80200720c */ /* 0x000fe40002fa1670 */
[----:B------:R-:W-:Y:S02]  /*fd60*/  IADD3 R2, R0, 0x30, RZ ;  /* 0x0000003000027810 */ /* 0x000fe40007ffe0ff */
[----:B------:R-:W-:Y:S02]  /*fd70*/  FMNMX.FTZ R3, R19, R3, !PT ;  /* 0x0000000313037209 */ /* 0x000fe40007810000 */
        /* <DEDUP_REMOVED lines=8> */
[----:B------:R-:W-:Y:S02]  /*fe00*/  FMNMX.FTZ R3, R17, R3, !PT ;  /* 0x0000000311037209 */ /* 0x000fe40007810000 */
[C---:B------:R-:W-:Y:S02]  /*fe10*/  ISETP.LT.OR P1, PT, R2.reuse, R236, P1 ;  /* 0x000000ec0200720c */ /* 0x040fe40000f21670 */
[C---:B------:R-:W-:Y:S02]  /*fe20*/  ISETP.LT.OR P2, PT, R2.reuse, R235, P2 ;  /* 0x000000eb0200720c */ /* 0x040fe40001741670 */
[C---:B------:R-:W-:Y:S02]  /*fe30*/  ISETP.LT.OR P0, PT, R2.reuse, R234, P0 ;  /* 0x000000ea0200720c */ /* 0x040fe40000701670 */
[----:B------:R-:W-:-:S02]  /*fe40*/  ISETP.LT.OR P4, PT, R2, R232, P4 ;  /* 0x000000e80200720c */ /* 0x000fc40002781670 */
[----:B------:R-:W-:Y:S02]  /*fe50*/  IADD3 R2, R0, 0x31, RZ ;  /* 0x0000003100027810 */ /* 0x000fe40007ffe0ff */
[----:B------:R-:W-:Y:S02]  /*fe60*/  FMNMX.FTZ R5, R14, R3, !PT ;  /* 0x000000030e057209 */ /* 0x000fe40007810000 */
[----:B------:R-:W-:Y:S02]  /*fe70*/  FSEL R205, R6, -INF , !P3 ;  /* 0xff80000006cd7808 */ /* 0x000fe40005800000 */
[----:B------:R-:W-:Y:S02]  /*fe80*/  MOV R45, R4 ;  /* 0x00000004002d7202 */ /* 0x000fe40000000f00 */
[----:B------:R-:W-:Y:S02]  /*fe90*/  ISETP.GE.AND P3, PT, R2, R240, PT ;  /* 0x000000f00200720c */ /* 0x000fe40003f66270 */
[----:B------:R-:W-:-:S02]  /*fea0*/  IADD3 R4, R0, 0x38, RZ ;  /* 0x0000003800047810 */ /* 0x000fc40007ffe0ff */
[----:B------:R-:W-:Y:S02]  /*feb0*/  IADD3 R3, R0, 0x39, RZ ;  /* 0x0000003900037810 */ /* 0x000fe40007ffe0ff */
[----:B------:R-:W-:Y:S02]  /*fec0*/  FMNMX.FTZ R0, R13, R5, !PT ;  /* 0x000000050d007209 */ /* 0x000fe40007810000 */
[----:B------:R-:W-:Y:S02]  /*fed0*/  ISETP.LT.OR P3, PT, R2, R236, P3 ;  /* 0x000000ec0200720c */ /* 0x000fe40001f61670 */
[----:B------:R-:W-:Y:S02]  /*fee0*/  FSEL R10, R208, -INF , !P1 ;  /* 0xff800000d00a7808 */ /* 0x000fe40004800000 */
[----:B------:R-:W-:Y:S02]  /*fef0*/  ISETP.GE.AND P1, PT, R4, R240, PT ;  /* 0x000000f00400720c */ /* 0x000fe40003f26270 */
[----:B------:R-:W-:-:S02]  /*ff00*/  FMNMX.FTZ R0, R11, R0, !PT ;  /* 0x000000000b007209 */ /* 0x000fc40007810000 */
[----:B------:R-:W-:Y:S02]  /*ff10*/  FSEL R9, R209, -INF , !P3 ;  /* 0xff800000d1097808 */ /* 0x000fe40005800000 */
[C---:B------:R-:W-:Y:S02]  /*ff20*/  ISETP.GE.AND P3, PT, R3.reuse, R240, PT ;  /* 0x000000f00300720c */ /* 0x040fe40003f66270 */
[----:B------:R-:W-:Y:S02]  /*ff30*/  ISETP.LT.OR P1, PT, R4, R236, P1 ;  /* 0x000000ec0400720c */ /* 0x000fe40000f21670 */
[----:B------:R-:W-:Y:S02]  /*ff40*/  FMNMX.FTZ R0, R10, R0, !PT ;  /* 0x000000000a007209 */ /* 0x000fe40007810000 */
[----:B------:R-:W-:Y:S02]  /*ff50*/  ISETP.LT.OR P3, PT, R3, R236, P3 ;  /* 0x000000ec0300720c */ /* 0x000fe40001f61670 */
[----:B------:R-:W-:-:S02]  /*ff60*/  FSEL R8, R64, -INF , !P1 ;  /* 0xff80000040087808 */ /* 0x000fc40004800000 */
[----:B------:R-:W-:Y:S02]  /*ff70*/  FMNMX.FTZ R0, R9, R0, !PT ;  /* 0x0000000009007209 */ /* 0x000fe40007810000 */
[----:B------:R-:W-:Y:S02]  /*ff80*/  FSEL R7, R65, -INF , !P3 ;  /* 0xff80000041077808 */ /* 0x000fe40005800000 */
[----:B------:R-:W-:Y:S02]  /*ff90*/  FMNMX.FTZ R0, R8, R0, !PT ;  /* 0x0000000008007209 */ /* 0x000fe40007810000 */
[----:B------:R-:W-:Y:S02]  /*ffa0*/  FSEL R204, R244, -INF , !P0 ;  /* 0xff800000f4cc7808 */ /* 0x000fe40004000000 */
[----:B------:R-:W-:Y:S02]  /*ffb0*/  ISETP.GE.AND P0, PT, R4, R239, PT ;  /* 0x000000ef0400720c */ /* 0x000fe40003f06270 */
[----:B------:R-:W-:-:S02]  /*ffc0*/  FSEL R12, R210, -INF , !P2 ;  /* 0xff800000d20c7808 */ /* 0x000fc40005000000 */
[C---:B------:R-:W-:Y:S02]  /*ffd0*/  ISETP.GE.AND P1, PT, R2.reuse, R239, PT ;  /* 0x000000ef0200720c */ /* 0x040fe40003f26270 */
[C---:B------:R-:W-:Y:S02]  /*ffe0*/  ISETP.GE.AND P2, PT, R2.reuse, R238, PT ;  /* 0x000000ee0200720c */ /* 0x040fe40003f46270 */
[----:B------:R-:W-:Y:S02]  /*fff0*/  ISETP.GE.AND P3, PT, R2, R237, PT ;  /* 0x000000ed0200720c */ /* 0x000fe40003f66270 */
[----:B------:R-:W-:Y:S02]  /*10000*/  FMNMX.FTZ R0, R7, R0, !PT ;  /* 0x0000000007007209 */ /* 0x000fe40007810000 */
[-C--:B------:R-:W-:Y:S02]  /*10010*/  ISETP.LT.OR P0, PT, R4, R235.reuse, P0 ;  /* 0x000000eb0400720c */ /* 0x080fe40000701670 */
[----:B------:R-:W-:-:S02]  /*10020*/  ISETP.LT.OR P1, PT, R2, R235, P1 ;  /* 0x000000eb0200720c */ /* 0x000fc40000f21670 */
[C---:B------:R-:W-:Y:S02]  /*10030*/  ISETP.LT.OR P2, PT, R2.reuse, R234, P2 ;  /* 0x000000ea0200720c */ /* 0x040fe40001741670 */
[----:B------:R-:W-:Y:S02]  /*10040*/  ISETP.LT.OR P3, PT, R2, R232, P3 ;  /* 0x000000e80200720c */ /* 0x000fe40001f61670 */
[----:B------:R-:W1:Y:S01]  /*10050*/  SHFL.BFLY PT, R2, R0, 0x2, 0x1f ;  /* 0x0c401f0000027f89 */ /* 0x000e6200000e0000 */
[----:B------:R-:W-:Y:S02]  /*10060*/  FSEL R5, R66, -INF , !P0 ;  /* 0xff80000042057808 */ /* 0x000fe40004000000 */
[----:B------:R-:W-:Y:S02]  /*10070*/  ISETP.GE.AND P0, PT, R3, R239, PT ;  /* 0x000000ef0300720c */ /* 0x000fe40003f06270 */
[----:B------:R-:W-:Y:S02]  /*10080*/  FSEL R6, R211, -INF , !P1 ;  /* 0xff800000d3067808 */ /* 0x000fe40004800000 */
[----:B------:R-:W-:-:S02]  /*10090*/  FSEL R139, R245, -INF , !P2 ;  /* 0xff800000f58b7808 */ /* 0x000fc40005000000 */
[C---:B------:R-:W-:Y:S02]  /*100a0*/  ISETP.GE.AND P1, PT, R4.reuse, R238, PT ;  /* 0x000000ee0400720c */ /* 0x040fe40003f26270 */
[C---:B------:R-:W-:Y:S02]  /*100b0*/  ISETP.GE.AND P2, PT, R4.reuse, R237, PT ;  /* 0x000000ed0400720c */ /* 0x040fe40003f46270 */
[----:B------:R-:W-:Y:S02]  /*100c0*/  ISETP.LT.OR P0, PT, R3, R235, P0 ;  /* 0x000000eb0300720c */ /* 0x000fe40000701670 */
[C---:B------:R-:W-:Y:S02]  /*100d0*/  ISETP.LT.OR P1, PT, R4.reuse, R234, P1 ;  /* 0x000000ea0400720c */ /* 0x040fe40000f21670 */
[----:B------:R-:W-:Y:S02]  /*100e0*/  ISETP.LT.OR P2, PT, R4, R232, P2 ;  /* 0x000000e80400720c */ /* 0x000fe40001741670 */
[----:B------:R-:W-:-:S02]  /*100f0*/  FSEL R4, R67, -INF , !P0 ;  /* 0xff80000043047808 */ /* 0x000fc40004000000 */
[----:B------:R-:W-:Y:S01]  /*10100*/  ISETP.GE.AND P0, PT, R3, R238, PT ;  /* 0x000000ee0300720c */ /* 0x000fe20003f06270 */
[----:B------:R-:W-:-:S03]  /*10110*/  IMAD.MOV.U32 R133, RZ, RZ, R52 ;  /* 0x000000ffff857224 */ /* 0x000fc600078e0034 */
[----:B------:R-:W-:Y:S01]  /*10120*/  ISETP.LT.OR P0, PT, R3, R234, P0 ;  /* 0x000000ea0300720c */ /* 0x000fe20000701670 */
[----:B------:R-:W-:Y:S02]  /*10130*/  IMAD.MOV.U32 R208, RZ, RZ, R53 ;  /* 0x000000ffffd07224 */ /* 0x000fe400078e0035 */
[----:B------:R-:W-:Y:S01]  /*10140*/  IMAD.MOV.U32 R53, RZ, RZ, R63 ;  /* 0x000000ffff357224 */ /* 0x000fe200078e003f */
[----:B------:R-:W-:Y:S01]  /*10150*/  FSEL R63, R249, -INF , !P0 ;  /* 0xff800000f93f7808 */ /* 0x000fe20004000000 */
[----:B------:R-:W-:Y:S02]  /*10160*/  IMAD.MOV.U32 R249, RZ, RZ, R133 ;  /* 0x000000fffff97224 */ /* 0x000fe400078e0085 */
[----:B------:R-:W-:Y:S02]  /*10170*/  IMAD.MOV.U32 R133, RZ, RZ, R137 ;  /* 0x000000ffff857224 */ /* 0x000fe400078e0089 */
[----:B------:R-:W3:Y:S01]  /*10180*/  LDL.LU R137, [R1+0x30] ;  /* 0x0000300001897983 */ /* 0x000ee20000300800 */
[----:B-1----:R-:W-:-:S05]  /*10190*/  FMNMX.FTZ R0, R0, R2, !PT ;  /* 0x0000000200007209 */ /* 0x002fca0007810000 */
[----:B------:R-:W1:Y:S01]  /*101a0*/  SHFL.BFLY PT, R2, R0, 0x1, 0x1f ;  /* 0x0c201f0000027f89 */ /* 0x000e6200000e0000 */
[----:B--2---:R-:W-:-:S04]  /*101b0*/  FMNMX.FTZ R134, R59, R27, !PT ;  /* 0x0000001b3b867209 */ /* 0x004fc80007810000 */
        /* <DEDUP_REMOVED lines=14> */
[----:B------:R-:W-:Y:S02]  /*102a0*/  FMNMX.FTZ R134, R4, R134, !PT ;  /* 0x0000008604867209 */ /* 0x000fe40007810000 */
[----:B-1----:R-:W-:-:S03]  /*102b0*/  FMNMX.FTZ R135, R0, R2, !PT ;  /* 0x0000000200877209 */ /* 0x002fc60007810000 */
[----:B------:R-:W1:Y:S01]  /*102c0*/  SHFL.BFLY PT, R2, R134, 0x2, 0x1f ;  /* 0x0c401f0086027f89 */ /* 0x000e6200000e0000 */
[----:B------:R-:W-:Y:S01]  /*102d0*/  FSEL R138, R248, -INF , !P1 ;  /* 0xff800000f88a7808 */ /* 0x000fe20004800000 */
[C---:B------:R-:W-:Y:S01]  /*102e0*/  FMUL.FTZ R0, R135.reuse, c[0x0][0x23c] ;  /* 0x00008f0087007a20 */ /* 0x040fe20000410000 */
[----:B------:R-:W-:-:S04]  /*102f0*/  FSETP.NEU.FTZ.AND P1, PT, R135, -INF , PT ;  /* 0xff8000008700780b */ /* 0x000fc80003f3d000 */
[----:B------:R-:W-:-:S05]  /*10300*/  FSEL R0, R0, RZ, P1 ;  /* 0x000000ff00007208 */ /* 0x000fca0000800000 */
[--C-:B------:R-:W-:Y:S02]  /*10310*/  FFMA.FTZ R22, R22, c[0x0][0x23c], -R0.reuse ;  /* 0x00008f0016167a23 */ /* 0x100fe40000010800 */
[--C-:B------:R-:W-:Y:S02]  /*10320*/  FFMA.FTZ R33, R33, c[0x0][0x23c], -R0.reuse ;  /* 0x00008f0021217a23 */ /* 0x100fe40000010800 */
[--C-:B------:R-:W-:Y:S02]  /*10330*/  FFMA.FTZ R31, R31, c[0x0][0x23c], -R0.reuse ;  /* 0x00008f001f1f7a23 */ /* 0x100fe40000010800 */
[--C-:B------:R-:W-:Y:S02]  /*10340*/  FFMA.FTZ R29, R29, c[0x0][0x23c], -R0.reuse ;  /* 0x00008f001d1d7a23 */ /* 0x100fe40000010800 */
[--C-:B------:R-:W-:Y:S01]  /*10350*/  FFMA.FTZ R26, R26, c[0x0][0x23c], -R0.reuse ;  /* 0x00008f001a1a7a23 */ /* 0x100fe20000010800 */
[----:B-1----:R-:W-:Y:S01]  /*10360*/  FMNMX.FTZ R134, R134, R2, !PT ;  /* 0x0000000286867209 */ /* 0x002fe20007810000 */
[----:B------:R-:W-:-:S02]  /*10370*/  FFMA.FTZ R24, R24, c[0x0][0x23c], -R0 ;  /* 0x00008f0018187a23 */ /* 0x000fc40000010800 */
[--C-:B------:R-:W-:Y:S02]  /*10380*/  FFMA.FTZ R51, R21, c[0x0][0x23c], -R0.reuse ;  /* 0x00008f0015337a23 */ /* 0x100fe40000010800 */
        /* <DEDUP_REMOVED lines=8> */
[----:B------:R-:W-:Y:S02]  /*10410*/  FFMA.FTZ R47, R7, c[0x0][0x23c], -R0 ;  /* 0x00008f00072f7a23 */ /* 0x000fe40000010800 */
[----:B------:R-:W1:Y:S01]  /*10420*/  SHFL.BFLY PT, R0, R134, 0x1, 0x1f ;  /* 0x0c201f0086007f89 */ /* 0x000e6200000e0000 */
[----:B------:R-:W-:Y:S02]  /*10430*/  FSEL R44, R135, RZ, P1 ;  /* 0x000000ff872c7208 */ /* 0x000fe40000800000 */
[----:B------:R-:W-:-:S04]  /*10440*/  ISETP.GE.AND P1, PT, R3, R237, PT ;  /* 0x000000ed0300720c */ /* 0x000fc80003f26270 */
[----:B------:R-:W-:Y:S02]  /*10450*/  ISETP.LT.OR P1, PT, R3, R232, P1 ;  /* 0x000000e80300720c */ /* 0x000fe40000f21670 */
[----:B-1----:R-:W-:Y:S02]  /*10460*/  FMNMX.FTZ R134, R134, R0, !PT ;  /* 0x0000000086867209 */ /* 0x002fe40007810000 */
[----:B------:R-:W-:-:S04]  /*10470*/  FMNMX.FTZ R0, R46, R36, !PT ;  /* 0x000000242e007209 */ /* 0x000fc80007810000 */
[----:B------:R-:W-:-:S04]  /*10480*/  FMNMX.FTZ R0, R37, R0, !PT ;  /* 0x0000000025007209 */ /* 0x000fc80007810000 */
[----:B------:R-:W-:Y:S01]  /*10490*/  FMNMX.FTZ R0, R39, R0, !PT ;  /* 0x0000000027007209 */ /* 0x000fe20007810000 */
[C---:B------:R-:W-:Y:S01]  /*104a0*/  FMUL.FTZ R2, R134.reuse, c[0x0][0x23c] ;  /* 0x00008f0086027a20 */ /* 0x040fe20000410000 */
[----:B------:R-:W-:Y:S02]  /*104b0*/  FSETP.NEU.FTZ.AND P0, PT, R134, -INF , PT ;  /* 0xff8000008600780b */ /* 0x000fe40003f1d000 */
[----:B------:R-:W-:-:S04]  /*104c0*/  FMNMX.FTZ R0, R40, R0, !PT ;  /* 0x0000000028007209 */ /* 0x000fc80007810000 */
[----:B------:R-:W-:Y:S02]  /*104d0*/  FMNMX.FTZ R3, R243, R0, !PT ;  /* 0x00000000f3037209 */ /* 0x000fe40007810000 */
[----:B------:R-:W-:-:S05]  /*104e0*/  FSEL R0, R2, RZ, P0 ;  /* 0x000000ff02007208 */ /* 0x000fca0000000000 */
[----:B------:R-:W-:Y:S02]  /*104f0*/  FFMA.FTZ R9, R34, c[0x0][0x23c], -R0 ;  /* 0x00008f0022097a23 */ /* 0x000fe40000010800 */
[----:B------:R-:W-:Y:S02]  /*10500*/  IMAD.MOV.U32 R34, RZ, RZ, R60 ;  /* 0x000000ffff227224 */ /* 0x000fe400078e003c */
[----:B------:R-:W2:Y:S01]  /*10510*/  LDL.LU R60, [R1+0x3c] ;  /* 0x00003c00013c7983 */ /* 0x000ea20000300800 */
[--C-:B------:R-:W-:Y:S02]  /*10520*/  FFMA.FTZ R21, R30, c[0x0][0x23c], -R0.reuse ;  /* 0x00008f001e157a23 */ /* 0x100fe40000010800 */
[----:B------:R-:W-:Y:S02]  /*10530*/  FFMA.FTZ R30, R6, c[0x0][0x23c], -R0 ;  /* 0x00008f00061e7a23 */ /* 0x000fe40000010800 */
[----:B------:R-:W-:Y:S02]  /*10540*/  IMAD.MOV.U32 R6, RZ, RZ, R61 ;  /* 0x000000ffff067224 */ /* 0x000fe400078e003d */
[----:B------:R1:W-:Y:S02]  /*10550*/  MUFU.EX2 R61, R33 ;  /* 0x00000021003d7308 */ /* 0x0003e40000000800 */
[----:B-1----:R-:W4:Y:S01]  /*10560*/  LDL.LU R33, [R1+0x40] ;  /* 0x0000400001217983 */ /* 0x002f220000300800 */
[----:B------:R-:W-:Y:S01]  /*10570*/  FADD.FTZ R7, R57, -R44 ;  /* 0x8000002c39077221 */ /* 0x000fe20000010000 */
[----:B------:R-:W-:Y:S01]  /*10580*/  FMNMX.FTZ R3, R242, R3, !PT ;  /* 0x00000003f2037209 */ /* 0x000fe20007810000 */
[----:B------:R-:W-:Y:S01]  /*10590*/  IMAD.MOV.U32 R57, RZ, RZ, R55 ;  /* 0x000000ffff397224 */ /* 0x000fe200078e0037 */
[----:B------:R-:W-:Y:S01]  /*105a0*/  MOV R132, R48 ;  /* 0x0000003000847202 */ /* 0x000fe20000000f00 */
[----:B------:R-:W-:Y:S01]  /*105b0*/  FMUL.FTZ R2, R7, c[0x0][0x23c] ;  /* 0x00008f0007027a20 */ /* 0x000fe20000410000 */
[----:B------:R-:W-:Y:S01]  /*105c0*/  FMNMX.FTZ R3, R50, R3, !PT ;  /* 0x0000000332037209 */ /* 0x000fe20007810000 */
        /* <DEDUP_REMOVED lines=10> */
[--C-:B------:R-:W-:Y:S02]  /*10670*/  FFMA.FTZ R12, R12, c[0x0][0x23c], -R0.reuse ;  /* 0x00008f000c0c7a23 */ /* 0x100fe40000010800 */
[--C-:B------:R-:W-:Y:S02]  /*10680*/  FFMA.FTZ R14, R5, c[0x0][0x23c], -R0.reuse ;  /* 0x00008f00050e7a23 */ /* 0x100fe40000010800 */
[----:B------:R-:W-:Y:S01]  /*10690*/  FFMA.FTZ R13, R4, c[0x0][0x23c], -R0 ;  /* 0x00008f00040d7a23 */ /* 0x000fe20000010800 */
[----:B---3--:R-:W-:-:S02]  /*106a0*/  FMNMX.FTZ R0, R137, R38, !PT ;  /* 0x0000002689007209 */ /* 0x008fc40007810000 */
[----:B------:R-:W-:Y:S02]  /*106b0*/  FMNMX.FTZ R3, R231, R3, !PT ;  /* 0x00000003e7037209 */ /* 0x000fe40007810000 */
[----:B------:R-:W-:Y:S02]  /*106c0*/  FMNMX.FTZ R0, R42, R0, !PT ;  /* 0x000000002a007209 */ /* 0x000fe40007810000 */
[----:B------:R-:W-:Y:S02]  /*106d0*/  FMNMX.FTZ R3, R241, R3, !PT ;  /* 0x00000003f1037209 */ /* 0x000fe40007810000 */
[----:B------:R-:W-:Y:S02]  /*106e0*/  FMNMX.FTZ R0, R41, R0, !PT ;  /* 0x0000000029007209 */ /* 0x000fe40007810000 */
[----:B------:R-:W-:Y:S01]  /*106f0*/  FMNMX.FTZ R3, R207, R3, !PT ;  /* 0x00000003cf037209 */ /* 0x000fe20007810000 */
[----:B------:R-:W1:Y:S01]  /*10700*/  MUFU.EX2 R2, R2 ;  /* 0x0000000200027308 */ /* 0x000e620000000800 */
[----:B------:R-:W-:Y:S01]  /*10710*/  FMNMX.FTZ R0, R43, R0, !PT ;  /* 0x000000002b007209 */ /* 0x000fe20007810000 */
[----:B------:R-:W-:Y:S01]  /*10720*/  IMAD.MOV.U32 R23, RZ, RZ, R132 ;  /* 0x000000ffff177224 */ /* 0x000fe200078e0084 */
[----:B------:R-:W-:-:S02]  /*10730*/  FMNMX.FTZ R3, R206, R3, !PT ;  /* 0x00000003ce037209 */ /* 0x000fc40007810000 */
[----:B------:R-:W-:-:S03]  /*10740*/  FMNMX.FTZ R0, R252, R0, !PT ;  /* 0x00000000fc007209 */ /* 0x000fc60007810000 */
[----:B------:R3:W5:Y:S01]  /*10750*/  MUFU.EX2 R8, R22 ;  /* 0x0000001600087308 */ /* 0x0007620000000800 */
[----:B------:R-:W-:Y:S02]  /*10760*/  FMNMX.FTZ R3, R205, R3, !PT ;  /* 0x00000003cd037209 */ /* 0x000fe40007810000 */
[----:B------:R-:W-:Y:S02]  /*10770*/  FMNMX.FTZ R0, R23, R0, !PT ;  /* 0x0000000017007209 */ /* 0x000fe40007810000 */
[----:B------:R-:W-:Y:S01]  /*10780*/  FMNMX.FTZ R3, R204, R3, !PT ;  /* 0x00000003cc037209 */ /* 0x000fe20007810000 */
[----:B------:R-:W-:-:S03]  /*10790*/  IMAD.MOV.U32 R244, RZ, RZ, R136 ;  /* 0x000000fffff47224 */ /* 0x000fc600078e0088 */
[----:B------:R-:W-:Y:S02]  /*107a0*/  FMNMX.FTZ R3, R139, R3, !PT ;  /* 0x000000038b037209 */ /* 0x000fe40007810000 */
[----:B---3--:R-:W-:-:S04]  /*107b0*/  MOV R22, R57 ;  /* 0x0000003900167202 */ /* 0x008fc80000000f00 */
[----:B------:R-:W-:Y:S01]  /*107c0*/  FMNMX.FTZ R0, R22, R0, !PT ;  /* 0x0000000016007209 */ /* 0x000fe20007810000 */
[----:B-1----:R-:W-:Y:S01]  /*107d0*/  FMUL.FTZ R17, R97, R2 ;  /* 0x0000000261117220 */ /* 0x002fe20000410000 */
[----:B------:R-:W-:Y:S02]  /*107e0*/  MOV R136, R45 ;  /* 0x0000002d00887202 */ /* 0x000fe40000000f00 */
[----:B------:R-:W-:Y:S01]  /*107f0*/  FMNMX.FTZ R0, R53, R0, !PT ;  /* 0x0000000035007209 */ /* 0x000fe20007810000 */
[----:B------:R-:W-:Y:S01]  /*10800*/  IMAD.MOV.U32 R132, RZ, RZ, R56 ;  /* 0x000000ffff847224 */ /* 0x000fe200078e0038 */
[----:B------:R-:W-:Y:S01]  /*10810*/  FMNMX.FTZ R3, R138, R3, !PT ;  /* 0x000000038a037209 */ /* 0x000fe20007810000 */
[-C--:B------:R-:W-:Y:S02]  /*10820*/  FMUL.FTZ R16, R96, R2.reuse ;  /* 0x0000000260107220 */ /* 0x080fe40000410000 */
[-C--:B------:R-:W-:Y:S02]  /*10830*/  FMUL.FTZ R97, R113, R2.reuse ;  /* 0x0000000271617220 */ /* 0x080fe40000410000 */
[----:B-----5:R-:W-:-:S02]  /*10840*/  FFMA.FTZ R208, R208, R2, R8 ;  /* 0x00000002d0d07223 */ /* 0x020fc40000010008 */
        /* <DEDUP_REMOVED lines=25> */
[----:B------:R-:W-:Y:S02]  /*109e0*/  IMAD.MOV.U32 R113, RZ, RZ, R244 ;  /* 0x000000ffff717224 */ /* 0x000fe400078e00f4 */
[-C--:B------:R-:W-:Y:S02]  /*109f0*/  FMUL.FTZ R116, R116, R2.reuse ;  /* 0x0000000274747220 */ /* 0x080fe40000410000 */
[-C--:B------:R-:W-:Y:S02]  /*10a00*/  FMUL.FTZ R117, R117, R2.reuse ;  /* 0x0000000275757220 */ /* 0x080fe40000410000 */
[-C--:B------:R-:W-:Y:S02]  /*10a10*/  FMUL.FTZ R128, R128, R2.reuse ;  /* 0x0000000280807220 */ /* 0x080fe40000410000 */
[----:B------:R-:W-:Y:S01]  /*10a20*/  FMUL.FTZ R129, R129, R2 ;  /* 0x0000000281817220 */ /* 0x000fe20000410000 */
[----:B------:R-:W-:-:S02]  /*10a30*/  FMNMX.FTZ R2, R249, R0, !PT ;  /* 0x00000000f9027209 */ /* 0x000fc40007810000 */
[----:B------:R-:W-:Y:S02]  /*10a40*/  FMNMX.FTZ R0, R63, R3, !PT ;  /* 0x000000033f007209 */ /* 0x000fe40007810000 */
[----:B------:R-:W-:Y:S02]  /*10a50*/  FSEL R245, R133, -INF , !P6 ;  /* 0xff80000085f57808 */ /* 0x000fe40007000000 */
[----:B------:R-:W-:Y:S01]  /*10a60*/  FMNMX.FTZ R2, R113, R2, !PT ;  /* 0x0000000271027209 */ /* 0x000fe20007810000 */
[----:B------:R-:W1:Y:S01]  /*10a70*/  SHFL.BFLY PT, R4, R0, 0x2, 0x1f ;  /* 0x0c401f0000047f89 */ /* 0x000e6200000e0000 */
[----:B------:R-:W-:Y:S02]  /*10a80*/  FSEL R84, R132, -INF , !P5 ;  /* 0xff80000084547808 */ /* 0x000fe40006800000 */
[----:B------:R-:W-:Y:S02]  /*10a90*/  FMNMX.FTZ R2, R245, R2, !PT ;  /* 0x00000002f5027209 */ /* 0x000fe40007810000 */
[----:B------:R-:W-:-:S02]  /*10aa0*/  FSEL R246, R246, -INF , !P4 ;  /* 0xff800000f6f67808 */ /* 0x000fc40006000000 */
[----:B------:R-:W-:Y:S02]  /*10ab0*/  FMNMX.FTZ R2, R84, R2, !PT ;  /* 0x0000000254027209 */ /* 0x000fe40007810000 */
[----:B------:R-:W-:Y:S02]  /*10ac0*/  FSEL R3, R250, -INF , !P2 ;  /* 0xff800000fa037808 */ /* 0x000fe40005000000 */
[----:B------:R-:W-:Y:S02]  /*10ad0*/  FSEL R247, R247, -INF , !P3 ;  /* 0xff800000f7f77808 */ /* 0x000fe40005800000 */
[----:B------:R-:W-:Y:S02]  /*10ae0*/  FMNMX.FTZ R2, R246, R2, !PT ;  /* 0x00000002f6027209 */ /* 0x000fe40007810000 */
[----:B------:R-:W-:Y:S01]  /*10af0*/  FSEL R28, R251, -INF , !P1 ;  /* 0xff800000fb1c7808 */ /* 0x000fe20004800000 */
[----:B------:R-:W-:Y:S01]  /*10b00*/  IMAD.MOV.U32 R251, RZ, RZ, R3 ;  /* 0x000000fffffb7224 */ /* 0x000fe200078e0003 */
[----:B------:R-:W-:-:S04]  /*10b10*/  FMNMX.FTZ R2, R247, R2, !PT ;  /* 0x00000002f7027209 */ /* 0x000fc80007810000 */
[----:B------:R-:W-:-:S04]  /*10b20*/  FMNMX.FTZ R3, R251, R2, !PT ;  /* 0x00000002fb037209 */ /* 0x000fc80007810000 */
[----:B------:R-:W-:Y:S02]  /*10b30*/  FMNMX.FTZ R3, R28, R3, !PT ;  /* 0x000000031c037209 */ /* 0x000fe40007810000 */
[----:B-1----:R-:W-:-:S03]  /*10b40*/  FMNMX.FTZ R2, R0, R4, !PT ;  /* 0x0000000400027209 */ /* 0x002fc60007810000 */
[----:B------:R-:W1:Y:S04]  /*10b50*/  SHFL.BFLY PT, R4, R3, 0x2, 0x1f ;  /* 0x0c401f0003047f89 */ /* 0x000e6800000e0000 */
[----:B------:R-:W3:Y:S01]  /*10b60*/  SHFL.BFLY PT, R5, R2, 0x1, 0x1f ;  /* 0x0c201f0002057f89 */ /* 0x000ee200000e0000 */
[----:B------:R-:W-:-:S05]  /*10b70*/  FSEL R0, R134, RZ, P0 ;  /* 0x000000ff86007208 */ /* 0x000fca0000000000 */
[----:B------:R-:W-:-:S04]  /*10b80*/  FADD.FTZ R0, R59, -R0 ;  /* 0x800000003b007221 */ /* 0x000fc80000010000 */
[----:B------:R-:W-:Y:S01]  /*10b90*/  FMUL.FTZ R0, R0, c[0x0][0x23c] ;  /* 0x00008f0000007a20 */ /* 0x000fe20000410000 */
[----:B------:R-:W-:Y:S01]  /*10ba0*/  MUFU.EX2 R7, R7 ;  /* 0x0000000700077308 */ /* 0x000fe20000000800 */
[----:B-1----:R-:W-:-:S07]  /*10bb0*/  FMNMX.FTZ R3, R3, R4, !PT ;  /* 0x0000000403037209 */ /* 0x002fce0007810000 */
[----:B------:R-:W1:Y:S01]  /*10bc0*/  MUFU.EX2 R0, R0 ;  /* 0x0000000000007308 */ /* 0x000e620000000800 */
[----:B---3--:R-:W-:Y:S02]  /*10bd0*/  FMNMX.FTZ R133, R2, R5, !PT ;  /* 0x0000000502857209 */ /* 0x008fe40007810000 */
[----:B------:R-:W3:Y:S01]  /*10be0*/  SHFL.BFLY PT, R2, R3, 0x1, 0x1f ;  /* 0x0c201f0003027f89 */ /* 0x000ee200000e0000 */
[----:B------:R-:W-:Y:S01]  /*10bf0*/  IMAD.MOV.U32 R32, RZ, RZ, R58 ;  /* 0x000000ffff207224 */ /* 0x000fe200078e003a */
[----:B------:R-:W-:Y:S01]  /*10c00*/  MOV R35, R47 ;  /* 0x0000002f00237202 */ /* 0x000fe20000000f00 */
[----:B------:R-:W-:Y:S01]  /*10c10*/  IMAD.MOV.U32 R140, RZ, RZ, R46 ;  /* 0x000000ffff8c7224 */ /* 0x000fe200078e002e */
[----:B------:R-:W-:Y:S01]  /*10c20*/  FSETP.NEU.FTZ.AND P0, PT, R133, -INF , PT ;  /* 0xff8000008500780b */ /* 0x000fe20003f1d000 */
[-C--:B-1----:R-:W-:Y:S02]  /*10c30*/  FMUL.FTZ R18, R98, R0.reuse ;  /* 0x0000000062127220 */ /* 0x082fe40000410000 */
        /* <DEDUP_REMOVED lines=31> */
[----:B--2---:R-:W-:Y:S02]  /*10e30*/  FFMA.FTZ R112, R60, R0, R7 ;  /* 0x000000003c707223 */ /* 0x004fe40000010007 */
[----:B------:R-:W-:Y:S01]  /*10e40*/  FMUL.FTZ R0, R133, c[0x0][0x23c] ;  /* 0x00008f0085007a20 */ /* 0x000fe20000410000 */
[----:B---3--:R-:W-:-:S04]  /*10e50*/  FMNMX.FTZ R132, R3, R2, !PT ;  /* 0x0000000203847209 */ /* 0x008fc80007810000 */
[----:B------:R-:W-:Y:S02]  /*10e60*/  FSEL R0, R0, RZ, P0 ;  /* 0x000000ff00007208 */ /* 0x000fe40000000000 */
[----:B------:R-:W-:Y:S02]  /*10e70*/  FSEL R3, R133, RZ, P0 ;  /* 0x000000ff85037208 */ /* 0x000fe40000000000 */
[----:B------:R-:W-:Y:S01]  /*10e80*/  FSETP.NEU.FTZ.AND P0, PT, R132, -INF , PT ;  /* 0xff8000008400780b */ /* 0x000fe20003f1d000 */
[----:B------:R-:W-:Y:S02]  /*10e90*/  FFMA.FTZ R2, R36, c[0x0][0x23c], -R0 ;  /* 0x00008f0024027a23 */ /* 0x000fe40000010800 */
[----:B------:R-:W-:Y:S01]  /*10ea0*/  FADD.FTZ R5, R140, -R3 ;  /* 0x800000038c057221 */ /* 0x000fe20000010000 */
[----:B------:R-:W-:Y:S01]  /*10eb0*/  FSEL R3, R132, RZ, P0 ;  /* 0x000000ff84037208 */ /* 0x000fe20000000000 */
[----:B------:R1:W-:Y:S01]  /*10ec0*/  MUFU.EX2 R4, R2 ;  /* 0x0000000200047308 */ /* 0x0003e20000000800 */
[----:B------:R-:W-:Y:S01]  /*10ed0*/  IMAD.MOV.U32 R250, RZ, RZ, R6 ;  /* 0x000000fffffa7224 */ /* 0x000fe200078e0006 */
[----:B------:R-:W-:-:S02]  /*10ee0*/  MOV R81, R27 ;  /* 0x0000001b00517202 */ /* 0x000fc40000000f00 */
[----:B------:R-:W-:Y:S02]  /*10ef0*/  FADD.FTZ R6, R137, -R3 ;  /* 0x8000000389067221 */ /* 0x000fe40000010000 */
[--C-:B------:R-:W-:Y:S02]  /*10f00*/  FFMA.FTZ R3, R39, c[0x0][0x23c], -R0.reuse ;  /* 0x00008f0027037a23 */ /* 0x100fe40000010800 */
[----:B-1----:R-:W-:-:S04]  /*10f10*/  FFMA.FTZ R2, R37, c[0x0][0x23c], -R0 ;  /* 0x00008f0025027a23 */ /* 0x002fc80000010800 */
[----:B------:R1:W-:Y:S01]  /*10f20*/  MUFU.EX2 R27, R2 ;  /* 0x00000002001b7308 */ /* 0x0003e20000000800 */
[----:B------:R-:W-:-:S07]  /*10f30*/  MOV R15, R49 ;  /* 0x00000031000f7202 */ /* 0x000fce0000000f00 */
[----:B------:R2:W-:Y:S01]  /*10f40*/  MUFU.EX2 R141, R3 ;  /* 0x00000003008d7308 */ /* 0x0005e20000000800 */
[----:B-1----:R-:W-:-:S05]  /*10f50*/  FMUL.FTZ R2, R132, c[0x0][0x23c] ;  /* 0x00008f0084027a20 */ /* 0x002fca0000410000 */
[----:B------:R-:W-:Y:S01]  /*10f60*/  FSEL R2, R2, RZ, P0 ;  /* 0x000000ff02027208 */ /* 0x000fe20000000000 */
[----:B--2---:R-:W-:Y:S02]  /*10f70*/  FFMA.FTZ R3, R40, c[0x0][0x23c], -R0 ;  /* 0x00008f0028037a23 */ /* 0x004fe40000010800 */
[----:B------:R-:W-:Y:S02]  /*10f80*/  IMAD.MOV.U32 R85, RZ, RZ, R15 ;  /* 0x000000ffff557224 */ /* 0x000fe400078e000f */
[----:B------:R1:W-:Y:S01]  /*10f90*/  MUFU.EX2 R142, R3 ;  /* 0x00000003008e7308 */ /* 0x0003e20000000800 */
[----:B------:R-:W-:Y:S01]  /*10fa0*/  IMAD.MOV.U32 R15, RZ, RZ, R248 ;  /* 0x000000ffff0f7224 */ /* 0x000fe200078e00f8 */
[----:B------:R-:W-:Y:S01]  /*10fb0*/  MOV R248, R136 ;  /* 0x0000008800f87202 */ /* 0x000fe20000000f00 */
[----:B-1----:R-:W-:-:S05]  /*10fc0*/  FFMA.FTZ R3, R38, c[0x0][0x23c], -R2 ;  /* 0x00008f0026037a23 */ /* 0x002fca0000010802 */
[----:B------:R1:W-:Y:S01]  /*10fd0*/  MUFU.EX2 R136, R3 ;  /* 0x0000000300887308 */ /* 0x0003e20000000800 */
[----:B------:R-:W-:Y:S02]  /*10fe0*/  IMAD.MOV.U32 R25, RZ, RZ, R62 ;  /* 0x000000ffff197224 */ /* 0x000fe400078e003e */
[----:B------:R-:W-:Y:S02]  /*10ff0*/  IMAD.MOV.U32 R114, RZ, RZ, R15 ;  /* 0x000000ffff727224 */ /* 0x000fe400078e000f */
[----:B-1----:R-:W-:Y:S02]  /*11000*/  FMUL.FTZ R3, R5, c[0x0][0x23c] ;  /* 0x00008f0005037a20 */ /* 0x002fe40000410000 */
[----:B------:R-:W-:-:S04]  /*11010*/  FFMA.FTZ R5, R42, c[0x0][0x23c], -R2 ;  /* 0x00008f002a057a23 */ /* 0x000fc80000010802 */
[----:B------:R1:W-:Y:S08]  /*11020*/  MUFU.EX2 R137, R5 ;  /* 0x0000000500897308 */ /* 0x0003f00000000800 */
[----:B------:R2:W-:Y:S01]  /*11030*/  MUFU.EX2 R62, R31 ;  /* 0x0000001f003e7308 */ /* 0x0005e20000000800 */
[----:B-1----:R-:W-:-:S07]  /*11040*/  FFMA.FTZ R5, R41, c[0x0][0x23c], -R2 ;  /* 0x00008f0029057a23 */ /* 0x002fce0000010802 */
[----:B------:R1:W-:Y:S08]  /*11050*/  MUFU.EX2 R244, R29 ;  /* 0x0000001d00f47308 */ /* 0x0003f00000000800 */
[----:B------:R3:W-:Y:S01]  /*11060*/  MUFU.EX2 R140, R5 ;  /* 0x00000005008c7308 */ /* 0x0007e20000000800 */
[----:B--2---:R-:W-:Y:S01]  /*11070*/  MOV R31, R14 ;  /* 0x0000000e001f7202 */ /* 0x004fe20000000f00 */
[----:B-1----:R-:W-:-:S06]  /*11080*/  IMAD.MOV.U32 R29, RZ, RZ, R13 ;  /* 0x000000ffff1d7224 */ /* 0x002fcc00078e000d */
[----:B------:R-:W4:Y:S01]  /*11090*/  MUFU.EX2 R3, R3 ;  /* 0x0000000300037308 */ /* 0x000f220000000800 */
[----:B---3--:R-:W-:Y:S02]  /*110a0*/  FFMA.FTZ R5, R43, c[0x0][0x23c], -R2 ;  /* 0x00008f002b057a23 */ /* 0x008fe40000010802 */
[----:B------:R-:W-:Y:S02]  /*110b0*/  IMAD.MOV.U32 R43, RZ, RZ, R12 ;  /* 0x000000ffff2b7224 */ /* 0x000fe400078e000c */
[----:B------:R-:W1:Y:S01]  /*110c0*/  LDSM.16.MT88.4 R12, [R213+0xc000] ;  /* 0x00c00000d50c783b */ /* 0x000e620000004200 */
[----:B------:R-:W-:Y:S02]  /*110d0*/  FMUL.FTZ R6, R6, c[0x0][0x23c] ;  /* 0x00008f0006067a20 */ /* 0x000fe40000410000 */
[----:B------:R-:W2:Y:S01]  /*110e0*/  MUFU.EX2 R49, R10 ;  /* 0x0000000a00317308 */ /* 0x000ea20000000800 */
[----:B------:R-:W-:Y:S02]  /*110f0*/  IMAD.MOV.U32 R80, RZ, RZ, R20 ;  /* 0x000000ffff507224 */ /* 0x000fe400078e0014 */
[----:B----4-:R-:W-:-:S02]  /*11100*/  FFMA.FTZ R36, R33, R3, R4 ;  /* 0x0000000321247223 */ /* 0x010fc40000010004 */
[-C--:B------:R-:W-:Y:S02]  /*11110*/  FMUL.FTZ R172, R172, R3.reuse ;  /* 0x00000003acac7220 */ /* 0x080fe40000410000 */
[-C--:B------:R-:W-:Y:S01]  /*11120*/  FMUL.FTZ R173, R173, R3.reuse ;  /* 0x00000003adad7220 */ /* 0x080fe20000410000 */
[----:B------:R2:W-:Y:S01]  /*11130*/  MUFU.EX2 R60, R9 ;  /* 0x00000009003c7308 */ /* 0x0005e20000000800 */
        /* <DEDUP_REMOVED lines=8> */
[-C--:B------:R-:W-:Y:S01]  /*111c0*/  FMUL.FTZ R185, R185, R3.reuse ;  /* 0x00000003b9b97220 */ /* 0x080fe20000410000 */
[----:B------:R-:W3:Y:S01]  /*111d0*/  MUFU.EX2 R20, R6 ;  /* 0x0000000600147308 */ /* 0x000ee20000000800 */
        /* <DEDUP_REMOVED lines=21> */
[----:B------:R-:W-:Y:S02]  /*11330*/  FMUL.FTZ R125, R125, R3 ;  /* 0x000000037d7d7220 */ /* 0x000fe40000410000 */
[----:B------:R4:W5:Y:S01]  /*11340*/  MUFU.EX2 R3, R5 ;  /* 0x0000000500037308 */ /* 0x0009620000000800 */
[----:B--2---:R-:W-:Y:S01]  /*11350*/  F2FP.BF16.PACK_AB R9, R49, R7 ;  /* 0x000000073109723e */ /* 0x004fe200000010ff */
[----:B---3--:R-:W-:Y:S01]  /*11360*/  FMUL.FTZ R174, R174, R20 ;  /* 0x00000014aeae7220 */ /* 0x008fe20000410000 */
[----:B------:R-:W-:Y:S01]  /*11370*/  F2FP.BF16.PACK_AB R8, R61, R8 ;  /* 0x000000083d08723e */ /* 0x000fe200000010ff */
[----:B------:R-:W-:Y:S01]  /*11380*/  FMUL.FTZ R175, R175, R20 ;  /* 0x00000014afaf7220 */ /* 0x000fe20000410000 */
[----:B------:R-:W-:Y:S01]  /*11390*/  F2FP.BF16.PACK_AB R4, R27, R4 ;  /* 0x000000041b04723e */ /* 0x000fe200000010ff */
[----:B------:R-:W-:Y:S01]  /*113a0*/  FMUL.FTZ R182, R182, R20 ;  /* 0x00000014b6b67220 */ /* 0x000fe20000410000 */
[----:B------:R-:W-:Y:S01]  /*113b0*/  F2FP.BF16.PACK_AB R10, R244, R62 ;  /* 0x0000003ef40a723e */ /* 0x000fe200000010ff */
[----:B------:R-:W-:Y:S01]  /*113c0*/  FMUL.FTZ R183, R183, R20 ;  /* 0x00000014b7b77220 */ /* 0x000fe20000410000 */
[----:B------:R-:W-:-:S02]  /*113d0*/  F2FP.BF16.PACK_AB R11, R143, R60 ;  /* 0x0000003c8f0b723e */ /* 0x000fc400000010ff */
[----:B------:R-:W-:Y:S02]  /*113e0*/  F2FP.BF16.PACK_AB R6, R142, R141 ;  /* 0x0000008d8e06723e */ /* 0x000fe400000010ff */
[----:B----4-:R-:W-:Y:S02]  /*113f0*/  F2FP.BF16.PACK_AB R5, R137, R136 ;  /* 0x000000888905723e */ /* 0x010fe400000010ff */
[----:B-----5:R-:W-:Y:S01]  /*11400*/  F2FP.BF16.PACK_AB R7, R3, R140 ;  /* 0x0000008c0307723e */ /* 0x020fe200000010ff */
[-C--:B-1----:R-:W-:Y:S08]  /*11410*/  HMMA.16816.F32.BF16 R168, R8, R12.reuse, R168 ;  /* 0x0000000c08a8723c */ /* 0x082ff000000418a8 */
[C---:B------:R-:W-:Y:S08]  /*11420*/  HMMA.16816.F32.BF16 R172, R4.reuse, R12, R172 ;  /* 0x0000000c04ac723c */ /* 0x040ff000000418ac */
[-C--:B------:R-:W-:Y:S08]  /*11430*/  HMMA.16816.F32.BF16 R180, R4, R14.reuse, R180 ;  /* 0x0000000e04b4723c */ /* 0x080ff000000418b4 */
[----:B------:R-:W-:Y:S01]  /*11440*/  HMMA.16816.F32.BF16 R164, R8, R14, R164 ;  /* 0x0000000e08a4723c */ /* 0x000fe200000418a4 */
[----:B------:R-:W1:Y:S01]  /*11450*/  LDSM.16.MT88.4 R12, [R214+0xc000] ;  /* 0x00c00000d60c783b */ /* 0x000e620000004200 */
[----:B------:R-:W-:-:S02]  /*11460*/  FMUL.FTZ R178, R178, R20 ;  /* 0x00000014b2b27220 */ /* 0x000fc40000410000 */
[-C--:B------:R-:W-:Y:S02]  /*11470*/  FMUL.FTZ R179, R179, R20.reuse ;  /* 0x00000014b3b37220 */ /* 0x080fe40000410000 */
[-C--:B------:R-:W-:Y:S02]  /*11480*/  FMUL.FTZ R190, R190, R20.reuse ;  /* 0x00000014bebe7220 */ /* 0x080fe40000410000 */
[-C--:B------:R-:W-:Y:S01]  /*11490*/  FMUL.FTZ R191, R191, R20.reuse ;  /* 0x00000014bfbf7220 */ /* 0x080fe20000410000 */
        /* <DEDUP_REMOVED lines=8> */
[----:B------:R-:W-:Y:S01]  /*11520*/  FMUL.FTZ R199, R199, R20 ;  /* 0x00000014c7c77220 */ /* 0x000fe20000410000 */
[----:B------:R-:W-:Y:S01]  /*11530*/  MOV R115, R80 ;  /* 0x0000005000737202 */ /* 0x000fe20000000f00 */
[----:B------:R-:W-:Y:S01]  /*11540*/  IMAD.MOV.U32 R42, RZ, RZ, R81 ;  /* 0x000000ffff2a7224 */ /* 0x000fe200078e0051 */
        /* <DEDUP_REMOVED lines=9> */
[----:B------:R-:W-:Y:S01]  /*115e0*/  MOV R40, R85 ;  /* 0x0000005500287202 */ /* 0x000fe20000000f00 */
[----:B------:R-:W-:Y:S02]  /*115f0*/  IMAD.MOV.U32 R38, RZ, RZ, R84 ;  /* 0x000000ffff267224 */ /* 0x000fe400078e0054 */
        /* <DEDUP_REMOVED lines=26> */
[----:B------:R-:W-:Y:S02]  /*117a0*/  FMUL.FTZ R111, R111, R20 ;  /* 0x000000146f6f7220 */ /* 0x000fe40000410000 */
[----:B------:R-:W-:Y:S02]  /*117b0*/  IMAD.MOV.U32 R37, RZ, RZ, R251 ;  /* 0x000000ffff257224 */ /* 0x000fe400078e00fb */
[----:B------:R-:W-:Y:S01]  /*117c0*/  IMAD.MOV.U32 R39, RZ, RZ, R250 ;  /* 0x000000ffff277224 */ /* 0x000fe200078e00fa */
[----:B------:R-:W-:Y:S01]  /*117d0*/  MOV R250, R34 ;  /* 0x0000002200fa7202 */ /* 0x000fe20000000f00 */
[----:B------:R-:W-:-:S02]  /*117e0*/  IMAD.MOV.U32 R251, RZ, RZ, R32 ;  /* 0x000000fffffb7224 */ /* 0x000fc400078e0020 */
[----:B------:R-:W-:Y:S02]  /*117f0*/  IMAD.MOV.U32 R41, RZ, RZ, R35 ;  /* 0x000000ffff297224 */ /* 0x000fe400078e0023 */
[-C--:B-1----:R-:W-:Y:S08]  /*11800*/  HMMA.16816.F32.BF16 R32, R8, R12.reuse, R100 ;  /* 0x0000000c0820723c */ /* 0x082ff00000041864 */
[C---:B------:R-:W-:Y:S08]  /*11810*/  HMMA.16816.F32.BF16 R104, R4.reuse, R12, R104 ;  /* 0x0000000c0468723c */ /* 0x040ff00000041868 */
[-C--:B------:R-:W-:Y:S08]  /*11820*/  HMMA.16816.F32.BF16 R108, R4, R14.reuse, R108 ;  /* 0x0000000e046c723c */ /* 0x080ff0000004186c */
[----:B------:R-:W-:Y:S01]  /*11830*/  HMMA.16816.F32.BF16 R96, R8, R14, R96 ;  /* 0x0000000e0860723c */ /* 0x000fe20000041860 */
[----:B------:R-:W1:Y:S01]  /*11840*/  LDSM.16.MT88.4 R12, [R215+0xe000] ;  /* 0x00e00000d70c783b */ /* 0x000e620000004200 */
[----:B------:R-:W-:-:S02]  /*11850*/  IMAD.MOV.U32 R145, RZ, RZ, R40 ;  /* 0x000000ffff917224 */ /* 0x000fc400078e0028 */
[-C--:B------:R-:W-:Y:S02]  /*11860*/  FMUL.FTZ R122, R122, R20.reuse ;  /* 0x000000147a7a7220 */ /* 0x080fe40000410000 */
[-C--:B------:R-:W-:Y:S02]  /*11870*/  FMUL.FTZ R123, R123, R20.reuse ;  /* 0x000000147b7b7220 */ /* 0x080fe40000410000 */
[-C--:B------:R-:W-:Y:S02]  /*11880*/  FMUL.FTZ R126, R126, R20.reuse ;  /* 0x000000147e7e7220 */ /* 0x080fe40000410000 */
[----:B------:R-:W-:Y:S02]  /*11890*/  FMUL.FTZ R127, R127, R20 ;  /* 0x000000147f7f7220 */ /* 0x000fe40000410000 */
[----:B------:R-:W-:Y:S02]  /*118a0*/  IMAD.MOV.U32 R144, RZ, RZ, R41 ;  /* 0x000000ffff907224 */ /* 0x000fe400078e0029 */
[----:B------:R-:W-:Y:S01]  /*118b0*/  IMAD.MOV.U32 R41, RZ, RZ, R22 ;  /* 0x000000ffff297224 */ /* 0x000fe200078e0016 */
[----:B-1----:R-:W-:Y:S07]  /*118c0*/  HMMA.16816.F32.BF16 R100, R8, R12, R116 ;  /* 0x0000000c0864723c */ /* 0x002fee0000041874 */
[----:B------:R-:W-:-:S02]  /*118d0*/  IMAD.MOV.U32 R117, RZ, RZ, R3 ;  /* 0x000000ffff757224 */ /* 0x000fc400078e0003 */
[----:B------:R-:W-:-:S04]  /*118e0*/  FFMA.FTZ R3, R243, c[0x0][0x23c], -R0 ;  /* 0x00008f00f3037a23 */ /* 0x000fc80000010800 */
[----:B------:R1:W-:Y:S01]  /*118f0*/  MUFU.EX2 R40, R3 ;  /* 0x0000000300287308 */ /* 0x0003e20000000800 */
[----:B------:R-:W-:Y:S01]  /*11900*/  MOV R119, R42 ;  /* 0x0000002a00777202 */ /* 0x000fe20000000f00 */
[----:B------:R-:W-:Y:S01]  /*11910*/  HMMA.16816.F32.BF16 R120, R4, R12, R120 ;  /* 0x0000000c0478723c */ /* 0x000fe20000041878 */
[----:B------:R-:W-:Y:S01]  /*11920*/  MOV R116, R29 ;  /* 0x0000001d00747202 */ /* 0x000fe20000000f00 */
[----:B-1----:R-:W-:-:S04]  /*11930*/  FFMA.FTZ R3, R242, c[0x0][0x23c], -R0 ;  /* 0x00008f00f2037a23 */ /* 0x002fc80000010800 */
[----:B------:R1:W-:Y:S02]  /*11940*/  MUFU.EX2 R42, R3 ;  /* 0x00000003002a7308 */ /* 0x0003e40000000800 */
[----:B------:R-:W-:Y:S07]  /*11950*/  HMMA.16816.F32.BF16 R124, R4, R14, R124 ;  /* 0x0000000e047c723c */ /* 0x000fee000004187c */
[----:B------:R-:W-:Y:S01]  /*11960*/  IMAD.MOV.U32 R7, RZ, RZ, R31 ;  /* 0x000000ffff077224 */ /* 0x000fe200078e001f */
[----:B------:R-:W-:Y:S01]  /*11970*/  MOV R5, R30 ;  /* 0x0000001e00057202 */ /* 0x000fe20000000f00 */
[----:B------:R-:W-:-:S02]  /*11980*/  IMAD.MOV.U32 R6, RZ, RZ, R28 ;  /* 0x000000ffff067224 */ /* 0x000fc400078e001c */
[----:B-1----:R-:W-:Y:S01]  /*11990*/  FFMA.FTZ R3, R50, c[0x0][0x23c], -R0 ;  /* 0x00008f0032037a23 */ /* 0x002fe20000010800 */
[----:B------:R-:W-:Y:S01]  /*119a0*/  HMMA.16816.F32.BF16 R28, R8, R14, R128 ;  /* 0x0000000e081c723c */ /* 0x000fe20000041880 */
[----:B------:R-:W1:Y:S02]  /*119b0*/  LDSM.16.MT88.4 R12, [R213+0xc800] ;  /* 0x00c80000d50c783b */ /* 0x000e640000004200 */
[----:B------:R2:W-:Y:S04]  /*119c0*/  MUFU.EX2 R50, R3 ;  /* 0x0000000300327308 */ /* 0x0005e80000000800 */
[----:B------:R-:W-:Y:S01]  /*119d0*/  MOV R130, R53 ;  /* 0x0000003500827202 */ /* 0x000fe20000000f00 */
[----:B------:R-:W-:Y:S02]  /*119e0*/  IMAD.MOV.U32 R118, RZ, RZ, R38 ;  /* 0x000000ffff767224 */ /* 0x000fe400078e0026 */
[----:B------:R-:W-:-:S02]  /*119f0*/  IMAD.MOV.U32 R131, RZ, RZ, R43 ;  /* 0x000000ffff837224 */ /* 0x000fc400078e002b */
[----:B--2---:R-:W-:-:S04]  /*11a00*/  FFMA.FTZ R3, R231, c[0x0][0x23c], -R0 ;  /* 0x00008f00e7037a23 */ /* 0x004fc80000010800 */
[----:B------:R2:W-:Y:S01]  /*11a10*/  MUFU.EX2 R53, R3 ;  /* 0x0000000300357308 */ /* 0x0005e20000000800 */
[----:B------:R-:W-:Y:S02]  /*11a20*/  IMAD.MOV.U32 R147, RZ, RZ, R25 ;  /* 0x000000ffff937224 */ /* 0x000fe400078e0019 */
[--C-:B------:R-:W-:Y:S02]  /*11a30*/  FFMA.FTZ R25, R241, c[0x0][0x23c], -R0.reuse ;  /* 0x00008f00f1197a23 */ /* 0x100fe40000010800 */
[--C-:B------:R-:W-:Y:S02]  /*11a40*/  FFMA.FTZ R150, R204, c[0x0][0x23c], -R0.reuse ;  /* 0x00008f00cc967a23 */ /* 0x100fe40000010800 */
[--C-:B------:R-:W-:Y:S01]  /*11a50*/  FFMA.FTZ R149, R139, c[0x0][0x23c], -R0.reuse ;  /* 0x00008f008b957a23 */ /* 0x100fe20000010800 */
[----:B------:R3:W-:Y:S01]  /*11a60*/  MUFU.EX2 R22, R26 ;  /* 0x0000001a00167308 */ /* 0x0007e20000000800 */
[----:B------:R-:W-:Y:S02]  /*11a70*/  FFMA.FTZ R148, R138, c[0x0][0x23c], -R0 ;  /* 0x00008f008a947a23 */ /* 0x000fe40000010800 */
[----:B--2---:R-:W-:-:S05]  /*11a80*/  FFMA.FTZ R3, R252, c[0x0][0x23c], -R2 ;  /* 0x00008f00fc037a23 */ /* 0x004fca0000010802 */
[----:B------:R2:W4:Y:S01]  /*11a90*/  MUFU.EX2 R43, R24 ;  /* 0x00000018002b7308 */ /* 0x0005220000000800 */
[----:B------:R-:W-:-:S07]  /*11aa0*/  FFMA.FTZ R151, R63, c[0x0][0x23c], -R0 ;  /* 0x00008f003f977a23 */ /* 0x000fce0000010800 */
[----:B------:R5:W-:Y:S01]  /*11ab0*/  MUFU.EX2 R38, R3 ;  /* 0x0000000300267308 */ /* 0x000be20000000800 */
[--C-:B---3--:R-:W-:Y:S02]  /*11ac0*/  FFMA.FTZ R26, R205, c[0x0][0x23c], -R0.reuse ;  /* 0x00008f00cd1a7a23 */ /* 0x108fe40000010800 */
[----:B--2---:R-:W-:Y:S02]  /*11ad0*/  FFMA.FTZ R24, R207, c[0x0][0x23c], -R0 ;  /* 0x00008f00cf187a23 */ /* 0x004fe40000010800 */
[----:B-----5:R-:W-:Y:S02]  /*11ae0*/  FFMA.FTZ R3, R23, c[0x0][0x23c], -R2 ;  /* 0x00008f0017037a23 */ /* 0x020fe40000010802 */
[----:B------:R-:W-:Y:S02]  /*11af0*/  FFMA.FTZ R23, R206, c[0x0][0x23c], -R0 ;  /* 0x00008f00ce177a23 */ /* 0x000fe40000010800 */
[----:B------:R-:W-:Y:S01]  /*11b00*/  FFMA.FTZ R0, R41, c[0x0][0x23c], -R2 ;  /* 0x00008f0029007a23 */ /* 0x000fe20000010802 */
[----:B------:R-:W-:-:S03]  /*11b10*/  MOV R146, R39 ;  /* 0x0000002700927202 */ /* 0x000fc60000000f00 */
[----:B------:R2:W-:Y:S08]  /*11b20*/  MUFU.EX2 R41, R0 ;  /* 0x0000000000297308 */ /* 0x0005f00000000800 */
[----:B------:R3:W-:Y:S01]  /*11b30*/  MUFU.EX2 R39, R3 ;  /* 0x0000000300277308 */ /* 0x0007e20000000800 */
[----:B--2---:R-:W-:-:S07]  /*11b40*/  FFMA.FTZ R0, R130, c[0x0][0x23c], -R2 ;  /* 0x00008f0082007a23 */ /* 0x004fce0000010802 */
[----:B------:R-:W-:Y:S01]  /*11b50*/  MUFU.EX2 R51, R51 ;  /* 0x0000003300337308 */ /* 0x000fe20000000800 */
[----:B---3--:R-:W-:-:S07]  /*11b60*/  FADD.FTZ R3, R49, R112 ;  /* 0x0000007031037221 */ /* 0x008fce0000010000 */
[----:B------:R-:W-:Y:S08]  /*11b70*/  MUFU.EX2 R54, R54 ;  /* 0x0000003600367308 */ /* 0x000ff00000000800 */
[----:B------:R-:W-:Y:S08]  /*11b80*/  MUFU.EX2 R21, R21 ;  /* 0x0000001500157308 */ /* 0x000ff00000000800 */
[----:B------:R-:W2:Y:S08]  /*11b90*/  MUFU.EX2 R48, R48 ;  /* 0x0000003000307308 */ /* 0x000eb00000000800 */
[----:B------:R-:W-:Y:S08]  /*11ba0*/  MUFU.EX2 R52, R52 ;  /* 0x0000003400347308 */ /* 0x000ff00000000800 */
[----:B------:R-:W3:Y:S08]  /*11bb0*/  MUFU.EX2 R55, R55 ;  /* 0x0000003700377308 */ /* 0x000ef00000000800 */
[----:B------:R-:W5:Y:S01]  /*11bc0*/  MUFU.EX2 R49, R0 ;  /* 0x0000000000317308 */ /* 0x000f620000000800 */
[----:B------:R-:W-:Y:S01]  /*11bd0*/  FADD.FTZ R4, R61, R208 ;  /* 0x000000d03d047221 */ /* 0x000fe20000010000 */
[----:B------:R-:W-:Y:S01]  /*11be0*/  MOV R243, R6 ;  /* 0x0000000600f37202 */ /* 0x000fe20000000f00 */
[----:B------:R-:W-:Y:S01]  /*11bf0*/  IMAD.MOV.U32 R252, RZ, RZ, R37 ;  /* 0x000000fffffc7224 */ /* 0x000fe200078e0025 */
[----:B----4-:R-:W-:Y:S01]  /*11c00*/  F2FP.BF16.PACK_AB R8, R43, R22 ;  /* 0x000000162b08723e */ /* 0x010fe200000010ff */
[----:B------:R-:W-:Y:S01]  /*11c10*/  IMAD.MOV.U32 R205, RZ, RZ, R5 ;  /* 0x000000ffffcd7224 */ /* 0x000fe200078e0005 */
[----:B--2---:R-:W-:Y:S01]  /*11c20*/  F2FP.BF16.PACK_AB R9, R48, R21 ;  /* 0x000000153009723e */ /* 0x004fe200000010ff */
[----:B------:R-:W-:Y:S01]  /*11c30*/  IMAD.MOV.U32 R139, RZ, RZ, R7 ;  /* 0x000000ffff8b7224 */ /* 0x000fe200078e0007 */
[----:B------:R-:W-:Y:S01]  /*11c40*/  F2FP.BF16.PACK_AB R10, R54, R51 ;  /* 0x00000033360a723e */ /* 0x000fe200000010ff */
[----:B------:R-:W-:Y:S01]  /*11c50*/  FADD.FTZ R37, R62, R4 ;  /* 0x000000043e257221 */ /* 0x000fe20000010000 */
[----:B---3--:R-:W-:-:S02]  /*11c60*/  F2FP.BF16.PACK_AB R11, R55, R52 ;  /* 0x00000034370b723e */ /* 0x008fc400000010ff */
[----:B------:R-:W-:Y:S02]  /*11c70*/  F2FP.BF16.PACK_AB R4, R42, R40 ;  /* 0x000000282a04723e */ /* 0x000fe400000010ff */
[----:B------:R-:W-:Y:S02]  /*11c80*/  F2FP.BF16.PACK_AB R6, R53, R50 ;  /* 0x000000323506723e */ /* 0x000fe400000010ff */
[----:B------:R-:W-:Y:S02]  /*11c90*/  F2FP.BF16.PACK_AB R5, R39, R38 ;  /* 0x000000262705723e */ /* 0x000fe400000010ff */
[----:B-----5:R-:W-:Y:S01]  /*11ca0*/  F2FP.BF16.PACK_AB R7, R49, R41 ;  /* 0x000000293107723e */ /* 0x020fe200000010ff */
[----:B------:R-:W-:Y:S01]  /*11cb0*/  FADD.FTZ R27, R27, R36 ;  /* 0x000000241b1b7221 */ /* 0x000fe20000010000 */
[----:B-1----:R-:W-:Y:S01]  /*11cc0*/  HMMA.16816.F32.BF16 R168, R8, R12, R168 ;  /* 0x0000000c08a8723c */ /* 0x002fe200000418a8 */
[----:B------:R-:W-:-:S07]  /*11cd0*/  FADD.FTZ R36, R60, R3 ;  /* 0x000000033c247221 */ /* 0x000fce0000010000 */
[C---:B------:R-:W-:Y:S08]  /*11ce0*/  HMMA.16816.F32.BF16 R172, R4.reuse, R12, R172 ;  /* 0x0000000c04ac723c */ /* 0x040ff000000418ac */
[-C--:B------:R-:W-:Y:S08]  /*11cf0*/  HMMA.16816.F32.BF16 R180, R4, R14.reuse, R180 ;  /* 0x0000000e04b4723c */ /* 0x080ff000000418b4 */
[C---:B------:R-:W-:Y:S01]  /*11d00*/  HMMA.16816.F32.BF16 R60, R8.reuse, R14, R164 ;  /* 0x0000000e083c723c */ /* 0x040fe200000418a4 */
[----:B------:R-:W1:Y:S07]  /*11d10*/  LDSM.16.MT88.4 R12, [R214+0xc800] ;  /* 0x00c80000d60c783b */ /* 0x000e6e0000004200 */
[-C--:B-1----:R-:W-:Y:S08]  /*11d20*/  HMMA.16816.F32.BF16 R160, R8, R12.reuse, R160 ;  /* 0x0000000c08a0723c */ /* 0x082ff000000418a0 */
[C---:B------:R-:W-:Y:S08]  /*11d30*/  HMMA.16816.F32.BF16 R176, R4.reuse, R12, R176 ;  /* 0x0000000c04b0723c */ /* 0x040ff000000418b0 */
[-C--:B------:R-:W-:Y:S08]  /*11d40*/  HMMA.16816.F32.BF16 R188, R4, R14.reuse, R188 ;  /* 0x0000000e04bc723c */ /* 0x080ff000000418bc */
[----:B------:R-:W-:Y:S01]  /*11d50*/  HMMA.16816.F32.BF16 R156, R8, R14, R156 ;  /* 0x0000000e089c723c */ /* 0x000fe2000004189c */
[----:B------:R-:W1:Y:S01]  /*11d60*/  LDSM.16.MT88.4 R12, [R216+0xc800] ;  /* 0x00c80000d80c783b */ /* 0x000e620000004200 */
[----:B------:R-:W-:-:S02]  /*11d70*/  IMAD.MOV.U32 R204, RZ, RZ, R115 ;  /* 0x000000ffffcc7224 */ /* 0x000fc400078e0073 */
[----:B------:R-:W-:Y:S02]  /*11d80*/  IMAD.MOV.U32 R231, RZ, RZ, R114 ;  /* 0x000000ffffe77224 */ /* 0x000fe400078e0072 */
[----:B------:R-:W-:Y:S02]  /*11d90*/  IMAD.MOV.U32 R166, RZ, RZ, R113 ;  /* 0x000000ffffa67224 */ /* 0x000fe400078e0071 */
[-C--:B-1----:R-:W-:Y:S08]  /*11da0*/  HMMA.16816.F32.BF16 R152, R8, R12.reuse, R152 ;  /* 0x0000000c0898723c */ /* 0x082ff00000041898 */
        /* <DEDUP_REMOVED lines=22> */
[----:B------:R-:W-:-:S03]  /*11f10*/  MOV R207, R119 ;  /* 0x0000007700cf7202 */ /* 0x000fc60000000f00 */
[C---:B-1----:R-:W-:Y:S01]  /*11f20*/  HMMA.16816.F32.BF16 R68, R8.reuse, R14, R16 ;  /* 0x0000000e0844723c */ /* 0x042fe20000041810 */
[----:B------:R-:W1:Y:S07]  /*11f30*/  LDSM.16.MT88.4 R16, [R216+0xe800] ;  /* 0x00e80000d810783b */ /* 0x000e6e0000004200 */
[-C--:B------:R-:W-:Y:S08]  /*11f40*/  HMMA.16816.F32.BF16 R116, R8, R12.reuse, R56 ;  /* 0x0000000c0874723c */ /* 0x080ff00000041838 */
[C---:B------:R-:W-:Y:S08]  /*11f50*/  HMMA.16816.F32.BF16 R88, R4.reuse, R12, R88 ;  /* 0x0000000c0458723c */ /* 0x040ff00000041858 */
[----:B------:R-:W-:Y:S01]  /*11f60*/  HMMA.16816.F32.BF16 R92, R4, R14, R92 ;  /* 0x0000000e045c723c */ /* 0x000fe2000004185c */
[----:B------:R-:W2:Y:S01]  /*11f70*/  LDSM.16.MT88.4 R12, [R215+0xe800] ;  /* 0x00e80000d70c783b */ /* 0x000ea20000004200 */
[----:B------:R-:W-:-:S04]  /*11f80*/  FFMA.FTZ R0, R0, R20, R136 ;  /* 0x0000001400007223 */ /* 0x000fc80000010088 */
[----:B------:R-:W-:Y:S02]  /*11f90*/  FADD.FTZ R0, R137, R0 ;  /* 0x0000000089007221 */ /* 0x000fe40000010000 */
[----:B------:R-:W-:Y:S01]  /*11fa0*/  FFMA.FTZ R3, R3, c[0x0][0x23c], -R2 ;  /* 0x00008f0003037a23 */ /* 0x000fe20000010802 */
[-C--:B-1----:R-:W-:Y:S03]  /*11fb0*/  HMMA.16816.F32.BF16 R64, R8, R16.reuse, R32 ;  /* 0x000000100840723c */ /* 0x082fe60000041820 */
[----:B------:R1:W-:Y:S05]  /*11fc0*/  MUFU.EX2 R136, R3 ;  /* 0x0000000300887308 */ /* 0x0003ea0000000800 */
[C---:B------:R-:W-:Y:S07]  /*11fd0*/  HMMA.16816.F32.BF16 R104, R4.reuse, R16, R104 ;  /* 0x000000100468723c */ /* 0x040fee0000041868 */
[----:B------:R-:W-:Y:S01]  /*11fe0*/  IMAD.MOV.U32 R16, RZ, RZ, R166 ;  /* 0x000000ffff107224 */ /* 0x000fe200078e00a6 */
[C---:B--2---:R-:W-:Y:S08]  /*11ff0*/  HMMA.16816.F32.BF16 R120, R4.reuse, R12, R120 ;  /* 0x0000000c0478723c */ /* 0x044ff00000041878 */
[----:B------:R-:W-:Y:S08]  /*12000*/  HMMA.16816.F32.BF16 R124, R4, R14, R124 ;  /* 0x0000000e047c723c */ /* 0x000ff0000004187c */
[C---:B------:R-:W-:Y:S08]  /*12010*/  HMMA.16816.F32.BF16 R44, R8.reuse, R12, R100 ;  /* 0x0000000c082c723c */ /* 0x040ff00000041864 */
[----:B------:R-:W-:Y:S01]  /*12020*/  HMMA.16816.F32.BF16 R32, R8, R14, R28 ;  /* 0x0000000e0820723c */ /* 0x000fe2000004181c */
[----:B------:R-:W2:Y:S01]  /*12030*/  LDSM.16.MT88.4 R12, [R213+0xd000] ;  /* 0x00d00000d50c783b */ /* 0x000ea20000004200 */
[----:B------:R-:W-:Y:S01]  /*12040*/  MOV R17, R167 ;  /* 0x000000a700117202 */ /* 0x000fe20000000f00 */
[----:B-1----:R-:W-:-:S04]  /*12050*/  FFMA.FTZ R3, R16, c[0x0][0x23c], -R2 ;  /* 0x00008f0010037a23 */ /* 0x002fc80000010802 */
[----:B------:R-:W-:Y:S02]  /*12060*/  FADD.FTZ R30, R140, R0 ;  /* 0x000000008c1e7221 */ /* 0x000fe40000010000 */
[----:B------:R-:W-:Y:S01]  /*12070*/  FFMA.FTZ R0, R245, c[0x0][0x23c], -R2 ;  /* 0x00008f00f5007a23 */ /* 0x000fe20000010802 */
[----:B------:R-:W-:Y:S01]  /*12080*/  HMMA.16816.F32.BF16 R108, R4, R18, R108 ;  /* 0x00000012046c723c */ /* 0x000fe2000004186c */
[----:B------:R-:W-:Y:S01]  /*12090*/  IMAD.MOV.U32 R164, RZ, RZ, R241 ;  /* 0x000000ffffa47224 */ /* 0x000fe200078e00f1 */
[----:B------:R1:W3:Y:S05]  /*120a0*/  MUFU.EX2 R137, R3 ;  /* 0x0000000300897308 */ /* 0x0002ea0000000800 */
[----:B------:R-:W-:-:S03]  /*120b0*/  FADD.FTZ R5, R244, R37 ;  /* 0x00000025f4057221 */ /* 0x000fc60000010000 */
[----:B------:R4:W-:Y:S01]  /*120c0*/  MUFU.EX2 R37, R0 ;  /* 0x0000000000257308 */ /* 0x0009e20000000800 */
[----:B------:R-:W-:Y:S01]  /*120d0*/  IMAD.MOV.U32 R167, RZ, RZ, R208 ;  /* 0x000000ffffa77224 */ /* 0x000fe200078e00d0 */
[----:B------:R-:W-:Y:S01]  /*120e0*/  MOV R165, R205 ;  /* 0x000000cd00a57202 */ /* 0x000fe20000000f00 */
[----:B------:R-:W-:-:S05]  /*120f0*/  IMAD.MOV.U32 R166, RZ, RZ, R139 ;  /* 0x000000ffffa67224 */ /* 0x000fca00078e008b */
[----:B------:R-:W-:Y:S01]  /*12100*/  MUFU.EX2 R241, R209 ;  /* 0x000000d100f17308 */ /* 0x000fe20000000800 */
[----:B-1----:R-:W-:Y:S02]  /*12110*/  FADD.FTZ R3, R143, R36 ;  /* 0x000000248f037221 */ /* 0x002fe40000010000 */
[----:B----4-:R-:W-:-:S05]  /*12120*/  FFMA.FTZ R0, R17, c[0x0][0x23c], -R2 ;  /* 0x00008f0011007a23 */ /* 0x010fca0000010802 */
[----:B------:R-:W-:Y:S08]  /*12130*/  MUFU.EX2 R138, R138 ;  /* 0x0000008a008a7308 */ /* 0x000ff00000000800 */
[----:B------:R-:W-:Y:S08]  /*12140*/  MUFU.EX2 R206, R206 ;  /* 0x000000ce00ce7308 */ /* 0x000ff00000000800 */
[----:B------:R-:W-:Y:S08]  /*12150*/  MUFU.EX2 R210, R210 ;  /* 0x000000d200d27308 */ /* 0x000ff00000000800 */
[----:B------:R-:W-:Y:S08]  /*12160*/  MUFU.EX2 R231, R231 ;  /* 0x000000e700e77308 */ /* 0x000ff00000000800 */
[----:B------:R-:W-:Y:S08]  /*12170*/  MUFU.EX2 R204, R204 ;  /* 0x000000cc00cc7308 */ /* 0x000ff00000000800 */
[----:B------:R-:W-:Y:S08]  /*12180*/  MUFU.EX2 R207, R207 ;  /* 0x000000cf00cf7308 */ /* 0x000ff00000000800 */
[----:B------:R-:W-:Y:S08]  /*12190*/  MUFU.EX2 R211, R211 ;  /* 0x000000d300d37308 */ /* 0x000ff00000000800 */
[----:B------:R-:W-:Y:S08]  /*121a0*/  MUFU.EX2 R139, R25 ;  /* 0x00000019008b7308 */ /* 0x000ff00000000800 */
[----:B------:R-:W1:Y:S08]  /*121b0*/  MUFU.EX2 R205, R24 ;  /* 0x0000001800cd7308 */ /* 0x000e700000000800 */
[----:B------:R-:W-:Y:S08]  /*121c0*/  MUFU.EX2 R208, R23 ;  /* 0x0000001700d07308 */ /* 0x000ff00000000800 */
[----:B------:R-:W4:Y:S08]  /*121d0*/  MUFU.EX2 R209, R26 ;  /* 0x0000001a00d17308 */ /* 0x000f300000000800 */
[----:B------:R-:W5:Y:S01]  /*121e0*/  MUFU.EX2 R36, R0 ;  /* 0x0000000000247308 */ /* 0x000f620000000800 */
[----:B------:R-:W-:Y:S01]  /*121f0*/  FADD.FTZ R4, R141, R27 ;  /* 0x0000001b8d047221 */ /* 0x000fe20000010000 */
[----:B------:R-:W-:Y:S01]  /*12200*/  HMMA.16816.F32.BF16 R56, R8, R18, R96 ;  /* 0x000000120838723c */ /* 0x000fe20000041860 */
[----:B------:R-:W-:Y:S01]  /*12210*/  FADD.FTZ R29, R22, R5 ;  /* 0x00000005161d7221 */ /* 0x000fe20000010000 */
[----:B---3--:R-:W-:Y:S01]  /*12220*/  F2FP.BF16.PACK_AB R5, R137, R136 ;  /* 0x000000888905723e */ /* 0x008fe200000010ff */
[----:B------:R-:W-:Y:S01]  /*12230*/  FADD.FTZ R31, R142, R4 ;  /* 0x000000048e1f7221 */ /* 0x000fe20000010000 */
[----:B-1----:R-:W-:Y:S01]  /*12240*/  F2FP.BF16.PACK_AB R4, R205, R139 ;  /* 0x0000008bcd04723e */ /* 0x002fe200000010ff */
[----:B------:R-:W-:Y:S01]  /*12250*/  FADD.FTZ R28, R21, R3 ;  /* 0x00000003151c7221 */ /* 0x000fe20000010000 */
[----:B----4-:R-:W-:Y:S01]  /*12260*/  F2FP.BF16.PACK_AB R6, R209, R208 ;  /* 0x000000d0d106723e */ /* 0x010fe200000010ff */
[----:B------:R-:W1:Y:S01]  /*12270*/  LDSM.16.MT88.4 R20, [R214+0xd000] ;  /* 0x00d00000d614783b */ /* 0x000e620000004200 */
[----:B------:R-:W-:-:S02]  /*12280*/  F2FP.BF16.PACK_AB R8, R206, R138 ;  /* 0x0000008ace08723e */ /* 0x000fc400000010ff */
[----:B------:R-:W-:Y:S01]  /*12290*/  F2FP.BF16.PACK_AB R9, R207, R204 ;  /* 0x000000cccf09723e */ /* 0x000fe200000010ff */
[----:B------:R-:W3:Y:S01]  /*122a0*/  LDSM.16.MT88.4 R16, [R216+0xd000] ;  /* 0x00d00000d810783b */ /* 0x000ee20000004200 */
[----:B------:R-:W-:Y:S02]  /*122b0*/  F2FP.BF16.PACK_AB R10, R231, R210 ;  /* 0x000000d2e70a723e */ /* 0x000fe400000010ff */
[----:B------:R-:W-:Y:S02]  /*122c0*/  F2FP.BF16.PACK_AB R11, R241, R211 ;  /* 0x000000d3f10b723e */ /* 0x000fe400000010ff */
[----:B-----5:R-:W-:-:S05]  /*122d0*/  F2FP.BF16.PACK_AB R7, R36, R37 ;  /* 0x000000252407723e */ /* 0x020fca00000010ff */
        /* <DEDUP_REMOVED lines=8> */
[----:B------:R-:W-:Y:S01]  /*12360*/  HMMA.16816.F32.BF16 R24, R8, R22, R156 ;  /* 0x000000160818723c */ /* 0x000fe2000004189c */
[----:B------:R-:W-:Y:S01]  /*12370*/  IMAD.MOV.U32 R103, RZ, RZ, R144 ;  /* 0x000000ffff677224 */ /* 0x000fe200078e0090 */
[----:B------:R-:W-:Y:S01]  /*12380*/  MOV R102, R145 ;  /* 0x0000009100667202 */ /* 0x000fe20000000f00 */
[----:B------:R-:W-:-:S02]  /*12390*/  IMAD.MOV.U32 R101, RZ, RZ, R146 ;  /* 0x000000ffff657224 */ /* 0x000fc400078e0092 */
[----:B------:R-:W-:Y:S01]  /*123a0*/  IMAD.MOV.U32 R140, RZ, RZ, R246 ;  /* 0x000000ffff8c7224 */ /* 0x000fe200078e00f6 */
[----:B------:R-:W-:Y:S01]  /*123b0*/  MOV R141, R247 ;  /* 0x000000f7008d7202 */ /* 0x000fe20000000f00 */
[----:B------:R-:W-:Y:S01]  /*123c0*/  IMAD.MOV.U32 R3, RZ, RZ, R147 ;  /* 0x000000ffff037224 */ /* 0x000fe200078e0093 */
[C---:B---3--:R-:W-:Y:S01]  /*123d0*/  HMMA.16816.F32.BF16 R20, R8.reuse, R18, R112 ;  /* 0x000000120814723c */ /* 0x048fe20000041870 */
[----:B------:R-:W-:Y:S07]  /*123e0*/  LDSM.16.MT88.4 R156, [R214+0xd800] ;  /* 0x00d80000d69c783b */ /* 0x000fee0000004200 */
[-C--:B------:R-:W-:Y:S08]  /*123f0*/  HMMA.16816.F32.BF16 R152, R8, R16.reuse, R152 ;  /* 0x000000100898723c */ /* 0x080ff00000041898 */
[C---:B------:R-:W-:Y:S08]  /*12400*/  HMMA.16816.F32.BF16 R184, R4.reuse, R16, R184 ;  /* 0x0000001004b8723c */ /* 0x040ff000000418b8 */
[----:B------:R-:W-:Y:S08]  /*12410*/  HMMA.16816.F32.BF16 R196, R4, R18, R196 ;  /* 0x0000001204c4723c */ /* 0x000ff000000418c4 */
[----:B--2---:R-:W-:Y:S01]  /*12420*/  HMMA.16816.F32.BF16 R16, R8, R14, R80 ;  /* 0x0000000e0810723c */ /* 0x004fe20000041850 */
[----:B------:R-:W-:Y:S01]  /*12430*/  MOV R115, R20 ;  /* 0x0000001400737202 */ /* 0x000fe20000000f00 */
[----:B------:R-:W-:Y:S01]  /*12440*/  IMAD.MOV.U32 R114, RZ, RZ, R21 ;  /* 0x000000ffff727224 */ /* 0x000fe200078e0015 */
[----:B------:R-:W-:Y:S01]  /*12450*/  MOV R112, R23 ;  /* 0x0000001700707202 */ /* 0x000fe20000000f00 */
[----:B------:R-:W-:-:S02]  /*12460*/  IMAD.MOV.U32 R113, RZ, RZ, R22 ;  /* 0x000000ffff717224 */ /* 0x000fc400078e0016 */
[----:B------:R-:W1:Y:S01]  /*12470*/  LDSM.16.MT88.4 R20, [R214+0xf000] ;  /* 0x00f00000d614783b */ /* 0x000e620000004200 */
[----:B------:R-:W-:Y:S01]  /*12480*/  IMAD.MOV.U32 R99, RZ, RZ, R24 ;  /* 0x000000ffff637224 */ /* 0x000fe200078e0018 */
[----:B------:R-:W-:Y:S01]  /*12490*/  MOV R98, R25 ;  /* 0x0000001900627202 */ /* 0x000fe20000000f00 */
[----:B------:R-:W-:Y:S01]  /*124a0*/  IMAD.MOV.U32 R97, RZ, RZ, R26 ;  /* 0x000000ffff617224 */ /* 0x000fe200078e001a */
[-C--:B------:R-:W-:Y:S01]  /*124b0*/  HMMA.16816.F32.BF16 R144, R8, R12.reuse, R84 ;  /* 0x0000000c0890723c */ /* 0x080fe20000041854 */
[----:B------:R-:W-:Y:S02]  /*124c0*/  IMAD.MOV.U32 R96, RZ, RZ, R27 ;  /* 0x000000ffff607224 */ /* 0x000fe400078e001b */
[----:B------:R-:W2:Y:S05]  /*124d0*/  LDSM.16.MT88.4 R24, [R213+0xf000] ;  /* 0x00f00000d518783b */ /* 0x000eaa0000004200 */
[C---:B------:R-:W-:Y:S06]  /*124e0*/  HMMA.16816.F32.BF16 R192, R4.reuse, R12, R192 ;  /* 0x0000000c04c0723c */ /* 0x040fec00000418c0 */
[----:B------:R-:W-:Y:S01]  /*124f0*/  IMAD.MOV.U32 R83, RZ, RZ, R16 ;  /* 0x000000ffff537224 */ /* 0x000fe200078e0010 */
[----:B------:R-:W-:Y:S01]  /*12500*/  MOV R82, R17 ;  /* 0x0000001100527202 */ /* 0x000fe20000000f00 */
[----:B------:R-:W-:Y:S01]  /*12510*/  HMMA.16816.F32.BF16 R200, R4, R14, R200 ;  /* 0x0000000e04c8723c */ /* 0x000fe200000418c8 */
[----:B------:R-:W-:Y:S01]  /*12520*/  IMAD.MOV.U32 R81, RZ, RZ, R18 ;  /* 0x000000ffff517224 */ /* 0x000fe200078e0012 */
[----:B------:R-:W-:Y:S01]  /*12530*/  LDSM.16.MT88.4 R12, [R215+0xf000] ;  /* 0x00f00000d70c783b */ /* 0x000fe20000004200 */
[----:B------:R-:W-:-:S03]  /*12540*/  IMAD.MOV.U32 R80, RZ, RZ, R19 ;  /* 0x000000ffff507224 */ /* 0x000fc600078e0013 */
[----:B------:R-:W3:Y:S01]  /*12550*/  LDSM.16.MT88.4 R16, [R216+0xf000] ;  /* 0x00f00000d810783b */ /* 0x000ee20000004200 */
[----:B------:R-:W-:Y:S01]  /*12560*/  MOV R0, R101 ;  /* 0x0000006500007202 */ /* 0x000fe20000000f00 */
[----:B------:R-:W-:Y:S02]  /*12570*/  IMAD.MOV.U32 R142, RZ, RZ, R102 ;  /* 0x000000ffff8e7224 */ /* 0x000fe400078e0066 */
[----:B------:R-:W-:Y:S01]  /*12580*/  IMAD.MOV.U32 R143, RZ, RZ, R103 ;  /* 0x000000ffff8f7224 */ /* 0x000fe200078e0067 */
[-C--:B-1----:R-:W-:Y:S08]  /*12590*/  HMMA.16816.F32.BF16 R88, R4, R20.reuse, R88 ;  /* 0x000000140458723c */ /* 0x082ff00000041858 */
[C---:B------:R-:W-:Y:S01]  /*125a0*/  HMMA.16816.F32.BF16 R116, R8.reuse, R20, R116 ;  /* 0x000000140874723c */ /* 0x040fe20000041874 */
[----:B------:R1:W-:Y:S07]  /*125b0*/  MUFU.EX2 R20, R0 ;  /* 0x0000000000147308 */ /* 0x0003ee0000000800 */
[----:B--2---:R-:W-:Y:S01]  /*125c0*/  HMMA.16816.F32.BF16 R248, R8, R24, R248 ;  /* 0x0000001808f8723c */ /* 0x004fe200000418f8 */
[----:B-1----:R-:W-:-:S07]  /*125d0*/  FFMA.FTZ R0, R140, c[0x0][0x23c], -R2 ;  /* 0x00008f008c007a23 */ /* 0x002fce0000010802 */
[C---:B------:R-:W-:Y:S08]  /*125e0*/  HMMA.16816.F32.BF16 R244, R8.reuse, R26, R128 ;  /* 0x0000001a08f4723c */ /* 0x040ff00000041880 */
[C---:B------:R-:W-:Y:S08]  /*125f0*/  HMMA.16816.F32.BF16 R100, R8.reuse, R22, R68 ;  /* 0x000000160864723c */ /* 0x040ff00000041844 */
[C---:B---3--:R-:W-:Y:S08]  /*12600*/  HMMA.16816.F32.BF16 R64, R8.reuse, R16, R64 ;  /* 0x000000100840723c */ /* 0x048ff00000041840 */
[C---:B------:R-:W-:Y:S08]  /*12610*/  HMMA.16816.F32.BF16 R56, R8.reuse, R18, R56 ;  /* 0x000000120838723c */ /* 0x040ff00000041838 */
[C---:B------:R-:W-:Y:S08]  /*12620*/  HMMA.16816.F32.BF16 R44, R8.reuse, R12, R44 ;  /* 0x0000000c082c723c */ /* 0x040ff0000004182c */
[----:B------:R-:W-:Y:S01]  /*12630*/  HMMA.16816.F32.BF16 R32, R8, R14, R32 ;  /* 0x0000000e0820723c */ /* 0x000fe20000041820 */
[----:B------:R1:W-:Y:S07]  /*12640*/  MUFU.EX2 R9, R0 ;  /* 0x0000000000097308 */ /* 0x0003ee0000000800 */
[----:B------:R-:W-:Y:S01]  /*12650*/  HMMA.16816.F32.BF16 R92, R4, R22, R92 ;  /* 0x00000016045c723c */ /* 0x000fe2000004185c */
[----:B------:R2:W-:Y:S01]  /*12660*/  MUFU.EX2 R22, R3 ;  /* 0x0000000300167308 */ /* 0x0005e20000000800 */
[----:B-1----:R-:W-:-:S06]  /*12670*/  FFMA.FTZ R0, R141, c[0x0][0x23c], -R2 ;  /* 0x00008f008d007a23 */ /* 0x002fcc0000010802 */
[----:B------:R-:W-:Y:S01]  /*12680*/  HMMA.16816.F32.BF16 R72, R4, R24, R72 ;  /* 0x000000180448723c */ /* 0x000fe20000041848 */
[----:B------:R1:W-:Y:S01]  /*12690*/  MUFU.EX2 R10, R0 ;  /* 0x00000000000a7308 */ /* 0x0003e20000000800 */
[----:B--2---:R-:W-:-:S06]  /*126a0*/  FADD.FTZ R3, R242, R30 ;  /* 0x0000001ef2037221 */ /* 0x004fcc0000010000 */
[C---:B------:R-:W-:Y:S08]  /*126b0*/  HMMA.16816.F32.BF16 R76, R4.reuse, R26, R76 ;  /* 0x0000001a044c723c */ /* 0x040ff0000004184c */
[----:B------:R-:W-:Y:S01]  /*126c0*/  HMMA.16816.F32.BF16 R104, R4, R16, R104 ;  /* 0x000000100468723c */ /* 0x000fe20000041868 */
[----:B-1----:R-:W-:-:S07]  /*126d0*/  FFMA.FTZ R0, R252, c[0x0][0x23c], -R2 ;  /* 0x00008f00fc007a23 */ /* 0x002fce0000010802 */
[C---:B------:R-:W-:Y:S01]  /*126e0*/  HMMA.16816.F32.BF16 R108, R4.reuse, R18, R108 ;  /* 0x00000012046c723c */ /* 0x040fe2000004186c */
[----:B------:R1:W-:Y:S07]  /*126f0*/  MUFU.EX2 R11, R0 ;  /* 0x00000000000b7308 */ /* 0x0003ee0000000800 */
[C---:B------:R-:W-:Y:S08]  /*12700*/  HMMA.16816.F32.BF16 R120, R4.reuse, R12, R120 ;  /* 0x0000000c0478723c */ /* 0x040ff00000041878 */
[----:B------:R-:W-:Y:S01]  /*12710*/  HMMA.16816.F32.BF16 R84, R4, R14, R124 ;  /* 0x0000000e0454723c */ /* 0x000fe2000004187c */
[----:B-1----:R-:W-:-:S06]  /*12720*/  FADD.FTZ R0, R38, R3 ;  /* 0x0000000326007221 */ /* 0x002fcc0000010000 */
[----:B------:R-:W-:Y:S02]  /*12730*/  FFMA.FTZ R6, R243, c[0x0][0x23c], -R2 ;  /* 0x00008f00f3067a23 */ /* 0x000fe40000010802 */
[----:B------:R-:W-:Y:S02]  /*12740*/  FADD.FTZ R2, R40, R31 ;  /* 0x0000001f28027221 */ /* 0x000fe40000010000 */
[----:B------:R-:W-:Y:S02]  /*12750*/  FADD.FTZ R4, R43, R29 ;  /* 0x0000001d2b047221 */ /* 0x000fe40000010000 */
[----:B------:R-:W-:Y:S02]  /*12760*/  FADD.FTZ R5, R48, R28 ;  /* 0x0000001c30057221 */ /* 0x000fe40000010000 */
[----:B------:R-:W-:Y:S02]  /*12770*/  FADD.FTZ R3, R42, R2 ;  /* 0x000000022a037221 */ /* 0x000fe40000010000 */
[----:B------:R-:W-:-:S02]  /*12780*/  FADD.FTZ R0, R39, R0 ;  /* 0x0000000027007221 */ /* 0x000fc40000010000 */
[----:B------:R-:W-:Y:S02]  /*12790*/  FADD.FTZ R2, R51, R4 ;  /* 0x0000000433027221 */ /* 0x000fe40000010000 */
[----:B------:R-:W-:Y:S01]  /*127a0*/  FADD.FTZ R5, R52, R5 ;  /* 0x0000000534057221 */ /* 0x000fe20000010000 */
[----:B------:R-:W-:Y:S01]  /*127b0*/  MUFU.EX2 R24, R142 ;  /* 0x0000008e00187308 */ /* 0x000fe20000000800 */
[----:B------:R-:W-:Y:S01]  /*127c0*/  FADD.FTZ R0, R41, R0 ;  /* 0x0000000029007221 */ /* 0x000fe20000010000 */
[----:B------:R-:W-:Y:S01]  /*127d0*/  MOV R69, R82 ;  /* 0x0000005200457202 */ /* 0x000fe20000000f00 */
[----:B------:R-:W-:Y:S01]  /*127e0*/  FADD.FTZ R26, R54, R2 ;  /* 0x00000002361a7221 */ /* 0x000fe20000010000 */
[----:B------:R-:W-:Y:S01]  /*127f0*/  MOV R28, R115 ;  /* 0x00000073001c7202 */ /* 0x000fe20000000f00 */
[----:B------:R-:W-:Y:S01]  /*12800*/  IMAD.MOV.U32 R68, RZ, RZ, R83 ;  /* 0x000000ffff447224 */ /* 0x000fe200078e0053 */
[----:B------:R-:W-:Y:S01]  /*12810*/  MOV R31, R112 ;  /* 0x00000070001f7202 */ /* 0x000fe20000000f00 */
[----:B------:R-:W-:Y:S01]  /*12820*/  IMAD.MOV.U32 R70, RZ, RZ, R81 ;  /* 0x000000ffff467224 */ /* 0x000fe200078e0051 */
[----:B------:R1:W-:Y:S01]  /*12830*/  MUFU.EX2 R25, R143 ;  /* 0x0000008f00197308 */ /* 0x0003e20000000800 */
[----:B------:R-:W-:Y:S01]  /*12840*/  IMAD.MOV.U32 R71, RZ, RZ, R80 ;  /* 0x000000ffff477224 */ /* 0x000fe200078e0050 */
[----:B------:R-:W-:Y:S01]  /*12850*/  MOV R42, R97 ;  /* 0x00000061002a7202 */ /* 0x000fe20000000f00 */
[----:B------:R-:W-:Y:S01]  /*12860*/  IMAD.MOV.U32 R29, RZ, RZ, R114 ;  /* 0x000000ffff1d7224 */ /* 0x000fe200078e0072 */
[----:B------:R-:W-:Y:S01]  /*12870*/  LDSM.16.MT88.4 R80, [R213+0xf800] ;  /* 0x00f80000d550783b */ /* 0x000fe20000004200 */
[----:B------:R-:W-:-:S02]  /*12880*/  IMAD.MOV.U32 R30, RZ, RZ, R113 ;  /* 0x000000ffff1e7224 */ /* 0x000fc400078e0071 */
[----:B------:R-:W-:Y:S01]  /*12890*/  IMAD.MOV.U32 R40, RZ, RZ, R99 ;  /* 0x000000ffff287224 */ /* 0x000fe200078e0063 */
[----:B------:R-:W-:Y:S01]  /*128a0*/  MUFU.EX2 R17, R164 ;  /* 0x000000a400117308 */ /* 0x000fe20000000800 */
[----:B------:R-:W-:Y:S01]  /*128b0*/  IMAD.MOV.U32 R41, RZ, RZ, R98 ;  /* 0x000000ffff297224 */ /* 0x000fe200078e0062 */
[----:B------:R-:W-:Y:S01]  /*128c0*/  LDSM.16.MT88.4 R112, [R216+0xf800] ;  /* 0x00f80000d870783b */ /* 0x000fe20000004200 */
[----:B------:R-:W-:Y:S02]  /*128d0*/  IMAD.MOV.U32 R43, RZ, RZ, R96 ;  /* 0x000000ffff2b7224 */ /* 0x000fe400078e0060 */
[----:B------:R-:W-:Y:S01]  /*128e0*/  FADD.FTZ R2, R55, R5 ;  /* 0x0000000537027221 */ /* 0x000fe20000010000 */
[----:B------:R-:W-:Y:S02]  /*128f0*/  LDSM.16.MT88.4 R96, [R214+0xf800] ;  /* 0x00f80000d660783b */ /* 0x000fe40000004200 */
[----:B------:R-:W-:Y:S02]  /*12900*/  MUFU.EX2 R21, R165 ;  /* 0x000000a500157308 */ /* 0x000fe40000000800 */
[----:B-1----:R-:W-:Y:S06]  /*12910*/  LDSM.16.MT88.4 R140, [R215+0xd800] ;  /* 0x00d80000d78c783b */ /* 0x002fec0000004200 */
[----:B------:R-:W-:Y:S08]  /*12920*/  MUFU.EX2 R18, R166 ;  /* 0x000000a600127308 */ /* 0x000ff00000000800 */
[----:B------:R1:W-:Y:S08]  /*12930*/  MUFU.EX2 R23, R167 ;  /* 0x000000a700177308 */ /* 0x0003f00000000800 */
[----:B------:R-:W-:Y:S08]  /*12940*/  MUFU.EX2 R12, R150 ;  /* 0x00000096000c7308 */ /* 0x000ff00000000800 */
[----:B------:R-:W2:Y:S01]  /*12950*/  MUFU.EX2 R16, R149 ;  /* 0x0000009500107308 */ /* 0x000ea20000000800 */
[----:B-1----:R-:W1:Y:S07]  /*12960*/  LDSM.16.MT88.4 R164, [R213+0xd800] ;  /* 0x00d80000d5a4783b */ /* 0x002e6e0000004200 */
[----:B------:R-:W-:Y:S08]  /*12970*/  MUFU.EX2 R19, R148 ;  /* 0x0000009400137308 */ /* 0x000ff00000000800 */
[----:B------:R3:W4:Y:S08]  /*12980*/  MUFU.EX2 R13, R151 ;  /* 0x00000097000d7308 */ /* 0x0007300000000800 */
[----:B------:R5:W1:Y:S01]  /*12990*/  MUFU.EX2 R8, R6 ;  /* 0x0000000600087308 */ /* 0x000a620000000800 */
[----:B---3--:R-:W3:Y:S04]  /*129a0*/  LDSM.16.MT88.4 R148, [R216+0xd800] ;  /* 0x00d80000d894783b */ /* 0x008ee80000004200 */
[----:B-----5:R-:W5:Y:S01]  /*129b0*/  LDSM.16.MT88.4 R4, [R215+0xf800] ;  /* 0x00f80000d704783b */ /* 0x020f620000004200 */
[----:B--2---:R-:W-:-:S02]  /*129c0*/  F2FP.BF16.PACK_AB R124, R16, R12 ;  /* 0x0000000c107c723e */ /* 0x004fc400000010ff */
[----:B----4-:R-:W-:Y:S02]  /*129d0*/  F2FP.BF16.PACK_AB R126, R13, R19 ;  /* 0x000000130d7e723e */ /* 0x010fe400000010ff */
[----:B------:R-:W-:Y:S02]  /*129e0*/  F2FP.BF16.PACK_AB R125, R10, R9 ;  /* 0x000000090a7d723e */ /* 0x000fe400000010ff */
[----:B-1----:R-:W-:Y:S01]  /*129f0*/  F2FP.BF16.PACK_AB R127, R8, R11 ;  /* 0x0000000b087f723e */ /* 0x002fe200000010ff */
[----:B------:R-:W-:Y:S01]  /*12a00*/  FADD.FTZ R3, R50, R3 ;  /* 0x0000000332037221 */ /* 0x000fe20000010000 */
[----:B------:R-:W-:Y:S02]  /*12a10*/  F2FP.BF16.PACK_AB R128, R20, R22 ;  /* 0x000000161480723e */ /* 0x000fe400000010ff */
[----:B------:R-:W-:Y:S02]  /*12a20*/  F2FP.BF16.PACK_AB R129, R21, R17 ;  /* 0x000000111581723e */ /* 0x000fe400000010ff */
[----:B------:R-:W-:-:S02]  /*12a30*/  F2FP.BF16.PACK_AB R130, R25, R24 ;  /* 0x000000181982723e */ /* 0x000fc400000010ff */
[----:B------:R-:W-:Y:S01]  /*12a40*/  F2FP.BF16.PACK_AB R131, R23, R18 ;  /* 0x000000121783723e */ /* 0x000fe200000010ff */
[----:B------:R-:W-:Y:S01]  /*12a50*/  FADD.FTZ R15, R53, R3 ;  /* 0x00000003350f7221 */ /* 0x000fe20000010000 */
[----:B------:R-:W-:Y:S01]  /*12a60*/  HMMA.16816.F32.BF16 R172, R124, R164, R172 ;  /* 0x000000a47cac723c */ /* 0x000fe200000418ac */
[----:B------:R-:W-:Y:S02]  /*12a70*/  FADD.FTZ R14, R49, R0 ;  /* 0x00000000310e7221 */ /* 0x000fe40000010000 */
[----:B------:R-:W-:Y:S02]  /*12a80*/  FADD.FTZ R3, R138, R26 ;  /* 0x0000001a8a037221 */ /* 0x000fe40000010000 */
[----:B------:R-:W-:-:S03]  /*12a90*/  FADD.FTZ R2, R204, R2 ;  /* 0x00000002cc027221 */ /* 0x000fc60000010000 */
[----:B------:R-:W-:Y:S01]  /*12aa0*/  HMMA.16816.F32.BF16 R180, R124, R166, R180 ;  /* 0x000000a67cb4723c */ /* 0x000fe200000418b4 */
[----:B------:R-:W-:-:S07]  /*12ab0*/  FADD.FTZ R0, R139, R15 ;  /* 0x0000000f8b007221 */ /* 0x000fce0000010000 */
[C---:B------:R-:W-:Y:S08]  /*12ac0*/  HMMA.16816.F32.BF16 R176, R124.reuse, R156, R176 ;  /* 0x0000009c7cb0723c */ /* 0x040ff000000418b0 */
[C---:B------:R-:W-:Y:S08]  /*12ad0*/  HMMA.16816.F32.BF16 R188, R124.reuse, R158, R188 ;  /* 0x0000009e7cbc723c */ /* 0x040ff000000418bc */
[C---:B---3--:R-:W-:Y:S08]  /*12ae0*/  HMMA.16816.F32.BF16 R184, R124.reuse, R148, R184 ;  /* 0x000000947cb8723c */ /* 0x048ff000000418b8 */
        /* <DEDUP_REMOVED lines=9> */
[C---:B-----5:R-:W-:Y:S08]  /*12b80*/  HMMA.16816.F32.BF16 R120, R124.reuse, R4, R120 ;  /* 0x000000047c78723c */ /* 0x060ff00000041878 */
[----:B------:R-:W-:Y:S08]  /*12b90*/  HMMA.16816.F32.BF16 R124, R124, R6, R84 ;  /* 0x000000067c7c723c */ /* 0x000ff00000041854 */
        /* <DEDUP_REMOVED lines=32> */
[C---:B------:R-:W-:Y:S03]  /*12da0*/  HMMA.16816.F32.BF16 R144, R128.reuse, R140, R144 ;  /* 0x0000008c8090723c */ /* 0x040fe60000041890 */
[----:B------:R1:W-:Y:S04]  /*12db0*/  STL [R1+0x3c], R3 ;  /* 0x00003c0301007387 */ /* 0x0003e80000100800 */
[----:B------:R1:W-:Y:S01]  /*12dc0*/  STL [R1+0x44], R0 ;  /* 0x0000440001007387 */ /* 0x0003e20000100800 */
[C---:B------:R-:W-:Y:S03]  /*12dd0*/  HMMA.16816.F32.BF16 R140, R128.reuse, R142, R68 ;  /* 0x0000008e808c723c */ /* 0x040fe60000041844 */
[----:B------:R1:W-:Y:S05]  /*12de0*/  STL [R1+0x40], R2 ;  /* 0x0000400201007387 */ /* 0x0003ea0000100800 */
        /* <DEDUP_REMOVED lines=12> */
.L_x_432:
[----:B-1----:R-:W-:-:S06]  /*12eb0*/  UISETP.GT.AND UP0, UPT, UR22, UR9, UPT ;  /* 0x000000091600728c */ /* 0x002fcc000bf04270 */
[----:B------:R-:W-:-:S13]  /*12ec0*/  PLOP3.LUT P0, PT, PT, PT, UP0, 0x80, 0x0 ;  /* 0x000000000000781c */ /* 0x000fda0003f0f008 */
[----:B------:R-:W-:Y:S05]  /*12ed0*/  @!P0 BRA `(.L_x_435) ;  /* 0x000050f000008947 */ /* 0x000fea0003800000 */
[----:B------:R-:W2:Y:S01]  /*12ee0*/  LDL.LU.64 R6, [R1+0x78] ;  /* 0x0000780001067983 */ /* 0x000ea20000300a00 */
[----:B------:R-:W-:Y:S01]  /*12ef0*/  MOV R136, R134 ;  /* 0x0000008600887202 */ /* 0x000fe20000000f00 */
[----:B------:R-:W-:Y:S01]  /*12f00*/  IMAD.MOV.U32 R138, RZ, RZ, R132 ;  /* 0x000000ffff8a7224 */ /* 0x000fe200078e0084 */
[----:B------:R-:W-:Y:S01]  /*12f10*/  MOV R2, R135 ;  /* 0x0000008700027202 */ /* 0x000fe20000000f00 */
[----:B------:R-:W2:Y:S01]  /*12f20*/  LDL.LU.64 R4, [R1+0x80] ;  /* 0x0000800001047983 */ /* 0x000ea20000300a00 */
[----:B------:R-:W-:Y:S01]  /*12f30*/  MOV R137, R133 ;  /* 0x0000008500897202 */ /* 0x000fe20000000f00 */
[----:B------:R-:W-:Y:S02]  /*12f40*/  ULDC.64 UR4, c[0x0][0x1a0] ;  /* 0x0000680000047ab9 */ /* 0x000fe40000000a00 */
[----:B------:R-:W-:Y:S02]  /*12f50*/  USHF.L.U64.HI UR7, UR6, 0x5, UR7 ;  /* 0x0000000506077899 */ /* 0x000fe40008010207 */
[----:B------:R-:W-:-:S02]  /*12f60*/  USHF.L.U32 UR6, UR6, 0x5, URZ ;  /* 0x0000000506067899 */ /* 0x000fc4000800063f */
[----:B------:R-:W-:Y:S02]  /*12f70*/  USHF.L.U64.HI UR8, UR4, 0x5, UR5 ;  /* 0x0000000504087899 */ /* 0x000fe40008010205 */
[----:B------:R-:W-:Y:S01]  /*12f80*/  USHF.L.U32 UR13, UR4, 0x5, URZ ;  /* 0x00000005040d7899 */ /* 0x000fe2000800063f */
[----:B--2---:R-:W-:-:S05]  /*12f90*/  IMAD.MOV.U32 R5, RZ, RZ, R7 ;  /* 0x000000ffff057224 */ /* 0x004fca00078e0007 */
[----:B------:R1:W-:Y:S01]  /*12fa0*/  STL.64 [R1+0x48], R4 ;  /* 0x0000480401007387 */ /* 0x0003e20000100a00 */
[----:B------:R-:W-:Y:S05]  /*12fb0*/  BRA `(.L_x_436) ;  /* 0x0000023000007947 */ /* 0x000fea0003800000 */
.L_x_438:
        /* <DEDUP_REMOVED lines=22> */
[----:B------:R1:W-:Y:S03]  /*13120*/  LDGSTS.E.BYPASS.LTC128B.128 [R233+0x8000], [R204.64] ;  /* 0x08000000cce97fae */ /* 0x0003e6000b901d52 */
[----:B------:R-:W-:Y:S01]  /*13130*/  IADD3.X R133, R135, UR7, RZ, P1, !PT ;  /* 0x0000000787857c10 */ /* 0x000fe20008ffe4ff */
[----:B------:R1:W-:Y:S04]  /*13140*/  LDGSTS.E.BYPASS.LTC128B.128 [R233+0xa000], [R204.64+0x80] ;  /* 0x0a000080cce97fae */ /* 0x0003e8000b901d52 */
[----:B------:R2:W-:Y:S04]  /*13150*/  LDGSTS.E.BYPASS.LTC128B.128 [R233+0x8800], [R134.64] ;  /* 0x0880000086e97fae */ /* 0x0005e8000b901d52 */
[----:B------:R2:W-:Y:S04]  /*13160*/  LDGSTS.E.BYPASS.LTC128B.128 [R233+0xa800], [R134.64+0x80] ;  /* 0x0a80008086e97fae */ /* 0x0005e8000b901d52 */
[----:B------:R2:W-:Y:S04]  /*13170*/  LDGSTS.E.BYPASS.LTC128B.128 [R233+0x9000], [R132.64] ;  /* 0x0900000084e97fae */ /* 0x0005e8000b901d52 */
[----:B------:R2:W-:Y:S01]  /*13180*/  LDGSTS.E.BYPASS.LTC128B.128 [R233+0xb000], [R132.64+0x80] ;  /* 0x0b00008084e97fae */ /* 0x0005e2000b901d52 */
[----:B-1----:R-:W-:Y:S04]  /*13190*/  IADD3 R204, P0, R132, UR6, RZ ;  /* 0x0000000684cc7c10 */ /* 0x002fe8000ff1e0ff */
[----:B------:R-:W-:Y:S05]  /*131a0*/  IADD3.X R205, R133, UR7, RZ, P0, !PT ;  /* 0x0000000785cd7c10 */ /* 0x000fea00087fe4ff */
[----:B------:R2:W-:Y:S04]  /*131b0*/  LDGSTS.E.BYPASS.LTC128B.128 [R233+0x9800], [R204.64] ;  /* 0x09800000cce97fae */ /* 0x0005e8000b901d52 */
[----:B------:R2:W-:Y:S04]  /*131c0*/  LDGSTS.E.BYPASS.LTC128B.128 [R233+0xb800], [R204.64+0x80] ;  /* 0x0b800080cce97fae */ /* 0x0005e8000b901d52 */
[----:B------:R-:W0:Y:S01]  /*131d0*/  LDGDEPBAR ;  /* 0x00000000000079af */ /* 0x000e220000000000 */
[----:B------:R-:W-:-:S05]  /*131e0*/  BRA `(.L_x_437) ;  /* 0x00000d3000007947 */ /* 0x000fca0003800000 */
.L_x_436:
[----:B------:R-:W2:Y:S01]  /*131f0*/  LDL.64 R6, [R1+0x48] ;  /* 0x0000480001067983 */ /* 0x000ea20000100a00 */
[----:B------:R-:W-:Y:S04]  /*13200*/  DEPBAR.LE SB0, 0x0 ;  /* 0x000080000000791a */ /* 0x000fe80000000000 */
[----:B------:R-:W-:Y:S01]  /*13210*/  UIADD3 UR14, UR22, -0x1, URZ ;  /* 0xffffffff160e7890 */ /* 0x000fe2000fffe03f */
[----:B------:R-:W-:Y:S03]  /*13220*/  BAR.SYNC.DEFER_BLOCKING 0x0 ;  /* 0x0000000000007b1d */ /* 0x000fe60000010000 */
[----:B------:R-:W-:Y:S02]  /*13230*/  USHF.R.S32.HI UR5, URZ, 0x1f, UR14 ;  /* 0x0000001f3f057899 */ /* 0x000fe4000801140e */
[----:B------:R-:W-:Y:S01]  /*13240*/  UIMAD UR4, UR12, UR14, URZ ;  /* 0x0000000e0c0472a4 */ /* 0x000fe2000f8e023f */
[----:B-1----:R-:W-:Y:S01]  /*13250*/  IMAD.U32 R4, RZ, RZ, UR14 ;  /* 0x0000000eff047e24 */ /* 0x002fe2000f8e00ff */
[----:B------:R-:W-:Y:S02]  /*13260*/  UISETP.GT.AND UP0, UPT, UR14, UR9, UPT ;  /* 0x000000090e00728c */ /* 0x000fe4000bf04270 */
[----:B------:R-:W-:Y:S01]  /*13270*/  UIMAD UR4, UR5, UR15, UR4 ;  /* 0x0000000f050472a4 */ /* 0x000fe2000f8e0204 */
[----:B--2---:R-:W-:Y:S05]  /*13280*/  IMAD.WIDE.U32 R4, R4, UR15, R6 ;  /* 0x0000000f04047c25 */ /* 0x004fea000f8e0006 */
[C---:B------:R-:W-:Y:S02]  /*13290*/  LEA R8, P0, R4.reuse, c[0x0][0x170], 0x1 ;  /* 0x00005c0004087a11 */ /* 0x040fe400078008ff */
[----:B------:R-:W-:Y:S04]  /*132a0*/  IADD3 R0, R5, UR4, RZ ;  /* 0x0000000405007c10 */ /* 0x000fe8000fffe0ff */
[----:B------:R-:W-:Y:S02]  /*132b0*/  LEA.HI.X R9, R4, c[0x0][0x174], R0, 0x1, P0 ;  /* 0x00005d0004097a11 */ /* 0x000fe400000f0c00 */
[----:B------:R-:W-:Y:S03]  /*132c0*/  IADD3 R6, P0, R8, UR13, RZ ;  /* 0x0000000d08067c10 */ /* 0x000fe6000ff1e0ff */
[----:B------:R-:W-:Y:S01]  /*132d0*/  @!PT LDS RZ, [RZ] ;  /* 0x00000000fffff984 */ /* 0x000fe20000000800 */
[----:B------:R-:W-:Y:S01]  /*132e0*/  @!PT LDS RZ, [RZ] ;  /* 0x00000000fffff984 */ /* 0x000fe20000000800 */
[----:B------:R-:W-:Y:S01]  /*132f0*/  @!PT LDS RZ, [RZ] ;  /* 0x00000000fffff984 */ /* 0x000fe20000000800 */
[----:B------:R1:W-:Y:S01]  /*13300*/  LDGSTS.E.BYPASS.LTC128B.128 [R233+0xc000], [R8.64] ;  /* 0x0c00000008e97fae */ /* 0x0003e2000b901d52 */
[----:B------:R-:W-:Y:S02]  /*13310*/  IADD3.X R7, R9, UR8, RZ, P0, !PT ;  /* 0x0000000809077c10 */ /* 0x000fe400087fe4ff */
[----:B------:R-:W-:Y:S03]  /*13320*/  IADD3 R4, P0, R6, UR13, RZ ;  /* 0x0000000d06047c10 */ /* 0x000fe6000ff1e0ff */
[----:B------:R1:W-:Y:S01]  /*13330*/  LDGSTS.E.BYPASS.LTC128B.128 [R233+0xe000], [R8.64+0x80] ;  /* 0x0e00008008e97fae */ /* 0x0003e2000b901d52 */
[----:B------:R-:W-:Y:S02]  /*13340*/  IADD3.X R5, R7, UR8, RZ, P0, !PT ;  /* 0x0000000807057c10 */ /* 0x000fe400087fe4ff */
[----:B------:R-:W-:Y:S03]  /*13350*/  IADD3 R10, P0, R4, UR13, RZ ;  /* 0x0000000d040a7c10 */ /* 0x000fe6000ff1e0ff */
[----:B------:R2:W-:Y:S01]  /*13360*/  LDGSTS.E.BYPASS.LTC128B.128 [R233+0xc800], [R6.64] ;  /* 0x0c80000006e97fae */ /* 0x0005e2000b901d52 */
[----:B------:R-:W-:Y:S02]  /*13370*/  IADD3.X R11, R5, UR8, RZ, P0, !PT ;  /* 0x00000008050b7c10 */ /* 0x000fe400087fe4ff */
[----:B------:R-:W-:Y:S03]  /*13380*/  PLOP3.LUT P0, PT, PT, PT, UP0, 0x80, 0x0 ;  /* 0x000000000000781c */ /* 0x000fe60003f0f008 */
[----:B------:R2:W-:Y:S06]  /*13390*/  LDGSTS.E.BYPASS.LTC128B.128 [R233+0xe800], [R6.64+0x80] ;  /* 0x0e80008006e97fae */ /* 0x0005ec000b901d52 */
[----:B------:R2:W-:Y:S06]  /*133a0*/  LDGSTS.E.BYPASS.LTC128B.128 [R233+0xd000], [R4.64] ;  /* 0x0d00000004e97fae */ /* 0x0005ec000b901d52 */
[----:B------:R2:W-:Y:S06]  /*133b0*/  LDGSTS.E.BYPASS.LTC128B.128 [R233+0xf000], [R4.64+0x80] ;  /* 0x0f00008004e97fae */ /* 0x0005ec000b901d52 */
[----:B------:R1:W-:Y:S06]  /*133c0*/  LDGSTS.E.BYPASS.LTC128B.128 [R233+0xd800], [R10.64] ;  /* 0x0d8000000ae97fae */ /* 0x0003ec000b901d52 */
[----:B------:R1:W-:Y:S06]  /*133d0*/  LDGSTS.E.BYPASS.LTC128B.128 [R233+0xf800], [R10.64+0x80] ;  /* 0x0f8000800ae97fae */ /* 0x0003ec000b901d52 */
[----:B-----5:R-:W-:Y:S06]  /*133e0*/  LDSM.16.M88.4 R64, [R219] ;  /* 0x00000000db40783b */ /* 0x020fec0000000200 */
[----:B------:R-:W2:Y:S06]  /*133f0*/  LDSM.16.M88.4 R16, [R212+0x8000] ;  /* 0x00800000d410783b */ /* 0x000eac0000000200 */
[----:B------:R-:W1:Y:S06]  /*13400*/  LDSM.16.M88.4 R60, [R219+0x2000] ;  /* 0x00200000db3c783b */ /* 0x000e6c0000000200 */
[----:B------:R-:W3:Y:S06]  /*13410*/  LDSM.16.M88.4 R32, [R212+0x8800] ;  /* 0x00880000d420783b */ /* 0x000eec0000000200 */
[----:B------:R-:W0:Y:S06]  /*13420*/  LDGDEPBAR ;  /* 0x00000000000079af */ /* 0x000e2c0000000000 */
[----:B------:R-:W4:Y:S06]  /*13430*/  LDSM.16.M88.4 R48, [R212+0x9000] ;  /* 0x00900000d430783b */ /* 0x000f2c0000000200 */
[----:B------:R-:W3:Y:S06]  /*13440*/  LDSM.16.M88.4 R132, [R212+0x9800] ;  /* 0x00980000d484783b */ /* 0x000eec0000000200 */
[----:B------:R-:W-:Y:S01]  /*13450*/  LDSM.16.M88.4 R204, [R220] ;  /* 0x00000000dccc783b */ /* 0x000fe20000000200 */
[-C--:B--2---:R-:W-:Y:S05]  /*13460*/  HMMA.16816.F32.BF16 R4, R64, R16.reuse, RZ ;  /* 0x000000104004723c */ /* 0x084fea00000418ff */
[----:B------:R-:W-:Y:S03]  /*13470*/  LDSM.16.M88.4 R208, [R220+0x2000] ;  /* 0x00200000dcd0783b */ /* 0x000fe60000000200 */
[C---:B-1----:R-:W-:Y:S08]  /*13480*/  HMMA.16816.F32.BF16 R8, R60.reuse, R16, RZ ;  /* 0x000000103c08723c */ /* 0x042ff000000418ff */
[-C--:B------:R-:W-:Y:S08]  /*13490*/  HMMA.16816.F32.BF16 R12, R60, R18.reuse, RZ ;  /* 0x000000123c0c723c */ /* 0x080ff000000418ff */
[C---:B------:R-:W-:Y:S08]  /*134a0*/  HMMA.16816.F32.BF16 R16, R64.reuse, R18, RZ ;  /* 0x000000124010723c */ /* 0x040ff000000418ff */
[-C--:B---3--:R-:W-:Y:S08]  /*134b0*/  HMMA.16816.F32.BF16 R20, R64, R32.reuse, RZ ;  /* 0x000000204014723c */ /* 0x088ff000000418ff */
[C---:B------:R-:W-:Y:S08]  /*134c0*/  HMMA.16816.F32.BF16 R24, R60.reuse, R32, RZ ;  /* 0x000000203c18723c */ /* 0x040ff000000418ff */
[-C--:B------:R-:W-:Y:S08]  /*134d0*/  HMMA.16816.F32.BF16 R28, R60, R34.reuse, RZ ;  /* 0x000000223c1c723c */ /* 0x080ff000000418ff */
[C---:B------:R-:W-:Y:S08]  /*134e0*/  HMMA.16816.F32.BF16 R32, R64.reuse, R34, RZ ;  /* 0x000000224020723c */ /* 0x040ff000000418ff */
[-C--:B----4-:R-:W-:Y:S08]  /*134f0*/  HMMA.16816.F32.BF16 R36, R64, R48.reuse, RZ ;  /* 0x000000304024723c */ /* 0x090ff000000418ff */
[C---:B------:R-:W-:Y:S08]  /*13500*/  HMMA.16816.F32.BF16 R40, R60.reuse, R48, RZ ;  /* 0x000000303c28723c */ /* 0x040ff000000418ff */
[-C--:B------:R-:W-:Y:S08]  /*13510*/  HMMA.16816.F32.BF16 R44, R60, R50.reuse, RZ ;  /* 0x000000323c2c723c */ /* 0x080ff000000418ff */
[C---:B------:R-:W-:Y:S08]  /*13520*/  HMMA.16816.F32.BF16 R48, R64.reuse, R50, RZ ;  /* 0x000000324030723c */ /* 0x040ff000000418ff */
[-C--:B------:R-:W-:Y:S08]  /*13530*/  HMMA.16816.F32.BF16 R52, R64, R132.reuse, RZ ;  /* 0x000000844034723c */ /* 0x080ff000000418ff */
[C---:B------:R-:W-:Y:S08]  /*13540*/  HMMA.16816.F32.BF16 R56, R60.reuse, R132, RZ ;  /* 0x000000843c38723c */ /* 0x040ff000000418ff */
[-C--:B------:R-:W-:Y:S08]  /*13550*/  HMMA.16816.F32.BF16 R60, R60, R134.reuse, RZ ;  /* 0x000000863c3c723c */ /* 0x080ff000000418ff */
[----:B------:R-:W-:Y:S01]  /*13560*/  HMMA.16816.F32.BF16 R64, R64, R134, RZ ;  /* 0x000000864040723c */ /* 0x000fe200000418ff */
        /* <DEDUP_REMOVED lines=21> */
[----:B------:R-:W-:Y:S06]  /*136c0*/  LDSM.16.M88.4 R132, [R222] ;  /* 0x00000000de84783b */ /* 0x000fec0000000200 */
[----:B------:R-:W1:Y:S02]  /*136d0*/  LDSM.16.M88.4 R204, [R218+0x8000] ;  /* 0x00800000dacc783b */ /* 0x000e640000000200 */
        /* <DEDUP_REMOVED lines=20> */
[----:B------:R-:W-:Y:S06]  /*13820*/  LDSM.16.M88.4 R132, [R221] ;  /* 0x00000000dd84783b */ /* 0x000fec0000000200 */
[----:B------:R-:W1:Y:S02]  /*13830*/  LDSM.16.M88.4 R204, [R217] ;  /* 0x00000000d9cc783b */ /* 0x000e640000000200 */
        /* <DEDUP_REMOVED lines=20> */
[----:B------:R-:W-:Y:S06]  /*13980*/  LDSM.16.M88.4 R132, [R219+0x4000] ;  /* 0x00400000db84783b */ /* 0x000fec0000000200 */
        /* <DEDUP_REMOVED lines=22> */
[----:B------:R-:W1:Y:S02]  /*13af0*/  LDSM.16.M88.4 R204, [R227] ;  /* 0x00000000e3cc783b */ /* 0x000e640000000200 */
        /* <DEDUP_REMOVED lines=66> */
.L_x_437:
[----:B------:R-:W1:Y:S01]  /*13f20*/  S2R R3, SR_TID.X ;  /* 0x0000000000037919 */ /* 0x000e620000002100 */
[----:B------:R-:W-:Y:S01]  /*13f30*/  IMAD.U32 R0, RZ, RZ, UR14 ;  /* 0x0000000eff007e24 */ /* 0x000fe2000f8e00ff */
[----:B------:R-:W-:Y:S01]  /*13f40*/  LOP3.LUT R231, R231, 0xffffbfff, RZ, 0xc0, !PT ;  /* 0xffffbfffe7e77812 */ /* 0x000fe200078ec0ff */
[----:B------:R-:W-:Y:S02]  /*13f50*/  UISETP.GT.AND UP0, UPT, UR14, UR9, UPT ;  /* 0x000000090e00728c */ /* 0x000fe4000bf04270 */
[----:B------:R-:W-:Y:S03]  /*13f60*/  UMOV UR22, UR14 ;  /* 0x0000000e00167c82 */ /* 0x000fe60008000000 */
[----:B------:R-:W-:Y:S04]  /*13f70*/  STL [R1+0xb4], R222 ;  /* 0x0000b4de01007387 */ /* 0x000fe80000100800 */
[----:B------:R-:W-:Y:S04]  /*13f80*/  STL [R1+0xb0], R221 ;  /* 0x0000b0dd01007387 */ /* 0x000fe80000100800 */
[----:B------:R-:W-:Y:S04]  /*13f90*/  STL [R1+0xac], R220 ;  /* 0x0000acdc01007387 */ /* 0x000fe80000100800 */
[----:B------:R-:W-:Y:S01]  /*13fa0*/  STL [R1+0xa8], R219 ;  /* 0x0000a8db01007387 */ /* 0x000fe20000100800 */
[----:B-1----:R-:W-:Y:S03]  /*13fb0*/  IMAD.SHL.U32 R3, R3, 0x2, RZ ;  /* 0x0000000203037824 */ /* 0x002fe600078e00ff */
[----:B------:R-:W-:Y:S02]  /*13fc0*/  STL [R1+0xa4], R218 ;  /* 0x0000a4da01007387 */ /* 0x000fe40000100800 */
[----:B------:R-:W-:Y:S02]  /*13fd0*/  LOP3.LUT R3, R3, 0x6, RZ, 0xc0, !PT ;  /* 0x0000000603037812 */ /* 0x000fe400078ec0ff */
[----:B------:R-:W-:Y:S03]  /*13fe0*/  STL [R1+0xa0], R217 ;  /* 0x0000a0d901007387 */ /* 0x000fe60000100800 */
[----:B------:R-:W-:Y:S01]  /*13ff0*/  IMAD R0, R0, 0x40, R3 ;  /* 0x0000004000007824 */ /* 0x000fe200078e0203 */
[----:B------:R-:W-:Y:S04]  /*14000*/  STL [R1+0x9c], R212 ;  /* 0x00009cd401007387 */ /* 0x000fe80000100800 */
[C---:B------:R-:W-:Y:S02]  /*14010*/  IADD3 R3, R0.reuse, 0x1, RZ ;  /* 0x0000000100037810 */ /* 0x040fe40007ffe0ff */
[C---:B------:R-:W-:Y:S02]  /*14020*/  ISETP.GE.AND P0, PT, R0.reuse, R235, PT ;  /* 0x000000eb0000720c */ /* 0x040fe40003f06270 */
[C---:B------:R-:W-:Y:S02]  /*14030*/  ISETP.GE.AND P5, PT, R3.reuse, R234, PT ;  /* 0x000000ea0300720c */ /* 0x040fe40003fa6270 */
[C---:B------:R-:W-:Y:S02]  /*14040*/  ISETP.GE.AND P4, PT, R3.reuse, R232, PT ;  /* 0x000000e80300720c */ /* 0x040fe40003f86270 */
[C---:B------:R-:W-:Y:S02]  /*14050*/  ISETP.GE.OR P5, PT, R3.reuse, R238, !P5 ;  /* 0x000000ee0300720c */ /* 0x040fe40006fa6670 */
[C---:B------:R-:W-:Y:S02]  /*14060*/  ISETP.GE.OR P4, PT, R3.reuse, R237, !P4 ;  /* 0x000000ed0300720c */ /* 0x040fe40006786670 */
[C---:B------:R-:W-:Y:S02]  /*14070*/  ISETP.GE.AND P3, PT, R3.reuse, R236, PT ;  /* 0x000000ec0300720c */ /* 0x040fe40003f66270 */
[C---:B------:R-:W-:Y:S02]  /*14080*/  ISETP.GE.AND P2, PT, R3.reuse, R235, PT ;  /* 0x000000eb0300720c */ /* 0x040fe40003f46270 */
[----:B------:R-:W-:Y:S02]  /*14090*/  ISETP.GE.OR P3, PT, R3, R240, !P3 ;  /* 0x000000f00300720c */ /* 0x000fe40005f66670 */
[CC--:B------:R-:W-:Y:S02]  /*140a0*/  ISETP.GE.OR P0, PT, R0.reuse, R239.reuse, !P0 ;  /* 0x000000ef0000720c */ /* 0x0c0fe40004706670 */
[C---:B--2---:R-:W-:Y:S02]  /*140b0*/  IADD3 R132, R0.reuse, 0x9, RZ ;  /* 0x0000000900847810 */ /* 0x044fe40007ffe0ff */
[----:B------:R-:W-:Y:S02]  /*140c0*/  @P5 LOP3.LUT R231, R231, 0x4000, RZ, 0xfc, !PT ;  /* 0x00004000e7e75812 */ /* 0x000fe400078efcff */
[----:B------:R-:W-:Y:S02]  /*140d0*/  FSEL R208, R5, -INF , !P3 ;  /* 0xff80000005d07808 */ /* 0x000fe40005800000 */
[C---:B------:R-:W-:Y:S02]  /*140e0*/  ISETP.GE.AND P1, PT, R0.reuse, R236, PT ;  /* 0x000000ec0000720c */ /* 0x040fe40003f26270 */
[----:B------:R-:W-:Y:S02]  /*140f0*/  ISETP.GE.OR P2, PT, R3, R239, !P2 ;  /* 0x000000ef0300720c */ /* 0x000fe40005746670 */
[C---:B------:R-:W-:Y:S02]  /*14100*/  IADD3 R3, R0.reuse, 0x8, RZ ;  /* 0x0000000800037810 */ /* 0x040fe40007ffe0ff */
[----:B------:R-:W-:Y:S02]  /*14110*/  IADD3 R5, R0, 0x10, RZ ;  /* 0x0000001000057810 */ /* 0x000fe40007ffe0ff */
[----:B------:R-:W-:Y:S02]  /*14120*/  LOP3.LUT R231, R231, 0xfffffff7, RZ, 0xc0, !PT ;  /* 0xfffffff7e7e77812 */ /* 0x000fe400078ec0ff */
[----:B------:R-:W-:Y:S02]  /*14130*/  FSEL R207, R6, -INF , !P0 ;  /* 0xff80000006cf7808 */ /* 0x000fe40004000000 */
[----:B------:R-:W-:Y:S02]  /*14140*/  ISETP.GE.OR P1, PT, R0, R240, !P1 ;  /* 0x000000f00000720c */ /* 0x000fe40004f26670 */
[-C--:B------:R-:W-:Y:S02]  /*14150*/  ISETP.GE.AND P3, PT, R132, R236.reuse, PT ;  /* 0x000000ec8400720c */ /* 0x080fe40003f66270 */
[-C--:B------:R-:W-:Y:S02]  /*14160*/  ISETP.GE.AND P0, PT, R5, R236.reuse, PT ;  /* 0x000000ec0500720c */ /* 0x080fe40003f06270 */
[----:B------:R-:W-:Y:S02]  /*14170*/  @P4 LOP3.LUT R231, R231, 0x8, RZ, 0xfc, !PT ;  /* 0x00000008e7e74812 */ /* 0x000fe400078efcff */
[C---:B------:R-:W-:Y:S02]  /*14180*/  ISETP.GE.AND P4, PT, R3.reuse, R236, PT ;  /* 0x000000ec0300720c */ /* 0x040fe40003f86270 */
[----:B------:R-:W-:Y:S02]  /*14190*/  FSEL R139, R4, -INF , !P1 ;  /* 0xff800000048b7808 */ /* 0x000fe40004800000 */
[-C--:B------:R-:W-:Y:S02]  /*141a0*/  ISETP.GE.OR P4, PT, R3, R240.reuse, !P4 ;  /* 0x000000f00300720c */ /* 0x080fe40006786670 */
[-C--:B------:R-:W-:Y:S02]  /*141b0*/  ISETP.GE.OR P3, PT, R132, R240.reuse, !P3 ;  /* 0x000000f08400720c */ /* 0x080fe40005f66670 */
[----:B------:R-:W-:Y:S02]  /*141c0*/  ISETP.GE.OR P0, PT, R5, R240, !P0 ;  /* 0x000000f00500720c */ /* 0x000fe40004706670 */
[----:B------:R-:W-:Y:S02]  /*141d0*/  IADD3 R4, R0, 0x11, RZ ;  /* 0x0000001100047810 */ /* 0x000fe40007ffe0ff */
[----:B------:R-:W-:Y:S02]  /*141e0*/  FSEL R206, R16, -INF , !P4 ;  /* 0xff80000010ce7808 */ /* 0x000fe40006000000 */
[----:B------:R-:W-:Y:S02]  /*141f0*/  FSEL R205, R17, -INF , !P3 ;  /* 0xff80000011cd7808 */ /* 0x000fe40005800000 */
[----:B------:R-:W-:Y:S02]  /*14200*/  FSEL R204, R20, -INF , !P0 ;  /* 0xff80000014cc7808 */ /* 0x000fe40004000000 */
[----:B------:R-:W-:Y:S02]  /*14210*/  FSEL R211, R7, -INF , !P2 ;  /* 0xff80000007d37808 */ /* 0x000fe40005000000 */
[CC--:B------:R-:W-:Y:S02]  /*14220*/  ISETP.GE.AND P2, PT, R3.reuse, R235.reuse, PT ;  /* 0x000000eb0300720c */ /* 0x0c0fe40003f46270 */
[C---:B------:R-:W-:Y:S02]  /*14230*/  ISETP.GE.AND P4, PT, R3.reuse, R234, PT ;  /* 0x000000ea0300720c */ /* 0x040fe40003f86270 */
[C---:B------:R-:W-:Y:S02]  /*14240*/  ISETP.GE.AND P3, PT, R3.reuse, R232, PT ;  /* 0x000000e80300720c */ /* 0x040fe40003f66270 */
[C---:B------:R-:W-:Y:S02]  /*14250*/  ISETP.GE.AND P0, PT, R4.reuse, R235, PT ;  /* 0x000000eb0400720c */ /* 0x040fe40003f06270 */
[CC--:B------:R-:W-:Y:S02]  /*14260*/  ISETP.GE.OR P2, PT, R3.reuse, R239.reuse, !P2 ;  /* 0x000000ef0300720c */ /* 0x0c0fe40005746670 */
[----:B------:R-:W-:Y:S02]  /*14270*/  ISETP.GE.OR P0, PT, R4, R239, !P0 ;  /* 0x000000ef0400720c */ /* 0x000fe40004706670 */
[C---:B------:R-:W-:Y:S02]  /*14280*/  ISETP.GE.OR P4, PT, R3.reuse, R238, !P4 ;  /* 0x000000ee0300720c */ /* 0x040fe40006786670 */
[----:B------:R-:W-:Y:S02]  /*14290*/  ISETP.GE.OR P3, PT, R3, R237, !P3 ;  /* 0x000000ed0300720c */ /* 0x000fe40005f66670 */
[C---:B------:R-:W-:Y:S02]  /*142a0*/  IADD3 R3, R0.reuse, 0x18, RZ ;  /* 0x0000001800037810 */ /* 0x040fe40007ffe0ff */
[----:B------:R-:W-:Y:S02]  /*142b0*/  FSEL R23, R23, -INF , !P0 ;  /* 0xff80000017177808 */ /* 0x000fe40004000000 */
[C---:B------:R-:W-:Y:S02]  /*142c0*/  ISETP.GE.AND P0, PT, R3.reuse, R236, PT ;  /* 0x000000ec0300720c */ /* 0x040fe40003f06270 */
[----:B------:R-:W-:Y:S02]  /*142d0*/  IADD3 R6, R0, 0x19, RZ ;  /* 0x0000001900067810 */ /* 0x000fe40007ffe0ff */
[----:B------:R-:W-:Y:S02]  /*142e0*/  ISETP.GE.OR P0, PT, R3, R240, !P0 ;  /* 0x000000f00300720c */ /* 0x000fe40004706670 */
[----:B------:R-:W-:Y:S02]  /*142f0*/  FSEL R210, R18, -INF , !P2 ;  /* 0xff80000012d27808 */ /* 0x000fe40005000000 */
[----:B------:R-:W-:Y:S02]  /*14300*/  ISETP.GE.AND P1, PT, R132, R235, PT ;  /* 0x000000eb8400720c */ /* 0x000fe40003f26270 */
[-C--:B------:R-:W-:Y:S02]  /*14310*/  ISETP.GE.AND P2, PT, R4, R236.reuse, PT ;  /* 0x000000ec0400720c */ /* 0x080fe40003f46270 */
[----:B------:R-:W-:Y:S02]  /*14320*/  FSEL R32, R32, -INF , !P0 ;  /* 0xff80000020207808 */ /* 0x000fe40004000000 */
[----:B------:R-:W-:Y:S02]  /*14330*/  ISETP.GE.AND P0, PT, R6, R236, PT ;  /* 0x000000ec0600720c */ /* 0x000fe40003f06270 */
[----:B------:R-:W-:Y:S02]  /*14340*/  ISETP.GE.OR P1, PT, R132, R239, !P1 ;  /* 0x000000ef8400720c */ /* 0x000fe40004f26670 */
[-C--:B------:R-:W-:Y:S02]  /*14350*/  ISETP.GE.OR P2, PT, R4, R240.reuse, !P2 ;  /* 0x000000f00400720c */ /* 0x080fe40005746670 */
[----:B------:R-:W-:Y:S02]  /*14360*/  ISETP.GE.OR P0, PT, R6, R240, !P0 ;  /* 0x000000f00600720c */ /* 0x000fe40004706670 */
[----:B------:R-:W-:Y:S02]  /*14370*/  LOP3.LUT R231, R231, 0xffffdfff, RZ, 0xc0, !PT ;  /* 0xffffdfffe7e77812 */ /* 0x000fe400078ec0ff */
[----:B------:R-:W-:Y:S02]  /*14380*/  FSEL R21, R21, -INF , !P2 ;  /* 0xff80000015157808 */ /* 0x000fe40005000000 */
[----:B------:R-:W-:Y:S02]  /*14390*/  FSEL R209, R19, -INF , !P1 ;  /* 0xff80000013d17808 */ /* 0x000fe40004800000 */
[C---:B------:R-:W-:Y:S02]  /*143a0*/  ISETP.GE.AND P2, PT, R132.reuse, R234, PT ;  /* 0x000000ea8400720c */ /* 0x040fe40003f46270 */
[-C--:B------:R-:W-:Y:S02]  /*143b0*/  ISETP.GE.AND P1, PT, R5, R235.reuse, PT ;  /* 0x000000eb0500720c */ /* 0x080fe40003f26270 */
[----:B------:R-:W-:Y:S02]  /*143c0*/  FSEL R33, R33, -INF , !P0 ;  /* 0xff80000021217808 */ /* 0x000fe40004000000 */
[----:B------:R-:W-:Y:S02]  /*143d0*/  ISETP.GE.AND P0, PT, R3, R235, PT ;  /* 0x000000eb0300720c */ /* 0x000fe40003f06270 */
[----:B------:R-:W-:Y:S02]  /*143e0*/  @P4 LOP3.LUT R231, R231, 0x2000, RZ, 0xfc, !PT ;  /* 0x00002000e7e74812 */ /* 0x000fe400078efcff */
[-C--:B------:R-:W-:Y:S02]  /*143f0*/  ISETP.GE.OR P1, PT, R5, R239.reuse, !P1 ;  /* 0x000000ef0500720c */ /* 0x080fe40004f26670 */
[----:B------:R-:W-:Y:S02]  /*14400*/  ISETP.GE.OR P2, PT, R132, R238, !P2 ;  /* 0x000000ee8400720c */ /* 0x000fe40005746670 */
[----:B------:R-:W-:Y:S02]  /*14410*/  ISETP.GE.OR P0, PT, R3, R239, !P0 ;  /* 0x000000ef0300720c */ /* 0x000fe40004706670 */
[----:B------:R-:W-:Y:S02]  /*14420*/  LOP3.LUT R231, R231, 0xfffffffb, RZ, 0xc0, !PT ;  /* 0xfffffffbe7e77812 */ /* 0x000fe400078ec0ff */
[----:B------:R-:W-:Y:S02]  /*14430*/  FSEL R22, R22, -INF , !P1 ;  /* 0xff80000016167808 */ /* 0x000fe40004800000 */
[----:B------:R-:W-:Y:S02]  /*14440*/  ISETP.GE.AND P1, PT, R132, R232, PT ;  /* 0x000000e88400720c */ /* 0x000fe40003f26270 */
[----:B------:R-:W-:Y:S02]  /*14450*/  FSEL R34, R34, -INF , !P0 ;  /* 0xff80000022227808 */ /* 0x000fe40004000000 */
[----:B------:R-:W-:Y:S02]  /*14460*/  ISETP.GE.AND P0, PT, R6, R235, PT ;  /* 0x000000eb0600720c */ /* 0x000fe40003f06270 */
[----:B------:R-:W-:Y:S02]  /*14470*/  @P3 LOP3.LUT R231, R231, 0x4, RZ, 0xfc, !PT ;  /* 0x00000004e7e73812 */ /* 0x000fe400078efcff */
[----:B------:R-:W-:Y:S02]  /*14480*/  ISETP.GE.OR P1, PT, R132, R237, !P1 ;  /* 0x000000ed8400720c */ /* 0x000fe40004f26670 */
[----:B------:R-:W-:Y:S02]  /*14490*/  ISETP.GE.OR P0, PT, R6, R239, !P0 ;  /* 0x000000ef0600720c */ /* 0x000fe40004706670 */
[----:B------:R-:W-:Y:S02]  /*144a0*/  LOP3.LUT R231, R231, 0xffffefff, RZ, 0xc0, !PT ;  /* 0xffffefffe7e77812 */ /* 0x000fe400078ec0ff */
[----:B------:R-:W-:Y:S02]  /*144b0*/  FSEL R35, R35, -INF , !P0 ;  /* 0xff80000023237808 */ /* 0x000fe40004000000 */
[----:B------:R-:W-:Y:S02]  /*144c0*/  @P2 LOP3.LUT R231, R231, 0x1000, RZ, 0xfc, !PT ;  /* 0x00001000e7e72812 */ /* 0x000fe400078efcff */
[----:B------:R-:W-:Y:S02]  /*144d0*/  ISETP.GE.AND P0, PT, R5, R234, PT ;  /* 0x000000ea0500720c */ /* 0x000fe40003f06270 */
[----:B------:R-:W-:Y:S02]  /*144e0*/  LOP3.LUT R231, R231, 0xfffffffd, RZ, 0xc0, !PT ;  /* 0xfffffffde7e77812 */ /* 0x000fe400078ec0ff */
[C---:B------:R-:W-:Y:S02]  /*144f0*/  ISETP.GE.OR P2, PT, R5.reuse, R238, !P0 ;  /* 0x000000ee0500720c */ /* 0x040fe40004746670 */
[----:B------:R-:W-:Y:S02]  /*14500*/  ISETP.GE.AND P0, PT, R5, R232, PT ;  /* 0x000000e80500720c */ /* 0x000fe40003f06270 */
[----:B------:R-:W-:Y:S02]  /*14510*/  @P1 LOP3.LUT R231, R231, 0x2, RZ, 0xfc, !PT ;  /* 0x00000002e7e71812 */ /* 0x000fe400078efcff */
[-C--:B------:R-:W-:Y:S02]  /*14520*/  ISETP.GE.OR P1, PT, R5, R237.reuse, !P0 ;  /* 0x000000ed0500720c */ /* 0x080fe40004726670 */
[----:B------:R-:W-:Y:S02]  /*14530*/  IADD3 R5, R0, 0x20, RZ ;  /* 0x0000002000057810 */ /* 0x000fe40007ffe0ff */
[----:B------:R-:W-:Y:S02]  /*14540*/  LOP3.LUT R231, R231, 0xfffff7ff, RZ, 0xc0, !PT ;  /* 0xfffff7ffe7e77812 */ /* 0x000fe400078ec0ff */
[----:B------:R-:W-:Y:S02]  /*14550*/  ISETP.GE.AND P0, PT, R5, R236, PT ;  /* 0x000000ec0500720c */ /* 0x000fe40003f06270 */
[----:B------:R-:W-:Y:S02]  /*14560*/  @P2 LOP3.LUT R231, R231, 0x800, RZ, 0xfc, !PT ;  /* 0x00000800e7e72812 */ /* 0x000fe400078efcff */
[----:B------:R-:W-:Y:S02]  /*14570*/  ISETP.GE.OR P0, PT, R5, R240, !P0 ;  /* 0x000000f00500720c */ /* 0x000fe40004706670 */
[----:B------:R-:W-:Y:S02]  /*14580*/  LOP3.LUT R231, R231, 0xfffffffe, RZ, 0xc0, !PT ;  /* 0xfffffffee7e77812 */ /* 0x000fe400078ec0ff */
[----:B------:R-:W-:Y:S02]  /*14590*/  FSEL R36, R36, -INF , !P0 ;  /* 0xff80000024247808 */ /* 0x000fe40004000000 */
[C---:B------:R-:W-:Y:S02]  /*145a0*/  ISETP.GE.AND P0, PT, R4.reuse, R234, PT ;  /* 0x000000ea0400720c */ /* 0x040fe40003f06270 */
[----:B------:R-:W-:Y:S02]  /*145b0*/  @P1 LOP3.LUT R231, R231, 0x1, RZ, 0xfc, !PT ;  /* 0x00000001e7e71812 */ /* 0x000fe400078efcff */
[C---:B------:R-:W-:Y:S02]  /*145c0*/  ISETP.GE.OR P0, PT, R4.reuse, R238, !P0 ;  /* 0x000000ee0400720c */ /* 0x040fe40004706670 */
[CC--:B------:R-:W-:Y:S02]  /*145d0*/  ISETP.GE.AND P6, PT, R4.reuse, R232.reuse, PT ;  /* 0x000000e80400720c */ /* 0x0c0fe40003fc6270 */
[----:B------:R-:W-:Y:S02]  /*145e0*/  LOP3.LUT R231, R231, 0xfffffbff, RZ, 0xc0, !PT ;  /* 0xfffffbffe7e77812 */ /* 0x000fe400078ec0ff */
[----:B------:R-:W-:Y:S02]  /*145f0*/  ISETP.GE.OR P6, PT, R4, R237, !P6 ;  /* 0x000000ed0400720c */ /* 0x000fe400077c6670 */
[----:B------:R-:W-:Y:S02]  /*14600*/  IADD3 R4, R0, 0x21, RZ ;  /* 0x0000002100047810 */ /* 0x000fe40007ffe0ff */
[-C--:B------:R-:W-:Y:S02]  /*14610*/  ISETP.GE.AND P5, PT, R3, R232.reuse, PT ;  /* 0x000000e80300720c */ /* 0x080fe40003fa6270 */
[----:B------:R-:W-:Y:S02]  /*14620*/  ISETP.GE.AND P4, PT, R6, R232, PT ;  /* 0x000000e80600720c */ /* 0x000fe40003f86270 */
[----:B------:R-:W-:Y:S02]  /*14630*/  @P0 LOP3.LUT R231, R231, 0x400, RZ, 0xfc, !PT ;  /* 0x00000400e7e70812 */ /* 0x000fe400078efcff */
[C---:B------:R-:W-:Y:S02]  /*14640*/  ISETP.GE.AND P0, PT, R4.reuse, R236, PT ;  /* 0x000000ec0400720c */ /* 0x040fe40003f06270 */
[----:B------:R-:W-:Y:S02]  /*14650*/  LOP3.LUT R231, R231, 0xfffbffff, RZ, 0xc0, !PT ;  /* 0xfffbffffe7e77812 */ /* 0x000fe400078ec0ff */
[----:B------:R-:W-:Y:S02]  /*14660*/  ISETP.GE.OR P0, PT, R4, R240, !P0 ;  /* 0x000000f00400720c */ /* 0x000fe40004706670 */
[----:B------:R-:W-:Y:S02]  /*14670*/  @P6 LOP3.LUT R231, R231, 0x40000, RZ, 0xfc, !PT ;  /* 0x00040000e7e76812 */ /* 0x000fe400078efcff */
[----:B------:R-:W-:Y:S02]  /*14680*/  FSEL R37, R37, -INF , !P0 ;  /* 0xff80000025257808 */ /* 0x000fe40004000000 */
[----:B------:R-:W-:Y:S02]  /*14690*/  ISETP.GE.AND P0, PT, R5, R235, PT ;  /* 0x000000eb0500720c */ /* 0x000fe40003f06270 */
[----:B------:R-:W-:Y:S02]  /*146a0*/  ISETP.GE.OR P5, PT, R3, R237, !P5 ;  /* 0x000000ed0300720c */ /* 0x000fe40006fa6670 */
[----:B------:R-:W-:Y:S02]  /*146b0*/  ISETP.GE.OR P0, PT, R5, R239, !P0 ;  /* 0x000000ef0500720c */ /* 0x000fe40004706670 */
[----:B------:R-:W-:Y:S02]  /*146c0*/  LOP3.LUT R231, R231, 0xfffffdff, RZ, 0xc0, !PT ;  /* 0xfffffdffe7e77812 */ /* 0x000fe400078ec0ff */
[----:B------:R-:W-:Y:S02]  /*146d0*/  FSEL R38, R38, -INF , !P0 ;  /* 0xff80000026267808 */ /* 0x000fe40004000000 */
[----:B------:R-:W-:Y:S02]  /*146e0*/  ISETP.GE.AND P0, PT, R4, R235, PT ;  /* 0x000000eb0400720c */ /* 0x000fe40003f06270 */
[----:B------:R-:W-:Y:S02]  /*146f0*/  ISETP.GE.OR P4, PT, R6, R237, !P4 ;  /* 0x000000ed0600720c */ /* 0x000fe40006786670 */
[----:B------:R-:W-:Y:S02]  /*14700*/  ISETP.GE.OR P0, PT, R4, R239, !P0 ;  /* 0x000000ef0400720c */ /* 0x000fe40004706670 */
[----:B------:R-:W-:Y:S02]  /*14710*/  ISETP.GE.AND P3, PT, R5, R232, PT ;  /* 0x000000e80500720c */ /* 0x000fe40003f66270 */
[----:B------:R-:W-:Y:S02]  /*14720*/  FSEL R39, R39, -INF , !P0 ;  /* 0xff80000027277808 */ /* 0x000fe40004000000 */
[----:B------:R-:W-:Y:S02]  /*14730*/  ISETP.GE.AND P0, PT, R3, R234, PT ;  /* 0x000000ea0300720c */ /* 0x000fe40003f06270 */
[-C--:B------:R-:W-:Y:S02]  /*14740*/  ISETP.GE.OR P3, PT, R5, R237.reuse, !P3 ;  /* 0x000000ed0500720c */ /* 0x080fe40005f66670 */
[----:B------:R-:W-:Y:S02]  /*14750*/  ISETP.GE.OR P0, PT, R3, R238, !P0 ;  /* 0x000000ee0300720c */ /* 0x000fe40004706670 */
[----:B------:R-:W-:Y:S02]  /*14760*/  IADD3 R3, R0, 0x28, RZ ;  /* 0x0000002800037810 */ /* 0x000fe40007ffe0ff */
[C---:B------:R-:W-:Y:S04]  /*14770*/  ISETP.GE.AND P2, PT, R4.reuse, R232, PT ;  /* 0x000000e80400720c */ /* 0x040fe80003f46270 */
[----:B------:R-:W-:Y:S04]  /*14780*/  ISETP.GE.OR P2, PT, R4, R237, !P2 ;  /* 0x000000ed0400720c */ /* 0x000fe80005746670 */
[----:B------:R-:W-:Y:S02]  /*14790*/  FSEL R248, R43, -INF , !P2 ;  /* 0xff8000002bf87808 */ /* 0x000fe40005000000 */
[----:B------:R-:W-:Y:S02]  /*147a0*/  @P0 LOP3.LUT R231, R231, 0x200, RZ, 0xfc, !PT ;  /* 0x00000200e7e70812 */ /* 0x000fe400078efcff */
[----:B------:R-:W-:Y:S02]  /*147b0*/  ISETP.GE.AND P0, PT, R3, R236, PT ;  /* 0x000000ec0300720c */ /* 0x000fe40003f06270 */
[----:B------:R-:W-:Y:S02]  /*147c0*/  LOP3.LUT R231, R231, 0xfffdffff, RZ, 0xc0, !PT ;  /* 0xfffdffffe7e77812 */ /* 0x000fe400078ec0ff */
[----:B------:R-:W-:Y:S02]  /*147d0*/  ISETP.GE.OR P0, PT, R3, R240, !P0 ;  /* 0x000000f00300720c */ /* 0x000fe40004706670 */
[----:B------:R-:W-:Y:S02]  /*147e0*/  @P5 LOP3.LUT R231, R231, 0x20000, RZ, 0xfc, !PT ;  /* 0x00020000e7e75812 */ /* 0x000fe400078efcff */
[----:B------:R-:W-:Y:S02]  /*147f0*/  FSEL R48, R48, -INF , !P0 ;  /* 0xff80000030307808 */ /* 0x000fe40004000000 */
[C---:B------:R-:W-:Y:S02]  /*14800*/  ISETP.GE.AND P0, PT, R6.reuse, R234, PT ;  /* 0x000000ea0600720c */ /* 0x040fe40003f06270 */
[----:B------:R-:W-:Y:S02]  /*14810*/  LOP3.LUT R231, R231, 0xfffffeff, RZ, 0xc0, !PT ;  /* 0xfffffeffe7e77812 */ /* 0x000fe400078ec0ff */
[----:B------:R-:W-:Y:S02]  /*14820*/  ISETP.GE.OR P0, PT, R6, R238, !P0 ;  /* 0x000000ee0600720c */ /* 0x000fe40004706670 */
[----:B------:R-:W-:Y:S11]  /*14830*/  IADD3 R6, R0, 0x29, RZ ;  /* 0x0000002900067810 */ /* 0x000ff60007ffe0ff */
[----:B------:R-:W-:Y:S02]  /*14840*/  @P0 LOP3.LUT R231, R231, 0x100, RZ, 0xfc, !PT ;  /* 0x00000100e7e70812 */ /* 0x000fe400078efcff */
[C---:B------:R-:W-:Y:S02]  /*14850*/  ISETP.GE.AND P0, PT, R6.reuse, R236, PT ;  /* 0x000000ec0600720c */ /* 0x040fe40003f06270 */
[----:B------:R-:W-:Y:S02]  /*14860*/  LOP3.LUT R231, R231, 0xfff7ffff, RZ, 0xc0, !PT ;  /* 0xfff7ffffe7e77812 */ /* 0x000fe400078ec0ff */
[----:B------:R-:W-:Y:S02]  /*14870*/  ISETP.GE.OR P0, PT, R6, R240, !P0 ;  /* 0x000000f00600720c */ /* 0x000fe40004706670 */
[----:B------:R-:W-:Y:S02]  /*14880*/  @P4 LOP3.LUT R231, R231, 0x80000, RZ, 0xfc, !PT ;  /* 0x00080000e7e74812 */ /* 0x000fe400078efcff */
[----:B------:R-:W-:Y:S02]  /*14890*/  FSEL R49, R49, -INF , !P0 ;  /* 0xff80000031317808 */ /* 0x000fe40004000000 */
[----:B------:R-:W-:Y:S02]  /*148a0*/  ISETP.GE.AND P0, PT, R3, R235, PT ;  /* 0x000000eb0300720c */ /* 0x000fe40003f06270 */
[----:B------:R-:W-:Y:S02]  /*148b0*/  LOP3.LUT R231, R231, 0xffffff7f, RZ, 0xc0, !PT ;  /* 0xffffff7fe7e77812 */ /* 0x000fe400078ec0ff */
[----:B------:R-:W-:Y:S04]  /*148c0*/  ISETP.GE.OR P0, PT, R3, R239, !P0 ;  /* 0x000000ef0300720c */ /* 0x000fe80004706670 */
[----:B------:R-:W-:Y:S02]  /*148d0*/  FSEL R50, R50, -INF , !P0 ;  /* 0xff80000032327808 */ /* 0x000fe40004000000 */
[C---:B------:R-:W-:Y:S04]  /*148e0*/  ISETP.GE.AND P0, PT, R6.reuse, R235, PT ;  /* 0x000000eb0600720c */ /* 0x040fe80003f06270 */
[----:B------:R-:W-:Y:S04]  /*148f0*/  ISETP.GE.OR P0, PT, R6, R239, !P0 ;  /* 0x000000ef0600720c */ /* 0x000fe80004706670 */
[----:B------:R-:W-:Y:S02]  /*14900*/  FSEL R51, R51, -INF , !P0 ;  /* 0xff80000033337808 */ /* 0x000fe40004000000 */
[C---:B------:R-:W-:Y:S04]  /*14910*/  ISETP.GE.AND P0, PT, R5.reuse, R234, PT ;  /* 0x000000ea0500720c */ /* 0x040fe80003f06270 */
[----:B------:R-:W-:Y:S02]  /*14920*/  ISETP.GE.OR P0, PT, R5, R238, !P0 ;  /* 0x000000ee0500720c */ /* 0x000fe40004706670 */
[----:B------:R-:W-:Y:S11]  /*14930*/  IADD3 R5, R0, 0x30, RZ ;  /* 0x0000003000057810 */ /* 0x000ff60007ffe0ff */
[----:B------:R-:W-:Y:S02]  /*14940*/  @P0 LOP3.LUT R231, R231, 0x80, RZ, 0xfc, !PT ;  /* 0x00000080e7e70812 */ /* 0x000fe400078efcff */
[----:B------:R-:W-:Y:S02]  /*14950*/  ISETP.GE.AND P0, PT, R5, R236, PT ;  /* 0x000000ec0500720c */ /* 0x000fe40003f06270 */
[----:B------:R-:W-:Y:S02]  /*14960*/  LOP3.LUT R231, R231, 0xfffeffff, RZ, 0xc0, !PT ;  /* 0xfffeffffe7e77812 */ /* 0x000fe400078ec0ff */
[----:B------:R-:W-:Y:S02]  /*14970*/  ISETP.GE.OR P0, PT, R5, R240, !P0 ;  /* 0x000000f00500720c */ /* 0x000fe40004706670 */
[----:B------:R-:W-:Y:S02]  /*14980*/  @P3 LOP3.LUT R231, R231, 0x10000, RZ, 0xfc, !PT ;  /* 0x00010000e7e73812 */ /* 0x000fe400078efcff */
[----:B------:R-:W-:Y:S02]  /*14990*/  FSEL R52, R52, -INF , !P0 ;  /* 0xff80000034347808 */ /* 0x000fe40004000000 */
[C---:B------:R-:W-:Y:S02]  /*149a0*/  ISETP.GE.AND P0, PT, R4.reuse, R234, PT ;  /* 0x000000ea0400720c */ /* 0x040fe40003f06270 */
[C---:B------:R-:W-:Y:S02]  /*149b0*/  LOP3.LUT P4, RZ, R231.reuse, 0x400, RZ, 0xc0, !PT ;  /* 0x00000400e7ff7812 */ /* 0x040fe4000788c0ff */
[----:B------:R-:W-:Y:S02]  /*149c0*/  ISETP.GE.OR P0, PT, R4, R238, !P0 ;  /* 0x000000ee0400720c */ /* 0x000fe40004706670 */
[----:B------:R-:W-:Y:S02]  /*149d0*/  LOP3.LUT R231, R231, 0xffefffff, RZ, 0xc0, !PT ;  /* 0xffefffffe7e77812 */ /* 0x000fe400078ec0ff */
[----:B------:R-:W-:Y:S02]  /*149e0*/  IADD3 R4, R0, 0x31, RZ ;  /* 0x0000003100047810 */ /* 0x000fe40007ffe0ff */
[----:B------:R-:W-:Y:S07]  /*149f0*/  LOP3.LUT R231, R231, 0xffffffbf, RZ, 0xc0, !PT ;  /* 0xffffffbfe7e77812 */ /* 0x000fee00078ec0ff */
[----:B------:R-:W-:Y:S02]  /*14a00*/  @P0 LOP3.LUT R231, R231, 0x40, RZ, 0xfc, !PT ;  /* 0x00000040e7e70812 */ /* 0x000fe400078efcff */
[C---:B------:R-:W-:Y:S02]  /*14a10*/  ISETP.GE.AND P0, PT, R4.reuse, R236, PT ;  /* 0x000000ec0400720c */ /* 0x040fe40003f06270 */
[----:B------:R-:W-:Y:S02]  /*14a20*/  @P4 LOP3.LUT R231, R231, 0x100000, RZ, 0xfc, !PT ;  /* 0x00100000e7e74812 */ /* 0x000fe400078efcff */
[----:B------:R-:W-:Y:S02]  /*14a30*/  ISETP.GE.OR P0, PT, R4, R240, !P0 ;  /* 0x000000f00400720c */ /* 0x000fe40004706670 */
[C---:B------:R-:W-:Y:S02]  /*14a40*/  LOP3.LUT P4, RZ, R231.reuse, 0x800, RZ, 0xc0, !PT ;  /* 0x00000800e7ff7812 */ /* 0x040fe4000788c0ff */
[----:B------:R-:W-:Y:S02]  /*14a50*/  LOP3.LUT R231, R231, 0xffdfffff, RZ, 0xc0, !PT ;  /* 0xffdfffffe7e77812 */ /* 0x000fe400078ec0ff */
[----:B------:R-:W-:Y:S02]  /*14a60*/  FSEL R53, R53, -INF , !P0 ;  /* 0xff80000035357808 */ /* 0x000fe40004000000 */
[C---:B------:R-:W-:Y:S04]  /*14a70*/  ISETP.GE.AND P0, PT, R5.reuse, R235, PT ;  /* 0x000000eb0500720c */ /* 0x040fe80003f06270 */
[----:B------:R-:W-:Y:S03]  /*14a80*/  ISETP.GE.OR P0, PT, R5, R239, !P0 ;  /* 0x000000ef0500720c */ /* 0x000fe60004706670 */
[----:B------:R-:W-:Y:S02]  /*14a90*/  @P4 LOP3.LUT R231, R231, 0x200000, RZ, 0xfc, !PT ;  /* 0x00200000e7e74812 */ /* 0x000fe400078efcff */
[----:B------:R-:W-:Y:S02]  /*14aa0*/  FSEL R54, R54, -INF , !P0 ;  /* 0xff80000036367808 */ /* 0x000fe40004000000 */
[C---:B------:R-:W-:Y:S02]  /*14ab0*/  LOP3.LUT P4, RZ, R231.reuse, 0x2, RZ, 0xc0, !PT ;  /* 0x00000002e7ff7812 */ /* 0x040fe4000788c0ff */
[----:B------:R-:W-:Y:S02]  /*14ac0*/  LOP3.LUT R231, R231, 0xffbfffff, RZ, 0xc0, !PT ;  /* 0xffbfffffe7e77812 */ /* 0x000fe400078ec0ff */
[C---:B------:R-:W-:Y:S04]  /*14ad0*/  ISETP.GE.AND P0, PT, R4.reuse, R235, PT ;  /* 0x000000eb0400720c */ /* 0x040fe80003f06270 */
[----:B------:R-:W-:Y:S04]  /*14ae0*/  ISETP.GE.OR P0, PT, R4, R239, !P0 ;  /* 0x000000ef0400720c */ /* 0x000fe80004706670 */
[----:B------:R-:W-:Y:S02]  /*14af0*/  FSEL R55, R55, -INF , !P0 ;  /* 0xff80000037377808 */ /* 0x000fe40004000000 */
[----:B------:R-:W-:Y:S02]  /*14b00*/  @P4 LOP3.LUT R231, R231, 0x400000, RZ, 0xfc, !PT ;  /* 0x00400000e7e74812 */ /* 0x000fe400078efcff */
[----:B------:R-:W-:Y:S02]  /*14b10*/  ISETP.GE.AND P0, PT, R3, R234, PT ;  /* 0x000000ea0300720c */ /* 0x000fe40003f06270 */
[C---:B------:R-:W-:Y:S02]  /*14b20*/  LOP3.LUT P4, RZ, R231.reuse, 0x4, RZ, 0xc0, !PT ;  /* 0x00000004e7ff7812 */ /* 0x040fe4000788c0ff */
[----:B------:R-:W-:Y:S02]  /*14b30*/  LOP3.LUT R231, R231, 0xff7fffff, RZ, 0xc0, !PT ;  /* 0xff7fffffe7e77812 */ /* 0x000fe400078ec0ff */
[C---:B------:R-:W-:Y:S02]  /*14b40*/  ISETP.GE.OR P3, PT, R3.reuse, R238, !P0 ;  /* 0x000000ee0300720c */ /* 0x040fe40004766670 */
[C---:B------:R-:W-:Y:S02]  /*14b50*/  ISETP.GE.AND P0, PT, R3.reuse, R232, PT ;  /* 0x000000e80300720c */ /* 0x040fe40003f06270 */
[----:B------:R-:W-:Y:S02]  /*14b60*/  FSEL R44, R44, -INF , !P3 ;  /* 0xff8000002c2c7808 */ /* 0x000fe40005800000 */
[-C--:B------:R-:W-:Y:S02]  /*14b70*/  ISETP.GE.OR P0, PT, R3, R237.reuse, !P0 ;  /* 0x000000ed0300720c */ /* 0x080fe40004706670 */
[----:B------:R-:W-:Y:S02]  /*14b80*/  IADD3 R3, R0, 0x38, RZ ;  /* 0x0000003800037810 */ /* 0x000fe40007ffe0ff */
[----:B------:R-:W-:Y:S02]  /*14b90*/  @P4 LOP3.LUT R231, R231, 0x800000, RZ, 0xfc, !PT ;  /* 0x00800000e7e74812 */ /* 0x000fe400078efcff */
[----:B------:R-:W-:Y:S02]  /*14ba0*/  ISETP.GE.AND P1, PT, R3, R236, PT ;  /* 0x000000ec0300720c */ /* 0x000fe40003f26270 */
[C---:B------:R-:W-:Y:S02]  /*14bb0*/  LOP3.LUT P4, RZ, R231.reuse, 0x1000, RZ, 0xc0, !PT ;  /* 0x00001000e7ff7812 */ /* 0x040fe4000788c0ff */
[----:B------:R-:W-:Y:S02]  /*14bc0*/  LOP3.LUT R231, R231, 0xfeffffff, RZ, 0xc0, !PT ;  /* 0xfeffffffe7e77812 */ /* 0x000fe400078ec0ff */
[----:B------:R-:W-:Y:S02]  /*14bd0*/  ISETP.GE.OR P1, PT, R3, R240, !P1 ;  /* 0x000000f00300720c */ /* 0x000fe40004f26670 */
[----:B------:R-:W-:Y:S02]  /*14be0*/  FSEL R247, R46, -INF , !P0 ;  /* 0xff8000002ef77808 */ /* 0x000fe40004000000 */
[----:B------:R-:W-:Y:S02]  /*14bf0*/  FSEL R64, R64, -INF , !P1 ;  /* 0xff80000040407808 */ /* 0x000fe40004800000 */
[C---:B------:R-:W-:Y:S03]  /*14c00*/  ISETP.GE.AND P1, PT, R0.reuse, R234, PT ;  /* 0x000000ea0000720c */ /* 0x040fe60003f26270 */
[----:B------:R-:W-:Y:S04]  /*14c10*/  @P4 LOP3.LUT R231, R231, 0x1000000, RZ, 0xfc, !PT ;  /* 0x01000000e7e74812 */ /* 0x000fe800078efcff */
[C---:B------:R-:W-:Y:S02]  /*14c20*/  LOP3.LUT P4, RZ, R231.reuse, 0x2000, RZ, 0xc0, !PT ;  /* 0x00002000e7ff7812 */ /* 0x040fe4000788c0ff */
[----:B------:R-:W-:Y:S11]  /*14c30*/  LOP3.LUT R231, R231, 0xfdffffff, RZ, 0xc0, !PT ;  /* 0xfdffffffe7e77812 */ /* 0x000ff600078ec0ff */
        /* <DEDUP_REMOVED lines=9> */
[----:B------:R-:W-:Y:S02]  /*14cd0*/  @P6 LOP3.LUT R231, R231, 0x10000000, RZ, 0xfc, !PT ;  /* 0x10000000e7e76812 */ /* 0x000fe400078efcff */
[C---:B------:R-:W-:Y:S02]  /*14ce0*/  ISETP.GE.OR P6, PT, R0.reuse, R238, !P1 ;  /* 0x000000ee0000720c */ /* 0x040fe40004fc6670 */
[----:B------:R-:W-:Y:S02]  /*14cf0*/  ISETP.GE.AND P1, PT, R0, R232, PT ;  /* 0x000000e80000720c */ /* 0x000fe40003f26270 */
[----:B------:R-:W-:Y:S02]  /*14d00*/  FSEL R16, R8, -INF , !P6 ;  /* 0xff80000008107808 */ /* 0x000fe40007000000 */
[C---:B------:R-:W-:Y:S02]  /*14d10*/  ISETP.GE.OR P4, PT, R0.reuse, R237, !P1 ;  /* 0x000000ed0000720c */ /* 0x040fe40004f86670 */
[----:B------:R-:W-:Y:S02]  /*14d20*/  IADD3 R0, R0, 0x39, RZ ;  /* 0x0000003900007810 */ /* 0x000fe40007ffe0ff */
[----:B------:R-:W-:Y:S02]  /*14d30*/  FSEL R19, R10, -INF , !P4 ;  /* 0xff8000000a137808 */ /* 0x000fe40006000000 */
[----:B------:R-:W-:Y:S02]  /*14d40*/  LOP3.LUT P4, RZ, R231, 0x8000000, RZ, 0xc0, !PT ;  /* 0x08000000e7ff7812 */ /* 0x000fe4000788c0ff */
[C---:B------:R-:W-:Y:S02]  /*14d50*/  ISETP.GE.AND P1, PT, R0.reuse, R236, PT ;  /* 0x000000ec0000720c */ /* 0x040fe40003f26270 */
[----:B------:R-:W-:Y:S02]  /*14d60*/  FSEL R18, R9, -INF , !P4 ;  /* 0xff80000009127808 */ /* 0x000fe40006000000 */
[----:B------:R-:W-:Y:S02]  /*14d70*/  LOP3.LUT P4, RZ, R231, 0x4000000, RZ, 0xc0, !PT ;  /* 0x04000000e7ff7812 */ /* 0x000fe4000788c0ff */
[----:B------:R-:W-:Y:S02]  /*14d80*/  ISETP.GE.OR P1, PT, R0, R240, !P1 ;  /* 0x000000f00000720c */ /* 0x000fe40004f26670 */
[----:B------:R-:W-:Y:S02]  /*14d90*/  FSEL R20, R11, -INF , !P4 ;  /* 0xff8000000b147808 */ /* 0x000fe40006000000 */
[----:B------:R-:W-:Y:S02]  /*14da0*/  LOP3.LUT P4, RZ, R231, 0x2000000, RZ, 0xc0, !PT ;  /* 0x02000000e7ff7812 */ /* 0x000fe4000788c0ff */
[----:B------:R-:W-:Y:S02]  /*14db0*/  FSEL R65, R65, -INF , !P1 ;  /* 0xff80000041417808 */ /* 0x000fe40004800000 */
[----:B------:R-:W-:Y:S02]  /*14dc0*/  FSEL R17, R12, -INF , !P4 ;  /* 0xff8000000c117808 */ /* 0x000fe40006000000 */
[----:B------:R-:W-:Y:S02]  /*14dd0*/  LOP3.LUT P4, RZ, R231, 0x1000000, RZ, 0xc0, !PT ;  /* 0x01000000e7ff7812 */ /* 0x000fe4000788c0ff */
[----:B------:R-:W-:Y:S02]  /*14de0*/  ISETP.GE.AND P1, PT, R3, R235, PT ;  /* 0x000000eb0300720c */ /* 0x000fe40003f26270 */
[----:B------:R-:W-:Y:S02]  /*14df0*/  FSEL R13, R13, -INF , !P4 ;  /* 0xff8000000d0d7808 */ /* 0x000fe40006000000 */
[----:B------:R-:W-:Y:S02]  /*14e00*/  LOP3.LUT P4, RZ, R231, 0x800000, RZ, 0xc0, !PT ;  /* 0x00800000e7ff7812 */ /* 0x000fe4000788c0ff */
[----:B------:R-:W-:Y:S02]  /*14e10*/  ISETP.GE.OR P1, PT, R3, R239, !P1 ;  /* 0x000000ef0300720c */ /* 0x000fe40004f26670 */
[----:B------:R-:W-:Y:S02]  /*14e20*/  FSEL R14, R14, -INF , !P4 ;  /* 0xff8000000e0e7808 */ /* 0x000fe40006000000 */
[----:B------:R-:W-:Y:S02]  /*14e30*/  LOP3.LUT P4, RZ, R231, 0x400000, RZ, 0xc0, !PT ;  /* 0x00400000e7ff7812 */ /* 0x000fe4000788c0ff */
[----:B------:R-:W-:Y:S02]  /*14e40*/  FSEL R66, R66, -INF , !P1 ;  /* 0xff80000042427808 */ /* 0x000fe40004800000 */
[----:B------:R-:W-:Y:S02]  /*14e50*/  FSEL R15, R15, -INF , !P4 ;  /* 0xff8000000f0f7808 */ /* 0x000fe40006000000 */
[C---:B------:R-:W-:Y:S02]  /*14e60*/  LOP3.LUT P4, RZ, R231.reuse, 0x200000, RZ, 0xc0, !PT ;  /* 0x00200000e7ff7812 */ /* 0x040fe4000788c0ff */
[----:B------:R-:W-:Y:S02]  /*14e70*/  ISETP.GE.AND P1, PT, R0, R235, PT ;  /* 0x000000eb0000720c */ /* 0x000fe40003f26270 */
[C---:B------:R-:W-:Y:S02]  /*14e80*/  LOP3.LUT P6, RZ, R231.reuse, 0x10000000, RZ, 0xc0, !PT ;  /* 0x10000000e7ff7812 */ /* 0x040fe400078cc0ff */
[C---:B------:R-:W-:Y:S02]  /*14e90*/  LOP3.LUT P5, RZ, R231.reuse, 0x200, RZ, 0xc0, !PT ;  /* 0x00000200e7ff7812 */ /* 0x040fe400078ac0ff */
[----:B------:R-:W-:Y:S02]  /*14ea0*/  FSEL R24, R24, -INF , !P4 ;  /* 0xff80000018187808 */ /* 0x000fe40006000000 */
[C---:B------:R-:W-:Y:S02]  /*14eb0*/  LOP3.LUT P4, RZ, R231.reuse, 0x100000, RZ, 0xc0, !PT ;  /* 0x00100000e7ff7812 */ /* 0x040fe4000788c0ff */
[----:B------:R-:W-:Y:S02]  /*14ec0*/  ISETP.GE.OR P1, PT, R0, R239, !P1 ;  /* 0x000000ef0000720c */ /* 0x000fe40004f26670 */
[----:B------:R-:W-:Y:S02]  /*14ed0*/  FSEL R241, R26, -INF , !P6 ;  /* 0xff8000001af17808 */ /* 0x000fe40007000000 */
[C---:B------:R-:W-:Y:S02]  /*14ee0*/  LOP3.LUT P6, RZ, R231.reuse, 0x40000, RZ, 0xc0, !PT ;  /* 0x00040000e7ff7812 */ /* 0x040fe400078cc0ff */
[----:B------:R-:W-:Y:S02]  /*14ef0*/  FSEL R28, R28, -INF , !P5 ;  /* 0xff8000001c1c7808 */ /* 0x000fe40006800000 */
[----:B------:R-:W-:Y:S02]  /*14f00*/  LOP3.LUT P5, RZ, R231, 0x20000, RZ, 0xc0, !PT ;  /* 0x00020000e7ff7812 */ /* 0x000fe400078ac0ff */
[----:B------:R-:W-:Y:S02]  /*14f10*/  FSEL R25, R25, -INF , !P4 ;  /* 0xff80000019197808 */ /* 0x000fe40006000000 */
[----:B------:R-:W-:Y:S02]  /*14f20*/  LOP3.LUT P4, RZ, R231, 0x80000, RZ, 0xc0, !PT ;  /* 0x00080000e7ff7812 */ /* 0x000fe4000788c0ff */
[----:B------:R-:W-:Y:S02]  /*14f30*/  FSEL R67, R67, -INF , !P1 ;  /* 0xff80000043437808 */ /* 0x000fe40004800000 */
[----:B------:R-:W-:Y:S02]  /*14f40*/  LOP3.LUT P1, RZ, R231, 0x100, RZ, 0xc0, !PT ;  /* 0x00000100e7ff7812 */ /* 0x000fe4000782c0ff */
[----:B------:R-:W-:Y:S02]  /*14f50*/  FSEL R244, R27, -INF , !P6 ;  /* 0xff8000001bf47808 */ /* 0x000fe40007000000 */
[----:B------:R-:W-:Y:S02]  /*14f60*/  FSEL R242, R30, -INF , !P5 ;  /* 0xff8000001ef27808 */ /* 0x000fe40006800000 */
[C---:B------:R-:W-:Y:S02]  /*14f70*/  LOP3.LUT P6, RZ, R231.reuse, 0x40, RZ, 0xc0, !PT ;  /* 0x00000040e7ff7812 */ /* 0x040fe400078cc0ff */
[----:B------:R-:W-:Y:S02]  /*14f80*/  LOP3.LUT P5, RZ, R231, 0x80, RZ, 0xc0, !PT ;  /* 0x00000080e7ff7812 */ /* 0x000fe400078ac0ff */
[----:B------:R-:W-:Y:S02]  /*14f90*/  FSEL R243, R31, -INF , !P4 ;  /* 0xff8000001ff37808 */ /* 0x000fe40006000000 */
[----:B------:R-:W-:Y:S02]  /*14fa0*/  FSEL R29, R29, -INF , !P1 ;  /* 0xff8000001d1d7808 */ /* 0x000fe40004800000 */
[C---:B------:R-:W-:Y:S02]  /*14fb0*/  ISETP.GE.AND P1, PT, R6.reuse, R234, PT ;  /* 0x000000ea0600720c */ /* 0x040fe40003f26270 */
[----:B------:R-:W-:Y:S02]  /*14fc0*/  ISETP.GE.AND P4, PT, R6, R232, PT ;  /* 0x000000e80600720c */ /* 0x000fe40003f86270 */
[----:B------:R-:W-:Y:S02]  /*14fd0*/  FSEL R40, R40, -INF , !P5 ;  /* 0xff80000028287808 */ /* 0x000fe40006800000 */
[----:B------:R-:W-:Y:S02]  /*14fe0*/  FSEL R41, R41, -INF , !P6 ;  /* 0xff80000029297808 */ /* 0x000fe40007000000 */
[C---:B------:R-:W-:Y:S02]  /*14ff0*/  ISETP.GE.AND P5, PT, R5.reuse, R234, PT ;  /* 0x000000ea0500720c */ /* 0x040fe40003fa6270 */
[----:B------:R-:W-:Y:S02]  /*15000*/  ISETP.GE.AND P6, PT, R5, R232, PT ;  /* 0x000000e80500720c */ /* 0x000fe40003fc6270 */
[CC--:B------:R-:W-:Y:S02]  /*15010*/  ISETP.GE.OR P4, PT, R6.reuse, R237.reuse, !P4 ;  /* 0x000000ed0600720c */ /* 0x0c0fe40006786670 */
[----:B------:R-:W-:Y:S02]  /*15020*/  ISETP.GE.OR P1, PT, R6, R238, !P1 ;  /* 0x000000ee0600720c */ /* 0x000fe40004f26670 */
[----:B------:R-:W-:Y:S02]  /*15030*/  FMNMX.FTZ R6, R139, R2, !PT ;  /* 0x000000028b067209 */ /* 0x000fe40007810000 */
[C---:B------:R-:W-:Y:S02]  /*15040*/  ISETP.GE.OR P5, PT, R5.reuse, R238, !P5 ;  /* 0x000000ee0500720c */ /* 0x040fe40006fa6670 */
[----:B------:R-:W-:Y:S02]  /*15050*/  ISETP.GE.OR P6, PT, R5, R237, !P6 ;  /* 0x000000ed0500720c */ /* 0x000fe400077c6670 */
[----:B------:R-:W-:Y:S02]  /*15060*/  FMNMX.FTZ R5, R207, R136, !PT ;  /* 0x00000088cf057209 */ /* 0x000fe40007810000 */
[----:B------:R-:W-:Y:S02]  /*15070*/  FMNMX.FTZ R6, R208, R6, !PT ;  /* 0x00000006d0067209 */ /* 0x000fe40007810000 */
[----:B------:R-:W-:Y:S02]  /*15080*/  FMNMX.FTZ R5, R211, R5, !PT ;  /* 0x00000005d3057209 */ /* 0x000fe40007810000 */
[----:B------:R-:W-:Y:S02]  /*15090*/  FMNMX.FTZ R6, R206, R6, !PT ;  /* 0x00000006ce067209 */ /* 0x000fe40007810000 */
[----:B------:R-:W-:Y:S02]  /*150a0*/  P2R R7, PR, RZ, 0x40 ;  /* 0x00000040ff077803 */ /* 0x000fe40000000000 */
[----:B------:R-:W-:Y:S02]  /*150b0*/  ISETP.GE.AND P6, PT, R4, R234, PT ;  /* 0x000000ea0400720c */ /* 0x000fe40003fc6270 */
[----:B------:R-:W-:Y:S02]  /*150c0*/  FMNMX.FTZ R5, R210, R5, !PT ;  /* 0x00000005d2057209 */ /* 0x000fe40007810000 */
[----:B------:R-:W-:Y:S02]  /*150d0*/  FMNMX.FTZ R6, R205, R6, !PT ;  /* 0x00000006cd067209 */ /* 0x000fe40007810000 */
[----:B------:R-:W-:Y:S02]  /*150e0*/  ISETP.GE.OR P6, PT, R4, R238, !P6 ;  /* 0x000000ee0400720c */ /* 0x000fe400077c6670 */
[----:B------:R-:W-:Y:S02]  /*150f0*/  FMNMX.FTZ R5, R209, R5, !PT ;  /* 0x00000005d1057209 */ /* 0x000fe40007810000 */
[----:B------:R-:W-:Y:S02]  /*15100*/  FMNMX.FTZ R6, R204, R6, !PT ;  /* 0x00000006cc067209 */ /* 0x000fe40007810000 */
[----:B------:R-:W-:Y:S02]  /*15110*/  FSEL R57, R57, -INF , !P6 ;  /* 0xff80000039397808 */ /* 0x000fe40007000000 */
[----:B------:R-:W-:Y:S02]  /*15120*/  ISETP.GE.AND P6, PT, R4, R232, PT ;  /* 0x000000e80400720c */ /* 0x000fe40003fc6270 */
[----:B------:R-:W-:Y:S02]  /*15130*/  FMNMX.FTZ R5, R22, R5, !PT ;  /* 0x0000000516057209 */ /* 0x000fe40007810000 */
[----:B------:R-:W-:Y:S02]  /*15140*/  FMNMX.FTZ R6, R21, R6, !PT ;  /* 0x0000000615067209 */ /* 0x000fe40007810000 */
[----:B------:R-:W-:Y:S02]  /*15150*/  ISETP.GE.OR P6, PT, R4, R237, !P6 ;  /* 0x000000ed0400720c */ /* 0x000fe400077c6670 */
        /* <DEDUP_REMOVED lines=9> */
[----:B------:R-:W-:Y:S02]  /*151f0*/  FSEL R56, R56, -INF , !P5 ;  /* 0xff80000038387808 */ /* 0x000fe40006800000 */
[----:B------:R-:W-:Y:S02]  /*15200*/  FSEL R45, R45, -INF , !P1 ;  /* 0xff8000002d2d7808 */ /* 0x000fe40004800000 */
[C---:B------:R-:W-:Y:S02]  /*15210*/  ISETP.GE.AND P5, PT, R3.reuse, R232, PT ;  /* 0x000000e80300720c */ /* 0x040fe40003fa6270 */
[----:B------:R-:W-:Y:S02]  /*15220*/  FMNMX.FTZ R134, R38, R5, !PT ;  /* 0x0000000526867209 */ /* 0x000fe40007810000 */
[----:B------:R-:W-:Y:S02]  /*15230*/  ISETP.GE.AND P1, PT, R3, R234, PT ;  /* 0x000000ea0300720c */ /* 0x000fe40003f26270 */
[----:B------:R-:W-:Y:S02]  /*15240*/  FMNMX.FTZ R5, R13, R4, !PT ;  /* 0x000000040d057209 */ /* 0x000fe40007810000 */
[----:B------:R-:W-:Y:S02]  /*15250*/  FMNMX.FTZ R6, R37, R6, !PT ;  /* 0x0000000625067209 */ /* 0x000fe40007810000 */
[C---:B------:R-:W-:Y:S02]  /*15260*/  ISETP.GE.OR P5, PT, R3.reuse, R237, !P5 ;  /* 0x000000ed0300720c */ /* 0x040fe40006fa6670 */
        /* <DEDUP_REMOVED lines=18> */
[----:B------:R-:W-:Y:S02]  /*15390*/  FSEL R60, R60, -INF , !P1 ;  /* 0xff8000003c3c7808 */ /* 0x000fe40004800000 */
[----:B------:R-:W-:Y:S02]  /*153a0*/  FMNMX.FTZ R3, R56, R3, !PT ;  /* 0x0000000338037209 */ /* 0x000fe40007810000 */
[C---:B------:R-:W-:Y:S02]  /*153b0*/  ISETP.GE.AND P1, PT, R0.reuse, R234, PT ;  /* 0x000000ea0000720c */ /* 0x040fe40003f26270 */
[----:B------:R-:W-:Y:S02]  /*153c0*/  FMNMX.FTZ R134, R51, R134, !PT ;  /* 0x0000008633867209 */ /* 0x000fe40007810000 */
[----:B------:R-:W-:Y:S02]  /*153d0*/  FMNMX.FTZ R3, R57, R3, !PT ;  /* 0x0000000339037209 */ /* 0x000fe40007810000 */
[----:B------:R-:W-:Y:S02]  /*153e0*/  ISETP.GE.OR P1, PT, R0, R238, !P1 ;  /* 0x000000ee0000720c */ /* 0x000fe40004f26670 */
[----:B------:R-:W-:Y:S02]  /*153f0*/  FMNMX.FTZ R134, R54, R134, !PT ;  /* 0x0000008636867209 */ /* 0x000fe40007810000 */
[----:B------:R-:W-:Y:S02]  /*15400*/  LOP3.LUT P3, RZ, R231, 0x10000, RZ, 0xc0, !PT ;  /* 0x00010000e7ff7812 */ /* 0x000fe4000786c0ff */
[----:B------:R-:W-:Y:S02]  /*15410*/  FSEL R61, R61, -INF , !P1 ;  /* 0xff8000003d3d7808 */ /* 0x000fe40004800000 */
[----:B------:R-:W-:Y:S02]  /*15420*/  FMNMX.FTZ R3, R60, R3, !PT ;  /* 0x000000033c037209 */ /* 0x000fe40007810000 */
[----:B------:R-:W-:Y:S02]  /*15430*/  FMNMX.FTZ R134, R55, R134, !PT ;  /* 0x0000008637867209 */ /* 0x000fe40007810000 */
[----:B------:R-:W-:Y:S02]  /*15440*/  FSEL R249, R42, -INF , !P3 ;  /* 0xff8000002af97808 */ /* 0x000fe40005800000 */
[----:B------:R-:W-:Y:S02]  /*15450*/  ISETP.GE.AND P3, PT, R0, R232, PT ;  /* 0x000000e80000720c */ /* 0x000fe40003f66270 */
[----:B------:R-:W-:Y:S02]  /*15460*/  FMNMX.FTZ R3, R61, R3, !PT ;  /* 0x000000033d037209 */ /* 0x000fe40007810000 */
[----:B------:R-:W-:Y:S02]  /*15470*/  FMNMX.FTZ R134, R66, R134, !PT ;  /* 0x0000008642867209 */ /* 0x000fe40007810000 */
[----:B------:R-:W-:Y:S02]  /*15480*/  ISETP.GE.OR P3, PT, R0, R237, !P3 ;  /* 0x000000ed0000720c */ /* 0x000fe40005f66670 */
[----:B------:R-:W-:Y:S01]  /*15490*/  FMNMX.FTZ R134, R67, R134, !PT ;  /* 0x0000008643867209 */ /* 0x000fe20007810000 */
[----:B------:R-:W2:Y:S01]  /*154a0*/  SHFL.BFLY PT, R0, R3, 0x2, 0x1f ;  /* 0x0c401f0003007f89 */ /* 0x000ea200000e0000 */
[----:B-1----:R-:W-:Y:S02]  /*154b0*/  FMNMX.FTZ R4, R4, R5, !PT ;  /* 0x0000000504047209 */ /* 0x002fe40007810000 */
[----:B------:R-:W-:Y:S02]  /*154c0*/  FSEL R246, R47, -INF , !P4 ;  /* 0xff8000002ff67808 */ /* 0x000fe40006000000 */
[----:B------:R-:W-:Y:S02]  /*154d0*/  ISETP.NE.AND P4, PT, R7, RZ, PT ;  /* 0x000000ff0700720c */ /* 0x000fe40003f85270 */
[----:B------:R-:W-:Y:S01]  /*154e0*/  FSEL R218, R59, -INF , !P6 ;  /* 0xff8000003bda7808 */ /* 0x000fe20007000000 */
[----:B------:R-:W1:Y:S01]  /*154f0*/  SHFL.BFLY PT, R5, R134, 0x2, 0x1f ;  /* 0x0c401f0086057f89 */ /* 0x000e6200000e0000 */
[----:B------:R-:W-:Y:S02]  /*15500*/  FSEL R219, R58, -INF , !P4 ;  /* 0xff8000003adb7808 */ /* 0x000fe40006000000 */
[----:B------:R-:W-:Y:S05]  /*15510*/  FSEL R217, R62, -INF , !P5 ;  /* 0xff8000003ed97808 */ /* 0x000fea0006800000 */
[----:B------:R-:W3:Y:S01]  /*15520*/  SHFL.BFLY PT, R135, R4, 0x1, 0x1f ;  /* 0x0c201f0004877f89 */ /* 0x000ee200000e0000 */
[----:B--2---:R-:W-:Y:S02]  /*15530*/  FMNMX.FTZ R3, R3, R0, !PT ;  /* 0x0000000003037209 */ /* 0x004fe40007810000 */
[----:B------:R-:W-:Y:S05]  /*15540*/  FMNMX.FTZ R0, R19, R138, !PT ;  /* 0x0000008a13007209 */ /* 0x000fea0007810000 */
[----:B------:R-:W2:Y:S01]  /*15550*/  SHFL.BFLY PT, R133, R3, 0x1, 0x1f ;  /* 0x0c201f0003857f89 */ /* 0x000ea200000e0000 */
[----:B------:R-:W-:Y:S02]  /*15560*/  FMNMX.FTZ R0, R20, R0, !PT ;  /* 0x0000000014007209 */ /* 0x000fe40007810000 */
[----:B-1----:R-:W-:Y:S02]  /*15570*/  FMNMX.FTZ R134, R134, R5, !PT ;  /* 0x0000000586867209 */ /* 0x002fe40007810000 */
[----:B------:R-:W-:Y:S03]  /*15580*/  FMNMX.FTZ R0, R14, R0, !PT ;  /* 0x000000000e007209 */ /* 0x000fe60007810000 */
[----:B------:R-:W1:Y:S01]  /*15590*/  SHFL.BFLY PT, R5, R134, 0x1, 0x1f ;  /* 0x0c201f0086057f89 */ /* 0x000e6200000e0000 */
[----:B------:R-:W-:Y:S02]  /*155a0*/  FMNMX.FTZ R0, R15, R0, !PT ;  /* 0x000000000f007209 */ /* 0x000fe40007810000 */
[----:B---3--:R-:W-:Y:S02]  /*155b0*/  FMNMX.FTZ R135, R4, R135, !PT ;  /* 0x0000008704877209 */ /* 0x008fe40007810000 */
[----:B------:R-:W-:Y:S02]  /*155c0*/  FMNMX.FTZ R0, R241, R0, !PT ;  /* 0x00000000f1007209 */ /* 0x000fe40007810000 */
[----:B------:R-:W-:Y:S02]  /*155d0*/  FSETP.NEU.FTZ.AND P2, PT, R135, -INF , PT ;  /* 0xff8000008700780b */ /* 0x000fe40003f5d000 */
[----:B------:R-:W-:Y:S04]  /*155e0*/  FMNMX.FTZ R0, R244, R0, !PT ;  /* 0x00000000f4007209 */ /* 0x000fe80007810000 */
[----:B------:R-:W-:Y:S02]  /*155f0*/  FMNMX.FTZ R0, R242, R0, !PT ;  /* 0x00000000f2007209 */ /* 0x000fe40007810000 */
[----:B--2---:R-:W-:Y:S02]  /*15600*/  FMNMX.FTZ R133, R3, R133, !PT ;  /* 0x0000008503857209 */ /* 0x004fe40007810000 */
[----:B------:R-:W-:Y:S02]  /*15610*/  FMNMX.FTZ R4, R243, R0, !PT ;  /* 0x00000000f3047209 */ /* 0x000fe40007810000 */
[----:B------:R-:W-:Y:S02]  /*15620*/  FSEL R0, R135, RZ, P2 ;  /* 0x000000ff87007208 */ /* 0x000fe40001000000 */
[----:B------:R-:W-:Y:S02]  /*15630*/  FMNMX.FTZ R4, R249, R4, !PT ;  /* 0x00000004f9047209 */ /* 0x000fe40007810000 */
[----:B-1----:R-:W-:Y:S01]  /*15640*/  FMNMX.FTZ R134, R134, R5, !PT ;  /* 0x0000000586867209 */ /* 0x002fe20007810000 */
[----:B------:R-:W-:Y:S01]  /*15650*/  FADD.FTZ R3, -R0, R2 ;  /* 0x0000000200037221 */ /* 0x000fe20000010100 */
[----:B------:R-:W-:Y:S02]  /*15660*/  FMNMX.FTZ R2, R248, R4, !PT ;  /* 0x00000004f8027209 */ /* 0x000fe40007810000 */
[C---:B------:R-:W-:Y:S01]  /*15670*/  FSETP.NEU.FTZ.AND P1, PT, R134.reuse, -INF , PT ;  /* 0xff8000008600780b */ /* 0x040fe20003f3d000 */
[C---:B------:R-:W-:Y:S01]  /*15680*/  FMUL.FTZ R6, R134.reuse, c[0x0][0x23c] ;  /* 0x00008f0086067a20 */ /* 0x040fe20000410000 */
[----:B------:R-:W-:Y:S02]  /*15690*/  FMNMX.FTZ R2, R247, R2, !PT ;  /* 0x00000002f7027209 */ /* 0x000fe40007810000 */
[----:B------:R-:W-:Y:S02]  /*156a0*/  FSEL R0, R134, RZ, P1 ;  /* 0x000000ff86007208 */ /* 0x000fe40000800000 */
[C---:B------:R-:W-:Y:S02]  /*156b0*/  FSETP.NEU.FTZ.AND P0, PT, R133.reuse, -INF , PT ;  /* 0xff8000008500780b */ /* 0x040fe40003f1d000 */
[----:B------:R-:W-:Y:S01]  /*156c0*/  FMNMX.FTZ R2, R246, R2, !PT ;  /* 0x00000002f6027209 */ /* 0x000fe20007810000 */
[----:B------:R-:W-:Y:S01]  /*156d0*/  FADD.FTZ R5, -R0, R136 ;  /* 0x0000008800057221 */ /* 0x000fe20000010100 */
[----:B------:R-:W-:Y:S02]  /*156e0*/  FSEL R0, R133, RZ, P0 ;  /* 0x000000ff85007208 */ /* 0x000fe40000000000 */
[----:B------:R-:W-:Y:S02]  /*156f0*/  FMNMX.FTZ R2, R219, R2, !PT ;  /* 0x00000002db027209 */ /* 0x000fe40007810000 */
[----:B------:R-:W-:Y:S01]  /*15700*/  FSEL R6, R6, RZ, P1 ;  /* 0x000000ff06067208 */ /* 0x000fe20000800000 */
[----:B------:R-:W-:Y:S01]  /*15710*/  FADD.FTZ R4, -R0, R137 ;  /* 0x0000008900047221 */ /* 0x000fe20000010100 */
[----:B------:R-:W-:Y:S01]  /*15720*/  FMNMX.FTZ R0, R218, R2, !PT ;  /* 0x00000002da007209 */ /* 0x000fe20007810000 */
[----:B------:R-:W-:Y:S01]  /*15730*/  FMUL.FTZ R2, R135, c[0x0][0x23c] ;  /* 0x00008f0087027a20 */ /* 0x000fe20000410000 */
[----:B------:R-:W-:Y:S01]  /*15740*/  FSEL R136, R63, -INF , !P3 ;  /* 0xff8000003f887808 */ /* 0x000fe20005800000 */
[--C-:B------:R-:W-:Y:S01]  /*15750*/  FFMA.FTZ R42, R39, c[0x0][0x23c], -R6.reuse ;  /* 0x00008f00272a7a23 */ /* 0x100fe20000010806 */
[----:B------:R-:W-:Y:S01]  /*15760*/  FMNMX.FTZ R0, R217, R0, !PT ;  /* 0x00000000d9007209 */ /* 0x000fe20007810000 */
[--C-:B------:R-:W-:Y:S01]  /*15770*/  FFMA.FTZ R26, R51, c[0x0][0x23c], -R6.reuse ;  /* 0x00008f00331a7a23 */ /* 0x100fe20000010806 */
[----:B------:R-:W-:Y:S01]  /*15780*/  FSEL R2, R2, RZ, P2 ;  /* 0x000000ff02027208 */ /* 0x000fe20001000000 */
[--C-:B------:R-:W-:Y:S01]  /*15790*/  FFMA.FTZ R27, R55, c[0x0][0x23c], -R6.reuse ;  /* 0x00008f00371b7a23 */ /* 0x100fe20000010806 */
[----:B------:R-:W-:Y:S01]  /*157a0*/  FMNMX.FTZ R0, R136, R0, !PT ;  /* 0x0000000088007209 */ /* 0x000fe20007810000 */
[----:B------:R-:W-:Y:S02]  /*157b0*/  FFMA.FTZ R251, R22, c[0x0][0x23c], -R6 ;  /* 0x00008f0016fb7a23 */ /* 0x000fe40000010806 */
[--C-:B------:R-:W-:Y:S02]  /*157c0*/  FFMA.FTZ R7, R139, c[0x0][0x23c], -R2.reuse ;  /* 0x00008f008b077a23 */ /* 0x100fe40000010802 */
[--C-:B------:R-:W-:Y:S02]  /*157d0*/  FFMA.FTZ R58, R32, c[0x0][0x23c], -R2.reuse ;  /* 0x00008f00203a7a23 */ /* 0x100fe40000010802 */
[----:B------:R1:W-:Y:S01]  /*157e0*/  MUFU.EX2 R12, R7 ;  /* 0x00000007000c7308 */ /* 0x0003e20000000800 */
[--C-:B------:R-:W-:Y:S02]  /*157f0*/  FFMA.FTZ R59, R33, c[0x0][0x23c], -R2.reuse ;  /* 0x00008f00213b7a23 */ /* 0x100fe40000010802 */
[--C-:B------:R-:W-:Y:S02]  /*15800*/  FFMA.FTZ R43, R48, c[0x0][0x23c], -R2.reuse ;  /* 0x00008f00302b7a23 */ /* 0x100fe40000010802 */
[--C-:B------:R-:W-:Y:S02]  /*15810*/  FFMA.FTZ R220, R49, c[0x0][0x23c], -R2.reuse ;  /* 0x00008f0031dc7a23 */ /* 0x100fe40000010802 */
        /* <DEDUP_REMOVED lines=8> */
[--C-:B------:R-:W-:Y:S02]  /*158a0*/  FFMA.FTZ R30, R37, c[0x0][0x23c], -R2.reuse ;  /* 0x00008f00251e7a23 */ /* 0x100fe40000010802 */
[----:B------:R-:W-:Y:S02]  /*158b0*/  FFMA.FTZ R53, R53, c[0x0][0x23c], -R2 ;  /* 0x00008f0035357a23 */ /* 0x000fe40000010802 */
[----:B-1----:R-:W-:Y:S01]  /*158c0*/  FFMA.FTZ R7, R207, c[0x0][0x23c], -R6 ;  /* 0x00008f00cf077a23 */ /* 0x002fe20000010806 */
[----:B------:R1:W-:Y:S01]  /*158d0*/  MUFU.EX2 R204, R10 ;  /* 0x0000000a00cc7308 */ /* 0x0003e20000000800 */
[--C-:B------:R-:W-:Y:S02]  /*158e0*/  FFMA.FTZ R132, R64, c[0x0][0x23c], -R2.reuse ;  /* 0x00008f0040847a23 */ /* 0x100fe40000010802 */
[----:B------:R-:W-:Y:S02]  /*158f0*/  FFMA.FTZ R245, R65, c[0x0][0x23c], -R2 ;  /* 0x00008f0041f57a23 */ /* 0x000fe40000010802 */
[----:B------:R-:W3:Y:S01]  /*15900*/  SHFL.BFLY PT, R2, R0, 0x2, 0x1f ;  /* 0x0c401f0000027f89 */ /* 0x000ee200000e0000 */
[--C-:B------:R-:W-:Y:S02]  /*15910*/  FFMA.FTZ R250, R23, c[0x0][0x23c], -R6.reuse ;  /* 0x00008f0017fa7a23 */ /* 0x100fe40000010806 */
[--C-:B------:R-:W-:Y:S02]  /*15920*/  FFMA.FTZ R252, R35, c[0x0][0x23c], -R6.reuse ;  /* 0x00008f0023fc7a23 */ /* 0x100fe40000010806 */
        /* <DEDUP_REMOVED lines=8> */
[----:B--2---:R-:W-:Y:S02]  /*159b0*/  FFMA.FTZ R8, R209, c[0x0][0x23c], -R6 ;  /* 0x00008f00d1087a23 */ /* 0x004fe40000010806 */
[----:B------:R-:W-:Y:S02]  /*159c0*/  IMAD.MOV.U32 R51, RZ, RZ, R132 ;  /* 0x000000ffff337224 */ /* 0x000fe400078e0084 */
[----:B------:R-:W-:Y:S01]  /*159d0*/  IMAD.MOV.U32 R54, RZ, RZ, R245 ;  /* 0x000000ffff367224 */ /* 0x000fe200078e00f5 */
[----:B---3--:R-:W-:Y:S02]  /*159e0*/  FMNMX.FTZ R0, R0, R2, !PT ;  /* 0x0000000200007209 */ /* 0x008fe40007810000 */
[----:B------:R-:W-:Y:S01]  /*159f0*/  MUFU.EX2 R208, R8 ;  /* 0x0000000800d07308 */ /* 0x000fe20000000800 */
[----:B-1----:R-:W-:Y:S02]  /*15a00*/  IMAD.MOV.U32 R10, RZ, RZ, R220 ;  /* 0x000000ffff0a7224 */ /* 0x002fe400078e00dc */
[--C-:B----4-:R-:W-:Y:S01]  /*15a10*/  FFMA.FTZ R7, R211, c[0x0][0x23c], -R6.reuse ;  /* 0x00008f00d3077a23 */ /* 0x110fe20000010806 */
[----:B------:R-:W1:Y:S06]  /*15a20*/  SHFL.BFLY PT, R2, R0, 0x1, 0x1f ;  /* 0x0c201f0000027f89 */ /* 0x000e6c00000e0000 */
[----:B------:R2:W-:Y:S01]  /*15a30*/  MUFU.EX2 R139, R7 ;  /* 0x00000007008b7308 */ /* 0x0005e20000000800 */
[----:B------:R-:W-:Y:S01]  /*15a40*/  IMAD.MOV.U32 R9, RZ, RZ, R221 ;  /* 0x000000ffff097224 */ /* 0x000fe200078e00dd */
[----:B-1----:R-:W-:Y:S01]  /*15a50*/  FMNMX.FTZ R132, R0, R2, !PT ;  /* 0x0000000200847209 */ /* 0x002fe20007810000 */
[----:B--2---:R-:W-:Y:S02]  /*15a60*/  FFMA.FTZ R7, R210, c[0x0][0x23c], -R6 ;  /* 0x00008f00d2077a23 */ /* 0x004fe40000010806 */
[----:B------:R-:W-:Y:S02]  /*15a70*/  FMUL.FTZ R6, R133, c[0x0][0x23c] ;  /* 0x00008f0085067a20 */ /* 0x000fe40000410000 */
[----:B------:R-:W-:Y:S03]  /*15a80*/  FMUL.FTZ R137, R132, c[0x0][0x23c] ;  /* 0x00008f0084897a20 */ /* 0x000fe60000410000 */
[----:B------:R1:W-:Y:S01]  /*15a90*/  MUFU.EX2 R206, R7 ;  /* 0x0000000700ce7308 */ /* 0x0003e20000000800 */
[----:B------:R-:W-:Y:S02]  /*15aa0*/  FSEL R6, R6, RZ, P0 ;  /* 0x000000ff06067208 */ /* 0x000fe40000000000 */
[----:B------:R-:W-:Y:S03]  /*15ab0*/  FSETP.NEU.FTZ.AND P0, PT, R132, -INF , PT ;  /* 0xff8000008400780b */ /* 0x000fe60003f1d000 */
[--C-:B------:R-:W-:Y:S01]  /*15ac0*/  FFMA.FTZ R0, R18, c[0x0][0x23c], -R6.reuse ;  /* 0x00008f0012007a23 */ /* 0x100fe20000010806 */
[----:B------:R-:W-:Y:S01]  /*15ad0*/  FSEL R137, R137, RZ, P0 ;  /* 0x000000ff89897208 */ /* 0x000fe20000000000 */
[----:B------:R-:W2:Y:S01]  /*15ae0*/  LDL.LU R18, [R1+0x38] ;  /* 0x0000380001127983 */ /* 0x000ea20000300800 */
[--C-:B------:R-:W-:Y:S01]  /*15af0*/  FFMA.FTZ R2, R17, c[0x0][0x23c], -R6.reuse ;  /* 0x00008f0011027a23 */ /* 0x100fe20000010806 */
[----:B------:R3:W-:Y:S01]  /*15b00*/  MUFU.EX2 R50, R0 ;  /* 0x0000000000327308 */ /* 0x0007e20000000800 */
[--C-:B------:R-:W-:Y:S02]  /*15b10*/  FFMA.FTZ R211, R25, c[0x0][0x23c], -R6.reuse ;  /* 0x00008f0019d37a23 */ /* 0x100fe40000010806 */
[----:B------:R-:W-:Y:S02]  /*15b20*/  IMAD.MOV.U32 R25, RZ, RZ, R53 ;  /* 0x000000ffff197224 */ /* 0x000fe400078e0035 */
[--C-:B------:R-:W-:Y:S02]  /*15b30*/  FFMA.FTZ R209, R29, c[0x0][0x23c], -R6.reuse ;  /* 0x00008f001dd17a23 */ /* 0x100fe40000010806 */
[--C-:B------:R-:W-:Y:S02]  /*15b40*/  FFMA.FTZ R245, R24, c[0x0][0x23c], -R6.reuse ;  /* 0x00008f0018f57a23 */ /* 0x100fe40000010806 */
[--C-:B------:R-:W-:Y:S01]  /*15b50*/  FFMA.FTZ R24, R56, c[0x0][0x23c], -R6.reuse ;  /* 0x00008f0038187a23 */ /* 0x100fe20000010806 */
[----:B------:R-:W-:Y:S01]  /*15b60*/  MUFU.EX2 R22, R2 ;  /* 0x0000000200167308 */ /* 0x000fe20000000800 */
[--C-:B------:R-:W-:Y:S02]  /*15b70*/  FFMA.FTZ R221, R60, c[0x0][0x23c], -R6.reuse ;  /* 0x00008f003cdd7a23 */ /* 0x100fe40000010806 */
[----:B-1----:R-:W-:Y:S02]  /*15b80*/  FFMA.FTZ R7, R16, c[0x0][0x23c], -R6 ;  /* 0x00008f0010077a23 */ /* 0x002fe40000010806 */
[----:B------:R-:W-:Y:S02]  /*15b90*/  IMAD.MOV.U32 R60, RZ, RZ, R24 ;  /* 0x000000ffff3c7224 */ /* 0x000fe400078e0018 */
[----:B------:R-:W-:Y:S02]  /*15ba0*/  IMAD.MOV.U32 R24, RZ, RZ, R51 ;  /* 0x000000ffff187224 */ /* 0x000fe400078e0033 */
[--C-:B------:R-:W-:Y:S01]  /*15bb0*/  FFMA.FTZ R45, R45, c[0x0][0x23c], -R6.reuse ;  /* 0x00008f002d2d7a23 */ /* 0x100fe20000010806 */
[----:B------:R1:W4:Y:S01]  /*15bc0*/  MUFU.EX2 R55, R7 ;  /* 0x0000000700377308 */ /* 0x0003220000000800 */
[----:B------:R-:W-:Y:S02]  /*15bd0*/  FFMA.FTZ R44, R44, c[0x0][0x23c], -R6 ;  /* 0x00008f002c2c7a23 */ /* 0x000fe40000010806 */
[----:B------:R-:W-:Y:S01]  /*15be0*/  IMAD.MOV.U32 R56, RZ, RZ, R45 ;  /* 0x000000ffff387224 */ /* 0x000fe200078e002d */
[----:B---3--:R-:W-:Y:S01]  /*15bf0*/  FSEL R0, R132, RZ, P0 ;  /* 0x000000ff84007208 */ /* 0x008fe20000000000 */
[----:B------:R-:W-:Y:S01]  /*15c00*/  IMAD.MOV.U32 R45, RZ, RZ, R44 ;  /* 0x000000ffff2d7224 */ /* 0x000fe200078e002c */
[----:B------:R-:W-:Y:S01]  /*15c10*/  PLOP3.LUT P0, PT, PT, PT, UP0, 0x80, 0x0 ;  /* 0x000000000000781c */ /* 0x000fe20003f0f008 */
[----:B------:R-:W-:Y:S02]  /*15c20*/  IMAD.MOV.U32 R44, RZ, RZ, R67 ;  /* 0x000000ffff2c7224 */ /* 0x000fe400078e0043 */
[----:B------:R-:W-:Y:S02]  /*15c30*/  FADD.FTZ R8, -R0, R138 ;  /* 0x0000008a00087221 */ /* 0x000fe40000010100 */
[----:B------:R-:W-:Y:S02]  /*15c40*/  FMUL.FTZ R0, R3, c[0x0][0x23c] ;  /* 0x00008f0003007a20 */ /* 0x000fe40000410000 */
[----:B------:R-:W-:Y:S02]  /*15c50*/  IMAD.MOV.U32 R138, RZ, RZ, R212 ;  /* 0x000000ffff8a7224 */ /* 0x000fe400078e00d4 */
[----:B------:R3:W3:Y:S01]  /*15c60*/  MUFU.EX2 R2, R0 ;  /* 0x0000000000027308 */ /* 0x0006e20000000800 */
[--C-:B------:R-:W-:Y:S02]  /*15c70*/  FFMA.FTZ R212, R40, c[0x0][0x23c], -R6.reuse ;  /* 0x00008f0028d47a23 */ /* 0x100fe40000010806 */
[----:B------:R-:W-:Y:S02]  /*15c80*/  FMUL.FTZ R3, R4, c[0x0][0x23c] ;  /* 0x00008f0004037a20 */ /* 0x000fe40000410000 */
[--C-:B------:R-:W-:Y:S02]  /*15c90*/  FFMA.FTZ R220, R61, c[0x0][0x23c], -R6.reuse ;  /* 0x00008f003ddc7a23 */ /* 0x100fe40000010806 */
[--C-:B------:R-:W-:Y:S02]  /*15ca0*/  FFMA.FTZ R210, R28, c[0x0][0x23c], -R6.reuse ;  /* 0x00008f001cd27a23 */ /* 0x100fe40000010806 */
[--C-:B-1----:R-:W-:Y:S02]  /*15cb0*/  FFMA.FTZ R7, R13, c[0x0][0x23c], -R6.reuse ;  /* 0x00008f000d077a23 */ /* 0x102fe40000010806 */
[----:B------:R-:W-:Y:S02]  /*15cc0*/  FFMA.FTZ R13, R41, c[0x0][0x23c], -R6 ;  /* 0x00008f00290d7a23 */ /* 0x000fe40000010806 */
[----:B------:R-:W-:Y:S01]  /*15cd0*/  MUFU.EX2 R29, R7 ;  /* 0x00000007001d7308 */ /* 0x000fe20000000800 */
[----:B----4-:R-:W-:Y:S02]  /*15ce0*/  IMAD.MOV.U32 R41, RZ, RZ, R55 ;  /* 0x000000ffff297224 */ /* 0x010fe400078e0037 */
[----:B------:R-:W-:Y:S02]  /*15cf0*/  IMAD.MOV.U32 R28, RZ, RZ, R222 ;  /* 0x000000ffff1c7224 */ /* 0x000fe400078e00de */
[----:B------:R-:W-:Y:S02]  /*15d00*/  FFMA.FTZ R222, R57, c[0x0][0x23c], -R6 ;  /* 0x00008f0039de7a23 */ /* 0x000fe40000010806 */
[----:B------:R-:W-:Y:S02]  /*15d10*/  IMAD.MOV.U32 R57, RZ, RZ, R50 ;  /* 0x000000ffff397224 */ /* 0x000fe400078e0032 */
[--C-:B---3--:R-:W-:Y:S02]  /*15d20*/  FFMA.FTZ R0, R19, c[0x0][0x23c], -R137.reuse ;  /* 0x00008f0013007a23 */ /* 0x108fe40000010889 */
[C---:B------:R-:W-:Y:S02]  /*15d30*/  FMUL.FTZ R48, R2.reuse, R148 ;  /* 0x0000009402307220 */ /* 0x040fe40000410000 */
[----:B------:R1:W-:Y:S01]  /*15d40*/  MUFU.EX2 R40, R0 ;  /* 0x0000000000287308 */ /* 0x0003e20000000800 */
        /* <DEDUP_REMOVED lines=11> */
[----:B------:R-:W-:Y:S01]  /*15e00*/  FMUL.FTZ R64, R2, R140 ;  /* 0x0000008c02407220 */ /* 0x000fe20000410000 */
[----:B------:R-:W-:Y:S01]  /*15e10*/  F2FP.BF16.PACK_AB R140, R205, R12 ;  /* 0x0000000ccd8c723e */ /* 0x000fe200000010ff */
[----:B-1----:R-:W-:Y:S02]  /*15e20*/  FFMA.FTZ R0, R20, c[0x0][0x23c], -R137 ;  /* 0x00008f0014007a23 */ /* 0x002fe40000010889 */
[C---:B------:R-:W-:Y:S02]  /*15e30*/  FMUL.FTZ R20, R2.reuse, R160 ;  /* 0x000000a002147220 */ /* 0x040fe40000410000 */
[----:B------:R1:W-:Y:S01]  /*15e40*/  MUFU.EX2 R39, R0 ;  /* 0x0000000000277308 */ /* 0x0003e20000000800 */
[C---:B------:R-:W-:Y:S01]  /*15e50*/  FMUL.FTZ R65, R2.reuse, R141 ;  /* 0x0000008d02417220 */ /* 0x040fe20000410000 */
[----:B------:R-:W-:Y:S01]  /*15e60*/  F2FP.BF16.PACK_AB R141, R139, R11 ;  /* 0x0000000b8b8d723e */ /* 0x000fe200000010ff */
        /* <DEDUP_REMOVED lines=16> */
[----:B-1----:R-:W-:Y:S02]  /*15f70*/  FMUL.FTZ R0, R5, c[0x0][0x23c] ;  /* 0x00008f0005007a20 */ /* 0x002fe40000410000 */
[----:B------:R-:W-:Y:S02]  /*15f80*/  FMUL.FTZ R5, R2, R169 ;  /* 0x000000a902057220 */ /* 0x000fe40000410000 */
[----:B------:R-:W-:Y:S02]  /*15f90*/  IMAD.MOV.U32 R160, RZ, RZ, R22 ;  /* 0x000000ffffa07224 */ /* 0x000fe400078e0016 */
[----:B------:R-:W1:Y:S01]  /*15fa0*/  MUFU.EX2 R0, R0 ;  /* 0x0000000000007308 */ /* 0x000e620000000800 */
[----:B------:R-:W-:Y:S02]  /*15fb0*/  IMAD.MOV.U32 R165, RZ, RZ, R44 ;  /* 0x000000ffffa57224 */ /* 0x000fe400078e002c */
[----:B------:R-:W-:Y:S02]  /*15fc0*/  IMAD.MOV.U32 R44, RZ, RZ, R41 ;  /* 0x000000ffff2c7224 */ /* 0x000fe400078e0029 */
[----:B------:R-:W-:Y:S02]  /*15fd0*/  IMAD.MOV.U32 R41, RZ, RZ, R212 ;  /* 0x000000ffff297224 */ /* 0x000fe400078e00d4 */
[----:B------:R-:W-:Y:S02]  /*15fe0*/  IMAD.MOV.U32 R156, RZ, RZ, R9 ;  /* 0x000000ffff9c7224 */ /* 0x000fe400078e0009 */
[----:B------:R-:W-:Y:S02]  /*15ff0*/  IMAD.MOV.U32 R168, RZ, RZ, R46 ;  /* 0x000000ffffa87224 */ /* 0x000fe400078e002e */
[----:B------:R-:W-:Y:S02]  /*16000*/  IMAD.MOV.U32 R169, RZ, RZ, R47 ;  /* 0x000000ffffa97224 */ /* 0x000fe400078e002f */
[----:B------:R-:W-:Y:S04]  /*16010*/  IMAD.MOV.U32 R164, RZ, RZ, R60 ;  /* 0x000000ffffa47224 */ /* 0x000fe800078e003c */
[----:B------:R-:W-:Y:S01]  /*16020*/  MUFU.EX2 R169, R169 ;  /* 0x000000a900a97308 */ /* 0x000fe20000000800 */
[C---:B-1----:R-:W-:Y:S02]  /*16030*/  FMUL.FTZ R38, R0.reuse, R154 ;  /* 0x0000009a00267220 */ /* 0x042fe40000410000 */
[----:B------:R-:W-:Y:S02]  /*16040*/  IMAD.MOV.U32 R154, RZ, RZ, R39 ;  /* 0x000000ffff9a7224 */ /* 0x000fe400078e0027 */
[C---:B------:R-:W-:Y:S02]  /*16050*/  FMUL.FTZ R39, R0.reuse, R155 ;  /* 0x0000009b00277220 */ /* 0x040fe40000410000 */
[----:B------:R-:W-:Y:S02]  /*16060*/  IMAD.MOV.U32 R155, RZ, RZ, R40 ;  /* 0x000000ffff9b7224 */ /* 0x000fe400078e0028 */
[----:B------:R-:W-:Y:S02]  /*16070*/  IMAD.MOV.U32 R40, RZ, RZ, R66 ;  /* 0x000000ffff287224 */ /* 0x000fe400078e0042 */
[----:B------:R-:W-:Y:S01]  /*16080*/  FMUL.FTZ R22, R0, R162 ;  /* 0x000000a200167220 */ /* 0x000fe20000410000 */
[----:B------:R-:W-:Y:S01]  /*16090*/  F2FP.BF16.PACK_AB R145, R154, R155 ;  /* 0x0000009b9a91723e */ /* 0x000fe200000010ff */
[----:B------:R-:W-:Y:S02]  /*160a0*/  IMAD.MOV.U32 R162, RZ, RZ, R29 ;  /* 0x000000ffffa27224 */ /* 0x000fe400078e001d */
[----:B------:R-:W-:Y:S02]  /*160b0*/  IMAD.MOV.U32 R29, RZ, RZ, R25 ;  /* 0x000000ffff1d7224 */ /* 0x000fe400078e0019 */
[----:B------:R-:W-:Y:S02]  /*160c0*/  IMAD.MOV.U32 R25, RZ, RZ, R54 ;  /* 0x000000ffff197224 */ /* 0x000fe400078e0036 */
[C---:B------:R-:W-:Y:S02]  /*160d0*/  FMUL.FTZ R19, R0.reuse, R167 ;  /* 0x000000a700137220 */ /* 0x040fe40000410000 */
[----:B------:R-:W-:Y:S02]  /*160e0*/  IMAD.MOV.U32 R167, RZ, RZ, R25 ;  /* 0x000000ffffa77224 */ /* 0x000fe400078e0019 */
[C---:B------:R-:W-:Y:S02]  /*160f0*/  FMUL.FTZ R34, R0.reuse, R158 ;  /* 0x0000009e00227220 */ /* 0x040fe40000410000 */
[----:B------:R-:W-:Y:S02]  /*16100*/  IMAD.MOV.U32 R158, RZ, RZ, R24 ;  /* 0x000000ffff9e7224 */ /* 0x000fe400078e0018 */
[C---:B------:R-:W-:Y:S02]  /*16110*/  FMUL.FTZ R35, R0.reuse, R159 ;  /* 0x0000009f00237220 */ /* 0x040fe40000410000 */
[----:B------:R-:W-:Y:S02]  /*16120*/  IMAD.MOV.U32 R159, RZ, RZ, R27 ;  /* 0x000000ffff9f7224 */ /* 0x000fe400078e001b */
[C---:B------:R-:W-:Y:S02]  /*16130*/  FMUL.FTZ R50, R0.reuse, R150 ;  /* 0x0000009600327220 */ /* 0x040fe40000410000 */
[C---:B------:R-:W-:Y:S02]  /*16140*/  FMUL.FTZ R51, R0.reuse, R151 ;  /* 0x0000009700337220 */ /* 0x040fe40000410000 */
[C---:B------:R-:W-:Y:S01]  /*16150*/  FMUL.FTZ R7, R0.reuse, R171 ;  /* 0x000000ab00077220 */ /* 0x040fe20000410000 */
[----:B------:R-:W-:Y:S01]  /*16160*/  LDSM.16.MT88.4 R148, [R215+0xc000] ;  /* 0x00c00000d794783b */ /* 0x000fe20000004200 */
[----:B------:R-:W-:Y:S01]  /*16170*/  FMUL.FTZ R54, R0, R146 ;  /* 0x0000009200367220 */ /* 0x000fe20000410000 */
[----:B------:R-:W-:Y:S01]  /*16180*/  F2FP.BF16.PACK_AB R146, R162, R160 ;  /* 0x000000a0a292723e */ /* 0x000fe200000010ff */
[C---:B------:R-:W-:Y:S02]  /*16190*/  FMUL.FTZ R55, R0.reuse, R147 ;  /* 0x0000009300377220 */ /* 0x040fe40000410000 */
[C---:B------:R-:W-:Y:S01]  /*161a0*/  FMUL.FTZ R66, R0.reuse, R142 ;  /* 0x0000008e00427220 */ /* 0x040fe20000410000 */
[----:B------:R-:W-:Y:S01]  /*161b0*/  F2FP.BF16.PACK_AB R142, R207, R204 ;  /* 0x000000cccf8e723e */ /* 0x000fe200000010ff */
[----:B------:R-:W-:Y:S01]  /*161c0*/  FMUL.FTZ R67, R0, R143 ;  /* 0x0000008f00437220 */ /* 0x000fe20000410000 */
        /* <DEDUP_REMOVED lines=20> */
[----:B------:R-:W-:Y:S02]  /*16310*/  IMAD.MOV.U32 R157, RZ, RZ, R29 ;  /* 0x000000ffff9d7224 */ /* 0x000fe400078e001d */
[----:B------:R-:W-:Y:S02]  /*16320*/  IMAD.MOV.U32 R29, RZ, RZ, R28 ;  /* 0x000000ffff1d7224 */ /* 0x000fe400078e001c */
[----:B------:R-:W-:Y:S01]  /*16330*/  IMAD.MOV.U32 R28, RZ, RZ, R10 ;  /* 0x000000ffff1c7224 */ /* 0x000fe200078e000a */
[----:B------:R-:W-:Y:S01]  /*16340*/  MUFU.EX2 R163, R251 ;  /* 0x000000fb00a37308 */ /* 0x000fe20000000800 */
[----:B------:R-:W-:Y:S09]  /*16350*/  IMAD.MOV.U32 R171, RZ, RZ, R58 ;  /* 0x000000ffffab7224 */ /* 0x000ff200078e003a */
[----:B------:R-:W-:Y:S10]  /*16360*/  MUFU.EX2 R171, R171 ;  /* 0x000000ab00ab7308 */ /* 0x000ff40000000800 */
[----:B------:R-:W-:Y:S01]  /*16370*/  MUFU.EX2 R251, R165 ;  /* 0x000000a500fb7308 */ /* 0x000fe20000000800 */
[----:B--2---:R-:W-:Y:S09]  /*16380*/  FFMA.FTZ R153, R2, R18, R12 ;  /* 0x0000001202997223 */ /* 0x004ff2000001000c */
[----:B------:R1:W2:Y:S01]  /*16390*/  MUFU.EX2 R2, R3 ;  /* 0x0000000300027308 */ /* 0x0002a20000000800 */
[----:B------:R-:W-:Y:S02]  /*163a0*/  FMUL.FTZ R18, R0, R166 ;  /* 0x000000a600127220 */ /* 0x000fe40000410000 */
[----:B------:R-:W-:Y:S02]  /*163b0*/  IMAD.MOV.U32 R166, RZ, RZ, R40 ;  /* 0x000000ffffa67224 */ /* 0x000fe400078e0028 */
[----:B------:R-:W-:Y:S02]  /*163c0*/  IMAD.MOV.U32 R40, RZ, RZ, R26 ;  /* 0x000000ffff287224 */ /* 0x000fe400078e001a */
[----:B------:R-:W3:Y:S03]  /*163d0*/  LDSM.16.MT88.4 R24, [R213+0xc000] ;  /* 0x00c00000d518783b */ /* 0x000ee60000004200 */
[----:B------:R-:W-:Y:S05]  /*163e0*/  MUFU.EX2 R250, R166 ;  /* 0x000000a600fa7308 */ /* 0x000fea0000000800 */
[----:B-1----:R-:W4:Y:S01]  /*163f0*/  LDL.LU R3, [R1+0x3c] ;  /* 0x00003c0001037983 */ /* 0x002f220000300800 */
[C---:B--2---:R-:W-:Y:S02]  /*16400*/  FMUL.FTZ R9, R2.reuse, R173 ;  /* 0x000000ad02097220 */ /* 0x044fe40000410000 */
[----:B------:R-:W-:Y:S02]  /*16410*/  IMAD.MOV.U32 R173, RZ, RZ, R59 ;  /* 0x000000ffffad7224 */ /* 0x000fe400078e003b */
        /* <DEDUP_REMOVED lines=9> */
[C---:B------:R-:W-:Y:S01]  /*164b0*/  FMUL.FTZ R89, R2.reuse, R89 ;  /* 0x0000005902597220 */ /* 0x040fe20000410000 */
[-C--:B---3--:R-:W-:Y:S01]  /*164c0*/  HMMA.16816.F32.BF16 R4, R140, R24.reuse, R4 ;  /* 0x000000188c04723c */ /* 0x088fe20000041804 */
[----:B------:R-:W-:Y:S02]  /*164d0*/  IMAD.MOV.U32 R180, RZ, RZ, R13 ;  /* 0x000000ffffb47224 */ /* 0x000fe400078e000d */
[C---:B------:R-:W-:Y:S02]  /*164e0*/  FMUL.FTZ R13, R2.reuse, R181 ;  /* 0x000000b5020d7220 */ /* 0x040fe40000410000 */
[----:B------:R-:W-:Y:S02]  /*164f0*/  IMAD.MOV.U32 R181, RZ, RZ, R44 ;  /* 0x000000ffffb57224 */ /* 0x000fe400078e002c */
[C---:B------:R-:W-:Y:S02]  /*16500*/  FMUL.FTZ R92, R2.reuse, R92 ;  /* 0x0000005c025c7220 */ /* 0x040fe40000410000 */
[C---:B------:R-:W-:Y:S03]  /*16510*/  FMUL.FTZ R93, R2.reuse, R93 ;  /* 0x0000005d025d7220 */ /* 0x040fe60000410000 */
        /* <DEDUP_REMOVED lines=8> */
[----:B----4-:R-:W-:Y:S02]  /*165a0*/  FFMA.FTZ R152, R0, R3, R11 ;  /* 0x0000000300987223 */ /* 0x010fe4000001000b */
[--C-:B------:R-:W-:Y:S02]  /*165b0*/  FFMA.FTZ R3, R14, c[0x0][0x23c], -R137.reuse ;  /* 0x00008f000e037a23 */ /* 0x100fe40000010889 */
[----:B------:R-:W-:Y:S02]  /*165c0*/  FMUL.FTZ R0, R8, c[0x0][0x23c] ;  /* 0x00008f0008007a20 */ /* 0x000fe40000410000 */
[----:B------:R1:W-:Y:S01]  /*165d0*/  MUFU.EX2 R161, R3 ;  /* 0x0000000300a17308 */ /* 0x0003e20000000800 */
[----:B------:R-:W-:Y:S02]  /*165e0*/  FMUL.FTZ R8, R2, R172 ;  /* 0x000000ac02087220 */ /* 0x000fe40000410000 */
[----:B------:R-:W-:Y:S02]  /*165f0*/  IMAD.MOV.U32 R172, RZ, RZ, R62 ;  /* 0x000000ffffac7224 */ /* 0x000fe400078e003e */
[----:B------:R-:W-:Y:S05]  /*16600*/  FADD.FTZ R152, R139, R152 ;  /* 0x000000988b987221 */ /* 0x000fea0000010000 */
[----:B------:R-:W2:Y:S10]  /*16610*/  MUFU.EX2 R0, R0 ;  /* 0x0000000000007308 */ /* 0x000eb40000000800 */
[----:B------:R-:W-:Y:S01]  /*16620*/  MUFU.EX2 R172, R172 ;  /* 0x000000ac00ac7308 */ /* 0x000fe20000000800 */
[----:B-1----:R-:W-:Y:S09]  /*16630*/  FFMA.FTZ R3, R15, c[0x0][0x23c], -R137 ;  /* 0x00008f000f037a23 */ /* 0x002ff20000010889 */
[----:B------:R1:W3:Y:S01]  /*16640*/  MUFU.EX2 R212, R3 ;  /* 0x0000000300d47308 */ /* 0x0002e20000000800 */
[C---:B--2---:R-:W-:Y:S02]  /*16650*/  FMUL.FTZ R10, R0.reuse, R174 ;  /* 0x000000ae000a7220 */ /* 0x044fe40000410000 */
[C---:B------:R-:W-:Y:S02]  /*16660*/  FMUL.FTZ R11, R0.reuse, R175 ;  /* 0x000000af000b7220 */ /* 0x040fe40000410000 */
[C---:B------:R-:W-:Y:S02]  /*16670*/  FMUL.FTZ R14, R0.reuse, R182 ;  /* 0x000000b6000e7220 */ /* 0x040fe40000410000 */
[C---:B------:R-:W-:Y:S02]  /*16680*/  FMUL.FTZ R15, R0.reuse, R183 ;  /* 0x000000b7000f7220 */ /* 0x040fe40000410000 */
[----:B------:R-:W-:Y:S02]  /*16690*/  IMAD.MOV.U32 R182, RZ, RZ, R41 ;  /* 0x000000ffffb67224 */ /* 0x000fe400078e0029 */
[----:B------:R-:W-:Y:S02]  /*166a0*/  IMAD.MOV.U32 R183, RZ, RZ, R40 ;  /* 0x000000ffffb77224 */ /* 0x000fe400078e0028 */
[----:B------:R-:W-:Y:S02]  /*166b0*/  IMAD.MOV.U32 R174, RZ, RZ, R56 ;  /* 0x000000ffffae7224 */ /* 0x000fe400078e0038 */
[C---:B------:R-:W-:Y:S02]  /*166c0*/  FMUL.FTZ R46, R0.reuse, R198 ;  /* 0x000000c6002e7220 */ /* 0x040fe40000410000 */
[----:B------:R-:W-:Y:S02]  /*166d0*/  FMUL.FTZ R47, R0, R199 ;  /* 0x000000c7002f7220 */ /* 0x000fe40000410000 */
[----:B------:R-:W-:Y:S02]  /*166e0*/  IMAD.MOV.U32 R175, RZ, RZ, R45 ;  /* 0x000000ffffaf7224 */ /* 0x000fe400078e002d */
[----:B-1----:R-:W-:Y:S01]  /*166f0*/  IMAD.MOV.U32 R3, RZ, RZ, R57 ;  /* 0x000000ffff037224 */ /* 0x002fe200078e0039 */
[----:B---3--:R-:W-:Y:S01]  /*16700*/  F2FP.BF16.PACK_AB R147, R212, R161 ;  /* 0x000000a1d493723e */ /* 0x008fe200000010ff */
[----:B------:R-:W-:Y:S01]  /*16710*/  LDSM.16.MT88.4 R56, [R216+0xc000] ;  /* 0x00c00000d838783b */ /* 0x000fe20000004200 */
[C---:B------:R-:W-:Y:S02]  /*16720*/  FMUL.FTZ R45, R2.reuse, R197 ;  /* 0x000000c5022d7220 */ /* 0x040fe40000410000 */
[----:B------:R-:W-:Y:S01]  /*16730*/  F2FP.BF16.PACK_AB R144, R3, R44 ;  /* 0x0000002c0390723e */ /* 0x000fe200000010ff */
[----:B------:R-:W-:Y:S02]  /*16740*/  FMUL.FTZ R44, R2, R196 ;  /* 0x000000c4022c7220 */ /* 0x000fe40000410000 */
[C---:B------:R-:W-:Y:S02]  /*16750*/  FMUL.FTZ R62, R0.reuse, R202 ;  /* 0x000000ca003e7220 */ /* 0x040fe40000410000 */
[C---:B------:R-:W-:Y:S02]  /*16760*/  FMUL.FTZ R74, R0.reuse, R74 ;  /* 0x0000004a004a7220 */ /* 0x040fe40000410000 */
[C---:B------:R-:W-:Y:S01]  /*16770*/  HMMA.16816.F32.BF16 R8, R144.reuse, R24, R8 ;  /* 0x000000189008723c */ /* 0x040fe20000041808 */
[C---:B------:R-:W-:Y:S02]  /*16780*/  FMUL.FTZ R75, R0.reuse, R75 ;  /* 0x0000004b004b7220 */ /* 0x040fe40000410000 */
[C---:B------:R-:W-:Y:S02]  /*16790*/  FMUL.FTZ R78, R0.reuse, R78 ;  /* 0x0000004e004e7220 */ /* 0x040fe40000410000 */
[----:B------:R-:W-:Y:S02]  /*167a0*/  FMUL.FTZ R79, R0, R79 ;  /* 0x0000004f004f7220 */ /* 0x000fe40000410000 */
[C---:B------:R-:W-:Y:S01]  /*167b0*/  FMUL.FTZ R24, R2.reuse, R176 ;  /* 0x000000b002187220 */ /* 0x040fe20000410000 */
[-C--:B------:R-:W-:Y:S01]  /*167c0*/  HMMA.16816.F32.BF16 R12, R144, R26.reuse, R12 ;  /* 0x0000001a900c723c */ /* 0x080fe2000004180c */
[----:B------:R-:W-:Y:S03]  /*167d0*/  FMUL.FTZ R25, R2, R177 ;  /* 0x000000b102197220 */ /* 0x000fe60000410000 */
[C---:B------:R-:W-:Y:S02]  /*167e0*/  FMUL.FTZ R90, R0.reuse, R90 ;  /* 0x0000005a005a7220 */ /* 0x040fe40000410000 */
[----:B------:R-:W-:Y:S02]  /*167f0*/  FMUL.FTZ R91, R0, R91 ;  /* 0x0000005b005b7220 */ /* 0x000fe40000410000 */
[C---:B------:R-:W-:Y:S01]  /*16800*/  HMMA.16816.F32.BF16 R16, R140.reuse, R26, R16 ;  /* 0x0000001a8c10723c */ /* 0x040fe20000041810 */
[----:B------:R-:W-:Y:S03]  /*16810*/  IMAD.MOV.U32 R176, RZ, RZ, R29 ;  /* 0x000000ffffb07224 */ /* 0x000fe600078e001d */
[----:B------:R-:W-:Y:S02]  /*16820*/  FMUL.FTZ R29, R2, R189 ;  /* 0x000000bd021d7220 */ /* 0x000fe40000410000 */
[----:B------:R-:W-:Y:S02]  /*16830*/  IMAD.MOV.U32 R177, RZ, RZ, R28 ;  /* 0x000000ffffb17224 */ /* 0x000fe400078e001c */
[C---:B------:R-:W-:Y:S04]  /*16840*/  FMUL.FTZ R26, R0.reuse, R178 ;  /* 0x000000b2001a7220 */ /* 0x040fe80000410000 */
[----:B------:R-:W-:Y:S02]  /*16850*/  IMAD.MOV.U32 R178, RZ, RZ, R43 ;  /* 0x000000ffffb27224 */ /* 0x000fe400078e002b */
[----:B------:R-:W-:Y:S02]  /*16860*/  FMUL.FTZ R27, R0, R179 ;  /* 0x000000b3001b7220 */ /* 0x000fe40000410000 */
[----:B------:R-:W-:Y:S02]  /*16870*/  IMAD.MOV.U32 R179, RZ, RZ, R42 ;  /* 0x000000ffffb37224 */ /* 0x000fe400078e002a */
[----:B------:R-:W1:Y:S01]  /*16880*/  LDSM.16.MT88.4 R40, [R214+0xc000] ;  /* 0x00c00000d628783b */ /* 0x000e620000004200 */
        /* <DEDUP_REMOVED lines=11> */
[----:B------:R-:W-:Y:S02]  /*16940*/  IMAD.MOV.U32 R189, RZ, RZ, R30 ;  /* 0x000000ffffbd7224 */ /* 0x000fe400078e001e */
[C---:B------:R-:W-:Y:S02]  /*16950*/  FMUL.FTZ R30, R0.reuse, R190 ;  /* 0x000000be001e7220 */ /* 0x040fe40000410000 */
[----:B------:R-:W-:Y:S02]  /*16960*/  IMAD.MOV.U32 R190, RZ, RZ, R63 ;  /* 0x000000ffffbe7224 */ /* 0x000fe400078e003f */
[C---:B------:R-:W-:Y:S02]  /*16970*/  FMUL.FTZ R63, R0.reuse, R203 ;  /* 0x000000cb003f7220 */ /* 0x040fe40000410000 */
[----:B------:R-:W-:Y:S02]  /*16980*/  IMAD.MOV.U32 R199, RZ, RZ, R3 ;  /* 0x000000ffffc77224 */ /* 0x000fe400078e0003 */
[----:B------:R-:W-:Y:S02]  /*16990*/  FFMA.FTZ R3, R241, c[0x0][0x23c], -R137 ;  /* 0x00008f00f1037a23 */ /* 0x000fe40000010889 */
[----:B------:R-:W-:Y:S01]  /*169a0*/  MUFU.EX2 R241, R220 ;  /* 0x000000dc00f17308 */ /* 0x000fe20000000800 */
[----:B------:R-:W-:Y:S02]  /*169b0*/  IMAD.MOV.U32 R197, RZ, RZ, R189 ;  /* 0x000000ffffc57224 */ /* 0x000fe400078e00bd */
[----:B------:R-:W-:Y:S01]  /*169c0*/  IMAD.MOV.U32 R189, RZ, RZ, R176 ;  /* 0x000000ffffbd7224 */ /* 0x000fe200078e00b0 */
[-C--:B-1----:R-:W-:Y:S01]  /*169d0*/  HMMA.16816.F32.BF16 R20, R140, R40.reuse, R20 ;  /* 0x000000288c14723c */ /* 0x082fe20000041814 */
[----:B------:R-:W-:Y:S02]  /*169e0*/  IMAD.MOV.U32 R196, RZ, RZ, R179 ;  /* 0x000000ffffc47224 */ /* 0x000fe400078e00b3 */
[----:B------:R-:W-:Y:S03]  /*169f0*/  IMAD.MOV.U32 R188, RZ, RZ, R138 ;  /* 0x000000ffffbc7224 */ /* 0x000fe600078e008a */
[----:B------:R1:W-:Y:S01]  /*16a00*/  MUFU.EX2 R176, R3 ;  /* 0x0000000300b07308 */ /* 0x0003e20000000800 */
[----:B------:R-:W-:Y:S01]  /*16a10*/  IMAD.MOV.U32 R138, RZ, RZ, R31 ;  /* 0x000000ffff8a7224 */ /* 0x000fe200078e001f */
[C---:B------:R-:W-:Y:S01]  /*16a20*/  HMMA.16816.F32.BF16 R24, R144.reuse, R40, R24 ;  /* 0x000000289018723c */ /* 0x040fe20000041818 */
[----:B------:R-:W-:Y:S03]  /*16a30*/  FMUL.FTZ R31, R0, R191 ;  /* 0x000000bf001f7220 */ /* 0x000fe60000410000 */
[----:B------:R-:W-:Y:S02]  /*16a40*/  IMAD.MOV.U32 R191, RZ, RZ, R182 ;  /* 0x000000ffffbf7224 */ /* 0x000fe400078e00b6 */
[----:B------:R-:W-:Y:S02]  /*16a50*/  IMAD.MOV.U32 R182, RZ, RZ, R174 ;  /* 0x000000ffffb67224 */ /* 0x000fe400078e00ae */
[----:B------:R-:W-:Y:S01]  /*16a60*/  MUFU.EX2 R179, R210 ;  /* 0x000000d200b37308 */ /* 0x000fe20000000800 */
[-C--:B------:R-:W-:Y:S03]  /*16a70*/  HMMA.16816.F32.BF16 R28, R144, R42.reuse, R28 ;  /* 0x0000002a901c723c */ /* 0x080fe6000004181c */
[C---:B------:R-:W-:Y:S02]  /*16a80*/  FMUL.FTZ R40, R2.reuse, R184 ;  /* 0x000000b802287220 */ /* 0x040fe40000410000 */
[----:B------:R-:W-:Y:S02]  /*16a90*/  FMUL.FTZ R41, R2, R185 ;  /* 0x000000b902297220 */ /* 0x000fe40000410000 */
[----:B------:R-:W-:Y:S01]  /*16aa0*/  IMAD.MOV.U32 R184, RZ, RZ, R190 ;  /* 0x000000ffffb87224 */ /* 0x000fe200078e00be */
[C---:B------:R-:W-:Y:S01]  /*16ab0*/  HMMA.16816.F32.BF16 R32, R140.reuse, R42, R32 ;  /* 0x0000002a8c20723c */ /* 0x040fe20000041820 */
[----:B------:R-:W-:Y:S03]  /*16ac0*/  MUFU.EX2 R174, R252 ;  /* 0x000000fc00ae7308 */ /* 0x000fe60000000800 */
[----:B------:R-:W-:Y:S02]  /*16ad0*/  IMAD.MOV.U32 R190, RZ, RZ, R180 ;  /* 0x000000ffffbe7224 */ /* 0x000fe400078e00b4 */
[----:B------:R-:W-:Y:S02]  /*16ae0*/  IMAD.MOV.U32 R180, RZ, RZ, R158 ;  /* 0x000000ffffb47224 */ /* 0x000fe400078e009e */
[-C--:B------:R-:W-:Y:S01]  /*16af0*/  HMMA.16816.F32.BF16 R36, R140, R56.reuse, R36 ;  /* 0x000000388c24723c */ /* 0x080fe20000041824 */
[C---:B------:R-:W-:Y:S02]  /*16b00*/  FMUL.FTZ R42, R0.reuse, R186 ;  /* 0x000000ba002a7220 */ /* 0x040fe40000410000 */
[----:B------:R-:W-:Y:S01]  /*16b10*/  MUFU.EX2 R138, R138 ;  /* 0x0000008a008a7308 */ /* 0x000fe20000000800 */
[----:B------:R-:W-:Y:S02]  /*16b20*/  FMUL.FTZ R43, R0, R187 ;  /* 0x000000bb002b7220 */ /* 0x000fe40000410000 */
[----:B------:R-:W-:Y:S02]  /*16b30*/  IMAD.MOV.U32 R158, RZ, RZ, R168 ;  /* 0x000000ffff9e7224 */ /* 0x000fe400078e00a8 */
[----:B-1----:R-:W-:Y:S03]  /*16b40*/  FFMA.FTZ R3, R244, c[0x0][0x23c], -R137 ;  /* 0x00008f00f4037a23 */ /* 0x002fe60000010889 */
[C---:B------:R-:W-:Y:S01]  /*16b50*/  HMMA.16816.F32.BF16 R40, R144.reuse, R56, R40 ;  /* 0x000000389028723c */ /* 0x040fe20000041828 */
[----:B------:R-:W-:Y:S01]  /*16b60*/  IMAD.MOV.U32 R198, RZ, RZ, R188 ;  /* 0x000000ffffc67224 */ /* 0x000fe200078e00bc */
[----:B------:R-:W-:Y:S01]  /*16b70*/  MUFU.EX2 R252, R167 ;  /* 0x000000a700fc7308 */ /* 0x000fe20000000800 */
[----:B------:R-:W-:Y:S02]  /*16b80*/  IMAD.MOV.U32 R188, RZ, RZ, R178 ;  /* 0x000000ffffbc7224 */ /* 0x000fe400078e00b2 */
[----:B------:R-:W-:Y:S02]  /*16b90*/  IMAD.MOV.U32 R187, RZ, RZ, R177 ;  /* 0x000000ffffbb7224 */ /* 0x000fe400078e00b1 */
[C---:B------:R-:W-:Y:S01]  /*16ba0*/  FMUL.FTZ R56, R2.reuse, R192 ;  /* 0x000000c002387220 */ /* 0x040fe20000410000 */
[-C--:B------:R-:W-:Y:S01]  /*16bb0*/  HMMA.16816.F32.BF16 R44, R144, R58.reuse, R44 ;  /* 0x0000003a902c723c */ /* 0x080fe2000004182c */
[----:B------:R-:W-:Y:S03]  /*16bc0*/  FMUL.FTZ R57, R2, R193 ;  /* 0x000000c102397220 */ /* 0x000fe60000410000 */
[----:B------:R-:W-:Y:S01]  /*16bd0*/  IMAD.MOV.U32 R193, RZ, RZ, R156 ;  /* 0x000000ffffc17224 */ /* 0x000fe200078e009c */
[----:B------:R-:W-:Y:S01]  /*16be0*/  MUFU.EX2 R177, R245 ;  /* 0x000000f500b17308 */ /* 0x000fe20000000800 */
[----:B------:R-:W-:Y:S02]  /*16bf0*/  IMAD.MOV.U32 R192, RZ, RZ, R181 ;  /* 0x000000ffffc07224 */ /* 0x000fe400078e00b5 */
[C---:B------:R-:W-:Y:S01]  /*16c00*/  HMMA.16816.F32.BF16 R48, R140.reuse, R58, R48 ;  /* 0x0000003a8c30723c */ /* 0x040fe20000041830 */
[----:B------:R-:W-:Y:S03]  /*16c10*/  IMAD.MOV.U32 R181, RZ, RZ, R162 ;  /* 0x000000ffffb57224 */ /* 0x000fe600078e00a2 */
[----:B------:R-:W-:Y:S02]  /*16c20*/  IMAD.MOV.U32 R186, RZ, RZ, R183 ;  /* 0x000000ffffba7224 */ /* 0x000fe400078e00b7 */
[----:B------:R-:W-:Y:S01]  /*16c30*/  IMAD.MOV.U32 R183, RZ, RZ, R175 ;  /* 0x000000ffffb77224 */ /* 0x000fe200078e00af */
[----:B------:R1:W2:Y:S01]  /*16c40*/  MUFU.EX2 R162, R3 ;  /* 0x0000000300a27308 */ /* 0x0002a20000000800 */
[-C--:B------:R-:W-:Y:S01]  /*16c50*/  HMMA.16816.F32.BF16 R52, R140, R148.reuse, R52 ;  /* 0x000000948c34723c */ /* 0x080fe20000041834 */
[C---:B------:R-:W-:Y:S03]  /*16c60*/  FMUL.FTZ R58, R0.reuse, R194 ;  /* 0x000000c2003a7220 */ /* 0x040fe60000410000 */
[----:B------:R-:W-:Y:S05]  /*16c70*/  FMUL.FTZ R59, R0, R195 ;  /* 0x000000c3003b7220 */ /* 0x000fea0000410000 */
[----:B------:R-:W-:Y:S02]  /*16c80*/  MUFU.EX2 R178, R211 ;  /* 0x000000d300b27308 */ /* 0x000fe40000000800 */
[C---:B------:R-:W-:Y:S08]  /*16c90*/  HMMA.16816.F32.BF16 R56, R144.reuse, R148, R56 ;  /* 0x000000949038723c */ /* 0x040ff00000041838 */
[-C--:B------:R-:W-:Y:S01]  /*16ca0*/  HMMA.16816.F32.BF16 R60, R144, R150.reuse, R60 ;  /* 0x00000096903c723c */ /* 0x080fe2000004183c */
[----:B------:R-:W3:Y:S03]  /*16cb0*/  MUFU.EX2 R175, R209 ;  /* 0x000000d100af7308 */ /* 0x000ee60000000800 */
[--C-:B-1----:R-:W-:Y:S04]  /*16cc0*/  FFMA.FTZ R3, R242, c[0x0][0x23c], -R137.reuse ;  /* 0x00008f00f2037a23 */ /* 0x102fe80000010889 */
[C---:B------:R-:W-:Y:S01]  /*16cd0*/  HMMA.16816.F32.BF16 R64, R140.reuse, R150, R64 ;  /* 0x000000968c40723c */ /* 0x040fe20000041840 */
[----:B------:R-:W1:Y:S02]  /*16ce0*/  LDSM.16.MT88.4 R148, [R213+0xe000] ;  /* 0x00e00000d594783b */ /* 0x000e640000004200 */
[----:B------:R-:W-:Y:S10]  /*16cf0*/  MUFU.EX2 R242, R221 ;  /* 0x000000dd00f27308 */ /* 0x000ff40000000800 */
[----:B------:R4:W-:Y:S10]  /*16d00*/  MUFU.EX2 R168, R3 ;  /* 0x0000000300a87308 */ /* 0x0009f40000000800 */
[----:B------:R-:W-:Y:S10]  /*16d10*/  MUFU.EX2 R184, R184 ;  /* 0x000000b800b87308 */ /* 0x000ff40000000800 */
[----:B------:R-:W-:Y:S01]  /*16d20*/  MUFU.EX2 R197, R197 ;  /* 0x000000c500c57308 */ /* 0x000fe20000000800 */
[----:B----4-:R-:W-:Y:S01]  /*16d30*/  FFMA.FTZ R3, R243, c[0x0][0x23c], -R137 ;  /* 0x00008f00f3037a23 */ /* 0x010fe20000010889 */
[-C--:B-1----:R-:W-:Y:S08]  /*16d40*/  HMMA.16816.F32.BF16 R68, R140, R148.reuse, R68 ;  /* 0x000000948c44723c */ /* 0x082ff00000041844 */
[----:B------:R-:W-:Y:S01]  /*16d50*/  MUFU.EX2 R243, R222 ;  /* 0x000000de00f37308 */ /* 0x000fe20000000800 */
[C---:B------:R-:W-:Y:S09]  /*16d60*/  HMMA.16816.F32.BF16 R72, R144.reuse, R148, R72 ;  /* 0x000000949048723c */ /* 0x040ff20000041848 */
[----:B------:R1:W4:Y:S01]  /*16d70*/  MUFU.EX2 R185, R3 ;  /* 0x0000000300b97308 */ /* 0x0003220000000800 */
[-C--:B------:R-:W-:Y:S09]  /*16d80*/  HMMA.16816.F32.BF16 R76, R144, R150.reuse, R76 ;  /* 0x00000096904c723c */ /* 0x080ff2000004184c */
[----:B------:R-:W-:Y:S01]  /*16d90*/  MUFU.EX2 R196, R196 ;  /* 0x000000c400c47308 */ /* 0x000fe20000000800 */
[C---:B------:R-:W-:Y:S01]  /*16da0*/  HMMA.16816.F32.BF16 R80, R140.reuse, R150, R80 ;  /* 0x000000968c50723c */ /* 0x040fe20000041850 */
[----:B------:R-:W2:Y:S08]  /*16db0*/  LDSM.16.MT88.4 R148, [R214+0xe000] ;  /* 0x00e00000d694783b */ /* 0x000eb00000004200 */
[----:B------:R-:W-:Y:S03]  /*16dc0*/  MUFU.EX2 R188, R188 ;  /* 0x000000bc00bc7308 */ /* 0x000fe60000000800 */
[----:B-1----:R-:W-:Y:S04]  /*16dd0*/  FADD.FTZ R3, R205, R153 ;  /* 0x00000099cd037221 */ /* 0x002fe80000010000 */
[----:B------:R-:W-:Y:S03]  /*16de0*/  FADD.FTZ R153, R204, R3 ;  /* 0x00000003cc997221 */ /* 0x000fe60000010000 */
[----:B------:R-:W-:Y:S10]  /*16df0*/  MUFU.EX2 R189, R189 ;  /* 0x000000bd00bd7308 */ /* 0x000ff40000000800 */
[----:B------:R1:W-:Y:S10]  /*16e00*/  MUFU.EX2 R200, R182 ;  /* 0x000000b600c87308 */ /* 0x0003f40000000800 */
[----:B------:R-:W-:Y:S01]  /*16e10*/  MUFU.EX2 R195, R190 ;  /* 0x000000be00c37308 */ /* 0x000fe20000000800 */
[-C--:B--2---:R-:W-:Y:S09]  /*16e20*/  HMMA.16816.F32.BF16 R84, R140, R148.reuse, R84 ;  /* 0x000000948c54723c */ /* 0x084ff20000041854 */
[----:B------:R2:W-:Y:S01]  /*16e30*/  MUFU.EX2 R190, R183 ;  /* 0x000000b700be7308 */ /* 0x0005e20000000800 */
[C---:B------:R-:W-:Y:S02]  /*16e40*/  HMMA.16816.F32.BF16 R88, R144.reuse, R148, R88 ;  /* 0x000000949058723c */ /* 0x040fe40000041858 */
[----:B-1----:R-:W-:Y:S06]  /*16e50*/  IMAD.MOV.U32 R182, RZ, RZ, R158 ;  /* 0x000000ffffb67224 */ /* 0x002fec00078e009e */
[-C--:B------:R-:W-:Y:S01]  /*16e60*/  HMMA.16816.F32.BF16 R92, R144, R150.reuse, R92 ;  /* 0x00000096905c723c */ /* 0x080fe2000004185c */
[----:B------:R-:W-:Y:S07]  /*16e70*/  MUFU.EX2 R245, R182 ;  /* 0x000000b600f57308 */ /* 0x000fee0000000800 */
[C---:B------:R-:W-:Y:S01]  /*16e80*/  HMMA.16816.F32.BF16 R96, R140.reuse, R150, R96 ;  /* 0x000000968c60723c */ /* 0x040fe20000041860 */
[----:B------:R-:W1:Y:S02]  /*16e90*/  LDSM.16.MT88.4 R148, [R216+0xe000] ;  /* 0x00e00000d894783b */ /* 0x000e640000004200 */
[----:B------:R-:W-:Y:S01]  /*16ea0*/  MUFU.EX2 R244, R193 ;  /* 0x000000c100f47308 */ /* 0x000fe20000000800 */
[----:B--2---:R-:W-:Y:S04]  /*16eb0*/  IMAD.MOV.U32 R183, RZ, RZ, R157 ;  /* 0x000000ffffb77224 */ /* 0x004fe800078e009d */
[-C--:B-1----:R-:W-:Y:S08]  /*16ec0*/  HMMA.16816.F32.BF16 R100, R140, R148.reuse, R100 ;  /* 0x000000948c64723c */ /* 0x082ff00000041864 */
[C---:B------:R-:W-:Y:S08]  /*16ed0*/  HMMA.16816.F32.BF16 R104, R144.reuse, R148, R104 ;  /* 0x000000949068723c */ /* 0x040ff00000041868 */
[-C--:B------:R-:W-:Y:S08]  /*16ee0*/  HMMA.16816.F32.BF16 R108, R144, R150.reuse, R108 ;  /* 0x00000096906c723c */ /* 0x080ff0000004186c */
[C---:B------:R-:W-:Y:S01]  /*16ef0*/  HMMA.16816.F32.BF16 R112, R140.reuse, R150, R112 ;  /* 0x000000968c70723c */ /* 0x040fe20000041870 */
[----:B------:R-:W1:Y:S07]  /*16f00*/  LDSM.16.MT88.4 R148, [R215+0xe000] ;  /* 0x00e00000d794783b */ /* 0x000e6e0000004200 */
[-C--:B-1----:R-:W-:Y:S08]  /*16f10*/  HMMA.16816.F32.BF16 R116, R140, R148.reuse, R116 ;  /* 0x000000948c74723c */ /* 0x082ff00000041874 */
[C---:B------:R-:W-:Y:S01]  /*16f20*/  HMMA.16816.F32.BF16 R120, R144.reuse, R148, R120 ;  /* 0x000000949078723c */ /* 0x040fe20000041878 */
[----:B------:R-:W2:Y:S04]  /*16f30*/  LDL.LU R148, [R1+0x40] ;  /* 0x0000400001947983 */ /* 0x000ea80000300800 */
[----:B------:R-:W2:Y:S02]  /*16f40*/  LDL.LU R3, [R1+0x44] ;  /* 0x0000440001037983 */ /* 0x000ea40000300800 */
[----:B------:R-:W-:Y:S01]  /*16f50*/  F2FP.BF16.PACK_AB R149, R162, R176 ;  /* 0x000000b0a295723e */ /* 0x000fe200000010ff */
[-C--:B------:R-:W-:Y:S01]  /*16f60*/  HMMA.16816.F32.BF16 R124, R144, R150.reuse, R124 ;  /* 0x00000096907c723c */ /* 0x080fe2000004187c */
[----:B------:R-:W1:Y:S07]  /*16f70*/  LDSM.16.MT88.4 R144, [R213+0xc800] ;  /* 0x00c80000d590783b */ /* 0x000e6e0000004200 */
[----:B------:R-:W-:Y:S01]  /*16f80*/  HMMA.16816.F32.BF16 R128, R140, R150, R128 ;  /* 0x000000968c80723c */ /* 0x000fe20000041880 */
[----:B------:R1:W5:Y:S04]  /*16f90*/  LDL.LU R222, [R1+0xb4] ;  /* 0x0000b40001de7983 */ /* 0x0003680000300800 */
[----:B------:R1:W5:Y:S02]  /*16fa0*/  LDL.LU R221, [R1+0xb0] ;  /* 0x0000b00001dd7983 */ /* 0x0003640000300800 */
[----:B------:R-:W-:Y:S02]  /*16fb0*/  F2FP.BF16.PACK_AB R140, R169, R138 ;  /* 0x0000008aa98c723e */ /* 0x000fe400000010ff */
[----:B------:R-:W-:Y:S01]  /*16fc0*/  F2FP.BF16.PACK_AB R141, R170, R163 ;  /* 0x000000a3aa8d723e */ /* 0x000fe200000010ff */
[----:B------:R1:W5:Y:S02]  /*16fd0*/  LDL.LU R220, [R1+0xac] ;  /* 0x0000ac0001dc7983 */ /* 0x0003640000300800 */
[----:B------:R-:W-:Y:S02]  /*16fe0*/  F2FP.BF16.PACK_AB R142, R173, R171 ;  /* 0x000000abad8e723e */ /* 0x000fe400000010ff */
[----:B------:R-:W-:Y:S02]  /*16ff0*/  F2FP.BF16.PACK_AB R143, R174, R172 ;  /* 0x000000acae8f723e */ /* 0x000fe400000010ff */
[----:B---3--:R-:W-:Y:S02]  /*17000*/  F2FP.BF16.PACK_AB R150, R175, R179 ;  /* 0x000000b3af96723e */ /* 0x008fe400000010ff */
[----:B----4-:R-:W-:Y:S03]  /*17010*/  F2FP.BF16.PACK_AB R151, R185, R168 ;  /* 0x000000a8b997723e */ /* 0x010fe600000010ff */
[-C--:B-1----:R-:W-:Y:S01]  /*17020*/  HMMA.16816.F32.BF16 R4, R140, R144.reuse, R4 ;  /* 0x000000908c04723c */ /* 0x082fe20000041804 */
[----:B--2---:R-:W-:Y:S01]  /*17030*/  FFMA.FTZ R2, R2, R148, R192 ;  /* 0x0000009402027223 */ /* 0x004fe200000100c0 */
[----:B------:R-:W-:Y:S01]  /*17040*/  F2FP.BF16.PACK_AB R148, R178, R177 ;  /* 0x000000b1b294723e */ /* 0x000fe200000010ff */
[----:B------:R-:W-:Y:S01]  /*17050*/  MUFU.EX2 R192, R198 ;  /* 0x000000c600c07308 */ /* 0x000fe20000000800 */
[----:B------:R-:W-:Y:S02]  /*17060*/  FFMA.FTZ R0, R0, R3, R155 ;  /* 0x0000000300007223 */ /* 0x000fe4000001009b */
[----:B------:R-:W-:Y:S01]  /*17070*/  FADD.FTZ R3, R206, R152 ;  /* 0x00000098ce037221 */ /* 0x000fe20000010000 */
[----:B------:R-:W-:Y:S02]  /*17080*/  F2FP.BF16.PACK_AB R206, R241, R242 ;  /* 0x000000f2f1ce723e */ /* 0x000fe400000010ff */
[C---:B------:R-:W-:Y:S03]  /*17090*/  HMMA.16816.F32.BF16 R8, R148.reuse, R144, R8 ;  /* 0x000000909408723c */ /* 0x040fe60000041808 */
[----:B------:R-:W-:Y:S02]  /*170a0*/  FADD.FTZ R0, R154, R0 ;  /* 0x000000009a007221 */ /* 0x000fe40000010000 */
[----:B------:R-:W-:Y:S01]  /*170b0*/  FADD.FTZ R139, R199, R2 ;  /* 0x00000002c78b7221 */ /* 0x000fe20000010000 */
[----:B------:R-:W-:Y:S01]  /*170c0*/  MUFU.EX2 R198, R187 ;  /* 0x000000bb00c67308 */ /* 0x000fe20000000800 */
[----:B------:R-:W-:Y:S02]  /*170d0*/  FADD.FTZ R161, R161, R0 ;  /* 0x00000000a1a17221 */ /* 0x000fe40000010000 */
[----:B------:R-:W-:Y:S01]  /*170e0*/  FADD.FTZ R0, R207, R153 ;  /* 0x00000099cf007221 */ /* 0x000fe20000010000 */
[-C--:B------:R-:W-:Y:S01]  /*170f0*/  HMMA.16816.F32.BF16 R12, R148, R146.reuse, R12 ;  /* 0x00000092940c723c */ /* 0x080fe2000004180c */
[----:B------:R-:W-:Y:S02]  /*17100*/  LDSM.16.MT88.4 R152, [R214+0xd000] ;  /* 0x00d00000d698783b */ /* 0x000fe40000004200 */
[----:B------:R-:W-:Y:S02]  /*17110*/  FADD.FTZ R138, R138, R0 ;  /* 0x000000008a8a7221 */ /* 0x000fe40000010000 */
[--C-:B------:R-:W-:Y:S01]  /*17120*/  FFMA.FTZ R0, R219, c[0x0][0x23c], -R137.reuse ;  /* 0x00008f00db007a23 */ /* 0x100fe20000010889 */
[----:B------:R-:W-:Y:S02]  /*17130*/  MUFU.EX2 R199, R186 ;  /* 0x000000ba00c77308 */ /* 0x000fe40000000800 */
[C---:B------:R-:W-:Y:S01]  /*17140*/  HMMA.16816.F32.BF16 R16, R140.reuse, R146, R16 ;  /* 0x000000928c10723c */ /* 0x040fe20000041810 */
[----:B------:R-:W1:Y:S03]  /*17150*/  LDSM.16.MT88.4 R144, [R214+0xc800] ;  /* 0x00c80000d690783b */ /* 0x000e660000004200 */
[--C-:B------:R-:W-:Y:S05]  /*17160*/  FFMA.FTZ R2, R249, c[0x0][0x23c], -R137.reuse ;  /* 0x00008f00f9027a23 */ /* 0x100fea0000010889 */
[----:B------:R2:W5:Y:S01]  /*17170*/  LDL.LU R219, [R1+0xa8] ;  /* 0x0000a80001db7983 */ /* 0x0005620000300800 */
[----:B------:R3:W-:Y:S10]  /*17180*/  MUFU.EX2 R210, R0 ;  /* 0x0000000000d27308 */ /* 0x0007f40000000800 */
[----:B------:R-:W-:Y:S10]  /*17190*/  MUFU.EX2 R249, R180 ;  /* 0x000000b400f97308 */ /* 0x000ff40000000800 */
[----:B------:R4:W-:Y:S01]  /*171a0*/  MUFU.EX2 R186, R2 ;  /* 0x0000000200ba7308 */ /* 0x0009e20000000800 */
[--C-:B---3--:R-:W-:Y:S02]  /*171b0*/  FFMA.FTZ R0, R218, c[0x0][0x23c], -R137.reuse ;  /* 0x00008f00da007a23 */ /* 0x108fe40000010889 */
[----:B------:R2:W5:Y:S07]  /*171c0*/  LDL.LU R218, [R1+0xa4] ;  /* 0x0000a40001da7983 */ /* 0x00056e0000300800 */
[----:B------:R3:W2:Y:S01]  /*171d0*/  MUFU.EX2 R211, R0 ;  /* 0x0000000000d37308 */ /* 0x0006a20000000800 */
[-C--:B-1----:R-:W-:Y:S08]  /*171e0*/  HMMA.16816.F32.BF16 R20, R140, R144.reuse, R20 ;  /* 0x000000908c14723c */ /* 0x082ff00000041814 */
[C---:B------:R-:W-:Y:S01]  /*171f0*/  HMMA.16816.F32.BF16 R24, R148.reuse, R144, R24 ;  /* 0x000000909418723c */ /* 0x040fe20000041818 */
[----:B------:R-:W-:Y:S03]  /*17200*/  MUFU.EX2 R187, R191 ;  /* 0x000000bf00bb7308 */ /* 0x000fe60000000800 */
[--C-:B----4-:R-:W-:Y:S04]  /*17210*/  FFMA.FTZ R2, R248, c[0x0][0x23c], -R137.reuse ;  /* 0x00008f00f8027a23 */ /* 0x110fe80000010889 */
[-C--:B------:R-:W-:Y:S03]  /*17220*/  HMMA.16816.F32.BF16 R28, R148, R146.reuse, R28 ;  /* 0x00000092941c723c */ /* 0x080fe6000004181c */
[----:B------:R1:W-:Y:S01]  /*17230*/  MUFU.EX2 R194, R2 ;  /* 0x0000000200c27308 */ /* 0x0003e20000000800 */
[--C-:B---3--:R-:W-:Y:S04]  /*17240*/  FFMA.FTZ R0, R217, c[0x0][0x23c], -R137.reuse ;  /* 0x00008f00d9007a23 */ /* 0x108fe80000010889 */
[C---:B------:R-:W-:Y:S01]  /*17250*/  HMMA.16816.F32.BF16 R32, R140.reuse, R146, R32 ;  /* 0x000000928c20723c */ /* 0x040fe20000041820 */
[----:B------:R-:W3:Y:S03]  /*17260*/  LDSM.16.MT88.4 R144, [R216+0xc800] ;  /* 0x00c80000d890783b */ /* 0x000ee60000004200 */
[----:B--2---:R-:W-:Y:S01]  /*17270*/  F2FP.BF16.PACK_AB R205, R211, R210 ;  /* 0x000000d2d3cd723e */ /* 0x004fe200000010ff */
[----:B------:R-:W-:Y:S04]  /*17280*/  MUFU.EX2 R209, R0 ;  /* 0x0000000000d17308 */ /* 0x000fe80000000800 */
[----:B------:R2:W5:Y:S03]  /*17290*/  LDL.LU R217, [R1+0xa0] ;  /* 0x0000a00001d97983 */ /* 0x0005660000300800 */
[--C-:B-1----:R-:W-:Y:S03]  /*172a0*/  FFMA.FTZ R2, R247, c[0x0][0x23c], -R137.reuse ;  /* 0x00008f00f7027a23 */ /* 0x102fe60000010889 */
[----:B------:R-:W-:Y:S10]  /*172b0*/  MUFU.EX2 R247, R183 ;  /* 0x000000b700f77308 */ /* 0x000ff40000000800 */
[----:B------:R1:W-:Y:S01]  /*172c0*/  MUFU.EX2 R191, R2 ;  /* 0x0000000200bf7308 */ /* 0x0003e20000000800 */
[-C--:B---3--:R-:W-:Y:S08]  /*172d0*/  HMMA.16816.F32.BF16 R36, R140, R144.reuse, R36 ;  /* 0x000000908c24723c */ /* 0x088ff00000041824 */
[C---:B------:R-:W-:Y:S01]  /*172e0*/  HMMA.16816.F32.BF16 R40, R148.reuse, R144, R40 ;  /* 0x000000909428723c */ /* 0x040fe20000041828 */
[--C-:B-1----:R-:W-:Y:S07]  /*172f0*/  FFMA.FTZ R2, R246, c[0x0][0x23c], -R137.reuse ;  /* 0x00008f00f6027a23 */ /* 0x102fee0000010889 */
[-C--:B------:R-:W-:Y:S01]  /*17300*/  HMMA.16816.F32.BF16 R44, R148, R146.reuse, R44 ;  /* 0x00000092942c723c */ /* 0x080fe2000004182c */
[----:B------:R1:W3:Y:S03]  /*17310*/  MUFU.EX2 R246, R164 ;  /* 0x000000a400f67308 */ /* 0x0002e60000000800 */
[----:B------:R-:W-:Y:S04]  /*17320*/  FFMA.FTZ R137, R136, c[0x0][0x23c], -R137 ;  /* 0x00008f0088897a23 */ /* 0x000fe80000010889 */
[C---:B------:R-:W-:Y:S01]  /*17330*/  HMMA.16816.F32.BF16 R48, R140.reuse, R146, R48 ;  /* 0x000000928c30723c */ /* 0x040fe20000041830 */
[----:B------:R-:W4:Y:S02]  /*17340*/  LDSM.16.MT88.4 R144, [R215+0xc800] ;  /* 0x00c80000d790783b */ /* 0x000f240000004200 */
[----:B------:R2:W-:Y:S06]  /*17350*/  MUFU.EX2 R201, R2 ;  /* 0x0000000200c97308 */ /* 0x0005ec0000000800 */
[----:B-1----:R-:W-:Y:S03]  /*17360*/  LDSM.16.MT88.4 R164, [R213+0xd800] ;  /* 0x00d80000d5a4783b */ /* 0x002fe60000004200 */
[----:B---3--:R-:W-:Y:S01]  /*17370*/  F2FP.BF16.PACK_AB R204, R243, R246 ;  /* 0x000000f6f3cc723e */ /* 0x008fe200000010ff */
[----:B--2---:R-:W-:Y:S02]  /*17380*/  FADD.FTZ R2, R160, R139 ;  /* 0x0000008ba0027221 */ /* 0x004fe40000010000 */
[----:B------:R-:W-:Y:S02]  /*17390*/  FADD.FTZ R160, R208, R3 ;  /* 0x00000003d0a07221 */ /* 0x000fe40000010000 */
[----:B------:R-:W-:Y:S01]  /*173a0*/  FADD.FTZ R3, R212, R161 ;  /* 0x000000a1d4037221 */ /* 0x000fe20000010000 */
[----:B------:R-:W1:Y:S01]  /*173b0*/  MUFU.EX2 R208, R137 ;  /* 0x0000008900d07308 */ /* 0x000e620000000800 */
[----:B------:R2:W5:Y:S01]  /*173c0*/  LDL.LU R212, [R1+0x9c] ;  /* 0x00009c0001d47983 */ /* 0x0005620000300800 */
[----:B------:R-:W-:Y:S02]  /*173d0*/  FADD.FTZ R139, R181, R2 ;  /* 0x00000002b58b7221 */ /* 0x000fe40000010000 */
[----:B------:R-:W-:Y:S02]  /*173e0*/  IMAD.MOV.U32 R181, RZ, RZ, R159 ;  /* 0x000000ffffb57224 */ /* 0x000fe400078e009f */
[----:B------:R-:W-:Y:S01]  /*173f0*/  LDSM.16.MT88.4 R156, [R216+0xd000] ;  /* 0x00d00000d89c783b */ /* 0x000fe20000004200 */
[----:B------:R-:W-:Y:S01]  /*17400*/  FADD.FTZ R0, R177, R139 ;  /* 0x0000008bb1007221 */ /* 0x000fe20000010000 */
[----:B------:R-:W-:Y:S01]  /*17410*/  F2FP.BF16.PACK_AB R139, R251, R250 ;  /* 0x000000fafb8b723e */ /* 0x000fe200000010ff */
[-C--:B----4-:R-:W-:Y:S01]  /*17420*/  HMMA.16816.F32.BF16 R52, R140, R144.reuse, R52 ;  /* 0x000000908c34723c */ /* 0x090fe20000041834 */
[----:B------:R-:W3:Y:S01]  /*17430*/  MUFU.EX2 R248, R181 ;  /* 0x000000b500f87308 */ /* 0x000ee20000000800 */
[----:B------:R-:W-:Y:S02]  /*17440*/  FADD.FTZ R3, R176, R3 ;  /* 0x00000003b0037221 */ /* 0x000fe40000010000 */
[----:B------:R-:W-:Y:S02]  /*17450*/  FADD.FTZ R136, R178, R0 ;  /* 0x00000000b2887221 */ /* 0x000fe40000010000 */
[----:B------:R-:W-:Y:S02]  /*17460*/  FADD.FTZ R0, R162, R3 ;  /* 0x00000003a2007221 */ /* 0x000fe40000010000 */
[C---:B------:R-:W-:Y:S01]  /*17470*/  HMMA.16816.F32.BF16 R56, R148.reuse, R144, R56 ;  /* 0x000000909438723c */ /* 0x040fe20000041838 */
[----:B------:R-:W-:Y:S03]  /*17480*/  FADD.FTZ R2, R163, R160 ;  /* 0x000000a0a3027221 */ /* 0x000fe60000010000 */
[----:B------:R-:W-:Y:S02]  /*17490*/  FADD.FTZ R0, R168, R0 ;  /* 0x00000000a8007221 */ /* 0x000fe40000010000 */
[----:B------:R-:W-:Y:S01]  /*174a0*/  FADD.FTZ R2, R170, R2 ;  /* 0x00000002aa027221 */ /* 0x000fe20000010000 */
[----:B-1----:R-:W-:Y:S01]  /*174b0*/  F2FP.BF16.PACK_AB R207, R208, R209 ;  /* 0x000000d1d0cf723e */ /* 0x002fe200000010ff */
[-C--:B------:R-:W-:Y:S01]  /*174c0*/  HMMA.16816.F32.BF16 R60, R148, R146.reuse, R60 ;  /* 0x00000092943c723c */ /* 0x080fe2000004183c */
[----:B------:R-:W-:Y:S03]  /*174d0*/  FADD.FTZ R137, R169, R138 ;  /* 0x0000008aa9897221 */ /* 0x000fe60000010000 */
[----:B------:R-:W-:Y:S01]  /*174e0*/  F2FP.BF16.PACK_AB R138, R252, R249 ;  /* 0x000000f9fc8a723e */ /* 0x000fe200000010ff */
[----:B------:R-:W-:Y:S02]  /*174f0*/  FADD.FTZ R3, R171, R137 ;  /* 0x00000089ab037221 */ /* 0x000fe40000010000 */
[----:B------:R-:W-:Y:S01]  /*17500*/  FADD.FTZ R2, R172, R2 ;  /* 0x00000002ac027221 */ /* 0x000fe20000010000 */
[C---:B------:R-:W-:Y:S01]  /*17510*/  HMMA.16816.F32.BF16 R64, R140.reuse, R146, R64 ;  /* 0x000000928c40723c */ /* 0x040fe20000041840 */
[----:B------:R-:W1:Y:S03]  /*17520*/  LDSM.16.MT88.4 R144, [R213+0xe800] ;  /* 0x00e80000d590783b */ /* 0x000e660000004200 */
[----:B---3--:R-:W-:Y:S01]  /*17530*/  F2FP.BF16.PACK_AB R137, R248, R245 ;  /* 0x000000f5f889723e */ /* 0x008fe200000010ff */
[----:B------:R-:W-:Y:S02]  /*17540*/  FADD.FTZ R3, R173, R3 ;  /* 0x00000003ad037221 */ /* 0x000fe40000010000 */
[----:B------:R-:W-:Y:S01]  /*17550*/  FADD.FTZ R193, R174, R2 ;  /* 0x00000002aec17221 */ /* 0x000fe20000010000 */
        /* <DEDUP_REMOVED lines=17> */
[----:B------:R-:W-:Y:S01]  /*17670*/  F2FP.BF16.PACK_AB R144, R195, R187 ;  /* 0x000000bbc390723e */ /* 0x000fe200000010ff */
[-C--:B------:R-:W-:Y:S01]  /*17680*/  HMMA.16816.F32.BF16 R124, R148, R146.reuse, R124 ;  /* 0x00000092947c723c */ /* 0x080fe2000004187c */
[----:B------:R-:W1:Y:S03]  /*17690*/  LDSM.16.MT88.4 R148, [R213+0xd000] ;  /* 0x00d00000d594783b */ /* 0x000e660000004200 */
[----:B------:R-:W-:Y:S04]  /*176a0*/  F2FP.BF16.PACK_AB R145, R194, R186 ;  /* 0x000000bac291723e */ /* 0x000fe800000010ff */
[----:B------:R-:W-:Y:S07]  /*176b0*/  HMMA.16816.F32.BF16 R128, R140, R146, R128 ;  /* 0x000000928c80723c */ /* 0x000fee0000041880 */
[----:B------:R-:W-:Y:S02]  /*176c0*/  F2FP.BF16.PACK_AB R140, R197, R184 ;  /* 0x000000b8c58c723e */ /* 0x000fe400000010ff */
[----:B------:R-:W-:Y:S03]  /*176d0*/  F2FP.BF16.PACK_AB R141, R196, R192 ;  /* 0x000000c0c48d723e */ /* 0x000fe600000010ff */
[----:B------:R-:W-:Y:S02]  /*176e0*/  F2FP.BF16.PACK_AB R142, R198, R188 ;  /* 0x000000bcc68e723e */ /* 0x000fe400000010ff */
[----:B------:R-:W-:Y:S02]  /*176f0*/  F2FP.BF16.PACK_AB R143, R199, R189 ;  /* 0x000000bdc78f723e */ /* 0x000fe400000010ff */
[----:B------:R-:W-:Y:S02]  /*17700*/  F2FP.BF16.PACK_AB R146, R200, R190 ;  /* 0x000000bec892723e */ /* 0x000fe400000010ff */
[----:B------:R-:W-:Y:S03]  /*17710*/  F2FP.BF16.PACK_AB R147, R201, R191 ;  /* 0x000000bfc993723e */ /* 0x000fe600000010ff */
        /* <DEDUP_REMOVED lines=37> */
[-C--:B------:R-:W-:Y:S07]  /*17970*/  HMMA.16816.F32.BF16 R124, R144, R154.reuse, R124 ;  /* 0x0000009a907c723c */ /* 0x080fee000004187c */
[----:B------:R-:W-:Y:S01]  /*17980*/  FADD.FTZ R144, R179, R136 ;  /* 0x00000088b3907221 */ /* 0x000fe20000010000 */
[----:B------:R-:W-:Y:S01]  /*17990*/  HMMA.16816.F32.BF16 R128, R140, R154, R128 ;  /* 0x0000009a8c80723c */ /* 0x000fe20000041880 */
[----:B------:R-:W-:Y:S01]  /*179a0*/  F2FP.BF16.PACK_AB R136, R247, R244 ;  /* 0x000000f4f788723e */ /* 0x000fe200000010ff */
[----:B------:R-:W3:Y:S02]  /*179b0*/  LDSM.16.MT88.4 R140, [R215+0xd800] ;  /* 0x00d80000d78c783b */ /* 0x000ee40000004200 */
[----:B------:R-:W-:Y:S04]  /*179c0*/  FADD.FTZ R2, R175, R144 ;  /* 0x00000090af027221 */ /* 0x000fe80000010000 */
[-C--:B------:R-:W-:Y:S02]  /*179d0*/  HMMA.16816.F32.BF16 R168, R136, R164.reuse, R4 ;  /* 0x000000a488a8723c */ /* 0x080fe40000041804 */
[----:B------:R-:W1:Y:S06]  /*179e0*/  LDSM.16.MT88.4 R4, [R213+0xf800] ;  /* 0x00f80000d504783b */ /* 0x000e6c0000004200 */
[C---:B------:R-:W-:Y:S02]  /*179f0*/  HMMA.16816.F32.BF16 R172, R204.reuse, R164, R8 ;  /* 0x000000a4ccac723c */ /* 0x040fe40000041808 */
[----:B------:R-:W1:Y:S06]  /*17a00*/  LDSM.16.MT88.4 R8, [R214+0xf800] ;  /* 0x00f80000d608783b */ /* 0x000e6c0000004200 */
[-C--:B------:R-:W-:Y:S02]  /*17a10*/  HMMA.16816.F32.BF16 R180, R204, R166.reuse, R12 ;  /* 0x000000a6ccb4723c */ /* 0x080fe4000004180c */
[----:B------:R-:W1:Y:S06]  /*17a20*/  LDSM.16.MT88.4 R12, [R216+0xf800] ;  /* 0x00f80000d80c783b */ /* 0x000e6c0000004200 */
[C---:B------:R-:W-:Y:S02]  /*17a30*/  HMMA.16816.F32.BF16 R164, R136.reuse, R166, R16 ;  /* 0x000000a688a4723c */ /* 0x040fe40000041810 */
[----:B------:R-:W1:Y:S06]  /*17a40*/  LDSM.16.MT88.4 R16, [R215+0xf800] ;  /* 0x00f80000d710783b */ /* 0x000e6c0000004200 */
[-C--:B----4-:R-:W-:Y:S07]  /*17a50*/  HMMA.16816.F32.BF16 R160, R136, R156.reuse, R20 ;  /* 0x0000009c88a0723c */ /* 0x090fee0000041814 */
[----:B------:R-:W-:Y:S01]  /*17a60*/  IMAD.MOV.U32 R23, RZ, RZ, R201 ;  /* 0x000000ffff177224 */ /* 0x000fe200078e00c9 */
[C---:B------:R-:W-:Y:S01]  /*17a70*/  HMMA.16816.F32.BF16 R176, R204.reuse, R156, R24 ;  /* 0x0000009cccb0723c */ /* 0x040fe20000041818 */
[----:B------:R-:W-:Y:S03]  /*17a80*/  IMAD.MOV.U32 R22, RZ, RZ, R200 ;  /* 0x000000ffff167224 */ /* 0x000fe600078e00c8 */
[----:B------:R-:W-:Y:S02]  /*17a90*/  IMAD.MOV.U32 R21, RZ, RZ, R199 ;  /* 0x000000ffff157224 */ /* 0x000fe400078e00c7 */
[----:B------:R-:W-:Y:S02]  /*17aa0*/  IMAD.MOV.U32 R20, RZ, RZ, R198 ;  /* 0x000000ffff147224 */ /* 0x000fe400078e00c6 */
[----:B------:R-:W-:Y:S04]  /*17ab0*/  IMAD.MOV.U32 R27, RZ, RZ, R191 ;  /* 0x000000ffff1b7224 */ /* 0x000fe800078e00bf */
[----:B------:R-:W-:Y:S02]  /*17ac0*/  IMAD.MOV.U32 R26, RZ, RZ, R190 ;  /* 0x000000ffff1a7224 */ /* 0x000fe400078e00be */
[----:B------:R-:W-:Y:S02]  /*17ad0*/  IMAD.MOV.U32 R25, RZ, RZ, R189 ;  /* 0x000000ffff197224 */ /* 0x000fe400078e00bd */
[----:B------:R-:W-:Y:S02]  /*17ae0*/  IMAD.MOV.U32 R24, RZ, RZ, R188 ;  /* 0x000000ffff187224 */ /* 0x000fe400078e00bc */
[-C--:B------:R-:W-:Y:S07]  /*17af0*/  HMMA.16816.F32.BF16 R188, R204, R158.reuse, R28 ;  /* 0x0000009eccbc723c */ /* 0x080fee000004181c */
[----:B------:R-:W-:Y:S01]  /*17b00*/  IMAD.MOV.U32 R30, RZ, RZ, R195 ;  /* 0x000000ffff1e7224 */ /* 0x000fe200078e00c3 */
[C---:B------:R-:W-:Y:S01]  /*17b10*/  HMMA.16816.F32.BF16 R156, R136.reuse, R158, R32 ;  /* 0x0000009e889c723c */ /* 0x040fe20000041820 */
[----:B------:R-:W-:Y:S03]  /*17b20*/  IMAD.MOV.U32 R31, RZ, RZ, R194 ;  /* 0x000000ffff1f7224 */ /* 0x000fe600078e00c2 */
[----:B------:R-:W-:Y:S02]  /*17b30*/  IMAD.MOV.U32 R28, RZ, RZ, R197 ;  /* 0x000000ffff1c7224 */ /* 0x000fe400078e00c5 */
[----:B------:R-:W-:Y:S02]  /*17b40*/  IMAD.MOV.U32 R29, RZ, RZ, R196 ;  /* 0x000000ffff1d7224 */ /* 0x000fe400078e00c4 */
[-C--:B-1----:R-:W-:Y:S01]  /*17b50*/  HMMA.16816.F32.BF16 R152, R136, R148.reuse, R36 ;  /* 0x000000948898723c */ /* 0x082fe20000041824 */
[----:B------:R-:W-:Y:S03]  /*17b60*/  IMAD.MOV.U32 R34, RZ, RZ, R187 ;  /* 0x000000ffff227224 */ /* 0x000fe600078e00bb */
[----:B------:R-:W-:Y:S02]  /*17b70*/  IMAD.MOV.U32 R35, RZ, RZ, R186 ;  /* 0x000000ffff237224 */ /* 0x000fe400078e00ba */
[----:B------:R-:W-:Y:S02]  /*17b80*/  FADD.FTZ R2, R34, R2 ;  /* 0x0000000222027221 */ /* 0x000fe40000010000 */
[----:B------:R-:W-:Y:S04]  /*17b90*/  IMAD.MOV.U32 R39, RZ, RZ, R184 ;  /* 0x000000ffff277224 */ /* 0x000fe800078e00b8 */
[----:B------:R-:W-:Y:S02]  /*17ba0*/  IMAD.MOV.U32 R38, RZ, RZ, R185 ;  /* 0x000000ffff267224 */ /* 0x000fe400078e00b9 */
[C---:B------:R-:W-:Y:S01]  /*17bb0*/  HMMA.16816.F32.BF16 R184, R204.reuse, R148, R40 ;  /* 0x00000094ccb8723c */ /* 0x040fe20000041828 */
[----:B------:R-:W-:Y:S02]  /*17bc0*/  IMAD.MOV.U32 R32, RZ, RZ, R193 ;  /* 0x000000ffff207224 */ /* 0x000fe400078e00c1 */
[----:B------:R-:W-:Y:S02]  /*17bd0*/  FADD.FTZ R0, R38, R0 ;  /* 0x0000000026007221 */ /* 0x000fe40000010000 */
[----:B------:R-:W-:Y:S02]  /*17be0*/  IMAD.MOV.U32 R33, RZ, RZ, R192 ;  /* 0x000000ffff217224 */ /* 0x000fe400078e00c0 */
[----:B------:R-:W-:Y:S01]  /*17bf0*/  FADD.FTZ R0, R35, R0 ;  /* 0x0000000023007221 */ /* 0x000fe20000010000 */
[-C--:B------:R-:W-:Y:S08]  /*17c00*/  HMMA.16816.F32.BF16 R196, R204, R150.reuse, R44 ;  /* 0x00000096ccc4723c */ /* 0x080ff0000004182c */
[C---:B------:R-:W-:Y:S08]  /*17c10*/  HMMA.16816.F32.BF16 R148, R136.reuse, R150, R48 ;  /* 0x000000968894723c */ /* 0x040ff00000041830 */
[-C--:B---3--:R-:W-:Y:S08]  /*17c20*/  HMMA.16816.F32.BF16 R144, R136, R140.reuse, R52 ;  /* 0x0000008c8890723c */ /* 0x088ff00000041834 */
[C---:B------:R-:W-:Y:S08]  /*17c30*/  HMMA.16816.F32.BF16 R192, R204.reuse, R140, R56 ;  /* 0x0000008cccc0723c */ /* 0x040ff00000041838 */
[-C--:B------:R-:W-:Y:S08]  /*17c40*/  HMMA.16816.F32.BF16 R200, R204, R142.reuse, R60 ;  /* 0x0000008eccc8723c */ /* 0x080ff0000004183c */
[C---:B------:R-:W-:Y:S08]  /*17c50*/  HMMA.16816.F32.BF16 R140, R136.reuse, R142, R64 ;  /* 0x0000008e888c723c */ /* 0x040ff00000041840 */
[-C--:B------:R-:W-:Y:S08]  /*17c60*/  HMMA.16816.F32.BF16 R68, R136, R4.reuse, R68 ;  /* 0x000000048844723c */ /* 0x080ff00000041844 */
[C---:B------:R-:W-:Y:S07]  /*17c70*/  HMMA.16816.F32.BF16 R72, R204.reuse, R4, R72 ;  /* 0x00000004cc48723c */ /* 0x040fee0000041848 */
[----:B------:R-:W-:Y:S01]  /*17c80*/  FADD.FTZ R5, R30, R2 ;  /* 0x000000021e057221 */ /* 0x000fe20000010000 */
[-C--:B------:R-:W-:Y:S01]  /*17c90*/  HMMA.16816.F32.BF16 R76, R204, R6.reuse, R76 ;  /* 0x00000006cc4c723c */ /* 0x080fe2000004184c */
[----:B------:R-:W-:Y:S03]  /*17ca0*/  FADD.FTZ R4, R39, R3 ;  /* 0x0000000327047221 */ /* 0x000fe60000010000 */
[----:B------:R-:W-:Y:S04]  /*17cb0*/  FADD.FTZ R3, R33, R32 ;  /* 0x0000002021037221 */ /* 0x000fe80000010000 */
        /* <DEDUP_REMOVED lines=24> */
[----:B------:R-:W-:Y:S04]  /*17e40*/  FADD.FTZ R2, R21, R2 ;  /* 0x0000000215027221 */ /* 0x000fe80000010000 */
[-C--:B------:R-:W-:Y:S01]  /*17e50*/  HMMA.16816.F32.BF16 R108, R204, R14.reuse, R108 ;  /* 0x0000000ecc6c723c */ /* 0x080fe2000004186c */
[----:B------:R-:W-:Y:S04]  /*17e60*/  FADD.FTZ R2, R245, R2 ;  /* 0x00000002f5027221 */ /* 0x000fe80000010000 */
[----:B------:R-:W-:Y:S02]  /*17e70*/  FADD.FTZ R3, R248, R2 ;  /* 0x00000002f8037221 */ /* 0x000fe40000010000 */
[----:B------:R-:W-:Y:S01]  /*17e80*/  FADD.FTZ R2, R243, R4 ;  /* 0x00000004f3027221 */ /* 0x000fe20000010000 */
[C---:B------:R-:W-:Y:S01]  /*17e90*/  HMMA.16816.F32.BF16 R112, R136.reuse, R14, R112 ;  /* 0x0000000e8870723c */ /* 0x040fe20000041870 */
[----:B------:R-:W-:Y:S03]  /*17ea0*/  FADD.FTZ R4, R249, R5 ;  /* 0x00000005f9047221 */ /* 0x000fe60000010000 */
[----:B------:R-:W-:Y:S02]  /*17eb0*/  FADD.FTZ R3, R250, R3 ;  /* 0x00000003fa037221 */ /* 0x000fe40000010000 */
[----:B------:R-:W-:Y:S02]  /*17ec0*/  FADD.FTZ R4, R252, R4 ;  /* 0x00000004fc047221 */ /* 0x000fe40000010000 */
[-C--:B------:R-:W-:Y:S01]  /*17ed0*/  HMMA.16816.F32.BF16 R116, R136, R16.reuse, R116 ;  /* 0x000000108874723c */ /* 0x080fe20000041874 */
[----:B------:R-:W-:Y:S02]  /*17ee0*/  FADD.FTZ R3, R251, R3 ;  /* 0x00000003fb037221 */ /* 0x000fe40000010000 */
[----:B------:R-:W-:Y:S01]  /*17ef0*/  STL [R1+0x38], R4 ;  /* 0x0000380401007387 */ /* 0x000fe20000100800 */
[----:B------:R-:W-:Y:S03]  /*17f00*/  FADD.FTZ R2, R242, R2 ;  /* 0x00000002f2027221 */ /* 0x000fe60000010000 */
[----:B------:R-:W-:Y:S01]  /*17f10*/  STL [R1+0x3c], R3 ;  /* 0x00003c0301007387 */ /* 0x000fe20000100800 */
[C---:B------:R-:W-:Y:S01]  /*17f20*/  HMMA.16816.F32.BF16 R120, R204.reuse, R16, R120 ;  /* 0x00000010cc78723c */ /* 0x040fe20000041878 */
[----:B------:R-:W-:Y:S05]  /*17f30*/  FADD.FTZ R2, R241, R2 ;  /* 0x00000002f1027221 */ /* 0x000fea0000010000 */
[----:B------:R1:W-:Y:S02]  /*17f40*/  STL [R1+0x40], R2 ;  /* 0x0000400201007387 */ /* 0x0003e40000100800 */
[-C--:B------:R-:W-:Y:S02]  /*17f50*/  HMMA.16816.F32.BF16 R124, R204, R18.reuse, R124 ;  /* 0x00000012cc7c723c */ /* 0x080fe4000004187c */
[----:B------:R2:W-:Y:S06]  /*17f60*/  STL [R1+0x44], R0 ;  /* 0x0000440001007387 */ /* 0x0005ec0000100800 */
[----:B------:R-:W-:Y:S07]  /*17f70*/  HMMA.16816.F32.BF16 R128, R136, R18, R128 ;  /* 0x000000128880723c */ /* 0x000fee0000041880 */
[----:B------:R-:W-:Y:S02]  /*17f80*/  IMAD.MOV.U32 R138, RZ, RZ, R132 ;  /* 0x000000ffff8a7224 */ /* 0x000fe400078e0084 */
[----:B------:R-:W-:Y:S03]  /*17f90*/  IMAD.MOV.U32 R136, RZ, RZ, R134 ;  /* 0x000000ffff887224 */ /* 0x000fe600078e0086 */
[----:B------:R-:W-:Y:S02]  /*17fa0*/  IMAD.MOV.U32 R137, RZ, RZ, R133 ;  /* 0x000000ffff897224 */ /* 0x000fe400078e0085 */
[----:B-1----:R-:W-:Y:S01]  /*17fb0*/  IMAD.MOV.U32 R2, RZ, RZ, R135 ;  /* 0x000000ffff027224 */ /* 0x002fe200078e0087 */
[----:B--2--5:R-:W-:-:S05]  /*17fc0*/  @P0 BRA `(.L_x_436) ;  /* 0xffffb22000000947 */ /* 0x024fca000383ffff */
.L_x_435:
[----:B------:R-:W2:Y:S01]  /*17fd0*/  LDL.LU R4, [R1+0x38] ;  /* 0x0000380001047983 */ /* 0x000ea20000300800 */
[----:B------:R-:W1:Y:S01]  /*17fe0*/  S2UR UR6, SR_CTAID.Y ;  /* 0x00000000000679c3 */ /* 0x000e620000002600 */
[----:B------:R-:W-:-:S02]  /*17ff0*/  UISETP.NE.AND UP4, UPT, UR10, -0x1, UPT ;  /* 0xffffffff0a00788c */ /* 0x000fc4000bf85270 */
[----:B------:R-:W3:Y:S01]  /*18000*/  LDL.LU R8, [R1+0x3c] ;  /* 0x00003c0001087983 */ /* 0x000ee20000300800 */
[----:B------:R-:W-:-:S03]  /*18010*/  ULDC.64 UR4, c[0x0][0x1e8] ;  /* 0x00007a0000047ab9 */ /* 0x000fc60000000a00 */
[----:B------:R-:W4:Y:S04]  /*18020*/  LDL.LU R7, [R1+0x40] ;  /* 0x0000400001077983 */ /* 0x000f280000300800 */
[----:B------:R-:W4:Y:S01]  /*18030*/  LDL.LU R6, [R1+0x44] ;  /* 0x0000440001067983 */ /* 0x000f220000300800 */
[----:B------:R-:W-:Y:S01]  /*18040*/  @UP4 UIMAD.WIDE.U32 UR14, UR10, UR4, URZ ;  /* 0x000000040a0e42a5 */ /* 0x000fe2000f8e003f */
[----:B------:R-:W1:Y:S01]  /*18050*/  S2UR UR12, SR_CTAID.Z ;  /* 0x00000000000c79c3 */ /* 0x000e620000002700 */
[----:B------:R-:W-:Y:S01]  /*18060*/  ULDC.U8 UR9, c[0x0][0x329] ;  /* 0x0000ca4000097ab9 */ /* 0x000fe20000000000 */
[----:B------:R-:W-:Y:S01]  /*18070*/  BSSY B0, `(.L_x_439) ;  /* 0x00001ae000007945 */ /* 0x000fe20003800000 */
[----:B------:R-:W-:Y:S02]  /*18080*/  @UP4 UIMAD UR7, UR10, UR5, UR15 ;  /* 0x000000050a0742a4 */ /* 0x000fe4000f8e020f */
[----:B------:R-:W-:-:S02]  /*18090*/  UISETP.NE.AND UP1, UPT, UR9, URZ, UPT ;  /* 0x0000003f0900728c */ /* 0x000fc4000bf25270 */
[----:B------:R-:W-:Y:S02]  /*180a0*/  ULDC.64 UR4, c[0x0][0x1e0] ;  /* 0x0000780000047ab9 */ /* 0x000fe40000000a00 */
[----:B------:R-:W-:Y:S02]  /*180b0*/  ULDC UR8, c[0x0][0x214] ;  /* 0x0000850000087ab9 */ /* 0x000fe40000000800 */
[----:B-1----:R-:W-:Y:S02]  /*180c0*/  @!UP4 USHF.R.S32.HI UR13, URZ, 0x1f, UR6 ;  /* 0x0000001f3f0dc899 */ /* 0x002fe40008011406 */
[----:B------:R-:W-:Y:S02]  /*180d0*/  @!UP4 UIMAD.WIDE.U32 UR20, UR6, UR4, URZ ;  /* 0x000000040614c2a5 */ /* 0x000fe4000f8e003f */
[----:B------:R-:W-:Y:S02]  /*180e0*/  @!UP4 UIMAD UR13, UR13, UR4, URZ ;  /* 0x000000040d0dc2a4 */ /* 0x000fe4000f8e023f */
[----:B------:R-:W-:-:S02]  /*180f0*/  @UP1 ULDC UR15, c[0x0][0x210] ;  /* 0x00008400000f1ab9 */ /* 0x000fc40000000800 */
[----:B------:R-:W-:Y:S02]  /*18100*/  ULDC.U8 UR4, c[0x0][0x328] ;  /* 0x0000ca0000047ab9 */ /* 0x000fe40000000000 */
[----:B------:R-:W-:Y:S02]  /*18110*/  UISETP.NE.AND UP3, UPT, UR4, URZ, UPT ;  /* 0x0000003f0400728c */ /* 0x000fe4000bf65270 */
[----:B------:R-:W-:Y:S02]  /*18120*/  @!UP4 UIMAD UR13, UR6, UR5, UR13 ;  /* 0x00000005060dc2a4 */ /* 0x000fe4000f8e020d */
[----:B------:R-:W-:Y:S01]  /*18130*/  UISETP.NE.OR UP2, UPT, UR9, URZ, !UP3 ;  /* 0x0000003f0900728c */ /* 0x000fe2000df45670 */
[----:B------:R-:W1:Y:S01]  /*18140*/  S2UR UR9, SR_CTAID.X ;  /* 0x00000000000979c3 */ /* 0x000e620000002500 */
[----:B------:R-:W-:Y:S02]  /*18150*/  ULDC UR5, c[0x0][0x234] ;  /* 0x00008d0000057ab9 */ /* 0x000fe40000000800 */
[----:B------:R-:W-:-:S02]  /*18160*/  @UP1 UIMAD UR15, UR15, UR8, URZ ;  /* 0x000000080f0f12a4 */ /* 0x000fc4000f8e023f */
[----:B------:R-:W-:Y:S02]  /*18170*/  UISETP.NE.OR UP0, UPT, UR10, -0x1, UP2 ;  /* 0xffffffff0a00788c */ /* 0x000fe40009705670 */
[----:B------:R-:W-:Y:S02]  /*18180*/  @!UP1 USEL UR15, UR8, UR5, !UP3 ;  /* 0x00000005080f9287 */ /* 0x000fe4000d800000 */
[----:B------:R-:W-:Y:S02]  /*18190*/  ULDC UR4, c[0x0][0x1c0] ;  /* 0x0000700000047ab9 */ /* 0x000fe40000000800 */
[----:B------:R-:W-:Y:S02]  /*181a0*/  @UP1 UMOV UR16, 0x1 ;  /* 0x0000000100101882 */ /* 0x000fe40000000000 */
[----:B------:R-:W-:Y:S02]  /*181b0*/  @!UP1 UIMAD UR16, UR15, UR4, URZ ;  /* 0x000000040f1092a4 */ /* 0x000fe4000f8e023f */
[----:B------:R-:W-:-:S02]  /*181c0*/  @UP1 ULDC UR17, c[0x0][0x210] ;  /* 0x0000840000111ab9 */ /* 0x000fc40000000800 */
[----:B------:R-:W-:Y:S02]  /*181d0*/  UIMAD UR4, UR6, UR16, URZ ;  /* 0x00000010060472a4 */ /* 0x000fe4000f8e023f */
[----:B------:R-:W-:Y:S02]  /*181e0*/  @!UP1 UMOV UR17, 0x1 ;  /* 0x0000000100119882 */ /* 0x000fe40000000000 */
[----:B------:R-:W-:Y:S02]  /*181f0*/  @!UP0 UIMAD UR10, UR6, UR8, URZ ;  /* 0x00000008060a82a4 */ /* 0x000fe4000f8e023f */
[----:B------:R-:W-:Y:S02]  /*18200*/  USEL UR4, UR4, URZ, UP2 ;  /* 0x0000003f04047287 */ /* 0x000fe40009000000 */
[----:B-1----:R-:W-:Y:S02]  /*18210*/  UIMAD UR9, UR9, UR17, URZ ;  /* 0x00000011090972a4 */ /* 0x002fe4000f8e023f */
[----:B------:R-:W-:-:S02]  /*18220*/  UIMAD UR15, UR12, UR15, UR4 ;  /* 0x0000000f0c0f72a4 */ /* 0x000fc4000f8e0204 */
[----:B------:R-:W-:Y:S02]  /*18230*/  USHF.L.U32 UR9, UR9, 0x7, URZ ;  /* 0x0000000709097899 */ /* 0x000fe4000800063f */
[----:B------:R-:W-:Y:S02]  /*18240*/  UMOV UR22, URZ ;  /* 0x0000003f00167c82 */ /* 0x000fe40008000000 */
[----:B------:R-:W-:Y:S02]  /*18250*/  @!UP2 UMOV UR22, UR10 ;  /* 0x0000000a0016ac82 */ /* 0x000fe40008000000 */
[----:B------:R-:W-:Y:S02]  /*18260*/  UMOV UR23, URZ ;  /* 0x0000003f00177c82 */ /* 0x000fe40008000000 */
[----:B------:R-:W-:Y:S02]  /*18270*/  USHF.R.S32.HI UR4, URZ, 0x1f, UR9 ;  /* 0x0000001f3f047899 */ /* 0x000fe40008011409 */
[----:B------:R-:W-:-:S02]  /*18280*/  @!UP2 USHF.R.S32.HI UR23, URZ, 0x1f, UR10 ;  /* 0x0000001f3f17a899 */ /* 0x000fc4000801140a */
[----:B------:R-:W-:Y:S02]  /*18290*/  USHF.R.S32.HI UR5, URZ, 0x1f, UR15 ;  /* 0x0000001f3f057899 */ /* 0x000fe4000801140f */
[----:B------:R-:W-:Y:S02]  /*182a0*/  UIADD3 UR9, UP1, UP0, UR9, UR22, UR15 ;  /* 0x0000001609097290 */ /* 0x000fe4000f83e00f */
[----:B------:R-:W-:Y:S02]  /*182b0*/  @!UP4 UIADD3 UR7, UR21, UR13, URZ ;  /* 0x0000000d1507c290 */ /* 0x000fe4000fffe03f */
[----:B------:R-:W-:Y:S02]  /*182c0*/  UIADD3.X UR4, UR4, UR23, UR5, UP1, UP0 ;  /* 0x0000001704047290 */ /* 0x000fe40008fe0405 */
[----:B------:R-:W-:Y:S01]  /*182d0*/  @!UP4 UMOV UR14, UR20 ;  /* 0x00000014000ecc82 */ /* 0x000fe20008000000 */
[----:B--2---:R-:W1:Y:S04]  /*182e0*/  SHFL.BFLY PT, R0, R4, 0x2, 0x1f ;  /* 0x0c401f0004007f89 */ /* 0x004e6800000e0000 */
[----:B---3--:R-:W2:Y:S04]  /*182f0*/  SHFL.BFLY PT, R3, R8, 0x2, 0x1f ;  /* 0x0c401f0008037f89 */ /* 0x008ea800000e0000 */
[----:B----4-:R-:W-:Y:S01]  /*18300*/  SHFL.BFLY PT, R5, R6, 0x2, 0x1f ;  /* 0x0c401f0006057f89 */ /* 0x010fe200000e0000 */
[----:B-1----:R-:W-:-:S03]  /*18310*/  FADD.FTZ R0, R0, R4 ;  /* 0x0000000400007221 */ /* 0x002fc60000010000 */
[----:B------:R-:W1:Y:S01]  /*18320*/  SHFL.BFLY PT, R4, R7, 0x2, 0x1f ;  /* 0x0c401f0007047f89 */ /* 0x000e6200000e0000 */
[----:B--2---:R-:W-:-:S03]  /*18330*/  FADD.FTZ R3, R3, R8 ;  /* 0x0000000803037221 */ /* 0x004fc60000010000 */
[----:B------:R-:W2:Y:S04]  /*18340*/  SHFL.BFLY PT, R2, R0, 0x1, 0x1f ;  /* 0x0c201f0000027f89 */ /* 0x000ea800000e0000 */
[----:B------:R-:W3:Y:S01]  /*18350*/  SHFL.BFLY PT, R136, R3, 0x1, 0x1f ;  /* 0x0c201f0003887f89 */ /* 0x000ee200000e0000 */
[----:B-1----:R-:W-:Y:S02]  /*18360*/  FADD.FTZ R4, R4, R7 ;  /* 0x0000000704047221 */ /* 0x002fe40000010000 */
[----:B--2---:R-:W-:Y:S01]  /*18370*/  FADD.FTZ R137, R0, R2 ;  /* 0x0000000200897221 */ /* 0x004fe20000010000 */
[----:B------:R-:W-:Y:S01]  /*18380*/  MOV R0, 0x3f800000 ;  /* 0x3f80000000007802 */ /* 0x000fe20000000f00 */
[----:B------:R-:W-:Y:S02]  /*18390*/  FADD.FTZ R2, R5, R6 ;  /* 0x0000000605027221 */ /* 0x000fe40000010000 */
[----:B------:R-:W1:Y:S01]  /*183a0*/  SHFL.BFLY PT, R6, R4, 0x1, 0x1f ;  /* 0x0c201f0004067f89 */ /* 0x000e6200000e0000 */
[----:B------:R-:W-:Y:S01]  /*183b0*/  FSETP.NE.FTZ.AND P5, PT, R137, RZ, PT ;  /* 0x000000ff8900720b */ /* 0x000fe20003fb5000 */
[----:B---3--:R-:W-:Y:S01]  /*183c0*/  FADD.FTZ R136, R3, R136 ;  /* 0x0000008803887221 */ /* 0x008fe20000010000 */
        /* <DEDUP_REMOVED lines=237> */
[----:B-1----:R-:W-:-:S03]  /*192a0*/  MOV R5, 0x40 ;  /* 0x0000004000057802 */ /* 0x002fc60000000f00 */
[----:B------:R1:W-:Y:S01]  /*192b0*/  STS [R2+0x2400], R13 ;  /* 0x0024000d02007388 */ /* 0x0003e20000000800 */
[----:B------:R-:W-:Y:S02]  /*192c0*/  SEL R5, R5, 0xffffffc0, !P2 ;  /* 0xffffffc005057807 */ /* 0x000fe40005000000 */
[C---:B--2---:R-:W-:Y:S02]  /*192d0*/  IADD3 R4, R0.reuse, R3, RZ ;  /* 0x0000000300047210 */ /* 0x044fe40007ffe0ff */
[-C--:B------:R-:W-:Y:S02]  /*192e0*/  IADD3 R3, R3, R2.reuse, RZ ;  /* 0x0000000203037210 */ /* 0x080fe40007ffe0ff */
[-C--:B---3--:R-:W-:Y:S01]  /*192f0*/  IADD3 R7, R0, R5.reuse, RZ ;  /* 0x0000000500077210 */ /* 0x088fe20007ffe0ff */
[----:B------:R2:W-:Y:S01]  /*19300*/  STS [R4], R12 ;  /* 0x0000000c04007388 */ /* 0x0005e20000000800 */
[----:B------:R-:W-:Y:S02]  /*19310*/  IADD3 R6, R4, R5, RZ ;  /* 0x0000000504067210 */ /* 0x000fe40007ffe0ff */
[----:B----4-:R-:W-:Y:S01]  /*19320*/  MOV R9, 0x7f800000 ;  /* 0x7f80000000097802 */ /* 0x010fe20000000f00 */
[----:B------:R-:W-:Y:S01]  /*19330*/  STS [R4+0x400], R11 ;  /* 0x0004000b04007388 */ /* 0x000fe20000000800 */
[----:B------:R-:W-:-:S03]  /*19340*/  IADD3 R8, R5, R2, RZ ;  /* 0x0000000205087210 */ /* 0x000fc60007ffe0ff */
[----:B------:R-:W-:Y:S01]  /*19350*/  STS [R3], R15 ;  /* 0x0000000f03007388 */ /* 0x000fe20000000800 */
[----:B------:R-:W-:-:S03]  /*19360*/  IADD3 R5, R3, R5, RZ ;  /* 0x0000000503057210 */ /* 0x000fc60007ffe0ff */
[----:B------:R3:W-:Y:S01]  /*19370*/  STS [R3+0x400], R14 ;  /* 0x0004000e03007388 */ /* 0x0007e20000000800 */
[----:B-1----:R-:W-:-:S03]  /*19380*/  MOV R13, 0x7f800000 ;  /* 0x7f800000000d7802 */ /* 0x002fc60000000f00 */
[----:B------:R-:W-:Y:S04]  /*19390*/  STS [R4+0x2000], R16 ;  /* 0x0020001004007388 */ /* 0x000fe80000000800 */
[----:B------:R-:W-:Y:S04]  /*193a0*/  STS [R4+0x2400], R17 ;  /* 0x0024001104007388 */ /* 0x000fe80000000800 */
[----:B------:R-:W-:Y:S01]  /*193b0*/  STS [R3+0x2000], R24 ;  /* 0x0020001803007388 */ /* 0x000fe20000000800 */
[----:B--2---:R-:W-:-:S03]  /*193c0*/  MOV R12, 0x7f800000 ;  /* 0x7f800000000c7802 */ /* 0x004fc60000000f00 */
[----:B------:R-:W-:Y:S04]  /*193d0*/  STS [R3+0x2400], R23 ;  /* 0x0024001703007388 */ /* 0x000fe80000000800 */
[----:B------:R-:W-:Y:S04]  /*193e0*/  STS [R7], R22 ;  /* 0x0000001607007388 */ /* 0x000fe80000000800 */
[----:B------:R-:W-:Y:S01]  /*193f0*/  STS [R7+0x400], R21 ;  /* 0x0004001507007388 */ /* 0x000fe20000000800 */
[----:B---3--:R-:W-:-:S03]  /*19400*/  MOV R14, 0x7f800000 ;  /* 0x7f800000000e7802 */ /* 0x008fc60000000f00 */
        /* <DEDUP_REMOVED lines=30> */
[----:B--2---:R-:W1:Y:S01]  /*195f0*/  @P5 MUFU.LG2 R2, R137 ;  /* 0x0000008900025308 */ /* 0x004e620000000c00 */
[----:B------:R-:W-:Y:S02]  /*19600*/  LOP3.LUT P1, RZ, R0, 0x3, RZ, 0xc0, !PT ;  /* 0x0000000300ff7812 */ /* 0x000fe4000782c0ff */
[----:B------:R-:W-:Y:S04]  /*19610*/  STS [R3+0x6000], R43 ;  /* 0x0060002b03007388 */ /* 0x000fe80000000800 */
[----:B------:R2:W-:Y:S01]  /*19620*/  STS [R3+0x6400], R42 ;  /* 0x0064002a03007388 */ /* 0x0005e20000000800 */
[----:B------:R-:W3:Y:S03]  /*19630*/  @P0 MUFU.LG2 R0, R138 ;  /* 0x0000008a00000308 */ /* 0x000ee60000000c00 */
[----:B------:R-:W-:Y:S04]  /*19640*/  STS [R7+0x4000], R41 ;  /* 0x0040002907007388 */ /* 0x000fe80000000800 */
[----:B------:R-:W-:Y:S04]  /*19650*/  STS [R7+0x4400], R40 ;  /* 0x0044002807007388 */ /* 0x000fe80000000800 */
[----:B------:R-:W-:Y:S04]  /*19660*/  STS [R8+0x4000], R37 ;  /* 0x0040002508007388 */ /* 0x000fe80000000800 */
[----:B------:R-:W-:Y:S01]  /*19670*/  STS [R8+0x4400], R36 ;  /* 0x0044002408007388 */ /* 0x000fe20000000800 */
[----:B-1----:R-:W-:-:S02]  /*19680*/  @P5 FMUL.FTZ R4, R2, 0.69314718246459960938 ;  /* 0x3f31721802045820 */ /* 0x002fc40000410000 */
[----:B---3--:R-:W-:Y:S01]  /*19690*/  @P0 FMUL.FTZ R0, R0, 0.69314718246459960938 ;  /* 0x3f31721800000820 */ /* 0x008fe20000410000 */
[----:B------:R-:W-:Y:S01]  /*196a0*/  STS [R7+0x6000], R39 ;  /* 0x0060002707007388 */ /* 0x000fe20000000800 */
[----:B------:R-:W-:Y:S02]  /*196b0*/  @P5 FFMA.FTZ R13, R135, c[0x0][0x238], R4 ;  /* 0x00008e00870d5a23 */ /* 0x000fe40000010004 */
[----:B------:R-:W-:Y:S01]  /*196c0*/  @P0 FFMA.FTZ R12, R132, c[0x0][0x238], R0 ;  /* 0x00008e00840c0a23 */ /* 0x000fe20000010000 */
[----:B------:R-:W-:Y:S01]  /*196d0*/  STS [R7+0x6400], R38 ;  /* 0x0064002607007388 */ /* 0x000fe20000000800 */
[----:B--2---:R-:W1:Y:S03]  /*196e0*/  @P4 MUFU.LG2 R3, R136 ;  /* 0x0000008800034308 */ /* 0x004e660000000c00 */
[----:B------:R-:W-:Y:S04]  /*196f0*/  STS [R8+0x6000], R35 ;  /* 0x0060002308007388 */ /* 0x000fe80000000800 */
[----:B------:R-:W-:Y:S04]  /*19700*/  STS [R8+0x6400], R34 ;  /* 0x0064002208007388 */ /* 0x000fe80000000800 */
[----:B------:R-:W-:Y:S04]  /*19710*/  STS [R6+0x4000], R33 ;  /* 0x0040002106007388 */ /* 0x000fe80000000800 */
[----:B------:R-:W-:Y:S01]  /*19720*/  STS [R6+0x4400], R32 ;  /* 0x0044002006007388 */ /* 0x000fe20000000800 */
[----:B-1----:R-:W-:-:S03]  /*19730*/  @P4 FMUL.FTZ R3, R3, 0.69314718246459960938 ;  /* 0x3f31721803034820 */ /* 0x002fc60000410000 */
[----:B------:R-:W-:Y:S01]  /*19740*/  STS [R5+0x4000], R29 ;  /* 0x0040001d05007388 */ /* 0x000fe20000000800 */
[----:B------:R-:W-:-:S03]  /*19750*/  @P4 FFMA.FTZ R14, R134, c[0x0][0x238], R3 ;  /* 0x00008e00860e4a23 */ /* 0x000fc60000010003 */
[----:B------:R-:W-:Y:S04]  /*19760*/  STS [R5+0x4400], R28 ;  /* 0x0044001c05007388 */ /* 0x000fe80000000800 */
[----:B------:R-:W-:Y:S04]  /*19770*/  STS [R6+0x6000], R31 ;  /* 0x0060001f06007388 */ /* 0x000fe80000000800 */
[----:B------:R-:W-:Y:S04]  /*19780*/  STS [R6+0x6400], R30 ;  /* 0x0064001e06007388 */ /* 0x000fe80000000800 */
[----:B------:R-:W-:Y:S04]  /*19790*/  STS [R5+0x6000], R27 ;  /* 0x0060001b05007388 */ /* 0x000fe80000000800 */
[----:B------:R1:W-:Y:S04]  /*197a0*/  STS [R5+0x6400], R68 ;  /* 0x0064004405007388 */ /* 0x0003e80000000800 */
[----:B------:R-:W-:Y:S06]  /*197b0*/  BAR.SYNC.DEFER_BLOCKING 0x0 ;  /* 0x0000000000007b1d */ /* 0x000fec0000010000 */
[----:B-1----:R-:W1:Y:S01]  /*197c0*/  @P3 MUFU.LG2 R5, R139 ;  /* 0x0000008b00053308 */ /* 0x002e620000000c00 */
[----:B------:R2:W3:Y:S04]  /*197d0*/  LDS.128 R20, [R233] ;  /* 0x00000000e9147984 */ /* 0x0004e80000000c00 */
[----:B------:R2:W4:Y:S04]  /*197e0*/  LDS.128 R32, [R233+0x800] ;  /* 0x00080000e9207984 */ /* 0x0005280000000c00 */
[----:B------:R2:W2:Y:S04]  /*197f0*/  LDS.128 R40, [R233+0x1000] ;  /* 0x00100000e9287984 */ /* 0x0004a80000000c00 */
[----:B------:R2:W2:Y:S01]  /*19800*/  LDS.128 R48, [R233+0x1800] ;  /* 0x00180000e9307984 */ /* 0x0004a20000000c00 */
[----:B-1----:R-:W-:-:S03]  /*19810*/  @P3 FMUL.FTZ R2, R5, 0.69314718246459960938 ;  /* 0x3f31721805023820 */ /* 0x002fc60000410000 */
[----:B------:R1:W1:Y:S01]  /*19820*/  LDS.128 R56, [R233+0x2000] ;  /* 0x00200000e9387984 */ /* 0x0002620000000c00 */
[----:B------:R-:W-:-:S03]  /*19830*/  @P3 FFMA.FTZ R9, R133, c[0x0][0x238], R2 ;  /* 0x00008e0085093a23 */ /* 0x000fc60000010002 */
        /* <DEDUP_REMOVED lines=49> */
.L_x_440:
[----:B--234-:R-:W-:Y:S05]  /*19b50*/  BSYNC B0 ;  /* 0x0000000000007941 */ /* 0x01cfea0003800000 */
.L_x_439:
[----:B------:R-:W2:Y:S04]  /*19b60*/  LDL.LU.64 R4, [R1+0x70] ;  /* 0x0000700001047983 */ /* 0x000ea80000300a00 */
[----:B------:R-:W3:Y:S04]  /*19b70*/  S2R R3, SR_TID.X ;  /* 0x0000000000037919 */ /* 0x000ee80000002100 */
[----:B------:R-:W4:Y:S01]  /*19b80*/  S2R R8, SR_CTAID.Z ;  /* 0x0000000000087919 */ /* 0x000f220000002700 */
[----:B------:R-:W-:-:S02]  /*19b90*/  USHF.R.S32.HI UR6, URZ, 0x1f, UR12 ;  /* 0x0000001f3f067899 */ /* 0x000fc4000801140c */
[----:B------:R-:W-:Y:S01]  /*19ba0*/  ULDC.64 UR4, c[0x0][0x1f0] ;  /* 0x00007c0000047ab9 */ /* 0x000fe20000000a00 */
[----:B------:R1:W5:Y:S01]  /*19bb0*/  LDL.64 R12, [R1+0x50] ;  /* 0x00005000010c7983 */ /* 0x0003620000100a00 */
[----:B------:R-:W-:Y:S01]  /*19bc0*/  UIMAD UR4, UR6, UR4, URZ ;  /* 0x00000004060472a4 */ /* 0x000fe2000f8e023f */
[----:B------:R-:W-:Y:S03]  /*19bd0*/  BSSY B0, `(.L_x_441) ;  /* 0x0000014000007945 */ /* 0x000fe60003800000 */
[----:B------:R-:W-:Y:S01]  /*19be0*/  UIMAD UR4, UR12, UR5, UR4 ;  /* 0x000000050c0472a4 */ /* 0x000fe2000f8e0204 */
[----:B---3--:R-:W-:-:S04]  /*19bf0*/  SHF.R.S32.HI R0, RZ, 0x1f, R3 ;  /* 0x0000001fff007819 */ /* 0x008fc80000011403 */
[----:B------:R-:W-:-:S04]  /*19c00*/  LEA.HI R0, R0, R3, RZ, 0x3 ;  /* 0x0000000300007211 */ /* 0x000fc800078f18ff */
[----:B------:R-:W-:Y:S02]  /*19c10*/  SHF.R.S32.HI R10, RZ, 0x3, R0 ;  /* 0x00000003ff0a7819 */ /* 0x000fe40000011400 */
[----:B--2---:R-:W-:-:S04]  /*19c20*/  IADD3 R2, P0, R4, UR14, RZ ;  /* 0x0000000e04027c10 */ /* 0x004fc8000ff1e0ff */
[----:B------:R-:W-:Y:S02]  /*19c30*/  IADD3.X R3, R5, UR7, RZ, P0, !PT ;  /* 0x0000000705037c10 */ /* 0x000fe400087fe4ff */
[----:B------:R-:W-:-:S03]  /*19c40*/  ISETP.GE.AND P0, PT, R10, UR11, PT ;  /* 0x0000000b0a007c0c */ /* 0x000fc6000bf06270 */
[----:B----4-:R-:W-:-:S05]  /*19c50*/  IMAD.WIDE.U32 R8, R8, c[0x0][0x1f0], R2 ;  /* 0x00007c0008087a25 */ /* 0x010fca00078e0002 */
[----:B------:R-:W-:-:S05]  /*19c60*/  IADD3 R7, R9, UR4, RZ ;  /* 0x0000000409077c10 */ /* 0x000fca000fffe0ff */
[----:B------:R-:W-:Y:S05]  /*19c70*/  @P0 BRA `(.L_x_442) ;  /* 0x0000009000000947 */ /* 0x000fea0003800000 */
[----:B-1----:R-:W-:Y:S01]  /*19c80*/  MOV R6, R8 ;  /* 0x0000000800067202 */ /* 0x002fe20000000f00 */
[----:B-----5:R-:W-:-:S04]  /*19c90*/  IMAD R0, R13, c[0x0][0x1e8], RZ ;  /* 0x00007a000d007a24 */ /* 0x020fc800078e02ff */
[----:B------:R-:W-:-:S04]  /*19ca0*/  IMAD.WIDE.U32 R2, R12, c[0x0][0x1e8], R6 ;  /* 0x00007a000c027a25 */ /* 0x000fc800078e0006 */
[----:B------:R-:W-:Y:S01]  /*19cb0*/  IMAD R0, R12, c[0x0][0x1ec], R0 ;  /* 0x00007b000c007a24 */ /* 0x000fe200078e0200 */
[----:B------:R-:W-:-:S04]  /*19cc0*/  LEA R4, P0, R2, c[0x0][0x1d0], 0x1 ;  /* 0x0000740002047a11 */ /* 0x000fc800078008ff */
[----:B------:R-:W-:-:S04]  /*19cd0*/  IADD3 R0, R0, R3, RZ ;  /* 0x0000000300007210 */ /* 0x000fc80007ffe0ff */
[----:B------:R-:W-:-:S05]  /*19ce0*/  LEA.HI.X R5, R2, c[0x0][0x1d4], R0, 0x1, P0 ;  /* 0x0000750002057a11 */ /* 0x000fca00000f0c00 */
[----:B------:R1:W-:Y:S04]  /*19cf0*/  STG.E.128 [R4.64], R20 ;  /* 0x0000001404007986 */ /* 0x0003e8000c101d12 */
[----:B------:R1:W-:Y:S02]  /*19d00*/  STG.E.128 [R4.64+0x80], R16 ;  /* 0x0000801004007986 */ /* 0x0003e4000c101d12 */
.L_x_442:
[----:B-1----:R-:W-:Y:S05]  /*19d10*/  BSYNC B0 ;  /* 0x0000000000007941 */ /* 0x002fea0003800000 */
.L_x_441:
[----:B------:R-:W-:Y:S01]  /*19d20*/  IADD3 R0, R10, 0x10, RZ ;  /* 0x000000100a007810 */ /* 0x000fe20007ffe0ff */
[----:B------:R-:W-:Y:S03]  /*19d30*/  BSSY B0, `(.L_x_443) ;  /* 0x000000f000007945 */ /* 0x000fe60003800000 */
[----:B------:R-:W-:-:S13]  /*19d40*/  ISETP.GE.AND P0, PT, R0, UR11, PT ;  /* 0x0000000b00007c0c */ /* 0x000fda000bf06270 */
[----:B------:R-:W-:Y:S05]  /*19d50*/  @P0 BRA `(.L_x_444) ;  /* 0x000000c000000947 */ /* 0x000fea0003800000 */
[----:B-----5:R-:W-:Y:S01]  /*19d60*/  IADD3 R4, P0, R12, 0x10, RZ ;  /* 0x000000100c047810 */ /* 0x020fe20007f1e0ff */
        /* <DEDUP_REMOVED lines=11> */
.L_x_444:
[----:B------:R-:W-:Y:S05]  /*19e20*/  BSYNC B0 ;  /* 0x0000000000007941 */ /* 0x000fea0003800000 */
.L_x_443:
[----:B------:R-:W-:Y:S01]  /*19e30*/  IADD3 R0, R10, 0x20, RZ ;  /* 0x000000200a007810 */ /* 0x000fe20007ffe0ff */
[----:B------:R-:W-:Y:S03]  /*19e40*/  BSSY B0, `(.L_x_445) ;  /* 0x000000f000007945 */ /* 0x000fe60003800000 */
[----:B------:R-:W-:-:S13]  /*19e50*/  ISETP.GE.AND P0, PT, R0, UR11, PT ;  /* 0x0000000b00007c0c */ /* 0x000fda000bf06270 */
[----:B------:R-:W-:Y:S05]  /*19e60*/  @P0 BRA `(.L_x_446) ;  /* 0x000000c000000947 */ /* 0x000fea0003800000 */
[----:B-1---5:R-:W-:Y:S01]  /*19e70*/  IADD3 R4, P0, R12, 0x20, RZ ;  /* 0x000000200c047810 */ /* 0x022fe20007f1e0ff */
        /* <DEDUP_REMOVED lines=11> */
.L_x_446:
[----:B------:R-:W-:Y:S05]  /*19f30*/  BSYNC B0 ;  /* 0x0000000000007941 */ /* 0x000fea0003800000 */
.L_x_445:
[----:B------:R-:W2:Y:S01]  /*19f40*/  LDL.LU R0, [R1+0x68] ;  /* 0x0000680001007983 */ /* 0x000ea20000300800 */
[----:B------:R-:W-:Y:S01]  /*19f50*/  BSSY B0, `(.L_x_447) ;  /* 0x000000f000007945 */ /* 0x000fe20003800000 */
[----:B--2---:R-:W-:-:S13]  /*19f60*/  ISETP.GE.AND P0, PT, R0, UR11, PT ;  /* 0x0000000b00007c0c */ /* 0x004fda000bf06270 */
        /* <DEDUP_REMOVED lines=13> */
.L_x_448:
[----:B------:R-:W-:Y:S05]  /*1a040*/  BSYNC B0 ;  /* 0x0000000000007941 */ /* 0x000fea0003800000 */
.L_x_447:
        /* <DEDUP_REMOVED lines=16> */
.L_x_450:
[----:B------:R-:W-:Y:S05]  /*1a150*/  BSYNC B0 ;  /* 0x0000000000007941 */ /* 0x000fea0003800000 */
.L_x_449:
        /* <DEDUP_REMOVED lines=16> */
.L_x_452:
[----:B------:R-:W-:Y:S05]  /*1a260*/  BSYNC B0 ;  /* 0x0000000000007941 */ /* 0x000fea0003800000 */
.L_x_451:
        /* <DEDUP_REMOVED lines=16> */
.L_x_454:
[----:B------:R-:W-:Y:S05]  /*1a370*/  BSYNC B0 ;  /* 0x0000000000007941 */ /* 0x000fea0003800000 */
.L_x_453:
[----:B------:R-:W2:Y:S02]  /*1a380*/  LDL.LU R0, [R1+0x90] ;  /* 0x0000900001007983 */ /* 0x000ea40000300800 */
[----:B--2---:R-:W-:-:S13]  /*1a390*/  ISETP.GE.AND P0, PT, R0, UR11, PT ;  /* 0x0000000b00007c0c */ /* 0x004fda000bf06270 */
[----:B------:R-:W-:Y:S05]  /*1a3a0*/  @P0 EXIT ;  /* 0x000000000000094d */ /* 0x000fea0003800000 */
[----:B-----5:R-:W-:Y:S01]  /*1a3b0*/  IADD3 R6, P0, R12, 0x70, RZ ;  /* 0x000000700c067810 */ /* 0x020fe20007f1e0ff */
        /* <DEDUP_REMOVED lines=12> */
.L_x_455:
        /* <DEDUP_REMOVED lines=16> */
.L_x_2380:


//--------------------- .text._ZN5flash16flash_fwd_kernelI23Flash_fwd_kernel_traitsILi128ELi128ELi64ELi4ELb0ELb0EN7cutlass10bfloat16_tE19Flash_kernel_traitsILi128ELi128ELi64ELi4ES3_EELb0ELb0ELb1ELb0ELb0ELb1ELb1ELb0EEEvNS_16Flash_fwd_paramsE --------------------------
	.section	.text._ZN5flash16flash_fwd_kernelI23Flash_fwd_kernel_traitsILi128ELi128ELi64ELi4ELb0ELb0EN7cutlass10bfloat16_tE19Flash_kernel_traitsILi128ELi128ELi64ELi4ES3_EELb0ELb0ELb1ELb0ELb0ELb1ELb1ELb0EEEvNS_16Flash_fwd_paramsE,"ax",@progbits
	.sectioninfo	@"SHI_REGISTERS=255"
	.align	128
        .global         _ZN5flash16flash_fwd_kernelI23Flash_fwd_kernel_traitsILi128ELi128ELi64ELi4ELb0ELb0EN7cutlass10bfloat16_tE19Flash_kernel_traitsILi128ELi128ELi64ELi4ES3_EELb0ELb0ELb1ELb0ELb0ELb1ELb1ELb0EEEvNS_16Flash_fwd_paramsE
        .type           _ZN5flash16flash_fwd_kernelI23Flash_fwd_kernel_traitsILi128ELi128ELi64ELi4ELb0ELb0EN7cutlass10bfloat16_tE19Flash_kernel_traitsILi128ELi128ELi64ELi4ES3_EELb0ELb0ELb1ELb0ELb0ELb1ELb1ELb0EEEvNS_16Flash_fwd_paramsE,@function
        .size           _ZN5flash16flash_fwd_kernelI23Flash_fwd_kernel_traitsILi128ELi128ELi64ELi4ELb0ELb0EN7cutlass10bfloat16_tE19Flash_kernel_traitsILi128ELi128ELi64ELi4ES3_EELb0ELb0ELb1ELb0ELb0ELb1ELb1ELb0EEEvNS_16Flash_fwd_paramsE,(.L_x_2381 - _ZN5flash16flash_fwd_kernelI23Flash_fwd_kernel_traitsILi128ELi128ELi64ELi4ELb0ELb0EN7cutlass10bfloat16_tE19Flash_kernel_traitsILi128ELi128ELi64ELi4ES3_EELb0ELb0ELb1ELb0ELb0ELb1ELb1ELb0EEEvNS_16Flash_fwd_paramsE)
        .other          _ZN5flash16flash_fwd_kernelI23Flash_fwd_kernel_traitsILi128ELi128ELi64ELi4ELb0ELb0EN7cutlass10bfloat16_tE19Flash_kernel_traitsILi128ELi128ELi64ELi4ES3_EELb0ELb0ELb1ELb0ELb0ELb1ELb1ELb0EEEvNS_16Flash_fwd_paramsE,@"STO_CUDA_ENTRY STV_DEFAULT"
_ZN5flash16flash_fwd_kernelI23Flash_fwd_kernel_traitsILi128ELi128ELi64ELi4ELb0ELb0EN7cutlass10bfloat16_tE19Flash_kernel_traitsILi128ELi128ELi64ELi4ES3_EELb0ELb0ELb1ELb0ELb0ELb1ELb1ELb0EEEvNS_16Flash_fwd_paramsE:
.text._ZN5flash16flash_fwd_kernelI23Flash_fwd_kernel_traitsILi128ELi128ELi64ELi4ELb0ELb0EN7cutlass10bfloat16_tE19Flash_kernel_traitsILi128ELi128ELi64ELi4ES3_EELb0ELb0ELb1ELb0ELb0ELb1ELb1ELb0EEEvNS_16Flash_fwd_paramsE:
        /* <DEDUP_REMOVED lines=56> */
.L_x_456:
[----:B------:R-:W-:Y:S02]  /*0380*/  ULDC UR6, c[0x0][0x218] ;  /* 0x0000860000067ab9 */ /* 0x000fe40000000800 */
.L_x_457:
        /* <DEDUP_REMOVED lines=116> */
.L_x_460:
[----:B------:R-:W-:Y:S05]  /*0ad0*/  BSYNC B0 ;  /* 0x0000000000007941 */ /* 0x000fea0003800000 */
.L_x_459:
        /* <DEDUP_REMOVED lines=16> */
.L_x_462:
[----:B------:R-:W-:Y:S05]  /*0be0*/  BSYNC B0 ;  /* 0x0000000000007941 */ /* 0x000fea0003800000 */
.L_x_461:
        /* <DEDUP_REMOVED lines=16> */
.L_x_464:
[----:B------:R-:W-:Y:S05]  /*0cf0*/  BSYNC B0 ;  /* 0x0000000000007941 */ /* 0x000fea0003800000 */
.L_x_463:
        /* <DEDUP_REMOVED lines=16> */
.L_x_466:
[----:B------:R-:W-:Y:S05]  /*0e00*/  BSYNC B0 ;  /* 0x0000000000007941 */ /* 0x000fea0003800000 */
.L_x_465:
        /* <DEDUP_REMOVED lines=16> */
.L_x_468:
[----:B------:R-:W-:Y:S05]  /*0f10*/  BSYNC B0 ;  /* 0x0000000000007941 */ /* 0x000fea0003800000 */
.L_x_467:
        /* <DEDUP_REMOVED lines=16> */
.L_x_470:
[----:B------:R-:W-:Y:S05]  /*1020*/  BSYNC B0 ;  /* 0x0000000000007941 */ /* 0x000fea0003800000 */
.L_x_469:
        /* <DEDUP_REMOVED lines=16> */
.L_x_472:
[----:B------:R-:W-:Y:S05]  /*1130*/  BSYNC B0 ;  /* 0x0000000000007941 */ /* 0x000fea0003800000 */
.L_x_471:
        /* <DEDUP_REMOVED lines=16> */
.L_x_474:
[----:B------:R-:W-:Y:S05]  /*1240*/  BSYNC B0 ;  /* 0x0000000000007941 */ /* 0x000fea0003800000 */
.L_x_473:
        /* <DEDUP_REMOVED lines=67> */
.L_x_458:
        /* <DEDUP_REMOVED lines=32> */
.L_x_475:
        /* <DEDUP_REMOVED lines=46> */
.L_x_476:
        /* <DEDUP_REMOVED lines=8> */
[----:B------:R-:W-:Y:S01]  /*1be0*/  SHF.R.S32.HI R2, RZ, 0x3, R0 ;  /* 0x00000003ff027819 */ /* 0x000fe20000011400 */
[----:B------:R-:W-:Y:S01]  /*1bf0*/  UIADD3 UR15, UR8, -0x1, URZ ;  /* 0xffffffff080f7890 */ /* 0x000fe2000fffe03f */
        /* <DEDUP_REMOVED lines=8> */
[----:B------:R-:W-:Y:S01]  /*1c80*/  ISETP.GE.AND P0, PT, R2, UR11, PT ;  /* 0x0000000b02007c0c */ /* 0x000fe2000bf06270 */
[----:B------:R-:W-:Y:S01]  /*1c90*/  IMAD.SHL.U32 R28, R32, 0x8, RZ ;  /* 0x00000008201c7824 */ /* 0x000fe200078e00ff */
[----:B------:R-:W-:Y:S01]  /*1ca0*/  IADD3 R25, R2, 0x20, RZ ;  /* 0x0000002002197810 */ /* 0x000fe20007ffe0ff */
[----:B------:R-:W-:Y:S01]  /*1cb0*/  UMOV UR12, 0x6 ;  /* 0x00000006000c7882 */ /* 0x000fe20000000000 */
        /* <DEDUP_REMOVED lines=8> */
[----:B------:R-:W-:Y:S01]  /*1d40*/  USHF.R.S32.HI UR17, URZ, 0x1f, UR15 ;  /* 0x0000001f3f117899 */ /* 0x000fe2000801140f */
[----:B------:R-:W-:Y:S01]  /*1d50*/  SHF.R.U32.HI R6, RZ, 0x3, R0 ;  /* 0x00000003ff067819 */ /* 0x000fe20000011600 */
[----:B------:R-:W-:Y:S01]  /*1d60*/  STL.64 [R1+0x68], R28 ;  /* 0x0000681c01007387 */ /* 0x000fe20000100a00 */
[----:B------:R-:W-:Y:S01]  /*1d70*/  LOP3.LUT R0, R0, 0x38, R28, 0xf8, !PT ;  /* 0x0000003800007812 */ /* 0x000fe200078ef81c */
[----:B--2---:R-:W-:Y:S01]  /*1d80*/  IMAD.WIDE.U32 R4, R7, c[0x0][0x1a8], R4 ;  /* 0x00006a0007047a25 */ /* 0x004fe200078e0004 */
[----:B------:R-:W-:-:S02]  /*1d90*/  @!P6 IADD3 R9, P1, R30, 0x10, RZ ;  /* 0x000000101e09e810 */ /* 0x000fc40007f3e0ff */
        /* <DEDUP_REMOVED lines=13> */
[----:B------:R-:W-:Y:S01]  /*1e70*/  @!P6 IMAD R14, R9, c[0x0][0x194], R0 ;  /* 0x00006500090eea24 */ /* 0x000fe200078e0200 */
[----:B------:R-:W-:Y:S01]  /*1e80*/  ISETP.GE.AND P3, PT, R16, UR11, PT ;  /* 0x0000000b10007c0c */ /* 0x000fe2000bf66270 */
[----:B------:R-:W-:Y:S01]  /*1e90*/  @!P5 IMAD.X R13, RZ, RZ, R31, P1 ;  /* 0x000000ffff0dd224 */ /* 0x000fe200008e061f */
[----:B------:R-:W-:Y:S01]  /*1ea0*/  @!P0 LEA R10, P1, R6, c[0x0][0x160], 0x1 ;  /* 0x00005800060a8a11 */ /* 0x000fe200078208ff */
[----:B------:R-:W-:Y:S01]  /*1eb0*/  @!P0 IMAD.IADD R0, R7, 0x1, R8 ;  /* 0x0000000107008824 */ /* 0x000fe200078e0208 */
[C---:B------:R-:W-:Y:S01]  /*1ec0*/  IADD3 R15, R2.reuse, 0x50, RZ ;  /* 0x00000050020f7810 */ /* 0x040fe20007ffe0ff */
[----:B------:R-:W-:Y:S01]  /*1ed0*/  @!P6 IMAD.WIDE.U32 R8, R9, c[0x0][0x190], R4 ;  /* 0x000064000908ea25 */ /* 0x000fe200078e0004 */
[----:B------:R-:W-:Y:S01]  /*1ee0*/  STL [R1+0x84], R16 ;  /* 0x0000841001007387 */ /* 0x000fe20000100800 */
[----:B------:R-:W-:Y:S01]  /*1ef0*/  IADD3 R27, R2, 0x70, RZ ;  /* 0x00000070021b7810 */ /* 0x000fe20007ffe0ff */
[----:B------:R-:W-:Y:S01]  /*1f00*/  USHF.L.U64.HI UR20, UR4, UR12, UR5 ;  /* 0x0000000c04147299 */ /* 0x000fe20008010205 */
[----:B------:R-:W-:Y:S01]  /*1f10*/  @!P0 LEA.HI.X R11, R6, c[0x0][0x164], R0, 0x1, P1 ;  /* 0x00005900060b8a11 */ /* 0x000fe200008f0c00 */
[----:B------:R-:W-:Y:S01]  /*1f20*/  @!P5 IMAD R0, R13, c[0x0][0x190], RZ ;  /* 0x000064000d00da24 */ /* 0x000fe200078e02ff */
[----:B------:R-:W-:Y:S01]  /*1f30*/  ISETP.GE.AND P2, PT, R15, UR11, PT ;  /* 0x0000000b0f007c0c */ /* 0x000fe2000bf46270 */
[----:B------:R-:W-:Y:S01]  /*1f40*/  IMAD.SHL.U32 R233, R233, 0x2, RZ ;  /* 0x00000002e9e97824 */ /* 0x000fe200078e00ff */
[----:B------:R-:W-:Y:S01]  /*1f50*/  STL [R1+0x88], R15 ;  /* 0x0000880f01007387 */ /* 0x000fe20000100800 */
[C---:B------:R-:W-:Y:S01]  /*1f60*/  @!P5 IMAD R13, R12.reuse, c[0x0][0x194], R0 ;  /* 0x000065000c0dda24 */ /* 0x040fe200078e0200 */
[----:B------:R-:W-:Y:S01]  /*1f70*/  UIMAD.WIDE.U32 UR26, UR4, 0x20, URZ ;  /* 0x00000020041a78a5 */ /* 0x000fe2000f8e003f */
[----:B------:R-:W-:Y:S01]  /*1f80*/  @!P5 IMAD.WIDE.U32 R6, R12, c[0x0][0x190], R4 ;  /* 0x000064000c06da25 */ /* 0x000fe200078e0004 */
[----:B------:R-:W-:Y:S01]  /*1f90*/  @!P6 LEA R12, P1, R8, c[0x0][0x160], 0x1 ;  /* 0x00005800080cea11 */ /* 0x000fe200078208ff */
[----:B------:R-:W-:Y:S01]  /*1fa0*/  @!PT LDS RZ, [RZ] ;  /* 0x00000000fffff984 */ /* 0x000fe20000000800 */
[----:B------:R-:W-:Y:S01]  /*1fb0*/  @!PT LDS RZ, [RZ] ;  /* 0x00000000fffff984 */ /* 0x000fe20000000800 */
[----:B------:R-:W-:Y:S01]  /*1fc0*/  @!PT LDS RZ, [RZ] ;  /* 0x00000000fffff984 */ /* 0x000fe20000000800 */
[----:B------:R1:W-:Y:S01]  /*1fd0*/  @!P0 LDGSTS.E.BYPASS.LTC128B.128 [R233], [R10.64] ;  /* 0x000000000ae98fae */ /* 0x0003e2000b901d52 */
[----:B------:R-:W-:Y:S01]  /*1fe0*/  LEA.HI R143, R26, R144, RZ, 0x5 ;  /* 0x000000901a8f7211 */ /* 0x000fe200078f28ff */
[----:B------:R-:W-:-:S02]  /*1ff0*/  @!P6 IMAD.IADD R0, R9, 0x1, R14 ;  /* 0x000000010900e824 */ /* 0x000fc400078e020e */
[----:B------:R-:W-:Y:S01]  /*2000*/  @!P5 IMAD.IADD R9, R7, 0x1, R13 ;  /* 0x000000010709d824 */ /* 0x000fe200078e020d */
[----:B------:R1:W-:Y:S01]  /*2010*/  @!P0 LDGSTS.E.BYPASS.LTC128B.128 [R233+0x4000], [R10.64+0x80] ;  /* 0x040000800ae98fae */ /* 0x0003e2000b901d52 */
[----:B------:R-:W-:Y:S02]  /*2020*/  @!P5 LEA R18, P0, R6, c[0x0][0x160], 0x1 ;  /* 0x000058000612da11 */ /* 0x000fe400078008ff */
[----:B------:R-:W-:Y:S02]  /*2030*/  @!P6 LEA.HI.X R13, R8, c[0x0][0x164], R0, 0x1, P1 ;  /* 0x00005900080dea11 */ /* 0x000fe400008f0c00 */
[----:B------:R-:W-:Y:S02]  /*2040*/  @!P4 IADD3 R7, P1, R30, 0x30, RZ ;  /* 0x000000301e07c810 */ /* 0x000fe40007f3e0ff */
[----:B------:R-:W-:Y:S01]  /*2050*/  @!P5 LEA.HI.X R19, R6, c[0x0][0x164], R9, 0x1, P0 ;  /* 0x000059000613da11 */ /* 0x000fe200000f0c09 */
[----:B------:R2:W-:Y:S01]  /*2060*/  @!P6 LDGSTS.E.BYPASS.LTC128B.128 [R233+0x800], [R12.64] ;  /* 0x008000000ce9efae */ /* 0x0005e2000b901d52 */
[----:B------:R-:W-:Y:S01]  /*2070*/  SHF.R.S32.HI R142, RZ, 0x5, R143 ;  /* 0x00000005ff8e7819 */ /* 0x000fe2000001148f */
[----:B------:R-:W-:-:S02]  /*2080*/  @!P4 IMAD.X R6, RZ, RZ, R31, P1 ;  /* 0x000000ffff06c224 */ /* 0x000fc400008e061f */
[----:B------:R2:W-:Y:S01]  /*2090*/  @!P6 LDGSTS.E.BYPASS.LTC128B.128 [R233+0x4800], [R12.64+0x80] ;  /* 0x048000800ce9efae */ /* 0x0005e2000b901d52 */
[----:B------:R-:W-:Y:S01]  /*20a0*/  ISETP.GE.AND P6, PT, R27, UR11, PT ;  /* 0x0000000b1b007c0c */ /* 0x000fe2000bfc6270 */
[----:B------:R-:W-:Y:S02]  /*20b0*/  @!P4 IMAD R6, R6, c[0x0][0x190], RZ ;  /* 0x000064000606ca24 */ /* 0x000fe400078e02ff */
[----:B------:R3:W-:Y:S02]  /*20c0*/  @!P5 LDGSTS.E.BYPASS.LTC128B.128 [R233+0x1000], [R18.64] ;  /* 0x0100000012e9dfae */ /* 0x0007e4000b901d52 */
[C---:B------:R-:W-:Y:S02]  /*20d0*/  @!P4 IMAD R14, R7.reuse, c[0x0][0x194], R6 ;  /* 0x00006500070eca24 */ /* 0x040fe400078e0206 */
[----:B------:R-:W-:Y:S01]  /*20e0*/  @!P4 IMAD.WIDE.U32 R6, R7, c[0x0][0x190], R4 ;  /* 0x000064000706ca25 */ /* 0x000fe200078e0004 */
[----:B------:R3:W-:Y:S03]  /*20f0*/  @!P5 LDGSTS.E.BYPASS.LTC128B.128 [R233+0x5000], [R18.64+0x80] ;  /* 0x0500008012e9dfae */ /* 0x0007e6000b901d52 */
[----:B------:R-:W-:Y:S01]  /*2100*/  @!P4 IMAD.IADD R7, R7, 0x1, R14 ;  /* 0x000000010707c824 */ /* 0x000fe200078e020e */
[----:B-1----:R-:W-:-:S02]  /*2110*/  IADD3 R11, R2, 0x60, RZ ;  /* 0x00000060020b7810 */ /* 0x002fc40007ffe0ff */
[C---:B------:R-:W-:Y:S02]  /*2120*/  @!P3 IADD3 R10, P0, R30.reuse, 0x40, RZ ;  /* 0x000000401e0ab810 */ /* 0x040fe40007f1e0ff */
[----:B------:R-:W-:Y:S01]  /*2130*/  ISETP.GE.AND P1, PT, R11, UR11, PT ;  /* 0x0000000b0b007c0c */ /* 0x000fe2000bf26270 */
[----:B------:R1:W-:Y:S02]  /*2140*/  STL [R1+0x8c], R11 ;  /* 0x00008c0b01007387 */ /* 0x0003e40000100800 */
[--C-:B------:R-:W-:Y:S01]  /*2150*/  @!P3 IMAD.X R0, RZ, RZ, R31.reuse, P0 ;  /* 0x000000ffff00b224 */ /* 0x100fe200000e061f */
[----:B------:R-:W-:Y:S01]  /*2160*/  @!P2 IADD3 R8, P0, R30, 0x50, RZ ;  /* 0x000000501e08a810 */ /* 0x000fe20007f1e0ff */
[----:B------:R-:W-:Y:S04]  /*2170*/  STL [R1+0x80], R27 ;  /* 0x0000801b01007387 */ /* 0x000fe80000100800 */
[----:B------:R-:W-:-:S04]  /*2180*/  @!P2 IMAD.X R9, RZ, RZ, R31, P0 ;  /* 0x000000ffff09a224 */ /* 0x000fc800000e061f */
[----:B------:R-:W-:-:S04]  /*2190*/  @!P2 IMAD R9, R9, c[0x0][0x190], RZ ;  /* 0x000064000909aa24 */ /* 0x000fc800078e02ff */
[C---:B------:R-:W-:Y:S02]  /*21a0*/  @!P2 IMAD R22, R8.reuse, c[0x0][0x194], R9 ;  /* 0x000065000816aa24 */ /* 0x040fe400078e0209 */
[----:B------:R-:W-:-:S04]  /*21b0*/  @!P2 IMAD.WIDE.U32 R8, R8, c[0x0][0x190], R4 ;  /* 0x000064000808aa25 */ /* 0x000fc800078e0004 */
[----:B-1----:R-:W-:Y:S01]  /*21c0*/  @!P3 IMAD R11, R0, c[0x0][0x190], RZ ;  /* 0x00006400000bba24 */ /* 0x002fe200078e02ff */
[----:B------:R-:W-:-:S03]  /*21d0*/  @!P1 IADD3 R0, P0, R30, 0x60, RZ ;  /* 0x000000601e009810 */ /* 0x000fc60007f1e0ff */
[----:B------:R-:W-:Y:S02]  /*21e0*/  @!P3 IMAD R16, R10, c[0x0][0x194], R11 ;  /* 0x000065000a10ba24 */ /* 0x000fe400078e020b */
[----:B------:R-:W-:Y:S01]  /*21f0*/  @!P1 IMAD.X R15, RZ, RZ, R31, P0 ;  /* 0x000000ffff0f9224 */ /* 0x000fe200000e061f */
[----:B------:R-:W-:Y:S01]  /*2200*/  @!P4 LEA R14, P0, R6, c[0x0][0x160], 0x1 ;  /* 0x00005800060eca11 */ /* 0x000fe200078008ff */
[----:B------:R-:W-:-:S04]  /*2210*/  @!P3 IMAD.WIDE.U32 R10, R10, c[0x0][0x190], R4 ;  /* 0x000064000a0aba25 */ /* 0x000fc800078e0004 */
        /* <DEDUP_REMOVED lines=8> */
[C---:B--2---:R-:W-:Y:S01]  /*22a0*/  @!P2 LEA R12, P0, R8.reuse, c[0x0][0x160], 0x1 ;  /* 0x00005800080caa11 */ /* 0x044fe200078008ff */
[----:B------:R-:W-:Y:S01]  /*22b0*/  @!P2 IMAD.IADD R0, R9, 0x1, R22 ;  /* 0x000000010900a824 */ /* 0x000fe200078e0216 */
[----:B------:R-:W-:Y:S01]  /*22c0*/  SHF.R.S32.HI R22, RZ, 0x1f, R21 ;  /* 0x0000001fff167819 */ /* 0x000fe20000011415 */
[----:B------:R1:W-:Y:S03]  /*22d0*/  @!P4 LDGSTS.E.BYPASS.LTC128B.128 [R233+0x5800], [R14.64+0x80] ;  /* 0x058000800ee9cfae */ /* 0x0003e6000b901d52 */
[----:B------:R-:W-:Y:S01]  /*22e0*/  @!P2 LEA.HI.X R13, R8, c[0x0][0x164], R0, 0x1, P0 ;  /* 0x00005900080daa11 */ /* 0x000fe200000f0c00 */
[----:B------:R-:W-:Y:S01]  /*22f0*/  @!P1 IMAD.IADD R0, R7, 0x1, R20 ;  /* 0x0000000107009824 */ /* 0x000fe200078e0214 */
[C---:B------:R-:W-:Y:S01]  /*2300*/  @!P1 LEA R10, P0, R6.reuse, c[0x0][0x160], 0x1 ;  /* 0x00005800060a9a11 */ /* 0x040fe200078008ff */
[----:B------:R2:W-:Y:S03]  /*2310*/  @!P3 LDGSTS.E.BYPASS.LTC128B.128 [R233+0x2000], [R16.64] ;  /* 0x0200000010e9bfae */ /* 0x0005e6000b901d52 */
[----:B------:R-:W-:Y:S01]  /*2320*/  @!P1 LEA.HI.X R11, R6, c[0x0][0x164], R0, 0x1, P0 ;  /* 0x00005900060b9a11 */ /* 0x000fe200000f0c00 */
[----:B------:R-:W-:Y:S01]  /*2330*/  IMAD R0, R3, c[0x0][0x198], RZ ;  /* 0x0000660003007a24 */ /* 0x000fe200078e02ff */
[----:B------:R-:W-:Y:S01]  /*2340*/  @!P6 IADD3 R8, P0, R30, 0x70, RZ ;  /* 0x000000701e08e810 */ /* 0x000fe20007f1e0ff */
[----:B------:R-:W-:Y:S01]  /*2350*/  IMAD.WIDE.U32 R6, R2, c[0x0][0x198], R28 ;  /* 0x0000660002067a25 */ /* 0x000fe200078e001c */
[----:B------:R2:W-:Y:S01]  /*2360*/  @!P3 LDGSTS.E.BYPASS.LTC128B.128 [R233+0x6000], [R16.64+0x80] ;  /* 0x0600008010e9bfae */ /* 0x0005e2000b901d52 */
[----:B------:R-:W-:-:S02]  /*2370*/  ISETP.GE.AND P3, PT, R25, UR6, PT ;  /* 0x0000000619007c0c */ /* 0x000fc4000bf66270 */
[----:B------:R-:W-:Y:S01]  /*2380*/  IMAD R9, R2, c[0x0][0x19c], R0 ;  /* 0x0000670002097a24 */ /* 0x000fe200078e0200 */
[----:B------:R4:W-:Y:S01]  /*2390*/  @!P2 LDGSTS.E.BYPASS.LTC128B.128 [R233+0x2800], [R12.64] ;  /* 0x028000000ce9afae */ /* 0x0009e2000b901d52 */
[----:B------:R-:W-:Y:S01]  /*23a0*/  @!P6 IMAD.X R0, RZ, RZ, R31, P0 ;  /* 0x000000ffff00e224 */ /* 0x000fe200000e061f */
[----:B------:R-:W-:Y:S01]  /*23b0*/  IADD3 R6, P0, R6, UR22, RZ ;  /* 0x0000001606067c10 */ /* 0x000fe2000ff1e0ff */
[----:B------:R-:W-:Y:S01]  /*23c0*/  USHF.L.U32 UR22, UR4, 0x6, URZ ;  /* 0x0000000604167899 */ /* 0x000fe2000800063f */
[----:B------:R4:W-:Y:S01]  /*23d0*/  @!P2 LDGSTS.E.BYPASS.LTC128B.128 [R233+0x6800], [R12.64+0x80] ;  /* 0x068000800ce9afae */ /* 0x0009e2000b901d52 */
[----:B------:R-:W-:Y:S01]  /*23e0*/  @!P6 IMAD R20, R0, c[0x0][0x190], RZ ;  /* 0x000064000014ea24 */ /* 0x000fe200078e02ff */
[----:B------:R-:W-:Y:S01]  /*23f0*/  IADD3.X R7, R7, UR7, R9, P0, !PT ;  /* 0x0000000707077c10 */ /* 0x000fe200087fe409 */
[----:B------:R-:W-:Y:S01]  /*2400*/  IMAD R0, R22, c[0x0][0x1b0], RZ ;  /* 0x00006c0016007a24 */ /* 0x000fe200078e02ff */
[----:B------:R-:W-:Y:S01]  /*2410*/  ISETP.GE.AND P0, PT, R24, UR6, PT ;  /* 0x0000000618007c0c */ /* 0x000fe2000bf06270 */
[----:B------:R-:W-:Y:S01]  /*2420*/  UIMAD UR7, UR20, UR15, URZ ;  /* 0x0000000f140772a4 */ /* 0x000fe2000f8e023f */
[----:B------:R-:W-:Y:S01]  /*2430*/  IMAD.U32 R163, RZ, RZ, UR22 ;  /* 0x00000016ffa37e24 */ /* 0x000fe2000f8e00ff */
[----:B------:R-:W-:Y:S01]  /*2440*/  ISETP.GE.AND P2, PT, R2, UR6, PT ;  /* 0x0000000602007c0c */ /* 0x000fe2000bf46270 */
[C---:B------:R-:W-:Y:S01]  /*2450*/  IMAD R0, R21.reuse, c[0x0][0x1b4], R0 ;  /* 0x00006d0015007a24 */ /* 0x040fe200078e0200 */
[----:B------:R-:W-:Y:S01]  /*2460*/  UIMAD UR7, UR17, UR22, UR7 ;  /* 0x00000016110772a4 */ /* 0x000fe2000f8e0207 */
[----:B------:R-:W-:Y:S01]  /*2470*/  IMAD.WIDE.U32 R30, R21, c[0x0][0x1b0], R6 ;  /* 0x00006c00151e7a25 */ /* 0x000fe200078e0006 */
[----:B------:R5:W-:Y:S03]  /*2480*/  @!P1 LDGSTS.E.BYPASS.LTC128B.128 [R233+0x3000], [R10.64] ;  /* 0x030000000ae99fae */ /* 0x000be6000b901d52 */
[----:B------:R-:W-:Y:S01]  /*2490*/  IMAD.IADD R165, R31, 0x1, R0 ;  /* 0x000000011fa57824 */ /* 0x000fe200078e0200 */
[----:B------:R5:W-:Y:S01]  /*24a0*/  @!P1 LDGSTS.E.BYPASS.LTC128B.128 [R233+0x7000], [R10.64+0x80] ;  /* 0x070000800ae99fae */ /* 0x000be2000b901d52 */
[----:B------:R-:W-:Y:S01]  /*24b0*/  IMAD.MOV.U32 R164, RZ, RZ, R30 ;  /* 0x000000ffffa47224 */ /* 0x000fe200078e001e */
[----:B------:R-:W-:Y:S01]  /*24c0*/  ISETP.GE.AND P1, PT, R25, UR6, PT ;  /* 0x0000000619007c0c */ /* 0x000fe2000bf26270 */
[C---:B------:R-:W-:Y:S01]  /*24d0*/  @!P6 IMAD R20, R8.reuse, c[0x0][0x194], R20 ;  /* 0x000065000814ea24 */ /* 0x040fe200078e0214 */
[----:B------:R-:W-:Y:S01]  /*24e0*/  STL.64 [R1+0x60], R30 ;  /* 0x0000601e01007387 */ /* 0x000fe20000100a00 */
[----:B------:R-:W-:-:S03]  /*24f0*/  @!P6 IMAD.WIDE.U32 R8, R8, c[0x0][0x190], R4 ;  /* 0x000064000808ea25 */ /* 0x000fc600078e0004 */
[----:B------:R-:W-:Y:S01]  /*2500*/  STL.64 [R1+0x58], R164 ;  /* 0x000058a401007387 */ /* 0x000fe20000100a00 */
[----:B------:R-:W-:Y:S01]  /*2510*/  IMAD.U32 R0, RZ, RZ, UR4 ;  /* 0x00000004ff007e24 */ /* 0x000fe2000f8e00ff */
[----:B------:R-:W-:Y:S01]  /*2520*/  @!P6 LEA R6, P4, R8, c[0x0][0x160], 0x1 ;  /* 0x000058000806ea11 */ /* 0x000fe200078808ff */
[----:B------:R-:W-:-:S04]  /*2530*/  IMAD.WIDE.U32 R4, R163, UR15, R164 ;  /* 0x0000000fa3047c25 */ /* 0x000fc8000f8e00a4 */
[----:B-1----:R-:W-:Y:S01]  /*2540*/  IMAD.U32 R15, RZ, RZ, UR4 ;  /* 0x00000004ff0f7e24 */ /* 0x002fe2000f8e00ff */
[----:B------:R-:W-:Y:S01]  /*2550*/  @!P0 LEA R0, P5, R0, R4, 0x4 ;  /* 0x0000000400008211 */ /* 0x000fe200078a20ff */
[----:B------:R-:W-:Y:S01]  /*2560*/  IMAD.U32 R14, RZ, RZ, UR5 ;  /* 0x00000005ff0e7e24 */ /* 0x000fe2000f8e00ff */
[----:B------:R-:W-:Y:S01]  /*2570*/  IADD3 R5, R5, UR7, RZ ;  /* 0x0000000705057c10 */ /* 0x000fe2000fffe0ff */
[----:B------:R-:W-:Y:S01]  /*2580*/  @!P6 IMAD.IADD R7, R9, 0x1, R20 ;  /* 0x000000010907e824 */ /* 0x000fe200078e0214 */
[----:B------:R-:W-:Y:S02]  /*2590*/  USHF.L.U32 UR7, UR5, 0x5, URZ ;  /* 0x0000000505077899 */ /* 0x000fe4000800063f */
[----:B------:R-:W-:Y:S02]  /*25a0*/  @!P0 LEA.HI.X R9, R15, R5, R14, 0x4, P5 ;  /* 0x000000050f098211 */ /* 0x000fe400028f240e */
[----:B------:R-:W-:Y:S02]  /*25b0*/  @!P6 LEA.HI.X R7, R8, c[0x0][0x164], R7, 0x1, P4 ;  /* 0x000059000807ea11 */ /* 0x000fe400020f0c07 */
[----:B------:R-:W-:-:S02]  /*25c0*/  @!P0 LEA R8, P5, R0, c[0x0][0x168], 0x1 ;  /* 0x00005a0000088a11 */ /* 0x000fc400078a08ff */
[----:B-----5:R-:W-:Y:S01]  /*25d0*/  LEA.HI R11, R26, R144, RZ, 0x4 ;  /* 0x000000901a0b7211 */ /* 0x020fe200078f20ff */
[----:B------:R1:W-:Y:S01]  /*25e0*/  @!P6 LDGSTS.E.BYPASS.LTC128B.128 [R233+0x3800], [R6.64] ;  /* 0x0380000006e9efae */ /* 0x0003e2000b901d52 */
[----:B------:R-:W-:Y:S02]  /*25f0*/  @!P0 LEA.HI.X R9, R0, c[0x0][0x16c], R9, 0x1, P5 ;  /* 0x00005b0000098a11 */ /* 0x000fe400028f0c09 */
[C---:B------:R-:W-:Y:S01]  /*2600*/  LOP3.LUT R0, R11.reuse, 0xfffffff0, RZ, 0xc0, !PT ;  /* 0xfffffff00b007812 */ /* 0x040fe200078ec0ff */
[----:B------:R1:W-:Y:S01]  /*2610*/  @!P6 LDGSTS.E.BYPASS.LTC128B.128 [R233+0x7800], [R6.64+0x80] ;  /* 0x0780008006e9efae */ /* 0x0003e2000b901d52 */
[----:B------:R-:W-:Y:S02]  /*2620*/  SHF.R.S32.HI R10, RZ, 0x4, R11 ;  /* 0x00000004ff0a7819 */ /* 0x000fe4000001140b */
[----:B------:R-:W-:Y:S01]  /*2630*/  ISETP.GE.AND P4, PT, R24, UR6, PT ;  /* 0x0000000618007c0c */ /* 0x000fe2000bf86270 */
[----:B------:R-:W-:Y:S01]  /*2640*/  IMAD.IADD R0, R144, 0x1, -R0 ;  /* 0x0000000190007824 */ /* 0x000fe200078e0a00 */
[----:B------:R-:W-:-:S04]  /*2650*/  LEA.HI R11, R11, R10, RZ, 0x1 ;  /* 0x0000000a0b0b7211 */ /* 0x000fc800078f08ff */
[----:B----4-:R-:W-:-:S04]  /*2660*/  SHF.R.S32.HI R12, RZ, 0x1f, R0 ;  /* 0x0000001fff0c7819 */ /* 0x010fc80000011400 */
[----:B--2---:R-:W-:Y:S01]  /*2670*/  LEA.HI R16, R12, R0, RZ, 0x3 ;  /* 0x000000000c107211 */ /* 0x004fe200078f18ff */
[----:B------:R-:W-:Y:S01]  /*2680*/  IMAD.U32 R12, RZ, RZ, UR7 ;  /* 0x00000007ff0c7e24 */ /* 0x000fe2000f8e00ff */
[----:B-1----:R-:W-:-:S04]  /*2690*/  @!P2 LEA R6, P5, R4, c[0x0][0x168], 0x1 ;  /* 0x00005a000406aa11 */ /* 0x002fc800078a08ff */
[----:B------:R-:W-:Y:S02]  /*26a0*/  @!P2 LEA.HI.X R7, R4, c[0x0][0x16c], R5, 0x1, P5 ;  /* 0x00005b000407aa11 */ /* 0x000fe400028f0c05 */
[----:B------:R-:W-:-:S03]  /*26b0*/  ISETP.GE.AND P5, PT, R23, UR6, PT ;  /* 0x0000000617007c0c */ /* 0x000fc6000bfa6270 */
[----:B------:R1:W-:Y:S04]  /*26c0*/  @!P2 LDGSTS.E.BYPASS.LTC128B.128 [R233+0x8000], [R6.64] ;  /* 0x0800000006e9afae */ /* 0x0003e8000b901d52 */
[----:B------:R1:W-:Y:S01]  /*26d0*/  @!P2 LDGSTS.E.BYPASS.LTC128B.128 [R233+0xa000], [R6.64+0x80] ;  /* 0x0a00008006e9afae */ /* 0x0003e2000b901d52 */
[----:B------:R-:W-:-:S03]  /*26e0*/  ISETP.GE.AND P2, PT, R23, UR6, PT ;  /* 0x0000000617007c0c */ /* 0x000fc6000bf46270 */
[----:B------:R2:W-:Y:S02]  /*26f0*/  @!P0 LDGSTS.E.BYPASS.LTC128B.128 [R233+0x8800], [R8.64] ;  /* 0x0880000008e98fae */ /* 0x0005e4000b901d52 */
[----:B------:R-:W-:Y:S02]  /*2700*/  VOTEU.ALL UP0, P5 ;  /* 0x00000000003f7886 */ /* 0x000fe40002800000 */
[----:B------:R2:W-:Y:S01]  /*2710*/  @!P0 LDGSTS.E.BYPASS.LTC128B.128 [R233+0xa800], [R8.64+0x80] ;  /* 0x0a80008008e98fae */ /* 0x0005e2000b901d52 */
[----:B------:R-:W-:Y:S01]  /*2720*/  ISETP.GE.AND P0, PT, R2, UR6, PT ;  /* 0x0000000602007c0c */ /* 0x000fe2000bf06270 */
[----:B------:R-:W-:Y:S02]  /*2730*/  ULDC.64 UR6, c[0x0][0x1a0] ;  /* 0x0000680000067ab9 */ /* 0x000fe40000000a00 */
[----:B------:R-:W-:Y:S02]  /*2740*/  @!UP0 UIMAD UR23, UR5, 0x30, URZ ;  /* 0x00000030051788a4 */ /* 0x000fe4000f8e023f */
[----:B------:R-:W-:-:S02]  /*2750*/  USHF.L.U64.HI UR12, UR6, UR12, UR7 ;  /* 0x0000000c060c7299 */ /* 0x000fc40008010207 */
[----:B------:R-:W-:Y:S02]  /*2760*/  UISETP.GT.AND UP0, UPT, UR15, UR9, UPT ;  /* 0x000000090f00728c */ /* 0x000fe4000bf04270 */
[----:B------:R-:W-:Y:S01]  /*2770*/  UIMAD UR7, UR12, UR15, URZ ;  /* 0x0000000f0c0772a4 */ /* 0x000fe2000f8e023f */
[----:B-1----:R-:W-:Y:S02]  /*2780*/  LOP3.LUT R7, R16, 0xfffffff8, RZ, 0xc0, !PT ;  /* 0xfffffff810077812 */ /* 0x002fe400078ec0ff */
[----:B------:R-:W-:Y:S02]  /*2790*/  LOP3.LUT R6, R11, 0xfffffffe, RZ, 0xc0, !PT ;  /* 0xfffffffe0b067812 */ /* 0x000fe400078ec0ff */
[----:B------:R-:W-:Y:S01]  /*27a0*/  @!P3 IADD3 R11, P6, R4, UR26, RZ ;  /* 0x0000001a040bbc10 */ /* 0x000fe2000ffde0ff */
[----:B------:R-:W-:Y:S02]  /*27b0*/  IMAD.IADD R17, R0, 0x1, -R7 ;  /* 0x0000000100117824 */ /* 0x000fe400078e0a07 */
[----:B------:R-:W-:Y:S01]  /*27c0*/  IMAD R0, R3, c[0x0][0x1a0], RZ ;  /* 0x0000680003007a24 */ /* 0x000fe200078e02ff */
[----:B------:R-:W-:Y:S01]  /*27d0*/  @!P3 IADD3.X R12, R5, UR27, R12, P6, !PT ;  /* 0x0000001b050cbc10 */ /* 0x000fe2000b7fe40c */
[----:B--2---:R-:W-:Y:S01]  /*27e0*/  IMAD.SHL.U32 R9, R32, 0x40, RZ ;  /* 0x0000004020097824 */ /* 0x004fe200078e00ff */
[----:B------:R-:W-:Y:S01]  /*27f0*/  @!P3 LEA R8, P6, R11, c[0x0][0x168], 0x1 ;  /* 0x00005a000b08ba11 */ /* 0x000fe200078c08ff */
[----:B------:R-:W-:-:S02]  /*2800*/  IMAD.IADD R15, R10, 0x1, -R6 ;  /* 0x000000010a0f7824 */ /* 0x000fc400078e0a06 */
[----:B------:R-:W-:Y:S02]  /*2810*/  IMAD.U32 R3, RZ, RZ, UR4 ;  /* 0x00000004ff037e24 */ /* 0x000fe4000f8e00ff */
[C---:B------:R-:W-:Y:S01]  /*2820*/  IMAD R13, R2.reuse, c[0x0][0x1a4], R0 ;  /* 0x00006900020d7a24 */ /* 0x040fe200078e0200 */
[----:B------:R-:W-:Y:S01]  /*2830*/  LOP3.LUT R0, R9, 0x1c0, RZ, 0xc0, !PT ;  /* 0x000001c009007812 */ /* 0x000fe200078ec0ff */
[C---:B------:R-:W-:Y:S01]  /*2840*/  IMAD.SHL.U32 R10, R2.reuse, 0x8, RZ ;  /* 0x00000008020a7824 */ /* 0x040fe200078e00ff */
[----:B------:R-:W-:Y:S01]  /*2850*/  @!P3 LEA.HI.X R9, R11, c[0x0][0x16c], R12, 0x1, P6 ;  /* 0x00005b000b09ba11 */ /* 0x000fe200030f0c0c */
[----:B------:R-:W-:-:S03]  /*2860*/  IMAD.WIDE.U32 R6, R2, c[0x0][0x1a0], R28 ;  /* 0x0000680002067a25 */ /* 0x000fc600078e001c */
[----:B------:R-:W-:Y:S01]  /*2870*/  LOP3.LUT R10, R0, 0x8, R10, 0xf8, !PT ;  /* 0x00000008000a7812 */ /* 0x000fe200078ef80a */
[----:B------:R-:W-:Y:S01]  /*2880*/  @!P5 IMAD.WIDE.U32 R2, R3, 0x30, R4 ;  /* 0x000000300302d825 */ /* 0x000fe200078e0004 */
[----:B------:R-:W-:Y:S01]  /*2890*/  SHF.R.U32.HI R5, RZ, 0x3, R0 ;  /* 0x00000003ff057819 */ /* 0x000fe20000011600 */
[----:B------:R1:W-:Y:S01]  /*28a0*/  @!P3 LDGSTS.E.BYPASS.LTC128B.128 [R233+0x9000], [R8.64] ;  /* 0x0900000008e9bfae */ /* 0x0003e2000b901d52 */
[----:B------:R-:W-:Y:S01]  /*28b0*/  IADD3 R4, P6, R6, UR24, RZ ;  /* 0x0000001806047c10 */ /* 0x000fe2000ffde0ff */
[----:B------:R-:W-:Y:S01]  /*28c0*/  IMAD R0, R22, c[0x0][0x1b8], RZ ;  /* 0x00006e0016007a24 */ /* 0x000fe200078e02ff */
[----:B------:R-:W-:Y:S01]  /*28d0*/  LOP3.LUT R11, R10, R5, RZ, 0x3c, !PT ;  /* 0x000000050a0b7212 */ /* 0x000fe200078e3cff */
[----:B------:R1:W-:Y:S01]  /*28e0*/  @!P3 LDGSTS.E.BYPASS.LTC128B.128 [R233+0xb000], [R8.64+0x80] ;  /* 0x0b00008008e9bfae */ /* 0x0003e2000b901d52 */
[----:B------:R-:W-:Y:S01]  /*28f0*/  IADD3.X R5, R7, UR21, R13, P6, !PT ;  /* 0x0000001507057c10 */ /* 0x000fe2000b7fe40d */
[----:B------:R-:W-:Y:S01]  /*2900*/  IMAD R10, R21, c[0x0][0x1bc], R0 ;  /* 0x00006f00150a7a24 */ /* 0x000fe200078e0200 */
[----:B------:R-:W-:Y:S01]  /*2910*/  @!P5 IADD3 R0, R3, UR23, RZ ;  /* 0x000000170300dc10 */ /* 0x000fe2000fffe0ff */
[----:B------:R-:W-:Y:S01]  /*2920*/  USHF.L.U32 UR21, UR6, 0x6, URZ ;  /* 0x0000000606157899 */ /* 0x000fe2000800063f */
[----:B------:R-:W-:Y:S01]  /*2930*/  @!P5 LEA R6, P6, R2, c[0x0][0x168], 0x1 ;  /* 0x00005a000206da11 */ /* 0x000fe200078c08ff */
[----:B------:R-:W-:Y:S01]  /*2940*/  IMAD.WIDE.U32 R24, R21, c[0x0][0x1b8], R4 ;  /* 0x00006e0015187a25 */ /* 0x000fe200078e0004 */
[----:B------:R-:W-:-:S02]  /*2950*/  UIMAD.WIDE.U32 UR24, UR6, 0x20, URZ ;  /* 0x00000020061878a5 */ /* 0x000fc4000f8e003f */
[----:B------:R-:W-:Y:S01]  /*2960*/  @!P5 LEA.HI.X R7, R2, c[0x0][0x16c], R0, 0x1, P6 ;  /* 0x00005b000207da11 */ /* 0x000fe200030f0c00 */
[----:B------:R-:W-:Y:S01]  /*2970*/  IMAD.U32 R2, RZ, RZ, UR15 ;  /* 0x0000000fff027e24 */ /* 0x000fe2000f8e00ff */
[----:B------:R-:W-:Y:S01]  /*2980*/  UIMAD UR7, UR17, UR21, UR7 ;  /* 0x00000015110772a4 */ /* 0x000fe2000f8e0207 */
[----:B---3--:R-:W-:Y:S01]  /*2990*/  IMAD.IADD R19, R25, 0x1, R10 ;  /* 0x0000000119137824 */ /* 0x008fe200078e020a */
[----:B------:R-:W-:Y:S01]  /*29a0*/  STL.64 [R1+0x78], R24 ;  /* 0x0000781801007387 */ /* 0x000fe20000100a00 */
[----:B------:R-:W-:Y:S01]  /*29b0*/  IMAD.MOV.U32 R18, RZ, RZ, R24 ;  /* 0x000000ffff127224 */ /* 0x000fe200078e0018 */
[----:B------:R-:W-:Y:S01]  /*29c0*/  UIADD3 UR23, UR14, 0x1, -UR16 ;  /* 0x000000010e177890 */ /* 0x000fe2000fffe810 */
[----:B------:R-:W-:Y:S01]  /*29d0*/  IMAD.U32 R4, RZ, RZ, UR6 ;  /* 0x00000006ff047e24 */ /* 0x000fe2000f8e00ff */
[----:B------:R2:W-:Y:S01]  /*29e0*/  @!P5 LDGSTS.E.BYPASS.LTC128B.128 [R233+0x9800], [R6.64] ;  /* 0x0980000006e9dfae */ /* 0x0005e2000b901d52 */
[----:B------:R-:W-:Y:S01]  /*29f0*/  IMAD.WIDE.U32 R2, R2, UR21, R18 ;  /* 0x0000001502027c25 */ /* 0x000fe2000f8e0012 */
[----:B------:R-:W-:-:S02]  /*2a00*/  ULDC UR17, c[0x0][0x2e4] ;  /* 0x0000b90000117ab9 */ /* 0x000fc40000000800 */
[----:B------:R2:W-:Y:S01]  /*2a10*/  @!P5 LDGSTS.E.BYPASS.LTC128B.128 [R233+0xb800], [R6.64+0x80] ;  /* 0x0b80008006e9dfae */ /* 0x0005e2000b901d52 */
[----:B------:R-:W-:Y:S01]  /*2a20*/  IMAD.SHL.U32 R10, R15, 0x8, RZ ;  /* 0x000000080f0a7824 */ /* 0x000fe200078e00ff */
[----:B------:R-:W-:Y:S01]  /*2a30*/  IADD3 R3, R3, UR7, RZ ;  /* 0x0000000703037c10 */ /* 0x000fe2000fffe0ff */
[----:B------:R-:W-:Y:S01]  /*2a40*/  IMAD R0, R15, 0x200, R11 ;  /* 0x000002000f007824 */ /* 0x000fe200078e020b */
[----:B------:R-:W0:Y:S01]  /*2a50*/  LDGDEPBAR ;  /* 0x00000000000079af */ /* 0x000e220000000000 */
[C---:B------:R-:W-:Y:S01]  /*2a60*/  @!P1 IADD3 R14, P3, R2.reuse, UR24, RZ ;  /* 0x00000018020e9c10 */ /* 0x040fe2000ff7e0ff */
[----:B------:R-:W-:Y:S01]  /*2a70*/  ULDC UR7, c[0x0][0x2e8] ;  /* 0x0000ba0000077ab9 */ /* 0x000fe20000000800 */
[----:B-1----:R-:W-:Y:S01]  /*2a80*/  @!P0 LEA R8, P6, R2, c[0x0][0x170], 0x1 ;  /* 0x00005c0002088a11 */ /* 0x002fe200078c08ff */
[----:B------:R-:W-:Y:S01]  /*2a90*/  @!P2 IMAD.WIDE.U32 R4, R4, 0x30, R2 ;  /* 0x000000300404a825 */ /* 0x000fe200078e0002 */
[----:B------:R1:W-:Y:S01]  /*2aa0*/  STL.64 [R1+0x70], R18 ;  /* 0x0000701201007387 */ /* 0x0003e20000100a00 */
[----:B------:R-:W-:Y:S01]  /*2ab0*/  UIADD3 UR17, UR14, -UR17, -UR16 ;  /* 0x800000110e117290 */ /* 0x000fe2000fffe810 */
[----:B------:R-:W-:Y:S01]  /*2ac0*/  @!P0 LEA.HI.X R9, R2, c[0x0][0x174], R3, 0x1, P6 ;  /* 0x00005d0002098a11 */ /* 0x000fe200030f0c03 */
[----:B------:R-:W-:Y:S01]  /*2ad0*/  IMAD.SHL.U32 R212, R0, 0x2, RZ ;  /* 0x0000000200d47824 */ /* 0x000fe200078e00ff */
[----:B------:R-:W-:-:S04]  /*2ae0*/  UIADD3 UR7, UR23, UR7, URZ ;  /* 0x0000000717077290 */ /* 0x000fc8000fffe03f */
[C---:B------:R-:W-:Y:S02]  /*2af0*/  IADD3 R0, R212.reuse, 0x8000, RZ ;  /* 0x00008000d4007810 */ /* 0x040fe40007ffe0ff */
[----:B------:R-:W-:Y:S01]  /*2b00*/  IADD3 R223, R212, 0x8020, RZ ;  /* 0x00008020d4df7810 */ /* 0x000fe20007ffe0ff */
[----:B--2---:R-:W-:Y:S01]  /*2b10*/  IMAD.U32 R7, RZ, RZ, UR6 ;  /* 0x00000006ff077e24 */ /* 0x004fe2000f8e00ff */
[----:B------:R-:W-:-:S04]  /*2b20*/  DEPBAR.LE SB0, 0x0 ;  /* 0x000080000000791a */ /* 0x000fc80000000000 */
[----:B------:R-:W-:Y:S01]  /*2b30*/  BAR.SYNC.DEFER_BLOCKING 0x0 ;  /* 0x0000000000007b1d */ /* 0x000fe20000010000 */
[----:B------:R-:W-:Y:S01]  /*2b40*/  @!P4 LEA R7, P5, R7, R2, 0x4 ;  /* 0x000000020707c211 */ /* 0x000fe200078a20ff */
[----:B------:R-:W-:Y:S02]  /*2b50*/  IMAD.SHL.U32 R2, R17, 0x40, RZ ;  /* 0x0000004011027824 */ /* 0x000fe400078e00ff */
[----:B-1----:R-:W-:Y:S02]  /*2b60*/  IMAD.MOV.U32 R18, RZ, RZ, c[0x0][0x1a4] ;  /* 0x00006900ff127624 */ /* 0x002fe400078e00ff */
[----:B------:R-:W-:Y:S01]  /*2b70*/  IMAD.U32 R6, RZ, RZ, UR6 ;  /* 0x00000006ff067e24 */ /* 0x000fe2000f8e00ff */
[----:B------:R-:W-:Y:S01]  /*2b80*/  LOP3.LUT R2, R2, 0x1c0, RZ, 0xc0, !PT ;  /* 0x000001c002027812 */ /* 0x000fe200078ec0ff */
[C---:B------:R-:W-:Y:S02]  /*2b90*/  IMAD.SHL.U32 R13, R18.reuse, 0x20, RZ ;  /* 0x00000020120d7824 */ /* 0x040fe400078e00ff */
[----:B------:R-:W-:Y:S01]  /*2ba0*/  @!P2 IMAD R11, R18, 0x30, RZ ;  /* 0x00000030120ba824 */ /* 0x000fe200078e02ff */
[----:B------:R-:W-:-:S02]  /*2bb0*/  LOP3.LUT R12, R2, 0x8, R10, 0xf8, !PT ;  /* 0x00000008020c7812 */ /* 0x000fc400078ef80a */
[----:B------:R-:W-:Y:S01]  /*2bc0*/  SHF.R.U32.HI R10, RZ, 0x3, R2 ;  /* 0x00000003ff0a7819 */ /* 0x000fe20000011602 */
[----:B------:R-:W-:Y:S01]  /*2bd0*/  @!P2 IMAD.IADD R5, R5, 0x1, R11 ;  /* 0x000000010505a824 */ /* 0x000fe200078e020b */
[----:B------:R-:W-:Y:S02]  /*2be0*/  @!P4 LEA.HI.X R6, R6, R3, R18, 0x4, P5 ;  /* 0x000000030606c211 */ /* 0x000fe400028f2412 */
[----:B------:R-:W-:Y:S01]  /*2bf0*/  LOP3.LUT R141, R12, R10, RZ, 0x3c, !PT ;  /* 0x0000000a0c8d7212 */ /* 0x000fe200078e3cff */
[----:B------:R-:W-:Y:S01]  /*2c00*/  IMAD.SHL.U32 R12, R16, 0x40, RZ ;  /* 0x00000040100c7824 */ /* 0x000fe200078e00ff */
[----:B------:R-:W-:Y:S02]  /*2c10*/  @!P4 LEA R2, P5, R7, c[0x0][0x170], 0x1 ;  /* 0x00005c000702ca11 */ /* 0x000fe400078a08ff */
[----:B------:R-:W-:Y:S02]  /*2c20*/  @!P1 IADD3.X R13, R3, UR25, R13, P3, !PT ;  /* 0x00000019030d9c10 */ /* 0x000fe40009ffe40d */
[----:B------:R-:W-:Y:S01]  /*2c30*/  @!P2 LEA R10, P3, R4, c[0x0][0x170], 0x1 ;  /* 0x00005c00040aaa11 */ /* 0x000fe200078608ff */
[----:B------:R-:W-:Y:S01]  /*2c40*/  @P0 STS.128 [R233+0xc000], RZ ;  /* 0x00c000ffe9000388 */ /* 0x000fe20000000c00 */
[----:B------:R-:W-:-:S02]  /*2c50*/  LOP3.LUT R140, R12, 0xfffffe00, RZ, 0xc0, !PT ;  /* 0xfffffe000c8c7812 */ /* 0x000fc400078ec0ff */
[----:B------:R-:W-:Y:S01]  /*2c60*/  @!P4 LEA.HI.X R3, R7, c[0x0][0x174], R6, 0x1, P5 ;  /* 0x00005d000703ca11 */ /* 0x000fe200028f0c06 */
[----:B------:R-:W-:Y:S01]  /*2c70*/  @P0 STS.128 [R233+0xe000], RZ ;  /* 0x00e000ffe9000388 */ /* 0x000fe20000000c00 */
[----:B------:R-:W-:Y:S02]  /*2c80*/  @!P1 LEA R6, P5, R14, c[0x0][0x170], 0x1 ;  /* 0x00005c000e069a11 */ /* 0x000fe400078a08ff */
[----:B------:R-:W-:Y:S01]  /*2c90*/  @!P2 LEA.HI.X R11, R4, c[0x0][0x174], R5, 0x1, P3 ;  /* 0x00005d00040baa11 */ /* 0x000fe200018f0c05 */
[----:B------:R-:W-:Y:S01]  /*2ca0*/  @!PT LDS RZ, [RZ] ;  /* 0x00000000fffff984 */ /* 0x000fe20000000800 */
[----:B------:R-:W-:Y:S01]  /*2cb0*/  @!PT LDS RZ, [RZ] ;  /* 0x00000000fffff984 */ /* 0x000fe20000000800 */
[----:B------:R-:W-:Y:S01]  /*2cc0*/  @!PT LDS RZ, [RZ] ;  /* 0x00000000fffff984 */ /* 0x000fe20000000800 */
[----:B------:R1:W-:Y:S01]  /*2cd0*/  @!P0 LDGSTS.E.BYPASS.LTC128B.128 [R233+0xc000], [R8.64] ;  /* 0x0c00000008e98fae */ /* 0x0003e2000b901d52 */
[----:B------:R-:W-:Y:S01]  /*2ce0*/  IMAD R4, R142, 0x400, R140 ;  /* 0x000004008e047824 */ /* 0x000fe200078e028c */
[----:B------:R-:W-:Y:S02]  /*2cf0*/  @!P1 LEA.HI.X R7, R14, c[0x0][0x174], R13, 0x1, P5 ;  /* 0x00005d000e079a11 */ /* 0x000fe400028f0c0d */
        /* <DEDUP_REMOVED lines=25> */
[----:B------:R-:W-:Y:S01]  /*2e90*/  R2P PR, R17, 0x6 ;  /* 0x0000000611007804 */ /* 0x000fe20000000000 */
[----:B------:R-:W-:Y:S02]  /*2ea0*/  IMAD.MOV.U32 R2, RZ, RZ, 0x20 ;  /* 0x00000020ff027424 */ /* 0x000fe400078e00ff */
[----:B------:R-:W-:Y:S02]  /*2eb0*/  LDSM.16.M88.4 R28, [R212+0x8000] ;  /* 0x00800000d41c783b */ /* 0x000fe40000000200 */
[----:B------:R-:W-:-:S02]  /*2ec0*/  SEL R3, R3, 0xfffffff0, !P1 ;  /* 0xfffffff003037807 */ /* 0x000fc40004800000 */
[----:B------:R-:W-:Y:S01]  /*2ed0*/  LDSM.16.M88.4 R24, [R212+0x8800] ;  /* 0x00880000d418783b */ /* 0x000fe20000000200 */
[----:B------:R-:W-:Y:S02]  /*2ee0*/  SEL R2, R2, 0xffffffe0, !P2 ;  /* 0xffffffe002027807 */ /* 0x000fe40005000000 */
[----:B------:R-:W-:Y:S01]  /*2ef0*/  R2P PR, R32, 0x6 ;  /* 0x0000000620007804 */ /* 0x000fe20000000000 */
[----:B---3--:R-:W2:Y:S01]  /*2f00*/  LDSM.16.M88.4 R4, [R219+0x2000] ;  /* 0x00200000db04783b */ /* 0x008ea20000000200 */
[--C-:B------:R-:W-:Y:S02]  /*2f10*/  IMAD R220, R3, 0x2, R219.reuse ;  /* 0x0000000203dc7824 */ /* 0x100fe400078e02db */
[C---:B------:R-:W-:Y:S01]  /*2f20*/  IMAD R222, R2.reuse, 0x2, R219 ;  /* 0x0000000202de7824 */ /* 0x040fe200078e02db */
[----:B------:R-:W-:Y:S01]  /*2f30*/  LDSM.16.M88.4 R20, [R212+0x9000] ;  /* 0x00900000d414783b */ /* 0x000fe20000000200 */
[----:B------:R-:W-:-:S03]  /*2f40*/  IMAD R221, R2, 0x2, R220 ;  /* 0x0000000202dd7824 */ /* 0x000fc600078e02dc */
[----:B------:R-:W-:Y:S04]  /*2f50*/  LDSM.16.M88.4 R16, [R212+0x9800] ;  /* 0x00980000d410783b */ /* 0x000fe80000000200 */
[----:B------:R-:W-:Y:S01]  /*2f60*/  @P1 IADD3 R223, R0, -0x20, RZ ;  /* 0xffffffe000df1810 */ /* 0x000fe20007ffe0ff */
[----:B------:R-:W-:Y:S01]  /*2f70*/  LDSM.16.M88.4 R12, [R220+0x2000] ;  /* 0x00200000dc0c783b */ /* 0x000fe20000000200 */
[----:B------:R-:W-:Y:S02]  /*2f80*/  IMAD.MOV.U32 R0, RZ, RZ, 0x40 ;  /* 0x00000040ff007424 */ /* 0x000fe400078e00ff */
[C---:B------:R-:W-:Y:S01]  /*2f90*/  IADD3 R230, R223.reuse, 0x800, RZ ;  /* 0x00000800dfe67810 */ /* 0x040fe20007ffe0ff */
[----:B-1----:R-:W1:Y:S01]  /*2fa0*/  LDSM.16.M88.4 R8, [R219] ;  /* 0x00000000db08783b */ /* 0x002e620000000200 */
[----:B------:R-:W-:-:S02]  /*2fb0*/  IADD3 R229, R223, 0x1000, RZ ;  /* 0x00001000dfe57810 */ /* 0x000fc40007ffe0ff */
[----:B------:R-:W-:Y:S01]  /*2fc0*/  SEL R0, R0, 0xffffffc0, !P2 ;  /* 0xffffffc000007807 */ /* 0x000fe20005000000 */
[----:B------:R-:W3:Y:S01]  /*2fd0*/  LDSM.16.M88.4 R44, [R223+0x1800] ;  /* 0x00180000df2c783b */ /* 0x000ee20000000200 */
[C---:B------:R-:W-:Y:S02]  /*2fe0*/  IADD3 R228, R223.reuse, 0x1800, RZ ;  /* 0x00001800dfe47810 */ /* 0x040fe40007ffe0ff */
[C---:B------:R-:W-:Y:S01]  /*2ff0*/  IADD3 R227, R223.reuse, 0x2000, RZ ;  /* 0x00002000dfe37810 */ /* 0x040fe20007ffe0ff */
[----:B------:R-:W4:Y:S01]  /*3000*/  LDSM.16.M88.4 R56, [R223] ;  /* 0x00000000df38783b */ /* 0x000f220000000200 */
[----:B------:R-:W-:Y:S01]  /*3010*/  IMAD.IADD R218, R212, 0x1, R0 ;  /* 0x00000001d4da7824 */ /* 0x000fe200078e0200 */
[C---:B------:R-:W-:Y:S01]  /*3020*/  IADD3 R226, R223.reuse, 0x2800, RZ ;  /* 0x00002800dfe27810 */ /* 0x040fe20007ffe0ff */
[----:B------:R-:W-:Y:S01]  /*3030*/  IMAD.IADD R217, R0, 0x1, R223 ;  /* 0x0000000100d97824 */ /* 0x000fe200078e02df */
[----:B------:R-:W5:Y:S01]  /*3040*/  LDSM.16.M88.4 R52, [R223+0x800] ;  /* 0x00080000df34783b */ /* 0x000f620000000200 */
[----:B------:R-:W-:-:S02]  /*3050*/  IADD3 R225, R223, 0x3000, RZ ;  /* 0x00003000dfe17810 */ /* 0x000fc40007ffe0ff */
[----:B------:R-:W-:Y:S01]  /*3060*/  IADD3 R224, R223, 0x3800, RZ ;  /* 0x00003800dfe07810 */ /* 0x000fe20007ffe0ff */
[----:B------:R-:W3:Y:S04]  /*3070*/  LDSM.16.M88.4 R48, [R223+0x1000] ;  /* 0x00100000df30783b */ /* 0x000ee80000000200 */
[----:B------:R-:W0:Y:S01]  /*3080*/  LDGDEPBAR ;  /* 0x00000000000079af */ /* 0x000e220000000000 */
[C---:B--2---:R-:W-:Y:S08]  /*3090*/  HMMA.16816.F32.BF16 R36, R4.reuse, R28, RZ ;  /* 0x0000001c0424723c */ /* 0x044ff000000418ff */
[C---:B------:R-:W-:Y:S08]  /*30a0*/  HMMA.16816.F32.BF16 R60, R4.reuse, R30, RZ ;  /* 0x0000001e043c723c */ /* 0x040ff000000418ff */
[----:B------:R-:W-:Y:S08]  /*30b0*/  HMMA.16816.F32.BF16 R32, R4, R24, RZ ;  /* 0x000000180420723c */ /* 0x000ff000000418ff */
[C---:B-1----:R-:W-:Y:S08]  /*30c0*/  HMMA.16816.F32.BF16 R104, R8.reuse, R28, RZ ;  /* 0x0000001c0868723c */ /* 0x042ff000000418ff */
[----:B------:R-:W-:Y:S08]  /*30d0*/  HMMA.16816.F32.BF16 R88, R8, R30, RZ ;  /* 0x0000001e0858723c */ /* 0x000ff000000418ff */
[C---:B------:R-:W-:Y:S08]  /*30e0*/  HMMA.16816.F32.BF16 R28, R4.reuse, R20, RZ ;  /* 0x00000014041c723c */ /* 0x040ff000000418ff */
[C---:B------:R-:W-:Y:S08]  /*30f0*/  HMMA.16816.F32.BF16 R40, R4.reuse, R16, RZ ;  /* 0x000000100428723c */ /* 0x040ff000000418ff */
        /* <DEDUP_REMOVED lines=9> */
[----:B------:R-:W-:Y:S07]  /*3190*/  LDSM.16.M88.4 R20, [R222] ;  /* 0x00000000de14783b */ /* 0x000fee0000000200 */
[C---:B------:R-:W-:Y:S08]  /*31a0*/  HMMA.16816.F32.BF16 R76, R8.reuse, R16, RZ ;  /* 0x00000010084c723c */ /* 0x040ff000000418ff */
[----:B------:R-:W-:Y:S01]  /*31b0*/  HMMA.16816.F32.BF16 R8, R8, R18, RZ ;  /* 0x000000120808723c */ /* 0x000fe200000418ff */
[----:B------:R-:W-:Y:S07]  /*31c0*/  LDSM.16.M88.4 R16, [R222+0x2000] ;  /* 0x00200000de10783b */ /* 0x000fee0000000200 */
[C---:B---3--:R-:W-:Y:S01]  /*31d0*/  HMMA.16816.F32.BF16 R108, R12.reuse, R44, R40 ;  /* 0x0000002c0c6c723c */ /* 0x048fe20000041828 */
[----:B------:R-:W2:Y:S07]  /*31e0*/  LDSM.16.M88.4 R40, [R218+0x8000] ;  /* 0x00800000da28783b */ /* 0x000eae0000000200 */
[C---:B----4-:R-:W-:Y:S01]  /*31f0*/  HMMA.16816.F32.BF16 R92, R12.reuse, R56, R36 ;  /* 0x000000380c5c723c */ /* 0x050fe20000041824 */
[----:B------:R-:W3:Y:S07]  /*3200*/  LDSM.16.M88.4 R36, [R218+0x8800] ;  /* 0x00880000da24783b */ /* 0x000eee0000000200 */
[C---:B-----5:R-:W-:Y:S01]  /*3210*/  HMMA.16816.F32.BF16 R120, R12.reuse, R52, R32 ;  /* 0x000000340c78723c */ /* 0x060fe20000041820 */
[----:B------:R-:W4:Y:S07]  /*3220*/  LDSM.16.M88.4 R32, [R218+0x9000] ;  /* 0x00900000da20783b */ /* 0x000f2e0000000200 */
[----:B------:R-:W-:Y:S08]  /*3230*/  HMMA.16816.F32.BF16 R116, R12, R48, R28 ;  /* 0x000000300c74723c */ /* 0x000ff0000004181c */
[C---:B-1----:R-:W-:Y:S08]  /*3240*/  HMMA.16816.F32.BF16 R28, R4.reuse, R56, R104 ;  /* 0x00000038041c723c */ /* 0x042ff00000041868 */
[----:B------:R-:W-:Y:S08]  /*3250*/  HMMA.16816.F32.BF16 R132, R4, R44, R76 ;  /* 0x0000002c0484723c */ /* 0x000ff0000004184c */
[C---:B------:R-:W-:Y:S08]  /*3260*/  HMMA.16816.F32.BF16 R60, R12.reuse, R58, R60 ;  /* 0x0000003a0c3c723c */ /* 0x040ff0000004183c */
[C---:B------:R-:W-:Y:S08]  /*3270*/  HMMA.16816.F32.BF16 R64, R12.reuse, R54, R64 ;  /* 0x000000360c40723c */ /* 0x040ff00000041840 */
[C---:B------:R-:W-:Y:S08]  /*3280*/  HMMA.16816.F32.BF16 R72, R12.reuse, R50, R72 ;  /* 0x000000320c48723c */ /* 0x040ff00000041848 */
[-C--:B------:R-:W-:Y:S01]  /*3290*/  HMMA.16816.F32.BF16 R112, R12, R46.reuse, R68 ;  /* 0x0000002e0c70723c */ /* 0x080fe20000041844 */
[----:B------:R-:W-:Y:S07]  /*32a0*/  LDSM.16.M88.4 R12, [R217] ;  /* 0x00000000d90c783b */ /* 0x000fee0000000200 */
[C---:B------:R-:W-:Y:S01]  /*32b0*/  HMMA.16816.F32.BF16 R76, R4.reuse, R46, R8 ;  /* 0x0000002e044c723c */ /* 0x040fe20000041808 */
[----:B------:R-:W1:Y:S04]  /*32c0*/  LDSM.16.M88.4 R8, [R221] ;  /* 0x00000000dd08783b */ /* 0x000e680000000200 */
[----:B------:R-:W-:Y:S03]  /*32d0*/  LDSM.16.M88.4 R44, [R217+0x800] ;  /* 0x00080000d92c783b */ /* 0x000fe60000000200 */
[C---:B------:R-:W-:Y:S08]  /*32e0*/  HMMA.16816.F32.BF16 R124, R4.reuse, R52, R84 ;  /* 0x00000034047c723c */ /* 0x040ff00000041854 */
[C---:B------:R-:W-:Y:S08]  /*32f0*/  HMMA.16816.F32.BF16 R128, R4.reuse, R48, R80 ;  /* 0x000000300480723c */ /* 0x040ff00000041850 */
[C---:B------:R-:W-:Y:S08]  /*3300*/  HMMA.16816.F32.BF16 R88, R4.reuse, R58, R88 ;  /* 0x0000003a0458723c */ /* 0x040ff00000041858 */
[C---:B------:R-:W-:Y:S08]  /*3310*/  HMMA.16816.F32.BF16 R84, R4.reuse, R54, R100 ;  /* 0x000000360454723c */ /* 0x040ff00000041864 */
[----:B------:R-:W-:Y:S01]  /*3320*/  HMMA.16816.F32.BF16 R80, R4, R50, R96 ;  /* 0x000000320450723c */ /* 0x000fe20000041860 */
[----:B------:R-:W5:Y:S07]  /*3330*/  LDSM.16.M88.4 R4, [R221+0x2000] ;  /* 0x00200000dd04783b */ /* 0x000f6e0000000200 */
[----:B--2---:R-:W-:Y:S01]  /*3340*/  HMMA.16816.F32.BF16 R48, R20, R40, R28 ;  /* 0x000000281430723c */ /* 0x004fe2000004181c */
[----:B------:R-:W-:Y:S07]  /*3350*/  LDSM.16.M88.4 R28, [R219+0x4000] ;  /* 0x00400000db1c783b */ /* 0x000fee0000000200 */
[C---:B------:R-:W-:Y:S08]  /*3360*/  HMMA.16816.F32.BF16 R136, R16.reuse, R24, R108 ;  /* 0x000000181088723c */ /* 0x040ff0000004186c */
[C---:B---3--:R-:W-:Y:S08]  /*3370*/  HMMA.16816.F32.BF16 R52, R16.reuse, R36, R120 ;  /* 0x000000241034723c */ /* 0x048ff00000041878 */
[C---:B----4-:R-:W-:Y:S01]  /*3380*/  HMMA.16816.F32.BF16 R108, R16.reuse, R34, R72 ;  /* 0x00000022106c723c */ /* 0x050fe20000041848 */
[----:B------:R-:W2:Y:S07]  /*3390*/  LDSM.16.M88.4 R72, [R212+0xa000] ;  /* 0x00a00000d448783b */ /* 0x000eae0000000200 */
[C---:B------:R-:W-:Y:S08]  /*33a0*/  HMMA.16816.F32.BF16 R68, R16.reuse, R40, R92 ;  /* 0x000000281044723c */ /* 0x040ff0000004185c */
[C---:B------:R-:W-:Y:S01]  /*33b0*/  HMMA.16816.F32.BF16 R56, R16.reuse, R42, R60 ;  /* 0x0000002a1038723c */ /* 0x040fe2000004183c */
[----:B------:R-:W3:Y:S07]  /*33c0*/  LDSM.16.M88.4 R60, [R217+0x1000] ;  /* 0x00100000d93c783b */ /* 0x000eee0000000200 */
[C---:B------:R-:W-:Y:S01]  /*33d0*/  HMMA.16816.F32.BF16 R92, R16.reuse, R38, R64 ;  /* 0x00000026105c723c */ /* 0x040fe20000041840 */
[----:B------:R-:W4:Y:S07]  /*33e0*/  LDSM.16.M88.4 R64, [R217+0x1800] ;  /* 0x00180000d940783b */ /* 0x000f2e0000000200 */
[C---:B------:R-:W-:Y:S08]  /*33f0*/  HMMA.16816.F32.BF16 R120, R16.reuse, R32, R116 ;  /* 0x000000201078723c */ /* 0x040ff00000041874 */
[----:B------:R-:W-:Y:S08]  /*3400*/  HMMA.16816.F32.BF16 R104, R16, R26, R112 ;  /* 0x0000001a1068723c */ /* 0x000ff00000041870 */
[----:B-1----:R-:W-:Y:S01]  /*3410*/  HMMA.16816.F32.BF16 R16, R8, R12, R48 ;  /* 0x0000000c0810723c */ /* 0x002fe20000041830 */
[----:B------:R-:W-:Y:S07]  /*3420*/  LDSM.16.M88.4 R48, [R218+0xa000] ;  /* 0x00a00000da30783b */ /* 0x000fee0000000200 */
        /* <DEDUP_REMOVED lines=8> */
[C---:B------:R-:W-:Y:S08]  /*34b0*/  HMMA.16816.F32.BF16 R132, R20.reuse, R24, R132 ;  /* 0x000000181484723c */ /* 0x040ff00000041884 */
[----:B------:R-:W-:Y:S01]  /*34c0*/  HMMA.16816.F32.BF16 R116, R20, R26, R76 ;  /* 0x0000001a1474723c */ /* 0x000fe2000004184c */
[----:B------:R-:W1:Y:S04]  /*34d0*/  LDSM.16.M88.4 R20, [R219+0x6000] ;  /* 0x00600000db14783b */ /* 0x000e680000000200 */
[----:B------:R-:W-:Y:S03]  /*34e0*/  LDSM.16.M88.4 R24, [R222+0x4000] ;  /* 0x00400000de18783b */ /* 0x000fe60000000200 */
[C---:B-----5:R-:W-:Y:S01]  /*34f0*/  HMMA.16816.F32.BF16 R80, R4.reuse, R44, R52 ;  /* 0x0000002c0450723c */ /* 0x060fe20000041834 */
[----:B------:R-:W5:Y:S07]  /*3500*/  LDSM.16.M88.4 R52, [R223+0x2000] ;  /* 0x00200000df34783b */ /* 0x000f6e0000000200 */
[C---:B------:R-:W-:Y:S08]  /*3510*/  HMMA.16816.F32.BF16 R112, R4.reuse, R12, R68 ;  /* 0x0000000c0470723c */ /* 0x040ff00000041844 */
[----:B------:R-:W-:Y:S01]  /*3520*/  HMMA.16816.F32.BF16 R84, R4, R14, R56 ;  /* 0x0000000e0454723c */ /* 0x000fe20000041838 */
[----:B------:R-:W1:Y:S07]  /*3530*/  LDSM.16.M88.4 R56, [R212+0xb000] ;  /* 0x00b00000d438783b */ /* 0x000e6e0000000200 */
[----:B--2---:R-:W-:Y:S08]  /*3540*/  HMMA.16816.F32.BF16 R16, R28, R72, R16 ;  /* 0x000000481c10723c */ /* 0x004ff00000041810 */
[C---:B---3--:R-:W-:Y:S08]  /*3550*/  HMMA.16816.F32.BF16 R68, R4.reuse, R60, R120 ;  /* 0x0000003c0444723c */ /* 0x048ff00000041878 */
[C---:B------:R-:W-:Y:S08]  /*3560*/  HMMA.16816.F32.BF16 R76, R4.reuse, R46, R92 ;  /* 0x0000002e044c723c */ /* 0x040ff0000004185c */
[C---:B------:R-:W-:Y:S08]  /*3570*/  HMMA.16816.F32.BF16 R108, R4.reuse, R62, R108 ;  /* 0x0000003e046c723c */ /* 0x040ff0000004186c */
[C---:B----4-:R-:W-:Y:S08]  /*3580*/  HMMA.16816.F32.BF16 R120, R4.reuse, R64, R136 ;  /* 0x000000400478723c */ /* 0x050ff00000041888 */
[----:B------:R-:W-:Y:S01]  /*3590*/  HMMA.16816.F32.BF16 R104, R4, R66, R104 ;  /* 0x000000420468723c */ /* 0x000fe20000041868 */
[----:B------:R-:W2:Y:S07]  /*35a0*/  LDSM.16.M88.4 R4, [R220+0x6000] ;  /* 0x00600000dc04783b */ /* 0x000eae0000000200 */
[C---:B------:R-:W-:Y:S01]  /*35b0*/  HMMA.16816.F32.BF16 R92, R8.reuse, R14, R96 ;  /* 0x0000000e085c723c */ /* 0x040fe20000041860 */
[----:B------:R-:W-:Y:S07]  /*35c0*/  LDSM.16.M88.4 R12, [R221+0x4000] ;  /* 0x00400000dd0c783b */ /* 0x000fee0000000200 */
[C---:B------:R-:W-:Y:S08]  /*35d0*/  HMMA.16816.F32.BF16 R96, R8.reuse, R60, R124 ;  /* 0x0000003c0860723c */ /* 0x040ff0000004187c */
[----:B------:R-:W-:Y:S08]  /*35e0*/  HMMA.16816.F32.BF16 R124, R8, R62, R128 ;  /* 0x0000003e087c723c */ /* 0x000ff00000041880 */
[----:B-1----:R-:W-:Y:S08]  /*35f0*/  HMMA.16816.F32.BF16 R60, R20, R72, R112 ;  /* 0x00000048143c723c */ /* 0x002ff00000041870 */
[C---:B------:R-:W-:Y:S08]  /*3600*/  HMMA.16816.F32.BF16 R100, R8.reuse, R44, R100 ;  /* 0x0000002c0864723c */ /* 0x040ff00000041864 */
[C---:B------:R-:W-:Y:S01]  /*3610*/  HMMA.16816.F32.BF16 R88, R8.reuse, R46, R88 ;  /* 0x0000002e0858723c */ /* 0x040fe20000041858 */
[----:B------:R-:W-:Y:S07]  /*3620*/  LDSM.16.M88.4 R44, [R217+0x2000] ;  /* 0x00200000d92c783b */ /* 0x000fee0000000200 */
[C---:B------:R-:W-:Y:S08]  /*3630*/  HMMA.16816.F32.BF16 R128, R8.reuse, R64, R132 ;  /* 0x000000400880723c */ /* 0x040ff00000041884 */
[----:B------:R-:W-:Y:S08]  /*3640*/  HMMA.16816.F32.BF16 R116, R8, R66, R116 ;  /* 0x000000420874723c */ /* 0x000ff00000041874 */
[----:B-----5:R-:W-:Y:S01]  /*3650*/  HMMA.16816.F32.BF16 R8, R32, R52, R16 ;  /* 0x000000342008723c */ /* 0x020fe20000041810 */
[----:B------:R-:W1:Y:S07]  /*3660*/  LDSM.16.M88.4 R16, [R222+0x6000] ;  /* 0x00600000de10783b */ /* 0x000e6e0000000200 */
[C---:B------:R-:W-:Y:S08]  /*3670*/  HMMA.16816.F32.BF16 R84, R20.reuse, R74, R84 ;  /* 0x0000004a1454723c */ /* 0x040ff00000041854 */
[----:B------:R-:W-:Y:S08]  /*3680*/  HMMA.16816.F32.BF16 R132, R20, R56, R68 ;  /* 0x000000381484723c */ /* 0x000ff00000041844 */
[----:B------:R-:W-:Y:S08]  /*3690*/  HMMA.16816.F32.BF16 R68, R28, R74, R92 ;  /* 0x0000004a1c44723c */ /* 0x000ff0000004185c */
[----:B--2---:R-:W-:Y:S08]  /*36a0*/  HMMA.16816.F32.BF16 R64, R4, R52, R60 ;  /* 0x000000340440723c */ /* 0x004ff0000004183c */
[----:B------:R-:W-:Y:S01]  /*36b0*/  HMMA.16816.F32.BF16 R60, R24, R48, R8 ;  /* 0x00000030183c723c */ /* 0x000fe20000041808 */
[----:B------:R-:W2:Y:S07]  /*36c0*/  LDSM.16.M88.4 R8, [R221+0x6000] ;  /* 0x00600000dd08783b */ /* 0x000eae0000000200 */
[C---:B------:R-:W-:Y:S08]  /*36d0*/  HMMA.16816.F32.BF16 R112, R20.reuse, R40, R80 ;  /* 0x000000281470723c */ /* 0x040ff00000041850 */
[C---:B------:R-:W-:Y:S08]  /*36e0*/  HMMA.16816.F32.BF16 R76, R20.reuse, R42, R76 ;  /* 0x0000002a144c723c */ /* 0x040ff0000004184c */
[C---:B------:R-:W-:Y:S08]  /*36f0*/  HMMA.16816.F32.BF16 R108, R20.reuse, R58, R108 ;  /* 0x0000003a146c723c */ /* 0x040ff0000004186c */
[C---:B------:R-:W-:Y:S08]  /*3700*/  HMMA.16816.F32.BF16 R120, R20.reuse, R36, R120 ;  /* 0x000000241478723c */ /* 0x040ff00000041878 */
[----:B------:R-:W-:Y:S08]  /*3710*/  HMMA.16816.F32.BF16 R104, R20, R38, R104 ;  /* 0x000000261468723c */ /* 0x000ff00000041868 */
[C---:B------:R-:W-:Y:S08]  /*3720*/  HMMA.16816.F32.BF16 R72, R28.reuse, R40, R100 ;  /* 0x000000281c48723c */ /* 0x040ff00000041864 */
[----:B------:R-:W-:Y:S01]  /*3730*/  HMMA.16816.F32.BF16 R88, R28, R42, R88 ;  /* 0x0000002a1c58723c */ /* 0x000fe20000041858 */
[----:B------:R-:W3:Y:S07]  /*3740*/  LDSM.16.M88.4 R40, [R223+0x2800] ;  /* 0x00280000df28783b */ /* 0x000eee0000000200 */
[-C--:B------:R-:W-:Y:S08]  /*3750*/  HMMA.16816.F32.BF16 R20, R4, R54.reuse, R84 ;  /* 0x000000360414723c */ /* 0x080ff00000041854 */
[----:B------:R-:W-:Y:S08]  /*3760*/  HMMA.16816.F32.BF16 R68, R32, R54, R68 ;  /* 0x000000362044723c */ /* 0x000ff00000041844 */
[----:B-1----:R-:W-:Y:S08]  /*3770*/  HMMA.16816.F32.BF16 R52, R16, R48, R64 ;  /* 0x000000301034723c */ /* 0x002ff00000041840 */
[----:B------:R-:W-:Y:S08]  /*3780*/  HMMA.16816.F32.BF16 R64, R12, R44, R60 ;  /* 0x0000002c0c40723c */ /* 0x000ff0000004183c */
[C---:B------:R-:W-:Y:S08]  /*3790*/  HMMA.16816.F32.BF16 R84, R28.reuse, R36, R128 ;  /* 0x000000241c54723c */ /* 0x040ff00000041880 */
[----:B------:R-:W-:Y:S08]  /*37a0*/  HMMA.16816.F32.BF16 R116, R28, R38, R116 ;  /* 0x000000261c74723c */ /* 0x000ff00000041874 */
[----:B------:R-:W-:Y:S01]  /*37b0*/  HMMA.16816.F32.BF16 R36, R16, R50, R20 ;  /* 0x000000321024723c */ /* 0x000fe20000041814 */
[----:B------:R-:W1:Y:S01]  /*37c0*/  LDSM.16.M88.4 R20, [R218+0xa800] ;  /* 0x00a80000da14783b */ /* 0x000e620000000200 */
[----:B------:R-:W-:-:S04]  /*37d0*/  FMUL.FTZ R0, R64, c[0x0][0x2ec] ;  /* 0x0000bb0040007a20 */ /* 0x000fc80000410000 */
[----:B------:R4:W-:Y:S02]  /*37e0*/  MUFU.TANH R136, R0 ;  /* 0x0000000000887308 */ /* 0x0009e40000002400 */
[----:B------:R-:W-:Y:S08]  /*37f0*/  HMMA.16816.F32.BF16 R48, R24, R50, R68 ;  /* 0x000000321830723c */ /* 0x000ff00000041844 */
[----:B--2---:R-:W-:Y:S01]  /*3800*/  HMMA.16816.F32.BF16 R52, R8, R44, R52 ;  /* 0x0000002c0834723c */ /* 0x004fe20000041834 */
[----:B----4-:R-:W-:-:S07]  /*3810*/  FMUL.FTZ R0, R65, c[0x0][0x2ec] ;  /* 0x0000bb0041007a20 */ /* 0x010fce0000410000 */
[C---:B------:R-:W-:Y:S01]  /*3820*/  HMMA.16816.F32.BF16 R96, R28.reuse, R56, R96 ;  /* 0x000000381c60723c */ /* 0x040fe20000041860 */
[----:B------:R2:W-:Y:S07]  /*3830*/  MUFU.TANH R131, R0 ;  /* 0x0000000000837308 */ /* 0x0005ee0000002400 */
[----:B------:R-:W-:Y:S01]  /*3840*/  HMMA.16816.F32.BF16 R80, R28, R58, R124 ;  /* 0x0000003a1c50723c */ /* 0x000fe2000004187c */
[----:B------:R-:W4:Y:S07]  /*3850*/  LDSM.16.M88.4 R28, [R223+0x3000] ;  /* 0x00300000df1c783b */ /* 0x000f2e0000000200 */
[----:B---3--:R-:W-:Y:S01]  /*3860*/  HMMA.16816.F32.BF16 R56, R32, R40, R72 ;  /* 0x000000282038723c */ /* 0x008fe20000041848 */
[----:B------:R-:W3:Y:S01]  /*3870*/  LDSM.16.M88.4 R72, [R223+0x3800] ;  /* 0x00380000df48783b */ /* 0x000ee20000000200 */
[----:B--2---:R-:W-:-:S04]  /*3880*/  FMUL.FTZ R0, R66, c[0x0][0x2ec] ;  /* 0x0000bb0042007a20 */ /* 0x004fc80000410000 */
[----:B------:R2:W5:Y:S02]  /*3890*/  MUFU.TANH R128, R0 ;  /* 0x0000000000807308 */ /* 0x0005640000002400 */
[-C--:B------:R-:W-:Y:S01]  /*38a0*/  HMMA.16816.F32.BF16 R68, R8, R46.reuse, R36 ;  /* 0x0000002e0844723c */ /* 0x080fe20000041824 */
[----:B------:R-:W3:Y:S07]  /*38b0*/  LDSM.16.M88.4 R36, [R217+0x2800] ;  /* 0x00280000d924783b */ /* 0x000eee0000000200 */
[----:B------:R-:W-:Y:S01]  /*38c0*/  HMMA.16816.F32.BF16 R44, R12, R46, R48 ;  /* 0x0000002e0c2c723c */ /* 0x000fe20000041830 */
[----:B--2---:R-:W-:-:S07]  /*38d0*/  FMUL.FTZ R0, R67, c[0x0][0x2ec] ;  /* 0x0000bb0043007a20 */ /* 0x004fce0000410000 */
[----:B------:R-:W-:Y:S01]  /*38e0*/  HMMA.16816.F32.BF16 R60, R4, R40, R112 ;  /* 0x00000028043c723c */ /* 0x000fe20000041870 */
[----:B------:R2:W-:Y:S07]  /*38f0*/  MUFU.TANH R130, R0 ;  /* 0x0000000000827308 */ /* 0x0005ee0000002400 */
[----:B-1----:R-:W-:Y:S08]  /*3900*/  HMMA.16816.F32.BF16 R48, R24, R20, R56 ;  /* 0x000000141830723c */ /* 0x002ff00000041838 */
[----:B------:R-:W-:Y:S01]  /*3910*/  HMMA.16816.F32.BF16 R64, R4, R42, R76 ;  /* 0x0000002a0440723c */ /* 0x000fe2000004184c */
[----:B--2---:R-:W-:-:S04]  /*3920*/  FMUL.FTZ R0, R52, c[0x0][0x2ec] ;  /* 0x0000bb0034007a20 */ /* 0x004fc80000410000 */
[----:B------:R1:W2:Y:S03]  /*3930*/  MUFU.TANH R125, R0 ;  /* 0x00000000007d7308 */ /* 0x0002a60000002400 */
[C---:B----4-:R-:W-:Y:S08]  /*3940*/  HMMA.16816.F32.BF16 R76, R4.reuse, R28, R132 ;  /* 0x0000001c044c723c */ /* 0x050ff00000041884 */
[----:B------:R-:W-:Y:S01]  /*3950*/  HMMA.16816.F32.BF16 R108, R4, R30, R108 ;  /* 0x0000001e046c723c */ /* 0x000fe2000004186c */
[----:B-1----:R-:W-:-:S07]  /*3960*/  FMUL.FTZ R0, R53, c[0x0][0x2ec] ;  /* 0x0000bb0035007a20 */ /* 0x002fce0000410000 */
[C---:B---3--:R-:W-:Y:S01]  /*3970*/  HMMA.16816.F32.BF16 R120, R4.reuse, R72, R120 ;  /* 0x000000480478723c */ /* 0x048fe20000041878 */
[----:B------:R1:W-:Y:S07]  /*3980*/  MUFU.TANH R129, R0 ;  /* 0x0000000000817308 */ /* 0x0003ee0000002400 */
[----:B------:R-:W-:Y:S08]  /*3990*/  HMMA.16816.F32.BF16 R104, R4, R74, R104 ;  /* 0x0000004a0468723c */ /* 0x000ff00000041868 */
[----:B------:R-:W-:Y:S01]  /*39a0*/  HMMA.16816.F32.BF16 R4, R16, R20, R60 ;  /* 0x000000141004723c */ /* 0x000fe2000004183c */
[----:B-1----:R-:W-:-:S04]  /*39b0*/  FMUL.FTZ R0, R54, c[0x0][0x2ec] ;  /* 0x0000bb0036007a20 */ /* 0x002fc80000410000 */
[----:B------:R1:W3:Y:S03]  /*39c0*/  MUFU.TANH R112, R0 ;  /* 0x0000000000707308 */ /* 0x0002e60000002400 */
[----:B------:R-:W-:Y:S08]  /*39d0*/  HMMA.16816.F32.BF16 R48, R12, R36, R48 ;  /* 0x000000240c30723c */ /* 0x000ff00000041830 */
[----:B------:R-:W-:Y:S01]  /*39e0*/  HMMA.16816.F32.BF16 R80, R32, R30, R80 ;  /* 0x0000001e2050723c */ /* 0x000fe20000041850 */
[----:B-1----:R-:W-:-:S07]  /*39f0*/  FMUL.FTZ R0, R55, c[0x0][0x2ec] ;  /* 0x0000bb0037007a20 */ /* 0x002fce0000410000 */
[----:B------:R-:W-:Y:S01]  /*3a00*/  HMMA.16816.F32.BF16 R52, R32, R42, R88 ;  /* 0x0000002a2034723c */ /* 0x000fe20000041858 */
[----:B------:R-:W1:Y:S01]  /*3a10*/  LDSM.16.M88.4 R40, [R218+0xb000] ;  /* 0x00b00000da28783b */ /* 0x000e620000000200 */
[----:B------:R4:W-:Y:S02]  /*3a20*/  MUFU.TANH R126, R0 ;  /* 0x00000000007e7308 */ /* 0x0009e40000002400 */
[----:B----4-:R-:W-:-:S06]  /*3a30*/  FMUL.FTZ R0, R44, c[0x0][0x2ec] ;  /* 0x0000bb002c007a20 */ /* 0x010fcc0000410000 */
[----:B------:R4:W-:Y:S02]  /*3a40*/  MUFU.TANH R124, R0 ;  /* 0x00000000007c7308 */ /* 0x0009e40000002400 */
[----:B----4-:R-:W-:-:S06]  /*3a50*/  FMUL.FTZ R0, R45, c[0x0][0x2ec] ;  /* 0x0000bb002d007a20 */ /* 0x010fcc0000410000 */
[----:B------:R4:W-:Y:S02]  /*3a60*/  MUFU.TANH R127, R0 ;  /* 0x00000000007f7308 */ /* 0x0009e40000002400 */
[----:B----4-:R-:W-:-:S06]  /*3a70*/  FMUL.FTZ R0, R46, c[0x0][0x2ec] ;  /* 0x0000bb002e007a20 */ /* 0x010fcc0000410000 */
[----:B------:R4:W1:Y:S02]  /*3a80*/  MUFU.TANH R113, R0 ;  /* 0x0000000000717308 */ /* 0x0008640000002400 */
[----:B----4-:R-:W-:Y:S02]  /*3a90*/  FMUL.FTZ R0, R47, c[0x0][0x2ec] ;  /* 0x0000bb002f007a20 */ /* 0x010fe40000410000 */
[----:B------:R-:W-:Y:S04]  /*3aa0*/  HMMA.16816.F32.BF16 R44, R32, R28, R96 ;  /* 0x0000001c202c723c */ /* 0x000fe80000041860 */
[----:B------:R4:W-:Y:S04]  /*3ab0*/  MUFU.TANH R115, R0 ;  /* 0x0000000000737308 */ /* 0x0009e80000002400 */
[----:B------:R-:W-:Y:S08]  /*3ac0*/  HMMA.16816.F32.BF16 R28, R8, R36, R4 ;  /* 0x00000024081c723c */ /* 0x000ff00000041804 */
[----:B------:R-:W-:Y:S01]  /*3ad0*/  HMMA.16816.F32.BF16 R4, R24, R22, R52 ;  /* 0x000000161804723c */ /* 0x000fe20000041834 */
[----:B----4-:R-:W-:-:S04]  /*3ae0*/  FMUL.FTZ R0, R68, c[0x0][0x2ec] ;  /* 0x0000bb0044007a20 */ /* 0x010fc80000410000 */
[----:B------:R4:W-:Y:S03]  /*3af0*/  MUFU.TANH R102, R0 ;  /* 0x0000000000667308 */ /* 0x0009e60000002400 */
[----:B-1----:R-:W-:Y:S08]  /*3b00*/  HMMA.16816.F32.BF16 R56, R24, R40, R44 ;  /* 0x000000281838723c */ /* 0x002ff0000004182c */
[----:B------:R-:W-:Y:S01]  /*3b10*/  HMMA.16816.F32.BF16 R20, R16, R22, R64 ;  /* 0x000000161014723c */ /* 0x000fe20000041840 */
[----:B----4-:R-:W-:-:S07]  /*3b20*/  FMUL.FTZ R0, R69, c[0x0][0x2ec] ;  /* 0x0000bb0045007a20 */ /* 0x010fce0000410000 */
[----:B------:R-:W-:Y:S01]  /*3b30*/  HMMA.16816.F32.BF16 R44, R12, R38, R4 ;  /* 0x000000260c2c723c */ /* 0x000fe20000041804 */
[----:B------:R1:W-:Y:S06]  /*3b40*/  MUFU.TANH R114, R0 ;  /* 0x0000000000727308 */ /* 0x0003ec0000002400 */
[----:B------:R-:W-:Y:S01]  /*3b50*/  FMUL.FTZ R4, R28, c[0x0][0x2ec] ;  /* 0x0000bb001c047a20 */ /* 0x000fe20000410000 */
[----:B------:R-:W-:Y:S01]  /*3b60*/  HMMA.16816.F32.BF16 R52, R16, R40, R76 ;  /* 0x000000281034723c */ /* 0x000fe2000004184c */
[----:B------:R-:W-:Y:S02]  /*3b70*/  IMAD.U32 R6, RZ, RZ, UR15 ;  /* 0x0000000fff067e24 */ /* 0x000fe4000f8e00ff */
[----:B------:R4:W-:Y:S05]  /*3b80*/  MUFU.TANH R95, R4 ;  /* 0x00000004005f7308 */ /* 0x0009ea0000002400 */
[----:B------:R-:W-:Y:S01]  /*3b90*/  HMMA.16816.F32.BF16 R36, R8, R38, R20 ;  /* 0x000000260824723c */ /* 0x000fe20000041814 */
[----:B-1----:R-:W-:-:S04]  /*3ba0*/  FMUL.FTZ R0, R70, c[0x0][0x2ec] ;  /* 0x0000bb0046007a20 */ /* 0x002fc80000410000 */
[----:B------:R1:W1:Y:S03]  /*3bb0*/  MUFU.TANH R97, R0 ;  /* 0x0000000000617308 */ /* 0x0002660000002400 */
[----:B------:R-:W-:Y:S02]  /*3bc0*/  FMUL.FTZ R7, R44, c[0x0][0x2ec] ;  /* 0x0000bb002c077a20 */ /* 0x000fe40000410000 */
[----:B------:R-:W-:Y:S02]  /*3bd0*/  FMUL.FTZ R23, R46, c[0x0][0x2ec] ;  /* 0x0000bb002e177a20 */ /* 0x000fe40000410000 */
[----:B----4-:R-:W-:Y:S01]  /*3be0*/  FMUL.FTZ R4, R29, c[0x0][0x2ec] ;  /* 0x0000bb001d047a20 */ /* 0x010fe20000410000 */
[----:B------:R4:W-:Y:S01]  /*3bf0*/  MUFU.TANH R91, R7 ;  /* 0x00000007005b7308 */ /* 0x0009e20000002400 */
[----:B------:R-:W-:Y:S02]  /*3c00*/  FMUL.FTZ R40, R47, c[0x0][0x2ec] ;  /* 0x0000bb002f287a20 */ /* 0x000fe40000410000 */
[----:B-1----:R-:W-:-:S05]  /*3c10*/  FMUL.FTZ R0, R71, c[0x0][0x2ec] ;  /* 0x0000bb0047007a20 */ /* 0x002fca0000410000 */
[----:B------:R-:W-:Y:S01]  /*3c20*/  MUFU.TANH R96, R4 ;  /* 0x0000000400607308 */ /* 0x000fe20000002400 */
[----:B------:R-:W-:Y:S01]  /*3c30*/  HMMA.16816.F32.BF16 R68, R32, R72, R84 ;  /* 0x000000482044723c */ /* 0x000fe20000041854 */
[----:B----4-:R-:W-:-:S06]  /*3c40*/  FMUL.FTZ R7, R45, c[0x0][0x2ec] ;  /* 0x0000bb002d077a20 */ /* 0x010fcc0000410000 */
[----:B------:R1:W4:Y:S01]  /*3c50*/  MUFU.TANH R101, R0 ;  /* 0x0000000000657308 */ /* 0x0003220000002400 */
[----:B------:R-:W-:Y:S07]  /*3c60*/  HMMA.16816.F32.BF16 R44, R24, R42, R80 ;  /* 0x0000002a182c723c */ /* 0x000fee0000041850 */
[----:B------:R-:W-:Y:S01]  /*3c70*/  MUFU.TANH R94, R7 ;  /* 0x00000007005e7308 */ /* 0x000fe20000002400 */
[----:B------:R-:W-:Y:S01]  /*3c80*/  HMMA.16816.F32.BF16 R32, R32, R74, R116 ;  /* 0x0000004a2020723c */ /* 0x000fe20000041874 */
[----:B-1----:R-:W-:-:S06]  /*3c90*/  FMUL.FTZ R0, R48, c[0x0][0x2ec] ;  /* 0x0000bb0030007a20 */ /* 0x002fcc0000410000 */
[----:B------:R-:W-:Y:S08]  /*3ca0*/  MUFU.TANH R93, R23 ;  /* 0x00000017005d7308 */ /* 0x000ff00000002400 */
[----:B------:R1:W-:Y:S08]  /*3cb0*/  MUFU.TANH R100, R0 ;  /* 0x0000000000647308 */ /* 0x0003f00000002400 */
[----:B------:R2:W-:Y:S01]  /*3cc0*/  MUFU.TANH R92, R40 ;  /* 0x00000028005c7308 */ /* 0x0005e20000002400 */
[----:B-1----:R-:W-:-:S07]  /*3cd0*/  FMUL.FTZ R0, R49, c[0x0][0x2ec] ;  /* 0x0000bb0031007a20 */ /* 0x002fce0000410000 */
[----:B------:R1:W-:Y:S01]  /*3ce0*/  MUFU.TANH R103, R0 ;  /* 0x0000000000677308 */ /* 0x0003e20000002400 */
[----:B--2---:R-:W-:Y:S01]  /*3cf0*/  HMMA.16816.F32.BF16 R40, R16, R42, R108 ;  /* 0x0000002a1028723c */ /* 0x004fe2000004186c */
[----:B-1----:R-:W-:-:S06]  /*3d00*/  FMUL.FTZ R0, R50, c[0x0][0x2ec] ;  /* 0x0000bb0032007a20 */ /* 0x002fcc0000410000 */
[----:B------:R1:W2:Y:S02]  /*3d10*/  MUFU.TANH R99, R0 ;  /* 0x0000000000637308 */ /* 0x0002a40000002400 */
[----:B-1----:R-:W-:-:S06]  /*3d20*/  FMUL.FTZ R0, R51, c[0x0][0x2ec] ;  /* 0x0000bb0033007a20 */ /* 0x002fcc0000410000 */
[----:B------:R1:W-:Y:S02]  /*3d30*/  MUFU.TANH R98, R0 ;  /* 0x0000000000627308 */ /* 0x0003e40000002400 */
[----:B-1----:R-:W-:-:S05]  /*3d40*/  LOP3.LUT R0, R143, 0xffffffe0, RZ, 0xc0, !PT ;  /* 0xffffffe08f007812 */ /* 0x002fca00078ec0ff */
[C---:B------:R-:W-:Y:S02]  /*3d50*/  IMAD.IADD R0, R144.reuse, 0x1, -R0 ;  /* 0x0000000190007824 */ /* 0x040fe400078e0a00 */
[----:B------:R-:W-:-:S03]  /*3d60*/  IMAD.SHL.U32 R144, R144, 0x2, RZ ;  /* 0x0000000290907824 */ /* 0x000fc600078e00ff */
[----:B------:R-:W-:Y:S02]  /*3d70*/  SHF.R.S32.HI R5, RZ, 0x1f, R0 ;  /* 0x0000001fff057819 */ /* 0x000fe40000011400 */
[----:B------:R-:W-:Y:S02]  /*3d80*/  LOP3.LUT R146, R144, 0x6, RZ, 0xc0, !PT ;  /* 0x0000000690927812 */ /* 0x000fe400078ec0ff */
[----:B------:R-:W-:Y:S01]  /*3d90*/  LEA.HI R4, R5, R0, RZ, 0x2 ;  /* 0x0000000005047211 */ /* 0x000fe200078f10ff */
[----:B------:R-:W-:Y:S02]  /*3da0*/  FMUL.FTZ R5, R30, c[0x0][0x2ec] ;  /* 0x0000bb001e057a20 */ /* 0x000fe40000410000 */
[----:B------:R-:W-:Y:S01]  /*3db0*/  IMAD.IADD R0, R140, 0x1, R141 ;  /* 0x000000018c007824 */ /* 0x000fe200078e028d */
[----:B------:R-:W-:Y:S01]  /*3dc0*/  SHF.R.S32.HI R145, RZ, 0x2, R4 ;  /* 0x00000002ff917819 */ /* 0x000fe20000011404 */
[----:B------:R1:W1:Y:S01]  /*3dd0*/  MUFU.TANH R73, R5 ;  /* 0x0000000500497308 */ /* 0x0002620000002400 */
[----:B------:R-:W-:-:S03]  /*3de0*/  IMAD R4, R6, 0x40, R146 ;  /* 0x0000004006047824 */ /* 0x000fc600078e0292 */
[----:B------:R-:W-:Y:S02]  /*3df0*/  STL [R1+0x90], R145 ;  /* 0x0000909101007387 */ /* 0x000fe40000100800 */
[----:B------:R-:W-:Y:S01]  /*3e00*/  IADD3 R6, R4, 0x1, RZ ;  /* 0x0000000104067810 */ /* 0x000fe20007ffe0ff */
[----:B-1----:R-:W-:Y:S02]  /*3e10*/  FMUL.FTZ R5, R31, c[0x0][0x2ec] ;  /* 0x0000bb001f057a20 */ /* 0x002fe40000410000 */
[----:B------:R-:W1:Y:S02]  /*3e20*/  LDSM.16.M88.4 R28, [R217+0x3000] ;  /* 0x00300000d91c783b */ /* 0x000e640000000200 */
[----:B------:R2:W1:Y:S02]  /*3e30*/  MUFU.TANH R79, R5 ;  /* 0x00000005004f7308 */ /* 0x0004640000002400 */
[----:B--2---:R-:W-:-:S05]  /*3e40*/  LEA R5, R142, UR13, 0x4 ;  /* 0x0000000d8e057c11 */ /* 0x004fca000f8e20ff */
[----:B------:R-:W-:-:S05]  /*3e50*/  IMAD.IADD R5, R145, 0x1, R5 ;  /* 0x0000000191057824 */ /* 0x000fca00078e0205 */
[C---:B------:R-:W-:Y:S02]  /*3e60*/  IADD3 R21, R5.reuse, UR17, RZ ;  /* 0x0000001105157c10 */ /* 0x040fe4000fffe0ff */
[C---:B------:R-:W-:Y:S02]  /*3e70*/  IADD3 R22, R5.reuse, UR7, RZ ;  /* 0x0000000705167c10 */ /* 0x040fe4000fffe0ff */
[C---:B------:R-:W-:Y:S02]  /*3e80*/  IADD3 R20, R5.reuse, 0x8, RZ ;  /* 0x0000000805147810 */ /* 0x040fe40007ffe0ff */
[C---:B------:R-:W-:Y:S02]  /*3e90*/  IADD3 R7, R5.reuse, 0x40, RZ ;  /* 0x0000004005077810 */ /* 0x040fe40007ffe0ff */
[----:B------:R-:W-:Y:S02]  /*3ea0*/  IADD3 R5, R5, 0x48, RZ ;  /* 0x0000004805057810 */ /* 0x000fe40007ffe0ff */
[----:B------:R-:W-:-:S02]  /*3eb0*/  IMNMX R236, RZ, R21, !PT ;  /* 0x00000015ffec7217 */ /* 0x000fc40007800200 */
[----:B------:R-:W-:Y:S01]  /*3ec0*/  IMNMX R240, R22, UR14, PT ;  /* 0x0000000e16f07c17 */ /* 0x000fe2000b800200 */
[----:B-1----:R-:W-:Y:S01]  /*3ed0*/  HMMA.16816.F32.BF16 R52, R8, R28, R52 ;  /* 0x0000001c0834723c */ /* 0x002fe20000041834 */
[C---:B------:R-:W-:Y:S02]  /*3ee0*/  IADD3 R21, R20.reuse, UR17, RZ ;  /* 0x0000001114157c10 */ /* 0x040fe4000fffe0ff */
[----:B------:R-:W-:Y:S02]  /*3ef0*/  IADD3 R20, R20, UR7, RZ ;  /* 0x0000000714147c10 */ /* 0x000fe4000fffe0ff */
[----:B------:R-:W-:Y:S02]  /*3f00*/  IADD3 R22, R7, UR17, RZ ;  /* 0x0000001107167c10 */ /* 0x000fe4000fffe0ff */
[C---:B------:R-:W-:Y:S01]  /*3f10*/  IADD3 R23, R5.reuse, UR17, RZ ;  /* 0x0000001105177c10 */ /* 0x040fe2000fffe0ff */
[----:B------:R-:W-:Y:S01]  /*3f20*/  HMMA.16816.F32.BF16 R44, R12, R30, R44 ;  /* 0x0000001e0c2c723c */ /* 0x000fe2000004182c */
[----:B------:R-:W-:-:S02]  /*3f30*/  IADD3 R5, R5, UR7, RZ ;  /* 0x0000000705057c10 */ /* 0x000fc4000fffe0ff */
[----:B------:R-:W-:Y:S02]  /*3f40*/  IMNMX R235, RZ, R21, !PT ;  /* 0x00000015ffeb7217 */ /* 0x000fe40007800200 */
[----:B------:R-:W-:Y:S02]  /*3f50*/  IMNMX R239, R20, UR14, PT ;  /* 0x0000000e14ef7c17 */ /* 0x000fe4000b800200 */
[----:B------:R-:W-:Y:S02]  /*3f60*/  IMNMX R234, RZ, R22, !PT ;  /* 0x00000016ffea7217 */ /* 0x000fe40007800200 */
[----:B------:R-:W-:Y:S02]  /*3f70*/  IMNMX R232, RZ, R23, !PT ;  /* 0x00000017ffe87217 */ /* 0x000fe40007800200 */
[----:B------:R-:W-:Y:S01]  /*3f80*/  HMMA.16816.F32.BF16 R20, R12, R28, R56 ;  /* 0x0000001c0c14723c */ /* 0x000fe20000041838 */
[----:B------:R-:W-:Y:S01]  /*3f90*/  IMNMX R237, R5, UR14, PT ;  /* 0x0000000e05ed7c17 */ /* 0x000fe2000b800200 */
[----:B------:R-:W-:Y:S01]  /*3fa0*/  FMUL.FTZ R5, R36, c[0x0][0x2ec] ;  /* 0x0000bb0024057a20 */ /* 0x000fe20000410000 */
[----:B------:R-:W-:-:S02]  /*3fb0*/  IADD3 R7, R7, UR7, RZ ;  /* 0x0000000707077c10 */ /* 0x000fc4000fffe0ff */
[----:B------:R-:W-:Y:S01]  /*3fc0*/  ISETP.GE.AND P1, PT, R4, R239, PT ;  /* 0x000000ef0400720c */ /* 0x000fe20003f26270 */
[----:B------:R1:W2:Y:S01]  /*3fd0*/  MUFU.TANH R76, R5 ;  /* 0x00000005004c7308 */ /* 0x0002a20000002400 */
[----:B------:R-:W-:Y:S01]  /*3fe0*/  IMNMX R238, R7, UR14, PT ;  /* 0x0000000e07ee7c17 */ /* 0x000fe2000b800200 */
[----:B------:R-:W-:Y:S01]  /*3ff0*/  FMUL.FTZ R28, R38, c[0x0][0x2ec] ;  /* 0x0000bb00261c7a20 */ /* 0x000fe20000410000 */
[----:B------:R-:W-:Y:S01]  /*4000*/  ISETP.LT.OR P1, PT, R4, R235, P1 ;  /* 0x000000eb0400720c */ /* 0x000fe20000f21670 */
[----:B------:R-:W-:Y:S01]  /*4010*/  FMUL.FTZ R7, R39, c[0x0][0x2ec] ;  /* 0x0000bb0027077a20 */ /* 0x000fe20000410000 */
[----:B------:R-:W-:Y:S02]  /*4020*/  ISETP.GE.AND P5, PT, R6, R240, PT ;  /* 0x000000f00600720c */ /* 0x000fe40003fa6270 */
[----:B-----5:R-:W-:Y:S01]  /*4030*/  FSEL R72, R128, -INF , !P1 ;  /* 0xff80000080487808 */ /* 0x020fe20004800000 */
[----:B------:R5:W-:Y:S01]  /*4040*/  MUFU.TANH R88, R7 ;  /* 0x0000000700587308 */ /* 0x000be20000002400 */
[----:B------:R-:W-:-:S02]  /*4050*/  ISETP.GE.AND P3, PT, R6, R239, PT ;  /* 0x000000ef0600720c */ /* 0x000fc40003f66270 */
[C---:B------:R-:W-:Y:S02]  /*4060*/  ISETP.GE.AND P2, PT, R6.reuse, R238, PT ;  /* 0x000000ee0600720c */ /* 0x040fe40003f46270 */
[-C--:B------:R-:W-:Y:S02]  /*4070*/  ISETP.GE.AND P6, PT, R6, R237.reuse, PT ;  /* 0x000000ed0600720c */ /* 0x080fe40003fc6270 */
[C---:B------:R-:W-:Y:S01]  /*4080*/  ISETP.GE.AND P0, PT, R4.reuse, R240, PT ;  /* 0x000000f00400720c */ /* 0x040fe20003f06270 */
[----:B-1----:R-:W-:Y:S01]  /*4090*/  FMUL.FTZ R5, R37, c[0x0][0x2ec] ;  /* 0x0000bb0025057a20 */ /* 0x002fe20000410000 */
[C---:B------:R-:W-:Y:S01]  /*40a0*/  ISETP.GE.AND P4, PT, R4.reuse, R238, PT ;  /* 0x000000ee0400720c */ /* 0x040fe20003f86270 */
[----:B------:R-:W1:Y:S01]  /*40b0*/  LDSM.16.M88.4 R36, [R218+0xb800] ;  /* 0x00b80000da24783b */ /* 0x000e620000000200 */
[----:B------:R-:W-:Y:S01]  /*40c0*/  ISETP.GE.AND P1, PT, R4, R237, PT ;  /* 0x000000ed0400720c */ /* 0x000fe20003f26270 */
[----:B------:R-:W1:Y:S01]  /*40d0*/  MUFU.TANH R90, R5 ;  /* 0x00000005005a7308 */ /* 0x000e620000002400 */
[----:B------:R-:W-:-:S02]  /*40e0*/  ISETP.LT.OR P5, PT, R6, R236, P5 ;  /* 0x000000ec0600720c */ /* 0x000fc40002fa1670 */
[----:B------:R-:W-:Y:S01]  /*40f0*/  ISETP.LT.OR P3, PT, R6, R235, P3 ;  /* 0x000000eb0600720c */ /* 0x000fe20001f61670 */
[----:B-----5:R-:W-:Y:S01]  /*4100*/  FMUL.FTZ R7, R20, c[0x0][0x2ec] ;  /* 0x0000bb0014077a20 */ /* 0x020fe20000410000 */
[C---:B------:R-:W-:Y:S02]  /*4110*/  ISETP.LT.OR P2, PT, R6.reuse, R234, P2 ;  /* 0x000000ea0600720c */ /* 0x040fe40001741670 */
[----:B------:R-:W-:Y:S01]  /*4120*/  ISETP.LT.OR P6, PT, R6, R232, P6 ;  /* 0x000000e80600720c */ /* 0x000fe200037c1670 */
[----:B------:R5:W1:Y:S01]  /*4130*/  MUFU.TANH R87, R7 ;  /* 0x0000000700577308 */ /* 0x000a620000002400 */
[C---:B------:R-:W-:Y:S02]  /*4140*/  ISETP.LT.OR P0, PT, R4.reuse, R236, P0 ;  /* 0x000000ec0400720c */ /* 0x040fe40000701670 */
[C---:B------:R-:W-:Y:S02]  /*4150*/  ISETP.LT.OR P4, PT, R4.reuse, R234, P4 ;  /* 0x000000ea0400720c */ /* 0x040fe40002781670 */
[----:B------:R-:W-:-:S02]  /*4160*/  ISETP.LT.OR P1, PT, R4, R232, P1 ;  /* 0x000000e80400720c */ /* 0x000fc40000f21670 */
[----:B------:R-:W-:Y:S01]  /*4170*/  IADD3 R6, R4, 0x8, RZ ;  /* 0x0000000804067810 */ /* 0x000fe20007ffe0ff */
[----:B------:R2:W1:Y:S01]  /*4180*/  MUFU.TANH R77, R28 ;  /* 0x0000001c004d7308 */ /* 0x0004620000002400 */
[----:B------:R-:W-:Y:S02]  /*4190*/  FSEL R60, R136, -INF , !P0 ;  /* 0xff800000883c7808 */ /* 0x000fe40004000000 */
[----:B------:R-:W-:Y:S02]  /*41a0*/  FSEL R78, R125, -INF , !P4 ;  /* 0xff8000007d4e7808 */ /* 0x000fe40006000000 */
[----:B---3--:R-:W-:Y:S02]  /*41b0*/  FSEL R84, R112, -INF , !P1 ;  /* 0xff80000070547808 */ /* 0x008fe40004800000 */
[----:B------:R-:W-:Y:S01]  /*41c0*/  FSEL R62, R131, -INF , !P5 ;  /* 0xff800000833e7808 */ /* 0x000fe20006800000 */
[----:B-----5:R-:W-:Y:S01]  /*41d0*/  FMUL.FTZ R7, R21, c[0x0][0x2ec] ;  /* 0x0000bb0015077a20 */ /* 0x020fe20000410000 */
[----:B------:R-:W-:-:S02]  /*41e0*/  ISETP.GE.AND P0, PT, R6, R240, PT ;  /* 0x000000f00600720c */ /* 0x000fc40003f06270 */
[C---:B------:R-:W-:Y:S01]  /*41f0*/  ISETP.GE.AND P4, PT, R6.reuse, R239, PT ;  /* 0x000000ef0600720c */ /* 0x040fe20003f86270 */
[----:B------:R3:W-:Y:S01]  /*4200*/  MUFU.TANH R89, R7 ;  /* 0x0000000700597308 */ /* 0x0007e20000002400 */
[C---:B------:R-:W-:Y:S02]  /*4210*/  ISETP.GE.AND P1, PT, R6.reuse, R238, PT ;  /* 0x000000ee0600720c */ /* 0x040fe40003f26270 */
[C---:B------:R-:W-:Y:S01]  /*4220*/  ISETP.GE.AND P5, PT, R6.reuse, R237, PT ;  /* 0x000000ed0600720c */ /* 0x040fe20003fa6270 */
[----:B--2---:R-:W-:Y:S01]  /*4230*/  HMMA.16816.F32.BF16 R28, R8, R30, R40 ;  /* 0x0000001e081c723c */ /* 0x004fe20000041828 */
[C---:B------:R-:W-:Y:S02]  /*4240*/  ISETP.LT.OR P0, PT, R6.reuse, R236, P0 ;  /* 0x000000ec0600720c */ /* 0x040fe40000701670 */
[C---:B------:R-:W-:Y:S02]  /*4250*/  ISETP.LT.OR P4, PT, R6.reuse, R235, P4 ;  /* 0x000000eb0600720c */ /* 0x040fe40002781670 */
[----:B------:R-:W-:-:S02]  /*4260*/  ISETP.LT.OR P1, PT, R6, R234, P1 ;  /* 0x000000ea0600720c */ /* 0x000fc40000f21670 */
[----:B------:R-:W-:Y:S01]  /*4270*/  ISETP.LT.OR P5, PT, R6, R232, P5 ;  /* 0x000000e80600720c */ /* 0x000fe20002fa1670 */
[----:B------:R-:W-:Y:S01]  /*4280*/  FMUL.FTZ R6, R23, c[0x0][0x2ec] ;  /* 0x0000bb0017067a20 */ /* 0x000fe20000410000 */
[----:B------:R-:W-:Y:S01]  /*4290*/  IADD3 R5, R4, 0x9, RZ ;  /* 0x0000000904057810 */ /* 0x000fe20007ffe0ff */
[C---:B-1----:R-:W-:Y:S01]  /*42a0*/  HMMA.16816.F32.BF16 R48, R24.reuse, R36, R68 ;  /* 0x000000241830723c */ /* 0x042fe20000041844 */
[----:B------:R-:W-:Y:S01]  /*42b0*/  FSEL R64, R130, -INF , !P3 ;  /* 0xff80000082407808 */ /* 0x000fe20005800000 */
[----:B---3--:R-:W-:Y:S01]  /*42c0*/  FMUL.FTZ R7, R22, c[0x0][0x2ec] ;  /* 0x0000bb0016077a20 */ /* 0x008fe20000410000 */
[----:B------:R-:W-:Y:S01]  /*42d0*/  FSEL R66, R129, -INF , !P2 ;  /* 0xff80000081427808 */ /* 0x000fe20005000000 */
[----:B------:R-:W1:Y:S01]  /*42e0*/  LDSM.16.M88.4 R20, [R217+0x3800] ;  /* 0x00380000d914783b */ /* 0x000e620000000200 */
[C---:B------:R-:W-:Y:S01]  /*42f0*/  ISETP.GE.AND P3, PT, R5.reuse, R240, PT ;  /* 0x000000f00500720c */ /* 0x040fe20003f66270 */
[----:B------:R2:W3:Y:S01]  /*4300*/  MUFU.TANH R85, R7 ;  /* 0x0000000700557308 */ /* 0x0004e20000002400 */
[C---:B------:R-:W-:Y:S01]  /*4310*/  ISETP.GE.AND P2, PT, R5.reuse, R239, PT ;  /* 0x000000ef0500720c */ /* 0x040fe20003f46270 */
[----:B------:R-:W-:Y:S01]  /*4320*/  HMMA.16816.F32.BF16 R56, R24, R38, R32 ;  /* 0x000000261838723c */ /* 0x000fe20000041820 */
[----:B------:R-:W-:Y:S01]  /*4330*/  ISETP.LT.OR P3, PT, R5, R236, P3 ;  /* 0x000000ec0500720c */ /* 0x000fe20001f61670 */
[----:B------:R-:W-:-:S04]  /*4340*/  DEPBAR.LE SB0, 0x0 ;  /* 0x000080000000791a */ /* 0x000fc80000000000 */
[----:B------:R-:W-:Y:S01]  /*4350*/  ISETP.LT.OR P2, PT, R5, R235, P2 ;  /* 0x000000eb0500720c */ /* 0x000fe20001741670 */
[----:B------:R5:W-:Y:S01]  /*4360*/  MUFU.TANH R86, R6 ;  /* 0x0000000600567308 */ /* 0x000be20000002400 */
[----:B------:R-:W-:Y:S01]  /*4370*/  FSEL R63, R113, -INF , !P4 ;  /* 0xff800000713f7808 */ /* 0x000fe20006000000 */
[----:B------:R-:W-:Y:S01]  /*4380*/  FMUL.FTZ R24, R46, c[0x0][0x2ec] ;  /* 0x0000bb002e187a20 */ /* 0x000fe20000410000 */
[----:B------:R-:W-:Y:S01]  /*4390*/  FSEL R74, R97, -INF , !P5 ;  /* 0xff800000614a7808 */ /* 0x000fe20006800000 */
[----:B------:R-:W-:Y:S01]  /*43a0*/  FMUL.FTZ R30, R30, c[0x0][0x2ec] ;  /* 0x0000bb001e1e7a20 */ /* 0x000fe20000410000 */
[----:B------:R-:W-:Y:S01]  /*43b0*/  FSEL R75, R126, -INF , !P6 ;  /* 0xff8000007e4b7808 */ /* 0x000fe20007000000 */
[----:B--2---:R-:W-:Y:S01]  /*43c0*/  FMUL.FTZ R7, R52, c[0x0][0x2ec] ;  /* 0x0000bb0034077a20 */ /* 0x004fe20000410000 */
[----:B------:R-:W-:Y:S01]  /*43d0*/  FSEL R52, R127, -INF , !P3 ;  /* 0xff8000007f347808 */ /* 0x000fe20005800000 */
[----:B------:R2:W-:Y:S01]  /*43e0*/  MUFU.TANH R68, R24 ;  /* 0x0000001800447308 */ /* 0x0005e20000002400 */
[----:B------:R-:W-:-:S02]  /*43f0*/  FSEL R61, R124, -INF , !P0 ;  /* 0xff8000007c3d7808 */ /* 0x000fc40004000000 */
[C---:B------:R-:W-:Y:S02]  /*4400*/  ISETP.GE.AND P6, PT, R5.reuse, R238, PT ;  /* 0x000000ee0500720c */ /* 0x040fe40003fc6270 */
[C---:B------:R-:W-:Y:S02]  /*4410*/  ISETP.GE.AND P0, PT, R5.reuse, R237, PT ;  /* 0x000000ed0500720c */ /* 0x040fe40003f06270 */
[----:B-----5:R-:W-:Y:S01]  /*4420*/  IADD3 R6, R4, 0x10, RZ ;  /* 0x0000001004067810 */ /* 0x020fe20007ffe0ff */
[----:B------:R5:W1:Y:S01]  /*4430*/  MUFU.TANH R82, R7 ;  /* 0x0000000700527308 */ /* 0x000a620000002400 */
[----:B------:R-:W-:Y:S02]  /*4440*/  ISETP.LT.OR P6, PT, R5, R234, P6 ;  /* 0x000000ea0500720c */ /* 0x000fe400037c1670 */
[C---:B------:R-:W-:Y:S02]  /*4450*/  ISETP.GE.AND P4, PT, R6.reuse, R240, PT ;  /* 0x000000f00600720c */ /* 0x040fe40003f86270 */
[----:B------:R-:W-:-:S02]  /*4460*/  ISETP.GE.AND P5, PT, R6, R239, PT ;  /* 0x000000ef0600720c */ /* 0x000fc40003fa6270 */
[C---:B------:R-:W-:Y:S01]  /*4470*/  ISETP.GE.AND P3, PT, R6.reuse, R238, PT ;  /* 0x000000ee0600720c */ /* 0x040fe20003f66270 */
[----:B--2---:R-:W-:Y:S01]  /*4480*/  HMMA.16816.F32.BF16 R24, R16, R36, R120 ;  /* 0x000000241018723c */ /* 0x004fe20000041878 */
[C---:B------:R-:W-:Y:S01]  /*4490*/  ISETP.LT.OR P4, PT, R6.reuse, R236, P4 ;  /* 0x000000ec0600720c */ /* 0x040fe20002781670 */
[----:B------:R-:W-:Y:S01]  /*44a0*/  MUFU.TANH R30, R30 ;  /* 0x0000001e001e7308 */ /* 0x000fe20000002400 */
[C---:B------:R-:W-:Y:S02]  /*44b0*/  ISETP.LT.OR P5, PT, R6.reuse, R235, P5 ;  /* 0x000000eb0600720c */ /* 0x040fe40002fa1670 */
[C---:B------:R-:W-:Y:S01]  /*44c0*/  ISETP.LT.OR P3, PT, R6.reuse, R234, P3 ;  /* 0x000000ea0600720c */ /* 0x040fe20001f61670 */
[----:B------:R-:W-:Y:S01]  /*44d0*/  BAR.SYNC.DEFER_BLOCKING 0x0 ;  /* 0x0000000000007b1d */ /* 0x000fe20000010000 */
[----:B------:R-:W-:Y:S01]  /*44e0*/  ISETP.LT.OR P0, PT, R5, R232, P0 ;  /* 0x000000e80500720c */ /* 0x000fe20000701670 */
[----:B-----5:R-:W-:Y:S01]  /*44f0*/  FMUL.FTZ R7, R53, c[0x0][0x2ec] ;  /* 0x0000bb0035077a20 */ /* 0x020fe20000410000 */
[----:B------:R-:W-:Y:S01]  /*4500*/  FSEL R53, R115, -INF , !P2 ;  /* 0xff80000073357808 */ /* 0x000fe20005000000 */
[----:B-1----:R-:W-:Y:S01]  /*4510*/  HMMA.16816.F32.BF16 R32, R12, R20, R48 ;  /* 0x000000140c20723c */ /* 0x002fe20000041830 */
[----:B------:R-:W-:Y:S01]  /*4520*/  ISETP.GE.AND P2, PT, R6, R237, PT ;  /* 0x000000ed0600720c */ /* 0x000fe20003f46270 */
[----:B------:R1:W-:Y:S01]  /*4530*/  MUFU.TANH R83, R7 ;  /* 0x0000000700537308 */ /* 0x0003e20000002400 */
[----:B------:R-:W-:-:S02]  /*4540*/  IADD3 R5, R4, 0x11, RZ ;  /* 0x0000001104057810 */ /* 0x000fc40007ffe0ff */
[----:B------:R-:W-:Y:S01]  /*4550*/  ISETP.LT.OR P2, PT, R6, R232, P2 ;  /* 0x000000e80600720c */ /* 0x000fe20001741670 */
[----:B------:R-:W-:Y:S01]  /*4560*/  FMUL.FTZ R6, R55, c[0x0][0x2ec] ;  /* 0x0000bb0037067a20 */ /* 0x000fe20000410000 */
[----:B------:R-:W-:Y:S01]  /*4570*/  FSEL R67, R102, -INF , !P1 ;  /* 0xff80000066437808 */ /* 0x000fe20004800000 */
[----:B------:R-:W-:Y:S01]  /*4580*/  HMMA.16816.F32.BF16 R16, R16, R38, R104 ;  /* 0x000000261010723c */ /* 0x000fe20000041868 */
[----:B----4-:R-:W-:Y:S01]  /*4590*/  FSEL R65, R101, -INF , !P0 ;  /* 0xff80000065417808 */ /* 0x010fe20004000000 */
[----:B------:R2:W-:Y:S01]  /*45a0*/  MUFU.TANH R80, R6 ;  /* 0x0000000600507308 */ /* 0x0005e20000002400 */
[C---:B------:R-:W-:Y:S02]  /*45b0*/  ISETP.GE.AND P1, PT, R5.reuse, R240, PT ;  /* 0x000000f00500720c */ /* 0x040fe40003f26270 */
[C---:B------:R-:W-:Y:S02]  /*45c0*/  ISETP.GE.AND P0, PT, R5.reuse, R238, PT ;  /* 0x000000ee0500720c */ /* 0x040fe40003f06270 */
[C---:B------:R-:W-:Y:S01]  /*45d0*/  ISETP.LT.OR P1, PT, R5.reuse, R236, P1 ;  /* 0x000000ec0500720c */ /* 0x040fe20000f21670 */
[----:B------:R-:W-:Y:S01]  /*45e0*/  HMMA.16816.F32.BF16 R24, R8, R20, R24 ;  /* 0x000000140818723c */ /* 0x000fe20000041818 */
[----:B------:R-:W-:Y:S01]  /*45f0*/  ISETP.LT.OR P0, PT, R5, R234, P0 ;  /* 0x000000ea0500720c */ /* 0x000fe20000701670 */
[----:B-1----:R-:W-:Y:S01]  /*4600*/  FMUL.FTZ R7, R54, c[0x0][0x2ec] ;  /* 0x0000bb0036077a20 */ /* 0x002fe20000410000 */
[----:B------:R-:W-:-:S02]  /*4610*/  FSEL R54, R114, -INF , !P6 ;  /* 0xff80000072367808 */ /* 0x000fc40007000000 */
[----:B------:R-:W-:Y:S01]  /*4620*/  ISETP.GE.AND P6, PT, R5, R239, PT ;  /* 0x000000ef0500720c */ /* 0x000fe20003fc6270 */
[----:B------:R1:W4:Y:S01]  /*4630*/  MUFU.TANH R81, R7 ;  /* 0x0000000700517308 */ /* 0x0003220000002400 */
[----:B------:R-:W-:Y:S01]  /*4640*/  FSEL R42, R99, -INF , !P5 ;  /* 0xff800000632a7808 */ /* 0x000fe20006800000 */
[-C--:B------:R-:W-:Y:S01]  /*4650*/  HMMA.16816.F32.BF16 R12, R12, R22.reuse, R56 ;  /* 0x000000160c0c723c */ /* 0x080fe20000041838 */
[C---:B------:R-:W-:Y:S01]  /*4660*/  ISETP.LT.OR P6, PT, R5.reuse, R235, P6 ;  /* 0x000000eb0500720c */ /* 0x040fe200037c1670 */
[----:B--2---:R-:W-:Y:S01]  /*4670*/  FMUL.FTZ R6, R44, c[0x0][0x2ec] ;  /* 0x0000bb002c067a20 */ /* 0x004fe20000410000 */
[----:B------:R-:W-:Y:S02]  /*4680*/  FSEL R44, R100, -INF , !P4 ;  /* 0xff800000642c7808 */ /* 0x000fe40006000000 */
[----:B------:R-:W-:Y:S01]  /*4690*/  ISETP.GE.AND P4, PT, R5, R237, PT ;  /* 0x000000ed0500720c */ /* 0x000fe20003f86270 */
[----:B------:R2:W-:Y:S01]  /*46a0*/  MUFU.TANH R71, R6 ;  /* 0x0000000600477308 */ /* 0x0005e20000002400 */
[----:B------:R-:W-:Y:S01]  /*46b0*/  FSEL R73, R73, -INF , !P2 ;  /* 0xff80000049497808 */ /* 0x000fe20005000000 */
[----:B------:R-:W-:Y:S01]  /*46c0*/  HMMA.16816.F32.BF16 R8, R8, R22, R16 ;  /* 0x000000160808723c */ /* 0x000fe20000041810 */
[----:B------:R-:W-:Y:S01]  /*46d0*/  ISETP.LT.OR P4, PT, R5, R232, P4 ;  /* 0x000000e80500720c */ /* 0x000fe20002781670 */
[----:B------:R-:W-:Y:S01]  /*46e0*/  FMUL.FTZ R5, R45, c[0x0][0x2ec] ;  /* 0x0000bb002d057a20 */ /* 0x000fe20000410000 */
[----:B------:R-:W-:-:S02]  /*46f0*/  FSEL R40, R103, -INF , !P1 ;  /* 0xff80000067287808 */ /* 0x000fc40004800000 */
[----:B------:R-:W-:Y:S01]  /*4700*/  FSEL R41, R98, -INF , !P6 ;  /* 0xff80000062297808 */ /* 0x000fe20007000000 */
[----:B------:R5:W-:Y:S01]  /*4710*/  MUFU.TANH R69, R5 ;  /* 0x0000000500457308 */ /* 0x000be20000002400 */
[----:B------:R-:W-:Y:S01]  /*4720*/  FSEL R45, R95, -INF , !P3 ;  /* 0xff8000005f2d7808 */ /* 0x000fe20005800000 */
[----:B-1----:R-:W-:Y:S01]  /*4730*/  FMUL.FTZ R7, R47, c[0x0][0x2ec] ;  /* 0x0000bb002f077a20 */ /* 0x002fe20000410000 */
[----:B------:R-:W-:Y:S01]  /*4740*/  FSEL R43, R96, -INF , !P0 ;  /* 0xff800000602b7808 */ /* 0x000fe20004000000 */
[----:B------:R-:W-:Y:S01]  /*4750*/  FMUL.FTZ R24, R24, c[0x0][0x2ec] ;  /* 0x0000bb0018187a20 */ /* 0x000fe20000410000 */
[----:B------:R-:W-:Y:S01]  /*4760*/  FSEL R79, R79, -INF , !P4 ;  /* 0xff8000004f4f7808 */ /* 0x000fe20006000000 */
[----:B------:R-:W-:Y:S01]  /*4770*/  FMUL.FTZ R25, R25, c[0x0][0x2ec] ;  /* 0x0000bb0019197a20 */ /* 0x000fe20000410000 */
[----:B--2---:R-:W-:Y:S01]  /*4780*/  IADD3 R6, R4, 0x18, RZ ;  /* 0x0000001804067810 */ /* 0x004fe20007ffe0ff */
[----:B------:R1:W-:Y:S02]  /*4790*/  MUFU.TANH R70, R7 ;  /* 0x0000000700467308 */ /* 0x0003e40000002400 */
[----:B------:R-:W-:Y:S01]  /*47a0*/  FMUL.FTZ R14, R14, c[0x0][0x2ec] ;  /* 0x0000bb000e0e7a20 */ /* 0x000fe20000410000 */
[----:B------:R-:W-:Y:S01]  /*47b0*/  ISETP.GE.AND P5, PT, R6, R240, PT ;  /* 0x000000f00600720c */ /* 0x000fe20003fa6270 */
[----:B------:R-:W-:Y:S01]  /*47c0*/  FMUL.FTZ R26, R26, c[0x0][0x2ec] ;  /* 0x0000bb001a1a7a20 */ /* 0x000fe20000410000 */
[C---:B------:R-:W-:Y:S01]  /*47d0*/  ISETP.GE.AND P2, PT, R6.reuse, R239, PT ;  /* 0x000000ef0600720c */ /* 0x040fe20003f46270 */
[----:B------:R-:W-:Y:S01]  /*47e0*/  FMUL.FTZ R27, R27, c[0x0][0x2ec] ;  /* 0x0000bb001b1b7a20 */ /* 0x000fe20000410000 */
[----:B------:R-:W-:Y:S01]  /*47f0*/  ISETP.LT.OR P5, PT, R6, R236, P5 ;  /* 0x000000ec0600720c */ /* 0x000fe20002fa1670 */
[----:B------:R-:W-:Y:S01]  /*4800*/  MUFU.TANH R24, R24 ;  /* 0x0000001800187308 */ /* 0x000fe20000002400 */
[----:B-----5:R-:W-:Y:S01]  /*4810*/  IADD3 R5, R4, 0x19, RZ ;  /* 0x0000001904057810 */ /* 0x020fe20007ffe0ff */
[----:B------:R-:W-:Y:S01]  /*4820*/  FMUL.FTZ R13, R13, c[0x0][0x2ec] ;  /* 0x0000bb000d0d7a20 */ /* 0x000fe20000410000 */
[C---:B------:R-:W-:Y:S01]  /*4830*/  ISETP.GE.AND P1, PT, R6.reuse, R238, PT ;  /* 0x000000ee0600720c */ /* 0x040fe20003f26270 */
[----:B------:R-:W-:Y:S01]  /*4840*/  FMUL.FTZ R15, R15, c[0x0][0x2ec] ;  /* 0x0000bb000f0f7a20 */ /* 0x000fe20000410000 */
[----:B------:R-:W-:Y:S01]  /*4850*/  ISETP.GE.AND P6, PT, R6, R237, PT ;  /* 0x000000ed0600720c */ /* 0x000fe20003fc6270 */
[----:B------:R-:W-:Y:S01]  /*4860*/  FMUL.FTZ R8, R8, c[0x0][0x2ec] ;  /* 0x0000bb0008087a20 */ /* 0x000fe20000410000 */
[----:B------:R-:W-:Y:S01]  /*4870*/  FSEL R36, R91, -INF , !P5 ;  /* 0xff8000005b247808 */ /* 0x000fe20006800000 */
[----:B-1----:R-:W-:Y:S01]  /*4880*/  FMUL.FTZ R7, R31, c[0x0][0x2ec] ;  /* 0x0000bb001f077a20 */ /* 0x002fe20000410000 */
[C---:B------:R-:W-:Y:S01]  /*4890*/  ISETP.GE.AND P3, PT, R5.reuse, R240, PT ;  /* 0x000000f00500720c */ /* 0x040fe20003f66270 */
[----:B------:R-:W-:Y:S01]  /*48a0*/  MUFU.TANH R14, R14 ;  /* 0x0000000e000e7308 */ /* 0x000fe20000002400 */
[----:B------:R-:W-:Y:S01]  /*48b0*/  ISETP.GE.AND P0, PT, R5, R239, PT ;  /* 0x000000ef0500720c */ /* 0x000fe20003f06270 */
[----:B------:R-:W-:Y:S01]  /*48c0*/  FMUL.FTZ R9, R9, c[0x0][0x2ec] ;  /* 0x0000bb0009097a20 */ /* 0x000fe20000410000 */
[C---:B------:R-:W-:Y:S01]  /*48d0*/  ISETP.GE.AND P4, PT, R5.reuse, R238, PT ;  /* 0x000000ee0500720c */ /* 0x040fe20003f86270 */
[----:B------:R-:W-:Y:S01]  /*48e0*/  FMUL.FTZ R10, R10, c[0x0][0x2ec] ;  /* 0x0000bb000a0a7a20 */ /* 0x000fe20000410000 */
[----:B------:R-:W-:Y:S01]  /*48f0*/  ISETP.GE.AND P5, PT, R5, R237, PT ;  /* 0x000000ed0500720c */ /* 0x000fe20003fa6270 */
[----:B------:R-:W-:Y:S01]  /*4900*/  FMUL.FTZ R11, R11, c[0x0][0x2ec] ;  /* 0x0000bb000b0b7a20 */ /* 0x000fe20000410000 */
[C---:B------:R-:W-:Y:S01]  /*4910*/  ISETP.LT.OR P2, PT, R6.reuse, R235, P2 ;  /* 0x000000eb0600720c */ /* 0x040fe20001741670 */
[----:B------:R1:W-:Y:S01]  /*4920*/  MUFU.TANH R47, R7 ;  /* 0x00000007002f7308 */ /* 0x0003e20000002400 */
[----:B------:R-:W-:-:S02]  /*4930*/  ISETP.LT.OR P1, PT, R6, R234, P1 ;  /* 0x000000ea0600720c */ /* 0x000fc40000f21670 */
[----:B------:R-:W-:Y:S01]  /*4940*/  ISETP.LT.OR P6, PT, R6, R232, P6 ;  /* 0x000000e80600720c */ /* 0x000fe200037c1670 */
[----:B------:R-:W-:Y:S01]  /*4950*/  FMUL.FTZ R6, R28, c[0x0][0x2ec] ;  /* 0x0000bb001c067a20 */ /* 0x000fe20000410000 */
[C---:B------:R-:W-:Y:S02]  /*4960*/  ISETP.LT.OR P3, PT, R5.reuse, R236, P3 ;  /* 0x000000ec0500720c */ /* 0x040fe40001f61670 */
[C---:B------:R-:W-:Y:S01]  /*4970*/  ISETP.LT.OR P0, PT, R5.reuse, R235, P0 ;  /* 0x000000eb0500720c */ /* 0x040fe20000701670 */
[----:B------:R2:W5:Y:S01]  /*4980*/  MUFU.TANH R55, R6 ;  /* 0x0000000600377308 */ /* 0x0005620000002400 */
[C---:B------:R-:W-:Y:S02]  /*4990*/  ISETP.LT.OR P4, PT, R5.reuse, R234, P4 ;  /* 0x000000ea0500720c */ /* 0x040fe40002781670 */
[----:B------:R-:W-:Y:S02]  /*49a0*/  ISETP.LT.OR P5, PT, R5, R232, P5 ;  /* 0x000000e80500720c */ /* 0x000fe40002fa1670 */
[----:B------:R-:W-:-:S02]  /*49b0*/  IADD3 R5, R4, 0x20, RZ ;  /* 0x0000002004057810 */ /* 0x000fc40007ffe0ff */
[----:B------:R-:W-:Y:S01]  /*49c0*/  FSEL R31, R93, -INF , !P2 ;  /* 0xff8000005d1f7808 */ /* 0x000fe20005000000 */
[----:B-1----:R-:W-:Y:S01]  /*49d0*/  FMUL.FTZ R7, R32, c[0x0][0x2ec] ;  /* 0x0000bb0020077a20 */ /* 0x002fe20000410000 */
[C---:B------:R-:W-:Y:S01]  /*49e0*/  ISETP.GE.AND P2, PT, R5.reuse, R240, PT ;  /* 0x000000f00500720c */ /* 0x040fe20003f46270 */
[----:B------:R-:W-:Y:S01]  /*49f0*/  MUFU.TANH R25, R25 ;  /* 0x0000001900197308 */ /* 0x000fe20000002400 */
[----:B------:R-:W-:Y:S02]  /*4a00*/  FSEL R46, R76, -INF , !P1 ;  /* 0xff8000004c2e7808 */ /* 0x000fe40004800000 */
[----:B------:R-:W-:Y:S02]  /*4a10*/  ISETP.LT.OR P2, PT, R5, R236, P2 ;  /* 0x000000ec0500720c */ /* 0x000fe40001741670 */
[----:B------:R-:W-:Y:S01]  /*4a20*/  FSEL R37, R90, -INF , !P4 ;  /* 0xff8000005a257808 */ /* 0x000fe20006000000 */
[----:B--2---:R-:W-:Y:S01]  /*4a30*/  FMUL.FTZ R6, R29, c[0x0][0x2ec] ;  /* 0x0000bb001d067a20 */ /* 0x004fe20000410000 */
[----:B------:R-:W-:Y:S01]  /*4a40*/  FSEL R29, R92, -INF , !P0 ;  /* 0xff8000005c1d7808 */ /* 0x000fe20004000000 */
[----:B------:R1:W-:Y:S01]  /*4a50*/  MUFU.TANH R32, R7 ;  /* 0x0000000700207308 */ /* 0x0003e20000002400 */
[----:B------:R-:W-:-:S02]  /*4a60*/  FSEL R76, R88, -INF , !P5 ;  /* 0xff800000584c7808 */ /* 0x000fc40006800000 */
[----:B------:R-:W-:Y:S02]  /*4a70*/  FSEL R161, R87, -INF , !P2 ;  /* 0xff80000057a17808 */ /* 0x000fe40005000000 */
[----:B------:R-:W-:Y:S02]  /*4a80*/  FSEL R77, R77, -INF , !P6 ;  /* 0xff8000004d4d7808 */ /* 0x000fe40007000000 */
[----:B------:R-:W-:Y:S01]  /*4a90*/  FSEL R28, R94, -INF , !P3 ;  /* 0xff8000005e1c7808 */ /* 0x000fe20005800000 */
[----:B------:R2:W2:Y:S01]  /*4aa0*/  MUFU.TANH R48, R6 ;  /* 0x0000000600307308 */ /* 0x0004a20000002400 */
[C---:B------:R-:W-:Y:S02]  /*4ab0*/  ISETP.GE.AND P1, PT, R5.reuse, R239, PT ;  /* 0x000000ef0500720c */ /* 0x040fe40003f26270 */
[C---:B------:R-:W-:Y:S02]  /*4ac0*/  ISETP.GE.AND P6, PT, R5.reuse, R238, PT ;  /* 0x000000ee0500720c */ /* 0x040fe40003fc6270 */
[----:B------:R-:W-:-:S02]  /*4ad0*/  ISETP.GE.AND P3, PT, R5, R237, PT ;  /* 0x000000ed0500720c */ /* 0x000fc40003f66270 */
[----:B------:R-:W-:Y:S01]  /*4ae0*/  ISETP.LT.OR P1, PT, R5, R235, P1 ;  /* 0x000000eb0500720c */ /* 0x000fe20000f21670 */
[----:B-1----:R-:W-:Y:S01]  /*4af0*/  FMUL.FTZ R7, R33, c[0x0][0x2ec] ;  /* 0x0000bb0021077a20 */ /* 0x002fe20000410000 */
[C---:B------:R-:W-:Y:S01]  /*4b00*/  ISETP.LT.OR P6, PT, R5.reuse, R234, P6 ;  /* 0x000000ea0500720c */ /* 0x040fe200037c1670 */
[----:B------:R-:W-:Y:S01]  /*4b10*/  MUFU.TANH R26, R26 ;  /* 0x0000001a001a7308 */ /* 0x000fe20000002400 */
[----:B------:R-:W-:Y:S02]  /*4b20*/  ISETP.LT.OR P3, PT, R5, R232, P3 ;  /* 0x000000e80500720c */ /* 0x000fe40001f61670 */
[C---:B------:R-:W-:Y:S02]  /*4b30*/  IADD3 R5, R4.reuse, 0x28, RZ ;  /* 0x0000002804057810 */ /* 0x040fe40007ffe0ff */
[----:B---3--:R-:W-:Y:S02]  /*4b40*/  FSEL R162, R85, -INF , !P1 ;  /* 0xff80000055a27808 */ /* 0x008fe40004800000 */
[----:B--2---:R-:W-:Y:S01]  /*4b50*/  IADD3 R6, R4, 0x21, RZ ;  /* 0x0000002104067810 */ /* 0x004fe20007ffe0ff */
[----:B------:R1:W-:Y:S01]  /*4b60*/  MUFU.TANH R33, R7 ;  /* 0x0000000700217308 */ /* 0x0003e20000002400 */
[----:B------:R-:W-:-:S02]  /*4b70*/  FSEL R159, R82, -INF , !P6 ;  /* 0xff800000529f7808 */ /* 0x000fc40007000000 */
[C---:B------:R-:W-:Y:S02]  /*4b80*/  ISETP.GE.AND P0, PT, R6.reuse, R240, PT ;  /* 0x000000f00600720c */ /* 0x040fe40003f06270 */
[C---:B------:R-:W-:Y:S02]  /*4b90*/  ISETP.GE.AND P4, PT, R6.reuse, R239, PT ;  /* 0x000000ef0600720c */ /* 0x040fe40003f86270 */
[C---:B------:R-:W-:Y:S01]  /*4ba0*/  ISETP.GE.AND P5, PT, R6.reuse, R238, PT ;  /* 0x000000ee0600720c */ /* 0x040fe20003fa6270 */
[----:B------:R-:W-:Y:S01]  /*4bb0*/  MUFU.TANH R27, R27 ;  /* 0x0000001b001b7308 */ /* 0x000fe20000002400 */
[C---:B------:R-:W-:Y:S02]  /*4bc0*/  ISETP.GE.AND P2, PT, R6.reuse, R237, PT ;  /* 0x000000ed0600720c */ /* 0x040fe40003f46270 */
[C---:B------:R-:W-:Y:S02]  /*4bd0*/  ISETP.LT.OR P0, PT, R6.reuse, R236, P0 ;  /* 0x000000ec0600720c */ /* 0x040fe40000701670 */
[----:B------:R-:W-:-:S02]  /*4be0*/  ISETP.LT.OR P4, PT, R6, R235, P4 ;  /* 0x000000eb0600720c */ /* 0x000fc40002781670 */
[----:B------:R-:W-:Y:S01]  /*4bf0*/  ISETP.LT.OR P5, PT, R6, R234, P5 ;  /* 0x000000ea0600720c */ /* 0x000fe20002fa1670 */
[----:B-1----:R-:W-:Y:S01]  /*4c00*/  FMUL.FTZ R7, R34, c[0x0][0x2ec] ;  /* 0x0000bb0022077a20 */ /* 0x002fe20000410000 */
[----:B------:R-:W-:Y:S01]  /*4c10*/  ISETP.LT.OR P2, PT, R6, R232, P2 ;  /* 0x000000e80600720c */ /* 0x000fe20001741670 */
[----:B------:R-:W-:Y:S01]  /*4c20*/  FMUL.FTZ R6, R35, c[0x0][0x2ec] ;  /* 0x0000bb0023067a20 */ /* 0x000fe20000410000 */
[----:B----4-:R-:W-:Y:S01]  /*4c30*/  FSEL R160, R81, -INF , !P3 ;  /* 0xff80000051a07808 */ /* 0x010fe20005800000 */
[----:B------:R1:W2:Y:S01]  /*4c40*/  MUFU.TANH R20, R7 ;  /* 0x0000000700147308 */ /* 0x0002a20000002400 */
[----:B------:R-:W-:Y:S02]  /*4c50*/  FSEL R156, R89, -INF , !P0 ;  /* 0xff800000599c7808 */ /* 0x000fe40004000000 */
[----:B------:R-:W-:Y:S02]  /*4c60*/  FSEL R154, R86, -INF , !P4 ;  /* 0xff800000569a7808 */ /* 0x000fe40006000000 */
[----:B------:R-:W-:-:S02]  /*4c70*/  ISETP.GE.AND P1, PT, R5, R240, PT ;  /* 0x000000f00500720c */ /* 0x000fc40003f26270 */
[C---:B------:R-:W-:Y:S01]  /*4c80*/  ISETP.GE.AND P6, PT, R5.reuse, R239, PT ;  /* 0x000000ef0500720c */ /* 0x040fe20003fc6270 */
[----:B------:R3:W4:Y:S01]  /*4c90*/  MUFU.TANH R21, R6 ;  /* 0x0000000600157308 */ /* 0x0007220000002400 */
[C---:B------:R-:W-:Y:S02]  /*4ca0*/  ISETP.GE.AND P3, PT, R5.reuse, R238, PT ;  /* 0x000000ee0500720c */ /* 0x040fe40003f66270 */
[C---:B------:R-:W-:Y:S02]  /*4cb0*/  ISETP.GE.AND P0, PT, R5.reuse, R237, PT ;  /* 0x000000ed0500720c */ /* 0x040fe40003f06270 */
[C---:B------:R-:W-:Y:S02]  /*4cc0*/  ISETP.LT.OR P1, PT, R5.reuse, R236, P1 ;  /* 0x000000ec0500720c */ /* 0x040fe40000f21670 */
[C---:B------:R-:W-:Y:S01]  /*4cd0*/  ISETP.LT.OR P6, PT, R5.reuse, R235, P6 ;  /* 0x000000eb0500720c */ /* 0x040fe200037c1670 */
[----:B-1----:R-:W-:Y:S01]  /*4ce0*/  FMUL.FTZ R7, R12, c[0x0][0x2ec] ;  /* 0x0000bb000c077a20 */ /* 0x002fe20000410000 */
[C---:B------:R-:W-:Y:S01]  /*4cf0*/  ISETP.LT.OR P3, PT, R5.reuse, R234, P3 ;  /* 0x000000ea0500720c */ /* 0x040fe20001f61670 */
[----:B------:R-:W-:Y:S01]  /*4d00*/  MUFU.TANH R13, R13 ;  /* 0x0000000d000d7308 */ /* 0x000fe20000002400 */
[----:B------:R-:W-:-:S02]  /*4d10*/  ISETP.LT.OR P0, PT, R5, R232, P0 ;  /* 0x000000e80500720c */ /* 0x000fc40000701670 */
[C---:B------:R-:W-:Y:S02]  /*4d20*/  IADD3 R5, R4.reuse, 0x30, RZ ;  /* 0x0000003004057810 */ /* 0x040fe40007ffe0ff */
[----:B------:R-:W-:Y:S02]  /*4d30*/  FSEL R155, R83, -INF , !P5 ;  /* 0xff800000539b7808 */ /* 0x000fe40006800000 */
[----:B---3--:R-:W-:Y:S01]  /*4d40*/  IADD3 R6, R4, 0x29, RZ ;  /* 0x0000002904067810 */ /* 0x008fe20007ffe0ff */
[----:B------:R-:W1:Y:S01]  /*4d50*/  MUFU.TANH R7, R7 ;  /* 0x0000000700077308 */ /* 0x000e620000002400 */
[----:B-----5:R-:W-:Y:S02]  /*4d60*/  FSEL R151, R55, -INF , !P3 ;  /* 0xff80000037977808 */ /* 0x020fe40005800000 */
[----:B------:R-:W-:Y:S02]  /*4d70*/  ISETP.GE.AND P4, PT, R6, R240, PT ;  /* 0x000000f00600720c */ /* 0x000fe40003f86270 */
[----:B------:R-:W-:-:S02]  /*4d80*/  FSEL R157, R30, -INF , !P0 ;  /* 0xff8000001e9d7808 */ /* 0x000fc40004000000 */
[----:B------:R-:W-:Y:S01]  /*4d90*/  ISETP.LT.OR P4, PT, R6, R236, P4 ;  /* 0x000000ec0600720c */ /* 0x000fe20002781670 */
[----:B------:R-:W-:Y:S01]  /*4da0*/  MUFU.TANH R15, R15 ;  /* 0x0000000f000f7308 */ /* 0x000fe20000002400 */
[----:B------:R-:W-:Y:S02]  /*4db0*/  ISETP.GE.AND P5, PT, R5, R240, PT ;  /* 0x000000f00500720c */ /* 0x000fe40003fa6270 */
[----:B------:R-:W-:Y:S02]  /*4dc0*/  FSEL R148, R69, -INF , !P4 ;  /* 0xff80000045947808 */ /* 0x000fe40006000000 */
[C---:B------:R-:W-:Y:S02]  /*4dd0*/  ISETP.GE.AND P3, PT, R5.reuse, R239, PT ;  /* 0x000000ef0500720c */ /* 0x040fe40003f66270 */
[C---:B------:R-:W-:Y:S01]  /*4de0*/  ISETP.GE.AND P0, PT, R5.reuse, R238, PT ;  /* 0x000000ee0500720c */ /* 0x040fe20003f06270 */
[----:B------:R-:W3:Y:S01]  /*4df0*/  MUFU.TANH R8, R8 ;  /* 0x0000000800087308 */ /* 0x000ee20000002400 */
[----:B------:R-:W-:-:S02]  /*4e00*/  ISETP.GE.AND P4, PT, R5, R237, PT ;  /* 0x000000ed0500720c */ /* 0x000fc40003f86270 */
[C---:B------:R-:W-:Y:S02]  /*4e10*/  ISETP.LT.OR P5, PT, R5.reuse, R236, P5 ;  /* 0x000000ec0500720c */ /* 0x040fe40002fa1670 */
[C---:B------:R-:W-:Y:S02]  /*4e20*/  ISETP.LT.OR P3, PT, R5.reuse, R235, P3 ;  /* 0x000000eb0500720c */ /* 0x040fe40001f61670 */
[C---:B------:R-:W-:Y:S01]  /*4e30*/  ISETP.LT.OR P0, PT, R5.reuse, R234, P0 ;  /* 0x000000ea0500720c */ /* 0x040fe20000701670 */
[----:B------:R-:W-:Y:S01]  /*4e40*/  MUFU.TANH R9, R9 ;  /* 0x0000000900097308 */ /* 0x000fe20000002400 */
[----:B------:R-:W-:Y:S02]  /*4e50*/  ISETP.LT.OR P4, PT, R5, R232, P4 ;  /* 0x000000e80500720c */ /* 0x000fe40002781670 */
[----:B------:R-:W-:Y:S02]  /*4e60*/  IADD3 R5, R4, 0x38, RZ ;  /* 0x0000003804057810 */ /* 0x000fe40007ffe0ff */
[----:B------:R-:W-:-:S02]  /*4e70*/  FSEL R158, R80, -INF , !P2 ;  /* 0xff800000509e7808 */ /* 0x000fc40005000000 */
[----:B------:R-:W-:Y:S01]  /*4e80*/  FSEL R150, R71, -INF , !P1 ;  /* 0xff80000047967808 */ /* 0x000fe20004800000 */
[----:B------:R-:W5:Y:S01]  /*4e90*/  MUFU.TANH R10, R10 ;  /* 0x0000000a000a7308 */ /* 0x000f620000002400 */
[----:B------:R-:W-:Y:S02]  /*4ea0*/  FSEL R153, R68, -INF , !P6 ;  /* 0xff80000044997808 */ /* 0x000fe40007000000 */
[C---:B------:R-:W-:Y:S02]  /*4eb0*/  ISETP.GE.AND P2, PT, R6.reuse, R239, PT ;  /* 0x000000ef0600720c */ /* 0x040fe40003f46270 */
[C---:B------:R-:W-:Y:S02]  /*4ec0*/  ISETP.GE.AND P1, PT, R6.reuse, R238, PT ;  /* 0x000000ee0600720c */ /* 0x040fe40003f26270 */
[----:B------:R-:W-:Y:S01]  /*4ed0*/  ISETP.GE.AND P6, PT, R6, R237, PT ;  /* 0x000000ed0600720c */ /* 0x000fe20003fc6270 */
[----:B------:R-:W1:Y:S01]  /*4ee0*/  MUFU.TANH R11, R11 ;  /* 0x0000000b000b7308 */ /* 0x000e620000002400 */
[----:B------:R-:W-:-:S02]  /*4ef0*/  FSEL R147, R24, -INF , !P0 ;  /* 0xff80000018937808 */ /* 0x000fc40004000000 */
[C---:B------:R-:W-:Y:S02]  /*4f00*/  ISETP.GE.AND P0, PT, R5.reuse, R239, PT ;  /* 0x000000ef0500720c */ /* 0x040fe40003f06270 */
[CC--:B------:R-:W-:Y:S02]  /*4f10*/  ISETP.LT.OR P2, PT, R6.reuse, R235.reuse, P2 ;  /* 0x000000eb0600720c */ /* 0x0c0fe40001741670 */
[C---:B------:R-:W-:Y:S02]  /*4f20*/  ISETP.LT.OR P1, PT, R6.reuse, R234, P1 ;  /* 0x000000ea0600720c */ /* 0x040fe40000f21670 */
[----:B------:R-:W-:Y:S02]  /*4f30*/  ISETP.LT.OR P6, PT, R6, R232, P6 ;  /* 0x000000e80600720c */ /* 0x000fe400037c1670 */
[----:B------:R-:W-:Y:S02]  /*4f40*/  IADD3 R6, R4, 0x31, RZ ;  /* 0x0000003104067810 */ /* 0x000fe40007ffe0ff */
[----:B------:R-:W-:-:S02]  /*4f50*/  ISETP.LT.OR P0, PT, R5, R235, P0 ;  /* 0x000000eb0500720c */ /* 0x000fc40000701670 */
[----:B------:R-:W-:Y:S02]  /*4f60*/  FSEL R143, R70, -INF , !P2 ;  /* 0xff800000468f7808 */ /* 0x000fe40005000000 */
[----:B------:R-:W-:Y:S02]  /*4f70*/  FSEL R146, R48, -INF , !P1 ;  /* 0xff80000030927808 */ /* 0x000fe40004800000 */
[----:B------:R-:W-:Y:S02]  /*4f80*/  FSEL R152, R47, -INF , !P6 ;  /* 0xff8000002f987808 */ /* 0x000fe40007000000 */
[----:B------:R-:W-:Y:S02]  /*4f90*/  FSEL R142, R32, -INF , !P5 ;  /* 0xff800000208e7808 */ /* 0x000fe40006800000 */
[----:B--2---:R-:W-:Y:S02]  /*4fa0*/  FSEL R145, R20, -INF , !P3 ;  /* 0xff80000014917808 */ /* 0x004fe40005800000 */
[----:B------:R-:W-:-:S02]  /*4fb0*/  ISETP.GE.AND P2, PT, R6, R240, PT ;  /* 0x000000f00600720c */ /* 0x000fc40003f46270 */
[----:B------:R-:W-:Y:S02]  /*4fc0*/  ISETP.GE.AND P1, PT, R5, R240, PT ;  /* 0x000000f00500720c */ /* 0x000fe40003f26270 */
[C---:B------:R-:W-:Y:S02]  /*4fd0*/  ISETP.GE.AND P6, PT, R6.reuse, R239, PT ;  /* 0x000000ef0600720c */ /* 0x040fe40003fc6270 */
[C---:B------:R-:W-:Y:S02]  /*4fe0*/  ISETP.GE.AND P5, PT, R6.reuse, R238, PT ;  /* 0x000000ee0600720c */ /* 0x040fe40003fa6270 */
[----:B------:R-:W-:Y:S02]  /*4ff0*/  ISETP.GE.AND P3, PT, R6, R237, PT ;  /* 0x000000ed0600720c */ /* 0x000fe40003f66270 */
[----:B------:R-:W-:Y:S02]  /*5000*/  FSEL R130, R14, -INF , !P0 ;  /* 0xff8000000e827808 */ /* 0x000fe40004000000 */
[----:B------:R-:W-:-:S02]  /*5010*/  PLOP3.LUT P0, PT, PT, PT, UP0, 0x80, 0x0 ;  /* 0x000000000000781c */ /* 0x000fc40003f0f008 */
        /* <DEDUP_REMOVED lines=8> */
[----:B----4-:R-:W-:Y:S02]  /*50a0*/  FSEL R138, R21, -INF , !P6 ;  /* 0xff800000158a7808 */ /* 0x010fe40007000000 */
[----:B------:R-:W-:Y:S02]  /*50b0*/  FSEL R141, R25, -INF , !P5 ;  /* 0xff800000198d7808 */ /* 0x000fe40006800000 */
[----:B------:R-:W-:Y:S02]  /*50c0*/  FSEL R144, R27, -INF , !P3 ;  /* 0xff8000001b907808 */ /* 0x000fe40005800000 */
[----:B-1----:R-:W-:-:S02]  /*50d0*/  FSEL R129, R7, -INF , !P1 ;  /* 0xff80000007817808 */ /* 0x002fc40004800000 */
[C---:B------:R-:W-:Y:S02]  /*50e0*/  ISETP.GE.AND P4, PT, R5.reuse, R238, PT ;  /* 0x000000ee0500720c */ /* 0x040fe40003f86270 */
[----:B------:R-:W-:Y:S02]  /*50f0*/  ISETP.GE.AND P2, PT, R5, R237, PT ;  /* 0x000000ed0500720c */ /* 0x000fe40003f46270 */
[C---:B------:R-:W-:Y:S02]  /*5100*/  ISETP.GE.AND P6, PT, R4.reuse, R240, PT ;  /* 0x000000f00400720c */ /* 0x040fe40003fc6270 */
[C---:B------:R-:W-:Y:S02]  /*5110*/  ISETP.GE.AND P5, PT, R4.reuse, R239, PT ;  /* 0x000000ef0400720c */ /* 0x040fe40003fa6270 */
[C---:B------:R-:W-:Y:S02]  /*5120*/  ISETP.GE.AND P3, PT, R4.reuse, R238, PT ;  /* 0x000000ee0400720c */ /* 0x040fe40003f66270 */
[----:B------:R-:W-:-:S02]  /*5130*/  ISETP.GE.AND P1, PT, R4, R237, PT ;  /* 0x000000ed0400720c */ /* 0x000fc40003f26270 */
[C---:B------:R-:W-:Y:S02]  /*5140*/  ISETP.LT.OR P4, PT, R5.reuse, R234, P4 ;  /* 0x000000ea0500720c */ /* 0x040fe40002781670 */
[----:B------:R-:W-:Y:S02]  /*5150*/  ISETP.LT.OR P2, PT, R5, R232, P2 ;  /* 0x000000e80500720c */ /* 0x000fe40001741670 */
[C---:B------:R-:W-:Y:S02]  /*5160*/  ISETP.LT.OR P6, PT, R4.reuse, R236, P6 ;  /* 0x000000ec0400720c */ /* 0x040fe400037c1670 */
[C---:B------:R-:W-:Y:S02]  /*5170*/  ISETP.LT.OR P5, PT, R4.reuse, R235, P5 ;  /* 0x000000eb0400720c */ /* 0x040fe40002fa1670 */
[C---:B------:R-:W-:Y:S02]  /*5180*/  ISETP.LT.OR P3, PT, R4.reuse, R234, P3 ;  /* 0x000000ea0400720c */ /* 0x040fe40001f61670 */
[----:B------:R-:W-:-:S02]  /*5190*/  ISETP.LT.OR P1, PT, R4, R232, P1 ;  /* 0x000000e80400720c */ /* 0x000fc40000f21670 */
[----:B---3--:R-:W-:Y:S02]  /*51a0*/  FSEL R136, R8, -INF , !P4 ;  /* 0xff80000008887808 */ /* 0x008fe40006000000 */
[----:B-----5:R-:W-:Y:S02]  /*51b0*/  FSEL R140, R10, -INF , !P2 ;  /* 0xff8000000a8c7808 */ /* 0x020fe40005000000 */
[----:B------:R-:W-:Y:S02]  /*51c0*/  FSEL R23, R13, -INF , !P6 ;  /* 0xff8000000d177808 */ /* 0x000fe40007000000 */
[----:B------:R-:W-:Y:S02]  /*51d0*/  FSEL R128, R15, -INF , !P5 ;  /* 0xff8000000f807808 */ /* 0x000fe40006800000 */
        /* <DEDUP_REMOVED lines=31> */
.L_x_477:
        /* <DEDUP_REMOVED lines=32> */
[----:B------:R-:W-:Y:S01]  /*55d0*/  LDSM.16.MT88.4 R48, [R213+0xc000] ;  /* 0x00c00000d530783b */ /* 0x000fe20000004200 */
[----:B------:R-:W-:Y:S01]  /*55e0*/  FMNMX.FTZ R135, R129, R135, !PT ;  /* 0x0000008781877209 */ /* 0x000fe20007810000 */
[----:B------:R-:W-:-:S02]  /*55f0*/  IMAD R214, R3, 0x2, R213 ;  /* 0x0000000203d67824 */ /* 0x000fc400078e02d5 */
[----:B------:R-:W-:Y:S01]  /*5600*/  LDSM.16.MT88.4 R32, [R216+0xc000] ;  /* 0x00c00000d820783b */ /* 0x000fe20000004200 */
[----:B------:R-:W-:Y:S02]  /*5610*/  FMNMX.FTZ R135, R23, R135, !PT ;  /* 0x0000008717877209 */ /* 0x000fe40007810000 */
[----:B------:R-:W-:Y:S01]  /*5620*/  LEA R215, R2, R214, 0x1 ;  /* 0x000000d602d77211 */ /* 0x000fe200078e08ff */
[----:B------:R-:W-:Y:S04]  /*5630*/  LDSM.16.MT88.4 R24, [R214+0xc000] ;  /* 0x00c00000d618783b */ /* 0x000fe80000004200 */
[----:B------:R-:W1:Y:S04]  /*5640*/  SHFL.BFLY PT, R5, R135, 0x2, 0x1f ;  /* 0x0c401f0087057f89 */ /* 0x000e6800000e0000 */
        /* <DEDUP_REMOVED lines=52> */
[----:B---3--:R-:W-:Y:S02]  /*5990*/  F2FP.BF16.PACK_AB R18, R92, R191 ;  /* 0x000000bf5c12723e */ /* 0x008fe400000010ff */
        /* <DEDUP_REMOVED lines=32> */
[--C-:B-1----:R-:W-:Y:S01]  /*5ba0*/  FFMA.FTZ R4, R63, c[0x0][0x23c], -R21.reuse ;  /* 0x00008f003f047a23 */ /* 0x102fe20000010815 */
[----:B--2---:R-:W-:Y:S01]  /*5bb0*/  F2FP.BF16.PACK_AB R17, R183, R188 ;  /* 0x000000bcb711723e */ /* 0x004fe200000010ff */
[----:B------:R-:W1:Y:S04]  /*5bc0*/  LDSM.16.MT88.4 R60, [R213+0xe000] ;  /* 0x00e00000d53c783b */ /* 0x000e680000004200 */
[----:B------:R2:W-:Y:S02]  /*5bd0*/  MUFU.EX2 R189, R4 ;  /* 0x0000000400bd7308 */ /* 0x0005e40000000800 */
[----:B--2---:R-:W-:-:S06]  /*5be0*/  FFMA.FTZ R4, R53, c[0x0][0x23c], -R21 ;  /* 0x00008f0035047a23 */ /* 0x004fcc0000010815 */
[----:B------:R2:W3:Y:S02]  /*5bf0*/  MUFU.EX2 R220, R4 ;  /* 0x0000000400dc7308 */ /* 0x0004e40000000800 */
[----:B--2---:R-:W-:Y:S01]  /*5c00*/  FFMA.FTZ R4, R42, c[0x0][0x23c], -R21 ;  /* 0x00008f002a047a23 */ /* 0x004fe20000010815 */
[----:B---3--:R-:W-:-:S05]  /*5c10*/  F2FP.BF16.PACK_AB R19, R220, R189 ;  /* 0x000000bddc13723e */ /* 0x008fca00000010ff */
[----:B------:R2:W-:Y:S02]  /*5c20*/  MUFU.EX2 R9, R4 ;  /* 0x0000000400097308 */ /* 0x0005e40000000800 */
[C---:B------:R-:W-:Y:S08]  /*5c30*/  HMMA.16816.F32.BF16 R68, R16.reuse, R48, RZ ;  /* 0x000000301044723c */ /* 0x040ff000000418ff */
[----:B-1----:R-:W-:Y:S01]  /*5c40*/  HMMA.16816.F32.BF16 R116, R16, R60, RZ ;  /* 0x0000003c1074723c */ /* 0x002fe200000418ff */
[----:B--2---:R-:W-:-:S04]  /*5c50*/  FFMA.FTZ R4, R41, c[0x0][0x23c], -R21 ;  /* 0x00008f0029047a23 */ /* 0x004fc80000010815 */
[----:B------:R1:W-:Y:S03]  /*5c60*/  MUFU.EX2 R221, R4 ;  /* 0x0000000400dd7308 */ /* 0x0003e60000000800 */
[C---:B------:R-:W-:Y:S08]  /*5c70*/  HMMA.16816.F32.BF16 R108, R16.reuse, R80, RZ ;  /* 0x00000050106c723c */ /* 0x040ff000000418ff */
[----:B------:R-:W-:Y:S01]  /*5c80*/  HMMA.16816.F32.BF16 R124, R16, R56, RZ ;  /* 0x00000038107c723c */ /* 0x000fe200000418ff */
[----:B-1----:R-:W-:-:S04]  /*5c90*/  FFMA.FTZ R4, R31, c[0x0][0x23c], -R21 ;  /* 0x00008f001f047a23 */ /* 0x002fc80000010815 */
[----:B------:R1:W-:Y:S02]  /*5ca0*/  MUFU.EX2 R242, R4 ;  /* 0x0000000400f27308 */ /* 0x0003e40000000800 */
[----:B-1----:R-:W-:Y:S02]  /*5cb0*/  FFMA.FTZ R4, R29, c[0x0][0x23c], -R21 ;  /* 0x00008f001d047a23 */ /* 0x002fe40000010815 */
[----:B------:R-:W-:Y:S04]  /*5cc0*/  HMMA.16816.F32.BF16 R28, R16, R32, RZ ;  /* 0x00000020101c723c */ /* 0x000fe800000418ff */
        /* <DEDUP_REMOVED lines=8> */
[----:B-1----:R-:W-:Y:S02]  /*5d50*/  FFMA.FTZ R4, R54, c[0x0][0x23c], -R20 ;  /* 0x00008f0036047a23 */ /* 0x002fe40000010814 */
[----:B------:R-:W-:Y:S04]  /*5d60*/  HMMA.16816.F32.BF16 R52, R16, R24, RZ ;  /* 0x000000181034723c */ /* 0x000fe800000418ff */
[----:B------:R1:W2:Y:S02]  /*5d70*/  MUFU.EX2 R219, R4 ;  /* 0x0000000400db7308 */ /* 0x0002a40000000800 */
[----:B-1----:R-:W-:Y:S01]  /*5d80*/  FMUL.FTZ R4, R132, c[0x0][0x23c] ;  /* 0x00008f0084047a20 */ /* 0x002fe20000410000 */
[----:B--2---:R-:W-:-:S04]  /*5d90*/  F2FP.BF16.PACK_AB R14, R219, R243 ;  /* 0x000000f3db0e723e */ /* 0x004fc800000010ff */
[----:B------:R-:W-:Y:S01]  /*5da0*/  FSEL R0, R4, RZ, P1 ;  /* 0x000000ff04007208 */ /* 0x000fe20000800000 */
[----:B------:R-:W-:Y:S02]  /*5db0*/  FFMA.FTZ R4, R43, c[0x0][0x23c], -R20 ;  /* 0x00008f002b047a23 */ /* 0x000fe40000010814 */
[----:B------:R-:W1:Y:S02]  /*5dc0*/  LDSM.16.MT88.4 R40, [R214+0xc800] ;  /* 0x00c80000d628783b */ /* 0x000e640000004200 */
[----:B------:R2:W-:Y:S01]  /*5dd0*/  MUFU.EX2 R218, R4 ;  /* 0x0000000400da7308 */ /* 0x0005e20000000800 */
[----:B------:R-:W-:-:S07]  /*5de0*/  FFMA.FTZ R3, R74, c[0x0][0x23c], -R0 ;  /* 0x00008f004a037a23 */ /* 0x000fce0000010800 */
[----:B------:R3:W-:Y:S01]  /*5df0*/  MUFU.EX2 R95, R3 ;  /* 0x00000003005f7308 */ /* 0x0007e20000000800 */
[--C-:B--2---:R-:W-:Y:S02]  /*5e00*/  FFMA.FTZ R4, R84, c[0x0][0x23c], -R0.reuse ;  /* 0x00008f0054047a23 */ /* 0x104fe40000010800 */
[----:B------:R-:W-:Y:S05]  /*5e10*/  LDSM.16.MT88.4 R84, [R215+0xe000] ;  /* 0x00e00000d754783b */ /* 0x000fea0000004200 */
[----:B------:R2:W-:Y:S01]  /*5e20*/  MUFU.EX2 R180, R4 ;  /* 0x0000000400b47308 */ /* 0x0005e20000000800 */
[----:B---3--:R-:W-:-:S07]  /*5e30*/  FFMA.FTZ R3, R65, c[0x0][0x23c], -R0 ;  /* 0x00008f0041037a23 */ /* 0x008fce0000010800 */
[----:B------:R3:W4:Y:S01]  /*5e40*/  MUFU.EX2 R212, R3 ;  /* 0x0000000300d47308 */ /* 0x0007220000000800 */
[----:B--2---:R-:W-:-:S07]  /*5e50*/  FFMA.FTZ R4, R75, c[0x0][0x23c], -R0 ;  /* 0x00008f004b047a23 */ /* 0x004fce0000010800 */
[----:B------:R-:W2:Y:S01]  /*5e60*/  MUFU.EX2 R163, R4 ;  /* 0x0000000400a37308 */ /* 0x000ea20000000800 */
[----:B---3--:R-:W-:Y:S01]  /*5e70*/  FFMA.FTZ R3, R46, c[0x0][0x23c], -R20 ;  /* 0x00008f002e037a23 */ /* 0x008fe20000010814 */
[----:B----4-:R-:W-:Y:S01]  /*5e80*/  F2FP.BF16.PACK_AB R15, R212, R95 ;  /* 0x0000005fd40f723e */ /* 0x010fe200000010ff */
[----:B------:R-:W3:Y:S05]  /*5e90*/  LDSM.16.MT88.4 R44, [R213+0xc800] ;  /* 0x00c80000d52c783b */ /* 0x000eea0000004200 */
[----:B------:R4:W1:Y:S01]  /*5ea0*/  MUFU.EX2 R8, R3 ;  /* 0x0000000300087308 */ /* 0x0008620000000800 */
[----:B--2---:R-:W-:-:S07]  /*5eb0*/  F2FP.BF16.PACK_AB R13, R163, R180 ;  /* 0x000000b4a30d723e */ /* 0x004fce00000010ff */
[----:B------:R-:W-:Y:S01]  /*5ec0*/  HMMA.16816.F32.BF16 R64, R12, R48, RZ ;  /* 0x000000300c40723c */ /* 0x000fe200000418ff */
[----:B----4-:R-:W-:-:S04]  /*5ed0*/  FFMA.FTZ R3, R37, c[0x0][0x23c], -R20 ;  /* 0x00008f0025037a23 */ /* 0x010fc80000010814 */
[----:B------:R2:W4:Y:S02]  /*5ee0*/  MUFU.EX2 R93, R3 ;  /* 0x00000003005d7308 */ /* 0x0005240000000800 */
[----:B------:R-:W-:Y:S01]  /*5ef0*/  IMAD.MOV.U32 R49, RZ, RZ, R10 ;  /* 0x000000ffff317224 */ /* 0x000fe200078e000a */
[----:B------:R-:W-:Y:S01]  /*5f00*/  HMMA.16816.F32.BF16 R36, R12, R24, RZ ;  /* 0x000000180c24723c */ /* 0x000fe200000418ff */
[----:B------:R-:W-:-:S06]  /*5f10*/  F2FP.BF16.PACK_AB R10, R201, R241 ;  /* 0x000000f1c90a723e */ /* 0x000fcc00000010ff */
[----:B-1----:R-:W-:Y:S01]  /*5f20*/  IMAD.MOV.U32 R25, RZ, RZ, R8 ;  /* 0x000000ffff197224 */ /* 0x002fe200078e0008 */
[C---:B------:R-:W-:Y:S01]  /*5f30*/  HMMA.16816.F32.BF16 R88, R12.reuse, R32, RZ ;  /* 0x000000200c58723c */ /* 0x040fe200000418ff */
[----:B------:R-:W-:Y:S02]  /*5f40*/  MOV R24, R9 ;  /* 0x0000000900187202 */ /* 0x000fe40000000f00 */
[----:B------:R-:W-:Y:S01]  /*5f50*/  F2FP.BF16.PACK_AB R8, R49, R231 ;  /* 0x000000e73108723e */ /* 0x000fe200000010ff */
[----:B--2---:R-:W-:Y:S01]  /*5f60*/  FFMA.FTZ R3, R73, c[0x0][0x23c], -R0 ;  /* 0x00008f0049037a23 */ /* 0x004fe20000010800 */
[----:B----4-:R-:W-:Y:S01]  /*5f70*/  F2FP.BF16.PACK_AB R6, R93, R25 ;  /* 0x000000195d06723e */ /* 0x010fe200000010ff */
[----:B------:R-:W1:Y:S01]  /*5f80*/  LDSM.16.MT88.4 R72, [R216+0xc800] ;  /* 0x00c80000d848783b */ /* 0x000e620000004200 */
[----:B------:R-:W-:Y:S01]  /*5f90*/  IMAD.MOV.U32 R33, RZ, RZ, R11 ;  /* 0x000000ffff217224 */ /* 0x000fe200078e000b */
[----:B------:R2:W-:Y:S01]  /*5fa0*/  MUFU.EX2 R48, R3 ;  /* 0x0000000300307308 */ /* 0x0005e20000000800 */
[----:B------:R-:W-:Y:S01]  /*5fb0*/  F2FP.BF16.PACK_AB R9, R221, R24 ;  /* 0x00000018dd09723e */ /* 0x000fe200000010ff */
[----:B------:R-:W-:Y:S01]  /*5fc0*/  HMMA.16816.F32.BF16 R112, R12, R60, RZ ;  /* 0x0000003c0c70723c */ /* 0x000fe200000418ff */
[----:B------:R-:W-:-:S02]  /*5fd0*/  F2FP.BF16.PACK_AB R11, R202, R242 ;  /* 0x000000f2ca0b723e */ /* 0x000fc400000010ff */
[----:B------:R-:W-:-:S05]  /*5fe0*/  F2FP.BF16.PACK_AB R4, R218, R33 ;  /* 0x00000021da04723e */ /* 0x000fca00000010ff */
[----:B------:R-:W-:Y:S01]  /*5ff0*/  HMMA.16816.F32.BF16 R164, R8, R40, R52 ;  /* 0x0000002808a4723c */ /* 0x000fe20000041834 */
[----:B------:R-:W4:Y:S01]  /*6000*/  LDSM.16.MT88.4 R52, [R214+0xe800] ;  /* 0x00e80000d634783b */ /* 0x000f220000004200 */
[----:B--2---:R-:W-:-:S06]  /*6010*/  FFMA.FTZ R3, R79, c[0x0][0x23c], -R0 ;  /* 0x00008f004f037a23 */ /* 0x004fcc0000010800 */
[----:B---3--:R-:W-:Y:S01]  /*6020*/  HMMA.16816.F32.BF16 R168, R8, R44, R68 ;  /* 0x0000002c08a8723c */ /* 0x008fe20000041844 */
[----:B------:R-:W-:Y:S01]  /*6030*/  LDSM.16.MT88.4 R68, [R216+0xe800] ;  /* 0x00e80000d844783b */ /* 0x000fe20000004200 */
[----:B------:R2:W3:Y:S06]  /*6040*/  MUFU.EX2 R217, R3 ;  /* 0x0000000300d97308 */ /* 0x0004ec0000000800 */
[C---:B------:R-:W-:Y:S07]  /*6050*/  HMMA.16816.F32.BF16 R120, R12.reuse, R56, RZ ;  /* 0x000000380c78723c */ /* 0x040fee00000418ff */
[----:B------:R-:W-:Y:S01]  /*6060*/  MOV R56, R93 ;  /* 0x0000005d00387202 */ /* 0x000fe20000000f00 */
[----:B------:R-:W-:Y:S01]  /*6070*/  HMMA.16816.F32.BF16 R104, R12, R80, RZ ;  /* 0x000000500c68723c */ /* 0x000fe200000418ff */
[----:B--2---:R-:W-:Y:S01]  /*6080*/  FFMA.FTZ R3, R77, c[0x0][0x23c], -R0 ;  /* 0x00008f004d037a23 */ /* 0x004fe20000010800 */
[----:B---3--:R-:W-:-:S03]  /*6090*/  F2FP.BF16.PACK_AB R5, R217, R48 ;  /* 0x00000030d905723e */ /* 0x008fc600000010ff */
[----:B------:R2:W-:Y:S02]  /*60a0*/  MUFU.EX2 R94, R3 ;  /* 0x00000003005e7308 */ /* 0x0005e40000000800 */
[----:B------:R-:W-:Y:S01]  /*60b0*/  IMAD.MOV.U32 R81, RZ, RZ, R25 ;  /* 0x000000ffff517224 */ /* 0x000fe200078e0019 */
[C---:B-1----:R-:W-:Y:S01]  /*60c0*/  HMMA.16816.F32.BF16 R196, R8.reuse, R72, R28 ;  /* 0x0000004808c4723c */ /* 0x042fe2000004181c */
[----:B------:R-:W-:Y:S07]  /*60d0*/  LDSM.16.MT88.4 R28, [R213+0xe800] ;  /* 0x00e80000d51c783b */ /* 0x000fee0000004200 */
[----:B----4-:R-:W-:Y:S01]  /*60e0*/  HMMA.16816.F32.BF16 R248, R8, R52, R108 ;  /* 0x0000003408f8723c */ /* 0x010fe2000004186c */
[----:B--2---:R-:W-:-:S02]  /*60f0*/  FFMA.FTZ R3, R76, c[0x0][0x23c], -R0 ;  /* 0x00008f004c037a23 */ /* 0x004fc40000010800 */
[----:B------:R-:W1:Y:S02]  /*6100*/  LDSM.16.MT88.4 R76, [R216+0xe000] ;  /* 0x00e00000d84c783b */ /* 0x000e640000004200 */
[----:B------:R-:W2:Y:S02]  /*6110*/  MUFU.EX2 R252, R3 ;  /* 0x0000000300fc7308 */ /* 0x000ea40000000800 */
[----:B--2---:R-:W-:-:S07]  /*6120*/  F2FP.BF16.PACK_AB R7, R252, R94 ;  /* 0x0000005efc07723e */ /* 0x004fce00000010ff */
[C---:B------:R-:W-:Y:S01]  /*6130*/  HMMA.16816.F32.BF16 R172, R4.reuse, R44, R64 ;  /* 0x0000002c04ac723c */ /* 0x040fe20000041840 */
[----:B------:R-:W2:Y:S06]  /*6140*/  LDSM.16.MT88.4 R64, [R215+0xe800] ;  /* 0x00e80000d740783b */ /* 0x000eac0000004200 */
[----:B------:R-:W-:Y:S01]  /*6150*/  MOV R45, R95 ;  /* 0x0000005f002d7202 */ /* 0x000fe20000000f00 */
[----:B------:R-:W-:Y:S01]  /*6160*/  HMMA.16816.F32.BF16 R184, R4, R72, R88 ;  /* 0x0000004804b8723c */ /* 0x000fe20000041858 */
[----:B------:R-:W-:-:S06]  /*6170*/  IMAD.MOV.U32 R44, RZ, RZ, R92 ;  /* 0x000000ffff2c7224 */ /* 0x000fcc00078e005c */
[----:B------:R-:W-:Y:S01]  /*6180*/  MOV R72, R202 ;  /* 0x000000ca00487202 */ /* 0x000fe20000000f00 */
[----:B------:R-:W-:Y:S01]  /*6190*/  HMMA.16816.F32.BF16 R88, R12, R84, RZ ;  /* 0x000000540c58723c */ /* 0x000fe200000418ff */
[----:B------:R-:W-:-:S07]  /*61a0*/  IMAD.MOV.U32 R73, RZ, RZ, R201 ;  /* 0x000000ffff497224 */ /* 0x000fce00078e00c9 */
[-C--:B-1----:R-:W-:Y:S08]  /*61b0*/  HMMA.16816.F32.BF16 R100, R16, R76.reuse, RZ ;  /* 0x0000004c1064723c */ /* 0x082ff000000418ff */
[----:B------:R-:W-:Y:S08]  /*61c0*/  HMMA.16816.F32.BF16 R96, R12, R76, RZ ;  /* 0x0000004c0c60723c */ /* 0x000ff000000418ff */
[C---:B------:R-:W-:Y:S01]  /*61d0*/  HMMA.16816.F32.BF16 R176, R4.reuse, R40, R36 ;  /* 0x0000002804b0723c */ /* 0x040fe20000041824 */
[----:B------:R-:W1:Y:S06]  /*61e0*/  LDSM.16.MT88.4 R36, [R215+0xc800] ;  /* 0x00c80000d724783b */ /* 0x000e6c0000004200 */
[----:B------:R-:W-:Y:S01]  /*61f0*/  IMAD.MOV.U32 R41, RZ, RZ, R94 ;  /* 0x000000ffff297224 */ /* 0x000fe200078e005e */
[----:B--2---:R-:W-:Y:S03]  /*6200*/  HMMA.16816.F32.BF16 R88, R4, R64, R88 ;  /* 0x000000400458723c */ /* 0x004fe60000041858 */
[----:B------:R-:W-:-:S05]  /*6210*/  IMAD.MOV.U32 R80, RZ, RZ, R41 ;  /* 0x000000ffff507224 */ /* 0x000fca00078e0029 */
[----:B------:R-:W-:Y:S08]  /*6220*/  HMMA.16816.F32.BF16 R92, R16, R84, RZ ;  /* 0x00000054105c723c */ /* 0x000ff000000418ff */
[-C--:B------:R-:W-:Y:S08]  /*6230*/  HMMA.16816.F32.BF16 R100, R8, R68.reuse, R100 ;  /* 0x000000440864723c */ /* 0x080ff00000041864 */
[----:B------:R-:W-:Y:S01]  /*6240*/  MOV R77, R88 ;  /* 0x00000058004d7202 */ /* 0x000fe20000000f00 */
[----:B------:R-:W-:Y:S01]  /*6250*/  IMAD.MOV.U32 R76, RZ, RZ, R89 ;  /* 0x000000ffff4c7224 */ /* 0x000fe200078e0059 */
[----:B------:R-:W-:Y:S01]  /*6260*/  MOV R61, R90 ;  /* 0x0000005a003d7202 */ /* 0x000fe20000000f00 */
[----:B------:R-:W-:Y:S01]  /*6270*/  IMAD.MOV.U32 R60, RZ, RZ, R91 ;  /* 0x000000ffff3c7224 */ /* 0x000fe200078e005b */
[----:B------:R-:W-:Y:S08]  /*6280*/  HMMA.16816.F32.BF16 R96, R4, R68, R96 ;  /* 0x000000440460723c */ /* 0x000ff00000041860 */
[----:B------:R-:W-:Y:S04]  /*6290*/  HMMA.16816.F32.BF16 R88, R12, R62, RZ ;  /* 0x0000003e0c58723c */ /* 0x000fe800000418ff */
[----:B------:R-:W-:Y:S01]  /*62a0*/  MOV R40, R102 ;  /* 0x0000006600287202 */ /* 0x000fe20000000f00 */
[----:B------:R-:W-:Y:S01]  /*62b0*/  IMAD.MOV.U32 R32, RZ, RZ, R103 ;  /* 0x000000ffff207224 */ /* 0x000fe200078e0067 */
[----:B------:R-:W-:-:S02]  /*62c0*/  MOV R57, R100 ;  /* 0x0000006400397202 */ /* 0x000fc40000000f00 */
[C---:B------:R-:W-:Y:S08]  /*62d0*/  HMMA.16816.F32.BF16 R92, R8.reuse, R64, R92 ;  /* 0x00000040085c723c */ /* 0x040ff0000004185c */
[----:B-1----:R-:W-:Y:S01]  /*62e0*/  HMMA.16816.F32.BF16 R192, R8, R36, R124 ;  /* 0x0000002408c0723c */ /* 0x002fe2000004187c */
[----:B------:R-:W-:Y:S01]  /*62f0*/  IMAD.MOV.U32 R3, RZ, RZ, R97 ;  /* 0x000000ffff037224 */ /* 0x000fe200078e0061 */
[----:B------:R-:W-:Y:S01]  /*6300*/  MOV R2, R98 ;  /* 0x0000006200027202 */ /* 0x000fe20000000f00 */
[----:B------:R-:W-:-:S05]  /*6310*/  IMAD.MOV.U32 R203, RZ, RZ, R99 ;  /* 0x000000ffffcb7224 */ /* 0x000fca00078e0063 */
[----:B------:R-:W-:Y:S08]  /*6320*/  HMMA.16816.F32.BF16 R108, R4, R30, R88 ;  /* 0x0000001e046c723c */ /* 0x000ff00000041858 */
[----:B------:R-:W-:Y:S01]  /*6330*/  HMMA.16816.F32.BF16 R88, R12, R82, RZ ;  /* 0x000000520c58723c */ /* 0x000fe200000418ff */
[----:B------:R-:W-:Y:S01]  /*6340*/  MOV R202, R92 ;  /* 0x0000005c00ca7202 */ /* 0x000fe20000000f00 */
[----:B------:R-:W-:Y:S01]  /*6350*/  IMAD.MOV.U32 R201, RZ, RZ, R93 ;  /* 0x000000ffffc97224 */ /* 0x000fe200078e005d */
[----:B------:R-:W-:Y:S01]  /*6360*/  MOV R85, R94 ;  /* 0x0000005e00557202 */ /* 0x000fe20000000f00 */
[----:B------:R-:W-:-:S04]  /*6370*/  IMAD.MOV.U32 R84, RZ, RZ, R95 ;  /* 0x000000ffff547224 */ /* 0x000fc800078e005f */
[C---:B------:R-:W-:Y:S07]  /*6380*/  HMMA.16816.F32.BF16 R120, R4.reuse, R36, R120 ;  /* 0x000000240478723c */ /* 0x040fee0000041878 */
[----:B------:R-:W-:Y:S01]  /*6390*/  IMAD.MOV.U32 R36, RZ, RZ, R101 ;  /* 0x000000ffff247224 */ /* 0x000fe200078e0065 */
[----:B------:R-:W-:Y:S01]  /*63a0*/  HMMA.16816.F32.BF16 R208, R4, R28, R112 ;  /* 0x0000001c04d0723c */ /* 0x000fe20000041870 */
[----:B------:R-:W-:-:S07]  /*63b0*/  MOV R37, R24 ;  /* 0x0000001800257202 */ /* 0x000fce0000000f00 */
[----:B------:R-:W-:Y:S07]  /*63c0*/  HMMA.16816.F32.BF16 R204, R8, R28, R116 ;  /* 0x0000001c08cc723c */ /* 0x000fee0000041874 */
[----:B------:R-:W-:Y:S01]  /*63d0*/  MOV R28, R96 ;  /* 0x00000060001c7202 */ /* 0x000fe20000000f00 */
[----:B------:R-:W-:Y:S01]  /*63e0*/  HMMA.16816.F32.BF16 R112, R4, R54, R88 ;  /* 0x000000360470723c */ /* 0x000fe20000041858 */
[----:B------:R-:W-:-:S07]  /*63f0*/  MOV R29, R56 ;  /* 0x00000038001d7202 */ /* 0x000fce0000000f00 */
[----:B------:R-:W-:Y:S08]  /*6400*/  HMMA.16816.F32.BF16 R244, R4, R52, R104 ;  /* 0x0000003404f4723c */ /* 0x000ff00000041868 */
[C---:B------:R-:W-:Y:S08]  /*6410*/  HMMA.16816.F32.BF16 R100, R12.reuse, R26, RZ ;  /* 0x0000001a0c64723c */ /* 0x040ff000000418ff */
[C---:B------:R-:W-:Y:S08]  /*6420*/  HMMA.16816.F32.BF16 R88, R12.reuse, R78, RZ ;  /* 0x0000004e0c58723c */ /* 0x040ff000000418ff */
[C---:B------:R-:W-:Y:S08]  /*6430*/  HMMA.16816.F32.BF16 R104, R12.reuse, R50, RZ ;  /* 0x000000320c68723c */ /* 0x040ff000000418ff */
[C---:B------:R-:W-:Y:S08]  /*6440*/  HMMA.16816.F32.BF16 R96, R12.reuse, R34, RZ ;  /* 0x000000220c60723c */ /* 0x040ff000000418ff */
[----:B------:R-:W-:Y:S08]  /*6450*/  HMMA.16816.F32.BF16 R92, R12, R58, RZ ;  /* 0x0000003a0c5c723c */ /* 0x000ff000000418ff */
[----:B------:R-:W-:Y:S08]  /*6460*/  HMMA.16816.F32.BF16 R24, R16, R26, RZ ;  /* 0x0000001a1018723c */ /* 0x000ff000000418ff */
[----:B------:R-:W-:Y:S08]  /*6470*/  HMMA.16816.F32.BF16 R12, R12, R86, RZ ;  /* 0x000000560c0c723c */ /* 0x000ff000000418ff */
[----:B------:R-:W-:Y:S08]  /*6480*/  HMMA.16816.F32.BF16 R116, R4, R70, R88 ;  /* 0x000000460474723c */ /* 0x000ff00000041858 */
[----:B------:R-:W-:Y:S07]  /*6490*/  HMMA.16816.F32.BF16 R88, R8, R42, R24 ;  /* 0x0000002a0858723c */ /* 0x000fee0000041818 */
[----:B------:R-:W-:Y:S01]  /*64a0*/  MOV R25, R32 ;  /* 0x0000002000197202 */ /* 0x000fe20000000f00 */
[----:B------:R-:W-:Y:S01]  /*64b0*/  HMMA.16816.F32.BF16 R124, R4, R66, R12 ;  /* 0x00000042047c723c */ /* 0x000fe2000004180c */
[----:B------:R-:W-:Y:S01]  /*64c0*/  IMAD.MOV.U32 R24, RZ, RZ, R33 ;  /* 0x000000ffff187224 */ /* 0x000fe200078e0021 */
[----:B------:R-:W-:Y:S01]  /*64d0*/  MOV R27, R44 ;  /* 0x0000002c001b7202 */ /* 0x000fe20000000f00 */
[----:B------:R-:W-:-:S04]  /*64e0*/  IMAD.MOV.U32 R26, RZ, RZ, R40 ;  /* 0x000000ffff1a7224 */ /* 0x000fc800078e0028 */
[----:B------:R-:W-:Y:S01]  /*64f0*/  MOV R13, R48 ;  /* 0x00000030000d7202 */ /* 0x000fe20000000f00 */
[----:B------:R-:W-:Y:S01]  /*6500*/  IMAD.MOV.U32 R12, RZ, RZ, R49 ;  /* 0x000000ffff0c7224 */ /* 0x000fe200078e0031 */
[----:B------:R-:W-:Y:S01]  /*6510*/  HMMA.16816.F32.BF16 R32, R16, R34, RZ ;  /* 0x000000221020723c */ /* 0x000fe200000418ff */
[----:B------:R-:W-:Y:S01]  /*6520*/  IMAD.MOV.U32 R15, RZ, RZ, R72 ;  /* 0x000000ffff0f7224 */ /* 0x000fe200078e0048 */
[----:B------:R-:W-:-:S06]  /*6530*/  MOV R14, R73 ;  /* 0x00000049000e7202 */ /* 0x000fcc0000000f00 */
[C---:B------:R-:W-:Y:S08]  /*6540*/  HMMA.16816.F32.BF16 R104, R4.reuse, R46, R104 ;  /* 0x0000002e0468723c */ /* 0x040ff00000041868 */
[C---:B------:R-:W-:Y:S08]  /*6550*/  HMMA.16816.F32.BF16 R100, R4.reuse, R42, R100 ;  /* 0x0000002a0464723c */ /* 0x040ff00000041864 */
[C---:B------:R-:W-:Y:S08]  /*6560*/  HMMA.16816.F32.BF16 R96, R4.reuse, R74, R96 ;  /* 0x0000004a0460723c */ /* 0x040ff00000041860 */
[----:B------:R-:W-:Y:S08]  /*6570*/  HMMA.16816.F32.BF16 R92, R4, R38, R92 ;  /* 0x00000026045c723c */ /* 0x000ff0000004185c */
[C---:B------:R-:W-:Y:S08]  /*6580*/  HMMA.16816.F32.BF16 R48, R16.reuse, R50, RZ ;  /* 0x000000321030723c */ /* 0x040ff000000418ff */
[----:B------:R-:W-:Y:S07]  /*6590*/  HMMA.16816.F32.BF16 R4, R16, R58, RZ ;  /* 0x0000003a1004723c */ /* 0x000fee00000418ff */
[----:B------:R-:W-:Y:S01]  /*65a0*/  IMAD.MOV.U32 R58, RZ, RZ, R3 ;  /* 0x000000ffff3a7224 */ /* 0x000fe200078e0003 */
[----:B------:R-:W-:Y:S01]  /*65b0*/  HMMA.16816.F32.BF16 R72, R8, R74, R32 ;  /* 0x0000004a0848723c */ /* 0x000fe20000041820 */
[----:B------:R-:W-:-:S06]  /*65c0*/  IMAD.MOV.U32 R59, RZ, RZ, R243 ;  /* 0x000000ffff3b7224 */ /* 0x000fcc00078e00f3 */
[----:B------:R-:W-:Y:S01]  /*65d0*/  MOV R35, R45 ;  /* 0x0000002d00237202 */ /* 0x000fe20000000f00 */
[----:B------:R-:W-:Y:S01]  /*65e0*/  HMMA.16816.F32.BF16 R48, R8, R46, R48 ;  /* 0x0000002e0830723c */ /* 0x000fe20000041830 */
[----:B------:R-:W-:Y:S01]  /*65f0*/  MOV R33, R2 ;  /* 0x0000000200217202 */ /* 0x000fe20000000f00 */
[--C-:B------:R-:W-:Y:S01]  /*6600*/  FFMA.FTZ R2, R161, c[0x0][0x23c], -R22.reuse ;  /* 0x00008f00a1027a23 */ /* 0x100fe20000010816 */
[----:B------:R-:W-:Y:S01]  /*6610*/  MOV R34, R28 ;  /* 0x0000001c00227202 */ /* 0x000fe20000000f00 */
[----:B------:R-:W-:-:S04]  /*6620*/  FFMA.FTZ R32, R142, c[0x0][0x23c], -R22 ;  /* 0x00008f008e207a23 */ /* 0x000fc80000010816 */
[----:B------:R-:W-:Y:S07]  /*6630*/  HMMA.16816.F32.BF16 R44, R8, R38, R4 ;  /* 0x00000026082c723c */ /* 0x000fee0000041804 */
[----:B------:R-:W-:Y:S01]  /*6640*/  IMAD.MOV.U32 R39, RZ, RZ, R241 ;  /* 0x000000ffff277224 */ /* 0x000fe200078e00f1 */
[----:B------:R-:W-:Y:S01]  /*6650*/  HMMA.16816.F32.BF16 R4, R16, R62, RZ ;  /* 0x0000003e1004723c */ /* 0x000fe200000418ff */
[----:B------:R-:W-:-:S06]  /*6660*/  MOV R38, R242 ;  /* 0x000000f200267202 */ /* 0x000fcc0000000f00 */
[----:B------:R-:W-:Y:S02]  /*6670*/  IMAD.MOV.U32 R62, RZ, RZ, R35 ;  /* 0x000000ffff3e7224 */ /* 0x000fe400078e0023 */
[----:B------:R-:W-:Y:S02]  /*6680*/  IMAD.MOV.U32 R35, RZ, RZ, R25 ;  /* 0x000000ffff237224 */ /* 0x000fe400078e0019 */
[----:B------:R-:W-:Y:S11]  /*6690*/  FFMA.FTZ R25, R130, c[0x0][0x23c], -R21 ;  /* 0x00008f0082197a23 */ /* 0x000ff60000010815 */
[----:B------:R-:W-:Y:S02]  /*66a0*/  @!UPT UIADD3 URZ, URZ, URZ, URZ ;  /* 0x0000003f3f3ff290 */ /* 0x000fe4000fffe03f */
[----:B------:R-:W-:Y:S07]  /*66b0*/  HMMA.16816.F32.BF16 R40, R8, R30, R4 ;  /* 0x0000001e0828723c */ /* 0x000fee0000041804 */
[--C-:B------:R-:W-:Y:S01]  /*66c0*/  FFMA.FTZ R31, R139, c[0x0][0x23c], -R22.reuse ;  /* 0x00008f008b1f7a23 */ /* 0x100fe20000010816 */
[----:B------:R-:W-:Y:S01]  /*66d0*/  HMMA.16816.F32.BF16 R4, R16, R82, RZ ;  /* 0x000000521004723c */ /* 0x000fe200000418ff */
[----:B------:R-:W-:-:S06]  /*66e0*/  FFMA.FTZ R30, R129, c[0x0][0x23c], -R22 ;  /* 0x00008f00811e7a23 */ /* 0x000fcc0000010816 */
[----:B------:R-:W-:Y:S01]  /*66f0*/  MOV R83, R14 ;  /* 0x0000000e00537202 */ /* 0x000fe20000000f00 */
[----:B------:R-:W-:Y:S11]  /*6700*/  IMAD.MOV.U32 R82, RZ, RZ, R15 ;  /* 0x000000ffff527224 */ /* 0x000ff600078e000f */
[----:B------:R-:W-:Y:S05]  /*6710*/  @!UPT UIADD3 URZ, URZ, URZ, URZ ;  /* 0x0000003f3f3ff290 */ /* 0x000fea000fffe03f */
[----:B------:R-:W-:Y:S08]  /*6720*/  HMMA.16816.F32.BF16 R52, R8, R54, R4 ;  /* 0x000000360834723c */ /* 0x000ff00000041804 */
[C---:B------:R-:W-:Y:S07]  /*6730*/  HMMA.16816.F32.BF16 R4, R16.reuse, R78, RZ ;  /* 0x0000004e1004723c */ /* 0x040fee00000418ff */
[----:B------:R-:W-:Y:S01]  /*6740*/  IMAD.MOV.U32 R78, RZ, RZ, R252 ;  /* 0x000000ffff4e7224 */ /* 0x000fe200078e00fc */
[----:B------:R-:W-:Y:S01]  /*6750*/  HMMA.16816.F32.BF16 R16, R16, R86, RZ ;  /* 0x000000561010723c */ /* 0x000fe200000418ff */
[----:B------:R-:W-:Y:S01]  /*6760*/  MOV R79, R24 ;  /* 0x00000018004f7202 */ /* 0x000fe20000000f00 */
[----:B------:R-:W-:-:S05]  /*6770*/  FFMA.FTZ R24, R128, c[0x0][0x23c], -R21 ;  /* 0x00008f0080187a23 */ /* 0x000fca0000010815 */
[----:B------:R-:W-:Y:S01]  /*6780*/  IMAD.MOV.U32 R86, RZ, RZ, R13 ;  /* 0x000000ffff567224 */ /* 0x000fe200078e000d */
[----:B------:R-:W-:Y:S01]  /*6790*/  MOV R87, R29 ;  /* 0x0000001d00577202 */ /* 0x000fe20000000f00 */
[----:B------:R-:W-:Y:S02]  /*67a0*/  FFMA.FTZ R29, R23, c[0x0][0x23c], -R22 ;  /* 0x00008f00171d7a23 */ /* 0x000fe40000010816 */
[----:B------:R-:W-:-:S05]  /*67b0*/  FFMA.FTZ R23, R147, c[0x0][0x23c], -R20 ;  /* 0x00008f0093177a23 */ /* 0x000fca0000010814 */
[C---:B------:R-:W-:Y:S01]  /*67c0*/  HMMA.16816.F32.BF16 R68, R8.reuse, R70, R4 ;  /* 0x000000460844723c */ /* 0x040fe20000041804 */
[----:B------:R1:W-:Y:S06]  /*67d0*/  MUFU.EX2 R5, R2 ;  /* 0x0000000200057308 */ /* 0x0003ec0000000800 */
[----:B------:R-:W-:Y:S01]  /*67e0*/  MOV R7, R12 ;  /* 0x0000000c00077202 */ /* 0x000fe20000000f00 */
[----:B------:R-:W-:Y:S01]  /*67f0*/  HMMA.16816.F32.BF16 R64, R8, R66, R16 ;  /* 0x000000420840723c */ /* 0x000fe20000041810 */
[----:B------:R-:W2:Y:S01]  /*6800*/  LDSM.16.MT88.4 R12, [R213+0xd000] ;  /* 0x00d00000d50c783b */ /* 0x000ea20000004200 */
[----:B------:R-:W-:-:S02]  /*6810*/  IMAD.MOV.U32 R6, RZ, RZ, R27 ;  /* 0x000000ffff067224 */ /* 0x000fc400078e001b */
[----:B------:R-:W-:Y:S02]  /*6820*/  FFMA.FTZ R27, R145, c[0x0][0x23c], -R21 ;  /* 0x00008f00911b7a23 */ /* 0x000fe40000010815 */
[----:B------:R-:W-:Y:S02]  /*6830*/  IMAD.MOV.U32 R4, RZ, RZ, R6 ;  /* 0x000000ffff047224 */ /* 0x000fe400078e0006 */
[----:B------:R-:W-:Y:S02]  /*6840*/  IMAD.MOV.U32 R6, RZ, RZ, R86 ;  /* 0x000000ffff067224 */ /* 0x000fe400078e0056 */
[----:B-1----:R-:W-:Y:S02]  /*6850*/  FFMA.FTZ R2, R156, c[0x0][0x23c], -R22 ;  /* 0x00008f009c027a23 */ /* 0x002fe40000010816 */
[----:B------:R-:W-:Y:S02]  /*6860*/  IMAD.MOV.U32 R86, RZ, RZ, R78 ;  /* 0x000000ffff567224 */ /* 0x000fe400078e004e */
[----:B------:R1:W3:Y:S01]  /*6870*/  MUFU.EX2 R63, R2 ;  /* 0x00000002003f7308 */ /* 0x0002e20000000800 */
[----:B------:R-:W-:-:S02]  /*6880*/  IMAD.MOV.U32 R78, RZ, RZ, R62 ;  /* 0x000000ffff4e7224 */ /* 0x000fc400078e003e */
[----:B------:R-:W-:Y:S02]  /*6890*/  IMAD.MOV.U32 R62, RZ, RZ, R38 ;  /* 0x000000ffff3e7224 */ /* 0x000fe400078e0026 */
[----:B------:R-:W-:Y:S02]  /*68a0*/  IMAD.MOV.U32 R38, RZ, RZ, R58 ;  /* 0x000000ffff267224 */ /* 0x000fe400078e003a */
[----:B------:R-:W-:Y:S02]  /*68b0*/  IMAD.MOV.U32 R58, RZ, RZ, R34 ;  /* 0x000000ffff3a7224 */ /* 0x000fe400078e0022 */
[----:B------:R-:W-:Y:S02]  /*68c0*/  FFMA.FTZ R34, R140, c[0x0][0x23c], -R0 ;  /* 0x00008f008c227a23 */ /* 0x000fe40000010800 */
[----:B------:R-:W-:Y:S01]  /*68d0*/  IMAD.MOV.U32 R129, RZ, RZ, R78 ;  /* 0x000000ffff817224 */ /* 0x000fe200078e004e */
[----:B------:R-:W-:Y:S01]  /*68e0*/  MOV R78, R57 ;  /* 0x00000039004e7202 */ /* 0x000fe20000000f00 */
[----:B------:R-:W-:-:S02]  /*68f0*/  IMAD.MOV.U32 R16, RZ, RZ, R62 ;  /* 0x000000ffff107224 */ /* 0x000fc400078e003e */
[----:B------:R-:W-:Y:S02]  /*6900*/  IMAD.MOV.U32 R62, RZ, RZ, R38 ;  /* 0x000000ffff3e7224 */ /* 0x000fe400078e0026 */
[----:B-1----:R-:W-:Y:S02]  /*6910*/  FFMA.FTZ R2, R150, c[0x0][0x23c], -R22 ;  /* 0x00008f0096027a23 */ /* 0x002fe40000010816 */
[----:B---3--:R-:W-:Y:S01]  /*6920*/  IMAD.MOV.U32 R142, RZ, RZ, R63 ;  /* 0x000000ffff8e7224 */ /* 0x008fe200078e003f */
[----:B------:R-:W-:Y:S01]  /*6930*/  MOV R63, R59 ;  /* 0x0000003b003f7202 */ /* 0x000fe20000000f00 */
[----:B------:R1:W-:Y:S01]  /*6940*/  MUFU.EX2 R3, R2 ;  /* 0x0000000200037308 */ /* 0x0003e20000000800 */
[----:B------:R-:W-:Y:S01]  /*6950*/  MOV R59, R26 ;  /* 0x0000001a003b7202 */ /* 0x000fe20000000f00 */
[----:B------:R-:W-:Y:S02]  /*6960*/  FFMA.FTZ R26, R138, c[0x0][0x23c], -R21 ;  /* 0x00008f008a1a7a23 */ /* 0x000fe40000010815 */
[----:B------:R-:W-:-:S02]  /*6970*/  IMAD.MOV.U32 R150, RZ, RZ, R4 ;  /* 0x000000ffff967224 */ /* 0x000fc400078e0004 */
[----:B------:R-:W-:Y:S02]  /*6980*/  FADD.FTZ R57, R182, R181 ;  /* 0x000000b5b6397221 */ /* 0x000fe40000010000 */
[----:B-1----:R-:W-:Y:S02]  /*6990*/  FFMA.FTZ R2, R148, c[0x0][0x23c], -R22 ;  /* 0x00008f0094027a23 */ /* 0x002fe40000010816 */
[----:B------:R-:W-:Y:S01]  /*69a0*/  FFMA.FTZ R22, R141, c[0x0][0x23c], -R20 ;  /* 0x00008f008d167a23 */ /* 0x000fe20000010814 */
[----:B------:R-:W-:Y:S01]  /*69b0*/  MOV R141, R5 ;  /* 0x00000005008d7202 */ /* 0x000fe20000000f00 */
[----:B------:R1:W-:Y:S01]  /*69c0*/  MUFU.EX2 R18, R2 ;  /* 0x0000000200127308 */ /* 0x0003e20000000800 */
[----:B------:R-:W-:Y:S01]  /*69d0*/  MOV R5, R7 ;  /* 0x0000000700057202 */ /* 0x000fe20000000f00 */
[----:B------:R-:W-:Y:S01]  /*69e0*/  IMAD.MOV.U32 R148, RZ, RZ, R6 ;  /* 0x000000ffff947224 */ /* 0x000fe200078e0006 */
[----:B------:R-:W-:Y:S02]  /*69f0*/  MOV R7, R87 ;  /* 0x0000005700077202 */ /* 0x000fe40000000f00 */
[----:B------:R-:W-:-:S02]  /*6a00*/  MOV R87, R79 ;  /* 0x0000004f00577202 */ /* 0x000fc40000000f00 */
[----:B------:R-:W-:Y:S02]  /*6a10*/  MOV R79, R63 ;  /* 0x0000003f004f7202 */ /* 0x000fe40000000f00 */
[----:B------:R-:W-:Y:S02]  /*6a20*/  MOV R63, R39 ;  /* 0x00000027003f7202 */ /* 0x000fe40000000f00 */
[----:B------:R-:W-:Y:S01]  /*6a30*/  MOV R39, R33 ;  /* 0x0000002100277202 */ /* 0x000fe20000000f00 */
[----:B------:R-:W-:Y:S01]  /*6a40*/  FFMA.FTZ R33, R144, c[0x0][0x23c], -R0 ;  /* 0x00008f0090217a23 */ /* 0x000fe20000010800 */
[----:B------:R-:W-:Y:S02]  /*6a50*/  MOV R156, R5 ;  /* 0x00000005009c7202 */ /* 0x000fe40000000f00 */
[----:B------:R-:W-:Y:S01]  /*6a60*/  F2FP.BF16.PACK_AB R8, R142, R141 ;  /* 0x0000008d8e08723e */ /* 0x000fe200000010ff */
[----:B-1----:R-:W-:Y:S01]  /*6a70*/  FFMA.FTZ R2, R162, c[0x0][0x23c], -R21 ;  /* 0x00008f00a2027a23 */ /* 0x002fe20000010815 */
[----:B------:R-:W-:Y:S01]  /*6a80*/  MOV R130, R79 ;  /* 0x0000004f00827202 */ /* 0x000fe20000000f00 */
[----:B------:R-:W-:-:S02]  /*6a90*/  IMAD.MOV.U32 R79, RZ, RZ, R58 ;  /* 0x000000ffff4f7224 */ /* 0x000fc400078e003a */
[----:B------:R1:W3:Y:S01]  /*6aa0*/  MUFU.EX2 R19, R2 ;  /* 0x0000000200137308 */ /* 0x0002e20000000800 */
[----:B------:R-:W-:Y:S02]  /*6ab0*/  FADD.FTZ R58, R180, R163 ;  /* 0x000000a3b43a7221 */ /* 0x000fe40000010000 */
[--C-:B-1----:R-:W-:Y:S01]  /*6ac0*/  FFMA.FTZ R2, R154, c[0x0][0x23c], -R21.reuse ;  /* 0x00008f009a027a23 */ /* 0x102fe20000010815 */
[----:B---3--:R-:W-:Y:S01]  /*6ad0*/  MOV R140, R19 ;  /* 0x00000013008c7202 */ /* 0x008fe20000000f00 */
[----:B------:R-:W-:Y:S01]  /*6ae0*/  IMAD.MOV.U32 R19, RZ, RZ, R36 ;  /* 0x000000ffff137224 */ /* 0x000fe200078e0024 */
[----:B------:R-:W-:Y:S02]  /*6af0*/  MOV R154, R63 ;  /* 0x0000003f009a7202 */ /* 0x000fe40000000f00 */
[----:B------:R1:W3:Y:S01]  /*6b00*/  MUFU.EX2 R241, R2 ;  /* 0x0000000200f17308 */ /* 0x0002e20000000800 */
[----:B------:R-:W-:Y:S01]  /*6b10*/  MOV R63, R39 ;  /* 0x00000027003f7202 */ /* 0x000fe20000000f00 */
[----:B-1----:R-:W-:Y:S01]  /*6b20*/  FFMA.FTZ R2, R153, c[0x0][0x23c], -R21 ;  /* 0x00008f0099027a23 */ /* 0x002fe20000010815 */
[----:B---3--:R-:W-:-:S05]  /*6b30*/  MOV R128, R241 ;  /* 0x000000f100807202 */ /* 0x008fca0000000f00 */
[----:B------:R1:W3:Y:S01]  /*6b40*/  MUFU.EX2 R28, R2 ;  /* 0x00000002001c7308 */ /* 0x0002e20000000800 */
[----:B------:R-:W-:Y:S01]  /*6b50*/  F2FP.BF16.PACK_AB R9, R128, R140 ;  /* 0x0000008c8009723e */ /* 0x000fe200000010ff */
[----:B-1----:R-:W-:Y:S01]  /*6b60*/  FFMA.FTZ R2, R143, c[0x0][0x23c], -R21 ;  /* 0x00008f008f027a23 */ /* 0x002fe20000010815 */
[----:B------:R-:W-:Y:S01]  /*6b70*/  MOV R143, R7 ;  /* 0x00000007008f7202 */ /* 0x000fe20000000f00 */
[----:B------:R-:W-:-:S04]  /*6b80*/  FFMA.FTZ R21, R136, c[0x0][0x23c], -R20 ;  /* 0x00008f0088157a23 */ /* 0x000fc80000010814 */
[----:B------:R1:W-:Y:S02]  /*6b90*/  MUFU.EX2 R17, R2 ;  /* 0x0000000200117308 */ /* 0x0003e40000000800 */
[----:B-1----:R-:W-:Y:S02]  /*6ba0*/  FFMA.FTZ R2, R159, c[0x0][0x23c], -R20 ;  /* 0x00008f009f027a23 */ /* 0x002fe40000010814 */
[----:B------:R-:W-:Y:S01]  /*6bb0*/  IMAD.MOV.U32 R159, RZ, RZ, R86 ;  /* 0x000000ffff9f7224 */ /* 0x000fe200078e0056 */
[----:B------:R-:W-:-:S03]  /*6bc0*/  MOV R86, R59 ;  /* 0x0000003b00567202 */ /* 0x000fc60000000f00 */
[----:B------:R1:W-:Y:S02]  /*6bd0*/  MUFU.EX2 R243, R2 ;  /* 0x0000000200f37308 */ /* 0x0003e40000000800 */
[----:B-1----:R-:W-:-:S06]  /*6be0*/  FFMA.FTZ R2, R155, c[0x0][0x23c], -R20 ;  /* 0x00008f009b027a23 */ /* 0x002fcc0000010814 */
[----:B------:R1:W-:Y:S02]  /*6bf0*/  MUFU.EX2 R242, R2 ;  /* 0x0000000200f27308 */ /* 0x0003e40000000800 */
[----:B-1----:R-:W-:Y:S01]  /*6c00*/  FFMA.FTZ R2, R151, c[0x0][0x23c], -R20 ;  /* 0x00008f0097027a23 */ /* 0x002fe20000010814 */
[----:B------:R-:W-:Y:S01]  /*6c10*/  MOV R151, R87 ;  /* 0x0000005700977202 */ /* 0x000fe20000000f00 */
[----:B------:R-:W-:-:S04]  /*6c20*/  IMAD.MOV.U32 R87, RZ, RZ, R35 ;  /* 0x000000ffff577224 */ /* 0x000fc800078e0023 */
[----:B------:R1:W4:Y:S01]  /*6c30*/  MUFU.EX2 R56, R2 ;  /* 0x0000000200387308 */ /* 0x0003220000000800 */
[----:B------:R-:W-:Y:S02]  /*6c40*/  FFMA.FTZ R35, R137, c[0x0][0x23c], -R0 ;  /* 0x00008f0089237a23 */ /* 0x000fe40000010800 */
[--C-:B-1----:R-:W-:Y:S02]  /*6c50*/  FFMA.FTZ R2, R146, c[0x0][0x23c], -R20.reuse ;  /* 0x00008f0092027a23 */ /* 0x102fe40000010814 */
[----:B------:R-:W-:Y:S01]  /*6c60*/  FFMA.FTZ R20, R131, c[0x0][0x23c], -R20 ;  /* 0x00008f0083147a23 */ /* 0x000fe20000010814 */
[----:B------:R-:W-:Y:S02]  /*6c70*/  MOV R131, R3 ;  /* 0x0000000300837202 */ /* 0x000fe40000000f00 */
[----:B------:R1:W1:Y:S01]  /*6c80*/  MUFU.EX2 R252, R2 ;  /* 0x0000000200fc7308 */ /* 0x0002620000000800 */
[----:B------:R-:W-:Y:S02]  /*6c90*/  FFMA.FTZ R3, R157, c[0x0][0x23c], -R0 ;  /* 0x00008f009d037a23 */ /* 0x000fe40000010800 */
[----:B---3--:R-:W-:Y:S01]  /*6ca0*/  IMAD.MOV.U32 R157, RZ, RZ, R28 ;  /* 0x000000ffff9d7224 */ /* 0x008fe200078e001c */
[----:B------:R-:W-:Y:S01]  /*6cb0*/  F2FP.BF16.PACK_AB R10, R18, R131 ;  /* 0x00000083120a723e */ /* 0x000fe200000010ff */
[--C-:B------:R-:W-:Y:S01]  /*6cc0*/  FFMA.FTZ R28, R149, c[0x0][0x23c], -R0.reuse ;  /* 0x00008f00951c7a23 */ /* 0x100fe20000010800 */
[----:B----4-:R-:W-:Y:S01]  /*6cd0*/  MOV R149, R56 ;  /* 0x0000003800957202 */ /* 0x010fe20000000f00 */
[----:B------:R-:W-:Y:S01]  /*6ce0*/  IMAD.MOV.U32 R56, RZ, RZ, R231 ;  /* 0x000000ffff387224 */ /* 0x000fe200078e00e7 */
[----:B------:R-:W-:Y:S01]  /*6cf0*/  F2FP.BF16.PACK_AB R11, R17, R157 ;  /* 0x0000009d110b723e */ /* 0x000fe200000010ff */
[----:B------:R3:W-:Y:S06]  /*6d00*/  MUFU.EX2 R231, R3 ;  /* 0x0000000300e77308 */ /* 0x0007ec0000000800 */
[----:B--2---:R-:W-:Y:S01]  /*6d10*/  HMMA.16816.F32.BF16 R168, R8, R12, R168 ;  /* 0x0000000c08a8723c */ /* 0x004fe200000418a8 */
[----:B-1----:R-:W-:Y:S01]  /*6d20*/  FFMA.FTZ R2, R160, c[0x0][0x23c], -R0 ;  /* 0x00008f00a0027a23 */ /* 0x002fe20000010800 */
[----:B------:R-:W-:-:S03]  /*6d30*/  F2FP.BF16.PACK_AB R6, R252, R149 ;  /* 0x00000095fc06723e */ /* 0x000fc600000010ff */
[----:B------:R1:W-:Y:S01]  /*6d40*/  MUFU.EX2 R241, R2 ;  /* 0x0000000200f17308 */ /* 0x0003e20000000800 */
[----:B---3--:R-:W-:Y:S02]  /*6d50*/  FADD.FTZ R3, R200, R190 ;  /* 0x000000bec8037221 */ /* 0x008fe40000010000 */
[----:B-1----:R-:W-:Y:S02]  /*6d60*/  FFMA.FTZ R2, R158, c[0x0][0x23c], -R0 ;  /* 0x00008f009e027a23 */ /* 0x002fe40000010800 */
[----:B------:R-:W-:-:S03]  /*6d70*/  IMAD.MOV.U32 R158, RZ, RZ, R242 ;  /* 0x000000ffff9e7224 */ /* 0x000fc600078e00f2 */
[----:B------:R1:W2:Y:S02]  /*6d80*/  MUFU.EX2 R242, R2 ;  /* 0x0000000200f27308 */ /* 0x0002a40000000800 */
[----:B------:R-:W-:Y:S01]  /*6d90*/  F2FP.BF16.PACK_AB R4, R158, R243 ;  /* 0x000000f39e04723e */ /* 0x000fe200000010ff */
[----:B-1----:R-:W-:Y:S01]  /*6da0*/  FFMA.FTZ R2, R152, c[0x0][0x23c], -R0 ;  /* 0x00008f0098027a23 */ /* 0x002fe20000010800 */
[----:B--2---:R-:W-:Y:S01]  /*6db0*/  F2FP.BF16.PACK_AB R5, R242, R241 ;  /* 0x000000f1f205723e */ /* 0x004fe200000010ff */
[----:B------:R-:W-:-:S03]  /*6dc0*/  FADD.FTZ R0, R188, R183 ;  /* 0x000000b7bc007221 */ /* 0x000fc60000010000 */
[----:B------:R-:W1:Y:S02]  /*6dd0*/  MUFU.EX2 R59, R2 ;  /* 0x00000002003b7308 */ /* 0x000e640000000800 */
[----:B-1----:R-:W-:Y:S02]  /*6de0*/  F2FP.BF16.PACK_AB R7, R59, R231 ;  /* 0x000000e73b07723e */ /* 0x002fe400000010ff */
[----:B------:R-:W-:Y:S01]  /*6df0*/  MOV R2, R56 ;  /* 0x0000003800027202 */ /* 0x000fe20000000f00 */
[----:B------:R-:W-:Y:S02]  /*6e00*/  FADD.FTZ R56, R191, R3 ;  /* 0x00000003bf387221 */ /* 0x000fe40000010000 */
[----:B------:R-:W-:Y:S02]  /*6e10*/  FADD.FTZ R3, R189, R0 ;  /* 0x00000000bd037221 */ /* 0x000fe40000010000 */
[----:B------:R-:W-:Y:S01]  /*6e20*/  IMAD.MOV.U32 R0, RZ, RZ, R37 ;  /* 0x000000ffff007224 */ /* 0x000fe200078e0025 */
[C---:B------:R-:W-:Y:S08]  /*6e30*/  HMMA.16816.F32.BF16 R172, R4.reuse, R12, R172 ;  /* 0x0000000c04ac723c */ /* 0x040ff000000418ac */
[-C--:B------:R-:W-:Y:S07]  /*6e40*/  HMMA.16816.F32.BF16 R180, R4, R14.reuse, R104 ;  /* 0x0000000e04b4723c */ /* 0x080fee0000041868 */
[----:B------:R-:W-:Y:S01]  /*6e50*/  MOV R107, R203 ;  /* 0x000000cb006b7202 */ /* 0x000fe20000000f00 */
[----:B------:R-:W-:Y:S01]  /*6e60*/  HMMA.16816.F32.BF16 R36, R8, R14, R48 ;  /* 0x0000000e0824723c */ /* 0x000fe20000041830 */
[----:B------:R-:W1:Y:S01]  /*6e70*/  LDSM.16.MT88.4 R12, [R214+0xd000] ;  /* 0x00d00000d60c783b */ /* 0x000e620000004200 */
[----:B------:R-:W-:Y:S01]  /*6e80*/  MOV R104, R79 ;  /* 0x0000004f00687202 */ /* 0x000fe20000000f00 */
[----:B------:R-:W-:Y:S01]  /*6e90*/  IMAD.MOV.U32 R105, RZ, RZ, R62 ;  /* 0x000000ffff697224 */ /* 0x000fe200078e003e */
[----:B------:R-:W-:-:S04]  /*6ea0*/  MOV R106, R63 ;  /* 0x0000003f006a7202 */ /* 0x000fc80000000f00 */
[-C--:B-1----:R-:W-:Y:S07]  /*6eb0*/  HMMA.16816.F32.BF16 R160, R8, R12.reuse, R164 ;  /* 0x0000000c08a0723c */ /* 0x082fee00000418a4 */
[----:B------:R-:W-:Y:S01]  /*6ec0*/  MOV R167, R154 ;  /* 0x0000009a00a77202 */ /* 0x000fe20000000f00 */
[----:B------:R-:W-:Y:S01]  /*6ed0*/  HMMA.16816.F32.BF16 R176, R4, R12, R176 ;  /* 0x0000000c04b0723c */ /* 0x000fe200000418b0 */
[----:B------:R-:W-:Y:S01]  /*6ee0*/  IMAD.MOV.U32 R166, RZ, RZ, R16 ;  /* 0x000000ffffa67224 */ /* 0x000fe200078e0010 */
[----:B------:R-:W-:Y:S01]  /*6ef0*/  MOV R165, R17 ;  /* 0x0000001100a57202 */ /* 0x000fe20000000f00 */
[----:B------:R-:W-:-:S05]  /*6f00*/  IMAD.MOV.U32 R164, RZ, RZ, R18 ;  /* 0x000000ffffa47224 */ /* 0x000fca00078e0012 */
[-C--:B------:R-:W-:Y:S07]  /*6f10*/  HMMA.16816.F32.BF16 R188, R4, R14.reuse, R100 ;  /* 0x0000000e04bc723c */ /* 0x080fee0000041864 */
[----:B------:R-:W-:Y:S01]  /*6f20*/  MOV R100, R78 ;  /* 0x0000004e00647202 */ /* 0x000fe20000000f00 */
[----:B------:R-:W-:Y:S01]  /*6f30*/  HMMA.16816.F32.BF16 R48, R8, R14, R88 ;  /* 0x0000000e0830723c */ /* 0x000fe20000041858 */
[----:B------:R-:W1:Y:S01]  /*6f40*/  LDSM.16.MT88.4 R12, [R216+0xd000] ;  /* 0x00d00000d80c783b */ /* 0x000e620000004200 */
[----:B------:R-:W-:Y:S01]  /*6f50*/  MOV R102, R86 ;  /* 0x0000005600667202 */ /* 0x000fe20000000f00 */
[----:B------:R-:W-:Y:S01]  /*6f60*/  IMAD.MOV.U32 R103, RZ, RZ, R87 ;  /* 0x000000ffff677224 */ /* 0x000fe200078e0057 */
[----:B------:R-:W-:-:S02]  /*6f70*/  MOV R101, R19 ;  /* 0x0000001300657202 */ /* 0x000fc40000000f00 */
[----:B------:R-:W2:Y:S02]  /*6f80*/  LDSM.16.MT88.4 R16, [R216+0xf000] ;  /* 0x00f00000d810783b */ /* 0x000ea40000004200 */
        /* <DEDUP_REMOVED lines=9> */
[----:B--2---:R-:W-:Y:S08]  /*7020*/  HMMA.16816.F32.BF16 R104, R4, R16, R104 ;  /* 0x000000100468723c */ /* 0x004ff00000041868 */
[-C--:B-1----:R-:W-:Y:S08]  /*7030*/  HMMA.16816.F32.BF16 R144, R8, R12.reuse, R192 ;  /* 0x0000000c0890723c */ /* 0x082ff000000418c0 */
[C---:B------:R-:W-:Y:S07]  /*7040*/  HMMA.16816.F32.BF16 R192, R4.reuse, R12, R120 ;  /* 0x0000000c04c0723c */ /* 0x040fee0000041878 */
[----:B------:R-:W-:Y:S01]  /*7050*/  MOV R120, R77 ;  /* 0x0000004d00787202 */ /* 0x000fe20000000f00 */
[----:B------:R-:W-:Y:S01]  /*7060*/  HMMA.16816.F32.BF16 R200, R4, R14, R92 ;  /* 0x0000000e04c8723c */ /* 0x000fe2000004185c */
[----:B------:R-:W-:Y:S01]  /*7070*/  MOV R121, R76 ;  /* 0x0000004c00797202 */ /* 0x000fe20000000f00 */
[----:B------:R-:W-:Y:S01]  /*7080*/  IMAD.MOV.U32 R122, RZ, RZ, R61 ;  /* 0x000000ffff7a7224 */ /* 0x000fe200078e003d */
[----:B------:R-:W-:-:S05]  /*7090*/  MOV R123, R60 ;  /* 0x0000003c007b7202 */ /* 0x000fca0000000f00 */
[C---:B------:R-:W-:Y:S01]  /*70a0*/  HMMA.16816.F32.BF16 R136, R8.reuse, R14, R44 ;  /* 0x0000000e0888723c */ /* 0x040fe2000004182c */
[----:B------:R-:W1:Y:S07]  /*70b0*/  LDSM.16.MT88.4 R12, [R213+0xf000] ;  /* 0x00f00000d50c783b */ /* 0x000e6e0000004200 */
[-C--:B-1----:R-:W-:Y:S08]  /*70c0*/  HMMA.16816.F32.BF16 R204, R8, R12.reuse, R204 ;  /* 0x0000000c08cc723c */ /* 0x082ff000000418cc */
[C---:B------:R-:W-:Y:S07]  /*70d0*/  HMMA.16816.F32.BF16 R44, R4.reuse, R12, R208 ;  /* 0x0000000c042c723c */ /* 0x040fee00000418d0 */
[----:B------:R-:W-:Y:S01]  /*70e0*/  MOV R211, R0 ;  /* 0x0000000000d37202 */ /* 0x000fe20000000f00 */
[----:B------:R-:W-:Y:S01]  /*70f0*/  HMMA.16816.F32.BF16 R76, R4, R14, R108 ;  /* 0x0000000e044c723c */ /* 0x000fe2000004186c */
[----:B------:R-:W-:Y:S01]  /*7100*/  MOV R0, R150 ;  /* 0x0000009600007202 */ /* 0x000fe20000000f00 */
[----:B------:R-:W-:Y:S01]  /*7110*/  MUFU.EX2 R32, R32 ;  /* 0x0000002000207308 */ /* 0x000fe20000000800 */
[----:B------:R-:W-:Y:S01]  /*7120*/  MOV R210, R2 ;  /* 0x0000000200d27202 */ /* 0x000fe20000000f00 */
[----:B------:R-:W-:-:S04]  /*7130*/  IMAD.MOV.U32 R2, RZ, RZ, R130 ;  /* 0x000000ffff027224 */ /* 0x000fc800078e0082 */
[----:B------:R-:W-:Y:S01]  /*7140*/  HMMA.16816.F32.BF16 R60, R8, R14, R40 ;  /* 0x0000000e083c723c */ /* 0x000fe20000041828 */
[----:B------:R-:W1:Y:S01]  /*7150*/  LDSM.16.MT88.4 R12, [R214+0xf000] ;  /* 0x00f00000d60c783b */ /* 0x000e620000004200 */
[----:B------:R-:W-:Y:S01]  /*7160*/  FADD.FTZ R0, R0, R56 ;  /* 0x0000003800007221 */ /* 0x000fe20000010000 */
[----:B------:R-:W-:Y:S01]  /*7170*/  MUFU.EX2 R31, R31 ;  /* 0x0000001f001f7308 */ /* 0x000fe20000000800 */
[----:B------:R-:W-:-:S04]  /*7180*/  IMAD.MOV.U32 R150, RZ, RZ, R221 ;  /* 0x000000ffff967224 */ /* 0x000fc800078e00dd */
[----:B------:R-:W-:Y:S08]  /*7190*/  HMMA.16816.F32.BF16 R108, R4, R18, R116 ;  /* 0x00000012046c723c */ /* 0x000ff00000041874 */
[C---:B------:R-:W-:Y:S01]  /*71a0*/  HMMA.16816.F32.BF16 R100, R8.reuse, R16, R100 ;  /* 0x000000100864723c */ /* 0x040fe20000041864 */
[----:B------:R-:W-:Y:S01]  /*71b0*/  MUFU.EX2 R30, R30 ;  /* 0x0000001e001e7308 */ /* 0x000fe20000000800 */
[----:B------:R-:W-:Y:S01]  /*71c0*/  FADD.FTZ R2, R2, R57 ;  /* 0x0000003902027221 */ /* 0x000fe20000010000 */
[----:B------:R2:W5:Y:S05]  /*71d0*/  LDL.LU R221, [R1+0xa8] ;  /* 0x0000a80001dd7983 */ /* 0x00056a0000300800 */
[-C--:B-1----:R-:W-:Y:S07]  /*71e0*/  HMMA.16816.F32.BF16 R84, R8, R12.reuse, R248 ;  /* 0x0000000c0854723c */ /* 0x082fee00000418f8 */
[----:B------:R-:W-:Y:S01]  /*71f0*/  MOV R250, R98 ;  /* 0x0000006200fa7202 */ /* 0x000fe20000000f00 */
[----:B------:R-:W-:Y:S01]  /*7200*/  HMMA.16816.F32.BF16 R88, R4, R12, R244 ;  /* 0x0000000c0458723c */ /* 0x000fe200000418f4 */
[----:B------:R-:W-:Y:S01]  /*7210*/  MOV R251, R99 ;  /* 0x0000006300fb7202 */ /* 0x000fe20000000f00 */
[----:B------:R-:W-:Y:S01]  /*7220*/  IMAD.MOV.U32 R99, RZ, RZ, R164 ;  /* 0x000000ffff637224 */ /* 0x000fe200078e00a4 */
[----:B------:R-:W-:Y:S01]  /*7230*/  MOV R98, R165 ;  /* 0x000000a500627202 */ /* 0x000fe20000000f00 */
[----:B------:R-:W-:Y:S01]  /*7240*/  IMAD.MOV.U32 R249, RZ, RZ, R97 ;  /* 0x000000fffff97224 */ /* 0x000fe200078e0061 */
[----:B------:R-:W-:-:S03]  /*7250*/  MOV R165, R129 ;  /* 0x0000008100a57202 */ /* 0x000fc60000000f00 */
[-C--:B------:R-:W-:Y:S08]  /*7260*/  HMMA.16816.F32.BF16 R92, R4, R14.reuse, R112 ;  /* 0x0000000e045c723c */ /* 0x080ff00000041870 */
[----:B------:R-:W-:Y:S01]  /*7270*/  HMMA.16816.F32.BF16 R52, R8, R14, R52 ;  /* 0x0000000e0834723c */ /* 0x000fe20000041834 */
[----:B------:R-:W1:Y:S01]  /*7280*/  LDSM.16.MT88.4 R12, [R215+0xf000] ;  /* 0x00f00000d70c783b */ /* 0x000e620000004200 */
[----:B------:R-:W-:-:S02]  /*7290*/  MOV R164, R212 ;  /* 0x000000d400a47202 */ /* 0x000fc40000000f00 */
[----:B------:R-:W-:Y:S01]  /*72a0*/  MOV R248, R96 ;  /* 0x0000006000f87202 */ /* 0x000fe20000000f00 */
[----:B------:R-:W-:Y:S01]  /*72b0*/  IMAD.MOV.U32 R96, RZ, RZ, R167 ;  /* 0x000000ffff607224 */ /* 0x000fe200078e00a7 */
[----:B------:R-:W-:Y:S01]  /*72c0*/  MUFU.EX2 R29, R29 ;  /* 0x0000001d001d7308 */ /* 0x000fe20000000800 */
[----:B------:R-:W-:Y:S01]  /*72d0*/  IMAD.MOV.U32 R209, RZ, RZ, R164 ;  /* 0x000000ffffd17224 */ /* 0x000fe200078e00a4 */
[----:B------:R-:W-:Y:S01]  /*72e0*/  HMMA.16816.F32.BF16 R16, R8, R18, R68 ;  /* 0x000000120810723c */ /* 0x000fe20000041844 */
[----:B------:R-:W-:-:S05]  /*72f0*/  MOV R167, R219 ;  /* 0x000000db00a77202 */ /* 0x000fca0000000f00 */
[----:B------:R-:W-:Y:S01]  /*7300*/  MUFU.EX2 R27, R27 ;  /* 0x0000001b001b7308 */ /* 0x000fe20000000800 */
[----:B------:R-:W-:-:S07]  /*7310*/  MOV R97, R166 ;  /* 0x000000a600617202 */ /* 0x000fce0000000f00 */
[----:B------:R-:W-:Y:S08]  /*7320*/  MUFU.EX2 R26, R26 ;  /* 0x0000001a001a7308 */ /* 0x000ff00000000800 */
[----:B------:R-:W-:Y:S08]  /*7330*/  MUFU.EX2 R25, R25 ;  /* 0x0000001900197308 */ /* 0x000ff00000000800 */
[----:B------:R-:W3:Y:S08]  /*7340*/  MUFU.EX2 R24, R24 ;  /* 0x0000001800187308 */ /* 0x000ef00000000800 */
[----:B------:R-:W-:Y:S01]  /*7350*/  MUFU.EX2 R23, R23 ;  /* 0x0000001700177308 */ /* 0x000fe20000000800 */
[C---:B-1----:R-:W-:Y:S07]  /*7360*/  HMMA.16816.F32.BF16 R120, R4.reuse, R12, R120 ;  /* 0x0000000c0478723c */ /* 0x042fee0000041878 */
[----:B------:R-:W1:Y:S01]  /*7370*/  MUFU.EX2 R22, R22 ;  /* 0x0000001600167308 */ /* 0x000e620000000800 */
[----:B------:R-:W-:Y:S07]  /*7380*/  HMMA.16816.F32.BF16 R40, R4, R14, R124 ;  /* 0x0000000e0428723c */ /* 0x000fee000004187c */
[----:B------:R-:W-:Y:S01]  /*7390*/  MUFU.EX2 R21, R21 ;  /* 0x0000001500157308 */ /* 0x000fe20000000800 */
[----:B------:R-:W-:-:S07]  /*73a0*/  FADD.FTZ R5, R165, R58 ;  /* 0x0000003aa5057221 */ /* 0x000fce0000010000 */
[----:B------:R-:W-:Y:S01]  /*73b0*/  MUFU.EX2 R20, R20 ;  /* 0x0000001400147308 */ /* 0x000fe20000000800 */
[----:B------:R-:W-:Y:S01]  /*73c0*/  FADD.FTZ R4, R210, R0 ;  /* 0x00000000d2047221 */ /* 0x000fe20000010000 */
[----:B------:R-:W-:Y:S01]  /*73d0*/  HMMA.16816.F32.BF16 R116, R8, R12, R248 ;  /* 0x0000000c0874723c */ /* 0x000fe200000418f8 */
[----:B------:R-:W-:-:S05]  /*73e0*/  FADD.FTZ R5, R209, R5 ;  /* 0x00000005d1057221 */ /* 0x000fca0000010000 */
[----:B------:R-:W-:Y:S01]  /*73f0*/  MUFU.EX2 R28, R28 ;  /* 0x0000001c001c7308 */ /* 0x000fe20000000800 */
[----:B------:R-:W-:Y:S01]  /*7400*/  MOV R250, R96 ;  /* 0x0000006000fa7202 */ /* 0x000fe20000000f00 */
[----:B------:R-:W-:Y:S01]  /*7410*/  FADD.FTZ R4, R156, R4 ;  /* 0x000000049c047221 */ /* 0x000fe20000010000 */
[----:B------:R-:W-:Y:S01]  /*7420*/  HMMA.16816.F32.BF16 R64, R8, R14, R64 ;  /* 0x0000000e0840723c */ /* 0x000fe20000041840 */
[----:B------:R-:W-:-:S04]  /*7430*/  FADD.FTZ R0, R148, R5 ;  /* 0x0000000594007221 */ /* 0x000fc80000010000 */
[----:B------:R-:W4:Y:S08]  /*7440*/  MUFU.EX2 R33, R33 ;  /* 0x0000002100217308 */ /* 0x000f300000000800 */
[----:B------:R-:W-:Y:S01]  /*7450*/  MUFU.EX2 R34, R34 ;  /* 0x0000002200227308 */ /* 0x000fe20000000800 */
[----:B------:R-:W-:-:S07]  /*7460*/  FADD.FTZ R8, R250, R4 ;  /* 0x00000004fa087221 */ /* 0x000fce0000010000 */
[----:B------:R-:W1:Y:S01]  /*7470*/  MUFU.EX2 R35, R35 ;  /* 0x0000002300237308 */ /* 0x000e620000000800 */
[----:B------:R-:W2:Y:S01]  /*7480*/  LDSM.16.MT88.4 R4, [R215+0xf800] ;  /* 0x00f80000d704783b */ /* 0x000ea20000004200 */
        /* <DEDUP_REMOVED lines=10> */
[----:B------:R-:W-:Y:S01]  /*7530*/  MOV R99, R142 ;  /* 0x0000008e00637202 */ /* 0x000fe20000000f00 */
[----:B------:R-:W-:Y:S01]  /*7540*/  IMAD.MOV.U32 R211, RZ, RZ, R98 ;  /* 0x000000ffffd37224 */ /* 0x000fe200078e0062 */
[----:B---3--:R-:W-:Y:S01]  /*7550*/  F2FP.BF16.PACK_AB R131, R24, R25 ;  /* 0x000000191883723e */ /* 0x008fe200000010ff */
[----:B------:R-:W-:Y:S01]  /*7560*/  IMAD.MOV.U32 R98, RZ, RZ, R128 ;  /* 0x000000ffff627224 */ /* 0x000fe200078e0080 */
[----:B------:R-:W-:Y:S01]  /*7570*/  F2FP.BF16.PACK_AB R128, R31, R32 ;  /* 0x000000201f80723e */ /* 0x000fe200000010ff */
[----:B------:R-:W-:Y:S01]  /*7580*/  FADD.FTZ R2, R130, R2 ;  /* 0x0000000282027221 */ /* 0x000fe20000010000 */
[----:B------:R-:W-:Y:S01]  /*7590*/  F2FP.BF16.PACK_AB R130, R29, R30 ;  /* 0x0000001e1d82723e */ /* 0x000fe200000010ff */
[----:B------:R-:W-:Y:S01]  /*75a0*/  FADD.FTZ R0, R129, R0 ;  /* 0x0000000081007221 */ /* 0x000fe20000010000 */
[----:B------:R-:W-:Y:S01]  /*75b0*/  F2FP.BF16.PACK_AB R129, R26, R27 ;  /* 0x0000001b1a81723e */ /* 0x000fe200000010ff */
[----:B------:R-:W-:Y:S01]  /*75c0*/  FADD.FTZ R3, R150, R3 ;  /* 0x0000000396037221 */ /* 0x000fe20000010000 */
[----:B-1----:R-:W-:Y:S01]  /*75d0*/  F2FP.BF16.PACK_AB R124, R22, R23 ;  /* 0x00000017167c723e */ /* 0x002fe200000010ff */
[----:B------:R-:W-:Y:S01]  /*75e0*/  IMAD.MOV.U32 R208, RZ, RZ, R157 ;  /* 0x000000ffffd07224 */ /* 0x000fe200078e009d */
[----:B----4-:R-:W-:Y:S01]  /*75f0*/  F2FP.BF16.PACK_AB R125, R33, R28 ;  /* 0x0000001c217d723e */ /* 0x010fe200000010ff */
[----:B------:R-:W-:Y:S01]  /*7600*/  LDSM.16.MT88.4 R112, [R216+0xf800] ;  /* 0x00f80000d870783b */ /* 0x000fe20000004200 */
[----:B------:R-:W-:-:S02]  /*7610*/  F2FP.BF16.PACK_AB R126, R20, R21 ;  /* 0x00000015147e723e */ /* 0x000fc400000010ff */
[----:B------:R-:W-:Y:S01]  /*7620*/  F2FP.BF16.PACK_AB R127, R35, R34 ;  /* 0x00000022237f723e */ /* 0x000fe200000010ff */
[----:B------:R-:W-:Y:S01]  /*7630*/  IMAD.MOV.U32 R12, RZ, RZ, R83 ;  /* 0x000000ffff0c7224 */ /* 0x000fe200078e0053 */
[----:B------:R-:W-:Y:S02]  /*7640*/  MOV R142, R159 ;  /* 0x0000009f008e7202 */ /* 0x000fe40000000f00 */
[----:B------:R-:W-:Y:S02]  /*7650*/  MOV R15, R80 ;  /* 0x00000050000f7202 */ /* 0x000fe40000000f00 */
[----:B------:R-:W-:Y:S01]  /*7660*/  MOV R14, R81 ;  /* 0x00000051000e7202 */ /* 0x000fe20000000f00 */
[----:B------:R-:W-:Y:S01]  /*7670*/  FADD.FTZ R3, R251, R3 ;  /* 0x00000003fb037221 */ /* 0x000fe20000010000 */
[----:B------:R-:W-:Y:S01]  /*7680*/  MOV R13, R82 ;  /* 0x00000052000d7202 */ /* 0x000fe20000000f00 */
[----:B------:R-:W-:Y:S01]  /*7690*/  IMAD.MOV.U32 R245, RZ, RZ, R142 ;  /* 0x000000fffff57224 */ /* 0x000fe200078e008e */
[----:B------:R-:W-:Y:S01]  /*76a0*/  MOV R244, R143 ;  /* 0x0000008f00f47202 */ /* 0x000fe20000000f00 */
[----:B------:R-:W-:Y:S01]  /*76b0*/  FADD.FTZ R0, R15, R0 ;  /* 0x000000000f007221 */ /* 0x000fe20000010000 */
[----:B------:R-:W-:Y:S01]  /*76c0*/  MOV R246, R141 ;  /* 0x0000008d00f67202 */ /* 0x000fe20000000f00 */
[-C--:B--2---:R-:W-:Y:S01]  /*76d0*/  HMMA.16816.F32.BF16 R120, R124, R4.reuse, R120 ;  /* 0x000000047c78723c */ /* 0x084fe20000041878 */
[----:B------:R-:W-:Y:S01]  /*76e0*/  FADD.FTZ R2, R14, R2 ;  /* 0x000000020e027221 */ /* 0x000fe20000010000 */
[----:B------:R-:W-:Y:S01]  /*76f0*/  MOV R247, R140 ;  /* 0x0000008c00f77202 */ /* 0x000fe20000000f00 */
[----:B------:R-:W-:Y:S01]  /*7700*/  FADD.FTZ R3, R13, R3 ;  /* 0x000000030d037221 */ /* 0x000fe20000010000 */
[----:B------:R-:W-:Y:S01]  /*7710*/  MOV R97, R158 ;  /* 0x0000009e00617202 */ /* 0x000fe20000000f00 */
[----:B------:R-:W-:Y:S01]  /*7720*/  FADD.FTZ R0, R245, R0 ;  /* 0x00000000f5007221 */ /* 0x000fe20000010000 */
[----:B------:R-:W-:Y:S01]  /*7730*/  MOV R249, R98 ;  /* 0x0000006200f97202 */ /* 0x000fe20000000f00 */
[----:B------:R-:W-:Y:S01]  /*7740*/  LDSM.16.MT88.4 R164, [R213+0xd800] ;  /* 0x00d80000d5a4783b */ /* 0x000fe20000004200 */
[----:B------:R-:W-:Y:S01]  /*7750*/  HMMA.16816.F32.BF16 R116, R128, R4, R116 ;  /* 0x000000048074723c */ /* 0x000fe20000041874 */
[----:B------:R-:W-:-:S02]  /*7760*/  FADD.FTZ R2, R244, R2 ;  /* 0x00000002f4027221 */ /* 0x000fc40000010000 */
[----:B------:R-:W-:Y:S01]  /*7770*/  IMAD.MOV.U32 R248, RZ, RZ, R99 ;  /* 0x000000fffff87224 */ /* 0x000fe200078e0063 */
[----:B------:R-:W-:Y:S01]  /*7780*/  MOV R209, R149 ;  /* 0x0000009500d17202 */ /* 0x000fe20000000f00 */
[----:B------:R-:W-:Y:S01]  /*7790*/  FADD.FTZ R3, R247, R3 ;  /* 0x00000003f7037221 */ /* 0x000fe20000010000 */
[----:B------:R-:W-:Y:S01]  /*77a0*/  MOV R250, R97 ;  /* 0x0000006100fa7202 */ /* 0x000fe20000000f00 */
[----:B------:R-:W-:Y:S01]  /*77b0*/  FADD.FTZ R4, R12, R8 ;  /* 0x000000080c047221 */ /* 0x000fe20000010000 */
[----:B------:R-:W1:Y:S01]  /*77c0*/  LDSM.16.MT88.4 R148, [R216+0xd800] ;  /* 0x00d80000d894783b */ /* 0x000e620000004200 */
[----:B------:R-:W-:Y:S02]  /*77d0*/  FADD.FTZ R0, R241, R0 ;  /* 0x00000000f1007221 */ /* 0x000fe40000010000 */
[----:B------:R-:W-:Y:S01]  /*77e0*/  FADD.FTZ R4, R246, R4 ;  /* 0x00000004f6047221 */ /* 0x000fe20000010000 */
[----:B------:R-:W2:Y:S01]  /*77f0*/  LDSM.16.MT88.4 R156, [R214+0xd800] ;  /* 0x00d80000d69c783b */ /* 0x000ea20000004200 */
[----:B------:R-:W-:-:S02]  /*7800*/  FADD.FTZ R2, R243, R2 ;  /* 0x00000002f3027221 */ /* 0x000fc40000010000 */
[----:B------:R-:W-:Y:S01]  /*7810*/  IMAD.MOV.U32 R251, RZ, RZ, R96 ;  /* 0x000000fffffb7224 */ /* 0x000fe200078e0060 */
[----:B------:R-:W3:Y:S01]  /*7820*/  LDSM.16.MT88.4 R140, [R215+0xd800] ;  /* 0x00d80000d78c783b */ /* 0x000ee20000004200 */
[----:B------:R-:W-:Y:S02]  /*7830*/  FADD.FTZ R4, R248, R4 ;  /* 0x00000004f8047221 */ /* 0x000fe40000010000 */
[----:B------:R-:W-:Y:S01]  /*7840*/  FADD.FTZ R3, R249, R3 ;  /* 0x00000003f9037221 */ /* 0x000fe20000010000 */
[----:B------:R-:W4:Y:S01]  /*7850*/  LDSM.16.MT88.4 R80, [R213+0xf800] ;  /* 0x00f80000d550783b */ /* 0x000f220000004200 */
[----:B------:R-:W-:Y:S02]  /*7860*/  FADD.FTZ R0, R242, R0 ;  /* 0x00000000f2007221 */ /* 0x000fe40000010000 */
[----:B------:R-:W-:Y:S01]  /*7870*/  FADD.FTZ R2, R250, R2 ;  /* 0x00000002fa027221 */ /* 0x000fe20000010000 */
[----:B------:R-:W1:Y:S01]  /*7880*/  LDSM.16.MT88.4 R96, [R214+0xf800] ;  /* 0x00f80000d660783b */ /* 0x000e620000004200 */
[----:B------:R-:W-:-:S02]  /*7890*/  FADD.FTZ R4, R251, R4 ;  /* 0x00000004fb047221 */ /* 0x000fc40000010000 */
        /* <DEDUP_REMOVED lines=12> */
[----:B------:R-:W-:Y:S01]  /*7960*/  FADD.FTZ R3, R27, R3 ;  /* 0x000000031b037221 */ /* 0x000fe20000010000 */
[----:B------:R1:W5:Y:S01]  /*7970*/  LDL.LU R212, [R1+0x94] ;  /* 0x0000940001d47983 */ /* 0x0003620000300800 */
        /* <DEDUP_REMOVED lines=18> */
[-C--:B-1----:R-:W-:Y:S08]  /*7aa0*/  HMMA.16816.F32.BF16 R152, R128, R148.reuse, R152 ;  /* 0x000000948098723c */ /* 0x082ff00000041898 */
[C---:B------:R-:W-:Y:S08]  /*7ab0*/  HMMA.16816.F32.BF16 R184, R124.reuse, R148, R184 ;  /* 0x000000947cb8723c */ /* 0x040ff000000418b8 */
[-C--:B------:R-:W-:Y:S08]  /*7ac0*/  HMMA.16816.F32.BF16 R196, R124, R150.reuse, R196 ;  /* 0x000000967cc4723c */ /* 0x080ff000000418c4 */
[C---:B------:R-:W-:Y:S08]  /*7ad0*/  HMMA.16816.F32.BF16 R148, R128.reuse, R150, R72 ;  /* 0x000000968094723c */ /* 0x040ff00000041848 */
[-C--:B------:R-:W-:Y:S08]  /*7ae0*/  HMMA.16816.F32.BF16 R168, R128, R164.reuse, R168 ;  /* 0x000000a480a8723c */ /* 0x080ff000000418a8 */
[C---:B------:R-:W-:Y:S08]  /*7af0*/  HMMA.16816.F32.BF16 R172, R124.reuse, R164, R172 ;  /* 0x000000a47cac723c */ /* 0x040ff000000418ac */
[----:B------:R-:W-:Y:S08]  /*7b00*/  HMMA.16816.F32.BF16 R180, R124, R166, R180 ;  /* 0x000000a67cb4723c */ /* 0x000ff000000418b4 */
[-C--:B--2---:R-:W-:Y:S08]  /*7b10*/  HMMA.16816.F32.BF16 R160, R128, R156.reuse, R160 ;  /* 0x0000009c80a0723c */ /* 0x084ff000000418a0 */
[C---:B------:R-:W-:Y:S08]  /*7b20*/  HMMA.16816.F32.BF16 R176, R124.reuse, R156, R176 ;  /* 0x0000009c7cb0723c */ /* 0x040ff000000418b0 */
[C---:B------:R-:W-:Y:S08]  /*7b30*/  HMMA.16816.F32.BF16 R188, R124.reuse, R158, R188 ;  /* 0x0000009e7cbc723c */ /* 0x040ff000000418bc */
[C---:B---3--:R-:W-:Y:S08]  /*7b40*/  HMMA.16816.F32.BF16 R192, R124.reuse, R140, R192 ;  /* 0x0000008c7cc0723c */ /* 0x048ff000000418c0 */
[C---:B------:R-:W-:Y:S08]  /*7b50*/  HMMA.16816.F32.BF16 R200, R124.reuse, R142, R200 ;  /* 0x0000008e7cc8723c */ /* 0x040ff000000418c8 */
[C---:B----4-:R-:W-:Y:S08]  /*7b60*/  HMMA.16816.F32.BF16 R72, R124.reuse, R80, R44 ;  /* 0x000000507c48723c */ /* 0x050ff0000004182c */
        /* <DEDUP_REMOVED lines=52> */
[----:B-----5:R-:W-:Y:S04]  /*7eb0*/  LDSM.16.M88.4 R16, [R219] ;  /* 0x00000000db10783b */ /* 0x020fe80000000200 */
[----:B------:R-:W-:Y:S04]  /*7ec0*/  LDSM.16.M88.4 R12, [R219+0x2000] ;  /* 0x00200000db0c783b */ /* 0x000fe80000000200 */
[----:B------:R-:W4:Y:S04]  /*7ed0*/  LDSM.16.M88.4 R40, [R212+0x9000] ;  /* 0x00900000d428783b */ /* 0x000f280000000200 */
[----:B------:R-:W2:Y:S04]  /*7ee0*/  LDSM.16.M88.4 R36, [R212+0x9800] ;  /* 0x00980000d424783b */ /* 0x000ea80000000200 */
[----:B------:R-:W2:Y:S04]  /*7ef0*/  LDSM.16.M88.4 R48, [R212+0x8000] ;  /* 0x00800000d430783b */ /* 0x000ea80000000200 */
[----:B------:R-:W2:Y:S04]  /*7f00*/  LDSM.16.M88.4 R44, [R212+0x8800] ;  /* 0x00880000d42c783b */ /* 0x000ea80000000200 */
[----:B---3--:R-:W-:Y:S04]  /*7f10*/  LDSM.16.M88.4 R8, [R220] ;  /* 0x00000000dc08783b */ /* 0x008fe80000000200 */
[----:B-1----:R-:W-:Y:S04]  /*7f20*/  LDSM.16.M88.4 R4, [R220+0x2000] ;  /* 0x00200000dc04783b */ /* 0x002fe80000000200 */
[----:B------:R-:W1:Y:S04]  /*7f30*/  LDSM.16.M88.4 R24, [R229] ;  /* 0x00000000e518783b */ /* 0x000e680000000200 */
[----:B------:R-:W3:Y:S04]  /*7f40*/  LDSM.16.M88.4 R20, [R228] ;  /* 0x00000000e414783b */ /* 0x000ee80000000200 */
[----:B------:R-:W1:Y:S04]  /*7f50*/  LDSM.16.M88.4 R32, [R223] ;  /* 0x00000000df20783b */ /* 0x000e680000000200 */
[----:B------:R-:W1:Y:S01]  /*7f60*/  LDSM.16.M88.4 R28, [R230] ;  /* 0x00000000e61c783b */ /* 0x000e620000000200 */
[----:B----4-:R-:W-:Y:S03]  /*7f70*/  HMMA.16816.F32.BF16 R60, R12, R40, RZ ;  /* 0x000000280c3c723c */ /* 0x010fe600000418ff */
[----:B------:R-:W0:Y:S05]  /*7f80*/  LDGDEPBAR ;  /* 0x00000000000079af */ /* 0x000e2a0000000000 */
[-C--:B--2---:R-:W-:Y:S08]  /*7f90*/  HMMA.16816.F32.BF16 R56, R16, R36.reuse, RZ ;  /* 0x000000241038723c */ /* 0x084ff000000418ff */
[----:B------:R-:W-:Y:S08]  /*7fa0*/  HMMA.16816.F32.BF16 R52, R12, R36, RZ ;  /* 0x000000240c34723c */ /* 0x000ff000000418ff */
[-C--:B------:R-:W-:Y:S08]  /*7fb0*/  HMMA.16816.F32.BF16 R244, R16, R48.reuse, RZ ;  /* 0x0000003010f4723c */ /* 0x080ff000000418ff */
[----:B------:R-:W-:Y:S08]  /*7fc0*/  HMMA.16816.F32.BF16 R208, R12, R48, RZ ;  /* 0x000000300cd0723c */ /* 0x000ff000000418ff */
[-C--:B------:R-:W-:Y:S08]  /*7fd0*/  HMMA.16816.F32.BF16 R204, R16, R44.reuse, RZ ;  /* 0x0000002c10cc723c */ /* 0x080ff000000418ff */
[----:B------:R-:W-:Y:S08]  /*7fe0*/  HMMA.16816.F32.BF16 R136, R12, R44, RZ ;  /* 0x0000002c0c88723c */ /* 0x000ff000000418ff */
[----:B------:R-:W-:Y:S08]  /*7ff0*/  HMMA.16816.F32.BF16 R64, R16, R40, RZ ;  /* 0x000000281040723c */ /* 0x000ff000000418ff */
[----:B-1----:R-:W-:Y:S08]  /*8000*/  HMMA.16816.F32.BF16 R60, R4, R24, R60 ;  /* 0x00000018043c723c */ /* 0x002ff0000004183c */
[-C--:B---3--:R-:W-:Y:S08]  /*8010*/  HMMA.16816.F32.BF16 R56, R8, R20.reuse, R56 ;  /* 0x000000140838723c */ /* 0x088ff00000041838 */
[----:B------:R-:W-:Y:S08]  /*8020*/  HMMA.16816.F32.BF16 R52, R4, R20, R52 ;  /* 0x000000140434723c */ /* 0x000ff00000041834 */
[----:B------:R-:W-:Y:S01]  /*8030*/  HMMA.16816.F32.BF16 R244, R8, R32, R244 ;  /* 0x0000002008f4723c */ /* 0x000fe200000418f4 */
[----:B------:R-:W-:-:S02]  /*8040*/  IMAD.MOV.U32 R242, RZ, RZ, R60 ;  /* 0x000000fffff27224 */ /* 0x000fc400078e003c */
[----:B------:R-:W-:-:S05]  /*8050*/  IMAD.MOV.U32 R241, RZ, RZ, R61 ;  /* 0x000000fffff17224 */ /* 0x000fca00078e003d */
[----:B------:R-:W-:Y:S07]  /*8060*/  HMMA.16816.F32.BF16 R208, R4, R32, R208 ;  /* 0x0000002004d0723c */ /* 0x000fee00000418d0 */
[----:B------:R-:W-:Y:S01]  /*8070*/  IMAD.MOV.U32 R33, RZ, RZ, R62 ;  /* 0x000000ffff217224 */ /* 0x000fe200078e003e */
[----:B------:R-:W-:Y:S01]  /*8080*/  HMMA.16816.F32.BF16 R248, R8, R28, R204 ;  /* 0x0000001c08f8723c */ /* 0x000fe200000418cc */
[----:B------:R-:W-:Y:S02]  /*8090*/  IMAD.MOV.U32 R32, RZ, RZ, R63 ;  /* 0x000000ffff207224 */ /* 0x000fe400078e003f */
[----:B------:R-:W-:-:S02]  /*80a0*/  IMAD.MOV.U32 R37, RZ, RZ, R52 ;  /* 0x000000ffff257224 */ /* 0x000fc400078e0034 */
[----:B------:R-:W-:Y:S02]  /*80b0*/  IMAD.MOV.U32 R36, RZ, RZ, R53 ;  /* 0x000000ffff247224 */ /* 0x000fe400078e0035 */
[----:B------:R-:W-:Y:S01]  /*80c0*/  IMAD.MOV.U32 R21, RZ, RZ, R54 ;  /* 0x000000ffff157224 */ /* 0x000fe200078e0036 */
[----:B------:R-:W-:Y:S01]  /*80d0*/  HMMA.16816.F32.BF16 R136, R4, R28, R136 ;  /* 0x0000001c0488723c */ /* 0x000fe20000041888 */
[----:B------:R-:W-:-:S06]  /*80e0*/  IMAD.MOV.U32 R20, RZ, RZ, R55 ;  /* 0x000000ffff147224 */ /* 0x000fcc00078e0037 */
[----:B------:R-:W-:Y:S01]  /*80f0*/  IMAD.MOV.U32 R29, RZ, RZ, R56 ;  /* 0x000000ffff1d7224 */ /* 0x000fe200078e0038 */
[----:B------:R-:W-:Y:S01]  /*8100*/  HMMA.16816.F32.BF16 R64, R8, R24, R64 ;  /* 0x000000180840723c */ /* 0x000fe20000041840 */
[----:B------:R-:W-:-:S06]  /*8110*/  IMAD.MOV.U32 R28, RZ, RZ, R57 ;  /* 0x000000ffff1c7224 */ /* 0x000fcc00078e0039 */
[----:B------:R-:W-:Y:S01]  /*8120*/  IMAD.MOV.U32 R25, RZ, RZ, R58 ;  /* 0x000000ffff197224 */ /* 0x000fe200078e003a */
[----:B------:R-:W-:Y:S01]  /*8130*/  HMMA.16816.F32.BF16 R60, R12, R50, RZ ;  /* 0x000000320c3c723c */ /* 0x000fe200000418ff */
[----:B------:R-:W-:-:S07]  /*8140*/  IMAD.MOV.U32 R24, RZ, RZ, R59 ;  /* 0x000000ffff187224 */ /* 0x000fce00078e003b */
[C---:B------:R-:W-:Y:S08]  /*8150*/  HMMA.16816.F32.BF16 R56, R12.reuse, R46, RZ ;  /* 0x0000002e0c38723c */ /* 0x040ff000000418ff */
[----:B------:R-:W-:Y:S01]  /*8160*/  HMMA.16816.F32.BF16 R52, R12, R42, RZ ;  /* 0x0000002a0c34723c */ /* 0x000fe200000418ff */
[----:B------:R-:W-:Y:S02]  /*8170*/  IMAD.MOV.U32 R231, RZ, RZ, R64 ;  /* 0x000000ffffe77224 */ /* 0x000fe400078e0040 */
[----:B------:R-:W-:-:S02]  /*8180*/  IMAD.MOV.U32 R3, RZ, RZ, R65 ;  /* 0x000000ffff037224 */ /* 0x000fc400078e0041 */
[----:B------:R-:W-:Y:S02]  /*8190*/  IMAD.MOV.U32 R2, RZ, RZ, R66 ;  /* 0x000000ffff027224 */ /* 0x000fe400078e0042 */
[----:B------:R-:W-:Y:S01]  /*81a0*/  IMAD.MOV.U32 R0, RZ, RZ, R67 ;  /* 0x000000ffff007224 */ /* 0x000fe200078e0043 */
[----:B------:R-:W-:Y:S08]  /*81b0*/  HMMA.16816.F32.BF16 R12, R12, R38, RZ ;  /* 0x000000260c0c723c */ /* 0x000ff000000418ff */
[C---:B------:R-:W-:Y:S08]  /*81c0*/  HMMA.16816.F32.BF16 R48, R16.reuse, R50, RZ ;  /* 0x000000321030723c */ /* 0x040ff000000418ff */
[----:B------:R-:W-:Y:S08]  /*81d0*/  HMMA.16816.F32.BF16 R44, R16, R46, RZ ;  /* 0x0000002e102c723c */ /* 0x000ff000000418ff */
[----:B------:R-:W-:Y:S08]  /*81e0*/  HMMA.16816.F32.BF16 R12, R4, R22, R12 ;  /* 0x00000016040c723c */ /* 0x000ff0000004180c */
[C---:B------:R-:W-:Y:S08]  /*81f0*/  HMMA.16816.F32.BF16 R40, R16.reuse, R42, RZ ;  /* 0x0000002a1028723c */ /* 0x040ff000000418ff */
[----:B------:R-:W-:Y:S08]  /*8200*/  HMMA.16816.F32.BF16 R16, R16, R38, RZ ;  /* 0x000000261010723c */ /* 0x000ff000000418ff */
[----:B------:R-:W-:Y:S01]  /*8210*/  HMMA.16816.F32.BF16 R60, R4, R34, R60 ;  /* 0x00000022043c723c */ /* 0x000fe2000004183c */
[----:B------:R-:W-:-:S07]  /*8220*/  IMAD.MOV.U32 R243, RZ, RZ, R15 ;  /* 0x000000fffff37224 */ /* 0x000fce00078e000f */
[C---:B------:R-:W-:Y:S08]  /*8230*/  HMMA.16816.F32.BF16 R64, R4.reuse, R30, R56 ;  /* 0x0000001e0440723c */ /* 0x040ff00000041838 */
[----:B------:R-:W-:Y:S07]  /*8240*/  HMMA.16816.F32.BF16 R204, R4, R26, R52 ;  /* 0x0000001a04cc723c */ /* 0x000fee0000041834 */
[----:B------:R-:W-:Y:S01]  /*8250*/  IMAD.MOV.U32 R6, RZ, RZ, R13 ;  /* 0x000000ffff067224 */ /* 0x000fe200078e000d */
[----:B------:R-:W-:Y:S01]  /*8260*/  HMMA.16816.F32.BF16 R48, R8, R34, R48 ;  /* 0x000000220830723c */ /* 0x000fe20000041830 */
[----:B------:R-:W-:-:S02]  /*8270*/  IMAD.MOV.U32 R5, RZ, RZ, R14 ;  /* 0x000000ffff057224 */ /* 0x000fc400078e000e */
[----:B------:R-:W-:Y:S02]  /*8280*/  IMAD.MOV.U32 R4, RZ, RZ, R12 ;  /* 0x000000ffff047224 */ /* 0x000fe400078e000c */
[----:B------:R-:W-:Y:S02]  /*8290*/  LDSM.16.M88.4 R12, [R218+0x8000] ;  /* 0x00800000da0c783b */ /* 0x000fe40000000200 */
[----:B------:R-:W-:Y:S01]  /*82a0*/  IMAD.MOV.U32 R34, RZ, RZ, R6 ;  /* 0x000000ffff227224 */ /* 0x000fe200078e0006 */
[----:B------:R-:W-:Y:S01]  /*82b0*/  HMMA.16816.F32.BF16 R56, R8, R30, R44 ;  /* 0x0000001e0838723c */ /* 0x000fe2000004182c */
[----:B------:R-:W-:-:S06]  /*82c0*/  IMAD.MOV.U32 R35, RZ, RZ, R5 ;  /* 0x000000ffff237224 */ /* 0x000fcc00078e0005 */
[----:B------:R-:W-:Y:S01]  /*82d0*/  IMAD.MOV.U32 R47, RZ, RZ, R4 ;  /* 0x000000ffff2f7224 */ /* 0x000fe200078e0004 */
[C---:B------:R-:W-:Y:S01]  /*82e0*/  HMMA.16816.F32.BF16 R40, R8.reuse, R26, R40 ;  /* 0x0000001a0828723c */ /* 0x040fe20000041828 */
[----:B------:R-:W1:Y:S07]  /*82f0*/  LDSM.16.M88.4 R4, [R222+0x2000] ;  /* 0x00200000de04783b */ /* 0x000e6e0000000200 */
[----:B------:R-:W-:Y:S01]  /*8300*/  HMMA.16816.F32.BF16 R16, R8, R22, R16 ;  /* 0x000000160810723c */ /* 0x000fe20000041810 */
[----:B------:R-:W2:Y:S07]  /*8310*/  LDSM.16.M88.4 R8, [R222] ;  /* 0x00000000de08783b */ /* 0x000eae0000000200 */
[-C--:B-1----:R-:W-:Y:S07]  /*8320*/  HMMA.16816.F32.BF16 R52, R4, R12.reuse, R208 ;  /* 0x0000000c0434723c */ /* 0x082fee00000418d0 */
[----:B------:R-:W-:Y:S01]  /*8330*/  IMAD.MOV.U32 R208, RZ, RZ, R47 ;  /* 0x000000ffffd07224 */ /* 0x000fe200078e002f */
[----:B------:R-:W-:Y:S01]  /*8340*/  MOV R210, R35 ;  /* 0x0000002300d27202 */ /* 0x000fe20000000f00 */
[----:B--2---:R-:W-:Y:S01]  /*8350*/  HMMA.16816.F32.BF16 R44, R8, R12, R244 ;  /* 0x0000000c082c723c */ /* 0x004fe200000418f4 */
[----:B------:R-:W-:-:S02]  /*8360*/  IMAD.MOV.U32 R209, RZ, RZ, R34 ;  /* 0x000000ffffd17224 */ /* 0x000fc400078e0022 */
[----:B------:R-:W-:-:S04]  /*8370*/  IMAD.MOV.U32 R211, RZ, RZ, R243 ;  /* 0x000000ffffd37224 */ /* 0x000fc800078e00f3 */
[----:B------:R-:W-:Y:S02]  /*8380*/  IMAD.MOV.U32 R244, RZ, RZ, R37 ;  /* 0x000000fffff47224 */ /* 0x000fe400078e0025 */
[----:B------:R-:W-:Y:S02]  /*8390*/  IMAD.MOV.U32 R245, RZ, RZ, R36 ;  /* 0x000000fffff57224 */ /* 0x000fe400078e0024 */
[----:B------:R-:W-:Y:S01]  /*83a0*/  IMAD.MOV.U32 R246, RZ, RZ, R21 ;  /* 0x000000fffff67224 */ /* 0x000fe200078e0015 */
[----:B------:R-:W-:Y:S01]  /*83b0*/  HMMA.16816.F32.BF16 R36, R4, R14, R60 ;  /* 0x0000000e0424723c */ /* 0x000fe2000004183c */
[----:B------:R-:W-:-:S06]  /*83c0*/  IMAD.MOV.U32 R247, RZ, RZ, R20 ;  /* 0x000000fffff77224 */ /* 0x000fcc00078e0014 */
[----:B------:R-:W-:Y:S01]  /*83d0*/  IMAD.MOV.U32 R62, RZ, RZ, R33 ;  /* 0x000000ffff3e7224 */ /* 0x000fe200078e0021 */
[C---:B------:R-:W-:Y:S01]  /*83e0*/  HMMA.16816.F32.BF16 R20, R8.reuse, R14, R48 ;  /* 0x0000000e0814723c */ /* 0x040fe20000041830 */
[----:B------:R-:W1:Y:S01]  /*83f0*/  LDSM.16.M88.4 R12, [R218+0x8800] ;  /* 0x00880000da0c783b */ /* 0x000e620000000200 */
[----:B------:R-:W-:Y:S02]  /*8400*/  IMAD.MOV.U32 R63, RZ, RZ, R32 ;  /* 0x000000ffff3f7224 */ /* 0x000fe400078e0020 */
[----:B------:R-:W-:Y:S02]  /*8410*/  IMAD.MOV.U32 R60, RZ, RZ, R242 ;  /* 0x000000ffff3c7224 */ /* 0x000fe400078e00f2 */
[----:B------:R-:W-:Y:S02]  /*8420*/  IMAD.MOV.U32 R61, RZ, RZ, R241 ;  /* 0x000000ffff3d7224 */ /* 0x000fe400078e00f1 */
[C---:B-1----:R-:W-:Y:S07]  /*8430*/  HMMA.16816.F32.BF16 R32, R8.reuse, R12, R248 ;  /* 0x0000000c0820723c */ /* 0x042fee00000418f8 */
[----:B------:R-:W-:Y:S01]  /*8440*/  IMAD.MOV.U32 R248, RZ, RZ, R29 ;  /* 0x000000fffff87224 */ /* 0x000fe200078e001d */
[----:B------:R-:W-:Y:S01]  /*8450*/  HMMA.16816.F32.BF16 R48, R8, R14, R56 ;  /* 0x0000000e0830723c */ /* 0x000fe20000041838 */
[----:B------:R-:W-:-:S02]  /*8460*/  IMAD.MOV.U32 R249, RZ, RZ, R28 ;  /* 0x000000fffff97224 */ /* 0x000fc400078e001c */
[----:B------:R-:W-:Y:S02]  /*8470*/  IMAD.MOV.U32 R250, RZ, RZ, R25 ;  /* 0x000000fffffa7224 */ /* 0x000fe400078e0019 */
[----:B------:R-:W-:-:S03]  /*8480*/  IMAD.MOV.U32 R251, RZ, RZ, R24 ;  /* 0x000000fffffb7224 */ /* 0x000fc600078e0018 */
[C---:B------:R-:W-:Y:S07]  /*8490*/  HMMA.16816.F32.BF16 R28, R4.reuse, R12, R136 ;  /* 0x0000000c041c723c */ /* 0x040fee0000041888 */
[----:B------:R-:W-:Y:S01]  /*84a0*/  IMAD.MOV.U32 R136, RZ, RZ, R231 ;  /* 0x000000ffff887224 */ /* 0x000fe200078e00e7 */
[----:B------:R-:W-:Y:S01]  /*84b0*/  HMMA.16816.F32.BF16 R24, R4, R14, R64 ;  /* 0x0000000e0418723c */ /* 0x000fe20000041840 */
[----:B------:R-:W1:Y:S01]  /*84c0*/  LDSM.16.M88.4 R12, [R218+0x9000] ;  /* 0x00900000da0c783b */ /* 0x000e620000000200 */
[----:B------:R-:W-:-:S02]  /*84d0*/  IMAD.MOV.U32 R137, RZ, RZ, R3 ;  /* 0x000000ffff897224 */ /* 0x000fc400078e0003 */
[----:B------:R-:W-:Y:S02]  /*84e0*/  IMAD.MOV.U32 R138, RZ, RZ, R2 ;  /* 0x000000ffff8a7224 */ /* 0x000fe400078e0002 */
[----:B------:R-:W-:-:S07]  /*84f0*/  IMAD.MOV.U32 R139, RZ, RZ, R0 ;  /* 0x000000ffff8b7224 */ /* 0x000fce00078e0000 */
        /* <DEDUP_REMOVED lines=10> */
[----:B------:R-:W-:Y:S01]  /*85a0*/  IMAD.MOV.U32 R42, RZ, RZ, R65 ;  /* 0x000000ffff2a7224 */ /* 0x000fe200078e0041 */
[----:B------:R-:W-:Y:S01]  /*85b0*/  LDSM.16.M88.4 R12, [R217] ;  /* 0x00000000d90c783b */ /* 0x000fe20000000200 */
[----:B------:R-:W-:-:S02]  /*85c0*/  IMAD.MOV.U32 R41, RZ, RZ, R66 ;  /* 0x000000ffff297224 */ /* 0x000fc400078e0042 */
[----:B------:R-:W-:Y:S01]  /*85d0*/  IMAD.MOV.U32 R40, RZ, RZ, R67 ;  /* 0x000000ffff287224 */ /* 0x000fe200078e0043 */
[----:B------:R-:W1:Y:S01]  /*85e0*/  LDSM.16.M88.4 R8, [R221] ;  /* 0x00000000dd08783b */ /* 0x000e620000000200 */
[----:B------:R-:W-:Y:S02]  /*85f0*/  IMAD.MOV.U32 R67, RZ, RZ, R4 ;  /* 0x000000ffff437224 */ /* 0x000fe400078e0004 */
[----:B------:R-:W-:Y:S02]  /*8600*/  IMAD.MOV.U32 R66, RZ, RZ, R5 ;  /* 0x000000ffff427224 */ /* 0x000fe400078e0005 */
[----:B------:R-:W-:Y:S02]  /*8610*/  IMAD.MOV.U32 R65, RZ, RZ, R6 ;  /* 0x000000ffff417224 */ /* 0x000fe400078e0006 */
[----:B------:R-:W-:Y:S02]  /*8620*/  IMAD.MOV.U32 R64, RZ, RZ, R7 ;  /* 0x000000ffff407224 */ /* 0x000fe400078e0007 */
[----:B------:R-:W2:Y:S01]  /*8630*/  LDSM.16.M88.4 R4, [R221+0x2000] ;  /* 0x00200000dd04783b */ /* 0x000ea20000000200 */
[-C--:B-1----:R-:W-:Y:S08]  /*8640*/  HMMA.16816.F32.BF16 R44, R8, R12.reuse, R44 ;  /* 0x0000000c082c723c */ /* 0x082ff0000004182c */
[C---:B--2---:R-:W-:Y:S08]  /*8650*/  HMMA.16816.F32.BF16 R52, R4.reuse, R12, R52 ;  /* 0x0000000c0434723c */ /* 0x044ff00000041834 */
[----:B------:R-:W-:Y:S08]  /*8660*/  HMMA.16816.F32.BF16 R244, R4, R14, R36 ;  /* 0x0000000e04f4723c */ /* 0x000ff00000041824 */
[----:B------:R-:W-:-:S02]  /*8670*/  IMAD.MOV.U32 R19, RZ, RZ, R44 ;  /* 0x000000ffff137224 */ /* 0x000fc400078e002c */
[----:B------:R-:W-:Y:S02]  /*8680*/  IMAD.MOV.U32 R18, RZ, RZ, R45 ;  /* 0x000000ffff127224 */ /* 0x000fe400078e002d */
[----:B------:R-:W-:Y:S02]  /*8690*/  IMAD.MOV.U32 R17, RZ, RZ, R46 ;  /* 0x000000ffff117224 */ /* 0x000fe400078e002e */
[----:B------:R-:W-:Y:S02]  /*86a0*/  IMAD.MOV.U32 R16, RZ, RZ, R47 ;  /* 0x000000ffff107224 */ /* 0x000fe400078e002f */
[----:B------:R-:W-:Y:S01]  /*86b0*/  IMAD.MOV.U32 R44, RZ, RZ, R43 ;  /* 0x000000ffff2c7224 */ /* 0x000fe200078e002b */
[----:B------:R-:W-:Y:S01]  /*86c0*/  MOV R231, R52 ;  /* 0x0000003400e77202 */ /* 0x000fe20000000f00 */
[----:B------:R-:W-:Y:S02]  /*86d0*/  IMAD.MOV.U32 R3, RZ, RZ, R53 ;  /* 0x000000ffff037224 */ /* 0x000fe400078e0035 */
[----:B------:R-:W-:-:S02]  /*86e0*/  IMAD.MOV.U32 R2, RZ, RZ, R54 ;  /* 0x000000ffff027224 */ /* 0x000fc400078e0036 */
[----:B------:R-:W-:Y:S02]  /*86f0*/  IMAD.MOV.U32 R0, RZ, RZ, R55 ;  /* 0x000000ffff007224 */ /* 0x000fe400078e0037 */
[----:B------:R-:W-:Y:S02]  /*8700*/  IMAD.MOV.U32 R52, RZ, RZ, R67 ;  /* 0x000000ffff347224 */ /* 0x000fe400078e0043 */
[----:B------:R-:W-:Y:S02]  /*8710*/  IMAD.MOV.U32 R53, RZ, RZ, R66 ;  /* 0x000000ffff357224 */ /* 0x000fe400078e0042 */
[----:B------:R-:W-:Y:S02]  /*8720*/  IMAD.MOV.U32 R54, RZ, RZ, R65 ;  /* 0x000000ffff367224 */ /* 0x000fe400078e0041 */
[----:B------:R-:W-:Y:S02]  /*8730*/  IMAD.MOV.U32 R55, RZ, RZ, R64 ;  /* 0x000000ffff377224 */ /* 0x000fe400078e0040 */
[----:B------:R-:W-:Y:S01]  /*8740*/  HMMA.16816.F32.BF16 R64, R8, R14, R20 ;  /* 0x0000000e0840723c */ /* 0x000fe20000041814 */
[----:B------:R-:W1:Y:S01]  /*8750*/  LDSM.16.M88.4 R12, [R217+0x800] ;  /* 0x00080000d90c783b */ /* 0x000e620000000200 */
[----:B------:R-:W-:-:S02]  /*8760*/  IMAD.MOV.U32 R45, RZ, RZ, R42 ;  /* 0x000000ffff2d7224 */ /* 0x000fc400078e002a */
[----:B------:R-:W-:Y:S02]  /*8770*/  IMAD.MOV.U32 R46, RZ, RZ, R41 ;  /* 0x000000ffff2e7224 */ /* 0x000fe400078e0029 */
[----:B------:R-:W-:Y:S02]  /*8780*/  IMAD.MOV.U32 R47, RZ, RZ, R40 ;  /* 0x000000ffff2f7224 */ /* 0x000fe400078e0028 */
[-C--:B-1----:R-:W-:Y:S08]  /*8790*/  HMMA.16816.F32.BF16 R32, R8, R12.reuse, R32 ;  /* 0x0000000c0820723c */ /* 0x082ff00000041820 */
[C---:B------:R-:W-:Y:S11]  /*87a0*/  HMMA.16816.F32.BF16 R40, R4.reuse, R12, R28 ;  /* 0x0000000c0428723c */ /* 0x040ff6000004181c */
[----:B------:R-:W-:Y:S05]  /*87b0*/  @!UPT UIADD3 URZ, URZ, URZ, URZ ;  /* 0x0000003f3f3ff290 */ /* 0x000fea000fffe03f */
[----:B------:R-:W-:Y:S02]  /*87c0*/  IMAD.MOV.U32 R20, RZ, RZ, R32 ;  /* 0x000000ffff147224 */ /* 0x000fe400078e0020 */
[----:B------:R-:W-:Y:S02]  /*87d0*/  IMAD.MOV.U32 R243, RZ, RZ, R33 ;  /* 0x000000fffff37224 */ /* 0x000fe400078e0021 */
[----:B------:R-:W-:Y:S02]  /*87e0*/  IMAD.MOV.U32 R242, RZ, RZ, R34 ;  /* 0x000000fffff27224 */ /* 0x000fe400078e0022 */
[----:B------:R-:W-:Y:S02]  /*87f0*/  IMAD.MOV.U32 R241, RZ, RZ, R35 ;  /* 0x000000fffff17224 */ /* 0x000fe400078e0023 */
[----:B------:R-:W-:Y:S07]  /*8800*/  HMMA.16816.F32.BF16 R32, R4, R14, R24 ;  /* 0x0000000e0420723c */ /* 0x000fee0000041818 */
[----:B------:R-:W-:-:S02]  /*8810*/  IMAD.MOV.U32 R27, RZ, RZ, R20 ;  /* 0x000000ffff1b7224 */ /* 0x000fc400078e0014 */
[----:B------:R-:W-:Y:S01]  /*8820*/  HMMA.16816.F32.BF16 R20, R8, R14, R48 ;  /* 0x0000000e0814723c */ /* 0x000fe20000041830 */
[----:B------:R-:W1:Y:S07]  /*8830*/  LDSM.16.M88.4 R12, [R217+0x1000] ;  /* 0x00100000d90c783b */ /* 0x000e6e0000000200 */
[-C--:B-1----:R-:W-:Y:S07]  /*8840*/  HMMA.16816.F32.BF16 R28, R4, R12.reuse, R60 ;  /* 0x0000000c041c723c */ /* 0x082fee000004183c */
[----:B------:R-:W-:Y:S01]  /*8850*/  IMAD.MOV.U32 R60, RZ, RZ, R27 ;  /* 0x000000ffff3c7224 */ /* 0x000fe200078e001b */
[----:B------:R-:W-:Y:S01]  /*8860*/  HMMA.16816.F32.BF16 R36, R8, R12, R56 ;  /* 0x0000000c0824723c */ /* 0x000fe20000041838 */
[----:B------:R-:W-:-:S02]  /*8870*/  IMAD.MOV.U32 R61, RZ, RZ, R243 ;  /* 0x000000ffff3d7224 */ /* 0x000fc400078e00f3 */
[----:B------:R-:W-:Y:S02]  /*8880*/  IMAD.MOV.U32 R62, RZ, RZ, R242 ;  /* 0x000000ffff3e7224 */ /* 0x000fe400078e00f2 */
[----:B------:R-:W-:-:S03]  /*8890*/  IMAD.MOV.U32 R63, RZ, RZ, R241 ;  /* 0x000000ffff3f7224 */ /* 0x000fc600078e00f1 */
[----:B------:R-:W-:Y:S07]  /*88a0*/  HMMA.16816.F32.BF16 R24, R4, R14, R204 ;  /* 0x0000000e0418723c */ /* 0x000fee00000418cc */
[----:B------:R-:W-:Y:S01]  /*88b0*/  IMAD.MOV.U32 R204, RZ, RZ, R19 ;  /* 0x000000ffffcc7224 */ /* 0x000fe200078e0013 */
[----:B------:R-:W-:Y:S01]  /*88c0*/  MOV R205, R18 ;  /* 0x0000001200cd7202 */ /* 0x000fe20000000f00 */
[----:B------:R-:W-:Y:S02]  /*88d0*/  IMAD.MOV.U32 R206, RZ, RZ, R17 ;  /* 0x000000ffffce7224 */ /* 0x000fe400078e0011 */
[----:B------:R-:W-:-:S02]  /*88e0*/  IMAD.MOV.U32 R207, RZ, RZ, R16 ;  /* 0x000000ffffcf7224 */ /* 0x000fc400078e0010 */
[----:B------:R-:W-:Y:S01]  /*88f0*/  HMMA.16816.F32.BF16 R16, R8, R14, R136 ;  /* 0x0000000e0810723c */ /* 0x000fe20000041888 */
[----:B------:R-:W1:Y:S06]  /*8900*/  LDSM.16.M88.4 R12, [R217+0x1800] ;  /* 0x00180000d90c783b */ /* 0x000e6c0000000200 */
[----:B------:R-:W-:Y:S02]  /*8910*/  IMAD.MOV.U32 R136, RZ, RZ, R231 ;  /* 0x000000ffff887224 */ /* 0x000fe400078e00e7 */
[----:B------:R-:W-:Y:S02]  /*8920*/  IMAD.MOV.U32 R137, RZ, RZ, R3 ;  /* 0x000000ffff897224 */ /* 0x000fe400078e0003 */
[----:B------:R-:W-:-:S02]  /*8930*/  IMAD.MOV.U32 R138, RZ, RZ, R2 ;  /* 0x000000ffff8a7224 */ /* 0x000fc400078e0002 */
[----:B------:R-:W-:Y:S01]  /*8940*/  IMAD.MOV.U32 R139, RZ, RZ, R0 ;  /* 0x000000ffff8b7224 */ /* 0x000fe200078e0000 */
        /* <DEDUP_REMOVED lines=26> */
[----:B-1----:R-:W-:Y:S08]  /*8af0*/  HMMA.16816.F32.BF16 R248, R8, R12, R36 ;  /* 0x0000000c08f8723c */ /* 0x002ff00000041824 */
[C---:B------:R-:W-:Y:S08]  /*8b00*/  HMMA.16816.F32.BF16 R36, R4.reuse, R14, R24 ;  /* 0x0000000e0424723c */ /* 0x040ff00000041818 */
[----:B------:R-:W-:Y:S08]  /*8b10*/  HMMA.16816.F32.BF16 R40, R4, R12, R28 ;  /* 0x0000000c0428723c */ /* 0x000ff0000004181c */
[C---:B------:R-:W-:Y:S01]  /*8b20*/  HMMA.16816.F32.BF16 R24, R8.reuse, R14, R16 ;  /* 0x0000000e0818723c */ /* 0x040fe20000041810 */
[----:B------:R-:W1:Y:S07]  /*8b30*/  LDSM.16.M88.4 R12, [R212+0xb800] ;  /* 0x00b80000d40c783b */ /* 0x000e6e0000000200 */
[-C--:B-1----:R-:W-:Y:S07]  /*8b40*/  HMMA.16816.F32.BF16 R32, R8, R12.reuse, R48 ;  /* 0x0000000c0820723c */ /* 0x082fee0000041830 */
[----:B------:R-:W-:Y:S01]  /*8b50*/  IMAD.MOV.U32 R48, RZ, RZ, R23 ;  /* 0x000000ffff307224 */ /* 0x000fe200078e0017 */
[----:B------:R-:W-:Y:S01]  /*8b60*/  HMMA.16816.F32.BF16 R28, R4, R12, R56 ;  /* 0x0000000c041c723c */ /* 0x000fe20000041838 */
[----:B------:R-:W-:-:S02]  /*8b70*/  IMAD.MOV.U32 R49, RZ, RZ, R243 ;  /* 0x000000ffff317224 */ /* 0x000fc400078e00f3 */
[----:B------:R-:W-:Y:S01]  /*8b80*/  IMAD.MOV.U32 R50, RZ, RZ, R242 ;  /* 0x000000ffff327224 */ /* 0x000fe200078e00f2 */
[----:B------:R-:W1:Y:S01]  /*8b90*/  S2R R243, SR_TID.X ;  /* 0x0000000000f37919 */ /* 0x000e620000002100 */
        /* <DEDUP_REMOVED lines=8> */
[----:B------:R-:W2:Y:S04]  /*8c20*/  LDSM.16.M88.4 R12, [R227] ;  /* 0x00000000e30c783b */ /* 0x000ea80000000200 */
[----:B------:R-:W3:Y:S01]  /*8c30*/  LDSM.16.M88.4 R8, [R220+0x4000] ;  /* 0x00400000dc08783b */ /* 0x000ee20000000200 */
[----:B-1----:R-:W-:-:S05]  /*8c40*/  IMAD.SHL.U32 R243, R243, 0x2, RZ ;  /* 0x00000002f3f37824 */ /* 0x002fca00078e00ff */
[----:B------:R-:W-:Y:S01]  /*8c50*/  LOP3.LUT R243, R243, 0x6, RZ, 0xc0, !PT ;  /* 0x00000006f3f37812 */ /* 0x000fe200078ec0ff */
[C---:B--2---:R-:W-:Y:S08]  /*8c60*/  HMMA.16816.F32.BF16 R48, R4.reuse, R12, R48 ;  /* 0x0000000c0430723c */ /* 0x044ff00000041830 */
[-C--:B------:R-:W-:Y:S08]  /*8c70*/  HMMA.16816.F32.BF16 R244, R4, R14.reuse, R244 ;  /* 0x0000000e04f4723c */ /* 0x080ff000000418f4 */
[----:B---3--:R-:W-:Y:S08]  /*8c80*/  HMMA.16816.F32.BF16 R52, R8, R14, R136 ;  /* 0x0000000e0834723c */ /* 0x008ff00000041888 */
[----:B------:R-:W-:Y:S01]  /*8c90*/  IMAD.MOV.U32 R231, RZ, RZ, R48 ;  /* 0x000000ffffe77224 */ /* 0x000fe200078e0030 */
[----:B------:R-:W-:Y:S01]  /*8ca0*/  MOV R2, R50 ;  /* 0x0000003200027202 */ /* 0x000fe20000000f00 */
[----:B------:R-:W-:-:S02]  /*8cb0*/  IMAD.MOV.U32 R3, RZ, RZ, R49 ;  /* 0x000000ffff037224 */ /* 0x000fc400078e0031 */
[----:B------:R-:W-:Y:S02]  /*8cc0*/  IMAD.MOV.U32 R0, RZ, RZ, R51 ;  /* 0x000000ffff007224 */ /* 0x000fe400078e0033 */
[C---:B------:R-:W-:Y:S01]  /*8cd0*/  HMMA.16816.F32.BF16 R48, R8.reuse, R12, R208 ;  /* 0x0000000c0830723c */ /* 0x040fe200000418d0 */
[----:B------:R-:W1:Y:S07]  /*8ce0*/  LDSM.16.M88.4 R12, [R226] ;  /* 0x00000000e20c783b */ /* 0x000e6e0000000200 */
[----:B-1----:R-:W-:Y:S08]  /*8cf0*/  HMMA.16816.F32.BF16 R56, R8, R12, R56 ;  /* 0x0000000c0838723c */ /* 0x002ff00000041838 */
[-C--:B------:R-:W-:Y:S08]  /*8d00*/  HMMA.16816.F32.BF16 R208, R4, R14.reuse, R64 ;  /* 0x0000000e04d0723c */ /* 0x080ff00000041840 */
[----:B------:R-:W-:Y:S08]  /*8d10*/  HMMA.16816.F32.BF16 R136, R8, R14, R60 ;  /* 0x0000000e0888723c */ /* 0x000ff0000004183c */
[----:B------:R-:W-:-:S02]  /*8d20*/  IMAD.MOV.U32 R47, RZ, RZ, R56 ;  /* 0x000000ffff2f7224 */ /* 0x000fc400078e0038 */
[----:B------:R-:W-:Y:S02]  /*8d30*/  IMAD.MOV.U32 R46, RZ, RZ, R57 ;  /* 0x000000ffff2e7224 */ /* 0x000fe400078e0039 */
[----:B------:R-:W-:Y:S02]  /*8d40*/  IMAD.MOV.U32 R45, RZ, RZ, R58 ;  /* 0x000000ffff2d7224 */ /* 0x000fe400078e003a */
[----:B------:R-:W-:Y:S02]  /*8d50*/  IMAD.MOV.U32 R44, RZ, RZ, R59 ;  /* 0x000000ffff2c7224 */ /* 0x000fe400078e003b */
[----:B------:R-:W-:Y:S01]  /*8d60*/  HMMA.16816.F32.BF16 R56, R4, R12, R204 ;  /* 0x0000000c0438723c */ /* 0x000fe200000418cc */
[----:B------:R-:W1:Y:S01]  /*8d70*/  LDSM.16.M88.4 R12, [R225] ;  /* 0x00000000e10c783b */ /* 0x000e620000000200 */
[----:B------:R-:W-:Y:S02]  /*8d80*/  IMAD.MOV.U32 R60, RZ, RZ, R47 ;  /* 0x000000ffff3c7224 */ /* 0x000fe400078e002f */
[----:B------:R-:W-:-:S02]  /*8d90*/  IMAD.MOV.U32 R61, RZ, RZ, R46 ;  /* 0x000000ffff3d7224 */ /* 0x000fc400078e002e */
[----:B------:R-:W-:Y:S02]  /*8da0*/  IMAD.MOV.U32 R62, RZ, RZ, R45 ;  /* 0x000000ffff3e7224 */ /* 0x000fe400078e002d */
[----:B------:R-:W-:Y:S01]  /*8db0*/  IMAD.MOV.U32 R63, RZ, RZ, R44 ;  /* 0x000000ffff3f7224 */ /* 0x000fe200078e002c */
[-C--:B-1----:R-:W-:Y:S08]  /*8dc0*/  HMMA.16816.F32.BF16 R248, R8, R12.reuse, R248 ;  /* 0x0000000c08f8723c */ /* 0x082ff000000418f8 */
[C---:B------:R-:W-:Y:S08]  /*8dd0*/  HMMA.16816.F32.BF16 R204, R4.reuse, R12, R40 ;  /* 0x0000000c04cc723c */ /* 0x040ff00000041828 */
[-C--:B------:R-:W-:Y:S08]  /*8de0*/  HMMA.16816.F32.BF16 R64, R4, R14.reuse, R36 ;  /* 0x0000000e0440723c */ /* 0x080ff00000041824 */
[----:B------:R-:W-:Y:S01]  /*8df0*/  HMMA.16816.F32.BF16 R44, R8, R14, R24 ;  /* 0x0000000e082c723c */ /* 0x000fe20000041818 */
[----:B------:R-:W1:Y:S06]  /*8e00*/  LDSM.16.M88.4 R12, [R224] ;  /* 0x00000000e00c783b */ /* 0x000e6c0000000200 */
[----:B------:R-:W-:-:S02]  /*8e10*/  IMAD.MOV.U32 R24, RZ, RZ, R231 ;  /* 0x000000ffff187224 */ /* 0x000fc400078e00e7 */
[----:B------:R-:W-:Y:S02]  /*8e20*/  IMAD.MOV.U32 R25, RZ, RZ, R3 ;  /* 0x000000ffff197224 */ /* 0x000fe400078e0003 */
[----:B------:R-:W-:Y:S02]  /*8e30*/  IMAD.MOV.U32 R26, RZ, RZ, R2 ;  /* 0x000000ffff1a7224 */ /* 0x000fe400078e0002 */
        /* <DEDUP_REMOVED lines=8> */
[----:B-1----:R-:W-:Y:S08]  /*8ec0*/  HMMA.16816.F32.BF16 R24, R4, R12, R24 ;  /* 0x0000000c0418723c */ /* 0x002ff00000041818 */
[C---:B--2---:R-:W-:Y:S11]  /*8ed0*/  HMMA.16816.F32.BF16 R32, R8.reuse, R14, R52 ;  /* 0x0000000e0820723c */ /* 0x044ff60000041834 */
        /* <DEDUP_REMOVED lines=8> */
[----:B------:R-:W1:Y:S01]  /*8f60*/  LDSM.16.M88.4 R12, [R218+0xa800] ;  /* 0x00a80000da0c783b */ /* 0x000e620000000200 */
[----:B------:R-:W-:Y:S02]  /*8f70*/  IMAD.MOV.U32 R49, RZ, RZ, R3 ;  /* 0x000000ffff317224 */ /* 0x000fe400078e0003 */
[----:B------:R-:W-:Y:S02]  /*8f80*/  IMAD.MOV.U32 R50, RZ, RZ, R2 ;  /* 0x000000ffff327224 */ /* 0x000fe400078e0002 */
[----:B------:R-:W-:Y:S02]  /*8f90*/  IMAD.MOV.U32 R51, RZ, RZ, R0 ;  /* 0x000000ffff337224 */ /* 0x000fe400078e0000 */
[-C--:B-1----:R-:W-:Y:S08]  /*8fa0*/  HMMA.16816.F32.BF16 R60, R8, R12.reuse, R60 ;  /* 0x0000000c083c723c */ /* 0x082ff0000004183c */
[----:B------:R-:W-:Y:S08]  /*8fb0*/  HMMA.16816.F32.BF16 R56, R4, R12, R56 ;  /* 0x0000000c0438723c */ /* 0x000ff00000041838 */
[----:B------:R-:W-:Y:S08]  /*8fc0*/  HMMA.16816.F32.BF16 R136, R8, R14, R136 ;  /* 0x0000000e0888723c */ /* 0x000ff00000041888 */
[----:B------:R-:W-:Y:S01]  /*8fd0*/  IMAD.MOV.U32 R55, RZ, RZ, R60 ;  /* 0x000000ffff377224 */ /* 0x000fe200078e003c */
[----:B------:R-:W-:Y:S01]  /*8fe0*/  MOV R52, R63 ;  /* 0x0000003f00347202 */ /* 0x000fe20000000f00 */
[----:B------:R-:W-:-:S02]  /*8ff0*/  IMAD.MOV.U32 R54, RZ, RZ, R61 ;  /* 0x000000ffff367224 */ /* 0x000fc400078e003d */
[----:B------:R-:W-:Y:S02]  /*9000*/  IMAD.MOV.U32 R53, RZ, RZ, R62 ;  /* 0x000000ffff357224 */ /* 0x000fe400078e003e */
[----:B------:R-:W-:Y:S01]  /*9010*/  HMMA.16816.F32.BF16 R60, R4, R14, R208 ;  /* 0x0000000e043c723c */ /* 0x000fe200000418d0 */
[----:B------:R-:W1:Y:S07]  /*9020*/  LDSM.16.M88.4 R12, [R218+0xb000] ;  /* 0x00b00000da0c783b */ /* 0x000e6e0000000200 */
[-C--:B-1----:R-:W-:Y:S08]  /*9030*/  HMMA.16816.F32.BF16 R244, R8, R12.reuse, R248 ;  /* 0x0000000c08f4723c */ /* 0x082ff000000418f8 */
[C---:B------:R-:W-:Y:S08]  /*9040*/  HMMA.16816.F32.BF16 R248, R4.reuse, R12, R204 ;  /* 0x0000000c04f8723c */ /* 0x040ff000000418cc */
[-C--:B------:R-:W-:Y:S08]  /*9050*/  HMMA.16816.F32.BF16 R64, R4, R14.reuse, R64 ;  /* 0x0000000e0440723c */ /* 0x080ff00000041840 */
[----:B------:R-:W-:Y:S01]  /*9060*/  HMMA.16816.F32.BF16 R204, R8, R14, R44 ;  /* 0x0000000e08cc723c */ /* 0x000fe2000004182c */
[----:B------:R-:W1:Y:S01]  /*9070*/  LDSM.16.M88.4 R12, [R218+0xb800] ;  /* 0x00b80000da0c783b */ /* 0x000e620000000200 */
[----:B------:R-:W-:-:S02]  /*9080*/  IMAD.MOV.U32 R211, RZ, RZ, R244 ;  /* 0x000000ffffd37224 */ /* 0x000fc400078e00f4 */
[----:B------:R-:W-:Y:S02]  /*9090*/  IMAD.MOV.U32 R210, RZ, RZ, R245 ;  /* 0x000000ffffd27224 */ /* 0x000fe400078e00f5 */
[----:B------:R-:W-:Y:S02]  /*90a0*/  IMAD.MOV.U32 R209, RZ, RZ, R246 ;  /* 0x000000ffffd17224 */ /* 0x000fe400078e00f6 */
[----:B------:R-:W-:Y:S01]  /*90b0*/  IMAD.MOV.U32 R208, RZ, RZ, R247 ;  /* 0x000000ffffd07224 */ /* 0x000fe200078e00f7 */
[-C--:B-1----:R-:W-:Y:S08]  /*90c0*/  HMMA.16816.F32.BF16 R40, R8, R12.reuse, R40 ;  /* 0x0000000c0828723c */ /* 0x082ff00000041828 */
        /* <DEDUP_REMOVED lines=10> */
[----:B------:R-:W-:Y:S01]  /*9170*/  HMMA.16816.F32.BF16 R208, R4, R14, R28 ;  /* 0x0000000e04d0723c */ /* 0x000fe2000004181c */
[----:B------:R-:W-:Y:S06]  /*9180*/  LDSM.16.M88.4 R4, [R221+0x6000] ;  /* 0x00600000dd04783b */ /* 0x000fec0000000200 */
[----:B------:R-:W-:-:S02]  /*9190*/  IMAD.MOV.U32 R28, RZ, RZ, R55 ;  /* 0x000000ffff1c7224 */ /* 0x000fc400078e0037 */
[----:B------:R-:W-:Y:S02]  /*91a0*/  IMAD.MOV.U32 R29, RZ, RZ, R54 ;  /* 0x000000ffff1d7224 */ /* 0x000fe400078e0036 */
[----:B------:R-:W-:Y:S02]  /*91b0*/  IMAD.MOV.U32 R30, RZ, RZ, R53 ;  /* 0x000000ffff1e7224 */ /* 0x000fe400078e0035 */
[----:B------:R-:W-:Y:S02]  /*91c0*/  IMAD.MOV.U32 R31, RZ, RZ, R52 ;  /* 0x000000ffff1f7224 */ /* 0x000fe400078e0034 */
[----:B------:R-:W-:Y:S01]  /*91d0*/  HMMA.16816.F32.BF16 R52, R8, R14, R16 ;  /* 0x0000000e0834723c */ /* 0x000fe20000041810 */
[----:B------:R-:W1:Y:S04]  /*91e0*/  LDSM.16.M88.4 R12, [R217+0x2000] ;  /* 0x00200000d90c783b */ /* 0x000e680000000200 */
[----:B------:R-:W2:Y:S03]  /*91f0*/  LDSM.16.M88.4 R8, [R221+0x4000] ;  /* 0x00400000dd08783b */ /* 0x000ea60000000200 */
[-C--:B-1----:R-:W-:Y:S08]  /*9200*/  HMMA.16816.F32.BF16 R48, R4, R12.reuse, R48 ;  /* 0x0000000c0430723c */ /* 0x082ff00000041830 */
[----:B--2---:R-:W-:Y:S08]  /*9210*/  HMMA.16816.F32.BF16 R44, R8, R12, R24 ;  /* 0x0000000c082c723c */ /* 0x004ff00000041818 */
[-C--:B------:R-:W-:Y:S08]  /*9220*/  HMMA.16816.F32.BF16 R36, R4, R14.reuse, R20 ;  /* 0x0000000e0424723c */ /* 0x080ff00000041814 */
[----:B------:R-:W-:Y:S01]  /*9230*/  HMMA.16816.F32.BF16 R32, R8, R14, R32 ;  /* 0x0000000e0820723c */ /* 0x000fe20000041820 */
[----:B------:R-:W1:Y:S01]  /*9240*/  LDSM.16.M88.4 R12, [R217+0x2800] ;  /* 0x00280000d90c783b */ /* 0x000e620000000200 */
[----:B------:R-:W-:-:S02]  /*9250*/  FMUL.FTZ R48, R48, c[0x0][0x2ec] ;  /* 0x0000bb0030307a20 */ /* 0x000fc40000410000 */
[----:B------:R-:W-:Y:S02]  /*9260*/  FMUL.FTZ R50, R50, c[0x0][0x2ec] ;  /* 0x0000bb0032327a20 */ /* 0x000fe40000410000 */
[----:B------:R-:W-:Y:S02]  /*9270*/  FMUL.FTZ R49, R49, c[0x0][0x2ec] ;  /* 0x0000bb0031317a20 */ /* 0x000fe40000410000 */
[----:B------:R-:W-:Y:S01]  /*9280*/  FMUL.FTZ R44, R44, c[0x0][0x2ec] ;  /* 0x0000bb002c2c7a20 */ /* 0x000fe20000410000 */
[----:B------:R-:W-:Y:S01]  /*9290*/  MUFU.TANH R48, R48 ;  /* 0x0000003000307308 */ /* 0x000fe20000002400 */
[----:B------:R-:W-:Y:S02]  /*92a0*/  FMUL.FTZ R45, R45, c[0x0][0x2ec] ;  /* 0x0000bb002d2d7a20 */ /* 0x000fe40000410000 */
[----:B------:R-:W-:Y:S02]  /*92b0*/  FMUL.FTZ R46, R46, c[0x0][0x2ec] ;  /* 0x0000bb002e2e7a20 */ /* 0x000fe40000410000 */
[----:B------:R-:W-:-:S02]  /*92c0*/  FMUL.FTZ R47, R47, c[0x0][0x2ec] ;  /* 0x0000bb002f2f7a20 */ /* 0x000fc40000410000 */
[----:B------:R-:W-:Y:S01]  /*92d0*/  FMUL.FTZ R51, R51, c[0x0][0x2ec] ;  /* 0x0000bb0033337a20 */ /* 0x000fe20000410000 */
[----:B------:R-:W2:Y:S01]  /*92e0*/  MUFU.TANH R44, R44 ;  /* 0x0000002c002c7308 */ /* 0x000ea20000002400 */
[----:B------:R-:W-:Y:S02]  /*92f0*/  FMUL.FTZ R37, R37, c[0x0][0x2ec] ;  /* 0x0000bb0025257a20 */ /* 0x000fe40000410000 */
[----:B------:R-:W-:Y:S02]  /*9300*/  FMUL.FTZ R39, R39, c[0x0][0x2ec] ;  /* 0x0000bb0027277a20 */ /* 0x000fe40000410000 */
[----:B------:R-:W-:Y:S02]  /*9310*/  FMUL.FTZ R36, R36, c[0x0][0x2ec] ;  /* 0x0000bb0024247a20 */ /* 0x000fe40000410000 */
[----:B------:R-:W-:Y:S01]  /*9320*/  FMUL.FTZ R34, R34, c[0x0][0x2ec] ;  /* 0x0000bb0022227a20 */ /* 0x000fe20000410000 */
[----:B------:R-:W3:Y:S01]  /*9330*/  MUFU.TANH R45, R45 ;  /* 0x0000002d002d7308 */ /* 0x000ee20000002400 */
[----:B------:R-:W-:-:S02]  /*9340*/  FMUL.FTZ R32, R32, c[0x0][0x2ec] ;  /* 0x0000bb0020207a20 */ /* 0x000fc40000410000 */
[----:B------:R-:W-:Y:S02]  /*9350*/  FMUL.FTZ R33, R33, c[0x0][0x2ec] ;  /* 0x0000bb0021217a20 */ /* 0x000fe40000410000 */
[----:B------:R-:W-:Y:S02]  /*9360*/  FMUL.FTZ R38, R38, c[0x0][0x2ec] ;  /* 0x0000bb0026267a20 */ /* 0x000fe40000410000 */
[----:B------:R-:W-:Y:S01]  /*9370*/  FMUL.FTZ R35, R35, c[0x0][0x2ec] ;  /* 0x0000bb0023237a20 */ /* 0x000fe20000410000 */
[----:B------:R-:W-:Y:S01]  /*9380*/  MUFU.TANH R46, R46 ;  /* 0x0000002e002e7308 */ /* 0x000fe20000002400 */
[-C--:B-1----:R-:W-:Y:S07]  /*9390*/  HMMA.16816.F32.BF16 R28, R8, R12.reuse, R28 ;  /* 0x0000000c081c723c */ /* 0x082fee000004181c */
[----:B------:R-:W-:Y:S01]  /*93a0*/  MUFU.TANH R50, R50 ;  /* 0x0000003200327308 */ /* 0x000fe20000002400 */
[C---:B------:R-:W-:Y:S07]  /*93b0*/  HMMA.16816.F32.BF16 R20, R4.reuse, R12, R56 ;  /* 0x0000000c0414723c */ /* 0x040fee0000041838 */
[----:B------:R-:W-:Y:S01]  /*93c0*/  MUFU.TANH R49, R49 ;  /* 0x0000003100317308 */ /* 0x000fe20000002400 */
[-C--:B------:R-:W-:Y:S07]  /*93d0*/  HMMA.16816.F32.BF16 R24, R4, R14.reuse, R60 ;  /* 0x0000000e0418723c */ /* 0x080fee000004183c */
[----:B------:R-:W1:Y:S01]  /*93e0*/  MUFU.TANH R241, R51 ;  /* 0x0000003300f17308 */ /* 0x000e620000002400 */
[----:B------:R-:W-:Y:S01]  /*93f0*/  HMMA.16816.F32.BF16 R16, R8, R14, R136 ;  /* 0x0000000e0810723c */ /* 0x000fe20000041888 */
[----:B------:R-:W4:Y:S06]  /*9400*/  LDSM.16.M88.4 R12, [R217+0x3000] ;  /* 0x00300000d90c783b */ /* 0x000f2c0000000200 */
[----:B------:R-:W-:Y:S01]  /*9410*/  MUFU.TANH R32, R32 ;  /* 0x0000002000207308 */ /* 0x000fe20000002400 */
[----:B------:R-:W-:-:S02]  /*9420*/  FMUL.FTZ R28, R28, c[0x0][0x2ec] ;  /* 0x0000bb001c1c7a20 */ /* 0x000fc40000410000 */
[----:B------:R-:W-:Y:S02]  /*9430*/  FMUL.FTZ R29, R29, c[0x0][0x2ec] ;  /* 0x0000bb001d1d7a20 */ /* 0x000fe40000410000 */
[----:B------:R-:W-:Y:S02]  /*9440*/  IMAD.MOV.U32 R139, RZ, RZ, R0 ;  /* 0x000000ffff8b7224 */ /* 0x000fe400078e0000 */
[----:B------:R-:W-:Y:S01]  /*9450*/  IMAD.U32 R0, RZ, RZ, UR15 ;  /* 0x0000000fff007e24 */ /* 0x000fe2000f8e00ff */
[----:B------:R-:W-:Y:S01]  /*9460*/  MUFU.TANH R33, R33 ;  /* 0x0000002100217308 */ /* 0x000fe20000002400 */
[----:B------:R-:W-:Y:S02]  /*9470*/  IMAD.MOV.U32 R138, RZ, RZ, R2 ;  /* 0x000000ffff8a7224 */ /* 0x000fe400078e0002 */
[----:B------:R-:W-:Y:S02]  /*9480*/  IMAD R0, R0, 0x40, R243 ;  /* 0x0000004000007824 */ /* 0x000fe400078e02f3 */
[----:B------:R-:W-:-:S02]  /*9490*/  IMAD.MOV.U32 R137, RZ, RZ, R3 ;  /* 0x000000ffff897224 */ /* 0x000fc400078e0003 */
[----:B------:R-:W-:Y:S01]  /*94a0*/  IMAD.MOV.U32 R136, RZ, RZ, R231 ;  /* 0x000000ffff887224 */ /* 0x000fe200078e00e7 */
[C---:B------:R-:W-:Y:S01]  /*94b0*/  ISETP.GE.AND P2, PT, R0.reuse, R240, PT ;  /* 0x000000f00000720c */ /* 0x040fe20003f46270 */
[----:B------:R-:W-:Y:S01]  /*94c0*/  MUFU.TANH R3, R47 ;  /* 0x0000002f00037308 */ /* 0x000fe20000002400 */
[----:B------:R-:W-:Y:S01]  /*94d0*/  IADD3 R2, R0, 0x1, RZ ;  /* 0x0000000100027810 */ /* 0x000fe20007ffe0ff */
[----:B------:R-:W-:Y:S01]  /*94e0*/  FMUL.FTZ R30, R30, c[0x0][0x2ec] ;  /* 0x0000bb001e1e7a20 */ /* 0x000fe20000410000 */
[----:B------:R-:W-:Y:S01]  /*94f0*/  ISETP.LT.OR P2, PT, R0, R236, P2 ;  /* 0x000000ec0000720c */ /* 0x000fe20001741670 */
[----:B------:R-:W-:Y:S01]  /*9500*/  FMUL.FTZ R20, R20, c[0x0][0x2ec] ;  /* 0x0000bb0014147a20 */ /* 0x000fe20000410000 */
[----:B------:R-:W-:Y:S01]  /*9510*/  ISETP.GE.AND P6, PT, R2, R240, PT ;  /* 0x000000f00200720c */ /* 0x000fe20003fc6270 */
[----:B------:R-:W-:Y:S01]  /*9520*/  FMUL.FTZ R22, R22, c[0x0][0x2ec] ;  /* 0x0000bb0016167a20 */ /* 0x000fe20000410000 */
[C---:B------:R-:W-:Y:S01]  /*9530*/  ISETP.GE.AND P5, PT, R2.reuse, R239, PT ;  /* 0x000000ef0200720c */ /* 0x040fe20003fa6270 */
[----:B------:R2:W-:Y:S01]  /*9540*/  MUFU.TANH R47, R34 ;  /* 0x00000022002f7308 */ /* 0x0005e20000002400 */
[-C--:B------:R-:W-:Y:S01]  /*9550*/  ISETP.GE.AND P3, PT, R2, R238.reuse, PT ;  /* 0x000000ee0200720c */ /* 0x080fe20003f66270 */
[----:B------:R-:W-:Y:S01]  /*9560*/  FMUL.FTZ R16, R16, c[0x0][0x2ec] ;  /* 0x0000bb0010107a20 */ /* 0x000fe20000410000 */
[----:B------:R-:W-:Y:S01]  /*9570*/  ISETP.GE.AND P1, PT, R2, R237, PT ;  /* 0x000000ed0200720c */ /* 0x000fe20003f26270 */
[----:B------:R-:W-:Y:S01]  /*9580*/  FMUL.FTZ R31, R31, c[0x0][0x2ec] ;  /* 0x0000bb001f1f7a20 */ /* 0x000fe20000410000 */
[C---:B------:R-:W-:Y:S01]  /*9590*/  ISETP.GE.AND P0, PT, R0.reuse, R239, PT ;  /* 0x000000ef0000720c */ /* 0x040fe20003f06270 */
[----:B------:R-:W-:Y:S01]  /*95a0*/  FMUL.FTZ R21, R21, c[0x0][0x2ec] ;  /* 0x0000bb0015157a20 */ /* 0x000fe20000410000 */
[----:B------:R-:W-:Y:S01]  /*95b0*/  ISETP.GE.AND P4, PT, R0, R238, PT ;  /* 0x000000ee0000720c */ /* 0x000fe20003f86270 */
[----:B------:R-:W-:Y:S01]  /*95c0*/  MUFU.TANH R36, R36 ;  /* 0x0000002400247308 */ /* 0x000fe20000002400 */
[C---:B------:R-:W-:Y:S01]  /*95d0*/  ISETP.LT.OR P6, PT, R2.reuse, R236, P6 ;  /* 0x000000ec0200720c */ /* 0x040fe200037c1670 */
[----:B------:R-:W-:Y:S01]  /*95e0*/  FMUL.FTZ R23, R23, c[0x0][0x2ec] ;  /* 0x0000bb0017177a20 */ /* 0x000fe20000410000 */
[----:B------:R-:W-:Y:S01]  /*95f0*/  ISETP.LT.OR P5, PT, R2, R235, P5 ;  /* 0x000000eb0200720c */ /* 0x000fe20002fa1670 */
[----:B------:R-:W-:Y:S01]  /*9600*/  FMUL.FTZ R24, R24, c[0x0][0x2ec] ;  /* 0x0000bb0018187a20 */ /* 0x000fe20000410000 */
[C---:B------:R-:W-:Y:S01]  /*9610*/  ISETP.LT.OR P3, PT, R2.reuse, R234, P3 ;  /* 0x000000ea0200720c */ /* 0x040fe20001f61670 */
[-C--:B----4-:R-:W-:Y:S01]  /*9620*/  HMMA.16816.F32.BF16 R40, R8, R12.reuse, R40 ;  /* 0x0000000c0828723c */ /* 0x090fe20000041828 */
[----:B------:R-:W-:Y:S01]  /*9630*/  ISETP.LT.OR P1, PT, R2, R232, P1 ;  /* 0x000000e80200720c */ /* 0x000fe20000f21670 */
[----:B------:R-:W4:Y:S01]  /*9640*/  MUFU.TANH R38, R38 ;  /* 0x0000002600267308 */ /* 0x000f220000002400 */
[----:B--2---:R-:W-:Y:S01]  /*9650*/  FSEL R34, R44, -INF , !P2 ;  /* 0xff8000002c227808 */ /* 0x004fe20005000000 */
[----:B------:R-:W-:Y:S01]  /*9660*/  FMUL.FTZ R26, R26, c[0x0][0x2ec] ;  /* 0x0000bb001a1a7a20 */ /* 0x000fe20000410000 */
[C---:B------:R-:W-:Y:S01]  /*9670*/  ISETP.GE.AND P2, PT, R0.reuse, R237, PT ;  /* 0x000000ed0000720c */ /* 0x040fe20003f46270 */
[----:B------:R-:W-:Y:S01]  /*9680*/  FMUL.FTZ R17, R17, c[0x0][0x2ec] ;  /* 0x0000bb0011117a20 */ /* 0x000fe20000410000 */
[C---:B------:R-:W-:Y:S01]  /*9690*/  ISETP.LT.OR P0, PT, R0.reuse, R235, P0 ;  /* 0x000000eb0000720c */ /* 0x040fe20000701670 */
[C---:B------:R-:W-:Y:S01]  /*96a0*/  HMMA.16816.F32.BF16 R56, R4.reuse, R12, R248 ;  /* 0x0000000c0438723c */ /* 0x040fe200000418f8 */
[C---:B------:R-:W-:Y:S01]  /*96b0*/  ISETP.LT.OR P4, PT, R0.reuse, R234, P4 ;  /* 0x000000ea0000720c */ /* 0x040fe20002781670 */
[----:B------:R-:W2:Y:S01]  /*96c0*/  MUFU.TANH R35, R35 ;  /* 0x0000002300237308 */ /* 0x000ea20000002400 */
[-C--:B------:R-:W-:Y:S01]  /*96d0*/  ISETP.LT.OR P2, PT, R0, R232.reuse, P2 ;  /* 0x000000e80000720c */ /* 0x080fe20001741670 */
[----:B------:R-:W-:Y:S01]  /*96e0*/  FMUL.FTZ R18, R18, c[0x0][0x2ec] ;  /* 0x0000bb0012127a20 */ /* 0x000fe20000410000 */
[----:B------:R-:W-:Y:S01]  /*96f0*/  IADD3 R2, R0, 0x8, RZ ;  /* 0x0000000800027810 */ /* 0x000fe20007ffe0ff */
[----:B------:R-:W-:Y:S01]  /*9700*/  FMUL.FTZ R27, R27, c[0x0][0x2ec] ;  /* 0x0000bb001b1b7a20 */ /* 0x000fe20000410000 */
[----:B---3--:R-:W-:Y:S01]  /*9710*/  FSEL R51, R45, -INF , !P6 ;  /* 0xff8000002d337808 */ /* 0x008fe20007000000 */
[----:B------:R-:W-:Y:S01]  /*9720*/  HMMA.16816.F32.BF16 R64, R4, R14, R64 ;  /* 0x0000000e0440723c */ /* 0x000fe20000041840 */
[C---:B------:R-:W-:Y:S01]  /*9730*/  ISETP.GE.AND P6, PT, R2.reuse, R237, PT ;  /* 0x000000ed0200720c */ /* 0x040fe20003fc6270 */
[----:B------:R-:W-:Y:S01]  /*9740*/  MUFU.TANH R29, R29 ;  /* 0x0000001d001d7308 */ /* 0x000fe20000002400 */
[----:B-1----:R-:W-:Y:S01]  /*9750*/  FSEL R241, R241, -INF , !P1 ;  /* 0xff800000f1f17808 */ /* 0x002fe20004800000 */
[----:B------:R-:W-:Y:S01]  /*9760*/  FMUL.FTZ R19, R19, c[0x0][0x2ec] ;  /* 0x0000bb0013137a20 */ /* 0x000fe20000410000 */
[----:B------:R-:W-:Y:S01]  /*9770*/  ISETP.LT.OR P6, PT, R2, R232, P6 ;  /* 0x000000e80200720c */ /* 0x000fe200037c1670 */
[----:B------:R-:W-:-:S02]  /*9780*/  FMUL.FTZ R25, R25, c[0x0][0x2ec] ;  /* 0x0000bb0019197a20 */ /* 0x000fc40000410000 */
[----:B------:R-:W-:Y:S01]  /*9790*/  HMMA.16816.F32.BF16 R60, R8, R14, R204 ;  /* 0x0000000e083c723c */ /* 0x000fe200000418cc */
[----:B------:R-:W1:Y:S01]  /*97a0*/  LDSM.16.M88.4 R12, [R217+0x3800] ;  /* 0x00380000d90c783b */ /* 0x000e620000000200 */
[----:B----4-:R-:W-:Y:S01]  /*97b0*/  FSEL R231, R38, -INF , !P6 ;  /* 0xff80000026e77808 */ /* 0x010fe20007000000 */
[----:B------:R-:W-:Y:S01]  /*97c0*/  MUFU.TANH R30, R30 ;  /* 0x0000001e001e7308 */ /* 0x000fe20000002400 */
[----:B------:R-:W-:Y:S01]  /*97d0*/  FMUL.FTZ R42, R42, c[0x0][0x2ec] ;  /* 0x0000bb002a2a7a20 */ /* 0x000fe20000410000 */
[----:B------:R-:W-:-:S04]  /*97e0*/  DEPBAR.LE SB0, 0x0 ;  /* 0x000080000000791a */ /* 0x000fc80000000000 */
[----:B------:R-:W-:Y:S02]  /*97f0*/  FMUL.FTZ R41, R41, c[0x0][0x2ec] ;  /* 0x0000bb0029297a20 */ /* 0x000fe40000410000 */
[----:B------:R-:W-:Y:S01]  /*9800*/  MUFU.TANH R20, R20 ;  /* 0x0000001400147308 */ /* 0x000fe20000002400 */
[----:B------:R-:W-:Y:S02]  /*9810*/  FMUL.FTZ R43, R43, c[0x0][0x2ec] ;  /* 0x0000bb002b2b7a20 */ /* 0x000fe40000410000 */
[----:B------:R-:W-:Y:S02]  /*9820*/  FMUL.FTZ R40, R40, c[0x0][0x2ec] ;  /* 0x0000bb0028287a20 */ /* 0x000fe40000410000 */
[----:B------:R-:W-:Y:S02]  /*9830*/  FMUL.FTZ R58, R58, c[0x0][0x2ec] ;  /* 0x0000bb003a3a7a20 */ /* 0x000fe40000410000 */
[----:B------:R-:W-:Y:S01]  /*9840*/  FMUL.FTZ R56, R56, c[0x0][0x2ec] ;  /* 0x0000bb0038387a20 */ /* 0x000fe20000410000 */
[----:B------:R-:W-:Y:S01]  /*9850*/  MUFU.TANH R22, R22 ;  /* 0x0000001600167308 */ /* 0x000fe20000002400 */
        /* <DEDUP_REMOVED lines=9> */
[----:B------:R-:W-:Y:S01]  /*98f0*/  MUFU.TANH R242, R17 ;  /* 0x0000001100f27308 */ /* 0x000fe20000002400 */
[----:B------:R-:W-:Y:S02]  /*9900*/  FMUL.FTZ R63, R63, c[0x0][0x2ec] ;  /* 0x0000bb003f3f7a20 */ /* 0x000fe40000410000 */
[----:B------:R-:W-:Y:S01]  /*9910*/  FMUL.FTZ R65, R65, c[0x0][0x2ec] ;  /* 0x0000bb0041417a20 */ /* 0x000fe20000410000 */
[-C--:B-1----:R-:W-:Y:S04]  /*9920*/  HMMA.16816.F32.BF16 R136, R8, R12.reuse, R136 ;  /* 0x0000000c0888723c */ /* 0x082fe80000041888 */
[----:B------:R-:W-:Y:S04]  /*9930*/  MUFU.TANH R24, R24 ;  /* 0x0000001800187308 */ /* 0x000fe80000002400 */
[----:B------:R-:W-:Y:S04]  /*9940*/  HMMA.16816.F32.BF16 R204, R4, R12, R244 ;  /* 0x0000000c04cc723c */ /* 0x000fe800000418f4 */
[----:B------:R1:W3:Y:S04]  /*9950*/  MUFU.TANH R13, R37 ;  /* 0x00000025000d7308 */ /* 0x0002e80000002400 */
[-C--:B------:R-:W-:Y:S04]  /*9960*/  HMMA.16816.F32.BF16 R8, R8, R14.reuse, R52 ;  /* 0x0000000e0808723c */ /* 0x080fe80000041834 */
[----:B------:R4:W2:Y:S03]  /*9970*/  MUFU.TANH R55, R39 ;  /* 0x0000002700377308 */ /* 0x0008a60000002400 */
[----:B------:R-:W-:Y:S01]  /*9980*/  FSEL R54, R50, -INF , !P2 ;  /* 0xff80000032367808 */ /* 0x000fe20005000000 */
[----:B------:R-:W-:Y:S01]  /*9990*/  HMMA.16816.F32.BF16 R208, R4, R14, R208 ;  /* 0x0000000e04d0723c */ /* 0x000fe200000418d0 */
[----:B------:R-:W-:-:S03]  /*99a0*/  ISETP.GE.AND P2, PT, R2, R238, PT ;  /* 0x000000ee0200720c */ /* 0x000fc60003f46270 */
[----:B------:R-:W2:Y:S01]  /*99b0*/  MUFU.TANH R5, R28 ;  /* 0x0000001c00057308 */ /* 0x000ea20000002400 */
[----:B-1----:R-:W-:Y:S01]  /*99c0*/  FSEL R37, R46, -INF , !P0 ;  /* 0xff8000002e257808 */ /* 0x002fe20004000000 */
[----:B------:R-:W-:Y:S01]  /*99d0*/  FMUL.FTZ R136, R136, c[0x0][0x2ec] ;  /* 0x0000bb0088887a20 */ /* 0x000fe20000410000 */
[C---:B------:R-:W-:Y:S01]  /*99e0*/  ISETP.GE.AND P0, PT, R2.reuse, R240, PT ;  /* 0x000000f00200720c */ /* 0x040fe20003f06270 */
[----:B------:R-:W-:Y:S01]  /*99f0*/  FMUL.FTZ R137, R137, c[0x0][0x2ec] ;  /* 0x0000bb0089897a20 */ /* 0x000fe20000410000 */
[----:B------:R-:W-:Y:S01]  /*9a00*/  ISETP.LT.OR P2, PT, R2, R234, P2 ;  /* 0x000000ea0200720c */ /* 0x000fe20001741670 */
[----:B------:R-:W-:Y:S01]  /*9a10*/  FMUL.FTZ R206, R206, c[0x0][0x2ec] ;  /* 0x0000bb00cece7a20 */ /* 0x000fe20000410000 */
[----:B------:R-:W-:Y:S01]  /*9a20*/  ISETP.LT.OR P0, PT, R2, R236, P0 ;  /* 0x000000ec0200720c */ /* 0x000fe20000701670 */
[----:B------:R-:W1:Y:S01]  /*9a30*/  MUFU.TANH R15, R31 ;  /* 0x0000001f000f7308 */ /* 0x000e620000002400 */
[----:B----4-:R-:W-:Y:S01]  /*9a40*/  FSEL R39, R48, -INF , !P4 ;  /* 0xff80000030277808 */ /* 0x010fe20006000000 */
[----:B------:R-:W-:Y:S01]  /*9a50*/  FMUL.FTZ R138, R138, c[0x0][0x2ec] ;  /* 0x0000bb008a8a7a20 */ /* 0x000fe20000410000 */
[----:B------:R-:W-:Y:S01]  /*9a60*/  ISETP.GE.AND P4, PT, R2, R239, PT ;  /* 0x000000ef0200720c */ /* 0x000fe20003f86270 */
[----:B------:R-:W-:Y:S01]  /*9a70*/  FMUL.FTZ R204, R204, c[0x0][0x2ec] ;  /* 0x0000bb00cccc7a20 */ /* 0x000fe20000410000 */
[----:B------:R-:W-:Y:S01]  /*9a80*/  FSEL R50, R3, -INF , !P5 ;  /* 0xff80000003327808 */ /* 0x000fe20006800000 */
[----:B------:R-:W-:Y:S01]  /*9a90*/  FMUL.FTZ R10, R10, c[0x0][0x2ec] ;  /* 0x0000bb000a0a7a20 */ /* 0x000fe20000410000 */
[----:B------:R-:W-:Y:S01]  /*9aa0*/  ISETP.LT.OR P4, PT, R2, R235, P4 ;  /* 0x000000eb0200720c */ /* 0x000fe20002781670 */
[----:B------:R4:W-:Y:S01]  /*9ab0*/  MUFU.TANH R3, R42 ;  /* 0x0000002a00037308 */ /* 0x0009e20000002400 */
[----:B------:R-:W-:Y:S01]  /*9ac0*/  IADD3 R2, R0, 0x9, RZ ;  /* 0x0000000900027810 */ /* 0x000fe20007ffe0ff */
[----:B------:R-:W-:Y:S01]  /*9ad0*/  FMUL.FTZ R139, R139, c[0x0][0x2ec] ;  /* 0x0000bb008b8b7a20 */ /* 0x000fe20000410000 */
[----:B------:R-:W-:Y:S01]  /*9ae0*/  FSEL R52, R49, -INF , !P3 ;  /* 0xff80000031347808 */ /* 0x000fe20005800000 */
[----:B------:R-:W-:Y:S01]  /*9af0*/  FMUL.FTZ R207, R207, c[0x0][0x2ec] ;  /* 0x0000bb00cfcf7a20 */ /* 0x000fe20000410000 */
[----:B------:R-:W-:Y:S01]  /*9b00*/  FSEL R48, R32, -INF , !P0 ;  /* 0xff80000020307808 */ /* 0x000fe20004000000 */
[----:B------:R-:W-:Y:S01]  /*9b10*/  FMUL.FTZ R8, R8, c[0x0][0x2ec] ;  /* 0x0000bb0008087a20 */ /* 0x000fe20000410000 */
[C---:B------:R-:W-:Y:S01]  /*9b20*/  ISETP.GE.AND P5, PT, R2.reuse, R240, PT ;  /* 0x000000f00200720c */ /* 0x040fe20003fa6270 */
[----:B------:R-:W1:Y:S01]  /*9b30*/  MUFU.TANH R14, R21 ;  /* 0x00000015000e7308 */ /* 0x000e620000002400 */
[C---:B------:R-:W-:Y:S01]  /*9b40*/  ISETP.GE.AND P3, PT, R2.reuse, R239, PT ;  /* 0x000000ef0200720c */ /* 0x040fe20003f66270 */
[----:B------:R-:W-:Y:S01]  /*9b50*/  FMUL.FTZ R205, R205, c[0x0][0x2ec] ;  /* 0x0000bb00cdcd7a20 */ /* 0x000fe20000410000 */
[C---:B------:R-:W-:Y:S01]  /*9b60*/  ISETP.GE.AND P1, PT, R2.reuse, R238, PT ;  /* 0x000000ee0200720c */ /* 0x040fe20003f26270 */
[----:B------:R-:W-:Y:S01]  /*9b70*/  FMUL.FTZ R9, R9, c[0x0][0x2ec] ;  /* 0x0000bb0009097a20 */ /* 0x000fe20000410000 */
[C---:B------:R-:W-:Y:S01]  /*9b80*/  ISETP.GE.AND P0, PT, R2.reuse, R237, PT ;  /* 0x000000ed0200720c */ /* 0x040fe20003f06270 */
[----:B------:R-:W-:Y:S01]  /*9b90*/  FMUL.FTZ R11, R11, c[0x0][0x2ec] ;  /* 0x0000bb000b0b7a20 */ /* 0x000fe20000410000 */
[C---:B------:R-:W-:Y:S01]  /*9ba0*/  ISETP.LT.OR P5, PT, R2.reuse, R236, P5 ;  /* 0x000000ec0200720c */ /* 0x040fe20002fa1670 */
[----:B------:R-:W1:Y:S01]  /*9bb0*/  MUFU.TANH R12, R23 ;  /* 0x00000017000c7308 */ /* 0x000e620000002400 */
[----:B------:R-:W-:-:S02]  /*9bc0*/  ISETP.LT.OR P3, PT, R2, R235, P3 ;  /* 0x000000eb0200720c */ /* 0x000fc40001f61670 */
[C---:B------:R-:W-:Y:S02]  /*9bd0*/  ISETP.LT.OR P1, PT, R2.reuse, R234, P1 ;  /* 0x000000ea0200720c */ /* 0x040fe40000f21670 */
[----:B------:R-:W-:Y:S02]  /*9be0*/  ISETP.LT.OR P0, PT, R2, R232, P0 ;  /* 0x000000e80200720c */ /* 0x000fe40000701670 */
[----:B------:R-:W-:Y:S01]  /*9bf0*/  IADD3 R2, R0, 0x10, RZ ;  /* 0x0000001000027810 */ /* 0x000fe20007ffe0ff */
[----:B------:R1:W-:Y:S01]  /*9c00*/  MUFU.TANH R7, R41 ;  /* 0x0000002900077308 */ /* 0x0003e20000002400 */
[----:B------:R-:W-:Y:S02]  /*9c10*/  FSEL R47, R47, -INF , !P4 ;  /* 0xff8000002f2f7808 */ /* 0x000fe40006000000 */
[----:B------:R-:W-:Y:S02]  /*9c20*/  FSEL R49, R36, -INF , !P2 ;  /* 0xff80000024317808 */ /* 0x000fe40005000000 */
[----:B------:R-:W-:-:S02]  /*9c30*/  FSEL R45, R33, -INF , !P5 ;  /* 0xff800000212d7808 */ /* 0x000fc40006800000 */
[C---:B------:R-:W-:Y:S01]  /*9c40*/  ISETP.GE.AND P4, PT, R2.reuse, R240, PT ;  /* 0x000000f00200720c */ /* 0x040fe20003f86270 */
[----:B------:R1:W-:Y:S01]  /*9c50*/  MUFU.TANH R23, R43 ;  /* 0x0000002b00177308 */ /* 0x0003e20000002400 */
[C---:B------:R-:W-:Y:S02]  /*9c60*/  ISETP.GE.AND P2, PT, R2.reuse, R239, PT ;  /* 0x000000ef0200720c */ /* 0x040fe40003f46270 */
[C---:B------:R-:W-:Y:S02]  /*9c70*/  ISETP.GE.AND P6, PT, R2.reuse, R238, PT ;  /* 0x000000ee0200720c */ /* 0x040fe40003fc6270 */
[C---:B------:R-:W-:Y:S02]  /*9c80*/  ISETP.GE.AND P5, PT, R2.reuse, R237, PT ;  /* 0x000000ed0200720c */ /* 0x040fe40003fa6270 */
[C---:B------:R-:W-:Y:S01]  /*9c90*/  ISETP.LT.OR P4, PT, R2.reuse, R236, P4 ;  /* 0x000000ec0200720c */ /* 0x040fe20002781670 */
[----:B------:R-:W1:Y:S01]  /*9ca0*/  MUFU.TANH R6, R18 ;  /* 0x0000001200067308 */ /* 0x000e620000002400 */
[----:B------:R-:W-:-:S02]  /*9cb0*/  ISETP.LT.OR P2, PT, R2, R235, P2 ;  /* 0x000000eb0200720c */ /* 0x000fc40001741670 */
[C---:B------:R-:W-:Y:S02]  /*9cc0*/  ISETP.LT.OR P6, PT, R2.reuse, R234, P6 ;  /* 0x000000ea0200720c */ /* 0x040fe400037c1670 */
[----:B------:R-:W-:Y:S02]  /*9cd0*/  ISETP.LT.OR P5, PT, R2, R232, P5 ;  /* 0x000000e80200720c */ /* 0x000fe40002fa1670 */
[----:B------:R-:W-:Y:S01]  /*9ce0*/  IADD3 R2, R0, 0x11, RZ ;  /* 0x0000001100027810 */ /* 0x000fe20007ffe0ff */
[----:B------:R-:W1:Y:S01]  /*9cf0*/  MUFU.TANH R26, R26 ;  /* 0x0000001a001a7308 */ /* 0x000e620000002400 */
[----:B--2---:R-:W-:Y:S02]  /*9d00*/  FSEL R44, R35, -INF , !P3 ;  /* 0xff800000232c7808 */ /* 0x004fe40005800000 */
[----:B---3--:R-:W-:Y:S02]  /*9d10*/  FSEL R46, R13, -INF , !P1 ;  /* 0xff8000000d2e7808 */ /* 0x008fe40004800000 */
[----:B------:R-:W-:-:S02]  /*9d20*/  FSEL R55, R55, -INF , !P0 ;  /* 0xff80000037377808 */ /* 0x000fc40004000000 */
[----:B----4-:R-:W-:Y:S01]  /*9d30*/  FSEL R42, R5, -INF , !P4 ;  /* 0xff800000052a7808 */ /* 0x010fe20006000000 */
[----:B------:R-:W-:Y:S01]  /*9d40*/  MUFU.TANH R4, R27 ;  /* 0x0000001b00047308 */ /* 0x000fe20000002400 */
[C---:B------:R-:W-:Y:S02]  /*9d50*/  ISETP.GE.AND P3, PT, R2.reuse, R240, PT ;  /* 0x000000f00200720c */ /* 0x040fe40003f66270 */
[C---:B------:R-:W-:Y:S02]  /*9d60*/  ISETP.GE.AND P1, PT, R2.reuse, R239, PT ;  /* 0x000000ef0200720c */ /* 0x040fe40003f26270 */
[C---:B------:R-:W-:Y:S02]  /*9d70*/  ISETP.GE.AND P0, PT, R2.reuse, R238, PT ;  /* 0x000000ee0200720c */ /* 0x040fe40003f06270 */
[C---:B------:R-:W-:Y:S01]  /*9d80*/  ISETP.GE.AND P4, PT, R2.reuse, R237, PT ;  /* 0x000000ed0200720c */ /* 0x040fe20003f86270 */
[----:B------:R2:W-:Y:S01]  /*9d90*/  MUFU.TANH R27, R40 ;  /* 0x00000028001b7308 */ /* 0x0005e20000002400 */
[----:B------:R-:W-:-:S02]  /*9da0*/  ISETP.LT.OR P3, PT, R2, R236, P3 ;  /* 0x000000ec0200720c */ /* 0x000fc40001f61670 */
[C---:B------:R-:W-:Y:S02]  /*9db0*/  ISETP.LT.OR P1, PT, R2.reuse, R235, P1 ;  /* 0x000000eb0200720c */ /* 0x040fe40000f21670 */
[C---:B------:R-:W-:Y:S02]  /*9dc0*/  ISETP.LT.OR P0, PT, R2.reuse, R234, P0 ;  /* 0x000000ea0200720c */ /* 0x040fe40000701670 */
[----:B------:R-:W-:Y:S01]  /*9dd0*/  ISETP.LT.OR P4, PT, R2, R232, P4 ;  /* 0x000000e80200720c */ /* 0x000fe20002781670 */
[----:B------:R-:W3:Y:S01]  /*9de0*/  MUFU.TANH R53, R19 ;  /* 0x0000001300357308 */ /* 0x000ee20000002400 */
[----:B------:R-:W-:Y:S02]  /*9df0*/  IADD3 R2, R0, 0x18, RZ ;  /* 0x0000001800027810 */ /* 0x000fe40007ffe0ff */
[----:B-1----:R-:W-:Y:S02]  /*9e00*/  FSEL R41, R30, -INF , !P2 ;  /* 0xff8000001e297808 */ /* 0x002fe40005000000 */
[----:B------:R-:W-:-:S02]  /*9e10*/  FSEL R43, R20, -INF , !P6 ;  /* 0xff800000142b7808 */ /* 0x000fc40007000000 */
[----:B------:R-:W-:Y:S01]  /*9e20*/  FSEL R249, R22, -INF , !P5 ;  /* 0xff80000016f97808 */ /* 0x000fe20006800000 */
[----:B------:R-:W1:Y:S01]  /*9e30*/  MUFU.TANH R31, R25 ;  /* 0x00000019001f7308 */ /* 0x000e620000002400 */
[----:B------:R-:W-:Y:S02]  /*9e40*/  FSEL R38, R29, -INF , !P3 ;  /* 0xff8000001d267808 */ /* 0x000fe40005800000 */
[C---:B------:R-:W-:Y:S02]  /*9e50*/  ISETP.GE.AND P2, PT, R2.reuse, R240, PT ;  /* 0x000000f00200720c */ /* 0x040fe40003f46270 */
[C---:B------:R-:W-:Y:S02]  /*9e60*/  ISETP.GE.AND P6, PT, R2.reuse, R239, PT ;  /* 0x000000ef0200720c */ /* 0x040fe40003fc6270 */
[C---:B------:R-:W-:Y:S01]  /*9e70*/  ISETP.GE.AND P5, PT, R2.reuse, R238, PT ;  /* 0x000000ee0200720c */ /* 0x040fe20003fa6270 */
[----:B------:R-:W4:Y:S01]  /*9e80*/  MUFU.TANH R28, R56 ;  /* 0x00000038001c7308 */ /* 0x000f220000002400 */
[----:B------:R-:W-:-:S02]  /*9e90*/  ISETP.GE.AND P3, PT, R2, R237, PT ;  /* 0x000000ed0200720c */ /* 0x000fc40003f66270 */
[C---:B------:R-:W-:Y:S02]  /*9ea0*/  ISETP.LT.OR P2, PT, R2.reuse, R236, P2 ;  /* 0x000000ec0200720c */ /* 0x040fe40001741670 */
[C---:B------:R-:W-:Y:S02]  /*9eb0*/  ISETP.LT.OR P6, PT, R2.reuse, R235, P6 ;  /* 0x000000eb0200720c */ /* 0x040fe400037c1670 */
[C---:B------:R-:W-:Y:S01]  /*9ec0*/  ISETP.LT.OR P5, PT, R2.reuse, R234, P5 ;  /* 0x000000ea0200720c */ /* 0x040fe20002fa1670 */
[----:B------:R-:W1:Y:S01]  /*9ed0*/  MUFU.TANH R58, R58 ;  /* 0x0000003a003a7308 */ /* 0x000e620000002400 */
[----:B------:R-:W-:Y:S02]  /*9ee0*/  ISETP.LT.OR P3, PT, R2, R232, P3 ;  /* 0x000000e80200720c */ /* 0x000fe40001f61670 */
[----:B------:R-:W-:Y:S02]  /*9ef0*/  IADD3 R2, R0, 0x19, RZ ;  /* 0x0000001900027810 */ /* 0x000fe40007ffe0ff */
[----:B------:R-:W-:-:S02]  /*9f00*/  FSEL R36, R15, -INF , !P1 ;  /* 0xff8000000f247808 */ /* 0x000fc40004800000 */
[----:B--2---:R-:W-:Y:S01]  /*9f10*/  FSEL R40, R14, -INF , !P0 ;  /* 0xff8000000e287808 */ /* 0x004fe20004000000 */
[----:B------:R-:W2:Y:S01]  /*9f20*/  MUFU.TANH R25, R57 ;  /* 0x0000003900197308 */ /* 0x000ea20000002400 */
[----:B------:R-:W-:Y:S02]  /*9f30*/  FSEL R248, R12, -INF , !P4 ;  /* 0xff8000000cf87808 */ /* 0x000fe40006000000 */
[----:B------:R-:W-:Y:S02]  /*9f40*/  FSEL R33, R16, -INF , !P2 ;  /* 0xff80000010217808 */ /* 0x000fe40005000000 */
[C---:B------:R-:W-:Y:S02]  /*9f50*/  ISETP.GE.AND P1, PT, R2.reuse, R240, PT ;  /* 0x000000f00200720c */ /* 0x040fe40003f26270 */
[C---:B------:R-:W-:Y:S01]  /*9f60*/  ISETP.GE.AND P0, PT, R2.reuse, R239, PT ;  /* 0x000000ef0200720c */ /* 0x040fe20003f06270 */
[----:B------:R-:W1:Y:S01]  /*9f70*/  MUFU.TANH R59, R59 ;  /* 0x0000003b003b7308 */ /* 0x000e620000002400 */
[----:B------:R-:W-:-:S02]  /*9f80*/  ISETP.GE.AND P4, PT, R2, R238, PT ;  /* 0x000000ee0200720c */ /* 0x000fc40003f86270 */
[C---:B------:R-:W-:Y:S02]  /*9f90*/  ISETP.GE.AND P2, PT, R2.reuse, R237, PT ;  /* 0x000000ed0200720c */ /* 0x040fe40003f46270 */
[C---:B------:R-:W-:Y:S02]  /*9fa0*/  ISETP.LT.OR P1, PT, R2.reuse, R236, P1 ;  /* 0x000000ec0200720c */ /* 0x040fe40000f21670 */
[C---:B------:R-:W-:Y:S01]  /*9fb0*/  ISETP.LT.OR P0, PT, R2.reuse, R235, P0 ;  /* 0x000000eb0200720c */ /* 0x040fe20000701670 */
[----:B------:R-:W1:Y:S01]  /*9fc0*/  MUFU.TANH R21, R60 ;  /* 0x0000003c00157308 */ /* 0x000e620000002400 */
[C---:B------:R-:W-:Y:S02]  /*9fd0*/  ISETP.LT.OR P4, PT, R2.reuse, R234, P4 ;  /* 0x000000ea0200720c */ /* 0x040fe40002781670 */
[----:B------:R-:W-:Y:S02]  /*9fe0*/  ISETP.LT.OR P2, PT, R2, R232, P2 ;  /* 0x000000e80200720c */ /* 0x000fe40001741670 */
[----:B------:R-:W-:-:S02]  /*9ff0*/  IADD3 R2, R0, 0x20, RZ ;  /* 0x0000002000027810 */ /* 0x000fc40007ffe0ff */
[----:B------:R-:W-:Y:S01]  /*a000*/  FSEL R32, R6, -INF , !P6 ;  /* 0xff80000006207808 */ /* 0x000fe20007000000 */
[----:B------:R-:W-:Y:S01]  /*a010*/  MUFU.TANH R18, R61 ;  /* 0x0000003d00127308 */ /* 0x000fe20000002400 */
[----:B------:R-:W-:Y:S02]  /*a020*/  FSEL R35, R24, -INF , !P5 ;  /* 0xff80000018237808 */ /* 0x000fe40006800000 */
[----:B------:R-:W-:Y:S02]  /*a030*/  FSEL R247, R26, -INF , !P3 ;  /* 0xff8000001af77808 */ /* 0x000fe40005800000 */
[----:B------:R-:W-:Y:S02]  /*a040*/  FSEL R30, R242, -INF , !P1 ;  /* 0xff800000f21e7808 */ /* 0x000fe40004800000 */
[C---:B------:R-:W-:Y:S01]  /*a050*/  ISETP.GE.AND P6, PT, R2.reuse, R240, PT ;  /* 0x000000f00200720c */ /* 0x040fe20003fc6270 */
[----:B------:R-:W1:Y:S01]  /*a060*/  MUFU.TANH R20, R62 ;  /* 0x0000003e00147308 */ /* 0x000e620000002400 */
[----:B------:R-:W-:-:S02]  /*a070*/  ISETP.GE.AND P5, PT, R2, R239, PT ;  /* 0x000000ef0200720c */ /* 0x000fc40003fa6270 */
[C---:B------:R-:W-:Y:S02]  /*a080*/  ISETP.GE.AND P3, PT, R2.reuse, R238, PT ;  /* 0x000000ee0200720c */ /* 0x040fe40003f66270 */
[C---:B------:R-:W-:Y:S02]  /*a090*/  ISETP.GE.AND P1, PT, R2.reuse, R237, PT ;  /* 0x000000ed0200720c */ /* 0x040fe40003f26270 */
[C---:B------:R-:W-:Y:S01]  /*a0a0*/  ISETP.LT.OR P6, PT, R2.reuse, R236, P6 ;  /* 0x000000ec0200720c */ /* 0x040fe200037c1670 */
[----:B------:R-:W2:Y:S01]  /*a0b0*/  MUFU.TANH R22, R64 ;  /* 0x0000004000167308 */ /* 0x000ea20000002400 */
[C---:B------:R-:W-:Y:S02]  /*a0c0*/  ISETP.LT.OR P5, PT, R2.reuse, R235, P5 ;  /* 0x000000eb0200720c */ /* 0x040fe40002fa1670 */
[C---:B------:R-:W-:Y:S02]  /*a0d0*/  ISETP.LT.OR P3, PT, R2.reuse, R234, P3 ;  /* 0x000000ea0200720c */ /* 0x040fe40001f61670 */
[----:B------:R-:W-:-:S02]  /*a0e0*/  ISETP.LT.OR P1, PT, R2, R232, P1 ;  /* 0x000000e80200720c */ /* 0x000fc40000f21670 */
[----:B------:R-:W-:Y:S01]  /*a0f0*/  IADD3 R2, R0, 0x21, RZ ;  /* 0x0000002100027810 */ /* 0x000fe20007ffe0ff */
[----:B------:R-:W2:Y:S01]  /*a100*/  MUFU.TANH R66, R66 ;  /* 0x0000004200427308 */ /* 0x000ea20000002400 */
[----:B---3--:R-:W-:Y:S02]  /*a110*/  FSEL R29, R53, -INF , !P0 ;  /* 0xff800000351d7808 */ /* 0x008fe40004000000 */
[----:B-1----:R-:W-:Y:S02]  /*a120*/  FSEL R31, R31, -INF , !P4 ;  /* 0xff8000001f1f7808 */ /* 0x002fe40006000000 */
[----:B------:R-:W-:Y:S02]  /*a130*/  FSEL R246, R4, -INF , !P2 ;  /* 0xff80000004f67808 */ /* 0x000fe40005000000 */
[----:B------:R-:W-:Y:S01]  /*a140*/  FSEL R27, R27, -INF , !P6 ;  /* 0xff8000001b1b7808 */ /* 0x000fe20007000000 */
[----:B------:R-:W1:Y:S01]  /*a150*/  MUFU.TANH R17, R63 ;  /* 0x0000003f00117308 */ /* 0x000e620000002400 */
[----:B------:R-:W-:-:S02]  /*a160*/  ISETP.GE.AND P0, PT, R2, R240, PT ;  /* 0x000000f00200720c */ /* 0x000fc40003f06270 */
[C---:B------:R-:W-:Y:S02]  /*a170*/  ISETP.GE.AND P4, PT, R2.reuse, R239, PT ;  /* 0x000000ef0200720c */ /* 0x040fe40003f86270 */
[C---:B------:R-:W-:Y:S02]  /*a180*/  ISETP.GE.AND P2, PT, R2.reuse, R238, PT ;  /* 0x000000ee0200720c */ /* 0x040fe40003f46270 */
[C---:B------:R-:W-:Y:S01]  /*a190*/  ISETP.GE.AND P6, PT, R2.reuse, R237, PT ;  /* 0x000000ed0200720c */ /* 0x040fe20003fc6270 */
[----:B------:R-:W3:Y:S01]  /*a1a0*/  MUFU.TANH R19, R65 ;  /* 0x0000004100137308 */ /* 0x000ee20000002400 */
[C---:B------:R-:W-:Y:S02]  /*a1b0*/  ISETP.LT.OR P0, PT, R2.reuse, R236, P0 ;  /* 0x000000ec0200720c */ /* 0x040fe40000701670 */
[C---:B------:R-:W-:Y:S02]  /*a1c0*/  ISETP.LT.OR P4, PT, R2.reuse, R235, P4 ;  /* 0x000000eb0200720c */ /* 0x040fe40002781670 */
[----:B------:R-:W-:-:S02]  /*a1d0*/  ISETP.LT.OR P2, PT, R2, R234, P2 ;  /* 0x000000ea0200720c */ /* 0x000fc40001741670 */
[----:B------:R-:W-:Y:S01]  /*a1e0*/  ISETP.LT.OR P6, PT, R2, R232, P6 ;  /* 0x000000e80200720c */ /* 0x000fe200037c1670 */
[----:B------:R-:W1:Y:S01]  /*a1f0*/  MUFU.TANH R67, R67 ;  /* 0x0000004300437308 */ /* 0x000e620000002400 */
[----:B------:R-:W-:Y:S02]  /*a200*/  IADD3 R2, R0, 0x28, RZ ;  /* 0x0000002800027810 */ /* 0x000fe40007ffe0ff */
[----:B------:R-:W-:Y:S01]  /*a210*/  FSEL R26, R3, -INF , !P5 ;  /* 0xff800000031a7808 */ /* 0x000fe20006800000 */
[----:B------:R-:W-:Y:S01]  /*a220*/  FMUL.FTZ R3, R211, c[0x0][0x2ec] ;  /* 0x0000bb00d3037a20 */ /* 0x000fe20000410000 */
[----:B----4-:R-:W-:Y:S02]  /*a230*/  FSEL R28, R28, -INF , !P3 ;  /* 0xff8000001c1c7808 */ /* 0x010fe40005800000 */
[----:B------:R-:W-:Y:S01]  /*a240*/  FSEL R245, R58, -INF , !P1 ;  /* 0xff8000003af57808 */ /* 0x000fe20004800000 */
[----:B------:R-:W4:Y:S01]  /*a250*/  MUFU.TANH R15, R136 ;  /* 0x00000088000f7308 */ /* 0x000f220000002400 */
        /* <DEDUP_REMOVED lines=8> */
[C---:B------:R-:W-:Y:S01]  /*a2e0*/  ISETP.LT.OR P1, PT, R2.reuse, R234, P1 ;  /* 0x000000ea0200720c */ /* 0x040fe20000f21670 */
[----:B------:R-:W1:Y:S01]  /*a2f0*/  MUFU.TANH R14, R138 ;  /* 0x0000008a000e7308 */ /* 0x000e620000002400 */
[----:B------:R-:W-:Y:S02]  /*a300*/  ISETP.LT.OR P0, PT, R2, R232, P0 ;  /* 0x000000e80200720c */ /* 0x000fe40000701670 */
[----:B------:R-:W-:Y:S02]  /*a310*/  IADD3 R2, R0, 0x29, RZ ;  /* 0x0000002900027810 */ /* 0x000fe40007ffe0ff */
[----:B------:R-:W-:Y:S02]  /*a320*/  FSEL R23, R23, -INF , !P4 ;  /* 0xff80000017177808 */ /* 0x000fe40006000000 */
[----:B--2---:R-:W-:Y:S01]  /*a330*/  FSEL R25, R25, -INF , !P2 ;  /* 0xff80000019197808 */ /* 0x004fe20005000000 */
[----:B------:R-:W2:Y:S01]  /*a340*/  MUFU.TANH R16, R204 ;  /* 0x000000cc00107308 */ /* 0x000ea20000002400 */
[----:B------:R-:W-:-:S02]  /*a350*/  FSEL R244, R59, -INF , !P6 ;  /* 0xff8000003bf47808 */ /* 0x000fc40007000000 */
[----:B------:R-:W-:Y:S02]  /*a360*/  FSEL R21, R21, -INF , !P5 ;  /* 0xff80000015157808 */ /* 0x000fe40006800000 */
[C---:B------:R-:W-:Y:S02]  /*a370*/  ISETP.GE.AND P4, PT, R2.reuse, R240, PT ;  /* 0x000000f00200720c */ /* 0x040fe40003f86270 */
[C---:B------:R-:W-:Y:S01]  /*a380*/  ISETP.GE.AND P2, PT, R2.reuse, R239, PT ;  /* 0x000000ef0200720c */ /* 0x040fe20003f46270 */
[----:B------:R-:W1:Y:S01]  /*a390*/  MUFU.TANH R206, R206 ;  /* 0x000000ce00ce7308 */ /* 0x000e620000002400 */
[C---:B------:R-:W-:Y:S02]  /*a3a0*/  ISETP.GE.AND P6, PT, R2.reuse, R238, PT ;  /* 0x000000ee0200720c */ /* 0x040fe40003fc6270 */
[C---:B------:R-:W-:Y:S02]  /*a3b0*/  ISETP.GE.AND P5, PT, R2.reuse, R237, PT ;  /* 0x000000ed0200720c */ /* 0x040fe40003fa6270 */
[----:B------:R-:W-:-:S02]  /*a3c0*/  ISETP.LT.OR P4, PT, R2, R236, P4 ;  /* 0x000000ec0200720c */ /* 0x000fc40002781670 */
[C---:B------:R-:W-:Y:S01]  /*a3d0*/  ISETP.LT.OR P2, PT, R2.reuse, R235, P2 ;  /* 0x000000eb0200720c */ /* 0x040fe20001741670 */
[----:B------:R1:W1:Y:S01]  /*a3e0*/  MUFU.TANH R7, R10 ;  /* 0x0000000a00077308 */ /* 0x0002620000002400 */
[C---:B------:R-:W-:Y:S02]  /*a3f0*/  ISETP.LT.OR P6, PT, R2.reuse, R234, P6 ;  /* 0x000000ea0200720c */ /* 0x040fe400037c1670 */
[----:B------:R-:W-:Y:S02]  /*a400*/  ISETP.LT.OR P5, PT, R2, R232, P5 ;  /* 0x000000e80200720c */ /* 0x000fe40002fa1670 */
[----:B------:R-:W-:Y:S02]  /*a410*/  IADD3 R2, R0, 0x30, RZ ;  /* 0x0000003000027810 */ /* 0x000fe40007ffe0ff */
[----:B------:R-:W-:Y:S01]  /*a420*/  FSEL R20, R20, -INF , !P3 ;  /* 0xff80000014147808 */ /* 0x000fe20005800000 */
[----:B------:R-:W2:Y:S01]  /*a430*/  MUFU.TANH R139, R139 ;  /* 0x0000008b008b7308 */ /* 0x000ea20000002400 */
[----:B------:R-:W-:-:S02]  /*a440*/  FSEL R22, R22, -INF , !P1 ;  /* 0xff80000016167808 */ /* 0x000fc40004800000 */
[----:B------:R-:W-:Y:S02]  /*a450*/  FSEL R243, R66, -INF , !P0 ;  /* 0xff80000042f37808 */ /* 0x000fe40004000000 */
[----:B------:R-:W-:Y:S02]  /*a460*/  FSEL R18, R18, -INF , !P4 ;  /* 0xff80000012127808 */ /* 0x000fe40006000000 */
[C---:B------:R-:W-:Y:S01]  /*a470*/  ISETP.GE.AND P3, PT, R2.reuse, R240, PT ;  /* 0x000000f00200720c */ /* 0x040fe20003f66270 */
[----:B------:R-:W2:Y:S01]  /*a480*/  MUFU.TANH R12, R205 ;  /* 0x000000cd000c7308 */ /* 0x000ea20000002400 */
[----:B------:R-:W-:Y:S01]  /*a490*/  ISETP.GE.AND P1, PT, R2, R239, PT ;  /* 0x000000ef0200720c */ /* 0x000fe20003f26270 */
[----:B-1----:R-:W-:Y:S01]  /*a4a0*/  FMUL.FTZ R10, R208, c[0x0][0x2ec] ;  /* 0x0000bb00d00a7a20 */ /* 0x002fe20000410000 */
[C---:B------:R-:W-:Y:S02]  /*a4b0*/  ISETP.GE.AND P0, PT, R2.reuse, R238, PT ;  /* 0x000000ee0200720c */ /* 0x040fe40003f06270 */
[----:B------:R-:W-:-:S02]  /*a4c0*/  ISETP.GE.AND P4, PT, R2, R237, PT ;  /* 0x000000ed0200720c */ /* 0x000fc40003f86270 */
[C---:B------:R-:W-:Y:S01]  /*a4d0*/  ISETP.LT.OR P3, PT, R2.reuse, R236, P3 ;  /* 0x000000ec0200720c */ /* 0x040fe20001f61670 */
[----:B------:R-:W1:Y:S01]  /*a4e0*/  MUFU.TANH R207, R207 ;  /* 0x000000cf00cf7308 */ /* 0x000e620000002400 */
[C---:B------:R-:W-:Y:S02]  /*a4f0*/  ISETP.LT.OR P1, PT, R2.reuse, R235, P1 ;  /* 0x000000eb0200720c */ /* 0x040fe40000f21670 */
[C---:B------:R-:W-:Y:S02]  /*a500*/  ISETP.LT.OR P0, PT, R2.reuse, R234, P0 ;  /* 0x000000ea0200720c */ /* 0x040fe40000701670 */
[----:B------:R-:W-:Y:S02]  /*a510*/  ISETP.LT.OR P4, PT, R2, R232, P4 ;  /* 0x000000e80200720c */ /* 0x000fe40002781670 */
[----:B------:R-:W-:Y:S01]  /*a520*/  IADD3 R2, R0, 0x31, RZ ;  /* 0x0000003100027810 */ /* 0x000fe20007ffe0ff */
[----:B------:R-:W1:Y:S01]  /*a530*/  MUFU.TANH R8, R8 ;  /* 0x0000000800087308 */ /* 0x000e620000002400 */
[----:B------:R-:W-:-:S02]  /*a540*/  FSEL R17, R17, -INF , !P2 ;  /* 0xff80000011117808 */ /* 0x000fc40005000000 */
[----:B---3--:R-:W-:Y:S02]  /*a550*/  FSEL R19, R19, -INF , !P6 ;  /* 0xff80000013137808 */ /* 0x008fe40007000000 */
[----:B------:R-:W-:Y:S02]  /*a560*/  FSEL R242, R67, -INF , !P5 ;  /* 0xff80000043f27808 */ /* 0x000fe40006800000 */
[----:B----4-:R-:W-:Y:S01]  /*a570*/  FSEL R15, R15, -INF , !P3 ;  /* 0xff8000000f0f7808 */ /* 0x010fe20005800000 */
[----:B------:R3:W-:Y:S01]  /*a580*/  MUFU.TANH R5, R9 ;  /* 0x0000000900057308 */ /* 0x0007e20000002400 */
[C---:B------:R-:W-:Y:S02]  /*a590*/  ISETP.GE.AND P2, PT, R2.reuse, R240, PT ;  /* 0x000000f00200720c */ /* 0x040fe40003f46270 */
[C---:B------:R-:W-:Y:S02]  /*a5a0*/  ISETP.GE.AND P6, PT, R2.reuse, R239, PT ;  /* 0x000000ef0200720c */ /* 0x040fe40003fc6270 */
[----:B------:R-:W-:-:S02]  /*a5b0*/  ISETP.GE.AND P5, PT, R2, R238, PT ;  /* 0x000000ee0200720c */ /* 0x000fc40003fa6270 */
[C---:B------:R-:W-:Y:S01]  /*a5c0*/  ISETP.GE.AND P3, PT, R2.reuse, R237, PT ;  /* 0x000000ed0200720c */ /* 0x040fe20003f66270 */
[----:B------:R4:W-:Y:S01]  /*a5d0*/  MUFU.TANH R6, R11 ;  /* 0x0000000b00067308 */ /* 0x0009e20000002400 */
[C---:B------:R-:W-:Y:S02]  /*a5e0*/  ISETP.LT.OR P2, PT, R2.reuse, R236, P2 ;  /* 0x000000ec0200720c */ /* 0x040fe40001741670 */
[C---:B------:R-:W-:Y:S02]  /*a5f0*/  ISETP.LT.OR P6, PT, R2.reuse, R235, P6 ;  /* 0x000000eb0200720c */ /* 0x040fe400037c1670 */
[C---:B------:R-:W-:Y:S02]  /*a600*/  ISETP.LT.OR P5, PT, R2.reuse, R234, P5 ;  /* 0x000000ea0200720c */ /* 0x040fe40002fa1670 */
[----:B------:R-:W-:Y:S01]  /*a610*/  ISETP.LT.OR P3, PT, R2, R232, P3 ;  /* 0x000000e80200720c */ /* 0x000fe20001f61670 */
[----:B---3--:R-:W-:Y:S01]  /*a620*/  FMUL.FTZ R9, R209, c[0x0][0x2ec] ;  /* 0x0000bb00d1097a20 */ /* 0x008fe20000410000 */
[----:B------:R-:W-:Y:S01]  /*a630*/  IADD3 R2, R0, 0x38, RZ ;  /* 0x0000003800027810 */ /* 0x000fe20007ffe0ff */
[----:B------:R-:W3:Y:S01]  /*a640*/  MUFU.TANH R10, R10 ;  /* 0x0000000a000a7308 */ /* 0x000ee20000002400 */
[----:B------:R-:W-:-:S02]  /*a650*/  FSEL R14, R14, -INF , !P1 ;  /* 0xff8000000e0e7808 */ /* 0x000fc40004800000 */
[----:B--2---:R-:W-:Y:S02]  /*a660*/  FSEL R16, R16, -INF , !P0 ;  /* 0xff80000010107808 */ /* 0x004fe40004000000 */
[----:B------:R-:W-:Y:S02]  /*a670*/  FSEL R206, R206, -INF , !P4 ;  /* 0xff800000cece7808 */ /* 0x000fe40006000000 */
[----:B------:R-:W-:Y:S01]  /*a680*/  FSEL R13, R13, -INF , !P2 ;  /* 0xff8000000d0d7808 */ /* 0x000fe20005000000 */
[----:B------:R-:W-:Y:S01]  /*a690*/  MUFU.TANH R9, R9 ;  /* 0x0000000900097308 */ /* 0x000fe20000002400 */
[C---:B------:R-:W-:Y:S02]  /*a6a0*/  ISETP.GE.AND P1, PT, R2.reuse, R240, PT ;  /* 0x000000f00200720c */ /* 0x040fe40003f26270 */
[C---:B------:R-:W-:Y:S02]  /*a6b0*/  ISETP.GE.AND P0, PT, R2.reuse, R239, PT ;  /* 0x000000ef0200720c */ /* 0x040fe40003f06270 */
[----:B------:R-:W-:-:S02]  /*a6c0*/  ISETP.GE.AND P4, PT, R2, R238, PT ;  /* 0x000000ee0200720c */ /* 0x000fc40003f86270 */
[C---:B------:R-:W-:Y:S01]  /*a6d0*/  ISETP.GE.AND P2, PT, R2.reuse, R237, PT ;  /* 0x000000ed0200720c */ /* 0x040fe20003f46270 */
[----:B------:R-:W-:Y:S01]  /*a6e0*/  MUFU.TANH R3, R3 ;  /* 0x0000000300037308 */ /* 0x000fe20000002400 */
[C---:B------:R-:W-:Y:S02]  /*a6f0*/  ISETP.LT.OR P1, PT, R2.reuse, R236, P1 ;  /* 0x000000ec0200720c */ /* 0x040fe40000f21670 */
[C---:B------:R-:W-:Y:S02]  /*a700*/  ISETP.LT.OR P0, PT, R2.reuse, R235, P0 ;  /* 0x000000eb0200720c */ /* 0x040fe40000701670 */
[C---:B------:R-:W-:Y:S02]  /*a710*/  ISETP.LT.OR P4, PT, R2.reuse, R234, P4 ;  /* 0x000000ea0200720c */ /* 0x040fe40002781670 */
[----:B------:R-:W-:Y:S01]  /*a720*/  ISETP.LT.OR P2, PT, R2, R232, P2 ;  /* 0x000000e80200720c */ /* 0x000fe20001741670 */
[----:B------:R-:W-:Y:S01]  /*a730*/  FMUL.FTZ R2, R210, c[0x0][0x2ec] ;  /* 0x0000bb00d2027a20 */ /* 0x000fe20000410000 */
[----:B------:R-:W-:-:S02]  /*a740*/  FSEL R7, R7, -INF , !P0 ;  /* 0xff80000007077808 */ /* 0x000fc40004000000 */
[----:B------:R-:W-:Y:S02]  /*a750*/  PLOP3.LUT P0, PT, PT, PT, UP0, 0x80, 0x0 ;  /* 0x000000000000781c */ /* 0x000fe40003f0f008 */
[----:B------:R-:W-:Y:S01]  /*a760*/  IADD3 R0, R0, 0x39, RZ ;  /* 0x0000003900007810 */ /* 0x000fe20007ffe0ff */
[----:B------:R-:W2:Y:S01]  /*a770*/  MUFU.TANH R2, R2 ;  /* 0x0000000200027308 */ /* 0x000ea20000002400 */
[----:B----4-:R-:W-:Y:S02]  /*a780*/  FSEL R11, R139, -INF , !P6 ;  /* 0xff8000008b0b7808 */ /* 0x010fe40007000000 */
[----:B------:R-:W-:Y:S02]  /*a790*/  FSEL R12, R12, -INF , !P5 ;  /* 0xff8000000c0c7808 */ /* 0x000fe40006800000 */
[----:B-1----:R-:W-:Y:S02]  /*a7a0*/  FSEL R207, R207, -INF , !P3 ;  /* 0xff800000cfcf7808 */ /* 0x002fe40005800000 */
[----:B------:R-:W-:Y:S01]  /*a7b0*/  FSEL R8, R8, -INF , !P1 ;  /* 0xff80000008087808 */ /* 0x000fe20004800000 */
[----:B------:R-:W-:Y:S01]  /*a7c0*/  BAR.SYNC.DEFER_BLOCKING 0x0 ;  /* 0x0000000000007b1d */ /* 0x000fe20000010000 */
        /* <DEDUP_REMOVED lines=8> */
[----:B---3--:R-:W-:Y:S02]  /*a850*/  FSEL R10, R10, -INF , !P4 ;  /* 0xff8000000a0a7808 */ /* 0x008fe40006000000 */
[----:B--2---:R-:W-:Y:S02]  /*a860*/  FSEL R205, R2, -INF , !P2 ;  /* 0xff80000002cd7808 */ /* 0x004fe40005000000 */
        /* <DEDUP_REMOVED lines=41> */
.L_x_479:
[----:B------:R-:W2:Y:S04]  /*ab00*/  LDL.LU R56, [R1+0x38] ;  /* 0x0000380001387983 */ /* 0x000ea80000300800 */
[----:B------:R-:W3:Y:S04]  /*ab10*/  LDL.LU R57, [R1+0x3c] ;  /* 0x00003c0001397983 */ /* 0x000ee80000300800 */
[----:B------:R-:W4:Y:S01]  /*ab20*/  LDL.LU R59, [R1+0x40] ;  /* 0x00004000013b7983 */ /* 0x000f220000300800 */
[----:B------:R-:W-:-:S02]  /*ab30*/  FMNMX.FTZ R0, R135, R34, !PT ;  /* 0x0000002287007209 */ /* 0x000fc40007810000 */
[----:B------:R-:W-:Y:S01]  /*ab40*/  MOV R58, R252 ;  /* 0x000000fc003a7202 */ /* 0x000fe20000000f00 */
[----:B------:R-:W-:Y:S01]  /*ab50*/  STL [R1+0xa8], R221 ;  /* 0x0000a8dd01007387 */ /* 0x000fe20000100800 */
[----:B------:R-:W-:-:S03]  /*ab60*/  FMNMX.FTZ R0, R51, R0, !PT ;  /* 0x0000000033007209 */ /* 0x000fc60007810000 */
        /* <DEDUP_REMOVED lines=9> */
[----:B------:R-:W-:-:S04]  /*ac00*/  FMNMX.FTZ R0, R33, R0, !PT ;  /* 0x0000000021007209 */ /* 0x000fc80007810000 */
[----:B------:R-:W-:-:S04]  /*ac10*/  FMNMX.FTZ R0, R30, R0, !PT ;  /* 0x000000001e007209 */ /* 0x000fc80007810000 */
[----:B------:R-:W-:-:S04]  /*ac20*/  FMNMX.FTZ R0, R27, R0, !PT ;  /* 0x000000001b007209 */ /* 0x000fc80007810000 */
[----:B------:R-:W-:-:S04]  /*ac30*/  FMNMX.FTZ R0, R24, R0, !PT ;  /* 0x0000000018007209 */ /* 0x000fc80007810000 */
[----:B-1----:R-:W-:Y:S02]  /*ac40*/  FMNMX.FTZ R2, R21, R0, !PT ;  /* 0x0000000015027209 */ /* 0x002fe40007810000 */
        /* <DEDUP_REMOVED lines=28> */
[----:B-1----:R-:W-:Y:S02]  /*ae10*/  FMNMX.FTZ R0, R0, R4, !PT ;  /* 0x0000000400007209 */ /* 0x002fe40007810000 */
[----:B------:R-:W-:-:S02]  /*ae20*/  FMNMX.FTZ R2, R22, R2, !PT ;  /* 0x0000000216027209 */ /* 0x000fc40007810000 */
[----:B------:R-:W-:Y:S01]  /*ae30*/  FMNMX.FTZ R3, R14, R3, !PT ;  /* 0x000000030e037209 */ /* 0x000fe20007810000 */
[----:B------:R-:W1:Y:S01]  /*ae40*/  SHFL.BFLY PT, R53, R0, 0x1, 0x1f ;  /* 0x0c201f0000357f89 */ /* 0x000e6200000e0000 */
[----:B------:R-:W-:Y:S02]  /*ae50*/  FMNMX.FTZ R2, R19, R2, !PT ;  /* 0x0000000213027209 */ /* 0x000fe40007810000 */
[----:B------:R-:W-:Y:S02]  /*ae60*/  FMNMX.FTZ R3, R11, R3, !PT ;  /* 0x000000030b037209 */ /* 0x000fe40007810000 */
[----:B------:R-:W-:Y:S02]  /*ae70*/  FMNMX.FTZ R4, R16, R2, !PT ;  /* 0x0000000210047209 */ /* 0x000fe40007810000 */
[----:B------:R-:W-:Y:S02]  /*ae80*/  FMNMX.FTZ R3, R7, R3, !PT ;  /* 0x0000000307037209 */ /* 0x000fe40007810000 */
[----:B------:R-:W-:-:S02]  /*ae90*/  FMNMX.FTZ R4, R12, R4, !PT ;  /* 0x000000040c047209 */ /* 0x000fc40007810000 */
[----:B------:R-:W-:Y:S02]  /*aea0*/  FMNMX.FTZ R2, R6, R3, !PT ;  /* 0x0000000306027209 */ /* 0x000fe40007810000 */
[----:B------:R-:W-:-:S03]  /*aeb0*/  FMNMX.FTZ R4, R10, R4, !PT ;  /* 0x000000040a047209 */ /* 0x000fc60007810000 */
[----:B------:R-:W1:Y:S01]  /*aec0*/  SHFL.BFLY PT, R3, R2, 0x2, 0x1f ;  /* 0x0c401f0002037f89 */ /* 0x000e6200000e0000 */
[----:B------:R-:W-:Y:S02]  /*aed0*/  FMNMX.FTZ R4, R9, R4, !PT ;  /* 0x0000000409047209 */ /* 0x000fe40007810000 */
[----:B-1----:R-:W-:-:S03]  /*aee0*/  FMNMX.FTZ R252, R0, R53, !PT ;  /* 0x0000003500fc7209 */ /* 0x002fc60007810000 */
[----:B------:R-:W1:Y:S01]  /*aef0*/  SHFL.BFLY PT, R53, R4, 0x2, 0x1f ;  /* 0x0c401f0004357f89 */ /* 0x000e6200000e0000 */
[C---:B------:R-:W-:Y:S01]  /*af00*/  FSETP.NEU.FTZ.AND P3, PT, R252.reuse, -INF , PT ;  /* 0xff800000fc00780b */ /* 0x040fe20003f7d000 */
[----:B------:R-:W-:-:S05]  /*af10*/  FMUL.FTZ R0, R252, c[0x0][0x23c] ;  /* 0x00008f00fc007a20 */ /* 0x000fca0000410000 */
[----:B------:R-:W-:-:S05]  /*af20*/  FSEL R0, R0, RZ, P3 ;  /* 0x000000ff00007208 */ /* 0x000fca0001800000 */
[--C-:B------:R-:W-:Y:S01]  /*af30*/  FFMA.FTZ R138, R33, c[0x0][0x23c], -R0.reuse ;  /* 0x00008f00218a7a23 */ /* 0x100fe20000010800 */
[----:B------:R-:W-:Y:S01]  /*af40*/  FMNMX.FTZ R3, R2, R3, !PT ;  /* 0x0000000302037209 */ /* 0x000fe20007810000 */
[--C-:B------:R-:W-:Y:S02]  /*af50*/  FFMA.FTZ R34, R34, c[0x0][0x23c], -R0.reuse ;  /* 0x00008f0022227a23 */ /* 0x100fe40000010800 */
[--C-:B------:R-:W-:Y:S02]  /*af60*/  FFMA.FTZ R51, R51, c[0x0][0x23c], -R0.reuse ;  /* 0x00008f0033337a23 */ /* 0x100fe40000010800 */
[--C-:B------:R-:W-:Y:S02]  /*af70*/  FFMA.FTZ R48, R48, c[0x0][0x23c], -R0.reuse ;  /* 0x00008f0030307a23 */ /* 0x100fe40000010800 */
[--C-:B------:R-:W-:Y:S02]  /*af80*/  FFMA.FTZ R45, R45, c[0x0][0x23c], -R0.reuse ;  /* 0x00008f002d2d7a23 */ /* 0x100fe40000010800 */
[--C-:B------:R-:W-:Y:S01]  /*af90*/  FFMA.FTZ R64, R42, c[0x0][0x23c], -R0.reuse ;  /* 0x00008f002a407a23 */ /* 0x100fe20000010800 */
[----:B-1----:R-:W-:Y:S01]  /*afa0*/  FMNMX.FTZ R2, R4, R53, !PT ;  /* 0x0000003504027209 */ /* 0x002fe20007810000 */
[--C-:B------:R-:W-:Y:S01]  /*afb0*/  FFMA.FTZ R65, R38, c[0x0][0x23c], -R0.reuse ;  /* 0x00008f0026417a23 */ /* 0x100fe20000010800 */
[----:B------:R-:W1:Y:S01]  /*afc0*/  SHFL.BFLY PT, R4, R3, 0x1, 0x1f ;  /* 0x0c201f0003047f89 */ /* 0x000e6200000e0000 */
[--C-:B------:R-:W-:Y:S01]  /*afd0*/  FFMA.FTZ R33, R30, c[0x0][0x23c], -R0.reuse ;  /* 0x00008f001e217a23 */ /* 0x100fe20000010800 */
[----:B------:R1:W-:Y:S01]  /*afe0*/  MUFU.EX2 R53, R34 ;  /* 0x0000002200357308 */ /* 0x0003e20000000800 */
[----:B------:R-:W-:-:S02]  /*aff0*/  FFMA.FTZ R27, R27, c[0x0][0x23c], -R0 ;  /* 0x00008f001b1b7a23 */ /* 0x000fc40000010800 */
[--C-:B------:R-:W-:Y:S02]  /*b000*/  FFMA.FTZ R221, R24, c[0x0][0x23c], -R0.reuse ;  /* 0x00008f0018dd7a23 */ /* 0x100fe40000010800 */
[--C-:B------:R-:W-:Y:S02]  /*b010*/  FFMA.FTZ R220, R21, c[0x0][0x23c], -R0.reuse ;  /* 0x00008f0015dc7a23 */ /* 0x100fe40000010800 */
[--C-:B------:R-:W-:Y:S02]  /*b020*/  FFMA.FTZ R219, R18, c[0x0][0x23c], -R0.reuse ;  /* 0x00008f0012db7a23 */ /* 0x100fe40000010800 */
[--C-:B------:R-:W-:Y:S02]  /*b030*/  FFMA.FTZ R62, R15, c[0x0][0x23c], -R0.reuse ;  /* 0x00008f000f3e7a23 */ /* 0x100fe40000010800 */
[--C-:B------:R-:W-:Y:S02]  /*b040*/  FFMA.FTZ R60, R13, c[0x0][0x23c], -R0.reuse ;  /* 0x00008f000d3c7a23 */ /* 0x100fe40000010800 */
[----:B------:R-:W-:-:S02]  /*b050*/  FFMA.FTZ R61, R8, c[0x0][0x23c], -R0 ;  /* 0x00008f00083d7a23 */ /* 0x000fc40000010800 */
[----:B------:R-:W-:Y:S02]  /*b060*/  FFMA.FTZ R136, R5, c[0x0][0x23c], -R0 ;  /* 0x00008f0005887a23 */ /* 0x000fe40000010800 */
[----:B------:R-:W1:Y:S02]  /*b070*/  SHFL.BFLY PT, R0, R2, 0x1, 0x1f ;  /* 0x0c201f0002007f89 */ /* 0x000e6400000e0000 */
[----:B-1----:R-:W-:-:S04]  /*b080*/  FMNMX.FTZ R67, R3, R4, !PT ;  /* 0x0000000403437209 */ /* 0x002fc80007810000 */
[----:B------:R-:W-:Y:S01]  /*b090*/  FSETP.NEU.FTZ.AND P2, PT, R67, -INF , PT ;  /* 0xff8000004300780b */ /* 0x000fe20003f5d000 */
[----:B------:R-:W-:Y:S01]  /*b0a0*/  STL [R1+0x28], R67 ;  /* 0x0000284301007387 */ /* 0x000fe20000100800 */
[----:B------:R-:W-:Y:S02]  /*b0b0*/  FMNMX.FTZ R66, R2, R0, !PT ;  /* 0x0000000002427209 */ /* 0x000fe40007810000 */
[----:B------:R-:W-:-:S03]  /*b0c0*/  FMNMX.FTZ R0, R132, R54, !PT ;  /* 0x0000003684007209 */ /* 0x000fc60007810000 */
[----:B------:R3:W-:Y:S01]  /*b0d0*/  STL [R1+0x2c], R66 ;  /* 0x00002c4201007387 */ /* 0x0007e20000100800 */
[----:B------:R-:W-:Y:S01]  /*b0e0*/  FMNMX.FTZ R2, R241, R0, !PT ;  /* 0x00000000f1027209 */ /* 0x000fe20007810000 */
[----:B------:R-:W-:-:S03]  /*b0f0*/  FMUL.FTZ R0, R67, c[0x0][0x23c] ;  /* 0x00008f0043007a20 */ /* 0x000fc60000410000 */
[----:B------:R-:W-:Y:S02]  /*b100*/  FMNMX.FTZ R2, R231, R2, !PT ;  /* 0x00000002e7027209 */ /* 0x000fe40007810000 */
[----:B------:R-:W-:Y:S02]  /*b110*/  FSEL R0, R0, RZ, P2 ;  /* 0x000000ff00007208 */ /* 0x000fe40001000000 */
[----:B------:R-:W-:-:S03]  /*b120*/  FMNMX.FTZ R2, R55, R2, !PT ;  /* 0x0000000237027209 */ /* 0x000fc60007810000 */
[--C-:B------:R-:W-:Y:S01]  /*b130*/  FFMA.FTZ R218, R23, c[0x0][0x23c], -R0.reuse ;  /* 0x00008f0017da7a23 */ /* 0x100fe20000010800 */
[----:B------:R-:W-:Y:S01]  /*b140*/  MOV R23, R66 ;  /* 0x0000004200177202 */ /* 0x000fe20000000f00 */
[--C-:B------:R-:W-:Y:S01]  /*b150*/  FFMA.FTZ R251, R29, c[0x0][0x23c], -R0.reuse ;  /* 0x00008f001dfb7a23 */ /* 0x100fe20000010800 */
[----:B------:R-:W-:Y:S01]  /*b160*/  MOV R29, R67 ;  /* 0x00000043001d7202 */ /* 0x000fe20000000f00 */
[--C-:B------:R-:W-:Y:S01]  /*b170*/  FFMA.FTZ R13, R47, c[0x0][0x23c], -R0.reuse ;  /* 0x00008f002f0d7a23 */ /* 0x100fe20000010800 */
[----:B------:R-:W-:Y:S01]  /*b180*/  FMNMX.FTZ R2, R249, R2, !PT ;  /* 0x00000002f9027209 */ /* 0x000fe20007810000 */
[--C-:B------:R-:W-:Y:S01]  /*b190*/  FFMA.FTZ R37, R37, c[0x0][0x23c], -R0.reuse ;  /* 0x00008f0025257a23 */ /* 0x100fe20000010800 */
[----:B------:R-:W-:Y:S01]  /*b1a0*/  FSETP.NEU.FTZ.AND P1, PT, R23, -INF , PT ;  /* 0xff8000001700780b */ /* 0x000fe20003f3d000 */
[--C-:B------:R-:W-:Y:S01]  /*b1b0*/  FFMA.FTZ R50, R50, c[0x0][0x23c], -R0.reuse ;  /* 0x00008f0032327a23 */ /* 0x100fe20000010800 */
[----:B------:R-:W-:Y:S01]  /*b1c0*/  FMNMX.FTZ R2, R248, R2, !PT ;  /* 0x00000002f8027209 */ /* 0x000fe20007810000 */
[--C-:B------:R-:W-:Y:S01]  /*b1d0*/  FFMA.FTZ R8, R44, c[0x0][0x23c], -R0.reuse ;  /* 0x00008f002c087a23 */ /* 0x100fe20000010800 */
[----:B------:R-:W-:Y:S01]  /*b1e0*/  MOV R44, R65 ;  /* 0x00000041002c7202 */ /* 0x000fe20000000f00 */
        /* <DEDUP_REMOVED lines=13> */
[----:B------:R-:W-:Y:S01]  /*b2c0*/  MUFU.EX2 R24, R50 ;  /* 0x0000003200187308 */ /* 0x000fe20000000800 */
[----:B------:R-:W-:-:S02]  /*b2d0*/  FFMA.FTZ R139, R7, c[0x0][0x23c], -R0 ;  /* 0x00008f00078b7a23 */ /* 0x000fc40000010800 */
[--C-:B------:R-:W-:Y:S02]  /*b2e0*/  FFMA.FTZ R18, R6, c[0x0][0x23c], -R0.reuse ;  /* 0x00008f0006127a23 */ /* 0x100fe40000010800 */
[----:B------:R-:W-:Y:S01]  /*b2f0*/  IMAD.MOV.U32 R36, RZ, RZ, R137 ;  /* 0x000000ffff247224 */ /* 0x000fe200078e0089 */
[----:B------:R-:W-:Y:S02]  /*b300*/  MOV R34, R139 ;  /* 0x0000008b00227202 */ /* 0x000fe40000000f00 */
[----:B--2---:R-:W-:Y:S02]  /*b310*/  MOV R208, R56 ;  /* 0x0000003800d07202 */ /* 0x004fe40000000f00 */
[----:B------:R-:W-:Y:S01]  /*b320*/  MUFU.EX2 R56, R45 ;  /* 0x0000002d00387308 */ /* 0x000fe20000000800 */
[----:B---3--:R-:W-:Y:S01]  /*b330*/  MOV R66, R57 ;  /* 0x0000003900427202 */ /* 0x008fe20000000f00 */
[----:B----4-:R-:W-:Y:S02]  /*b340*/  IMAD.MOV.U32 R67, RZ, RZ, R59 ;  /* 0x000000ffff437224 */ /* 0x010fe400078e003b */
[----:B------:R-:W-:-:S04]  /*b350*/  FFMA.FTZ R59, R11, c[0x0][0x23c], -R0 ;  /* 0x00008f000b3b7a23 */ /* 0x000fc80000010800 */
[----:B------:R-:W1:Y:S01]  /*b360*/  MUFU.EX2 R57, R51 ;  /* 0x0000003300397308 */ /* 0x000e620000000800 */
[----:B------:R-:W-:-:S05]  /*b370*/  FMUL.FTZ R0, R23, c[0x0][0x23c] ;  /* 0x00008f0017007a20 */ /* 0x000fca0000410000 */
[----:B------:R-:W-:-:S05]  /*b380*/  FSEL R0, R0, RZ, P1 ;  /* 0x000000ff00007208 */ /* 0x000fca0000800000 */
[--C-:B------:R-:W-:Y:S02]  /*b390*/  FFMA.FTZ R11, R46, c[0x0][0x23c], -R0.reuse ;  /* 0x00008f002e0b7a23 */ /* 0x100fe40000010800 */
[--C-:B------:R-:W-:Y:S02]  /*b3a0*/  FFMA.FTZ R250, R43, c[0x0][0x23c], -R0.reuse ;  /* 0x00008f002bfa7a23 */ /* 0x100fe40000010800 */
[--C-:B------:R-:W-:Y:S01]  /*b3b0*/  FFMA.FTZ R5, R39, c[0x0][0x23c], -R0.reuse ;  /* 0x00008f0027057a23 */ /* 0x100fe20000010800 */
[----:B-1----:R-:W-:Y:S01]  /*b3c0*/  MOV R45, R57 ;  /* 0x00000039002d7202 */ /* 0x002fe20000000f00 */
[--C-:B------:R-:W-:Y:S01]  /*b3d0*/  FFMA.FTZ R6, R52, c[0x0][0x23c], -R0.reuse ;  /* 0x00008f0034067a23 */ /* 0x100fe20000010800 */
[----:B------:R-:W-:Y:S01]  /*b3e0*/  MUFU.EX2 R39, R48 ;  /* 0x0000003000277308 */ /* 0x000fe20000000800 */
[--C-:B------:R-:W-:Y:S01]  /*b3f0*/  FFMA.FTZ R7, R49, c[0x0][0x23c], -R0.reuse ;  /* 0x00008f0031077a23 */ /* 0x100fe20000010800 */
[----:B------:R-:W-:Y:S01]  /*b400*/  MOV R52, R18 ;  /* 0x0000001200347202 */ /* 0x000fe20000000f00 */
[--C-:B------:R-:W-:Y:S01]  /*b410*/  FFMA.FTZ R211, R40, c[0x0][0x23c], -R0.reuse ;  /* 0x00008f0028d37a23 */ /* 0x100fe20000010800 */
[----:B------:R-:W-:Y:S01]  /*b420*/  MOV R40, R138 ;  /* 0x0000008a00287202 */ /* 0x000fe20000000f00 */
[----:B------:R-:W-:-:S02]  /*b430*/  FFMA.FTZ R210, R35, c[0x0][0x23c], -R0 ;  /* 0x00008f0023d27a23 */ /* 0x000fc40000010800 */
[--C-:B------:R-:W-:Y:S01]  /*b440*/  FFMA.FTZ R209, R31, c[0x0][0x23c], -R0.reuse ;  /* 0x00008f001fd17a23 */ /* 0x100fe20000010800 */
[----:B------:R-:W-:Y:S01]  /*b450*/  MOV R31, R66 ;  /* 0x00000042001f7202 */ /* 0x000fe20000000f00 */
[--C-:B------:R-:W-:Y:S01]  /*b460*/  FFMA.FTZ R212, R28, c[0x0][0x23c], -R0.reuse ;  /* 0x00008f001cd47a23 */ /* 0x100fe20000010800 */
[----:B------:R-:W-:Y:S01]  /*b470*/  MUFU.EX2 R5, R5 ;  /* 0x0000000500057308 */ /* 0x000fe20000000800 */
[--C-:B------:R-:W-:Y:S01]  /*b480*/  FFMA.FTZ R15, R25, c[0x0][0x23c], -R0.reuse ;  /* 0x00008f00190f7a23 */ /* 0x100fe20000010800 */
[----:B------:R-:W-:Y:S01]  /*b490*/  MOV R25, R40 ;  /* 0x0000002800197202 */ /* 0x000fe20000000f00 */
[--C-:B------:R-:W-:Y:S02]  /*b4a0*/  FFMA.FTZ R14, R22, c[0x0][0x23c], -R0.reuse ;  /* 0x00008f00160e7a23 */ /* 0x100fe40000010800 */
[--C-:B------:R-:W-:Y:S02]  /*b4b0*/  FFMA.FTZ R38, R19, c[0x0][0x23c], -R0.reuse ;  /* 0x00008f0013267a23 */ /* 0x100fe40000010800 */
[--C-:B------:R-:W-:Y:S01]  /*b4c0*/  FFMA.FTZ R46, R16, c[0x0][0x23c], -R0.reuse ;  /* 0x00008f00102e7a23 */ /* 0x100fe20000010800 */
[----:B------:R-:W-:Y:S01]  /*b4d0*/  MUFU.EX2 R250, R250 ;  /* 0x000000fa00fa7308 */ /* 0x000fe20000000800 */
[----:B------:R-:W-:-:S02]  /*b4e0*/  FFMA.FTZ R12, R12, c[0x0][0x23c], -R0 ;  /* 0x00008f000c0c7a23 */ /* 0x000fc40000010800 */
[--C-:B------:R-:W-:Y:S02]  /*b4f0*/  FFMA.FTZ R10, R10, c[0x0][0x23c], -R0.reuse ;  /* 0x00008f000a0a7a23 */ /* 0x100fe40000010800 */
[----:B------:R-:W-:Y:S01]  /*b500*/  FFMA.FTZ R43, R9, c[0x0][0x23c], -R0 ;  /* 0x00008f00092b7a23 */ /* 0x000fe20000010800 */
[----:B------:R-:W-:Y:S01]  /*b510*/  FSEL R0, R252, RZ, P3 ;  /* 0x000000fffc007208 */ /* 0x000fe20001800000 */
[----:B------:R-:W-:Y:S01]  /*b520*/  IMAD.MOV.U32 R35, RZ, RZ, R67 ;  /* 0x000000ffff237224 */ /* 0x000fe200078e0043 */
[----:B------:R-:W-:Y:S03]  /*b530*/  MUFU.EX2 R9, R37 ;  /* 0x0000002500097308 */ /* 0x000fe60000000800 */
[----:B------:R-:W-:Y:S01]  /*b540*/  FADD.FTZ R2, R135, -R0 ;  /* 0x8000000087027221 */ /* 0x000fe20000010000 */
[----:B------:R-:W-:Y:S02]  /*b550*/  FMNMX.FTZ R0, R244, R3, !PT ;  /* 0x00000003f4007209 */ /* 0x000fe40007810000 */
[----:B------:R-:W-:Y:S01]  /*b560*/  MOV R135, R44 ;  /* 0x0000002c00877202 */ /* 0x000fe20000000f00 */
[----:B------:R-:W-:Y:S01]  /*b570*/  FMUL.FTZ R2, R2, c[0x0][0x23c] ;  /* 0x00008f0002027a20 */ /* 0x000fe20000410000 */
[----:B------:R-:W-:-:S04]  /*b580*/  FMNMX.FTZ R0, R243, R0, !PT ;  /* 0x00000000f3007209 */ /* 0x000fc80007810000 */
[----:B------:R-:W-:Y:S01]  /*b590*/  FMNMX.FTZ R3, R242, R0, !PT ;  /* 0x00000000f2037209 */ /* 0x000fe20007810000 */
[----:B------:R-:W1:Y:S01]  /*b5a0*/  MUFU.EX2 R2, R2 ;  /* 0x0000000200027308 */ /* 0x000e620000000800 */
[----:B------:R-:W-:Y:S02]  /*b5b0*/  FSEL R0, R29, RZ, P2 ;  /* 0x000000ff1d007208 */ /* 0x000fe40001000000 */
[----:B------:R-:W-:-:S03]  /*b5c0*/  FMNMX.FTZ R3, R206, R3, !PT ;  /* 0x00000003ce037209 */ /* 0x000fc60007810000 */
[----:B------:R-:W-:Y:S01]  /*b5d0*/  FADD.FTZ R0, R133, -R0 ;  /* 0x8000000085007221 */ /* 0x000fe20000010000 */
[----:B------:R-:W-:Y:S01]  /*b5e0*/  FMNMX.FTZ R3, R207, R3, !PT ;  /* 0x00000003cf037209 */ /* 0x000fe20007810000 */
[----:B------:R-:W-:Y:S02]  /*b5f0*/  IMAD.MOV.U32 R133, RZ, RZ, R36 ;  /* 0x000000ffff857224 */ /* 0x000fe400078e0024 */
[----:B------:R-:W-:Y:S01]  /*b600*/  FMUL.FTZ R0, R0, c[0x0][0x23c] ;  /* 0x00008f0000007a20 */ /* 0x000fe20000410000 */
[----:B------:R-:W-:-:S04]  /*b610*/  FMNMX.FTZ R3, R205, R3, !PT ;  /* 0x00000003cd037209 */ /* 0x000fc80007810000 */
[----:B------:R-:W-:Y:S01]  /*b620*/  FMNMX.FTZ R3, R204, R3, !PT ;  /* 0x00000003cc037209 */ /* 0x000fe20007810000 */
[-C--:B-1----:R-:W-:Y:S01]  /*b630*/  FFMA.FTZ R208, R208, R2.reuse, R53 ;  /* 0x00000002d0d07223 */ /* 0x082fe20000010035 */
[----:B------:R-:W1:Y:S01]  /*b640*/  MUFU.EX2 R0, R0 ;  /* 0x0000000000007308 */ /* 0x000e620000000800 */
[-C--:B------:R-:W-:Y:S02]  /*b650*/  FMUL.FTZ R168, R168, R2.reuse ;  /* 0x00000002a8a87220 */ /* 0x080fe40000410000 */
[----:B------:R-:W2:Y:S01]  /*b660*/  SHFL.BFLY PT, R4, R3, 0x2, 0x1f ;  /* 0x0c401f0003047f89 */ /* 0x000ea200000e0000 */
[-C--:B------:R-:W-:Y:S02]  /*b670*/  FMUL.FTZ R169, R169, R2.reuse ;  /* 0x00000002a9a97220 */ /* 0x080fe40000410000 */
[-C--:B------:R-:W-:Y:S02]  /*b680*/  FMUL.FTZ R16, R164, R2.reuse ;  /* 0x00000002a4107220 */ /* 0x080fe40000410000 */
[----:B------:R-:W-:Y:S01]  /*b690*/  FMUL.FTZ R17, R165, R2 ;  /* 0x00000002a5117220 */ /* 0x000fe20000410000 */
        /* <DEDUP_REMOVED lines=37> */
[----:B------:R-:W-:Y:S01]  /*b8f0*/  FMUL.FTZ R129, R129, R2 ;  /* 0x0000000281817220 */ /* 0x000fe20000410000 */
[----:B--2---:R-:W-:Y:S01]  /*b900*/  FMNMX.FTZ R2, R3, R4, !PT ;  /* 0x0000000403027209 */ /* 0x004fe20007810000 */
[----:B---3--:R-:W-:Y:S02]  /*b910*/  IMAD.MOV.U32 R13, RZ, RZ, R23 ;  /* 0x000000ffff0d7224 */ /* 0x008fe400078e0017 */
[-C--:B-1----:R-:W-:Y:S02]  /*b920*/  FMUL.FTZ R138, R86, R0.reuse ;  /* 0x00000000568a7220 */ /* 0x082fe40000410000 */
[----:B------:R-:W1:Y:S01]  /*b930*/  SHFL.BFLY PT, R3, R2, 0x1, 0x1f ;  /* 0x0c201f0002037f89 */ /* 0x000e6200000e0000 */
[----:B------:R-:W-:-:S02]  /*b940*/  FMUL.FTZ R170, R170, R0 ;  /* 0x00000000aaaa7220 */ /* 0x000fc40000410000 */
[-C--:B------:R-:W-:Y:S02]  /*b950*/  FMUL.FTZ R171, R171, R0.reuse ;  /* 0x00000000abab7220 */ /* 0x080fe40000410000 */
[-C--:B------:R-:W-:Y:S01]  /*b960*/  FMUL.FTZ R18, R166, R0.reuse ;  /* 0x00000000a6127220 */ /* 0x080fe20000410000 */
[----:B------:R-:W-:Y:S01]  /*b970*/  MOV R166, R25 ;  /* 0x0000001900a67202 */ /* 0x000fe20000000f00 */
[-C--:B------:R-:W-:Y:S02]  /*b980*/  FMUL.FTZ R19, R167, R0.reuse ;  /* 0x00000000a7137220 */ /* 0x080fe40000410000 */
[-C--:B------:R-:W-:Y:S01]  /*b990*/  FMUL.FTZ R162, R162, R0.reuse ;  /* 0x00000000a2a27220 */ /* 0x080fe20000410000 */
[----:B------:R2:W-:Y:S01]  /*b9a0*/  MUFU.EX2 R167, R8 ;  /* 0x0000000800a77308 */ /* 0x0005e20000000800 */
[-C--:B------:R-:W-:Y:S02]  /*b9b0*/  FMUL.FTZ R163, R163, R0.reuse ;  /* 0x00000000a3a37220 */ /* 0x080fe40000410000 */
[----:B------:R-:W-:-:S02]  /*b9c0*/  FMUL.FTZ R158, R158, R0 ;  /* 0x000000009e9e7220 */ /* 0x000fc40000410000 */
[-C--:B------:R-:W-:Y:S02]  /*b9d0*/  FMUL.FTZ R159, R159, R0.reuse ;  /* 0x000000009f9f7220 */ /* 0x080fe40000410000 */
[-C--:B------:R-:W-:Y:S02]  /*b9e0*/  FMUL.FTZ R154, R154, R0.reuse ;  /* 0x000000009a9a7220 */ /* 0x080fe40000410000 */
[-C--:B------:R-:W-:Y:S02]  /*b9f0*/  FMUL.FTZ R155, R155, R0.reuse ;  /* 0x000000009b9b7220 */ /* 0x080fe40000410000 */
[----:B------:R-:W-:Y:S01]  /*ba00*/  FMUL.FTZ R66, R150, R0 ;  /* 0x0000000096427220 */ /* 0x000fe20000410000 */
[----:B------:R-:W-:Y:S01]  /*ba10*/  MOV R150, R12 ;  /* 0x0000000c00967202 */ /* 0x000fe20000000f00 */
[-C--:B------:R-:W-:Y:S01]  /*ba20*/  FMUL.FTZ R67, R151, R0.reuse ;  /* 0x0000000097437220 */ /* 0x080fe20000410000 */
[----:B-1----:R-:W-:Y:S01]  /*ba30*/  FMNMX.FTZ R2, R2, R3, !PT ;  /* 0x0000000302027209 */ /* 0x002fe20007810000 */
[----:B------:R-:W-:Y:S01]  /*ba40*/  FMUL.FTZ R146, R146, R0 ;  /* 0x0000000092927220 */ /* 0x000fe20000410000 */
[----:B------:R-:W-:Y:S01]  /*ba50*/  MOV R6, R150 ;  /* 0x0000009600067202 */ /* 0x000fe20000000f00 */
[----:B------:R-:W-:Y:S01]  /*ba60*/  FMUL.FTZ R147, R147, R0 ;  /* 0x0000000093937220 */ /* 0x000fe20000410000 */
[----:B--2---:R-:W-:Y:S01]  /*ba70*/  MOV R8, R2 ;  /* 0x0000000200087202 */ /* 0x004fe20000000f00 */
[-C--:B------:R-:W-:Y:S01]  /*ba80*/  FMUL.FTZ R142, R142, R0.reuse ;  /* 0x000000008e8e7220 */ /* 0x080fe20000410000 */
[----:B------:R1:W-:Y:S01]  /*ba90*/  STL [R1+0x24], R2 ;  /* 0x0000240201007387 */ /* 0x0003e20000100800 */
[----:B------:R-:W-:Y:S01]  /*baa0*/  FMUL.FTZ R143, R143, R0 ;  /* 0x000000008f8f7220 */ /* 0x000fe20000410000 */
[----:B------:R-:W-:Y:S01]  /*bab0*/  MOV R12, R38 ;  /* 0x00000026000c7202 */ /* 0x000fe20000000f00 */
[-C--:B------:R-:W-:Y:S01]  /*bac0*/  FMUL.FTZ R50, R70, R0.reuse ;  /* 0x0000000046327220 */ /* 0x080fe20000410000 */
        /* <DEDUP_REMOVED lines=11> */
[----:B------:R-:W-:Y:S01]  /*bb80*/  FMUL.FTZ R99, R99, R0 ;  /* 0x0000000063637220 */ /* 0x000fe20000410000 */
[----:B------:R-:W-:Y:S01]  /*bb90*/  MOV R10, R42 ;  /* 0x0000002a000a7202 */ /* 0x000fe20000000f00 */
[----:B------:R-:W-:Y:S01]  /*bba0*/  FMUL.FTZ R102, R102, R0 ;  /* 0x0000000066667220 */ /* 0x000fe20000410000 */
[----:B------:R-:W-:Y:S01]  /*bbb0*/  MOV R69, R46 ;  /* 0x0000002e00457202 */ /* 0x000fe20000000f00 */
        /* <DEDUP_REMOVED lines=8> */
[----:B------:R-:W-:Y:S01]  /*bc40*/  FFMA.FTZ R86, R31, R0, R9 ;  /* 0x000000001f567223 */ /* 0x000fe20000010009 */
[----:B------:R-:W-:Y:S01]  /*bc50*/  FSEL R0, R13, RZ, P1 ;  /* 0x000000ff0d007208 */ /* 0x000fe20000800000 */
[----:B------:R-:W-:Y:S01]  /*bc60*/  IMAD.MOV.U32 R164, RZ, RZ, R52 ;  /* 0x000000ffffa47224 */ /* 0x000fe200078e0034 */
[----:B------:R-:W-:Y:S01]  /*bc70*/  FSETP.NEU.FTZ.AND P1, PT, R8, -INF , PT ;  /* 0xff8000000800780b */ /* 0x000fe20003f3d000 */
[----:B------:R-:W-:Y:S01]  /*bc80*/  IMAD.MOV.U32 R70, RZ, RZ, R43 ;  /* 0x000000ffff467224 */ /* 0x000fe200078e002b */
[----:B------:R-:W-:Y:S01]  /*bc90*/  MOV R52, R41 ;  /* 0x0000002900347202 */ /* 0x000fe20000000f00 */
[----:B------:R-:W-:Y:S01]  /*bca0*/  FADD.FTZ R0, R134, -R0 ;  /* 0x8000000086007221 */ /* 0x000fe20000010000 */
[----:B------:R-:W-:Y:S01]  /*bcb0*/  MOV R31, R33 ;  /* 0x00000021001f7202 */ /* 0x000fe20000000f00 */
[----:B------:R-:W-:-:S02]  /*bcc0*/  IMAD.MOV.U32 R134, RZ, RZ, R13 ;  /* 0x000000ffff867224 */ /* 0x000fc400078e000d */
[----:B------:R-:W-:Y:S01]  /*bcd0*/  FMUL.FTZ R3, R0, c[0x0][0x23c] ;  /* 0x00008f0000037a20 */ /* 0x000fe20000410000 */
[----:B------:R-:W-:Y:S01]  /*bce0*/  FSEL R0, R8, RZ, P1 ;  /* 0x000000ff08007208 */ /* 0x000fe20000800000 */
[----:B------:R-:W-:-:S04]  /*bcf0*/  IMAD.MOV.U32 R13, RZ, RZ, R30 ;  /* 0x000000ffff0d7224 */ /* 0x000fc800078e001e */
[----:B------:R-:W2:Y:S01]  /*bd00*/  MUFU.EX2 R3, R3 ;  /* 0x0000000300037308 */ /* 0x000ea20000000800 */
[----:B-1----:R-:W-:Y:S01]  /*bd10*/  FADD.FTZ R2, R132, -R0 ;  /* 0x8000000084027221 */ /* 0x002fe20000010000 */
[----:B------:R-:W-:Y:S01]  /*bd20*/  MOV R132, R166 ;  /* 0x000000a600847202 */ /* 0x000fe20000000f00 */
[----:B------:R-:W-:Y:S01]  /*bd30*/  FMUL.FTZ R0, R8, c[0x0][0x23c] ;  /* 0x00008f0008007a20 */ /* 0x000fe20000410000 */
[----:B------:R-:W-:Y:S01]  /*bd40*/  MOV R166, R27 ;  /* 0x0000001b00a67202 */ /* 0x000fe20000000f00 */
[----:B------:R-:W-:-:S03]  /*bd50*/  FMUL.FTZ R2, R2, c[0x0][0x23c] ;  /* 0x00008f0002027a20 */ /* 0x000fc60000410000 */
[----:B------:R-:W-:-:S03]  /*bd60*/  FSEL R0, R0, RZ, P1 ;  /* 0x000000ff00007208 */ /* 0x000fc60000800000 */
[----:B------:R-:W1:Y:S02]  /*bd70*/  MUFU.EX2 R2, R2 ;  /* 0x0000000200027308 */ /* 0x000e640000000800 */
[----:B------:R-:W-:Y:S01]  /*bd80*/  FFMA.FTZ R4, R54, c[0x0][0x23c], -R0 ;  /* 0x00008f0036047a23 */ /* 0x000fe20000010800 */
[----:B------:R-:W-:Y:S01]  /*bd90*/  MOV R54, R151 ;  /* 0x0000009700367202 */ /* 0x000fe20000000f00 */
[-C--:B--2---:R-:W-:Y:S01]  /*bda0*/  FMUL.FTZ R44, R120, R3.reuse ;  /* 0x00000003782c7220 */ /* 0x084fe20000410000 */
[----:B------:R-:W-:Y:S01]  /*bdb0*/  MOV R151, R26 ;  /* 0x0000001a00977202 */ /* 0x000fe20000000f00 */
[----:B------:R-:W-:Y:S02]  /*bdc0*/  IMAD.MOV.U32 R120, RZ, RZ, R45 ;  /* 0x000000ffff787224 */ /* 0x000fe400078e002d */
[-C--:B------:R-:W-:Y:S02]  /*bdd0*/  FFMA.FTZ R85, R35, R3.reuse, R5 ;  /* 0x0000000323557223 */ /* 0x080fe40000010005 */
[----:B------:R-:W-:Y:S01]  /*bde0*/  FMUL.FTZ R45, R121, R3 ;  /* 0x00000003792d7220 */ /* 0x000fe20000410000 */
[----:B------:R-:W-:Y:S01]  /*bdf0*/  MOV R121, R24 ;  /* 0x0000001800797202 */ /* 0x000fe20000000f00 */
[----:B------:R-:W-:-:S02]  /*be00*/  IMAD.MOV.U32 R35, RZ, RZ, R61 ;  /* 0x000000ffff237224 */ /* 0x000fc400078e003d */
[----:B------:R-:W-:Y:S01]  /*be10*/  FMUL.FTZ R172, R172, R3 ;  /* 0x00000003acac7220 */ /* 0x000fe20000410000 */
[----:B------:R-:W-:Y:S01]  /*be20*/  F2FP.BF16.PACK_AB R9, R121, R9 ;  /* 0x000000097909723e */ /* 0x000fe200000010ff */
[----:B------:R-:W-:Y:S01]  /*be30*/  FMUL.FTZ R173, R173, R3 ;  /* 0x00000003adad7220 */ /* 0x000fe20000410000 */
[----:B------:R-:W-:Y:S01]  /*be40*/  MOV R68, R35 ;  /* 0x0000002300447202 */ /* 0x000fe20000000f00 */
        /* <DEDUP_REMOVED lines=16> */
[----:B------:R-:W-:Y:S01]  /*bf50*/  MOV R73, R165 ;  /* 0x000000a500497202 */ /* 0x000fe20000000f00 */
[----:B------:R-:W-:-:S02]  /*bf60*/  FMUL.FTZ R36, R76, R3 ;  /* 0x000000034c247220 */ /* 0x000fc40000410000 */
[-C--:B------:R-:W-:Y:S02]  /*bf70*/  FMUL.FTZ R37, R77, R3.reuse ;  /* 0x000000034d257220 */ /* 0x080fe40000410000 */
[-C--:B------:R-:W-:Y:S02]  /*bf80*/  FMUL.FTZ R60, R88, R3.reuse ;  /* 0x00000003583c7220 */ /* 0x080fe40000410000 */
[-C--:B------:R-:W-:Y:S01]  /*bf90*/  FMUL.FTZ R61, R89, R3.reuse ;  /* 0x00000003593d7220 */ /* 0x080fe20000410000 */
[----:B------:R-:W-:Y:S01]  /*bfa0*/  MUFU.EX2 R88, R7 ;  /* 0x0000000700587308 */ /* 0x000fe20000000800 */
        /* <DEDUP_REMOVED lines=11> */
[----:B------:R-:W-:Y:S01]  /*c060*/  F2FP.BF16.PACK_AB R8, R120, R53 ;  /* 0x000000357808723e */ /* 0x000fe200000010ff */
[-C--:B------:R-:W-:Y:S01]  /*c070*/  FMUL.FTZ R24, R124, R3.reuse ;  /* 0x000000037c187220 */ /* 0x080fe20000410000 */
[----:B------:R-:W-:Y:S01]  /*c080*/  MOV R124, R80 ;  /* 0x00000050007c7202 */ /* 0x000fe20000000f00 */
[----:B------:R-:W-:-:S02]  /*c090*/  FMUL.FTZ R25, R125, R3 ;  /* 0x000000037d197220 */ /* 0x000fc40000410000 */
[----:B------:R2:W3:Y:S01]  /*c0a0*/  MUFU.EX2 R3, R4 ;  /* 0x0000000400037308 */ /* 0x0004e20000000800 */
[----:B------:R-:W-:Y:S02]  /*c0b0*/  IMAD.MOV.U32 R80, RZ, RZ, R164 ;  /* 0x000000ffff507224 */ /* 0x000fe400078e00a4 */
[----:B------:R-:W-:Y:S02]  /*c0c0*/  IMAD.MOV.U32 R164, RZ, RZ, R63 ;  /* 0x000000ffffa47224 */ /* 0x000fe400078e003f */
[----:B-1----:R-:W-:Y:S01]  /*c0d0*/  FMUL.FTZ R63, R91, R2 ;  /* 0x000000025b3f7220 */ /* 0x002fe20000410000 */
[----:B------:R-:W-:Y:S01]  /*c0e0*/  MOV R91, R134 ;  /* 0x00000086005b7202 */ /* 0x000fe20000000f00 */
[----:B------:R-:W-:Y:S01]  /*c0f0*/  FMUL.FTZ R58, R94, R2 ;  /* 0x000000025e3a7220 */ /* 0x000fe20000410000 */
[----:B------:R-:W-:Y:S01]  /*c100*/  MOV R134, R150 ;  /* 0x0000009600867202 */ /* 0x000fe20000000f00 */
[----:B------:R-:W-:Y:S01]  /*c110*/  IMAD.MOV.U32 R72, RZ, RZ, R70 ;  /* 0x000000ffff487224 */ /* 0x000fe200078e0046 */
[----:B------:R-:W-:Y:S01]  /*c120*/  MOV R94, R71 ;  /* 0x00000047005e7202 */ /* 0x000fe20000000f00 */
[----:B------:R-:W-:Y:S01]  /*c130*/  IMAD.MOV.U32 R71, RZ, RZ, R133 ;  /* 0x000000ffff477224 */ /* 0x000fe200078e0085 */
[----:B------:R-:W-:Y:S01]  /*c140*/  MOV R150, R13 ;  /* 0x0000000d00967202 */ /* 0x000fe20000000f00 */
[----:B------:R-:W-:Y:S01]  /*c150*/  IMAD.MOV.U32 R70, RZ, RZ, R34 ;  /* 0x000000ffff467224 */ /* 0x000fe200078e0022 */
[----:B------:R-:W1:Y:S01]  /*c160*/  LDSM.16.MT88.4 R12, [R213+0xc000] ;  /* 0x00c00000d50c783b */ /* 0x000e620000004200 */
[----:B------:R-:W-:Y:S01]  /*c170*/  MOV R133, R31 ;  /* 0x0000001f00857202 */ /* 0x000fe20000000f00 */
[----:B------:R-:W-:Y:S01]  /*c180*/  FMUL.FTZ R174, R174, R2 ;  /* 0x00000002aeae7220 */ /* 0x000fe20000410000 */
[----:B------:R-:W-:Y:S01]  /*c190*/  MOV R109, R164 ;  /* 0x000000a4006d7202 */ /* 0x000fe20000000f00 */
[----:B------:R-:W-:Y:S01]  /*c1a0*/  FMUL.FTZ R175, R175, R2 ;  /* 0x00000002afaf7220 */ /* 0x000fe20000410000 */
[----:B------:R-:W-:Y:S01]  /*c1b0*/  MOV R125, R72 ;  /* 0x00000048007d7202 */ /* 0x000fe20000000f00 */
[-C--:B------:R-:W-:Y:S01]  /*c1c0*/  FMUL.FTZ R182, R182, R2.reuse ;  /* 0x00000002b6b67220 */ /* 0x080fe20000410000 */
[----:B------:R-:W-:Y:S01]  /*c1d0*/  MOV R72, R71 ;  /* 0x0000004700487202 */ /* 0x000fe20000000f00 */
[-C--:B------:R-:W-:Y:S01]  /*c1e0*/  FMUL.FTZ R183, R183, R2.reuse ;  /* 0x00000002b7b77220 */ /* 0x080fe20000410000 */
[----:B--2---:R-:W-:Y:S01]  /*c1f0*/  F2FP.BF16.PACK_AB R4, R148, R5 ;  /* 0x000000059404723e */ /* 0x004fe200000010ff */
        /* <DEDUP_REMOVED lines=20> */
[----:B------:R-:W-:Y:S01]  /*c340*/  FMUL.FTZ R35, R107, R2 ;  /* 0x000000026b237220 */ /* 0x000fe20000410000 */
        /* <DEDUP_REMOVED lines=8> */
[----:B------:R-:W-:Y:S01]  /*c3d0*/  FMUL.FTZ R27, R127, R2 ;  /* 0x000000027f1b7220 */ /* 0x000fe20000410000 */
[----:B------:R-:W-:Y:S01]  /*c3e0*/  MOV R127, R54 ;  /* 0x00000036007f7202 */ /* 0x000fe20000000f00 */
[----:B---3--:R-:W-:Y:S02]  /*c3f0*/  FFMA.FTZ R84, R84, R2, R3 ;  /* 0x0000000254547223 */ /* 0x008fe40000010003 */
[----:B------:R-:W-:Y:S02]  /*c400*/  FFMA.FTZ R2, R241, c[0x0][0x23c], -R0 ;  /* 0x00008f00f1027a23 */ /* 0x000fe40000010800 */
[----:B------:R-:W-:-:S02]  /*c410*/  IMAD.MOV.U32 R90, RZ, RZ, R87 ;  /* 0x000000ffff5a7224 */ /* 0x000fc400078e0057 */
[----:B------:R2:W3:Y:S01]  /*c420*/  MUFU.EX2 R87, R2 ;  /* 0x0000000200577308 */ /* 0x0004e20000000800 */
[----:B------:R-:W-:Y:S01]  /*c430*/  IMAD.MOV.U32 R71, RZ, RZ, R151 ;  /* 0x000000ffff477224 */ /* 0x000fe200078e0097 */
[----:B------:R-:W-:Y:S01]  /*c440*/  MOV R151, R166 ;  /* 0x000000a600977202 */ /* 0x000fe20000000f00 */
[----:B------:R-:W-:Y:S02]  /*c450*/  IMAD.MOV.U32 R95, RZ, RZ, R6 ;  /* 0x000000ffff5f7224 */ /* 0x000fe400078e0006 */
[----:B------:R-:W-:Y:S01]  /*c460*/  IMAD.MOV.U32 R89, RZ, RZ, R10 ;  /* 0x000000ffff597224 */ /* 0x000fe200078e000a */
[----:B------:R-:W-:Y:S01]  /*c470*/  F2FP.BF16.PACK_AB R10, R124, R94 ;  /* 0x0000005e7c0a723e */ /* 0x000fe200000010ff */
[----:B------:R-:W-:Y:S01]  /*c480*/  IMAD.MOV.U32 R132, RZ, RZ, R81 ;  /* 0x000000ffff847224 */ /* 0x000fe200078e0051 */
[----:B------:R4:W1:Y:S04]  /*c490*/  MUFU.EX2 R166, R11 ;  /* 0x0000000b00a67308 */ /* 0x0008680000000800 */
[----:B------:R-:W-:Y:S01]  /*c4a0*/  MOV R126, R132 ;  /* 0x00000084007e7202 */ /* 0x000fe20000000f00 */
[----:B--2---:R-:W-:Y:S01]  /*c4b0*/  FFMA.FTZ R2, R231, c[0x0][0x23c], -R0 ;  /* 0x00008f00e7027a23 */ /* 0x004fe20000010800 */
[----:B---3--:R-:W-:Y:S01]  /*c4c0*/  F2FP.BF16.PACK_AB R5, R87, R3 ;  /* 0x000000035705723e */ /* 0x008fe200000010ff */
[----:B------:R-:W-:Y:S01]  /*c4d0*/  IMAD.MOV.U32 R3, RZ, RZ, R124 ;  /* 0x000000ffff037224 */ /* 0x000fe200078e007c */
[----:B------:R-:W-:Y:S01]  /*c4e0*/  MOV R231, R106 ;  /* 0x0000006a00e77202 */ /* 0x000fe20000000f00 */
[----:B------:R2:W-:Y:S01]  /*c4f0*/  MUFU.EX2 R164, R2 ;  /* 0x0000000200a47308 */ /* 0x0005e20000000800 */
[----:B------:R-:W-:Y:S01]  /*c500*/  IMAD.MOV.U32 R106, RZ, RZ, R71 ;  /* 0x000000ffff6a7224 */ /* 0x000fe200078e0047 */
[----:B------:R-:W-:-:S02]  /*c510*/  MOV R124, R69 ;  /* 0x00000045007c7202 */ /* 0x000fc40000000f00 */
[----:B----4-:R-:W-:Y:S02]  /*c520*/  F2FP.BF16.PACK_AB R11, R167, R149 ;  /* 0x00000095a70b723e */ /* 0x010fe400000010ff */
[----:B-1----:R-:W-:Y:S02]  /*c530*/  F2FP.BF16.PACK_AB R6, R166, R88 ;  /* 0x00000058a606723e */ /* 0x002fe400000010ff */
[----:B------:R-:W-:Y:S03]  /*c540*/  MUFU.EX2 R89, R89 ;  /* 0x0000005900597308 */ /* 0x000fe60000000800 */
[----:B------:R-:W-:Y:S01]  /*c550*/  HMMA.16816.F32.BF16 R168, R8, R12, R168 ;  /* 0x0000000c08a8723c */ /* 0x000fe200000418a8 */
[----:B--2---:R-:W-:-:S07]  /*c560*/  FFMA.FTZ R2, R55, c[0x0][0x23c], -R0 ;  /* 0x00008f0037027a23 */ /* 0x004fce0000010800 */
[----:B------:R-:W-:Y:S01]  /*c570*/  HMMA.16816.F32.BF16 R16, R8, R14, R16 ;  /* 0x0000000e0810723c */ /* 0x000fe20000041810 */
[----:B------:R-:W1:Y:S02]  /*c580*/  MUFU.EX2 R165, R2 ;  /* 0x0000000200a57308 */ /* 0x000e640000000800 */
[----:B-1----:R-:W-:Y:S02]  /*c590*/  F2FP.BF16.PACK_AB R7, R165, R164 ;  /* 0x000000a4a507723e */ /* 0x002fe400000010ff */
[----:B------:R-:W-:Y:S02]  /*c5a0*/  MOV R2, R125 ;  /* 0x0000007d00027202 */ /* 0x000fe40000000f00 */
[----:B------:R-:W-:-:S03]  /*c5b0*/  MOV R125, R70 ;  /* 0x00000046007d7202 */ /* 0x000fc60000000f00 */
[C---:B------:R-:W-:Y:S08]  /*c5c0*/  HMMA.16816.F32.BF16 R172, R4.reuse, R12, R172 ;  /* 0x0000000c04ac723c */ /* 0x040ff000000418ac */
[----:B------:R-:W-:Y:S01]  /*c5d0*/  HMMA.16816.F32.BF16 R180, R4, R14, R180 ;  /* 0x0000000e04b4723c */ /* 0x000fe200000418b4 */
[----:B------:R-:W1:Y:S07]  /*c5e0*/  LDSM.16.MT88.4 R12, [R214+0xc000] ;  /* 0x00c00000d60c783b */ /* 0x000e6e0000004200 */
[-C--:B-1----:R-:W-:Y:S07]  /*c5f0*/  HMMA.16816.F32.BF16 R80, R8, R12.reuse, R160 ;  /* 0x0000000c0850723c */ /* 0x082fee00000418a0 */
[----:B------:R-:W-:Y:S01]  /*c600*/  IMAD.MOV.U32 R163, RZ, RZ, R72 ;  /* 0x000000ffffa37224 */ /* 0x000fe200078e0048 */
[----:B------:R-:W-:Y:S01]  /*c610*/  HMMA.16816.F32.BF16 R176, R4, R12, R176 ;  /* 0x0000000c04b0723c */ /* 0x000fe200000418b0 */
[----:B------:R-:W-:-:S02]  /*c620*/  MOV R162, R133 ;  /* 0x0000008500a27202 */ /* 0x000fc40000000f00 */
[----:B------:R-:W-:Y:S02]  /*c630*/  MOV R161, R121 ;  /* 0x0000007900a17202 */ /* 0x000fe40000000f00 */
[----:B------:R-:W-:Y:S03]  /*c640*/  MUFU.EX2 R163, R163 ;  /* 0x000000a300a37308 */ /* 0x000fe60000000800 */
[-C--:B------:R-:W-:Y:S05]  /*c650*/  HMMA.16816.F32.BF16 R188, R4, R14.reuse, R188 ;  /* 0x0000000e04bc723c */ /* 0x080fea00000418bc */
[----:B------:R-:W-:Y:S03]  /*c660*/  MUFU.EX2 R162, R162 ;  /* 0x000000a200a27308 */ /* 0x000fe60000000800 */
[----:B------:R-:W-:Y:S01]  /*c670*/  HMMA.16816.F32.BF16 R76, R8, R14, R156 ;  /* 0x0000000e084c723c */ /* 0x000fe2000004189c */
[----:B------:R-:W1:Y:S06]  /*c680*/  LDSM.16.MT88.4 R12, [R216+0xc000] ;  /* 0x00c00000d80c783b */ /* 0x000e6c0000004200 */
[----:B------:R-:W-:Y:S01]  /*c690*/  IMAD.MOV.U32 R156, RZ, RZ, R109 ;  /* 0x000000ffff9c7224 */ /* 0x000fe200078e006d */
[----:B------:R-:W-:-:S02]  /*c6a0*/  MOV R109, R108 ;  /* 0x0000006c006d7202 */ /* 0x000fc40000000f00 */
[----:B------:R-:W-:Y:S02]  /*c6b0*/  MOV R108, R105 ;  /* 0x00000069006c7202 */ /* 0x000fe40000000f00 */
[----:B------:R-:W-:Y:S02]  /*c6c0*/  MOV R105, R104 ;  /* 0x0000006800697202 */ /* 0x000fe40000000f00 */
[----:B------:R-:W-:Y:S02]  /*c6d0*/  MOV R104, R73 ;  /* 0x0000004900687202 */ /* 0x000fe40000000f00 */
[----:B------:R-:W-:Y:S01]  /*c6e0*/  MOV R159, R120 ;  /* 0x00000078009f7202 */ /* 0x000fe20000000f00 */
[----:B------:R-:W-:Y:S01]  /*c6f0*/  IMAD.MOV.U32 R160, RZ, RZ, R105 ;  /* 0x000000ffffa07224 */ /* 0x000fe200078e0069 */
[----:B------:R-:W-:Y:S02]  /*c700*/  MOV R241, R104 ;  /* 0x0000006800f17202 */ /* 0x000fe40000000f00 */
[----:B------:R-:W-:-:S02]  /*c710*/  MOV R105, R68 ;  /* 0x0000004400697202 */ /* 0x000fc40000000f00 */
[----:B------:R-:W-:Y:S02]  /*c720*/  MOV R104, R52 ;  /* 0x0000003400687202 */ /* 0x000fe40000000f00 */
[----:B------:R-:W-:Y:S02]  /*c730*/  MOV R158, R109 ;  /* 0x0000006d009e7202 */ /* 0x000fe40000000f00 */
[----:B------:R-:W-:Y:S01]  /*c740*/  MOV R157, R108 ;  /* 0x0000006c009d7202 */ /* 0x000fe20000000f00 */
[-C--:B-1----:R-:W-:Y:S07]  /*c750*/  HMMA.16816.F32.BF16 R72, R8, R12.reuse, R152 ;  /* 0x0000000c0848723c */ /* 0x082fee0000041898 */
[----:B------:R-:W-:Y:S01]  /*c760*/  MOV R154, R107 ;  /* 0x0000006b009a7202 */ /* 0x000fe20000000f00 */
[C---:B------:R-:W-:Y:S01]  /*c770*/  HMMA.16816.F32.BF16 R184, R4.reuse, R12, R184 ;  /* 0x0000000c04b8723c */ /* 0x040fe200000418b8 */
[----:B------:R-:W-:Y:S01]  /*c780*/  MOV R107, R134 ;  /* 0x00000086006b7202 */ /* 0x000fe20000000f00 */
[----:B------:R-:W-:Y:S01]  /*c790*/  IMAD.MOV.U32 R153, RZ, RZ, R135 ;  /* 0x000000ffff997224 */ /* 0x000fe200078e0087 */
[----:B------:R-:W-:Y:S01]  /*c7a0*/  MOV R155, R110 ;  /* 0x0000006e009b7202 */ /* 0x000fe20000000f00 */
[----:B------:R-:W-:Y:S01]  /*c7b0*/  IMAD.MOV.U32 R152, RZ, RZ, R159 ;  /* 0x000000ffff987224 */ /* 0x000fe200078e009f */
[----:B------:R-:W-:Y:S01]  /*c7c0*/  MOV R159, R231 ;  /* 0x000000e7009f7202 */ /* 0x000fe20000000f00 */
[----:B------:R-:W-:Y:S01]  /*c7d0*/  FFMA.FTZ R231, R204, c[0x0][0x23c], -R0 ;  /* 0x00008f00cce77a23 */ /* 0x000fe20000010800 */
[----:B------:R-:W-:Y:S01]  /*c7e0*/  MOV R204, R93 ;  /* 0x0000005d00cc7202 */ /* 0x000fe20000000f00 */
        /* <DEDUP_REMOVED lines=8> */
[----:B------:R-:W-:-:S05]  /*c870*/  MOV R146, R124 ;  /* 0x0000007c00927202 */ /* 0x000fca0000000f00 */
        /* <DEDUP_REMOVED lines=13> */
[----:B------:R2:W-:Y:S08]  /*c950*/  MUFU.EX2 R98, R155 ;  /* 0x0000009b00627308 */ /* 0x0005f00000000800 */
[----:B------:R3:W4:Y:S01]  /*c960*/  MUFU.EX2 R96, R153 ;  /* 0x0000009900607308 */ /* 0x0007220000000800 */
[----:B--2---:R-:W-:-:S07]  /*c970*/  MOV R155, R157 ;  /* 0x0000009d009b7202 */ /* 0x004fce0000000f00 */
[----:B------:R2:W-:Y:S01]  /*c980*/  MUFU.EX2 R99, R209 ;  /* 0x000000d100637308 */ /* 0x0005e20000000800 */
[----:B------:R-:W-:Y:S01]  /*c990*/  MOV R157, R3 ;  /* 0x00000003009d7202 */ /* 0x000fe20000000f00 */
[--C-:B------:R-:W-:Y:S01]  /*c9a0*/  FFMA.FTZ R3, R247, c[0x0][0x23c], -R0.reuse ;  /* 0x00008f00f7037a23 */ /* 0x100fe20000010800 */
[----:B---3--:R-:W-:Y:S01]  /*c9b0*/  MOV R153, R94 ;  /* 0x0000005e00997202 */ /* 0x008fe20000000f00 */
[----:B------:R-:W-:Y:S02]  /*c9c0*/  IMAD.MOV.U32 R94, RZ, RZ, R91 ;  /* 0x000000ffff5e7224 */ /* 0x000fe400078e005b */
[----:B--2---:R-:W-:Y:S01]  /*c9d0*/  FFMA.FTZ R209, R207, c[0x0][0x23c], -R0 ;  /* 0x00008f00cfd17a23 */ /* 0x004fe20000010800 */
[----:B------:R-:W-:Y:S01]  /*c9e0*/  MOV R207, R95 ;  /* 0x0000005f00cf7202 */ /* 0x000fe20000000f00 */
[-C--:B-1----:R-:W-:Y:S07]  /*c9f0*/  HMMA.16816.F32.BF16 R136, R8, R12.reuse, R100 ;  /* 0x0000000c0888723c */ /* 0x082fee0000041864 */
[----:B------:R-:W-:Y:S01]  /*ca00*/  MOV R102, R241 ;  /* 0x000000f100667202 */ /* 0x000fe20000000f00 */
[----:B------:R-:W-:Y:S01]  /*ca10*/  HMMA.16816.F32.BF16 R32, R4, R12, R32 ;  /* 0x0000000c0420723c */ /* 0x000fe20000041820 */
[----:B------:R-:W-:-:S02]  /*ca20*/  MOV R103, R127 ;  /* 0x0000007f00677202 */ /* 0x000fc40000000f00 */
[----:B------:R-:W-:-:S05]  /*ca30*/  MOV R241, R105 ;  /* 0x0000006900f17202 */ /* 0x000fca0000000f00 */
[-C--:B------:R-:W-:Y:S08]  /*ca40*/  HMMA.16816.F32.BF16 R28, R4, R14.reuse, R28 ;  /* 0x0000000e041c723c */ /* 0x080ff0000004181c */
[----:B------:R-:W-:Y:S01]  /*ca50*/  HMMA.16816.F32.BF16 R120, R8, R14, R112 ;  /* 0x0000000e0878723c */ /* 0x000fe20000041870 */
[----:B------:R-:W1:Y:S07]  /*ca60*/  LDSM.16.MT88.4 R12, [R215+0xe000] ;  /* 0x00e00000d70c783b */ /* 0x000e6e0000004200 */
[C---:B-1----:R-:W-:Y:S08]  /*ca70*/  HMMA.16816.F32.BF16 R44, R4.reuse, R12, R44 ;  /* 0x0000000c042c723c */ /* 0x042ff0000004182c */
[----:B------:R-:W-:Y:S01]  /*ca80*/  HMMA.16816.F32.BF16 R24, R4, R14, R24 ;  /* 0x0000000e0418723c */ /* 0x000fe20000041818 */
[----:B------:R1:W2:Y:S07]  /*ca90*/  MUFU.EX2 R4, R154 ;  /* 0x0000009a00047308 */ /* 0x0002ae0000000800 */
[C---:B------:R-:W-:Y:S01]  /*caa0*/  HMMA.16816.F32.BF16 R112, R8.reuse, R12, R116 ;  /* 0x0000000c0870723c */ /* 0x040fe20000041874 */
[----:B------:R3:W-:Y:S06]  /*cab0*/  MUFU.EX2 R6, R156 ;  /* 0x0000009c00067308 */ /* 0x0007ec0000000800 */
[--C-:B------:R-:W-:Y:S01]  /*cac0*/  FFMA.FTZ R118, R243, c[0x0][0x23c], -R0.reuse ;  /* 0x00008f00f3767a23 */ /* 0x100fe20000010800 */
[----:B------:R-:W-:Y:S01]  /*cad0*/  HMMA.16816.F32.BF16 R108, R8, R14, R128 ;  /* 0x0000000e086c723c */ /* 0x000fe20000041880 */
[----:B------:R-:W2:Y:S01]  /*cae0*/  LDSM.16.MT88.4 R12, [R213+0xc800] ;  /* 0x00c80000d50c783b */ /* 0x000ea20000004200 */
[----:B------:R2:W2:Y:S01]  /*caf0*/  MUFU.EX2 R7, R251 ;  /* 0x000000fb00077308 */ /* 0x0004a20000000800 */
[----:B-1----:R-:W-:Y:S01]  /*cb00*/  MOV R154, R90 ;  /* 0x0000005a009a7202 */ /* 0x002fe20000000f00 */
[----:B------:R-:W-:-:S02]  /*cb10*/  FFMA.FTZ R119, R242, c[0x0][0x23c], -R0 ;  /* 0x00008f00f2777a23 */ /* 0x000fc40000010800 */
[----:B------:R-:W-:Y:S01]  /*cb20*/  FFMA.FTZ R117, R244, c[0x0][0x23c], -R0 ;  /* 0x00008f00f4757a23 */ /* 0x000fe20000010800 */
[----:B----4-:R-:W-:Y:S01]  /*cb30*/  F2FP.BF16.PACK_AB R8, R96, R162 ;  /* 0x000000a26008723e */ /* 0x010fe200000010ff */
[----:B------:R-:W-:Y:S01]  /*cb40*/  IMAD.MOV.U32 R244, RZ, RZ, R154 ;  /* 0x000000fffff47224 */ /* 0x000fe200078e009a */
[----:B---3--:R-:W-:Y:S01]  /*cb50*/  MOV R156, R158 ;  /* 0x0000009e009c7202 */ /* 0x008fe20000000f00 */
[----:B------:R1:W-:Y:S01]  /*cb60*/  MUFU.EX2 R5, R210 ;  /* 0x000000d200057308 */ /* 0x0003e20000000800 */
[----:B------:R-:W-:Y:S01]  /*cb70*/  MOV R158, R2 ;  /* 0x00000002009e7202 */ /* 0x000fe20000000f00 */
[--C-:B------:R-:W-:Y:S01]  /*cb80*/  FFMA.FTZ R2, R249, c[0x0][0x23c], -R0.reuse ;  /* 0x00008f00f9027a23 */ /* 0x100fe20000010800 */
[----:B------:R-:W-:Y:S01]  /*cb90*/  MOV R154, R160 ;  /* 0x000000a0009a7202 */ /* 0x000fe20000000f00 */
[--C-:B------:R-:W-:Y:S01]  /*cba0*/  FFMA.FTZ R116, R245, c[0x0][0x23c], -R0.reuse ;  /* 0x00008f00f5747a23 */ /* 0x100fe20000010800 */
[----:B------:R-:W-:Y:S02]  /*cbb0*/  F2FP.BF16.PACK_AB R9, R89, R163 ;  /* 0x000000a35909723e */ /* 0x000fe400000010ff */
[----:B------:R-:W-:Y:S01]  /*cbc0*/  MOV R247, R154 ;  /* 0x0000009a00f77202 */ /* 0x000fe20000000f00 */
[----:B------:R3:W-:Y:S01]  /*cbd0*/  MUFU.EX2 R97, R2 ;  /* 0x0000000200617308 */ /* 0x0007e20000000800 */
[----:B--2---:R-:W-:Y:S01]  /*cbe0*/  MOV R251, R4 ;  /* 0x0000000400fb7202 */ /* 0x004fe20000000f00 */
[----:B------:R-:W-:Y:S01]  /*cbf0*/  FFMA.FTZ R4, R248, c[0x0][0x23c], -R0 ;  /* 0x00008f00f8047a23 */ /* 0x000fe20000010800 */
[----:B------:R-:W-:-:S02]  /*cc00*/  MOV R249, R155 ;  /* 0x0000009b00f97202 */ /* 0x000fc40000000f00 */
[----:B------:R-:W-:Y:S02]  /*cc10*/  F2FP.BF16.PACK_AB R10, R98, R251 ;  /* 0x000000fb620a723e */ /* 0x000fe400000010ff */
[----:B------:R-:W-:Y:S01]  /*cc20*/  MOV R245, R145 ;  /* 0x0000009100f57202 */ /* 0x000fe20000000f00 */
[----:B------:R2:W4:Y:S01]  /*cc30*/  MUFU.EX2 R90, R211 ;  /* 0x000000d3005a7308 */ /* 0x0005220000000800 */
[--C-:B-1----:R-:W-:Y:S01]  /*cc40*/  FFMA.FTZ R210, R206, c[0x0][0x23c], -R0.reuse ;  /* 0x00008f00ced27a23 */ /* 0x102fe20000010800 */
[----:B------:R-:W-:Y:S01]  /*cc50*/  MOV R206, R159 ;  /* 0x0000009f00ce7202 */ /* 0x000fe20000000f00 */
[----:B---3--:R-:W-:-:S05]  /*cc60*/  FFMA.FTZ R2, R246, c[0x0][0x23c], -R0 ;  /* 0x00008f00f6027a23 */ /* 0x008fca0000010800 */
[----:B------:R1:W3:Y:S01]  /*cc70*/  MUFU.EX2 R91, R4 ;  /* 0x00000004005b7308 */ /* 0x0002e20000000800 */
[----:B--2---:R-:W-:-:S07]  /*cc80*/  FFMA.FTZ R211, R205, c[0x0][0x23c], -R0 ;  /* 0x00008f00cdd37a23 */ /* 0x004fce0000010800 */
[----:B------:R2:W-:Y:S01]  /*cc90*/  MUFU.EX2 R243, R3 ;  /* 0x0000000300f37308 */ /* 0x0005e20000000800 */
[----:B------:R-:W-:Y:S01]  /*cca0*/  FADD.FTZ R0, R152, R208 ;  /* 0x000000d098007221 */ /* 0x000fe20000010000 */
[----:B------:R-:W-:Y:S01]  /*ccb0*/  MOV R152, R106 ;  /* 0x0000006a00987202 */ /* 0x000fe20000000f00 */
[----:B------:R-:W-:Y:S01]  /*ccc0*/  IMAD.MOV.U32 R205, RZ, RZ, R94 ;  /* 0x000000ffffcd7224 */ /* 0x000fe200078e005e */
[----:B------:R-:W-:Y:S01]  /*ccd0*/  MOV R208, R103 ;  /* 0x0000006700d07202 */ /* 0x000fe20000000f00 */
[----:B------:R-:W-:Y:S01]  /*cce0*/  FADD.FTZ R0, R153, R0 ;  /* 0x0000000099007221 */ /* 0x000fe20000010000 */
[----:B------:R-:W-:Y:S02]  /*ccf0*/  MOV R153, R126 ;  /* 0x0000007e00997202 */ /* 0x000fe40000000f00 */
[----:B------:R3:W3:Y:S01]  /*cd00*/  MUFU.EX2 R242, R2 ;  /* 0x0000000200f27308 */ /* 0x0006e20000000800 */
[----:B-1----:R-:W-:Y:S01]  /*cd10*/  FADD.FTZ R4, R161, R86 ;  /* 0x00000056a1047221 */ /* 0x002fe20000010000 */
[----:B------:R-:W-:Y:S01]  /*cd20*/  MOV R86, R7 ;  /* 0x0000000700567202 */ /* 0x000fe20000000f00 */
[----:B------:R-:W-:Y:S01]  /*cd30*/  FADD.FTZ R161, R87, R84 ;  /* 0x0000005457a17221 */ /* 0x000fe20000010000 */
[----:B------:R-:W-:Y:S01]  /*cd40*/  MOV R87, R6 ;  /* 0x0000000600577202 */ /* 0x000fe20000000f00 */
[----:B------:R-:W-:Y:S01]  /*cd50*/  FADD.FTZ R160, R149, R4 ;  /* 0x0000000495a07221 */ /* 0x000fe20000010000 */
[----:B----4-:R-:W-:-:S02]  /*cd60*/  F2FP.BF16.PACK_AB R4, R90, R250 ;  /* 0x000000fa5a04723e */ /* 0x010fc400000010ff */
[----:B------:R-:W-:Y:S01]  /*cd70*/  F2FP.BF16.PACK_AB R11, R86, R87 ;  /* 0x00000057560b723e */ /* 0x000fe200000010ff */
[----:B--2---:R-:W-:Y:S01]  /*cd80*/  FADD.FTZ R3, R148, R85 ;  /* 0x0000005594037221 */ /* 0x004fe20000010000 */
[----:B------:R-:W-:Y:S02]  /*cd90*/  MOV R248, R152 ;  /* 0x0000009800f87202 */ /* 0x000fe40000000f00 */
[----:B------:R-:W-:Y:S01]  /*cda0*/  MOV R246, R153 ;  /* 0x0000009900f67202 */ /* 0x000fe20000000f00 */
[----:B------:R-:W-:Y:S01]  /*cdb0*/  FADD.FTZ R3, R88, R3 ;  /* 0x0000000358037221 */ /* 0x000fe20000010000 */
[----:B------:R-:W-:Y:S01]  /*cdc0*/  MOV R149, R157 ;  /* 0x0000009d00957202 */ /* 0x000fe20000000f00 */
[----:B------:R-:W-:Y:S01]  /*cdd0*/  HMMA.16816.F32.BF16 R128, R8, R14, R16 ;  /* 0x0000000e0880723c */ /* 0x000fe20000041810 */
[----:B---3--:R-:W-:Y:S01]  /*cde0*/  MOV R2, R5 ;  /* 0x0000000500027202 */ /* 0x008fe20000000f00 */
[----:B------:R-:W1:Y:S01]  /*cdf0*/  LDSM.16.MT88.4 R16, [R214+0xc800] ;  /* 0x00c80000d610783b */ /* 0x000e620000004200 */
[----:B------:R-:W-:Y:S01]  /*ce00*/  F2FP.BF16.PACK_AB R5, R91, R97 ;  /* 0x000000615b05723e */ /* 0x000fe200000010ff */
[----:B------:R-:W-:Y:S01]  /*ce10*/  IMAD.MOV.U32 R88, RZ, RZ, R156 ;  /* 0x000000ffff587224 */ /* 0x000fe200078e009c */
[----:B------:R-:W-:-:S02]  /*ce20*/  F2FP.BF16.PACK_AB R6, R99, R2 ;  /* 0x000000026306723e */ /* 0x000fc400000010ff */
[----:B------:R-:W-:Y:S01]  /*ce30*/  F2FP.BF16.PACK_AB R7, R242, R243 ;  /* 0x000000f3f207723e */ /* 0x000fe200000010ff */
[----:B------:R-:W-:Y:S01]  /*ce40*/  HMMA.16816.F32.BF16 R168, R8, R12, R168 ;  /* 0x0000000c08a8723c */ /* 0x000fe200000418a8 */
[----:B------:R-:W-:Y:S02]  /*ce50*/  MOV R148, R158 ;  /* 0x0000009e00947202 */ /* 0x000fe40000000f00 */
[----:B------:R-:W-:Y:S02]  /*ce60*/  MOV R84, R92 ;  /* 0x0000005c00547202 */ /* 0x000fe40000000f00 */
[----:B------:R-:W-:-:S03]  /*ce70*/  MOV R85, R144 ;  /* 0x0000009000557202 */ /* 0x000fc60000000f00 */
[C---:B------:R-:W-:Y:S08]  /*ce80*/  HMMA.16816.F32.BF16 R172, R4.reuse, R12, R172 ;  /* 0x0000000c04ac723c */ /* 0x040ff000000418ac */
[----:B------:R-:W-:Y:S01]  /*ce90*/  HMMA.16816.F32.BF16 R180, R4, R14, R180 ;  /* 0x0000000e04b4723c */ /* 0x000fe200000418b4 */
[----:B------:R-:W2:Y:S07]  /*cea0*/  LDSM.16.MT88.4 R12, [R216+0xc800] ;  /* 0x00c80000d80c783b */ /* 0x000eae0000004200 */
[C---:B-1----:R-:W-:Y:S07]  /*ceb0*/  HMMA.16816.F32.BF16 R124, R8.reuse, R16, R80 ;  /* 0x00000010087c723c */ /* 0x042fee0000041850 */
[----:B------:R-:W-:Y:S01]  /*cec0*/  MOV R82, R97 ;  /* 0x0000006100527202 */ /* 0x000fe20000000f00 */
[----:B------:R-:W-:Y:S01]  /*ced0*/  HMMA.16816.F32.BF16 R104, R8, R18, R76 ;  /* 0x000000120868723c */ /* 0x000fe2000004184c */
[----:B------:R-:W-:Y:S01]  /*cee0*/  IMAD.MOV.U32 R83, RZ, RZ, R96 ;  /* 0x000000ffff537224 */ /* 0x000fe200078e0060 */
[----:B------:R-:W-:-:S02]  /*cef0*/  MOV R80, R146 ;  /* 0x0000009200507202 */ /* 0x000fc40000000f00 */
[----:B------:R-:W-:-:S03]  /*cf00*/  MOV R81, R147 ;  /* 0x0000009300517202 */ /* 0x000fc60000000f00 */
[----:B------:R-:W-:Y:S01]  /*cf10*/  MOV R79, R102 ;  /* 0x00000066004f7202 */ /* 0x000fe20000000f00 */
[----:B------:R-:W-:Y:S01]  /*cf20*/  IMAD.MOV.U32 R77, RZ, RZ, R98 ;  /* 0x000000ffff4d7224 */ /* 0x000fe200078e0062 */
[----:B------:R-:W-:Y:S01]  /*cf30*/  MOV R78, R99 ;  /* 0x00000063004e7202 */ /* 0x000fe20000000f00 */
[----:B------:R-:W-:Y:S01]  /*cf40*/  HMMA.16816.F32.BF16 R176, R4, R16, R176 ;  /* 0x0000001004b0723c */ /* 0x000fe200000418b0 */
[----:B------:R-:W-:-:S07]  /*cf50*/  MOV R76, R82 ;  /* 0x00000052004c7202 */ /* 0x000fce0000000f00 */
[----:B------:R-:W-:Y:S01]  /*cf60*/  HMMA.16816.F32.BF16 R188, R4, R18, R188 ;  /* 0x0000001204bc723c */ /* 0x000fe200000418bc */
[----:B------:R-:W1:Y:S07]  /*cf70*/  LDSM.16.MT88.4 R16, [R215+0xc800] ;  /* 0x00c80000d710783b */ /* 0x000e6e0000004200 */
[-C--:B--2---:R-:W-:Y:S08]  /*cf80*/  HMMA.16816.F32.BF16 R100, R8, R12.reuse, R72 ;  /* 0x0000000c0864723c */ /* 0x084ff00000041848 */
[C---:B------:R-:W-:Y:S08]  /*cf90*/  HMMA.16816.F32.BF16 R184, R4.reuse, R12, R184 ;  /* 0x0000000c04b8723c */ /* 0x040ff000000418b8 */
[-C--:B------:R-:W-:Y:S08]  /*cfa0*/  HMMA.16816.F32.BF16 R196, R4, R14.reuse, R196 ;  /* 0x0000000e04c4723c */ /* 0x080ff000000418c4 */
[C---:B------:R-:W-:Y:S01]  /*cfb0*/  HMMA.16816.F32.BF16 R96, R8.reuse, R14, R64 ;  /* 0x0000000e0860723c */ /* 0x040fe20000041840 */
[----:B------:R-:W2:Y:S07]  /*cfc0*/  LDSM.16.MT88.4 R12, [R213+0xe800] ;  /* 0x00e80000d50c783b */ /* 0x000eae0000004200 */
[C---:B-1----:R-:W-:Y:S07]  /*cfd0*/  HMMA.16816.F32.BF16 R156, R8.reuse, R18, R52 ;  /* 0x00000012089c723c */ /* 0x042fee0000041834 */
[----:B------:R-:W-:Y:S01]  /*cfe0*/  IMAD.MOV.U32 R52, RZ, RZ, R90 ;  /* 0x000000ffff347224 */ /* 0x000fe200078e005a */
[----:B------:R-:W-:Y:S01]  /*cff0*/  MOV R53, R89 ;  /* 0x0000005900357202 */ /* 0x000fe20000000f00 */
[----:B------:R-:W-:Y:S01]  /*d000*/  HMMA.16816.F32.BF16 R144, R8, R16, R68 ;  /* 0x000000100890723c */ /* 0x000fe20000041844 */
[----:B------:R-:W-:-:S02]  /*d010*/  MOV R55, R80 ;  /* 0x0000005000377202 */ /* 0x000fc40000000f00 */
[----:B------:R-:W-:-:S05]  /*d020*/  MOV R54, R83 ;  /* 0x0000005300367202 */ /* 0x000fca0000000f00 */
[C---:B------:R-:W-:Y:S08]  /*d030*/  HMMA.16816.F32.BF16 R192, R4.reuse, R16, R192 ;  /* 0x0000001004c0723c */ /* 0x040ff000000418c0 */
[----:B------:R-:W-:Y:S01]  /*d040*/  HMMA.16816.F32.BF16 R200, R4, R18, R200 ;  /* 0x0000001204c8723c */ /* 0x000fe200000418c8 */
[----:B------:R-:W1:Y:S07]  /*d050*/  LDSM.16.MT88.4 R16, [R216+0xe800] ;  /* 0x00e80000d810783b */ /* 0x000e6e0000004200 */
[-C--:B--2---:R-:W-:Y:S07]  /*d060*/  HMMA.16816.F32.BF16 R152, R8, R12.reuse, R48 ;  /* 0x0000000c0898723c */ /* 0x084fee0000041830 */
[----:B------:R-:W-:Y:S01]  /*d070*/  MOV R51, R91 ;  /* 0x0000005b00337202 */ /* 0x000fe20000000f00 */
[----:B------:R-:W-:Y:S01]  /*d080*/  HMMA.16816.F32.BF16 R92, R4, R12, R40 ;  /* 0x0000000c045c723c */ /* 0x000fe20000041828 */
[----:B------:R-:W-:-:S02]  /*d090*/  MOV R49, R148 ;  /* 0x0000009400317202 */ /* 0x000fc40000000f00 */
[----:B------:R-:W-:Y:S02]  /*d0a0*/  MOV R48, R84 ;  /* 0x0000005400307202 */ /* 0x000fe40000000f00 */
[----:B------:R-:W-:Y:S02]  /*d0b0*/  MOV R50, R85 ;  /* 0x0000005500327202 */ /* 0x000fe40000000f00 */
[----:B------:R-:W-:Y:S01]  /*d0c0*/  MOV R40, R88 ;  /* 0x0000005800287202 */ /* 0x000fe20000000f00 */
[----:B------:R-:W-:Y:S01]  /*d0d0*/  IMAD.MOV.U32 R43, RZ, RZ, R87 ;  /* 0x000000ffff2b7224 */ /* 0x000fe200078e0057 */
[----:B------:R-:W-:Y:S01]  /*d0e0*/  HMMA.16816.F32.BF16 R88, R4, R14, R36 ;  /* 0x0000000e0458723c */ /* 0x000fe20000041824 */
[----:B------:R-:W-:Y:S02]  /*d0f0*/  MOV R41, R149 ;  /* 0x0000009500297202 */ /* 0x000fe40000000f00 */
[----:B------:R-:W-:Y:S01]  /*d100*/  MOV R42, R77 ;  /* 0x0000004d002a7202 */ /* 0x000fe20000000f00 */
[----:B------:R-:W-:-:S03]  /*d110*/  IMAD.MOV.U32 R77, RZ, RZ, R81 ;  /* 0x000000ffff4d7224 */ /* 0x000fc600078e0051 */
[----:B------:R-:W-:Y:S02]  /*d120*/  MOV R38, R151 ;  /* 0x0000009700267202 */ /* 0x000fe40000000f00 */
[----:B------:R-:W-:Y:S02]  /*d130*/  MOV R39, R150 ;  /* 0x0000009600277202 */ /* 0x000fe40000000f00 */
[----:B------:R-:W-:Y:S01]  /*d140*/  HMMA.16816.F32.BF16 R148, R8, R14, R20 ;  /* 0x0000000e0894723c */ /* 0x000fe20000041814 */
[----:B------:R-:W2:Y:S01]  /*d150*/  LDSM.16.MT88.4 R20, [R214+0xe800] ;  /* 0x00e80000d614783b */ /* 0x000ea20000004200 */
[----:B------:R-:W-:-:S03]  /*d160*/  MOV R37, R86 ;  /* 0x0000005600257202 */ /* 0x000fc60000000f00 */
[----:B------:R-:W3:Y:S03]  /*d170*/  LDSM.16.MT88.4 R12, [R215+0xe800] ;  /* 0x00e80000d70c783b */ /* 0x000ee60000004200 */
[C---:B-1----:R-:W-:Y:S08]  /*d180*/  HMMA.16816.F32.BF16 R72, R4.reuse, R16, R32 ;  /* 0x000000100448723c */ /* 0x042ff00000041820 */
[----:B------:R-:W-:Y:S07]  /*d190*/  HMMA.16816.F32.BF16 R68, R4, R18, R28 ;  /* 0x000000120444723c */ /* 0x000fee000004181c */
[----:B------:R-:W-:-:S02]  /*d1a0*/  MOV R30, R48 ;  /* 0x00000030001e7202 */ /* 0x000fc40000000f00 */
[----:B------:R-:W-:Y:S02]  /*d1b0*/  MOV R29, R49 ;  /* 0x00000031001d7202 */ /* 0x000fe40000000f00 */
[----:B------:R-:W-:Y:S02]  /*d1c0*/  MOV R28, R50 ;  /* 0x00000032001c7202 */ /* 0x000fe40000000f00 */
[----:B------:R-:W-:Y:S02]  /*d1d0*/  MOV R31, R51 ;  /* 0x00000033001f7202 */ /* 0x000fe40000000f00 */
[----:B------:R-:W-:Y:S08]  /*d1e0*/  HMMA.16816.F32.BF16 R48, R8, R16, R136 ;  /* 0x000000100830723c */ /* 0x000ff00000041888 */
[C---:B--2---:R-:W-:Y:S08]  /*d1f0*/  HMMA.16816.F32.BF16 R84, R4.reuse, R20, R60 ;  /* 0x000000140454723c */ /* 0x044ff0000004183c */
[C---:B------:R-:W-:Y:S08]  /*d200*/  HMMA.16816.F32.BF16 R80, R4.reuse, R22, R56 ;  /* 0x000000160450723c */ /* 0x040ff00000041838 */
[C---:B---3--:R-:W-:Y:S08]  /*d210*/  HMMA.16816.F32.BF16 R64, R4.reuse, R12, R44 ;  /* 0x0000000c0440723c */ /* 0x048ff0000004182c */
[----:B------:R-:W-:Y:S07]  /*d220*/  HMMA.16816.F32.BF16 R60, R4, R14, R24 ;  /* 0x0000000e043c723c */ /* 0x000fee0000041818 */
[----:B------:R-:W-:Y:S01]  /*d230*/  MOV R5, R38 ;  /* 0x0000002600057202 */ /* 0x000fe20000000f00 */
[C---:B------:R-:W-:Y:S01]  /*d240*/  HMMA.16816.F32.BF16 R56, R8.reuse, R20, R140 ;  /* 0x000000140838723c */ /* 0x040fe2000004188c */
        /* <DEDUP_REMOVED lines=10> */
[----:B------:R-:W-:-:S07]  /*d2f0*/  MOV R43, R54 ;  /* 0x00000036002b7202 */ /* 0x000fce0000000f00 */
[C---:B------:R-:W-:Y:S01]  /*d300*/  HMMA.16816.F32.BF16 R52, R8.reuse, R22, R132 ;  /* 0x000000160834723c */ /* 0x040fe20000041884 */
[----:B------:R-:W-:Y:S01]  /*d310*/  LDSM.16.MT88.4 R20, [R213+0xd000] ;  /* 0x00d00000d514783b */ /* 0x000fe20000004200 */
[----:B-1----:R-:W-:Y:S01]  /*d320*/  MOV R5, R6 ;  /* 0x0000000600057202 */ /* 0x002fe20000000f00 */
[----:B------:R-:W-:Y:S01]  /*d330*/  IMAD.MOV.U32 R6, RZ, RZ, R7 ;  /* 0x000000ffff067224 */ /* 0x000fe200078e0007 */
[----:B------:R-:W-:Y:S02]  /*d340*/  MOV R7, R24 ;  /* 0x0000001800077202 */ /* 0x000fe40000000f00 */
[----:B------:R-:W-:Y:S01]  /*d350*/  MOV R24, R25 ;  /* 0x0000001900187202 */ /* 0x000fe20000000f00 */
[----:B------:R1:W-:Y:S01]  /*d360*/  MUFU.EX2 R112, R5 ;  /* 0x0000000500707308 */ /* 0x0003e20000000800 */
[----:B------:R-:W-:Y:S01]  /*d370*/  MOV R25, R26 ;  /* 0x0000001a00197202 */ /* 0x000fe20000000f00 */
[C---:B------:R-:W-:Y:S01]  /*d380*/  HMMA.16816.F32.BF16 R36, R8.reuse, R18, R120 ;  /* 0x000000120824723c */ /* 0x040fe20000041878 */
[----:B------:R-:W-:Y:S01]  /*d390*/  MOV R26, R42 ;  /* 0x0000002a001a7202 */ /* 0x000fe20000000f00 */
[----:B------:R-:W-:Y:S01]  /*d3a0*/  IMAD.MOV.U32 R42, RZ, RZ, R78 ;  /* 0x000000ffff2a7224 */ /* 0x000fe200078e004e */
[----:B------:R-:W2:Y:S05]  /*d3b0*/  LDSM.16.MT88.4 R16, [R214+0xd000] ;  /* 0x00d00000d610783b */ /* 0x000eaa0000004200 */
[----:B------:R-:W-:Y:S01]  /*d3c0*/  HMMA.16816.F32.BF16 R32, R8, R14, R108 ;  /* 0x0000000e0820723c */ /* 0x000fe2000004186c */
[----:B------:R-:W3:Y:S01]  /*d3d0*/  LDSM.16.MT88.4 R12, [R216+0xd000] ;  /* 0x00d00000d80c783b */ /* 0x000ee20000004200 */
[----:B-1----:R-:W-:Y:S01]  /*d3e0*/  MOV R5, R6 ;  /* 0x0000000600057202 */ /* 0x002fe20000000f00 */
[----:B------:R-:W1:Y:S01]  /*d3f0*/  MUFU.EX2 R108, R221 ;  /* 0x000000dd006c7308 */ /* 0x000e620000000800 */
[----:B------:R-:W-:-:S02]  /*d400*/  MOV R6, R7 ;  /* 0x0000000700067202 */ /* 0x000fc40000000f00 */
[----:B------:R-:W-:Y:S01]  /*d410*/  MOV R7, R24 ;  /* 0x0000001800077202 */ /* 0x000fe20000000f00 */
[----:B------:R-:W-:Y:S01]  /*d420*/  IMAD.MOV.U32 R24, RZ, RZ, R25 ;  /* 0x000000ffff187224 */ /* 0x000fe200078e0019 */
[----:B------:R-:W-:Y:S02]  /*d430*/  MOV R25, R26 ;  /* 0x0000001a00197202 */ /* 0x000fe40000000f00 */
[----:B------:R-:W-:Y:S02]  /*d440*/  MOV R26, R42 ;  /* 0x0000002a001a7202 */ /* 0x000fe40000000f00 */
[----:B------:R-:W-:Y:S02]  /*d450*/  MOV R42, R2 ;  /* 0x00000002002a7202 */ /* 0x000fe40000000f00 */
[----:B------:R-:W-:Y:S01]  /*d460*/  MOV R2, R246 ;  /* 0x000000f600027202 */ /* 0x000fe20000000f00 */
[----:B------:R4:W-:Y:S01]  /*d470*/  MUFU.EX2 R113, R5 ;  /* 0x0000000500717308 */ /* 0x0009e20000000800 */
[----:B------:R-:W-:Y:S01]  /*d480*/  IMAD.MOV.U32 R4, RZ, RZ, R6 ;  /* 0x000000ffff047224 */ /* 0x000fe200078e0006 */
[----:B------:R-:W-:-:S02]  /*d490*/  MOV R78, R251 ;  /* 0x000000fb004e7202 */ /* 0x000fc40000000f00 */
[----:B------:R-:W-:Y:S01]  /*d4a0*/  MOV R114, R42 ;  /* 0x0000002a00727202 */ /* 0x000fe20000000f00 */
[----:B------:R-:W-:Y:S01]  /*d4b0*/  FADD.FTZ R0, R4, R0 ;  /* 0x0000000004007221 */ /* 0x000fe20000010000 */
[----:B------:R-:W-:Y:S01]  /*d4c0*/  MOV R6, R24 ;  /* 0x0000001800067202 */ /* 0x000fe20000000f00 */
[----:B------:R-:W-:Y:S01]  /*d4d0*/  FADD.FTZ R4, R167, R160 ;  /* 0x000000a0a7047221 */ /* 0x000fe20000010000 */
[----:B------:R-:W-:Y:S01]  /*d4e0*/  MUFU.EX2 R109, R220 ;  /* 0x000000dc006d7308 */ /* 0x000fe20000000800 */
[----:B------:R-:W-:-:S07]  /*d4f0*/  MOV R140, R28 ;  /* 0x0000001c008c7202 */ /* 0x000fce0000000f00 */
[----:B------:R-:W-:Y:S01]  /*d500*/  MUFU.EX2 R248, R248 ;  /* 0x000000f800f87308 */ /* 0x000fe20000000800 */
[----:B----4-:R-:W-:-:S07]  /*d510*/  MOV R5, R7 ;  /* 0x0000000700057202 */ /* 0x010fce0000000f00 */
[----:B------:R-:W-:Y:S01]  /*d520*/  MUFU.EX2 R247, R247 ;  /* 0x000000f700f77308 */ /* 0x000fe20000000800 */
[----:B------:R-:W-:Y:S01]  /*d530*/  MOV R7, R25 ;  /* 0x0000001900077202 */ /* 0x000fe20000000f00 */
[----:B------:R-:W-:-:S06]  /*d540*/  IMAD.MOV.U32 R25, RZ, RZ, R2 ;  /* 0x000000ffff197224 */ /* 0x000fcc00078e0002 */
[----:B------:R-:W-:Y:S01]  /*d550*/  MUFU.EX2 R249, R249 ;  /* 0x000000f900f97308 */ /* 0x000fe20000000800 */
[----:B------:R-:W-:Y:S01]  /*d560*/  FADD.FTZ R2, R164, R161 ;  /* 0x000000a1a4027221 */ /* 0x000fe20000010000 */
[----:B------:R-:W-:Y:S01]  /*d570*/  MOV R24, R26 ;  /* 0x0000001a00187202 */ /* 0x000fe20000000f00 */
[----:B------:R-:W-:Y:S01]  /*d580*/  FADD.FTZ R3, R166, R3 ;  /* 0x00000003a6037221 */ /* 0x000fe20000010000 */
[----:B------:R-:W-:Y:S01]  /*d590*/  MOV R143, R40 ;  /* 0x00000028008f7202 */ /* 0x000fe20000000f00 */
[----:B------:R-:W-:Y:S01]  /*d5a0*/  FADD.FTZ R42, R165, R2 ;  /* 0x00000002a52a7221 */ /* 0x000fe20000010000 */
[----:B------:R-:W-:Y:S01]  /*d5b0*/  MOV R26, R243 ;  /* 0x000000f3001a7202 */ /* 0x000fe20000000f00 */
[----:B------:R-:W-:Y:S01]  /*d5c0*/  IMAD.MOV.U32 R165, RZ, RZ, R27 ;  /* 0x000000ffffa57224 */ /* 0x000fe200078e001b */
[----:B------:R-:W4:Y:S01]  /*d5d0*/  MUFU.EX2 R111, R219 ;  /* 0x000000db006f7308 */ /* 0x000f220000000800 */
[----:B------:R-:W-:Y:S01]  /*d5e0*/  MOV R167, R244 ;  /* 0x000000f400a77202 */ /* 0x000fe20000000f00 */
[----:B------:R1:W5:Y:S01]  /*d5f0*/  LDL.LU R221, [R1+0xa8] ;  /* 0x0000a80001dd7983 */ /* 0x0003620000300800 */
[----:B------:R-:W-:-:S02]  /*d600*/  MOV R28, R242 ;  /* 0x000000f2001c7202 */ /* 0x000fc40000000f00 */
[----:B------:R-:W-:-:S03]  /*d610*/  MOV R27, R245 ;  /* 0x000000f5001b7202 */ /* 0x000fc60000000f00 */
[----:B------:R-:W1:Y:S08]  /*d620*/  MUFU.EX2 R251, R218 ;  /* 0x000000da00fb7308 */ /* 0x000e700000000800 */
[----:B------:R-:W1:Y:S08]  /*d630*/  MUFU.EX2 R110, R217 ;  /* 0x000000d9006e7308 */ /* 0x000e700000000800 */
[----:B------:R-:W2:Y:S08]  /*d640*/  MUFU.EX2 R246, R212 ;  /* 0x000000d400f67308 */ /* 0x000eb00000000800 */
[----:B------:R-:W-:Y:S01]  /*d650*/  MUFU.EX2 R243, R116 ;  /* 0x0000007400f37308 */ /* 0x000fe20000000800 */
[----:B-1----:R-:W-:Y:S01]  /*d660*/  F2FP.BF16.PACK_AB R8, R108, R142 ;  /* 0x0000008e6c08723e */ /* 0x002fe200000010ff */
[----:B------:R-:W-:Y:S01]  /*d670*/  FADD.FTZ R40, R163, R4 ;  /* 0x00000004a3287221 */ /* 0x000fe20000010000 */
[----:B----4-:R-:W-:-:S02]  /*d680*/  F2FP.BF16.PACK_AB R10, R111, R109 ;  /* 0x0000006d6f0a723e */ /* 0x010fc400000010ff */
[----:B------:R-:W-:Y:S02]  /*d690*/  MOV R164, R5 ;  /* 0x0000000500a47202 */ /* 0x000fe40000000f00 */
[----:B------:R-:W-:Y:S01]  /*d6a0*/  MOV R121, R6 ;  /* 0x0000000600797202 */ /* 0x000fe20000000f00 */
[----:B------:R-:W1:Y:S01]  /*d6b0*/  MUFU.EX2 R244, R117 ;  /* 0x0000007500f47308 */ /* 0x000e620000000800 */
[----:B------:R-:W-:Y:S01]  /*d6c0*/  MOV R120, R7 ;  /* 0x0000000700787202 */ /* 0x000fe20000000f00 */
[----:B------:R-:W-:Y:S01]  /*d6d0*/  IMAD.MOV.U32 R122, RZ, RZ, R24 ;  /* 0x000000ffff7a7224 */ /* 0x000fe200078e0018 */
[----:B------:R-:W-:Y:S01]  /*d6e0*/  MOV R166, R25 ;  /* 0x0000001900a67202 */ /* 0x000fe20000000f00 */
[----:B------:R-:W-:Y:S01]  /*d6f0*/  FADD.FTZ R2, R250, R3 ;  /* 0x00000003fa027221 */ /* 0x000fe20000010000 */
[----:B------:R-:W-:Y:S01]  /*d700*/  MOV R115, R26 ;  /* 0x0000001a00737202 */ /* 0x000fe20000000f00 */
[----:B------:R4:W5:Y:S02]  /*d710*/  LDL.LU R220, [R1+0xa4] ;  /* 0x0000a40001dc7983 */ /* 0x0009640000300800 */
[----:B------:R-:W-:Y:S08]  /*d720*/  MUFU.EX2 R242, R118 ;  /* 0x0000007600f27308 */ /* 0x000ff00000000800 */
[----:B------:R-:W3:Y:S01]  /*d730*/  MUFU.EX2 R245, R119 ;  /* 0x0000007700f57308 */ /* 0x000ee20000000800 */
[----:B------:R-:W-:-:S02]  /*d740*/  F2FP.BF16.PACK_AB R9, R251, R248 ;  /* 0x000000f8fb09723e */ /* 0x000fc400000010ff */
[----:B------:R-:W-:Y:S02]  /*d750*/  F2FP.BF16.PACK_AB R11, R112, R110 ;  /* 0x0000006e700b723e */ /* 0x000fe400000010ff */
[----:B--2---:R-:W-:Y:S02]  /*d760*/  F2FP.BF16.PACK_AB R4, R247, R246 ;  /* 0x000000f6f704723e */ /* 0x004fe400000010ff */
[----:B-1----:R-:W-:Y:S02]  /*d770*/  F2FP.BF16.PACK_AB R5, R244, R243 ;  /* 0x000000f3f405723e */ /* 0x002fe400000010ff */
[----:B------:R-:W-:Y:S01]  /*d780*/  F2FP.BF16.PACK_AB R6, R113, R249 ;  /* 0x000000f97106723e */ /* 0x000fe200000010ff */
[----:B------:R-:W-:Y:S01]  /*d790*/  IMAD.MOV.U32 R25, RZ, RZ, R43 ;  /* 0x000000ffff197224 */ /* 0x000fe200078e002b */
[----:B------:R-:W-:Y:S01]  /*d7a0*/  MOV R141, R31 ;  /* 0x0000001f008d7202 */ /* 0x000fe20000000f00 */
[----:B------:R-:W-:Y:S01]  /*d7b0*/  IMAD.MOV.U32 R250, RZ, RZ, R78 ;  /* 0x000000fffffa7224 */ /* 0x000fe200078e004e */
[----:B------:R-:W-:Y:S01]  /*d7c0*/  MOV R24, R41 ;  /* 0x0000002900187202 */ /* 0x000fe20000000f00 */
[----:B------:R-:W-:Y:S01]  /*d7d0*/  MUFU.EX2 R241, R241 ;  /* 0x000000f100f17308 */ /* 0x000fe20000000800 */
[----:B------:R-:W-:Y:S01]  /*d7e0*/  MOV R26, R76 ;  /* 0x0000004c001a7202 */ /* 0x000fe20000000f00 */
[----:B------:R4:W5:Y:S01]  /*d7f0*/  LDL.LU R219, [R1+0xa0] ;  /* 0x0000a00001db7983 */ /* 0x0009620000300800 */
[----:B---3--:R-:W-:Y:S01]  /*d800*/  F2FP.BF16.PACK_AB R7, R245, R242 ;  /* 0x000000f2f507723e */ /* 0x008fe200000010ff */
[----:B------:R-:W-:Y:S01]  /*d810*/  FADD.FTZ R41, R162, R0 ;  /* 0x00000000a2297221 */ /* 0x000fe20000010000 */
[----:B------:R-:W-:-:S02]  /*d820*/  MOV R43, R77 ;  /* 0x0000004d002b7202 */ /* 0x000fc40000000f00 */
[----:B------:R-:W-:Y:S01]  /*d830*/  MOV R31, R79 ;  /* 0x0000004f001f7202 */ /* 0x000fe20000000f00 */
[C---:B------:R-:W-:Y:S01]  /*d840*/  HMMA.16816.F32.BF16 R160, R8.reuse, R16, R124 ;  /* 0x0000001008a0723c */ /* 0x040fe2000004187c */
[----:B------:R-:W-:Y:S01]  /*d850*/  MOV R123, R205 ;  /* 0x000000cd007b7202 */ /* 0x000fe20000000f00 */
[----:B------:R-:W-:Y:S01]  /*d860*/  IMAD.MOV.U32 R3, RZ, RZ, R24 ;  /* 0x000000ffff037224 */ /* 0x000fe200078e0018 */
[----:B------:R-:W-:Y:S01]  /*d870*/  MOV R0, R26 ;  /* 0x0000001a00007202 */ /* 0x000fe20000000f00 */
[----:B------:R-:W-:Y:S01]  /*d880*/  MUFU.EX2 R208, R208 ;  /* 0x000000d000d07308 */ /* 0x000fe20000000800 */
[----:B------:R4:W5:Y:S03]  /*d890*/  LDL.LU R218, [R1+0x9c] ;  /* 0x00009c0001da7983 */ /* 0x0009660000300800 */
[----:B------:R-:W-:Y:S01]  /*d8a0*/  HMMA.16816.F32.BF16 R76, R8, R22, R128 ;  /* 0x00000016084c723c */ /* 0x000fe20000041880 */
[----:B------:R-:W-:Y:S01]  /*d8b0*/  MOV R125, R207 ;  /* 0x000000cf007d7202 */ /* 0x000fe20000000f00 */
[----:B------:R-:W-:Y:S01]  /*d8c0*/  IMAD.MOV.U32 R126, RZ, RZ, R206 ;  /* 0x000000ffff7e7224 */ /* 0x000fe200078e00ce */
[----:B------:R-:W-:Y:S01]  /*d8d0*/  MOV R124, R27 ;  /* 0x0000001b007c7202 */ /* 0x000fe20000000f00 */
[----:B------:R-:W-:-:S04]  /*d8e0*/  IMAD.MOV.U32 R127, RZ, RZ, R29 ;  /* 0x000000ffff7f7224 */ /* 0x000fc800078e001d */
[----:B------:R-:W-:Y:S01]  /*d8f0*/  HMMA.16816.F32.BF16 R176, R4, R16, R176 ;  /* 0x0000001004b0723c */ /* 0x000fe200000418b0 */
[----:B------:R-:W-:-:S07]  /*d900*/  MOV R131, R140 ;  /* 0x0000008c00837202 */ /* 0x000fce0000000f00 */
        /* <DEDUP_REMOVED lines=9> */
[----:B------:R-:W-:Y:S01]  /*d9a0*/  MOV R143, R28 ;  /* 0x0000001c008f7202 */ /* 0x000fe20000000f00 */
[----:B------:R-:W1:Y:S01]  /*d9b0*/  LDSM.16.MT88.4 R24, [R213+0xf000] ;  /* 0x00f00000d518783b */ /* 0x000e620000004200 */
[----:B------:R-:W-:Y:S02]  /*d9c0*/  MOV R141, R30 ;  /* 0x0000001e008d7202 */ /* 0x000fe40000000f00 */
[----:B------:R-:W-:Y:S01]  /*d9d0*/  MOV R99, R31 ;  /* 0x0000001f00637202 */ /* 0x000fe20000000f00 */
[----:B------:R-:W-:Y:S02]  /*d9e0*/  LDSM.16.MT88.4 R20, [R214+0xf000] ;  /* 0x00f00000d614783b */ /* 0x000fe40000004200 */
[C---:B------:R-:W-:Y:S02]  /*d9f0*/  HMMA.16816.F32.BF16 R204, R8.reuse, R18, R104 ;  /* 0x0000001208cc723c */ /* 0x040fe40000041868 */
[----:B------:R-:W2:Y:S04]  /*da00*/  LDSM.16.MT88.4 R16, [R216+0xf000] ;  /* 0x00f00000d810783b */ /* 0x000ea80000004200 */
[----:B------:R-:W3:Y:S02]  /*da10*/  LDSM.16.MT88.4 R28, [R215+0xd000] ;  /* 0x00d00000d71c783b */ /* 0x000ee40000004200 */
[-C--:B------:R-:W-:Y:S08]  /*da20*/  HMMA.16816.F32.BF16 R136, R8, R12.reuse, R100 ;  /* 0x0000000c0888723c */ /* 0x080ff00000041864 */
[C---:B------:R-:W-:Y:S08]  /*da30*/  HMMA.16816.F32.BF16 R184, R4.reuse, R12, R184 ;  /* 0x0000000c04b8723c */ /* 0x040ff000000418b8 */
[----:B------:R-:W-:Y:S01]  /*da40*/  HMMA.16816.F32.BF16 R196, R4, R14, R196 ;  /* 0x0000000e04c4723c */ /* 0x000fe200000418c4 */
[----:B------:R-:W4:Y:S01]  /*da50*/  LDSM.16.MT88.4 R12, [R215+0xf000] ;  /* 0x00f00000d70c783b */ /* 0x000f220000004200 */
[----:B------:R-:W-:-:S02]  /*da60*/  FADD.FTZ R0, R0, R42 ;  /* 0x0000002a00007221 */ /* 0x000fc40000010000 */
[----:B------:R-:W-:Y:S01]  /*da70*/  FADD.FTZ R3, R3, R40 ;  /* 0x0000002803037221 */ /* 0x000fe20000010000 */
[----:B------:R-:W3:Y:S01]  /*da80*/  MUFU.EX2 R43, R43 ;  /* 0x0000002b002b7308 */ /* 0x000ee20000000800 */
[----:B------:R-:W-:Y:S01]  /*da90*/  FADD.FTZ R2, R129, R2 ;  /* 0x0000000281027221 */ /* 0x000fe20000010000 */
[----:B------:R3:W5:Y:S01]  /*daa0*/  LDL.LU R217, [R1+0x98] ;  /* 0x0000980001d97983 */ /* 0x0007620000300800 */
[C---:B-1----:R-:W-:Y:S08]  /*dab0*/  HMMA.16816.F32.BF16 R100, R4.reuse, R24, R92 ;  /* 0x000000180464723c */ /* 0x042ff0000004185c */
[-C--:B--2---:R-:W-:Y:S08]  /*dac0*/  HMMA.16816.F32.BF16 R104, R4, R16.reuse, R72 ;  /* 0x000000100468723c */ /* 0x084ff00000041848 */
[----:B------:R-:W-:Y:S01]  /*dad0*/  HMMA.16816.F32.BF16 R48, R8, R16, R48 ;  /* 0x000000100830723c */ /* 0x000fe20000041830 */
[----:B------:R1:W-:Y:S01]  /*dae0*/  MUFU.EX2 R17, R131 ;  /* 0x0000008300117308 */ /* 0x0003e20000000800 */
[----:B------:R-:W-:-:S06]  /*daf0*/  FADD.FTZ R0, R130, R0 ;  /* 0x0000000082007221 */ /* 0x000fcc0000010000 */
[----:B---3--:R-:W-:Y:S01]  /*db00*/  HMMA.16816.F32.BF16 R192, R4, R28, R192 ;  /* 0x0000001c04c0723c */ /* 0x008fe200000418c0 */
[----:B------:R-:W-:-:S07]  /*db10*/  FADD.FTZ R2, R114, R2 ;  /* 0x0000000272027221 */ /* 0x000fce0000010000 */
[C---:B------:R-:W-:Y:S01]  /*db20*/  HMMA.16816.F32.BF16 R200, R4.reuse, R30, R200 ;  /* 0x0000001e04c8723c */ /* 0x040fe200000418c8 */
[----:B-1----:R-:W-:Y:S01]  /*db30*/  MOV R131, R250 ;  /* 0x000000fa00837202 */ /* 0x002fe20000000f00 */
[----:B------:R-:W-:Y:S01]  /*db40*/  MUFU.EX2 R210, R210 ;  /* 0x000000d200d27308 */ /* 0x000fe20000000800 */
[----:B------:R-:W-:Y:S01]  /*db50*/  MOV R250, R165 ;  /* 0x000000a500fa7202 */ /* 0x000fe20000000f00 */
[----:B------:R1:W5:Y:S01]  /*db60*/  LDL.LU R212, [R1+0x94] ;  /* 0x0000940001d47983 */ /* 0x0003620000300800 */
[----:B------:R-:W-:Y:S01]  /*db70*/  FADD.FTZ R0, R115, R0 ;  /* 0x0000000073007221 */ /* 0x000fe20000010000 */
[----:B------:R-:W-:Y:S02]  /*db80*/  F2FP.BF16.PACK_AB R130, R43, R241 ;  /* 0x000000f12b82723e */ /* 0x000fe400000010ff */
[----:B------:R-:W-:Y:S01]  /*db90*/  HMMA.16816.F32.BF16 R88, R4, R26, R88 ;  /* 0x0000001a0458723c */ /* 0x000fe20000041858 */
[----:B------:R-:W-:Y:S01]  /*dba0*/  FADD.FTZ R3, R250, R3 ;  /* 0x00000003fa037221 */ /* 0x000fe20000010000 */
[----:B------:R-:W-:Y:S01]  /*dbb0*/  MUFU.EX2 R16, R164 ;  /* 0x000000a400107308 */ /* 0x000fe20000000800 */
[----:B------:R-:W-:-:S02]  /*dbc0*/  MOV R42, R111 ;  /* 0x0000006f002a7202 */ /* 0x000fc40000000f00 */
[----:B------:R-:W-:Y:S02]  /*dbd0*/  MOV R40, R109 ;  /* 0x0000006d00287202 */ /* 0x000fe40000000f00 */
[----:B------:R-:W-:Y:S01]  /*dbe0*/  MOV R250, R123 ;  /* 0x0000007b00fa7202 */ /* 0x000fe20000000f00 */
[C---:B------:R-:W-:Y:S02]  /*dbf0*/  HMMA.16816.F32.BF16 R84, R4.reuse, R20, R84 ;  /* 0x000000140454723c */ /* 0x040fe40000041854 */
[----:B------:R-:W-:Y:S06]  /*dc00*/  MUFU.EX2 R209, R209 ;  /* 0x000000d100d17308 */ /* 0x000fec0000000800 */
[C---:B------:R-:W-:Y:S01]  /*dc10*/  HMMA.16816.F32.BF16 R92, R4.reuse, R22, R80 ;  /* 0x00000016045c723c */ /* 0x040fe20000041850 */
[----:B------:R-:W-:Y:S01]  /*dc20*/  LDSM.16.MT88.4 R80, [R213+0xf800] ;  /* 0x00f80000d550783b */ /* 0x000fe20000004200 */
[----:B------:R-:W-:Y:S06]  /*dc30*/  MUFU.EX2 R211, R211 ;  /* 0x000000d300d37308 */ /* 0x000fec0000000800 */
[C---:B------:R-:W-:Y:S02]  /*dc40*/  HMMA.16816.F32.BF16 R68, R4.reuse, R18, R68 ;  /* 0x000000120444723c */ /* 0x040fe40000041844 */
[----:B------:R-:W-:Y:S06]  /*dc50*/  MUFU.EX2 R231, R231 ;  /* 0x000000e700e77308 */ /* 0x000fec0000000800 */
[C---:B----4-:R-:W-:Y:S08]  /*dc60*/  HMMA.16816.F32.BF16 R64, R4.reuse, R12, R64 ;  /* 0x0000000c0440723c */ /* 0x050ff00000041840 */
[----:B------:R-:W-:Y:S07]  /*dc70*/  HMMA.16816.F32.BF16 R60, R4, R14, R60 ;  /* 0x0000000e043c723c */ /* 0x000fee000004183c */
[----:B------:R-:W-:Y:S01]  /*dc80*/  FADD.FTZ R4, R128, R41 ;  /* 0x0000002980047221 */ /* 0x000fe20000010000 */
[----:B------:R-:W-:Y:S01]  /*dc90*/  HMMA.16816.F32.BF16 R56, R8, R20, R56 ;  /* 0x000000140838723c */ /* 0x000fe20000041838 */
[----:B------:R-:W2:Y:S01]  /*dca0*/  MUFU.EX2 R20, R166 ;  /* 0x000000a600147308 */ /* 0x000ea20000000800 */
[----:B------:R-:W-:Y:S01]  /*dcb0*/  MOV R41, R110 ;  /* 0x0000006e00297202 */ /* 0x000fe20000000f00 */
[----:B------:R-:W-:-:S05]  /*dcc0*/  FADD.FTZ R4, R131, R4 ;  /* 0x0000000483047221 */ /* 0x000fca0000010000 */
[C---:B------:R-:W-:Y:S01]  /*dcd0*/  HMMA.16816.F32.BF16 R52, R8.reuse, R22, R52 ;  /* 0x000000160834723c */ /* 0x040fe20000041834 */
[----:B------:R3:W4:Y:S07]  /*dce0*/  MUFU.EX2 R22, R167 ;  /* 0x000000a700167308 */ /* 0x00072e0000000800 */
[----:B------:R-:W-:Y:S01]  /*dcf0*/  HMMA.16816.F32.BF16 R144, R8, R28, R144 ;  /* 0x0000001c0890723c */ /* 0x000fe20000041890 */
[----:B------:R1:W-:Y:S01]  /*dd00*/  MUFU.EX2 R21, R99 ;  /* 0x0000006300157308 */ /* 0x0003e20000000800 */
[----:B--2---:R-:W-:-:S06]  /*dd10*/  F2FP.BF16.PACK_AB R129, R20, R17 ;  /* 0x000000111481723e */ /* 0x004fcc00000010ff */
[----:B------:R-:W-:Y:S01]  /*dd20*/  HMMA.16816.F32.BF16 R116, R8, R24, R152 ;  /* 0x000000180874723c */ /* 0x000fe20000041898 */
[----:B---3--:R-:W2:Y:S01]  /*dd30*/  LDSM.16.MT88.4 R164, [R213+0xd800] ;  /* 0x00d80000d5a4783b */ /* 0x008ea20000004200 */
[----:B------:R-:W3:Y:S01]  /*dd40*/  MUFU.EX2 R23, R124 ;  /* 0x0000007c00177308 */ /* 0x000ee20000000800 */
[----:B----4-:R-:W-:-:S04]  /*dd50*/  F2FP.BF16.PACK_AB R131, R208, R22 ;  /* 0x00000016d083723e */ /* 0x010fc800000010ff */
[----:B------:R-:W-:Y:S01]  /*dd60*/  MOV R155, R108 ;  /* 0x0000006c009b7202 */ /* 0x000fe20000000f00 */
[C---:B------:R-:W-:Y:S01]  /*dd70*/  HMMA.16816.F32.BF16 R28, R8.reuse, R30, R156 ;  /* 0x0000001e081c723c */ /* 0x040fe2000004189c */
[----:B-1----:R-:W-:Y:S04]  /*dd80*/  LDSM.16.MT88.4 R96, [R214+0xf800] ;  /* 0x00f80000d660783b */ /* 0x002fe80000004200 */
[----:B------:R-:W1:Y:S03]  /*dd90*/  LDSM.16.MT88.4 R156, [R214+0xd800] ;  /* 0x00d80000d69c783b */ /* 0x000e660000004200 */
[----:B------:R-:W-:Y:S01]  /*dda0*/  HMMA.16816.F32.BF16 R24, R8, R26, R148 ;  /* 0x0000001a0818723c */ /* 0x000fe20000041894 */
[----:B------:R-:W-:Y:S01]  /*ddb0*/  LDSM.16.MT88.4 R148, [R216+0xd800] ;  /* 0x00d80000d894783b */ /* 0x000fe20000004200 */
[----:B---3--:R-:W-:-:S06]  /*ddc0*/  F2FP.BF16.PACK_AB R128, R23, R21 ;  /* 0x000000151780723e */ /* 0x008fcc00000010ff */
[C---:B------:R-:W-:Y:S01]  /*ddd0*/  HMMA.16816.F32.BF16 R36, R8.reuse, R18, R36 ;  /* 0x000000120824723c */ /* 0x040fe20000041824 */
[----:B------:R3:W-:Y:S06]  /*dde0*/  MUFU.EX2 R18, R127 ;  /* 0x0000007f00127308 */ /* 0x0007ec0000000800 */
[----:B------:R-:W-:Y:S01]  /*ddf0*/  IMAD.MOV.U32 R19, RZ, RZ, R140 ;  /* 0x000000ffff137224 */ /* 0x000fe200078e008c */
[C---:B------:R-:W-:Y:S01]  /*de00*/  HMMA.16816.F32.BF16 R44, R8.reuse, R12, R44 ;  /* 0x0000000c082c723c */ /* 0x040fe2000004182c */
[----:B------:R-:W4:Y:S07]  /*de10*/  MUFU.EX2 R12, R125 ;  /* 0x0000007d000c7308 */ /* 0x000f2e0000000800 */
[----:B------:R-:W-:Y:S01]  /*de20*/  HMMA.16816.F32.BF16 R32, R8, R14, R32 ;  /* 0x0000000e0820723c */ /* 0x000fe20000041820 */
[----:B------:R-:W1:Y:S01]  /*de30*/  MUFU.EX2 R13, R126 ;  /* 0x0000007e000d7308 */ /* 0x000e620000000800 */
[----:B---3--:R-:W-:-:S05]  /*de40*/  F2FP.BF16.PACK_AB R127, R231, R211 ;  /* 0x000000d3e77f723e */ /* 0x008fca00000010ff */
[----:B------:R-:W-:Y:S01]  /*de50*/  FADD.FTZ R10, R120, R4 ;  /* 0x00000004780a7221 */ /* 0x000fe20000010000 */
[----:B------:R-:W-:Y:S01]  /*de60*/  MOV R14, R113 ;  /* 0x00000071000e7202 */ /* 0x000fe20000000f00 */
[----:B------:R-:W-:Y:S01]  /*de70*/  IMAD.MOV.U32 R11, RZ, RZ, R112 ;  /* 0x000000ffff0b7224 */ /* 0x000fe200078e0070 */
[----:B------:R-:W-:Y:S01]  /*de80*/  LDSM.16.MT88.4 R4, [R215+0xf800] ;  /* 0x00f80000d704783b */ /* 0x000fe20000004200 */
[----:B------:R-:W-:Y:S01]  /*de90*/  FADD.FTZ R9, R121, R3 ;  /* 0x0000000379097221 */ /* 0x000fe20000010000 */
[----:B------:R-:W-:Y:S01]  /*dea0*/  MOV R15, R141 ;  /* 0x0000008d000f7202 */ /* 0x000fe20000000f00 */
[----:B------:R-:W-:Y:S01]  /*deb0*/  FADD.FTZ R8, R122, R2 ;  /* 0x000000027a087221 */ /* 0x000fe20000010000 */
[----:B------:R-:W3:Y:S01]  /*dec0*/  LDSM.16.MT88.4 R112, [R216+0xf800] ;  /* 0x00f80000d870783b */ /* 0x000ee20000004200 */
[----:B------:R-:W-:Y:S01]  /*ded0*/  MOV R3, R142 ;  /* 0x0000008e00037202 */ /* 0x000fe20000000f00 */
[----:B--2---:R-:W-:Y:S01]  /*dee0*/  HMMA.16816.F32.BF16 R168, R128, R164, R168 ;  /* 0x000000a480a8723c */ /* 0x004fe200000418a8 */
[----:B------:R-:W-:-:S02]  /*def0*/  MOV R2, R143 ;  /* 0x0000008f00027202 */ /* 0x000fc40000000f00 */
[----:B------:R-:W2:Y:S01]  /*df00*/  LDSM.16.MT88.4 R140, [R215+0xd800] ;  /* 0x00d80000d78c783b */ /* 0x000ea20000004200 */
[----:B----4-:R-:W-:Y:S01]  /*df10*/  F2FP.BF16.PACK_AB R124, R12, R16 ;  /* 0x000000100c7c723e */ /* 0x010fe200000010ff */
[----:B------:R-:W-:Y:S01]  /*df20*/  FADD.FTZ R3, R3, R10 ;  /* 0x0000000a03037221 */ /* 0x000fe20000010000 */
[----:B------:R-:W-:Y:S01]  /*df30*/  F2FP.BF16.PACK_AB R125, R209, R210 ;  /* 0x000000d2d17d723e */ /* 0x000fe200000010ff */
[----:B------:R-:W-:Y:S01]  /*df40*/  FADD.FTZ R0, R2, R0 ;  /* 0x0000000002007221 */ /* 0x000fe20000010000 */
[----:B-1----:R-:W-:Y:S01]  /*df50*/  F2FP.BF16.PACK_AB R126, R18, R13 ;  /* 0x0000000d127e723e */ /* 0x002fe200000010ff */
[----:B------:R-:W-:Y:S01]  /*df60*/  HMMA.16816.F32.BF16 R160, R128, R156, R160 ;  /* 0x0000009c80a0723c */ /* 0x000fe200000418a0 */
[----:B------:R-:W-:-:S04]  /*df70*/  FADD.FTZ R2, R248, R9 ;  /* 0x00000009f8027221 */ /* 0x000fc80000010000 */
[----:B------:R-:W-:-:S03]  /*df80*/  FADD.FTZ R2, R251, R2 ;  /* 0x00000002fb027221 */ /* 0x000fc60000010000 */
[C---:B------:R-:W-:Y:S08]  /*df90*/  HMMA.16816.F32.BF16 R172, R124.reuse, R164, R172 ;  /* 0x000000a47cac723c */ /* 0x040ff000000418ac */
[-C--:B------:R-:W-:Y:S08]  /*dfa0*/  HMMA.16816.F32.BF16 R180, R124, R166.reuse, R180 ;  /* 0x000000a67cb4723c */ /* 0x080ff000000418b4 */
[----:B------:R-:W-:Y:S08]  /*dfb0*/  HMMA.16816.F32.BF16 R164, R128, R166, R76 ;  /* 0x000000a680a4723c */ /* 0x000ff0000004184c */
[C---:B------:R-:W-:Y:S08]  /*dfc0*/  HMMA.16816.F32.BF16 R76, R124.reuse, R82, R88 ;  /* 0x000000527c4c723c */ /* 0x040ff00000041858 */
[C---:B---3--:R-:W-:Y:S08]  /*dfd0*/  HMMA.16816.F32.BF16 R108, R124.reuse, R114, R68 ;  /* 0x000000727c6c723c */ /* 0x048ff00000041844 */
[C---:B------:R-:W-:Y:S07]  /*dfe0*/  HMMA.16816.F32.BF16 R120, R124.reuse, R4, R64 ;  /* 0x000000047c78723c */ /* 0x040fee0000041840 */
[----:B------:R-:W-:Y:S01]  /*dff0*/  IMAD.MOV.U32 R67, RZ, RZ, R155 ;  /* 0x000000ffff437224 */ /* 0x000fe200078e009b */
[C---:B------:R-:W-:Y:S08]  /*e000*/  HMMA.16816.F32.BF16 R72, R124.reuse, R80, R100 ;  /* 0x000000507c48723c */ /* 0x040ff00000041864 */
[----:B------:R-:W-:Y:S08]  /*e010*/  HMMA.16816.F32.BF16 R88, R124, R96, R84 ;  /* 0x000000607c58723c */ /* 0x000ff00000041854 */
[----:B------:R-:W-:Y:S08]  /*e020*/  HMMA.16816.F32.BF16 R68, R128, R80, R116 ;  /* 0x000000508044723c */ /* 0x000ff00000041874 */
        /* <DEDUP_REMOVED lines=12> */
[C---:B------:R-:W-:Y:S07]  /*e0f0*/  HMMA.16816.F32.BF16 R116, R128.reuse, R4, R44 ;  /* 0x000000048074723c */ /* 0x040fee000004182c */
[----:B------:R-:W-:Y:S01]  /*e100*/  FADD.FTZ R5, R246, R8 ;  /* 0x00000008f6057221 */ /* 0x000fe20000010000 */
[----:B------:R-:W-:Y:S01]  /*e110*/  HMMA.16816.F32.BF16 R156, R128, R158, R204 ;  /* 0x0000009e809c723c */ /* 0x000fe200000418cc */
[----:B------:R-:W-:-:S02]  /*e120*/  FADD.FTZ R4, R243, R0 ;  /* 0x00000000f3047221 */ /* 0x000fc40000010000 */
[----:B------:R-:W-:-:S05]  /*e130*/  FADD.FTZ R0, R247, R5 ;  /* 0x00000005f7007221 */ /* 0x000fca0000010000 */
[C---:B------:R-:W-:Y:S07]  /*e140*/  HMMA.16816.F32.BF16 R148, R128.reuse, R150, R132 ;  /* 0x000000968094723c */ /* 0x040fee0000041884 */
[----:B------:R-:W-:Y:S01]  /*e150*/  MOV R133, R15 ;  /* 0x0000000f00857202 */ /* 0x000fe20000000f00 */
[----:B------:R-:W-:Y:S01]  /*e160*/  HMMA.16816.F32.BF16 R140, R128, R142, R28 ;  /* 0x0000008e808c723c */ /* 0x000fe2000004181c */
[----:B------:R-:W-:Y:S02]  /*e170*/  MOV R135, R252 ;  /* 0x000000fc00877202 */ /* 0x000fe40000000f00 */
[----:B------:R-:W-:-:S02]  /*e180*/  MOV R132, R19 ;  /* 0x0000001300847202 */ /* 0x000fc40000000f00 */
[----:B------:R-:W-:-:S03]  /*e190*/  MOV R134, R250 ;  /* 0x000000fa00867202 */ /* 0x000fc60000000f00 */
        /* <DEDUP_REMOVED lines=36> */
[----:B------:R-:W2:Y:S04]  /*e3e0*/  LDL.64 R40, [R1+0x78] ;  /* 0x0000780001287983 */ /* 0x000ea80000100a00 */
        /* <DEDUP_REMOVED lines=10> */
[----:B-1----:R-:W-:Y:S02]  /*e490*/  MOV R4, UR16 ;  /* 0x0000001000047c02 */ /* 0x002fe40008000f00 */
[----:B------:R-:W-:-:S03]  /*e4a0*/  MOV R5, UR17 ;  /* 0x0000001100057c02 */ /* 0x000fc60008000f00 */
        /* <DEDUP_REMOVED lines=50> */
[-C--:B------:R-:W-:Y:S08]  /*e7d0*/  HMMA.16816.F32.BF16 R208, R8, R32.reuse, R208 ;  /* 0x0000002008d0723c */ /* 0x080ff000000418d0 */
[----:B------:R-:W-:Y:S01]  /*e7e0*/  HMMA.16816.F32.BF16 R204, R4, R32, R204 ;  /* 0x0000002004cc723c */ /* 0x000fe200000418cc */
[----:B------:R-:W-:Y:S01]  /*e7f0*/  IMAD.MOV.U32 R231, RZ, RZ, R56 ;  /* 0x000000ffffe77224 */ /* 0x000fe200078e0038 */
[----:B------:R-:W-:-:S02]  /*e800*/  MOV R37, R57 ;  /* 0x0000003900257202 */ /* 0x000fc40000000f00 */
[----:B------:R-:W-:-:S03]  /*e810*/  MOV R36, R58 ;  /* 0x0000003a00247202 */ /* 0x000fc60000000f00 */
[----:B------:R-:W-:Y:S01]  /*e820*/  IMAD.MOV.U32 R32, RZ, RZ, R60 ;  /* 0x000000ffff207224 */ /* 0x000fe200078e003c */
[-C--:B------:R-:W-:Y:S01]  /*e830*/  HMMA.16816.F32.BF16 R244, R8, R28.reuse, R136 ;  /* 0x0000001c08f4723c */ /* 0x080fe20000041888 */
[----:B------:R-:W-:Y:S01]  /*e840*/  MOV R33, R59 ;  /* 0x0000003b00217202 */ /* 0x000fe20000000f00 */
[----:B------:R-:W-:Y:S01]  /*e850*/  IMAD.MOV.U32 R242, RZ, RZ, R52 ;  /* 0x000000fffff27224 */ /* 0x000fe200078e0034 */
[----:B------:R-:W-:Y:S02]  /*e860*/  MOV R241, R53 ;  /* 0x0000003500f17202 */ /* 0x000fe40000000f00 */
[----:B------:R-:W-:Y:S02]  /*e870*/  MOV R21, R54 ;  /* 0x0000003600157202 */ /* 0x000fe40000000f00 */
[----:B------:R-:W-:Y:S01]  /*e880*/  MOV R20, R55 ;  /* 0x0000003700147202 */ /* 0x000fe20000000f00 */
[----:B------:R-:W-:Y:S07]  /*e890*/  HMMA.16816.F32.BF16 R132, R4, R28, R132 ;  /* 0x0000001c0484723c */ /* 0x000fee0000041884 */
[----:B------:R-:W-:Y:S01]  /*e8a0*/  MOV R29, R61 ;  /* 0x0000003d001d7202 */ /* 0x000fe20000000f00 */
[----:B------:R-:W-:Y:S07]  /*e8b0*/  HMMA.16816.F32.BF16 R248, R8, R24, R64 ;  /* 0x0000001808f8723c */ /* 0x000fee0000041840 */
[----:B------:R-:W-:Y:S01]  /*e8c0*/  MOV R25, R62 ;  /* 0x0000003e00197202 */ /* 0x000fe20000000f00 */
[----:B------:R-:W-:Y:S01]  /*e8d0*/  HMMA.16816.F32.BF16 R56, R12, R46, RZ ;  /* 0x0000002e0c38723c */ /* 0x000fe200000418ff */
[----:B------:R-:W-:-:S07]  /*e8e0*/  MOV R24, R63 ;  /* 0x0000003f00187202 */ /* 0x000fce0000000f00 */
[C---:B------:R-:W-:Y:S08]  /*e8f0*/  HMMA.16816.F32.BF16 R60, R12.reuse, R50, RZ ;  /* 0x000000320c3c723c */ /* 0x040ff000000418ff */
[----:B------:R-:W-:Y:S01]  /*e900*/  HMMA.16816.F32.BF16 R52, R12, R42, RZ ;  /* 0x0000002a0c34723c */ /* 0x000fe200000418ff */
[----:B------:R-:W-:Y:S01]  /*e910*/  IMAD.MOV.U32 R28, RZ, RZ, R248 ;  /* 0x000000ffff1c7224 */ /* 0x000fe200078e00f8 */
[----:B------:R-:W-:-:S02]  /*e920*/  MOV R3, R249 ;  /* 0x000000f900037202 */ /* 0x000fc40000000f00 */
[----:B------:R-:W-:Y:S02]  /*e930*/  MOV R2, R250 ;  /* 0x000000fa00027202 */ /* 0x000fe40000000f00 */
[----:B------:R-:W-:Y:S02]  /*e940*/  MOV R0, R251 ;  /* 0x000000fb00007202 */ /* 0x000fe40000000f00 */
[C---:B------:R-:W-:Y:S08]  /*e950*/  HMMA.16816.F32.BF16 R48, R16.reuse, R50, RZ ;  /* 0x000000321030723c */ /* 0x040ff000000418ff */
[C---:B------:R-:W-:Y:S08]  /*e960*/  HMMA.16816.F32.BF16 R44, R16.reuse, R46, RZ ;  /* 0x0000002e102c723c */ /* 0x040ff000000418ff */
[----:B------:R-:W-:Y:S08]  /*e970*/  HMMA.16816.F32.BF16 R40, R16, R42, RZ ;  /* 0x0000002a1028723c */ /* 0x000ff000000418ff */
[-C--:B------:R-:W-:Y:S08]  /*e980*/  HMMA.16816.F32.BF16 R12, R12, R38.reuse, RZ ;  /* 0x000000260c0c723c */ /* 0x080ff000000418ff */
[----:B------:R-:W-:Y:S08]  /*e990*/  HMMA.16816.F32.BF16 R16, R16, R38, RZ ;  /* 0x000000261010723c */ /* 0x000ff000000418ff */
[C---:B------:R-:W-:Y:S08]  /*e9a0*/  HMMA.16816.F32.BF16 R64, R4.reuse, R30, R56 ;  /* 0x0000001e0440723c */ /* 0x040ff00000041838 */
[C---:B------:R-:W-:Y:S08]  /*e9b0*/  HMMA.16816.F32.BF16 R60, R4.reuse, R34, R60 ;  /* 0x00000022043c723c */ /* 0x040ff0000004183c */
[C---:B------:R-:W-:Y:S08]  /*e9c0*/  HMMA.16816.F32.BF16 R136, R4.reuse, R26, R52 ;  /* 0x0000001a0488723c */ /* 0x040ff00000041834 */
[----:B------:R-:W-:Y:S01]  /*e9d0*/  HMMA.16816.F32.BF16 R248, R4, R22, R12 ;  /* 0x0000001604f8723c */ /* 0x000fe2000004180c */
[----:B------:R-:W-:Y:S04]  /*e9e0*/  LDSM.16.M88.4 R4, [R222+0x2000] ;  /* 0x00200000de04783b */ /* 0x000fe80000000200 */
[----:B------:R-:W1:Y:S03]  /*e9f0*/  LDSM.16.M88.4 R12, [R218+0x8000] ;  /* 0x00800000da0c783b */ /* 0x000e660000000200 */
[C---:B------:R-:W-:Y:S08]  /*ea00*/  HMMA.16816.F32.BF16 R48, R8.reuse, R34, R48 ;  /* 0x000000220830723c */ /* 0x040ff00000041830 */
[C---:B------:R-:W-:Y:S08]  /*ea10*/  HMMA.16816.F32.BF16 R56, R8.reuse, R30, R44 ;  /* 0x0000001e0838723c */ /* 0x040ff0000004182c */
[C---:B------:R-:W-:Y:S08]  /*ea20*/  HMMA.16816.F32.BF16 R40, R8.reuse, R26, R40 ;  /* 0x0000001a0828723c */ /* 0x040ff00000041828 */
[----:B------:R-:W-:Y:S01]  /*ea30*/  HMMA.16816.F32.BF16 R16, R8, R22, R16 ;  /* 0x000000160810723c */ /* 0x000fe20000041810 */
[----:B------:R-:W2:Y:S07]  /*ea40*/  LDSM.16.M88.4 R8, [R222] ;  /* 0x00000000de08783b */ /* 0x000eae0000000200 */
[----:B-1----:R-:W-:Y:S07]  /*ea50*/  HMMA.16816.F32.BF16 R52, R4, R12, R204 ;  /* 0x0000000c0434723c */ /* 0x002fee00000418cc */
[----:B------:R-:W-:Y:S01]  /*ea60*/  MOV R206, R21 ;  /* 0x0000001500ce7202 */ /* 0x000fe20000000f00 */
[----:B------:R-:W-:Y:S01]  /*ea70*/  IMAD.MOV.U32 R204, RZ, RZ, R242 ;  /* 0x000000ffffcc7224 */ /* 0x000fe200078e00f2 */
[----:B------:R-:W-:-:S02]  /*ea80*/  MOV R207, R20 ;  /* 0x0000001400cf7202 */ /* 0x000fc40000000f00 */
[----:B------:R-:W-:Y:S01]  /*ea90*/  MOV R205, R241 ;  /* 0x000000f100cd7202 */ /* 0x000fe20000000f00 */
[C---:B--2---:R-:W-:Y:S07]  /*eaa0*/  HMMA.16816.F32.BF16 R44, R8.reuse, R12, R208 ;  /* 0x0000000c082c723c */ /* 0x044fee00000418d0 */
[----:B------:R-:W-:Y:S01]  /*eab0*/  MOV R209, R37 ;  /* 0x0000002500d17202 */ /* 0x000fe20000000f00 */
[----:B------:R-:W-:Y:S01]  /*eac0*/  HMMA.16816.F32.BF16 R20, R8, R14, R48 ;  /* 0x0000000e0814723c */ /* 0x000fe20000041830 */
[----:B------:R-:W-:Y:S01]  /*ead0*/  MOV R210, R36 ;  /* 0x0000002400d27202 */ /* 0x000fe20000000f00 */
[----:B------:R-:W-:Y:S01]  /*eae0*/  IMAD.MOV.U32 R208, RZ, RZ, R231 ;  /* 0x000000ffffd07224 */ /* 0x000fe200078e00e7 */
[----:B------:R-:W-:-:S05]  /*eaf0*/  MOV R211, R33 ;  /* 0x0000002100d37202 */ /* 0x000fca0000000f00 */
[----:B------:R-:W-:Y:S01]  /*eb00*/  HMMA.16816.F32.BF16 R36, R4, R14, R60 ;  /* 0x0000000e0424723c */ /* 0x000fe2000004183c */
[----:B------:R-:W1:Y:S06]  /*eb10*/  LDSM.16.M88.4 R12, [R218+0x8800] ;  /* 0x00880000da0c783b */ /* 0x000e6c0000000200 */
[----:B------:R-:W-:Y:S01]  /*eb20*/  IMAD.MOV.U32 R60, RZ, RZ, R32 ;  /* 0x000000ffff3c7224 */ /* 0x000fe200078e0020 */
[----:B------:R-:W-:Y:S02]  /*eb30*/  MOV R61, R29 ;  /* 0x0000001d003d7202 */ /* 0x000fe40000000f00 */
[----:B------:R-:W-:-:S02]  /*eb40*/  MOV R62, R25 ;  /* 0x00000019003e7202 */ /* 0x000fc40000000f00 */
[----:B------:R-:W-:Y:S01]  /*eb50*/  MOV R63, R24 ;  /* 0x00000018003f7202 */ /* 0x000fe20000000f00 */
[----:B-1----:R-:W-:Y:S07]  /*eb60*/  HMMA.16816.F32.BF16 R32, R8, R12, R244 ;  /* 0x0000000c0820723c */ /* 0x002fee00000418f4 */
[----:B------:R-:W-:Y:S01]  /*eb70*/  IMAD.MOV.U32 R244, RZ, RZ, R28 ;  /* 0x000000fffff47224 */ /* 0x000fe200078e001c */
[----:B------:R-:W-:Y:S01]  /*eb80*/  HMMA.16816.F32.BF16 R24, R4, R14, R64 ;  /* 0x0000000e0418723c */ /* 0x000fe20000041840 */
[----:B------:R-:W-:-:S02]  /*eb90*/  MOV R245, R3 ;  /* 0x0000000300f57202 */ /* 0x000fc40000000f00 */
[----:B------:R-:W-:Y:S02]  /*eba0*/  MOV R246, R2 ;  /* 0x0000000200f67202 */ /* 0x000fe40000000f00 */
[----:B------:R-:W-:-:S03]  /*ebb0*/  MOV R247, R0 ;  /* 0x0000000000f77202 */ /* 0x000fc60000000f00 */
        /* <DEDUP_REMOVED lines=12> */
[----:B------:R-:W-:Y:S01]  /*ec80*/  MOV R42, R65 ;  /* 0x00000041002a7202 */ /* 0x000fe20000000f00 */
[----:B------:R-:W-:Y:S01]  /*ec90*/  HMMA.16816.F32.BF16 R204, R8, R14, R16 ;  /* 0x0000000e08cc723c */ /* 0x000fe20000041810 */
[----:B------:R-:W-:Y:S01]  /*eca0*/  MOV R41, R66 ;  /* 0x0000004200297202 */ /* 0x000fe20000000f00 */
[----:B------:R-:W-:Y:S01]  /*ecb0*/  LDSM.16.M88.4 R12, [R217] ;  /* 0x00000000d90c783b */ /* 0x000fe20000000200 */
[----:B------:R-:W-:-:S03]  /*ecc0*/  MOV R40, R67 ;  /* 0x0000004300287202 */ /* 0x000fc60000000f00 */
[----:B------:R-:W-:Y:S01]  /*ecd0*/  IMAD.MOV.U32 R67, RZ, RZ, R4 ;  /* 0x000000ffff437224 */ /* 0x000fe200078e0004 */
[----:B------:R-:W-:Y:S01]  /*ece0*/  MOV R66, R5 ;  /* 0x0000000500427202 */ /* 0x000fe20000000f00 */
[----:B------:R-:W1:Y:S01]  /*ecf0*/  LDSM.16.M88.4 R8, [R221] ;  /* 0x00000000dd08783b */ /* 0x000e620000000200 */
[----:B------:R-:W-:Y:S02]  /*ed00*/  MOV R65, R6 ;  /* 0x0000000600417202 */ /* 0x000fe40000000f00 */
[----:B------:R-:W-:Y:S02]  /*ed10*/  MOV R64, R7 ;  /* 0x0000000700407202 */ /* 0x000fe40000000f00 */
[----:B------:R-:W2:Y:S01]  /*ed20*/  LDSM.16.M88.4 R4, [R221+0x2000] ;  /* 0x00200000dd04783b */ /* 0x000ea20000000200 */
[-C--:B-1----:R-:W-:Y:S07]  /*ed30*/  HMMA.16816.F32.BF16 R248, R8, R12.reuse, R44 ;  /* 0x0000000c08f8723c */ /* 0x082fee000004182c */
[----:B------:R-:W-:Y:S01]  /*ed40*/  IMAD.MOV.U32 R44, RZ, RZ, R43 ;  /* 0x000000ffff2c7224 */ /* 0x000fe200078e002b */
[----:B--2---:R-:W-:Y:S01]  /*ed50*/  HMMA.16816.F32.BF16 R52, R4, R12, R52 ;  /* 0x0000000c0434723c */ /* 0x004fe20000041834 */
[----:B------:R-:W-:-:S02]  /*ed60*/  MOV R45, R42 ;  /* 0x0000002a002d7202 */ /* 0x000fc40000000f00 */
[----:B------:R-:W-:Y:S02]  /*ed70*/  MOV R46, R41 ;  /* 0x00000029002e7202 */ /* 0x000fe40000000f00 */
[----:B------:R-:W-:-:S03]  /*ed80*/  MOV R47, R40 ;  /* 0x00000028002f7202 */ /* 0x000fc60000000f00 */
[----:B------:R-:W-:Y:S11]  /*ed90*/  HMMA.16816.F32.BF16 R208, R4, R14, R36 ;  /* 0x0000000e04d0723c */ /* 0x000ff60000041824 */
[----:B------:R-:W-:Y:S05]  /*eda0*/  @!UPT UIADD3 URZ, URZ, URZ, URZ ;  /* 0x0000003f3f3ff290 */ /* 0x000fea000fffe03f */
[----:B------:R-:W-:Y:S01]  /*edb0*/  IMAD.MOV.U32 R16, RZ, RZ, R52 ;  /* 0x000000ffff107224 */ /* 0x000fe200078e0034 */
[----:B------:R-:W-:Y:S01]  /*edc0*/  MOV R3, R53 ;  /* 0x0000003500037202 */ /* 0x000fe20000000f00 */
[----:B------:R-:W-:Y:S01]  /*edd0*/  IMAD.MOV.U32 R52, RZ, RZ, R67 ;  /* 0x000000ffff347224 */ /* 0x000fe200078e0043 */
[----:B------:R-:W-:Y:S02]  /*ede0*/  MOV R2, R54 ;  /* 0x0000003600027202 */ /* 0x000fe40000000f00 */
[----:B------:R-:W-:Y:S02]  /*edf0*/  MOV R0, R55 ;  /* 0x0000003700007202 */ /* 0x000fe40000000f00 */
[----:B------:R-:W-:Y:S02]  /*ee00*/  MOV R53, R66 ;  /* 0x0000004200357202 */ /* 0x000fe40000000f00 */
[----:B------:R-:W-:Y:S02]  /*ee10*/  MOV R54, R65 ;  /* 0x0000004100367202 */ /* 0x000fe40000000f00 */
[----:B------:R-:W-:-:S02]  /*ee20*/  MOV R55, R64 ;  /* 0x0000004000377202 */ /* 0x000fc40000000f00 */
[C---:B------:R-:W-:Y:S01]  /*ee30*/  HMMA.16816.F32.BF16 R64, R8.reuse, R14, R20 ;  /* 0x0000000e0840723c */ /* 0x040fe20000041814 */
[----:B------:R-:W1:Y:S07]  /*ee40*/  LDSM.16.M88.4 R12, [R217+0x800] ;  /* 0x00080000d90c783b */ /* 0x000e6e0000000200 */
[-C--:B-1----:R-:W-:Y:S08]  /*ee50*/  HMMA.16816.F32.BF16 R32, R8, R12.reuse, R32 ;  /* 0x0000000c0820723c */ /* 0x082ff00000041820 */
[----:B------:R-:W-:Y:S08]  /*ee60*/  HMMA.16816.F32.BF16 R40, R4, R12, R28 ;  /* 0x0000000c0428723c */ /* 0x000ff0000004181c */
[----:B------:R-:W-:Y:S08]  /*ee70*/  HMMA.16816.F32.BF16 R20, R8, R14, R48 ;  /* 0x0000000e0814723c */ /* 0x000ff00000041830 */
[----:B------:R-:W-:Y:S01]  /*ee80*/  IMAD.MOV.U32 R231, RZ, RZ, R32 ;  /* 0x000000ffffe77224 */ /* 0x000fe200078e0020 */
[----:B------:R-:W-:-:S02]  /*ee90*/  MOV R19, R33 ;  /* 0x0000002100137202 */ /* 0x000fc40000000f00 */
[----:B------:R-:W-:Y:S02]  /*eea0*/  MOV R18, R34 ;  /* 0x0000002200127202 */ /* 0x000fe40000000f00 */
[----:B------:R-:W-:Y:S02]  /*eeb0*/  MOV R17, R35 ;  /* 0x0000002300117202 */ /* 0x000fe40000000f00 */
[C---:B------:R-:W-:Y:S01]  /*eec0*/  HMMA.16816.F32.BF16 R32, R4.reuse, R14, R24 ;  /* 0x0000000e0420723c */ /* 0x040fe20000041818 */
[----:B------:R-:W1:Y:S07]  /*eed0*/  LDSM.16.M88.4 R12, [R217+0x1000] ;  /* 0x00100000d90c783b */ /* 0x000e6e0000000200 */
[C---:B-1----:R-:W-:Y:S07]  /*eee0*/  HMMA.16816.F32.BF16 R28, R4.reuse, R12, R60 ;  /* 0x0000000c041c723c */ /* 0x042fee000004183c */
[----:B------:R-:W-:Y:S01]  /*eef0*/  MOV R61, R19 ;  /* 0x00000013003d7202 */ /* 0x000fe20000000f00 */
[----:B------:R-:W-:Y:S01]  /*ef00*/  HMMA.16816.F32.BF16 R24, R4, R14, R136 ;  /* 0x0000000e0418723c */ /* 0x000fe20000041888 */
[----:B------:R-:W-:Y:S01]  /*ef10*/  MOV R62, R18 ;  /* 0x00000012003e7202 */ /* 0x000fe20000000f00 */
[----:B------:R-:W-:Y:S01]  /*ef20*/  IMAD.MOV.U32 R60, RZ, RZ, R231 ;  /* 0x000000ffff3c7224 */ /* 0x000fe200078e00e7 */
[----:B------:R-:W-:-:S04]  /*ef30*/  MOV R63, R17 ;  /* 0x00000011003f7202 */ /* 0x000fc80000000f00 */
[----:B------:R-:W-:Y:S01]  /*ef40*/  IMAD.MOV.U32 R136, RZ, RZ, R16 ;  /* 0x000000ffff887224 */ /* 0x000fe200078e0010 */
[----:B------:R-:W-:Y:S01]  /*ef50*/  HMMA.16816.F32.BF16 R36, R8, R12, R56 ;  /* 0x0000000c0824723c */ /* 0x000fe20000041838 */
[----:B------:R-:W-:Y:S02]  /*ef60*/  MOV R137, R3 ;  /* 0x0000000300897202 */ /* 0x000fe40000000f00 */
[----:B------:R-:W-:Y:S02]  /*ef70*/  MOV R138, R2 ;  /* 0x00000002008a7202 */ /* 0x000fe40000000f00 */
[----:B------:R-:W-:-:S03]  /*ef80*/  MOV R139, R0 ;  /* 0x00000000008b7202 */ /* 0x000fc60000000f00 */
[----:B------:R-:W-:Y:S01]  /*ef90*/  HMMA.16816.F32.BF16 R16, R8, R14, R132 ;  /* 0x0000000e0810723c */ /* 0x000fe20000041884 */
[----:B------:R-:W1:Y:S07]  /*efa0*/  LDSM.16.M88.4 R12, [R217+0x1800] ;  /* 0x00180000d90c783b */ /* 0x000e6e0000000200 */
        /* <DEDUP_REMOVED lines=11> */
[----:B------:R-:W-:-:S02]  /*f060*/  MOV R3, R133 ;  /* 0x0000008500037202 */ /* 0x000fc40000000f00 */
[----:B------:R-:W-:Y:S02]  /*f070*/  MOV R2, R134 ;  /* 0x0000008600027202 */ /* 0x000fe40000000f00 */
[----:B------:R-:W-:Y:S02]  /*f080*/  MOV R0, R135 ;  /* 0x0000008700007202 */ /* 0x000fe40000000f00 */
[C---:B------:R-:W-:Y:S01]  /*f090*/  HMMA.16816.F32.BF16 R132, R8.reuse, R14, R64 ;  /* 0x0000000e0884723c */ /* 0x040fe20000041840 */
[----:B------:R-:W1:Y:S07]  /*f0a0*/  LDSM.16.M88.4 R12, [R212+0xa800] ;  /* 0x00a80000d40c783b */ /* 0x000e6e0000000200 */
[-C--:B-1----:R-:W-:Y:S08]  /*f0b0*/  HMMA.16816.F32.BF16 R248, R8, R12.reuse, R60 ;  /* 0x0000000c08f8723c */ /* 0x082ff0000004183c */
[C---:B------:R-:W-:Y:S08]  /*f0c0*/  HMMA.16816.F32.BF16 R136, R4.reuse, R12, R40 ;  /* 0x0000000c0488723c */ /* 0x040ff00000041828 */
[-C--:B------:R-:W-:Y:S08]  /*f0d0*/  HMMA.16816.F32.BF16 R64, R4, R14.reuse, R32 ;  /* 0x0000000e0440723c */ /* 0x080ff00000041820 */
[C---:B------:R-:W-:Y:S01]  /*f0e0*/  HMMA.16816.F32.BF16 R60, R8.reuse, R14, R20 ;  /* 0x0000000e083c723c */ /* 0x040fe20000041814 */
[----:B------:R-:W1:Y:S07]  /*f0f0*/  LDSM.16.M88.4 R12, [R212+0xb000] ;  /* 0x00b00000d40c783b */ /* 0x000e6e0000000200 */
        /* <DEDUP_REMOVED lines=8> */
[----:B------:R-:W-:-:S02]  /*f180*/  MOV R49, R3 ;  /* 0x0000000300317202 */ /* 0x000fc40000000f00 */
[----:B------:R-:W-:Y:S02]  /*f190*/  MOV R50, R2 ;  /* 0x0000000200327202 */ /* 0x000fe40000000f00 */
[----:B------:R-:W-:-:S03]  /*f1a0*/  MOV R51, R0 ;  /* 0x0000000000337202 */ /* 0x000fc60000000f00 */
[-C--:B------:R-:W-:Y:S01]  /*f1b0*/  HMMA.16816.F32.BF16 R20, R4, R14.reuse, R52 ;  /* 0x0000000e0414723c */ /* 0x080fe20000041834 */
[----:B------:R-:W-:Y:S07]  /*f1c0*/  LDSM.16.M88.4 R4, [R220+0x6000] ;  /* 0x00600000dc04783b */ /* 0x000fee0000000200 */
[----:B------:R-:W-:Y:S01]  /*f1d0*/  HMMA.16816.F32.BF16 R16, R8, R14, R44 ;  /* 0x0000000e0810723c */ /* 0x000fe2000004182c */
[----:B------:R-:W1:Y:S04]  /*f1e0*/  LDSM.16.M88.4 R12, [R227] ;  /* 0x00000000e30c783b */ /* 0x000e680000000200 */
[----:B------:R-:W2:Y:S03]  /*f1f0*/  LDSM.16.M88.4 R8, [R220+0x4000] ;  /* 0x00400000dc08783b */ /* 0x000ea60000000200 */
[C---:B-1----:R-:W-:Y:S08]  /*f200*/  HMMA.16816.F32.BF16 R48, R4.reuse, R12, R48 ;  /* 0x0000000c0430723c */ /* 0x042ff00000041830 */
[-C--:B------:R-:W-:Y:S08]  /*f210*/  HMMA.16816.F32.BF16 R204, R4, R14.reuse, R204 ;  /* 0x0000000e04cc723c */ /* 0x080ff000000418cc */
[----:B--2---:R-:W-:Y:S08]  /*f220*/  HMMA.16816.F32.BF16 R132, R8, R14, R132 ;  /* 0x0000000e0884723c */ /* 0x004ff00000041884 */
[----:B------:R-:W-:Y:S01]  /*f230*/  IMAD.MOV.U32 R44, RZ, RZ, R48 ;  /* 0x000000ffff2c7224 */ /* 0x000fe200078e0030 */
[----:B------:R-:W-:-:S02]  /*f240*/  MOV R3, R49 ;  /* 0x0000003100037202 */ /* 0x000fc40000000f00 */
[----:B------:R-:W-:Y:S02]  /*f250*/  MOV R2, R50 ;  /* 0x0000003200027202 */ /* 0x000fe40000000f00 */
[----:B------:R-:W-:Y:S02]  /*f260*/  MOV R0, R51 ;  /* 0x0000003300007202 */ /* 0x000fe40000000f00 */
[C---:B------:R-:W-:Y:S01]  /*f270*/  HMMA.16816.F32.BF16 R48, R8.reuse, R12, R244 ;  /* 0x0000000c0830723c */ /* 0x040fe200000418f4 */
[----:B------:R-:W1:Y:S07]  /*f280*/  LDSM.16.M88.4 R12, [R226] ;  /* 0x00000000e20c783b */ /* 0x000e6e0000000200 */
[-C--:B-1----:R-:W-:Y:S08]  /*f290*/  HMMA.16816.F32.BF16 R248, R8, R12.reuse, R248 ;  /* 0x0000000c08f8723c */ /* 0x082ff000000418f8 */
[C---:B------:R-:W-:Y:S08]  /*f2a0*/  HMMA.16816.F32.BF16 R136, R4.reuse, R12, R136 ;  /* 0x0000000c0488723c */ /* 0x040ff00000041888 */
[-C--:B------:R-:W-:Y:S08]  /*f2b0*/  HMMA.16816.F32.BF16 R64, R4, R14.reuse, R64 ;  /* 0x0000000e0440723c */ /* 0x080ff00000041840 */
[C---:B------:R-:W-:Y:S01]  /*f2c0*/  HMMA.16816.F32.BF16 R60, R8.reuse, R14, R60 ;  /* 0x0000000e083c723c */ /* 0x040fe2000004183c */
[----:B------:R-:W1:Y:S07]  /*f2d0*/  LDSM.16.M88.4 R12, [R225] ;  /* 0x00000000e10c783b */ /* 0x000e6e0000000200 */
[-C--:B-1----:R-:W-:Y:S07]  /*f2e0*/  HMMA.16816.F32.BF16 R244, R8, R12.reuse, R208 ;  /* 0x0000000c08f4723c */ /* 0x082fee00000418d0 */
[----:B------:R-:W-:Y:S01]  /*f2f0*/  MOV R208, R44 ;  /* 0x0000002c00d07202 */ /* 0x000fe20000000f00 */
[----:B------:R-:W-:Y:S01]  /*f300*/  HMMA.16816.F32.BF16 R56, R4, R12, R40 ;  /* 0x0000000c0438723c */ /* 0x000fe20000041828 */
[----:B------:R-:W-:Y:S01]  /*f310*/  IMAD.MOV.U32 R209, RZ, RZ, R3 ;  /* 0x000000ffffd17224 */ /* 0x000fe200078e0003 */
[----:B------:R-:W-:-:S02]  /*f320*/  MOV R210, R2 ;  /* 0x0000000200d27202 */ /* 0x000fc40000000f00 */
[----:B------:R-:W-:-:S04]  /*f330*/  MOV R211, R0 ;  /* 0x0000000000d37202 */ /* 0x000fc80000000f00 */
        /* <DEDUP_REMOVED lines=15> */
[----:B------:R-:W-:Y:S01]  /*f430*/  MOV R0, R208 ;  /* 0x000000d000007202 */ /* 0x000fe20000000f00 */
[----:B------:R-:W-:Y:S01]  /*f440*/  IMAD.MOV.U32 R242, RZ, RZ, R210 ;  /* 0x000000fffff27224 */ /* 0x000fe200078e00d2 */
[----:B------:R-:W-:-:S02]  /*f450*/  MOV R243, R209 ;  /* 0x000000d100f37202 */ /* 0x000fc40000000f00 */
[----:B------:R-:W-:Y:S02]  /*f460*/  MOV R241, R211 ;  /* 0x000000d300f17202 */ /* 0x000fe40000000f00 */
[----:B------:R-:W-:Y:S01]  /*f470*/  MOV R51, R0 ;  /* 0x0000000000337202 */ /* 0x000fe20000000f00 */
[-C--:B-1----:R-:W-:Y:S08]  /*f480*/  HMMA.16816.F32.BF16 R208, R8, R12.reuse, R248 ;  /* 0x0000000c08d0723c */ /* 0x082ff000000418f8 */
[C---:B------:R-:W-:Y:S11]  /*f490*/  HMMA.16816.F32.BF16 R132, R4.reuse, R12, R136 ;  /* 0x0000000c0484723c */ /* 0x040ff60000041888 */
[----:B------:R-:W-:Y:S05]  /*f4a0*/  @!UPT UIADD3 URZ, URZ, URZ, URZ ;  /* 0x0000003f3f3ff290 */ /* 0x000fea000fffe03f */
[----:B------:R-:W-:Y:S01]  /*f4b0*/  MOV R231, R208 ;  /* 0x000000d000e77202 */ /* 0x000fe20000000f00 */
[----:B------:R-:W-:Y:S01]  /*f4c0*/  IMAD.MOV.U32 R2, RZ, RZ, R210 ;  /* 0x000000ffff027224 */ /* 0x000fe200078e00d2 */
[----:B------:R-:W-:Y:S02]  /*f4d0*/  MOV R3, R209 ;  /* 0x000000d100037202 */ /* 0x000fe40000000f00 */
[----:B------:R-:W-:Y:S02]  /*f4e0*/  MOV R0, R211 ;  /* 0x000000d300007202 */ /* 0x000fe40000000f00 */
[-C--:B------:R-:W-:Y:S08]  /*f4f0*/  HMMA.16816.F32.BF16 R208, R4, R14.reuse, R64 ;  /* 0x0000000e04d0723c */ /* 0x080ff00000041840 */
[C---:B------:R-:W-:Y:S01]  /*f500*/  HMMA.16816.F32.BF16 R64, R8.reuse, R14, R60 ;  /* 0x0000000e0840723c */ /* 0x040fe2000004183c */
[----:B------:R-:W1:Y:S07]  /*f510*/  LDSM.16.M88.4 R12, [R218+0xb000] ;  /* 0x00b00000da0c783b */ /* 0x000e6e0000000200 */
[-C--:B-1----:R-:W-:Y:S08]  /*f520*/  HMMA.16816.F32.BF16 R136, R8, R12.reuse, R244 ;  /* 0x0000000c0888723c */ /* 0x082ff000000418f4 */
[C---:B------:R-:W-:Y:S08]  /*f530*/  HMMA.16816.F32.BF16 R204, R4.reuse, R12, R56 ;  /* 0x0000000c04cc723c */ /* 0x040ff00000041838 */
[-C--:B------:R-:W-:Y:S07]  /*f540*/  HMMA.16816.F32.BF16 R248, R4, R14.reuse, R52 ;  /* 0x0000000e04f8723c */ /* 0x080fee0000041834 */
[----:B------:R-:W-:Y:S01]  /*f550*/  MOV R52, R51 ;  /* 0x0000003300347202 */ /* 0x000fe20000000f00 */
[----:B------:R-:W-:Y:S01]  /*f560*/  HMMA.16816.F32.BF16 R60, R8, R14, R44 ;  /* 0x0000000e083c723c */ /* 0x000fe2000004182c */
[----:B------:R-:W1:Y:S01]  /*f570*/  LDSM.16.M88.4 R12, [R218+0xb800] ;  /* 0x00b80000da0c783b */ /* 0x000e620000000200 */
        /* <DEDUP_REMOVED lines=9> */
[----:B------:R-:W2:Y:S02]  /*f610*/  LDSM.16.M88.4 R8, [R221+0x4000] ;  /* 0x00400000dd08783b */ /* 0x000ea40000000200 */
[----:B------:R-:W-:-:S02]  /*f620*/  MOV R16, R231 ;  /* 0x000000e700107202 */ /* 0x000fc40000000f00 */
[----:B------:R-:W-:Y:S02]  /*f630*/  MOV R17, R3 ;  /* 0x0000000300117202 */ /* 0x000fe40000000f00 */
[----:B------:R-:W-:Y:S02]  /*f640*/  MOV R18, R2 ;  /* 0x0000000200127202 */ /* 0x000fe40000000f00 */
[----:B------:R-:W-:Y:S01]  /*f650*/  MOV R19, R0 ;  /* 0x0000000000137202 */ /* 0x000fe20000000f00 */
[-C--:B-1----:R-:W-:Y:S08]  /*f660*/  HMMA.16816.F32.BF16 R52, R4, R12.reuse, R52 ;  /* 0x0000000c0434723c */ /* 0x082ff00000041834 */
[----:B--2---:R-:W-:Y:S08]  /*f670*/  HMMA.16816.F32.BF16 R40, R8, R12, R28 ;  /* 0x0000000c0828723c */ /* 0x004ff0000004181c */
[-C--:B------:R-:W-:Y:S08]  /*f680*/  HMMA.16816.F32.BF16 R36, R4, R14.reuse, R24 ;  /* 0x0000000e0424723c */ /* 0x080ff00000041818 */
[----:B------:R-:W-:Y:S01]  /*f690*/  HMMA.16816.F32.BF16 R32, R8, R14, R20 ;  /* 0x0000000e0820723c */ /* 0x000fe20000041814 */
[----:B------:R-:W1:Y:S07]  /*f6a0*/  LDSM.16.M88.4 R12, [R217+0x2800] ;  /* 0x00280000d90c783b */ /* 0x000e6e0000000200 */
[----:B------:R-:W-:-:S02]  /*f6b0*/  FMUL.FTZ R41, R41, c[0x0][0x2ec] ;  /* 0x0000bb0029297a20 */ /* 0x000fc40000410000 */
[----:B------:R-:W-:-:S06]  /*f6c0*/  FMUL.FTZ R43, R43, c[0x0][0x2ec] ;  /* 0x0000bb002b2b7a20 */ /* 0x000fcc0000410000 */
[----:B------:R-:W-:Y:S02]  /*f6d0*/  FMUL.FTZ R39, R39, c[0x0][0x2ec] ;  /* 0x0000bb0027277a20 */ /* 0x000fe40000410000 */
[----:B------:R-:W-:Y:S02]  /*f6e0*/  FMUL.FTZ R36, R36, c[0x0][0x2ec] ;  /* 0x0000bb0024247a20 */ /* 0x000fe40000410000 */
[----:B------:R-:W-:-:S04]  /*f6f0*/  FMUL.FTZ R37, R37, c[0x0][0x2ec] ;  /* 0x0000bb0025257a20 */ /* 0x000fc80000410000 */
[----:B------:R-:W-:Y:S02]  /*f700*/  FMUL.FTZ R34, R34, c[0x0][0x2ec] ;  /* 0x0000bb0022227a20 */ /* 0x000fe40000410000 */
[----:B------:R-:W-:Y:S02]  /*f710*/  FMUL.FTZ R35, R35, c[0x0][0x2ec] ;  /* 0x0000bb0023237a20 */ /* 0x000fe40000410000 */
[----:B------:R-:W-:Y:S02]  /*f720*/  FMUL.FTZ R33, R33, c[0x0][0x2ec] ;  /* 0x0000bb0021217a20 */ /* 0x000fe40000410000 */
[----:B------:R-:W-:Y:S01]  /*f730*/  FMUL.FTZ R32, R32, c[0x0][0x2ec] ;  /* 0x0000bb0020207a20 */ /* 0x000fe20000410000 */
[-C--:B-1----:R-:W-:Y:S08]  /*f740*/  HMMA.16816.F32.BF16 R28, R8, R12.reuse, R16 ;  /* 0x0000000c081c723c */ /* 0x082ff00000041810 */
[C---:B------:R-:W-:Y:S08]  /*f750*/  HMMA.16816.F32.BF16 R24, R4.reuse, R12, R132 ;  /* 0x0000000c0418723c */ /* 0x040ff00000041884 */
[-C--:B------:R-:W-:Y:S08]  /*f760*/  HMMA.16816.F32.BF16 R208, R4, R14.reuse, R208 ;  /* 0x0000000e04d0723c */ /* 0x080ff000000418d0 */
[----:B------:R-:W-:Y:S01]  /*f770*/  HMMA.16816.F32.BF16 R20, R8, R14, R64 ;  /* 0x0000000e0814723c */ /* 0x000fe20000041840 */
[----:B------:R-:W1:Y:S01]  /*f780*/  LDSM.16.M88.4 R12, [R217+0x3000] ;  /* 0x00300000d90c783b */ /* 0x000e620000000200 */
[----:B------:R2:W3:Y:S01]  /*f790*/  MUFU.TANH R64, R35 ;  /* 0x0000002300407308 */ /* 0x0004e20000002400 */
[----:B------:R-:W-:-:S02]  /*f7a0*/  FMUL.FTZ R28, R28, c[0x0][0x2ec] ;  /* 0x0000bb001c1c7a20 */ /* 0x000fc40000410000 */
[----:B------:R-:W-:Y:S02]  /*f7b0*/  FMUL.FTZ R29, R29, c[0x0][0x2ec] ;  /* 0x0000bb001d1d7a20 */ /* 0x000fe40000410000 */
[----:B------:R-:W-:Y:S02]  /*f7c0*/  FMUL.FTZ R30, R30, c[0x0][0x2ec] ;  /* 0x0000bb001e1e7a20 */ /* 0x000fe40000410000 */
[----:B------:R-:W-:Y:S01]  /*f7d0*/  FMUL.FTZ R31, R31, c[0x0][0x2ec] ;  /* 0x0000bb001f1f7a20 */ /* 0x000fe20000410000 */
[----:B------:R4:W1:Y:S01]  /*f7e0*/  MUFU.TANH R65, R33 ;  /* 0x0000002100417308 */ /* 0x0008620000002400 */
[----:B------:R-:W-:Y:S02]  /*f7f0*/  FMUL.FTZ R24, R24, c[0x0][0x2ec] ;  /* 0x0000bb0018187a20 */ /* 0x000fe40000410000 */
[----:B------:R-:W-:Y:S02]  /*f800*/  FMUL.FTZ R25, R25, c[0x0][0x2ec] ;  /* 0x0000bb0019197a20 */ /* 0x000fe40000410000 */
[----:B------:R-:W-:-:S02]  /*f810*/  FMUL.FTZ R26, R26, c[0x0][0x2ec] ;  /* 0x0000bb001a1a7a20 */ /* 0x000fc40000410000 */
[----:B------:R-:W-:Y:S02]  /*f820*/  FMUL.FTZ R27, R27, c[0x0][0x2ec] ;  /* 0x0000bb001b1b7a20 */ /* 0x000fe40000410000 */
[----:B--2---:R-:W-:-:S05]  /*f830*/  FMUL.FTZ R35, R208, c[0x0][0x2ec] ;  /* 0x0000bb00d0237a20 */ /* 0x004fca0000410000 */
[----:B------:R-:W-:Y:S01]  /*f840*/  FMUL.FTZ R20, R20, c[0x0][0x2ec] ;  /* 0x0000bb0014147a20 */ /* 0x000fe20000410000 */
[----:B------:R-:W2:Y:S01]  /*f850*/  MUFU.TANH R35, R35 ;  /* 0x0000002300237308 */ /* 0x000ea20000002400 */
[----:B----4-:R-:W-:Y:S02]  /*f860*/  FMUL.FTZ R33, R38, c[0x0][0x2ec] ;  /* 0x0000bb0026217a20 */ /* 0x010fe40000410000 */
[----:B------:R-:W-:Y:S02]  /*f870*/  FMUL.FTZ R21, R21, c[0x0][0x2ec] ;  /* 0x0000bb0015157a20 */ /* 0x000fe40000410000 */
[----:B------:R-:W-:Y:S02]  /*f880*/  FMUL.FTZ R22, R22, c[0x0][0x2ec] ;  /* 0x0000bb0016167a20 */ /* 0x000fe40000410000 */
[----:B------:R-:W-:Y:S01]  /*f890*/  FMUL.FTZ R23, R23, c[0x0][0x2ec] ;  /* 0x0000bb0017177a20 */ /* 0x000fe20000410000 */
[----:B------:R-:W4:Y:S01]  /*f8a0*/  MUFU.TANH R33, R33 ;  /* 0x0000002100217308 */ /* 0x000f220000002400 */
[-C--:B-1----:R-:W-:Y:S07]  /*f8b0*/  HMMA.16816.F32.BF16 R136, R8, R12.reuse, R136 ;  /* 0x0000000c0888723c */ /* 0x082fee0000041888 */
[----:B------:R-:W1:Y:S01]  /*f8c0*/  MUFU.TANH R38, R26 ;  /* 0x0000001a00267308 */ /* 0x000e620000002400 */
[C---:B------:R-:W-:Y:S08]  /*f8d0*/  HMMA.16816.F32.BF16 R204, R4.reuse, R12, R204 ;  /* 0x0000000c04cc723c */ /* 0x040ff000000418cc */
[-C--:B------:R-:W-:Y:S08]  /*f8e0*/  HMMA.16816.F32.BF16 R248, R4, R14.reuse, R248 ;  /* 0x0000000e04f8723c */ /* 0x080ff000000418f8 */
[----:B------:R-:W-:Y:S01]  /*f8f0*/  HMMA.16816.F32.BF16 R132, R8, R14, R60 ;  /* 0x0000000e0884723c */ /* 0x000fe2000004183c */
[----:B------:R-:W1:Y:S01]  /*f900*/  LDSM.16.M88.4 R12, [R217+0x3800] ;  /* 0x00380000d90c783b */ /* 0x000e620000000200 */
[----:B------:R2:W1:Y:S01]  /*f910*/  MUFU.TANH R60, R41 ;  /* 0x00000029003c7308 */ /* 0x0004620000002400 */
[----:B------:R-:W-:Y:S01]  /*f920*/  FMUL.FTZ R67, R139, c[0x0][0x2ec] ;  /* 0x0000bb008b437a20 */ /* 0x000fe20000410000 */
[----:B------:R-:W-:-:S04]  /*f930*/  DEPBAR.LE SB0, 0x0 ;  /* 0x000080000000791a */ /* 0x000fc80000000000 */
[----:B------:R-:W-:Y:S02]  /*f940*/  FMUL.FTZ R66, R205, c[0x0][0x2ec] ;  /* 0x0000bb00cd427a20 */ /* 0x000fe40000410000 */
[----:B------:R-:W1:Y:S06]  /*f950*/  MUFU.TANH R63, R37 ;  /* 0x00000025003f7308 */ /* 0x000e6c0000002400 */
[----:B------:R-:W-:Y:S02]  /*f960*/  FMUL.FTZ R231, R251, c[0x0][0x2ec] ;  /* 0x0000bb00fbe77a20 */ /* 0x000fe40000410000 */
[----:B--2---:R-:W-:Y:S01]  /*f970*/  FMUL.FTZ R41, R209, c[0x0][0x2ec] ;  /* 0x0000bb00d1297a20 */ /* 0x004fe20000410000 */
[----:B------:R-:W2:Y:S01]  /*f980*/  MUFU.TANH R62, R29 ;  /* 0x0000001d003e7308 */ /* 0x000ea20000002400 */
[----:B------:R-:W-:-:S04]  /*f990*/  FMUL.FTZ R209, R250, c[0x0][0x2ec] ;  /* 0x0000bb00fad17a20 */ /* 0x000fc80000410000 */
[----:B------:R-:W-:Y:S02]  /*f9a0*/  FMUL.FTZ R133, R133, c[0x0][0x2ec] ;  /* 0x0000bb0085857a20 */ /* 0x000fe40000410000 */
[----:B------:R-:W-:Y:S01]  /*f9b0*/  FMUL.FTZ R132, R132, c[0x0][0x2ec] ;  /* 0x0000bb0084847a20 */ /* 0x000fe20000410000 */
[----:B------:R-:W2:Y:S01]  /*f9c0*/  MUFU.TANH R61, R31 ;  /* 0x0000001f003d7308 */ /* 0x000ea20000002400 */
[----:B------:R-:W-:-:S07]  /*f9d0*/  FMUL.FTZ R135, R135, c[0x0][0x2ec] ;  /* 0x0000bb0087877a20 */ /* 0x000fce0000410000 */
[----:B------:R-:W2:Y:S01]  /*f9e0*/  MUFU.TANH R241, R135 ;  /* 0x0000008700f17308 */ /* 0x000ea20000002400 */
[-C--:B-1----:R-:W-:Y:S07]  /*f9f0*/  HMMA.16816.F32.BF16 R244, R8, R12.reuse, R244 ;  /* 0x0000000c08f4723c */ /* 0x082fee00000418f4 */
[----:B------:R-:W1:Y:S01]  /*fa00*/  MUFU.TANH R37, R20 ;  /* 0x0000001400257308 */ /* 0x000e620000002400 */
[C---:B------:R-:W-:Y:S07]  /*fa10*/  HMMA.16816.F32.BF16 R16, R4.reuse, R12, R56 ;  /* 0x0000000c0410723c */ /* 0x040fee0000041838 */
[----:B------:R1:W1:Y:S01]  /*fa20*/  MUFU.TANH R58, R39 ;  /* 0x00000027003a7308 */ /* 0x0002620000002400 */
[----:B------:R-:W-:Y:S01]  /*fa30*/  FMUL.FTZ R12, R40, c[0x0][0x2ec] ;  /* 0x0000bb00280c7a20 */ /* 0x000fe20000410000 */
[----:B------:R-:W-:Y:S01]  /*fa40*/  HMMA.16816.F32.BF16 R4, R4, R14, R48 ;  /* 0x0000000e0404723c */ /* 0x000fe20000041830 */
[----:B------:R-:W-:-:S05]  /*fa50*/  FMUL.FTZ R40, R211, c[0x0][0x2ec] ;  /* 0x0000bb00d3287a20 */ /* 0x000fca0000410000 */
[----:B------:R2:W2:Y:S01]  /*fa60*/  MUFU.TANH R48, R34 ;  /* 0x0000002200307308 */ /* 0x0004a20000002400 */
[----:B------:R-:W-:Y:S02]  /*fa70*/  FMUL.FTZ R13, R42, c[0x0][0x2ec] ;  /* 0x0000bb002a0d7a20 */ /* 0x000fe40000410000 */
[----:B------:R-:W-:Y:S01]  /*fa80*/  FMUL.FTZ R50, R55, c[0x0][0x2ec] ;  /* 0x0000bb0037327a20 */ /* 0x000fe20000410000 */
[----:B------:R-:W-:Y:S01]  /*fa90*/  HMMA.16816.F32.BF16 R8, R8, R14, R44 ;  /* 0x0000000e0808723c */ /* 0x000fe2000004182c */
[----:B------:R-:W-:-:S03]  /*faa0*/  FMUL.FTZ R51, R206, c[0x0][0x2ec] ;  /* 0x0000bb00ce337a20 */ /* 0x000fc60000410000 */
[----:B------:R-:W3:Y:S01]  /*fab0*/  MUFU.TANH R59, R43 ;  /* 0x0000002b003b7308 */ /* 0x000ee20000002400 */
[----:B-1----:R-:W-:Y:S02]  /*fac0*/  FMUL.FTZ R39, R136, c[0x0][0x2ec] ;  /* 0x0000bb0088277a20 */ /* 0x002fe40000410000 */
[----:B------:R-:W-:Y:S02]  /*fad0*/  FMUL.FTZ R136, R207, c[0x0][0x2ec] ;  /* 0x0000bb00cf887a20 */ /* 0x000fe40000410000 */
[----:B------:R-:W-:Y:S02]  /*fae0*/  FMUL.FTZ R15, R54, c[0x0][0x2ec] ;  /* 0x0000bb00360f7a20 */ /* 0x000fe40000410000 */
[----:B------:R-:W-:Y:S01]  /*faf0*/  FMUL.FTZ R46, R53, c[0x0][0x2ec] ;  /* 0x0000bb00352e7a20 */ /* 0x000fe20000410000 */
[----:B------:R-:W1:Y:S01]  /*fb00*/  MUFU.TANH R45, R36 ;  /* 0x00000024002d7308 */ /* 0x000e620000002400 */
[----:B------:R-:W-:Y:S02]  /*fb10*/  FMUL.FTZ R54, R137, c[0x0][0x2ec] ;  /* 0x0000bb0089367a20 */ /* 0x000fe40000410000 */
[----:B------:R-:W-:-:S02]  /*fb20*/  FMUL.FTZ R14, R52, c[0x0][0x2ec] ;  /* 0x0000bb00340e7a20 */ /* 0x000fc40000410000 */
[----:B--2---:R-:W-:Y:S02]  /*fb30*/  FMUL.FTZ R34, R210, c[0x0][0x2ec] ;  /* 0x0000bb00d2227a20 */ /* 0x004fe40000410000 */
[----:B------:R-:W-:Y:S01]  /*fb40*/  FMUL.FTZ R53, R138, c[0x0][0x2ec] ;  /* 0x0000bb008a357a20 */ /* 0x000fe20000410000 */
[----:B------:R2:W1:Y:S01]  /*fb50*/  MUFU.TANH R137, R133 ;  /* 0x0000008500897308 */ /* 0x0004620000002400 */
[----:B------:R-:W-:Y:S02]  /*fb60*/  FMUL.FTZ R52, R204, c[0x0][0x2ec] ;  /* 0x0000bb00cc347a20 */ /* 0x000fe40000410000 */
[----:B------:R-:W-:Y:S02]  /*fb70*/  FMUL.FTZ R207, R248, c[0x0][0x2ec] ;  /* 0x0000bb00f8cf7a20 */ /* 0x000fe40000410000 */
[----:B------:R-:W-:Y:S02]  /*fb80*/  FMUL.FTZ R210, R249, c[0x0][0x2ec] ;  /* 0x0000bb00f9d27a20 */ /* 0x000fe40000410000 */
[----:B------:R-:W-:Y:S01]  /*fb90*/  FMUL.FTZ R138, R244, c[0x0][0x2ec] ;  /* 0x0000bb00f48a7a20 */ /* 0x000fe20000410000 */
[----:B------:R-:W1:Y:S01]  /*fba0*/  MUFU.TANH R12, R12 ;  /* 0x0000000c000c7308 */ /* 0x000e620000002400 */
[----:B------:R-:W-:-:S02]  /*fbb0*/  FMUL.FTZ R139, R245, c[0x0][0x2ec] ;  /* 0x0000bb00f58b7a20 */ /* 0x000fc40000410000 */
[----:B------:R-:W-:Y:S02]  /*fbc0*/  FMUL.FTZ R208, R246, c[0x0][0x2ec] ;  /* 0x0000bb00f6d07a20 */ /* 0x000fe40000410000 */
[----:B------:R-:W-:Y:S02]  /*fbd0*/  FMUL.FTZ R211, R247, c[0x0][0x2ec] ;  /* 0x0000bb00f7d37a20 */ /* 0x000fe40000410000 */
[----:B------:R-:W-:Y:S01]  /*fbe0*/  FMUL.FTZ R16, R16, c[0x0][0x2ec] ;  /* 0x0000bb0010107a20 */ /* 0x000fe20000410000 */
[----:B------:R-:W1:Y:S01]  /*fbf0*/  MUFU.TANH R13, R13 ;  /* 0x0000000d000d7308 */ /* 0x000e620000002400 */
[----:B--2---:R-:W-:Y:S02]  /*fc00*/  FMUL.FTZ R133, R134, c[0x0][0x2ec] ;  /* 0x0000bb0086857a20 */ /* 0x004fe40000410000 */
        /* <DEDUP_REMOVED lines=13> */
[----:B------:R-:W1:Y:S08]  /*fce0*/  MUFU.TANH R15, R15 ;  /* 0x0000000f000f7308 */ /* 0x000e700000002400 */
[----:B------:R-:W1:Y:S08]  /*fcf0*/  MUFU.TANH R50, R50 ;  /* 0x0000003200327308 */ /* 0x000e700000002400 */
[----:B------:R1:W1:Y:S08]  /*fd00*/  MUFU.TANH R49, R32 ;  /* 0x0000002000317308 */ /* 0x0002700000002400 */
        /* <DEDUP_REMOVED lines=8> */
[----:B------:R-:W1:Y:S08]  /*fd90*/  MUFU.TANH R41, R41 ;  /* 0x0000002900297308 */ /* 0x000e700000002400 */
        /* <DEDUP_REMOVED lines=31> */
[----:B------:R1:W1:Y:S01]  /*ff90*/  MUFU.TANH R246, R7 ;  /* 0x0000000700f67308 */ /* 0x0002620000002400 */
[----:B------:R-:W-:Y:S06]  /*ffa0*/  BAR.SYNC.DEFER_BLOCKING 0x0 ;  /* 0x0000000000007b1d */ /* 0x000fec0000010000 */
[----:B------:R-:W-:Y:S05]  /*ffb0*/  @!P0 BRA `(.L_x_480) ;  /* 0x0000024000008947 */ /* 0x000fea0003800000 */
[----:B--234-:R-:W2:Y:S04]  /*ffc0*/  LDL.64 R2, [R1+0x60] ;  /* 0x0000600001027983 */ /* 0x01cea80000100a00 */
[----:B-1----:R-:W3:Y:S01]  /*ffd0*/  LDL.64 R28, [R1+0x58] ;  /* 0x00005800011c7983 */ /* 0x002ee20000100a00 */
        /* <DEDUP_REMOVED lines=34> */
.L_x_480:
[----:B-1234-:R-:W2:Y:S04]  /*10200*/  LDL.LU R2, [R1+0x38] ;  /* 0x0000380001027983 */ /* 0x01eea80000300800 */
[----:B------:R-:W3:Y:S04]  /*10210*/  LDL.LU R0, [R1+0x44] ;  /* 0x0000440001007983 */ /* 0x000ee80000300800 */
[----:B------:R-:W1:Y:S02]  /*10220*/  S2R R4, SR_TID.X ;  /* 0x0000000000047919 */ /* 0x000e640000002100 */
[----:B-1----:R-:W-:-:S05]  /*10230*/  IMAD.SHL.U32 R4, R4, 0x2, RZ ;  /* 0x0000000204047824 */ /* 0x002fca00078e00ff */
[----:B------:R-:W-:Y:S01]  /*10240*/  LOP3.LUT R4, R4, 0x6, RZ, 0xc0, !PT ;  /* 0x0000000604047812 */ /* 0x000fe200078ec0ff */
[----:B--2---:R-:W-:Y:S02]  /*10250*/  IMAD.MOV.U32 R3, RZ, RZ, R2 ;  /* 0x000000ffff037224 */ /* 0x004fe400078e0002 */
[----:B---3--:R-:W-:Y:S01]  /*10260*/  IMAD.MOV.U32 R2, RZ, RZ, R0 ;  /* 0x000000ffff027224 */ /* 0x008fe200078e0000 */
[----:B------:R-:W-:-:S05]  /*10270*/  MOV R0, UR15 ;  /* 0x0000000f00007c02 */ /* 0x000fca0008000f00 */
[----:B------:R-:W-:Y:S02]  /*10280*/  IMAD R0, R0, 0x40, R4 ;  /* 0x0000004000007824 */ /* 0x000fe400078e0204 */
[----:B------:R-:W-:-:S03]  /*10290*/  IMAD.MOV.U32 R4, RZ, RZ, R2 ;  /* 0x000000ffff047224 */ /* 0x000fc600078e0002 */
[C---:B------:R-:W-:Y:S02]  /*102a0*/  ISETP.GE.AND P6, PT, R0.reuse, R240, PT ;  /* 0x000000f00000720c */ /* 0x040fe40003fc6270 */
[C---:B------:R-:W-:Y:S02]  /*102b0*/  IADD3 R2, R0.reuse, 0x1, RZ ;  /* 0x0000000100027810 */ /* 0x040fe40007ffe0ff */
[----:B------:R-:W-:Y:S02]  /*102c0*/  ISETP.LT.OR P6, PT, R0, R236, P6 ;  /* 0x000000ec0000720c */ /* 0x000fe400037c1670 */
[----:B------:R-:W-:Y:S02]  /*102d0*/  ISETP.GE.AND P2, PT, R2, R240, PT ;  /* 0x000000f00200720c */ /* 0x000fe40003f46270 */
[----:B------:R-:W-:Y:S02]  /*102e0*/  FSEL R16, R12, -INF , !P6 ;  /* 0xff8000000c107808 */ /* 0x000fe40007000000 */
[----:B------:R-:W-:-:S02]  /*102f0*/  ISETP.GE.AND P0, PT, R2, R239, PT ;  /* 0x000000ef0200720c */ /* 0x000fc40003f06270 */
[CC--:B------:R-:W-:Y:S02]  /*10300*/  ISETP.GE.AND P5, PT, R2.reuse, R238.reuse, PT ;  /* 0x000000ee0200720c */ /* 0x0c0fe40003fa6270 */
[----:B------:R-:W-:Y:S02]  /*10310*/  ISETP.GE.AND P1, PT, R2, R237, PT ;  /* 0x000000ed0200720c */ /* 0x000fe40003f26270 */
[C---:B------:R-:W-:Y:S02]  /*10320*/  ISETP.GE.AND P4, PT, R0.reuse, R239, PT ;  /* 0x000000ef0000720c */ /* 0x040fe40003f86270 */
[C---:B------:R-:W-:Y:S02]  /*10330*/  ISETP.GE.AND P3, PT, R0.reuse, R238, PT ;  /* 0x000000ee0000720c */ /* 0x040fe40003f66270 */
[----:B------:R-:W-:Y:S02]  /*10340*/  ISETP.GE.AND P6, PT, R0, R237, PT ;  /* 0x000000ed0000720c */ /* 0x000fe40003fc6270 */
[----:B------:R-:W-:-:S02]  /*10350*/  ISETP.LT.OR P2, PT, R2, R236, P2 ;  /* 0x000000ec0200720c */ /* 0x000fc40001741670 */
[CC--:B------:R-:W-:Y:S02]  /*10360*/  ISETP.LT.OR P0, PT, R2.reuse, R235.reuse, P0 ;  /* 0x000000eb0200720c */ /* 0x0c0fe40000701670 */
[C---:B------:R-:W-:Y:S02]  /*10370*/  ISETP.LT.OR P5, PT, R2.reuse, R234, P5 ;  /* 0x000000ea0200720c */ /* 0x040fe40002fa1670 */
[----:B------:R-:W-:Y:S02]  /*10380*/  ISETP.LT.OR P1, PT, R2, R232, P1 ;  /* 0x000000e80200720c */ /* 0x000fe40000f21670 */
        /* <DEDUP_REMOVED lines=18> */
[C---:B------:R-:W-:Y:S02]  /*104b0*/  ISETP.GE.AND P1, PT, R2.reuse, R238, PT ;  /* 0x000000ee0200720c */ /* 0x040fe40003f26270 */
[----:B------:R-:W-:Y:S02]  /*104c0*/  FSEL R23, R59, -INF , !P0 ;  /* 0xff8000003b177808 */ /* 0x000fe40004000000 */
[----:B------:R-:W-:-:S02]  /*104d0*/  ISETP.LT.OR P1, PT, R2, R234, P1 ;  /* 0x000000ea0200720c */ /* 0x000fc40000f21670 */
[----:B------:R-:W-:Y:S02]  /*104e0*/  FSEL R27, R46, -INF , !P5 ;  /* 0xff8000002e1b7808 */ /* 0x000fe40006800000 */
[----:B------:R-:W-:Y:S02]  /*104f0*/  FSEL R30, R63, -INF , !P1 ;  /* 0xff8000003f1e7808 */ /* 0x000fe40004800000 */
[----:B------:R-:W2:Y:S01]  /*10500*/  LDL.LU R63, [R1+0x28] ;  /* 0x00002800013f7983 */ /* 0x000ea20000300800 */
[----:B------:R-:W-:Y:S02]  /*10510*/  FSEL R20, R49, -INF , !P4 ;  /* 0xff80000031147808 */ /* 0x000fe40006000000 */
[C---:B------:R-:W-:Y:S02]  /*10520*/  ISETP.GE.AND P0, PT, R2.reuse, R240, PT ;  /* 0x000000f00200720c */ /* 0x040fe40003f06270 */
[C---:B------:R-:W-:Y:S02]  /*10530*/  ISETP.GE.AND P5, PT, R2.reuse, R239, PT ;  /* 0x000000ef0200720c */ /* 0x040fe40003fa6270 */
[----:B------:R-:W-:-:S02]  /*10540*/  ISETP.GE.AND P4, PT, R2, R237, PT ;  /* 0x000000ed0200720c */ /* 0x000fc40003f86270 */
        /* <DEDUP_REMOVED lines=57> */
[----:B------:R-:W-:Y:S01]  /*108e0*/  FSEL R58, R35, -INF , !P0 ;  /* 0xff800000233a7808 */ /* 0x000fe20004000000 */
[----:B------:R-:W-:Y:S01]  /*108f0*/  IMAD.MOV.U32 R35, RZ, RZ, R5 ;  /* 0x000000ffff237224 */ /* 0x000fe200078e0005 */
[----:B------:R-:W-:Y:S01]  /*10900*/  FSEL R56, R34, -INF , !P5 ;  /* 0xff80000022387808 */ /* 0x000fe20006800000 */
[----:B------:R-:W3:Y:S01]  /*10910*/  LDL.LU R36, [R1+0x2c] ;  /* 0x00002c0001247983 */ /* 0x000ee20000300800 */
        /* <DEDUP_REMOVED lines=9> */
[----:B------:R-:W-:Y:S02]  /*109b0*/  FMNMX.FTZ R3, R252, R16, !PT ;  /* 0x00000010fc037209 */ /* 0x000fe40007810000 */
[----:B------:R-:W-:Y:S02]  /*109c0*/  IADD3 R2, R0, 0x21, RZ ;  /* 0x0000002100027810 */ /* 0x000fe40007ffe0ff */
[----:B------:R-:W-:Y:S02]  /*109d0*/  FSEL R43, R42, -INF , !P4 ;  /* 0xff8000002a2b7808 */ /* 0x000fe40006000000 */
[----:B------:R-:W-:Y:S02]  /*109e0*/  FSEL R42, R41, -INF , !P3 ;  /* 0xff800000292a7808 */ /* 0x000fe40005800000 */
[----:B------:R-:W-:-:S02]  /*109f0*/  FSEL R40, R40, -INF , !P6 ;  /* 0xff80000028287808 */ /* 0x000fc40007000000 */
[----:B------:R-:W-:Y:S02]  /*10a00*/  FSEL R13, R39, -INF , !P2 ;  /* 0xff800000270d7808 */ /* 0x000fe40005000000 */
[----:B------:R-:W-:Y:S02]  /*10a10*/  FMNMX.FTZ R3, R21, R3, !PT ;  /* 0x0000000315037209 */ /* 0x000fe40007810000 */
[C---:B------:R-:W-:Y:S02]  /*10a20*/  ISETP.GE.AND P4, PT, R2.reuse, R240, PT ;  /* 0x000000f00200720c */ /* 0x040fe40003f86270 */
[C---:B------:R-:W-:Y:S02]  /*10a30*/  ISETP.GE.AND P3, PT, R2.reuse, R239, PT ;  /* 0x000000ef0200720c */ /* 0x040fe40003f66270 */
[C---:B------:R-:W-:Y:S02]  /*10a40*/  ISETP.GE.AND P6, PT, R2.reuse, R238, PT ;  /* 0x000000ee0200720c */ /* 0x040fe40003fc6270 */
[----:B------:R-:W-:-:S02]  /*10a50*/  ISETP.GE.AND P2, PT, R2, R237, PT ;  /* 0x000000ed0200720c */ /* 0x000fc40003f46270 */
[----:B------:R-:W-:Y:S02]  /*10a60*/  FMNMX.FTZ R3, R20, R3, !PT ;  /* 0x0000000314037209 */ /* 0x000fe40007810000 */
[C---:B------:R-:W-:Y:S02]  /*10a70*/  ISETP.LT.OR P4, PT, R2.reuse, R236, P4 ;  /* 0x000000ec0200720c */ /* 0x040fe40002781670 */
[C---:B------:R-:W-:Y:S02]  /*10a80*/  ISETP.LT.OR P3, PT, R2.reuse, R235, P3 ;  /* 0x000000eb0200720c */ /* 0x040fe40001f61670 */
[C---:B------:R-:W-:Y:S02]  /*10a90*/  ISETP.LT.OR P6, PT, R2.reuse, R234, P6 ;  /* 0x000000ea0200720c */ /* 0x040fe400037c1670 */
[----:B------:R-:W-:Y:S02]  /*10aa0*/  ISETP.LT.OR P2, PT, R2, R232, P2 ;  /* 0x000000e80200720c */ /* 0x000fe40001741670 */
[----:B------:R-:W-:-:S02]  /*10ab0*/  IADD3 R2, R0, 0x28, RZ ;  /* 0x0000002800027810 */ /* 0x000fc40007ffe0ff */
[----:B------:R-:W-:Y:S02]  /*10ac0*/  FMNMX.FTZ R3, R19, R3, !PT ;  /* 0x0000000313037209 */ /* 0x000fe40007810000 */
[----:B------:R-:W-:Y:S02]  /*10ad0*/  FSEL R251, R53, -INF , !P0 ;  /* 0xff80000035fb7808 */ /* 0x000fe40004000000 */
[----:B------:R-:W-:Y:S02]  /*10ae0*/  FSEL R55, R52, -INF , !P5 ;  /* 0xff80000034377808 */ /* 0x000fe40006800000 */
[----:B------:R-:W-:Y:S02]  /*10af0*/  FSEL R49, R51, -INF , !P1 ;  /* 0xff80000033317808 */ /* 0x000fe40004800000 */
[----:B------:R-:W-:Y:S02]  /*10b00*/  FSEL R12, R54, -INF , !P4 ;  /* 0xff800000360c7808 */ /* 0x000fe40006000000 */
[----:B------:R-:W-:-:S02]  /*10b10*/  ISETP.GE.AND P0, PT, R2, R240, PT ;  /* 0x000000f00200720c */ /* 0x000fc40003f06270 */
[C---:B------:R-:W-:Y:S02]  /*10b20*/  ISETP.GE.AND P5, PT, R2.reuse, R239, PT ;  /* 0x000000ef0200720c */ /* 0x040fe40003fa6270 */
[C---:B------:R-:W-:Y:S02]  /*10b30*/  ISETP.GE.AND P1, PT, R2.reuse, R238, PT ;  /* 0x000000ee0200720c */ /* 0x040fe40003f26270 */
[----:B------:R-:W-:Y:S02]  /*10b40*/  ISETP.GE.AND P4, PT, R2, R237, PT ;  /* 0x000000ed0200720c */ /* 0x000fe40003f86270 */
[----:B------:R-:W-:Y:S02]  /*10b50*/  FMNMX.FTZ R3, R18, R3, !PT ;  /* 0x0000000312037209 */ /* 0x000fe40007810000 */
[C---:B------:R-:W-:Y:S02]  /*10b60*/  ISETP.LT.OR P0, PT, R2.reuse, R236, P0 ;  /* 0x000000ec0200720c */ /* 0x040fe40000701670 */
[----:B------:R-:W-:-:S02]  /*10b70*/  ISETP.LT.OR P5, PT, R2, R235, P5 ;  /* 0x000000eb0200720c */ /* 0x000fc40002fa1670 */
[C---:B------:R-:W-:Y:S02]  /*10b80*/  ISETP.LT.OR P1, PT, R2.reuse, R234, P1 ;  /* 0x000000ea0200720c */ /* 0x040fe40000f21670 */
[----:B------:R-:W-:Y:S02]  /*10b90*/  ISETP.LT.OR P4, PT, R2, R232, P4 ;  /* 0x000000e80200720c */ /* 0x000fe40002781670 */
[----:B------:R-:W-:Y:S02]  /*10ba0*/  IADD3 R2, R0, 0x29, RZ ;  /* 0x0000002900027810 */ /* 0x000fe40007ffe0ff */
[----:B------:R-:W-:Y:S02]  /*10bb0*/  FMNMX.FTZ R3, R17, R3, !PT ;  /* 0x0000000311037209 */ /* 0x000fe40007810000 */
        /* <DEDUP_REMOVED lines=13> */
[----:B------:R-:W-:-:S02]  /*10c90*/  FMNMX.FTZ R2, R14, R3, !PT ;  /* 0x000000030e027209 */ /* 0x000fc40007810000 */
[----:B------:R-:W-:Y:S02]  /*10ca0*/  MOV R59, R4 ;  /* 0x00000004003b7202 */ /* 0x000fe40000000f00 */
[C---:B------:R-:W-:Y:S02]  /*10cb0*/  IADD3 R4, R0.reuse, 0x30, RZ ;  /* 0x0000003000047810 */ /* 0x040fe40007ffe0ff */
[----:B------:R-:W-:Y:S02]  /*10cc0*/  FMNMX.FTZ R2, R13, R2, !PT ;  /* 0x000000020d027209 */ /* 0x000fe40007810000 */
[----:B------:R-:W-:Y:S02]  /*10cd0*/  FSEL R250, R133, -INF , !P5 ;  /* 0xff80000085fa7808 */ /* 0x000fe40006800000 */
[----:B------:R-:W-:Y:S02]  /*10ce0*/  IADD3 R3, R0, 0x31, RZ ;  /* 0x0000003100037810 */ /* 0x000fe40007ffe0ff */
[----:B------:R-:W-:-:S02]  /*10cf0*/  ISETP.GE.AND P5, PT, R4, R240, PT ;  /* 0x000000f00400720c */ /* 0x000fc40003fa6270 */
[----:B------:R-:W-:Y:S02]  /*10d00*/  FMNMX.FTZ R6, R12, R2, !PT ;  /* 0x000000020c067209 */ /* 0x000fe40007810000 */
[----:B------:R-:W-:Y:S02]  /*10d10*/  FSEL R10, R137, -INF , !P3 ;  /* 0xff800000890a7808 */ /* 0x000fe40005800000 */
[----:B------:R-:W-:Y:S02]  /*10d20*/  ISETP.GE.AND P3, PT, R3, R240, PT ;  /* 0x000000f00300720c */ /* 0x000fe40003f66270 */
[----:B------:R-:W-:Y:S02]  /*10d30*/  ISETP.LT.OR P5, PT, R4, R236, P5 ;  /* 0x000000ec0400720c */ /* 0x000fe40002fa1670 */
[C---:B------:R-:W-:Y:S02]  /*10d40*/  IADD3 R2, R0.reuse, 0x38, RZ ;  /* 0x0000003800027810 */ /* 0x040fe40007ffe0ff */
[----:B------:R-:W-:-:S02]  /*10d50*/  IADD3 R5, R0, 0x39, RZ ;  /* 0x0000003900057810 */ /* 0x000fc40007ffe0ff */
[----:B------:R-:W-:Y:S02]  /*10d60*/  FMNMX.FTZ R0, R11, R6, !PT ;  /* 0x000000060b007209 */ /* 0x000fe40007810000 */
[----:B------:R-:W-:Y:S02]  /*10d70*/  ISETP.LT.OR P3, PT, R3, R236, P3 ;  /* 0x000000ec0300720c */ /* 0x000fe40001f61670 */
[----:B------:R-:W-:Y:S02]  /*10d80*/  FSEL R9, R138, -INF , !P5 ;  /* 0xff8000008a097808 */ /* 0x000fe40006800000 */
[----:B------:R-:W-:Y:S02]  /*10d90*/  ISETP.GE.AND P5, PT, R2, R240, PT ;  /* 0x000000f00200720c */ /* 0x000fe40003fa6270 */
[----:B------:R-:W-:Y:S02]  /*10da0*/  FMNMX.FTZ R0, R10, R0, !PT ;  /* 0x000000000a007209 */ /* 0x000fe40007810000 */
[----:B------:R-:W-:-:S02]  /*10db0*/  FSEL R8, R139, -INF , !P3 ;  /* 0xff8000008b087808 */ /* 0x000fc40005800000 */
[----:B------:R-:W-:Y:S02]  /*10dc0*/  ISETP.GE.AND P3, PT, R5, R240, PT ;  /* 0x000000f00500720c */ /* 0x000fe40003f66270 */
[----:B------:R-:W-:Y:S02]  /*10dd0*/  ISETP.LT.OR P5, PT, R2, R236, P5 ;  /* 0x000000ec0200720c */ /* 0x000fe40002fa1670 */
[----:B------:R-:W-:Y:S02]  /*10de0*/  FMNMX.FTZ R0, R9, R0, !PT ;  /* 0x0000000009007209 */ /* 0x000fe40007810000 */
[----:B------:R-:W-:Y:S02]  /*10df0*/  ISETP.LT.OR P3, PT, R5, R236, P3 ;  /* 0x000000ec0500720c */ /* 0x000fe40001f61670 */
[----:B------:R-:W-:Y:S02]  /*10e00*/  FSEL R7, R134, -INF , !P5 ;  /* 0xff80000086077808 */ /* 0x000fe40006800000 */
[----:B------:R-:W-:-:S02]  /*10e10*/  FMNMX.FTZ R0, R8, R0, !PT ;  /* 0x0000000008007209 */ /* 0x000fc40007810000 */
[----:B------:R-:W-:Y:S02]  /*10e20*/  FSEL R6, R135, -INF , !P3 ;  /* 0xff80000087067808 */ /* 0x000fe40005800000 */
[----:B------:R-:W-:-:S04]  /*10e30*/  FMNMX.FTZ R135, R7, R0, !PT ;  /* 0x0000000007877209 */ /* 0x000fc80007810000 */
[----:B------:R-:W-:-:S05]  /*10e40*/  FMNMX.FTZ R135, R6, R135, !PT ;  /* 0x0000008706877209 */ /* 0x000fca0007810000 */
[----:B------:R-:W1:Y:S01]  /*10e50*/  SHFL.BFLY PT, R0, R135, 0x2, 0x1f ;  /* 0x0c401f0087007f89 */ /* 0x000e6200000e0000 */
[----:B------:R-:W-:Y:S02]  /*10e60*/  FSEL R249, R207, -INF , !P1 ;  /* 0xff800000cff97808 */ /* 0x000fe40004800000 */
[----:B------:R-:W-:Y:S02]  /*10e70*/  FSEL R44, R209, -INF , !P4 ;  /* 0xff800000d12c7808 */ /* 0x000fe40006000000 */
[----:B------:R-:W-:Y:S02]  /*10e80*/  FSEL R138, R241, -INF , !P6 ;  /* 0xff800000f18a7808 */ /* 0x000fe40007000000 */
[----:B------:R-:W-:Y:S02]  /*10e90*/  FSEL R207, R210, -INF , !P2 ;  /* 0xff800000d2cf7808 */ /* 0x000fe40005000000 */
[C---:B------:R-:W-:Y:S02]  /*10ea0*/  ISETP.GE.AND P4, PT, R3.reuse, R239, PT ;  /* 0x000000ef0300720c */ /* 0x040fe40003f86270 */
[----:B------:R-:W-:-:S02]  /*10eb0*/  ISETP.GE.AND P6, PT, R3, R238, PT ;  /* 0x000000ee0300720c */ /* 0x000fc40003fc6270 */
[C---:B------:R-:W-:Y:S02]  /*10ec0*/  ISETP.GE.AND P2, PT, R3.reuse, R237, PT ;  /* 0x000000ed0300720c */ /* 0x040fe40003f46270 */
[C---:B------:R-:W-:Y:S02]  /*10ed0*/  ISETP.LT.OR P4, PT, R3.reuse, R235, P4 ;  /* 0x000000eb0300720c */ /* 0x040fe40002781670 */
[C---:B------:R-:W-:Y:S02]  /*10ee0*/  ISETP.LT.OR P6, PT, R3.reuse, R234, P6 ;  /* 0x000000ea0300720c */ /* 0x040fe400037c1670 */
[----:B------:R-:W-:Y:S02]  /*10ef0*/  ISETP.LT.OR P2, PT, R3, R232, P2 ;  /* 0x000000e80300720c */ /* 0x000fe40001741670 */
[----:B-1----:R-:W-:Y:S02]  /*10f00*/  FMNMX.FTZ R135, R135, R0, !PT ;  /* 0x0000000087877209 */ /* 0x002fe40007810000 */
[----:B--2---:R-:W-:-:S03]  /*10f10*/  FMNMX.FTZ R0, R63, R22, !PT ;  /* 0x000000163f007209 */ /* 0x004fc60007810000 */
[----:B------:R-:W1:Y:S01]  /*10f20*/  SHFL.BFLY PT, R3, R135, 0x1, 0x1f ;  /* 0x0c201f0087037f89 */ /* 0x000e6200000e0000 */
[----:B------:R-:W-:-:S04]  /*10f30*/  FMNMX.FTZ R0, R23, R0, !PT ;  /* 0x0000000017007209 */ /* 0x000fc80007810000 */
[----:B------:R-:W-:-:S04]  /*10f40*/  FMNMX.FTZ R0, R24, R0, !PT ;  /* 0x0000000018007209 */ /* 0x000fc80007810000 */
[----:B------:R-:W-:Y:S02]  /*10f50*/  FMNMX.FTZ R0, R26, R0, !PT ;  /* 0x000000001a007209 */ /* 0x000fe40007810000 */
[C---:B------:R-:W-:Y:S02]  /*10f60*/  ISETP.GE.AND P5, PT, R4.reuse, R239, PT ;  /* 0x000000ef0400720c */ /* 0x040fe40003fa6270 */
[----:B------:R-:W-:Y:S02]  /*10f70*/  FMNMX.FTZ R0, R35, R0, !PT ;  /* 0x0000000023007209 */ /* 0x000fe40007810000 */
[----:B------:R-:W-:Y:S02]  /*10f80*/  ISETP.GE.AND P1, PT, R4, R238, PT ;  /* 0x000000ee0400720c */ /* 0x000fe40003f26270 */
[----:B------:R-:W-:Y:S02]  /*10f90*/  FMNMX.FTZ R0, R50, R0, !PT ;  /* 0x0000000032007209 */ /* 0x000fe40007810000 */
[----:B------:R-:W-:-:S02]  /*10fa0*/  ISETP.LT.OR P5, PT, R4, R235, P5 ;  /* 0x000000eb0400720c */ /* 0x000fc40002fa1670 */
[----:B------:R-:W-:Y:S02]  /*10fb0*/  ISETP.LT.OR P1, PT, R4, R234, P1 ;  /* 0x000000ea0400720c */ /* 0x000fe40000f21670 */
[----:B------:R-:W-:Y:S02]  /*10fc0*/  FSEL R53, R231, -INF , !P0 ;  /* 0xff800000e7357808 */ /* 0x000fe40004000000 */
[----:B------:R-:W-:Y:S02]  /*10fd0*/  FMNMX.FTZ R0, R46, R0, !PT ;  /* 0x000000002e007209 */ /* 0x000fe40007810000 */
[----:B------:R-:W-:Y:S02]  /*10fe0*/  ISETP.GE.AND P0, PT, R2, R239, PT ;  /* 0x000000ef0200720c */ /* 0x000fe40003f06270 */
[----:B------:R-:W-:Y:S02]  /*10ff0*/  FSEL R137, R208, -INF , !P5 ;  /* 0xff800000d0897808 */ /* 0x000fe40006800000 */
[----:B------:R-:W-:-:S02]  /*11000*/  FSEL R139, R206, -INF , !P1 ;  /* 0xff800000ce8b7808 */ /* 0x000fc40004800000 */
[C---:B------:R-:W-:Y:S02]  /*11010*/  ISETP.GE.AND P5, PT, R2.reuse, R238, PT ;  /* 0x000000ee0200720c */ /* 0x040fe40003fa6270 */
[C---:B------:R-:W-:Y:S02]  /*11020*/  ISETP.GE.AND P1, PT, R2.reuse, R237, PT ;  /* 0x000000ed0200720c */ /* 0x040fe40003f26270 */
[----:B-1----:R-:W-:Y:S02]  /*11030*/  FMNMX.FTZ R135, R135, R3, !PT ;  /* 0x0000000387877209 */ /* 0x002fe40007810000 */
[----:B------:R-:W-:Y:S02]  /*11040*/  FMNMX.FTZ R0, R43, R0, !PT ;  /* 0x000000002b007209 */ /* 0x000fe40007810000 */
[C---:B------:R-:W-:Y:S02]  /*11050*/  ISETP.LT.OR P0, PT, R2.reuse, R235, P0 ;  /* 0x000000eb0200720c */ /* 0x040fe40000701670 */
[----:B------:R-:W-:-:S02]  /*11060*/  ISETP.LT.OR P5, PT, R2, R234, P5 ;  /* 0x000000ea0200720c */ /* 0x000fc40002fa1670 */
[----:B------:R-:W-:Y:S02]  /*11070*/  ISETP.LT.OR P1, PT, R2, R232, P1 ;  /* 0x000000e80200720c */ /* 0x000fe40000f21670 */
[----:B------:R-:W-:Y:S01]  /*11080*/  FMNMX.FTZ R2, R251, R0, !PT ;  /* 0x00000000fb027209 */ /* 0x000fe20007810000 */
[----:B------:R-:W-:Y:S01]  /*11090*/  FMUL.FTZ R0, R135, c[0x0][0x23c] ;  /* 0x00008f0087007a20 */ /* 0x000fe20000410000 */
[----:B------:R-:W-:Y:S02]  /*110a0*/  FSEL R38, R205, -INF , !P0 ;  /* 0xff800000cd267808 */ /* 0x000fe40004000000 */
[----:B------:R-:W-:-:S04]  /*110b0*/  FSETP.NEU.FTZ.AND P0, PT, R135, -INF , PT ;  /* 0xff8000008700780b */ /* 0x000fc80003f1d000 */
[----:B------:R-:W-:-:S05]  /*110c0*/  FSEL R0, R0, RZ, P0 ;  /* 0x000000ff00007208 */ /* 0x000fca0000000000 */
[--C-:B------:R-:W-:Y:S02]  /*110d0*/  FFMA.FTZ R52, R15, c[0x0][0x23c], -R0.reuse ;  /* 0x00008f000f347a23 */ /* 0x100fe40000010800 */
[----:B------:R-:W-:Y:S02]  /*110e0*/  FFMA.FTZ R15, R7, c[0x0][0x23c], -R0 ;  /* 0x00008f00070f7a23 */ /* 0x000fe40000010800 */
[----:B------:R-:W2:Y:S01]  /*110f0*/  LDL.LU R7, [R1+0x24] ;  /* 0x0000240001077983 */ /* 0x000ea20000300800 */
[----:B------:R-:W-:-:S04]  /*11100*/  FMNMX.FTZ R2, R47, R2, !PT ;  /* 0x000000022f027209 */ /* 0x000fc80007810000 */
[----:B------:R-:W-:Y:S02]  /*11110*/  FMNMX.FTZ R2, R250, R2, !PT ;  /* 0x00000002fa027209 */ /* 0x000fe40007810000 */
[----:B------:R-:W-:Y:S02]  /*11120*/  FSEL R3, R135, RZ, P0 ;  /* 0x000000ff87037208 */ /* 0x000fe40000000000 */
[----:B------:R-:W-:Y:S02]  /*11130*/  FMNMX.FTZ R2, R138, R2, !PT ;  /* 0x000000028a027209 */ /* 0x000fe40007810000 */
[----:B------:R-:W-:Y:S01]  /*11140*/  ISETP.GE.AND P3, PT, R4, R237, PT ;  /* 0x000000ed0400720c */ /* 0x000fe20003f66270 */
[----:B------:R-:W-:Y:S01]  /*11150*/  FADD.FTZ R3, R252, -R3 ;  /* 0x80000003fc037221 */ /* 0x000fe20000010000 */
[----:B------:R-:W-:Y:S02]  /*11160*/  FSEL R136, R211, -INF , !P4 ;  /* 0xff800000d3887808 */ /* 0x000fe40006000000 */
[----:B------:R-:W-:-:S02]  /*11170*/  FMNMX.FTZ R2, R137, R2, !PT ;  /* 0x0000000289027209 */ /* 0x000fc40007810000 */
[----:B------:R-:W-:Y:S01]  /*11180*/  ISETP.LT.OR P3, PT, R4, R232, P3 ;  /* 0x000000e80400720c */ /* 0x000fe20001f61670 */
[----:B------:R-:W-:Y:S01]  /*11190*/  FFMA.FTZ R16, R16, c[0x0][0x23c], -R0 ;  /* 0x00008f0010107a23 */ /* 0x000fe20000010800 */
[----:B------:R-:W-:Y:S01]  /*111a0*/  FMNMX.FTZ R4, R136, R2, !PT ;  /* 0x0000000288047209 */ /* 0x000fe20007810000 */
[----:B------:R-:W-:Y:S01]  /*111b0*/  FMUL.FTZ R2, R3, c[0x0][0x23c] ;  /* 0x00008f0003027a20 */ /* 0x000fe20000410000 */
[----:B------:R-:W-:-:S03]  /*111c0*/  ISETP.GE.AND P4, PT, R5, R239, PT ;  /* 0x000000ef0500720c */ /* 0x000fc60003f86270 */
[----:B------:R-:W-:Y:S01]  /*111d0*/  MUFU.EX2 R16, R16 ;  /* 0x0000001000107308 */ /* 0x000fe20000000800 */
[----:B------:R-:W-:Y:S01]  /*111e0*/  ISETP.LT.OR P4, PT, R5, R235, P4 ;  /* 0x000000eb0500720c */ /* 0x000fe20002781670 */
[----:B------:R-:W-:-:S06]  /*111f0*/  FFMA.FTZ R54, R14, c[0x0][0x23c], -R0 ;  /* 0x00008f000e367a23 */ /* 0x000fcc0000010800 */
[----:B------:R-:W1:Y:S01]  /*11200*/  MUFU.EX2 R2, R2 ;  /* 0x0000000200027308 */ /* 0x000e620000000800 */
        /* <DEDUP_REMOVED lines=13> */
[----:B------:R-:W-:Y:S02]  /*112e0*/  FSEL R37, R204, -INF , !P4 ;  /* 0xff800000cc257808 */ /* 0x000fe40006000000 */
[----:B------:R-:W-:Y:S02]  /*112f0*/  FMNMX.FTZ R4, R38, R4, !PT ;  /* 0x0000000426047209 */ /* 0x000fe40007810000 */
[----:B------:R-:W-:Y:S02]  /*11300*/  FMNMX.FTZ R3, R27, R0, !PT ;  /* 0x000000001b037209 */ /* 0x000fe40007810000 */
[----:B------:R-:W-:Y:S01]  /*11310*/  FMNMX.FTZ R0, R37, R4, !PT ;  /* 0x0000000425007209 */ /* 0x000fe20007810000 */
[----:B-1----:R-:W-:Y:S01]  /*11320*/  FFMA.FTZ R204, R61, R2, R16 ;  /* 0x000000023dcc7223 */ /* 0x002fe20000010010 */
[----:B------:R-:W-:Y:S01]  /*11330*/  MOV R18, R64 ;  /* 0x0000004000127202 */ /* 0x000fe20000000f00 */
[----:B------:R-:W-:Y:S01]  /*11340*/  IMAD.MOV.U32 R134, RZ, RZ, R56 ;  /* 0x000000ffff867224 */ /* 0x000fe200078e0038 */
[----:B------:R-:W-:Y:S01]  /*11350*/  MOV R132, R57 ;  /* 0x0000003900847202 */ /* 0x000fe20000000f00 */
[----:B------:R-:W-:Y:S01]  /*11360*/  IMAD.MOV.U32 R17, RZ, RZ, R55 ;  /* 0x000000ffff117224 */ /* 0x000fe200078e0037 */
[----:B------:R-:W1:Y:S01]  /*11370*/  SHFL.BFLY PT, R4, R0, 0x2, 0x1f ;  /* 0x0c401f0000047f89 */ /* 0x000e6200000e0000 */
[----:B------:R-:W-:-:S02]  /*11380*/  IMAD.MOV.U32 R12, RZ, RZ, R65 ;  /* 0x000000ffff0c7224 */ /* 0x000fc400078e0041 */
[-C--:B------:R-:W-:Y:S02]  /*11390*/  FMUL.FTZ R56, R80, R2.reuse ;  /* 0x0000000250387220 */ /* 0x080fe40000410000 */
[----:B------:R-:W-:Y:S01]  /*113a0*/  FMUL.FTZ R61, R85, R2 ;  /* 0x00000002553d7220 */ /* 0x000fe20000410000 */
[----:B------:R-:W-:Y:S01]  /*113b0*/  MOV R85, R48 ;  /* 0x0000003000557202 */ /* 0x000fe20000000f00 */
[----:B------:R-:W-:Y:S02]  /*113c0*/  IMAD.MOV.U32 R55, RZ, RZ, R60 ;  /* 0x000000ffff377224 */ /* 0x000fe400078e003c */
[-C--:B------:R-:W-:Y:S02]  /*113d0*/  FMUL.FTZ R64, R140, R2.reuse ;  /* 0x000000028c407220 */ /* 0x080fe40000410000 */
[----:B------:R-:W-:Y:S02]  /*113e0*/  FMUL.FTZ R65, R141, R2 ;  /* 0x000000028d417220 */ /* 0x000fe40000410000 */
[----:B------:R-:W-:-:S02]  /*113f0*/  IMAD.MOV.U32 R80, RZ, RZ, R49 ;  /* 0x000000ffff507224 */ /* 0x000fc400078e0031 */
        /* <DEDUP_REMOVED lines=27> */
[----:B------:R-:W-:Y:S01]  /*115b0*/  FMUL.FTZ R209, R129, R2 ;  /* 0x0000000281d17220 */ /* 0x000fe20000410000 */
[----:B------:R-:W3:Y:S01]  /*115c0*/  LDL.LU R128, [R1+0x3c] ;  /* 0x00003c0001807983 */ /* 0x000ee20000300800 */
[C---:B------:R-:W-:Y:S01]  /*115d0*/  ISETP.GE.AND P4, PT, R5.reuse, R238, PT ;  /* 0x000000ee0500720c */ /* 0x040fe20003f86270 */
[----:B------:R-:W-:Y:S01]  /*115e0*/  IMAD.MOV.U32 R84, RZ, RZ, R40 ;  /* 0x000000ffff547224 */ /* 0x000fe200078e0028 */
[----:B------:R-:W-:-:S02]  /*115f0*/  ISETP.GE.AND P0, PT, R5, R237, PT ;  /* 0x000000ed0500720c */ /* 0x000fc40003f06270 */
[----:B-1----:R-:W-:Y:S02]  /*11600*/  FMNMX.FTZ R0, R0, R4, !PT ;  /* 0x0000000400007209 */ /* 0x002fe40007810000 */
[C---:B------:R-:W-:Y:S02]  /*11610*/  ISETP.LT.OR P4, PT, R5.reuse, R234, P4 ;  /* 0x000000ea0500720c */ /* 0x040fe40002781670 */
[----:B------:R-:W-:Y:S02]  /*11620*/  ISETP.LT.OR P0, PT, R5, R232, P0 ;  /* 0x000000e80500720c */ /* 0x000fe40000701670 */
[----:B------:R-:W1:Y:S01]  /*11630*/  SHFL.BFLY PT, R5, R0, 0x1, 0x1f ;  /* 0x0c201f0000057f89 */ /* 0x000e6200000e0000 */
[----:B------:R-:W-:Y:S02]  /*11640*/  FSEL R10, R247, -INF , !P3 ;  /* 0xff800000f70a7808 */ /* 0x000fe40005800000 */
[----:B------:R-:W-:Y:S02]  /*11650*/  FSEL R11, R248, -INF , !P2 ;  /* 0xff800000f80b7808 */ /* 0x000fe40005000000 */
[----:B------:R-:W-:-:S02]  /*11660*/  FSEL R245, R245, -INF , !P1 ;  /* 0xff800000f5f57808 */ /* 0x000fc40004800000 */
[----:B------:R-:W-:Y:S02]  /*11670*/  FSEL R246, R246, -INF , !P0 ;  /* 0xff800000f6f67808 */ /* 0x000fe40004000000 */
[----:B-1----:R-:W-:-:S04]  /*11680*/  FMNMX.FTZ R133, R0, R5, !PT ;  /* 0x0000000500857209 */ /* 0x002fc80007810000 */
[----:B------:R-:W-:Y:S01]  /*11690*/  FSETP.NEU.FTZ.AND P0, PT, R133, -INF , PT ;  /* 0xff8000008500780b */ /* 0x000fe20003f1d000 */
[----:B------:R-:W-:Y:S01]  /*116a0*/  IMAD.MOV.U32 R34, RZ, RZ, R58 ;  /* 0x000000ffff227224 */ /* 0x000fe200078e003a */
        /* <DEDUP_REMOVED lines=16> */
[----:B------:R-:W-:-:S05]  /*117b0*/  FSEL R0, R133, RZ, P0 ;  /* 0x000000ff85007208 */ /* 0x000fca0000000000 */
[----:B------:R-:W-:-:S04]  /*117c0*/  FADD.FTZ R0, R63, -R0 ;  /* 0x800000003f007221 */ /* 0x000fc80000010000 */
[----:B------:R-:W-:-:S06]  /*117d0*/  FMUL.FTZ R0, R0, c[0x0][0x23c] ;  /* 0x00008f0000007a20 */ /* 0x000fcc0000410000 */
[----:B------:R-:W1:Y:S02]  /*117e0*/  MUFU.EX2 R0, R0 ;  /* 0x0000000000007308 */ /* 0x000e640000000800 */
[----:B-1----:R-:W-:Y:S02]  /*117f0*/  FMUL.FTZ R58, R82, R0 ;  /* 0x00000000523a7220 */ /* 0x002fe40000410000 */
[----:B------:R-:W2:Y:S01]  /*11800*/  LDL.LU R82, [R1+0x40] ;  /* 0x0000400001527983 */ /* 0x000ea20000300800 */
[----:B------:R-:W-:Y:S01]  /*11810*/  FMNMX.FTZ R3, R29, R3, !PT ;  /* 0x000000031d037209 */ /* 0x000fe20007810000 */
[----:B------:R-:W-:-:S03]  /*11820*/  IMAD.MOV.U32 R41, RZ, RZ, R62 ;  /* 0x000000ffff297224 */ /* 0x000fc600078e003e */
        /* <DEDUP_REMOVED lines=9> */
[----:B------:R-:W-:Y:S02]  /*118c0*/  FSEL R117, R244, -INF , !P6 ;  /* 0xff800000f4757808 */ /* 0x000fe40007000000 */
[----:B------:R-:W-:Y:S02]  /*118d0*/  FMNMX.FTZ R3, R139, R3, !PT ;  /* 0x000000038b037209 */ /* 0x000fe40007810000 */
[----:B------:R-:W-:Y:S02]  /*118e0*/  FSEL R116, R242, -INF , !P5 ;  /* 0xff800000f2747808 */ /* 0x000fe40006800000 */
[----:B------:R-:W-:Y:S02]  /*118f0*/  FMNMX.FTZ R3, R117, R3, !PT ;  /* 0x0000000375037209 */ /* 0x000fe40007810000 */
[----:B------:R-:W-:-:S02]  /*11900*/  FSEL R40, R243, -INF , !P4 ;  /* 0xff800000f3287808 */ /* 0x000fc40006000000 */
[----:B------:R-:W-:-:S04]  /*11910*/  FMNMX.FTZ R3, R116, R3, !PT ;  /* 0x0000000374037209 */ /* 0x000fc80007810000 */
[----:B------:R-:W-:-:S05]  /*11920*/  FMNMX.FTZ R2, R40, R3, !PT ;  /* 0x0000000328027209 */ /* 0x000fca0007810000 */
[----:B------:R-:W1:Y:S04]  /*11930*/  SHFL.BFLY PT, R3, R2, 0x2, 0x1f ;  /* 0x0c401f0002037f89 */ /* 0x000e6800000e0000 */
[----:B------:R-:W4:Y:S01]  /*11940*/  SHFL.BFLY PT, R6, R4, 0x2, 0x1f ;  /* 0x0c401f0004067f89 */ /* 0x000f2200000e0000 */
[----:B-1----:R-:W-:Y:S01]  /*11950*/  FMNMX.FTZ R2, R2, R3, !PT ;  /* 0x0000000302027209 */ /* 0x002fe20007810000 */
[----:B------:R-:W-:-:S05]  /*11960*/  FMUL.FTZ R3, R133, c[0x0][0x23c] ;  /* 0x00008f0085037a20 */ /* 0x000fca0000410000 */
[----:B------:R-:W-:Y:S02]  /*11970*/  FSEL R3, R3, RZ, P0 ;  /* 0x000000ff03037208 */ /* 0x000fe40000000000 */
[----:B----4-:R-:W-:-:S03]  /*11980*/  FMNMX.FTZ R4, R4, R6, !PT ;  /* 0x0000000604047209 */ /* 0x010fc60007810000 */
[----:B------:R-:W-:Y:S01]  /*11990*/  FFMA.FTZ R5, R22, c[0x0][0x23c], -R3 ;  /* 0x00008f0016057a23 */ /* 0x000fe20000010803 */
[----:B------:R-:W1:Y:S03]  /*119a0*/  SHFL.BFLY PT, R6, R2, 0x1, 0x1f ;  /* 0x0c201f0002067f89 */ /* 0x000e6600000e0000 */
[----:B------:R4:W3:Y:S01]  /*119b0*/  MUFU.EX2 R9, R5 ;  /* 0x0000000500097308 */ /* 0x0008e20000000800 */
[----:B------:R-:W-:Y:S02]  /*119c0*/  IMAD.MOV.U32 R252, RZ, RZ, R50 ;  /* 0x000000fffffc7224 */ /* 0x000fe400078e0032 */
[----:B------:R-:W-:Y:S02]  /*119d0*/  IMAD.MOV.U32 R81, RZ, RZ, R59 ;  /* 0x000000ffff517224 */ /* 0x000fe400078e003b */
[-C--:B------:R-:W-:Y:S02]  /*119e0*/  FMUL.FTZ R66, R142, R0.reuse ;  /* 0x000000008e427220 */ /* 0x080fe40000410000 */
[----:B------:R-:W-:-:S02]  /*119f0*/  FMUL.FTZ R67, R143, R0 ;  /* 0x000000008f437220 */ /* 0x000fc40000410000 */
[-C--:B------:R-:W-:Y:S01]  /*11a00*/  FMUL.FTZ R50, R102, R0.reuse ;  /* 0x0000000066327220 */ /* 0x080fe20000410000 */
[----:B----4-:R-:W4:Y:S01]  /*11a10*/  SHFL.BFLY PT, R5, R4, 0x1, 0x1f ;  /* 0x0c201f0004057f89 */ /* 0x010f2200000e0000 */
        /* <DEDUP_REMOVED lines=28> */
[----:B---3--:R-:W-:-:S02]  /*11be0*/  FFMA.FTZ R102, R128, R0, R9 ;  /* 0x0000000080667223 */ /* 0x008fc40000010009 */
[----:B------:R-:W-:Y:S02]  /*11bf0*/  FFMA.FTZ R0, R23, c[0x0][0x23c], -R3 ;  /* 0x00008f0017007a23 */ /* 0x000fe40000010803 */
[----:B------:R-:W-:Y:S02]  /*11c00*/  IMAD.MOV.U32 R22, RZ, RZ, R55 ;  /* 0x000000ffff167224 */ /* 0x000fe400078e0037 */
[----:B------:R-:W-:Y:S01]  /*11c10*/  IMAD.MOV.U32 R247, RZ, RZ, R134 ;  /* 0x000000fffff77224 */ /* 0x000fe200078e0086 */
[----:B------:R3:W-:Y:S01]  /*11c20*/  MUFU.EX2 R55, R0 ;  /* 0x0000000000377308 */ /* 0x0007e20000000800 */
[----:B-1----:R-:W-:-:S04]  /*11c30*/  FMNMX.FTZ R134, R2, R6, !PT ;  /* 0x0000000602867209 */ /* 0x002fc80007810000 */
[----:B------:R-:W-:Y:S01]  /*11c40*/  FSETP.NEU.FTZ.AND P0, PT, R134, -INF , PT ;  /* 0xff8000008600780b */ /* 0x000fe20003f1d000 */
[----:B------:R-:W-:Y:S02]  /*11c50*/  IMAD.MOV.U32 R248, RZ, RZ, R132 ;  /* 0x000000fffff87224 */ /* 0x000fe400078e0084 */
[----:B---3--:R-:W-:-:S04]  /*11c60*/  FFMA.FTZ R0, R24, c[0x0][0x23c], -R3 ;  /* 0x00008f0018007a23 */ /* 0x008fc80000010803 */
[----:B------:R1:W-:Y:S01]  /*11c70*/  MUFU.EX2 R243, R0 ;  /* 0x0000000000f37308 */ /* 0x0003e20000000800 */
[----:B------:R-:W-:Y:S01]  /*11c80*/  FFMA.FTZ R2, R26, c[0x0][0x23c], -R3 ;  /* 0x00008f001a027a23 */ /* 0x000fe20000010803 */
[----:B----4-:R-:W-:Y:S02]  /*11c90*/  FMNMX.FTZ R132, R4, R5, !PT ;  /* 0x0000000504847209 */ /* 0x010fe40007810000 */
[----:B------:R-:W-:Y:S02]  /*11ca0*/  MOV R244, R252 ;  /* 0x000000fc00f47202 */ /* 0x000fe40000000f00 */
[C---:B------:R-:W-:Y:S01]  /*11cb0*/  FSEL R4, R134.reuse, RZ, P0 ;  /* 0x000000ff86047208 */ /* 0x040fe20000000000 */
[----:B-1----:R-:W-:Y:S01]  /*11cc0*/  FMUL.FTZ R0, R134, c[0x0][0x23c] ;  /* 0x00008f0086007a20 */ /* 0x002fe20000410000 */
[----:B------:R1:W-:Y:S04]  /*11cd0*/  MUFU.EX2 R252, R2 ;  /* 0x0000000200fc7308 */ /* 0x0003e80000000800 */
[----:B------:R-:W-:-:S02]  /*11ce0*/  FSEL R0, R0, RZ, P0 ;  /* 0x000000ff00007208 */ /* 0x000fc40000000000 */
[----:B------:R-:W-:Y:S01]  /*11cf0*/  FSETP.NEU.FTZ.AND P0, PT, R132, -INF , PT ;  /* 0xff8000008400780b */ /* 0x000fe20003f1d000 */
[----:B------:R-:W-:-:S03]  /*11d00*/  FADD.FTZ R6, R36, -R4 ;  /* 0x8000000424067221 */ /* 0x000fc60000010000 */
[----:B------:R-:W-:Y:S01]  /*11d10*/  FSEL R4, R132, RZ, P0 ;  /* 0x000000ff84047208 */ /* 0x000fe20000000000 */
[----:B-1----:R-:W-:-:S04]  /*11d20*/  FFMA.FTZ R2, R25, c[0x0][0x23c], -R0 ;  /* 0x00008f0019027a23 */ /* 0x002fc80000010800 */
[----:B------:R1:W-:Y:S01]  /*11d30*/  MUFU.EX2 R5, R2 ;  /* 0x0000000200057308 */ /* 0x0003e20000000800 */
[----:B------:R-:W-:Y:S02]  /*11d40*/  FADD.FTZ R7, R7, -R4 ;  /* 0x8000000407077221 */ /* 0x000fe40000010000 */
[--C-:B------:R-:W-:Y:S02]  /*11d50*/  FFMA.FTZ R4, R29, c[0x0][0x23c], -R0.reuse ;  /* 0x00008f001d047a23 */ /* 0x100fe40000010800 */
[----:B-1----:R-:W-:-:S04]  /*11d60*/  FFMA.FTZ R2, R27, c[0x0][0x23c], -R0 ;  /* 0x00008f001b027a23 */ /* 0x002fc80000010800 */
[----:B------:R1:W-:Y:S08]  /*11d70*/  MUFU.EX2 R36, R2 ;  /* 0x0000000200247308 */ /* 0x0003f00000000800 */
[----:B------:R3:W-:Y:S01]  /*11d80*/  MUFU.EX2 R131, R4 ;  /* 0x0000000400837308 */ /* 0x0007e20000000800 */
[----:B-1----:R-:W-:-:S05]  /*11d90*/  FMUL.FTZ R2, R132, c[0x0][0x23c] ;  /* 0x00008f0084027a20 */ /* 0x002fca0000410000 */
[----:B------:R-:W-:Y:S01]  /*11da0*/  FSEL R2, R2, RZ, P0 ;  /* 0x000000ff02027208 */ /* 0x000fe20000000000 */
[----:B---3--:R-:W-:Y:S01]  /*11db0*/  FFMA.FTZ R4, R30, c[0x0][0x23c], -R0 ;  /* 0x00008f001e047a23 */ /* 0x008fe20000010800 */
[----:B------:R1:W-:Y:S01]  /*11dc0*/  MUFU.EX2 R100, R21 ;  /* 0x0000001500647308 */ /* 0x0003e20000000800 */
[----:B------:R-:W-:Y:S01]  /*11dd0*/  MOV R24, R12 ;  /* 0x0000000c00187202 */ /* 0x000fe20000000f00 */
[----:B------:R-:W-:-:S06]  /*11de0*/  IMAD.MOV.U32 R87, RZ, RZ, R15 ;  /* 0x000000ffff577224 */ /* 0x000fcc00078e000f */
[----:B------:R3:W-:Y:S01]  /*11df0*/  MUFU.EX2 R242, R4 ;  /* 0x0000000400f27308 */ /* 0x0007e20000000800 */
[----:B-1----:R-:W-:-:S07]  /*11e00*/  MOV R21, R53 ;  /* 0x0000003500157202 */ /* 0x002fce0000000f00 */
[----:B------:R1:W-:Y:S01]  /*11e10*/  MUFU.EX2 R53, R19 ;  /* 0x0000001300357308 */ /* 0x0003e20000000800 */
[----:B---3--:R-:W-:Y:S02]  /*11e20*/  FFMA.FTZ R4, R28, c[0x0][0x23c], -R2 ;  /* 0x00008f001c047a23 */ /* 0x008fe40000010802 */
[----:B------:R-:W-:Y:S02]  /*11e30*/  IMAD.MOV.U32 R28, RZ, RZ, R22 ;  /* 0x000000ffff1c7224 */ /* 0x000fe400078e0016 */
[----:B------:R-:W-:Y:S02]  /*11e40*/  IMAD.MOV.U32 R22, RZ, RZ, R247 ;  /* 0x000000ffff167224 */ /* 0x000fe400078e00f7 */
[----:B------:R-:W-:Y:S02]  /*11e50*/  IMAD.MOV.U32 R247, RZ, RZ, R85 ;  /* 0x000000fffff77224 */ /* 0x000fe400078e0055 */
[----:B------:R-:W-:Y:S01]  /*11e60*/  IMAD.MOV.U32 R85, RZ, RZ, R13 ;  /* 0x000000ffff557224 */ /* 0x000fe200078e000d */
[----:B-1----:R-:W-:-:S02]  /*11e70*/  MOV R19, R244 ;  /* 0x000000f400137202 */ /* 0x002fc40000000f00 */
[----:B------:R-:W-:Y:S01]  /*11e80*/  MOV R244, R14 ;  /* 0x0000000e00f47202 */ /* 0x000fe20000000f00 */
[----:B------:R1:W-:Y:S01]  /*11e90*/  MUFU.EX2 R128, R4 ;  /* 0x0000000400807308 */ /* 0x0003e20000000800 */
[----:B------:R-:W3:Y:S01]  /*11ea0*/  LDSM.16.MT88.4 R12, [R213+0xc000] ;  /* 0x00c00000d50c783b */ /* 0x000ee20000004200 */
[----:B------:R-:W-:Y:S02]  /*11eb0*/  FMUL.FTZ R7, R7, c[0x0][0x23c] ;  /* 0x00008f0007077a20 */ /* 0x000fe40000410000 */
[----:B-1----:R-:W-:Y:S02]  /*11ec0*/  FMUL.FTZ R4, R6, c[0x0][0x23c] ;  /* 0x00008f0006047a20 */ /* 0x002fe40000410000 */
[----:B------:R-:W-:-:S04]  /*11ed0*/  FFMA.FTZ R6, R32, c[0x0][0x23c], -R2 ;  /* 0x00008f0020067a23 */ /* 0x000fc80000010802 */
[----:B------:R1:W-:Y:S08]  /*11ee0*/  MUFU.EX2 R129, R6 ;  /* 0x0000000600817308 */ /* 0x0003f00000000800 */
[----:B------:R-:W2:Y:S01]  /*11ef0*/  MUFU.EX2 R4, R4 ;  /* 0x0000000400047308 */ /* 0x000ea20000000800 */
[----:B-1----:R-:W-:-:S07]  /*11f00*/  FFMA.FTZ R6, R31, c[0x0][0x23c], -R2 ;  /* 0x00008f001f067a23 */ /* 0x002fce0000010802 */
[----:B------:R1:W-:Y:S08]  /*11f10*/  MUFU.EX2 R130, R6 ;  /* 0x0000000600827308 */ /* 0x0003f00000000800 */
[----:B------:R-:W4:Y:S01]  /*11f20*/  MUFU.EX2 R101, R20 ;  /* 0x0000001400657308 */ /* 0x000f220000000800 */
[----:B-1----:R-:W-:-:S07]  /*11f30*/  FFMA.FTZ R6, R33, c[0x0][0x23c], -R2 ;  /* 0x00008f0021067a23 */ /* 0x002fce0000010802 */
[----:B------:R-:W1:Y:S08]  /*11f40*/  MUFU.EX2 R20, R7 ;  /* 0x0000000700147308 */ /* 0x000e700000000800 */
[----:B------:R5:W1:Y:S01]  /*11f50*/  MUFU.EX2 R118, R6 ;  /* 0x0000000600767308 */ /* 0x000a620000000800 */
[-C--:B--2---:R-:W-:Y:S02]  /*11f60*/  FFMA.FTZ R30, R82, R4.reuse, R5 ;  /* 0x00000004521e7223 */ /* 0x084fe40000010005 */
        /* <DEDUP_REMOVED lines=32> */
[----:B------:R-:W-:Y:S01]  /*12170*/  F2FP.BF16.PACK_AB R4, R36, R5 ;  /* 0x000000052404723e */ /* 0x000fe200000010ff */
[----:B------:R-:W-:Y:S01]  /*12180*/  IMAD.MOV.U32 R119, RZ, RZ, R11 ;  /* 0x000000ffff777224 */ /* 0x000fe200078e000b */
[----:B------:R-:W-:Y:S01]  /*12190*/  F2FP.BF16.PACK_AB R9, R55, R9 ;  /* 0x000000093709723e */ /* 0x000fe200000010ff */
[----:B------:R-:W-:Y:S01]  /*121a0*/  IMAD.MOV.U32 R23, RZ, RZ, R10 ;  /* 0x000000ffff177224 */ /* 0x000fe200078e000a */
[----:B----4-:R-:W-:Y:S01]  /*121b0*/  F2FP.BF16.PACK_AB R10, R53, R101 ;  /* 0x00000065350a723e */ /* 0x010fe200000010ff */
[----:B------:R-:W-:Y:S01]  /*121c0*/  IMAD.MOV.U32 R86, RZ, RZ, R8 ;  /* 0x000000ffff567224 */ /* 0x000fe200078e0008 */
[----:B------:R-:W-:Y:S01]  /*121d0*/  F2FP.BF16.PACK_AB R8, R100, R16 ;  /* 0x000000106408723e */ /* 0x000fe200000010ff */
[-C--:B-1----:R-:W-:Y:S01]  /*121e0*/  FMUL.FTZ R174, R174, R20.reuse ;  /* 0x00000014aeae7220 */ /* 0x082fe20000410000 */
[----:B------:R-:W-:Y:S01]  /*121f0*/  F2FP.BF16.PACK_AB R11, R252, R243 ;  /* 0x000000f3fc0b723e */ /* 0x000fe200000010ff */
[-C--:B------:R-:W-:Y:S01]  /*12200*/  FMUL.FTZ R175, R175, R20.reuse ;  /* 0x00000014afaf7220 */ /* 0x080fe20000410000 */
[----:B-----5:R-:W-:Y:S01]  /*12210*/  F2FP.BF16.PACK_AB R6, R242, R131 ;  /* 0x00000083f206723e */ /* 0x020fe200000010ff */
[----:B------:R-:W-:Y:S01]  /*12220*/  FMUL.FTZ R182, R182, R20 ;  /* 0x00000014b6b67220 */ /* 0x000fe20000410000 */
[----:B------:R-:W-:Y:S01]  /*12230*/  F2FP.BF16.PACK_AB R5, R129, R128 ;  /* 0x000000808105723e */ /* 0x000fe200000010ff */
[----:B------:R-:W-:Y:S01]  /*12240*/  FMUL.FTZ R183, R183, R20 ;  /* 0x00000014b7b77220 */ /* 0x000fe20000410000 */
[----:B------:R-:W-:Y:S01]  /*12250*/  F2FP.BF16.PACK_AB R7, R118, R130 ;  /* 0x000000827607723e */ /* 0x000fe200000010ff */
[-C--:B---3--:R-:W-:Y:S08]  /*12260*/  HMMA.16816.F32.BF16 R168, R8, R12.reuse, R168 ;  /* 0x0000000c08a8723c */ /* 0x088ff000000418a8 */
        /* <DEDUP_REMOVED lines=31> */
[----:B------:R-:W-:Y:S02]  /*12460*/  IMAD.MOV.U32 R151, RZ, RZ, R87 ;  /* 0x000000ffff977224 */ /* 0x000fe400078e0057 */
[----:B------:R-:W-:Y:S02]  /*12470*/  IMAD.MOV.U32 R149, RZ, RZ, R85 ;  /* 0x000000ffff957224 */ /* 0x000fe400078e0055 */
[----:B------:R-:W-:-:S02]  /*12480*/  IMAD.MOV.U32 R148, RZ, RZ, R84 ;  /* 0x000000ffff947224 */ /* 0x000fc400078e0054 */
        /* <DEDUP_REMOVED lines=21> */
[----:B------:R-:W-:Y:S02]  /*125e0*/  IMAD.MOV.U32 R146, RZ, RZ, R19 ;  /* 0x000000ffff927224 */ /* 0x000fe400078e0013 */
        /* <DEDUP_REMOVED lines=20> */
[----:B------:R-:W-:Y:S02]  /*12730*/  IMAD.MOV.U32 R27, RZ, RZ, R34 ;  /* 0x000000ffff1b7224 */ /* 0x000fe400078e0022 */
[----:B------:R-:W-:-:S02]  /*12740*/  IMAD.MOV.U32 R144, RZ, RZ, R147 ;  /* 0x000000ffff907224 */ /* 0x000fc400078e0093 */
[----:B------:R-:W-:Y:S02]  /*12750*/  IMAD.MOV.U32 R147, RZ, RZ, R149 ;  /* 0x000000ffff937224 */ /* 0x000fe400078e0095 */
[----:B------:R-:W-:Y:S01]  /*12760*/  IMAD.MOV.U32 R149, RZ, RZ, R31 ;  /* 0x000000ffff957224 */ /* 0x000fe200078e001f */
[----:B------:R-:W-:Y:S01]  /*12770*/  MOV R31, R44 ;  /* 0x0000002c001f7202 */ /* 0x000fe20000000f00 */
[C---:B-1----:R-:W-:Y:S08]  /*12780*/  HMMA.16816.F32.BF16 R120, R4.reuse, R12, R120 ;  /* 0x0000000c0478723c */ /* 0x042ff00000041878 */
[----:B------:R-:W-:Y:S07]  /*12790*/  HMMA.16816.F32.BF16 R124, R4, R14, R124 ;  /* 0x0000000e047c723c */ /* 0x000fee000004187c */
[----:B------:R-:W-:Y:S01]  /*127a0*/  FFMA.FTZ R4, R29, c[0x0][0x23c], -R3 ;  /* 0x00008f001d047a23 */ /* 0x000fe20000010803 */
[----:B------:R-:W-:Y:S01]  /*127b0*/  MOV R29, R27 ;  /* 0x0000001b001d7202 */ /* 0x000fe20000000f00 */
[----:B------:R-:W-:-:S02]  /*127c0*/  IMAD.MOV.U32 R27, RZ, RZ, R42 ;  /* 0x000000ffff1b7224 */ /* 0x000fc400078e002a */
[----:B------:R1:W-:Y:S02]  /*127d0*/  MUFU.EX2 R42, R4 ;  /* 0x00000004002a7308 */ /* 0x0003e40000000800 */
[----:B-1----:R-:W-:-:S06]  /*127e0*/  FFMA.FTZ R4, R146, c[0x0][0x23c], -R3 ;  /* 0x00008f0092047a23 */ /* 0x002fcc0000010803 */
[----:B------:R1:W-:Y:S01]  /*127f0*/  MUFU.EX2 R44, R4 ;  /* 0x00000004002c7308 */ /* 0x0003e20000000800 */
[----:B------:R-:W-:Y:S02]  /*12800*/  IMAD.MOV.U32 R146, RZ, RZ, R150 ;  /* 0x000000ffff927224 */ /* 0x000fe400078e0096 */
[----:B------:R-:W-:Y:S01]  /*12810*/  IMAD.MOV.U32 R150, RZ, RZ, R53 ;  /* 0x000000ffff967224 */ /* 0x000fe200078e0035 */
[----:B------:R-:W-:Y:S01]  /*12820*/  MOV R26, R22 ;  /* 0x00000016001a7202 */ /* 0x000fe20000000f00 */
[----:B-1----:R-:W-:-:S04]  /*12830*/  FFMA.FTZ R4, R46, c[0x0][0x23c], -R3 ;  /* 0x00008f002e047a23 */ /* 0x002fc80000010803 */
[----:B------:R1:W-:Y:S01]  /*12840*/  MUFU.EX2 R46, R4 ;  /* 0x00000004002e7308 */ /* 0x0003e20000000800 */
[----:B------:R-:W-:-:S07]  /*12850*/  IMAD.MOV.U32 R22, RZ, RZ, R21 ;  /* 0x000000ffff167224 */ /* 0x000fce00078e0015 */
[----:B------:R-:W-:Y:S01]  /*12860*/  MUFU.EX2 R21, R39 ;  /* 0x0000002700157308 */ /* 0x000fe20000000800 */
[----:B-1----:R-:W-:-:S07]  /*12870*/  FFMA.FTZ R4, R43, c[0x0][0x23c], -R3 ;  /* 0x00008f002b047a23 */ /* 0x002fce0000010803 */
[----:B------:R1:W-:Y:S01]  /*12880*/  MUFU.EX2 R53, R4 ;  /* 0x0000000400357308 */ /* 0x0003e20000000800 */
[----:B------:R-:W-:Y:S01]  /*12890*/  HMMA.16816.F32.BF16 R112, R8, R12, R140 ;  /* 0x0000000c0870723c */ /* 0x000fe2000004188c */
[----:B------:R-:W-:Y:S01]  /*128a0*/  MOV R145, R148 ;  /* 0x0000009400917202 */ /* 0x000fe20000000f00 */
[----:B-1----:R-:W-:-:S05]  /*128b0*/  FFMA.FTZ R4, R28, c[0x0][0x23c], -R0 ;  /* 0x00008f001c047a23 */ /* 0x002fca0000010800 */
[----:B------:R1:W-:Y:S01]  /*128c0*/  MUFU.EX2 R39, R4 ;  /* 0x0000000400277308 */ /* 0x0003e20000000800 */
[----:B------:R-:W-:Y:S01]  /*128d0*/  HMMA.16816.F32.BF16 R32, R8, R14, R208 ;  /* 0x0000000e0820723c */ /* 0x000fe200000418d0 */
[----:B------:R-:W2:Y:S01]  /*128e0*/  LDSM.16.MT88.4 R12, [R213+0xc800] ;  /* 0x00c80000d50c783b */ /* 0x000ea20000004200 */
[----:B------:R-:W-:Y:S01]  /*128f0*/  MOV R143, R31 ;  /* 0x0000001f008f7202 */ /* 0x000fe20000000f00 */
[----:B------:R-:W-:Y:S01]  /*12900*/  IMAD.MOV.U32 R31, RZ, RZ, R119 ;  /* 0x000000ffff1f7224 */ /* 0x000fe200078e0077 */
[----:B------:R-:W-:Y:S01]  /*12910*/  MOV R148, R151 ;  /* 0x0000009700947202 */ /* 0x000fe20000000f00 */
[----:B------:R-:W-:Y:S02]  /*12920*/  IMAD.MOV.U32 R151, RZ, RZ, R26 ;  /* 0x000000ffff977224 */ /* 0x000fe400078e001a */
[----:B-1----:R-:W-:-:S04]  /*12930*/  FFMA.FTZ R4, R41, c[0x0][0x23c], -R0 ;  /* 0x00008f0029047a23 */ /* 0x002fc80000010800 */
[----:B------:R1:W-:Y:S01]  /*12940*/  MUFU.EX2 R41, R4 ;  /* 0x0000000400297308 */ /* 0x0003e20000000800 */
[----:B------:R-:W-:Y:S01]  /*12950*/  MOV R119, R103 ;  /* 0x0000006700777202 */ /* 0x000fe20000000f00 */
[--C-:B------:R-:W-:Y:S02]  /*12960*/  FFMA.FTZ R28, R47, c[0x0][0x23c], -R3.reuse ;  /* 0x00008f002f1c7a23 */ /* 0x100fe40000010803 */
[--C-:B------:R-:W-:Y:S02]  /*12970*/  FFMA.FTZ R26, R138, c[0x0][0x23c], -R3.reuse ;  /* 0x00008f008a1a7a23 */ /* 0x100fe40000010803 */
[--C-:B------:R-:W-:Y:S02]  /*12980*/  FFMA.FTZ R140, R137, c[0x0][0x23c], -R3.reuse ;  /* 0x00008f00898c7a23 */ /* 0x100fe40000010803 */
[--C-:B------:R-:W-:Y:S02]  /*12990*/  FFMA.FTZ R103, R136, c[0x0][0x23c], -R3.reuse ;  /* 0x00008f0088677a23 */ /* 0x100fe40000010803 */
[----:B------:R-:W-:-:S02]  /*129a0*/  FFMA.FTZ R5, R38, c[0x0][0x23c], -R3 ;  /* 0x00008f0026057a23 */ /* 0x000fc40000010803 */
[----:B-1----:R-:W-:Y:S02]  /*129b0*/  FFMA.FTZ R4, R29, c[0x0][0x23c], -R0 ;  /* 0x00008f001d047a23 */ /* 0x002fe40000010800 */
[--C-:B------:R-:W-:Y:S02]  /*129c0*/  FFMA.FTZ R29, R251, c[0x0][0x23c], -R3.reuse ;  /* 0x00008f00fb1d7a23 */ /* 0x100fe40000010803 */
[----:B------:R1:W-:Y:S01]  /*129d0*/  MUFU.EX2 R43, R4 ;  /* 0x00000004002b7308 */ /* 0x0003e20000000800 */
[----:B------:R-:W-:Y:S02]  /*129e0*/  FFMA.FTZ R6, R37, c[0x0][0x23c], -R3 ;  /* 0x00008f0025067a23 */ /* 0x000fe40000010803 */
[----:B------:R-:W-:Y:S01]  /*129f0*/  IMAD.MOV.U32 R7, RZ, RZ, R145 ;  /* 0x000000ffff077224 */ /* 0x000fe200078e0091 */
[----:B------:R-:W-:Y:S01]  /*12a00*/  MOV R145, R148 ;  /* 0x0000009400917202 */ /* 0x000fe20000000f00 */
[----:B------:R-:W-:Y:S02]  /*12a10*/  IMAD.MOV.U32 R141, RZ, RZ, R149 ;  /* 0x000000ffff8d7224 */ /* 0x000fe400078e0095 */
[----:B------:R-:W-:-:S02]  /*12a20*/  IMAD.MOV.U32 R142, RZ, RZ, R150 ;  /* 0x000000ffff8e7224 */ /* 0x000fc400078e0096 */
[----:B-1----:R-:W-:Y:S02]  /*12a30*/  FFMA.FTZ R4, R27, c[0x0][0x23c], -R0 ;  /* 0x00008f001b047a23 */ /* 0x002fe40000010800 */
[----:B------:R-:W-:Y:S02]  /*12a40*/  FFMA.FTZ R27, R250, c[0x0][0x23c], -R3 ;  /* 0x00008f00fa1b7a23 */ /* 0x000fe40000010803 */
[----:B------:R-:W-:Y:S01]  /*12a50*/  FFMA.FTZ R3, R24, c[0x0][0x23c], -R2 ;  /* 0x00008f0018037a23 */ /* 0x000fe20000010802 */
[----:B------:R1:W-:Y:S01]  /*12a60*/  MUFU.EX2 R47, R4 ;  /* 0x00000004002f7308 */ /* 0x0003e20000000800 */
[--C-:B------:R-:W-:Y:S02]  /*12a70*/  FFMA.FTZ R24, R23, c[0x0][0x23c], -R0.reuse ;  /* 0x00008f0017187a23 */ /* 0x100fe40000010800 */
[--C-:B------:R-:W-:Y:S02]  /*12a80*/  FFMA.FTZ R23, R22, c[0x0][0x23c], -R0.reuse ;  /* 0x00008f0016177a23 */ /* 0x100fe40000010800 */
[----:B------:R-:W-:-:S03]  /*12a90*/  FFMA.FTZ R22, R249, c[0x0][0x23c], -R0 ;  /* 0x00008f00f9167a23 */ /* 0x000fc60000010800 */
[----:B------:R3:W-:Y:S01]  /*12aa0*/  MUFU.EX2 R38, R3 ;  /* 0x0000000300267308 */ /* 0x0007e20000000800 */
[--C-:B------:R-:W-:Y:S02]  /*12ab0*/  FFMA.FTZ R150, R139, c[0x0][0x23c], -R0.reuse ;  /* 0x00008f008b967a23 */ /* 0x100fe40000010800 */
[--C-:B------:R-:W-:Y:S02]  /*12ac0*/  FFMA.FTZ R149, R117, c[0x0][0x23c], -R0.reuse ;  /* 0x00008f0075957a23 */ /* 0x100fe40000010800 */
[----:B------:R-:W-:Y:S02]  /*12ad0*/  FFMA.FTZ R148, R116, c[0x0][0x23c], -R0 ;  /* 0x00008f0074947a23 */ /* 0x000fe40000010800 */
[----:B-1----:R-:W-:Y:S02]  /*12ae0*/  FFMA.FTZ R4, R144, c[0x0][0x23c], -R2 ;  /* 0x00008f0090047a23 */ /* 0x002fe40000010802 */
[----:B------:R-:W-:Y:S02]  /*12af0*/  IMAD.MOV.U32 R144, RZ, RZ, R25 ;  /* 0x000000ffff907224 */ /* 0x000fe400078e0019 */
[----:B------:R-:W-:-:S02]  /*12b00*/  FFMA.FTZ R25, R207, c[0x0][0x23c], -R0 ;  /* 0x00008f00cf197a23 */ /* 0x000fc40000010800 */
[----:B---3--:R-:W-:Y:S02]  /*12b10*/  FFMA.FTZ R3, R151, c[0x0][0x23c], -R2 ;  /* 0x00008f0097037a23 */ /* 0x008fe40000010802 */
[----:B------:R-:W-:Y:S02]  /*12b20*/  FFMA.FTZ R151, R40, c[0x0][0x23c], -R0 ;  /* 0x00008f0028977a23 */ /* 0x000fe40000010800 */
[----:B------:R-:W-:Y:S01]  /*12b30*/  FFMA.FTZ R0, R7, c[0x0][0x23c], -R2 ;  /* 0x00008f0007007a23 */ /* 0x000fe20000010802 */
[----:B------:R-:W1:Y:S01]  /*12b40*/  MUFU.EX2 R45, R45 ;  /* 0x0000002d002d7308 */ /* 0x000e620000000800 */
[----:B------:R-:W-:-:S07]  /*12b50*/  IMAD.MOV.U32 R138, RZ, RZ, R144 ;  /* 0x000000ffff8a7224 */ /* 0x000fce00078e0090 */
[----:B------:R-:W-:Y:S08]  /*12b60*/  MUFU.EX2 R52, R52 ;  /* 0x0000003400347308 */ /* 0x000ff00000000800 */
[----:B------:R-:W3:Y:S08]  /*12b70*/  MUFU.EX2 R54, R54 ;  /* 0x0000003600367308 */ /* 0x000ef00000000800 */
[----:B------:R-:W4:Y:S08]  /*12b80*/  MUFU.EX2 R37, R4 ;  /* 0x0000000400257308 */ /* 0x000f300000000800 */
[----:B------:R5:W-:Y:S08]  /*12b90*/  MUFU.EX2 R40, R3 ;  /* 0x0000000300287308 */ /* 0x000bf00000000800 */
[----:B------:R2:W2:Y:S01]  /*12ba0*/  MUFU.EX2 R144, R0 ;  /* 0x0000000000907308 */ /* 0x0004a20000000800 */
[----:B------:R-:W-:-:S02]  /*12bb0*/  IMAD.MOV.U32 R137, RZ, RZ, R31 ;  /* 0x000000ffff897224 */ /* 0x000fc400078e001f */
[----:B------:R-:W-:Y:S01]  /*12bc0*/  FADD.FTZ R31, R55, R102 ;  /* 0x00000066371f7221 */ /* 0x000fe20000010000 */
[----:B-1----:R-:W-:Y:S01]  /*12bd0*/  F2FP.BF16.PACK_AB R8, R45, R21 ;  /* 0x000000152d08723e */ /* 0x002fe200000010ff */
[----:B------:R-:W-:Y:S01]  /*12be0*/  IMAD.MOV.U32 R55, RZ, RZ, R6 ;  /* 0x000000ffff377224 */ /* 0x000fe200078e0006 */
[----:B------:R-:W-:Y:S02]  /*12bf0*/  F2FP.BF16.PACK_AB R9, R44, R42 ;  /* 0x0000002a2c09723e */ /* 0x000fe400000010ff */
[----:B---3--:R-:W-:Y:S01]  /*12c00*/  F2FP.BF16.PACK_AB R10, R54, R52 ;  /* 0x00000034360a723e */ /* 0x008fe200000010ff */
[----:B-----5:R-:W-:Y:S01]  /*12c10*/  FADD.FTZ R3, R100, R204 ;  /* 0x000000cc64037221 */ /* 0x020fe20000010000 */
[----:B------:R-:W-:Y:S02]  /*12c20*/  F2FP.BF16.PACK_AB R11, R53, R46 ;  /* 0x0000002e350b723e */ /* 0x000fe400000010ff */
[----:B------:R-:W-:Y:S02]  /*12c30*/  F2FP.BF16.PACK_AB R4, R41, R39 ;  /* 0x000000272904723e */ /* 0x000fe400000010ff */
[----:B------:R-:W-:-:S02]  /*12c40*/  F2FP.BF16.PACK_AB R6, R47, R43 ;  /* 0x0000002b2f06723e */ /* 0x000fc400000010ff */
[----:B--2---:R-:W-:Y:S02]  /*12c50*/  MOV R0, R5 ;  /* 0x0000000500007202 */ /* 0x004fe40000000f00 */
[----:B----4-:R-:W-:Y:S02]  /*12c60*/  F2FP.BF16.PACK_AB R5, R38, R37 ;  /* 0x000000252605723e */ /* 0x010fe400000010ff */
[----:B------:R-:W-:Y:S01]  /*12c70*/  F2FP.BF16.PACK_AB R7, R144, R40 ;  /* 0x000000289007723e */ /* 0x000fe200000010ff */
[----:B------:R-:W-:Y:S01]  /*12c80*/  FADD.FTZ R30, R36, R30 ;  /* 0x0000001e241e7221 */ /* 0x000fe20000010000 */
[----:B------:R-:W-:Y:S01]  /*12c90*/  MOV R208, R119 ;  /* 0x0000007700d07202 */ /* 0x000fe20000000f00 */
[----:B------:R-:W-:Y:S01]  /*12ca0*/  FADD.FTZ R36, R101, R3 ;  /* 0x0000000365247221 */ /* 0x000fe20000010000 */
[----:B------:R-:W-:Y:S01]  /*12cb0*/  HMMA.16816.F32.BF16 R168, R8, R12, R168 ;  /* 0x0000000c08a8723c */ /* 0x000fe200000418a8 */
[----:B------:R-:W-:-:S07]  /*12cc0*/  IMAD.MOV.U32 R3, RZ, RZ, R118 ;  /* 0x000000ffff037224 */ /* 0x000fce00078e0076 */
        /* <DEDUP_REMOVED lines=9> */
[----:B------:R-:W-:-:S06]  /*12d60*/  IMAD.MOV.U32 R167, RZ, RZ, R103 ;  /* 0x000000ffffa77224 */ /* 0x000fcc00078e0067 */
        /* <DEDUP_REMOVED lines=18> */
[-C--:B-1----:R-:W-:Y:S08]  /*12e90*/  HMMA.16816.F32.BF16 R140, R8, R12.reuse, R68 ;  /* 0x0000000c088c723c */ /* 0x082ff00000041844 */
[C---:B------:R-:W-:Y:S08]  /*12ea0*/  HMMA.16816.F32.BF16 R72, R4.reuse, R12, R72 ;  /* 0x0000000c0448723c */ /* 0x040ff00000041848 */
[-C--:B------:R-:W-:Y:S08]  /*12eb0*/  HMMA.16816.F32.BF16 R76, R4, R14.reuse, R76 ;  /* 0x0000000e044c723c */ /* 0x080ff0000004184c */
[----:B------:R-:W-:Y:S01]  /*12ec0*/  HMMA.16816.F32.BF16 R244, R8, R14, R56 ;  /* 0x0000000e08f4723c */ /* 0x000fe20000041838 */
[----:B------:R-:W1:Y:S01]  /*12ed0*/  LDSM.16.MT88.4 R12, [R214+0xe800] ;  /* 0x00e80000d60c783b */ /* 0x000e620000004200 */
[----:B------:R-:W-:-:S06]  /*12ee0*/  IMAD.MOV.U32 R207, RZ, RZ, R248 ;  /* 0x000000ffffcf7224 */ /* 0x000fcc00078e00f8 */
[C---:B-1----:R-:W-:Y:S01]  /*12ef0*/  HMMA.16816.F32.BF16 R68, R8.reuse, R14, R16 ;  /* 0x0000000e0844723c */ /* 0x042fe20000041810 */
[----:B------:R-:W1:Y:S07]  /*12f00*/  LDSM.16.MT88.4 R16, [R216+0xe800] ;  /* 0x00e80000d810783b */ /* 0x000e6e0000004200 */
[-C--:B------:R-:W-:Y:S08]  /*12f10*/  HMMA.16816.F32.BF16 R248, R8, R12.reuse, R60 ;  /* 0x0000000c08f8723c */ /* 0x080ff0000004183c */
[C---:B------:R-:W-:Y:S08]  /*12f20*/  HMMA.16816.F32.BF16 R88, R4.reuse, R12, R88 ;  /* 0x0000000c0458723c */ /* 0x040ff00000041858 */
[----:B------:R-:W-:Y:S01]  /*12f30*/  HMMA.16816.F32.BF16 R92, R4, R14, R92 ;  /* 0x0000000e045c723c */ /* 0x000fe2000004185c */
[----:B------:R-:W2:Y:S01]  /*12f40*/  LDSM.16.MT88.4 R12, [R215+0xe800] ;  /* 0x00e80000d70c783b */ /* 0x000ea20000004200 */
[----:B------:R-:W-:-:S02]  /*12f50*/  IMAD.MOV.U32 R63, RZ, RZ, R165 ;  /* 0x000000ffff3f7224 */ /* 0x000fc400078e00a5 */
[----:B------:R-:W-:Y:S02]  /*12f60*/  IMAD.MOV.U32 R165, RZ, RZ, R167 ;  /* 0x000000ffffa57224 */ /* 0x000fe400078e00a7 */
[----:B------:R-:W-:Y:S02]  /*12f70*/  IMAD.MOV.U32 R167, RZ, RZ, R55 ;  /* 0x000000ffffa77224 */ /* 0x000fe400078e0037 */
[----:B------:R-:W-:Y:S01]  /*12f80*/  IMAD.MOV.U32 R55, RZ, RZ, R207 ;  /* 0x000000ffff377224 */ /* 0x000fe200078e00cf */
[----:B------:R-:W-:Y:S01]  /*12f90*/  MOV R164, R166 ;  /* 0x000000a600a47202 */ /* 0x000fe20000000f00 */
[----:B------:R-:W-:Y:S01]  /*12fa0*/  IMAD.MOV.U32 R62, RZ, RZ, R3 ;  /* 0x000000ffff3e7224 */ /* 0x000fe200078e0003 */
[----:B------:R-:W-:Y:S01]  /*12fb0*/  MOV R166, R0 ;  /* 0x0000000000a67202 */ /* 0x000fe20000000f00 */
[----:B------:R-:W-:Y:S02]  /*12fc0*/  FFMA.FTZ R3, R208, c[0x0][0x23c], -R2 ;  /* 0x00008f00d0037a23 */ /* 0x000fe40000010802 */
[----:B------:R-:W-:Y:S01]  /*12fd0*/  FFMA.FTZ R0, R55, R20, R128 ;  /* 0x0000001437007223 */ /* 0x000fe20000010080 */
[-C--:B-1----:R-:W-:Y:S01]  /*12fe0*/  HMMA.16816.F32.BF16 R64, R8, R16.reuse, R48 ;  /* 0x000000100840723c */ /* 0x082fe20000041830 */
[----:B------:R1:W-:Y:S07]  /*12ff0*/  MUFU.EX2 R55, R3 ;  /* 0x0000000300377308 */ /* 0x0003ee0000000800 */
[----:B------:R-:W-:Y:S07]  /*13000*/  HMMA.16816.F32.BF16 R104, R4, R16, R104 ;  /* 0x000000100468723c */ /* 0x000fee0000041868 */
[----:B------:R-:W-:-:S02]  /*13010*/  IMAD.MOV.U32 R17, RZ, RZ, R137 ;  /* 0x000000ffff117224 */ /* 0x000fc400078e0089 */
[----:B-1----:R-:W-:Y:S02]  /*13020*/  FADD.FTZ R3, R129, R0 ;  /* 0x0000000081037221 */ /* 0x002fe40000010000 */
[----:B------:R-:W-:Y:S01]  /*13030*/  FFMA.FTZ R0, R136, c[0x0][0x23c], -R2 ;  /* 0x00008f0088007a23 */ /* 0x000fe20000010802 */
[----:B--2---:R-:W-:Y:S01]  /*13040*/  HMMA.16816.F32.BF16 R120, R4, R12, R120 ;  /* 0x0000000c0478723c */ /* 0x004fe20000041878 */
[----:B------:R-:W-:-:S07]  /*13050*/  IMAD.MOV.U32 R137, RZ, RZ, R209 ;  /* 0x000000ffff897224 */ /* 0x000fce00078e00d1 */
[----:B------:R-:W-:Y:S08]  /*13060*/  HMMA.16816.F32.BF16 R124, R4, R14, R124 ;  /* 0x0000000e047c723c */ /* 0x000ff0000004187c */
[C---:B------:R-:W-:Y:S08]  /*13070*/  HMMA.16816.F32.BF16 R48, R8.reuse, R12, R112 ;  /* 0x0000000c0830723c */ /* 0x040ff00000041870 */
[----:B------:R-:W-:Y:S01]  /*13080*/  HMMA.16816.F32.BF16 R32, R8, R14, R32 ;  /* 0x0000000e0820723c */ /* 0x000fe20000041820 */
[----:B------:R-:W1:Y:S01]  /*13090*/  LDSM.16.MT88.4 R12, [R213+0xd000] ;  /* 0x00d00000d50c783b */ /* 0x000e620000004200 */
[----:B------:R2:W-:Y:S06]  /*130a0*/  MUFU.EX2 R136, R0 ;  /* 0x0000000000887308 */ /* 0x0005ec0000000800 */
[----:B------:R-:W-:Y:S07]  /*130b0*/  HMMA.16816.F32.BF16 R108, R4, R18, R108 ;  /* 0x00000012046c723c */ /* 0x000fee000004186c */
[----:B------:R-:W-:Y:S01]  /*130c0*/  MOV R7, R211 ;  /* 0x000000d300077202 */ /* 0x000fe20000000f00 */
[----:B--2---:R-:W-:-:S02]  /*130d0*/  FFMA.FTZ R0, R137, c[0x0][0x23c], -R2 ;  /* 0x00008f0089007a23 */ /* 0x004fc40000010802 */
[----:B------:R-:W-:Y:S02]  /*130e0*/  IMAD.MOV.U32 R6, RZ, RZ, R210 ;  /* 0x000000ffff067224 */ /* 0x000fe400078e00d2 */
[----:B------:R2:W-:Y:S01]  /*130f0*/  MUFU.EX2 R137, R0 ;  /* 0x0000000000897308 */ /* 0x0005e20000000800 */
[----:B------:R-:W-:Y:S01]  /*13100*/  FADD.FTZ R4, R243, R31 ;  /* 0x0000001ff3047221 */ /* 0x000fe20000010000 */
[----:B------:R-:W-:Y:S01]  /*13110*/  MOV R60, R139 ;  /* 0x0000008b003c7202 */ /* 0x000fe20000000f00 */
[----:B------:R-:W-:Y:S01]  /*13120*/  FADD.FTZ R31, R130, R3 ;  /* 0x00000003821f7221 */ /* 0x000fe20000010000 */
[----:B------:R-:W-:Y:S01]  /*13130*/  MOV R16, R138 ;  /* 0x0000008a00107202 */ /* 0x000fe20000000f00 */
[----:B------:R-:W-:Y:S02]  /*13140*/  IMAD.MOV.U32 R61, RZ, RZ, R204 ;  /* 0x000000ffff3d7224 */ /* 0x000fe400078e00cc */
[----:B------:R-:W-:Y:S01]  /*13150*/  FADD.FTZ R3, R6, R36 ;  /* 0x0000002406037221 */ /* 0x000fe20000010000 */
[----:B------:R-:W-:Y:S01]  /*13160*/  MUFU.EX2 R209, R231 ;  /* 0x000000e700d17308 */ /* 0x000fe20000000800 */
[----:B--2---:R-:W-:-:S07]  /*13170*/  FFMA.FTZ R0, R7, c[0x0][0x23c], -R2 ;  /* 0x00008f0007007a23 */ /* 0x004fce0000010802 */
        /* <DEDUP_REMOVED lines=8> */
[----:B------:R-:W2:Y:S08]  /*13200*/  MUFU.EX2 R139, R23 ;  /* 0x00000017008b7308 */ /* 0x000eb00000000800 */
[----:B------:R-:W-:Y:S08]  /*13210*/  MUFU.EX2 R206, R22 ;  /* 0x0000001600ce7308 */ /* 0x000ff00000000800 */
[----:B------:R-:W3:Y:S08]  /*13220*/  MUFU.EX2 R208, R25 ;  /* 0x0000001900d07308 */ /* 0x000ef00000000800 */
[----:B------:R-:W4:Y:S01]  /*13230*/  MUFU.EX2 R36, R0 ;  /* 0x0000000000247308 */ /* 0x000f220000000800 */
[----:B------:R-:W-:Y:S01]  /*13240*/  FADD.FTZ R5, R131, R30 ;  /* 0x0000001e83057221 */ /* 0x000fe20000010000 */
[----:B------:R-:W-:Y:S01]  /*13250*/  HMMA.16816.F32.BF16 R56, R8, R18, R96 ;  /* 0x000000120838723c */ /* 0x000fe20000041860 */
[----:B------:R-:W-:Y:S01]  /*13260*/  FADD.FTZ R30, R252, R4 ;  /* 0x00000004fc1e7221 */ /* 0x000fe20000010000 */
[----:B--2---:R-:W-:Y:S01]  /*13270*/  F2FP.BF16.PACK_AB R4, R139, R138 ;  /* 0x0000008a8b04723e */ /* 0x004fe200000010ff */
[----:B------:R-:W-:Y:S01]  /*13280*/  FADD.FTZ R28, R242, R5 ;  /* 0x00000005f21c7221 */ /* 0x000fe20000010000 */
[----:B------:R-:W-:-:S02]  /*13290*/  F2FP.BF16.PACK_AB R5, R136, R55 ;  /* 0x000000378805723e */ /* 0x000fc400000010ff */
[----:B---3--:R-:W-:Y:S02]  /*132a0*/  F2FP.BF16.PACK_AB R6, R208, R206 ;  /* 0x000000ced006723e */ /* 0x008fe400000010ff */
[----:B------:R-:W-:Y:S02]  /*132b0*/  F2FP.BF16.PACK_AB R8, R209, R205 ;  /* 0x000000cdd108723e */ /* 0x000fe400000010ff */
[----:B------:R-:W-:Y:S02]  /*132c0*/  F2FP.BF16.PACK_AB R9, R207, R204 ;  /* 0x000000cccf09723e */ /* 0x000fe400000010ff */
[----:B------:R-:W-:Y:S02]  /*132d0*/  F2FP.BF16.PACK_AB R10, R241, R211 ;  /* 0x000000d3f10a723e */ /* 0x000fe400000010ff */
[----:B------:R-:W-:Y:S02]  /*132e0*/  F2FP.BF16.PACK_AB R11, R231, R210 ;  /* 0x000000d2e70b723e */ /* 0x000fe400000010ff */
[----:B----4-:R-:W-:Y:S01]  /*132f0*/  F2FP.BF16.PACK_AB R7, R36, R137 ;  /* 0x000000892407723e */ /* 0x010fe200000010ff */
[----:B------:R-:W-:Y:S01]  /*13300*/  FADD.FTZ R29, R21, R3 ;  /* 0x00000003151d7221 */ /* 0x000fe20000010000 */
[----:B------:R-:W-:Y:S01]  /*13310*/  MOV R24, R60 ;  /* 0x0000003c00187202 */ /* 0x000fe20000000f00 */
[----:B------:R-:W-:Y:S01]  /*13320*/  IMAD.MOV.U32 R27, RZ, RZ, R16 ;  /* 0x000000ffff1b7224 */ /* 0x000fe200078e0010 */
[----:B------:R-:W-:Y:S01]  /*13330*/  MOV R243, R63 ;  /* 0x0000003f00f37202 */ /* 0x000fe20000000f00 */
[----:B------:R-:W-:Y:S01]  /*13340*/  IMAD.MOV.U32 R26, RZ, RZ, R17 ;  /* 0x000000ffff1a7224 */ /* 0x000fe200078e0011 */
[----:B------:R-:W2:Y:S01]  /*13350*/  LDSM.16.MT88.4 R20, [R214+0xd000] ;  /* 0x00d00000d614783b */ /* 0x000ea20000004200 */
[----:B------:R-:W-:Y:S01]  /*13360*/  IMAD.MOV.U32 R25, RZ, RZ, R61 ;  /* 0x000000ffff197224 */ /* 0x000fe200078e003d */
[-C--:B-1----:R-:W-:Y:S01]  /*13370*/  HMMA.16816.F32.BF16 R168, R8, R12.reuse, R168 ;  /* 0x0000000c08a8723c */ /* 0x082fe200000418a8 */
[----:B------:R-:W-:Y:S01]  /*13380*/  IMAD.MOV.U32 R129, RZ, RZ, R62 ;  /* 0x000000ffff817224 */ /* 0x000fe200078e003e */
[----:B------:R-:W1:Y:S06]  /*13390*/  LDSM.16.MT88.4 R16, [R216+0xd000] ;  /* 0x00d00000d810783b */ /* 0x000e6c0000004200 */
[C---:B------:R-:W-:Y:S08]  /*133a0*/  HMMA.16816.F32.BF16 R172, R4.reuse, R12, R172 ;  /* 0x0000000c04ac723c */ /* 0x040ff000000418ac */
[-C--:B------:R-:W-:Y:S08]  /*133b0*/  HMMA.16816.F32.BF16 R180, R4, R14.reuse, R180 ;  /* 0x0000000e04b4723c */ /* 0x080ff000000418b4 */
[C---:B------:R-:W-:Y:S01]  /*133c0*/  HMMA.16816.F32.BF16 R60, R8.reuse, R14, R116 ;  /* 0x0000000e083c723c */ /* 0x040fe20000041874 */
[----:B------:R-:W3:Y:S07]  /*133d0*/  LDSM.16.MT88.4 R12, [R215+0xd000] ;  /* 0x00d00000d70c783b */ /* 0x000eee0000004200 */
[-C--:B--2---:R-:W-:Y:S08]  /*133e0*/  HMMA.16816.F32.BF16 R160, R8, R20.reuse, R160 ;  /* 0x0000001408a0723c */ /* 0x084ff000000418a0 */
[C---:B------:R-:W-:Y:S08]  /*133f0*/  HMMA.16816.F32.BF16 R176, R4.reuse, R20, R176 ;  /* 0x0000001404b0723c */ /* 0x040ff000000418b0 */
[-C--:B------:R-:W-:Y:S08]  /*13400*/  HMMA.16816.F32.BF16 R188, R4, R22.reuse, R188 ;  /* 0x0000001604bc723c */ /* 0x080ff000000418bc */
[C---:B------:R-:W-:Y:S08]  /*13410*/  HMMA.16816.F32.BF16 R112, R8.reuse, R22, R156 ;  /* 0x000000160870723c */ /* 0x040ff0000004189c */
[-C--:B-1----:R-:W-:Y:S08]  /*13420*/  HMMA.16816.F32.BF16 R152, R8, R16.reuse, R152 ;  /* 0x000000100898723c */ /* 0x082ff00000041898 */
[C---:B------:R-:W-:Y:S08]  /*13430*/  HMMA.16816.F32.BF16 R184, R4.reuse, R16, R184 ;  /* 0x0000001004b8723c */ /* 0x040ff000000418b8 */
[-C--:B------:R-:W-:Y:S08]  /*13440*/  HMMA.16816.F32.BF16 R196, R4, R18.reuse, R196 ;  /* 0x0000001204c4723c */ /* 0x080ff000000418c4 */
[C---:B------:R-:W-:Y:S08]  /*13450*/  HMMA.16816.F32.BF16 R20, R8.reuse, R18, R100 ;  /* 0x000000120814723c */ /* 0x040ff00000041864 */
[----:B---3--:R-:W-:Y:S01]  /*13460*/  HMMA.16816.F32.BF16 R16, R8, R14, R80 ;  /* 0x0000000e0810723c */ /* 0x008fe20000041850 */
[----:B------:R-:W-:-:S02]  /*13470*/  IMAD.MOV.U32 R130, RZ, RZ, R146 ;  /* 0x000000ffff827224 */ /* 0x000fc400078e0092 */
        /* <DEDUP_REMOVED lines=8> */
[----:B------:R-:W-:-:S02]  /*13500*/  IMAD.MOV.U32 R131, RZ, RZ, R24 ;  /* 0x000000ffff837224 */ /* 0x000fc400078e0018 */
[----:B------:R-:W-:Y:S02]  /*13510*/  IMAD.MOV.U32 R130, RZ, RZ, R26 ;  /* 0x000000ffff827224 */ /* 0x000fe400078e001a */
        /* <DEDUP_REMOVED lines=10> */
[----:B------:R-:W-:Y:S01]  /*135c0*/  IMAD.MOV.U32 R113, RZ, RZ, R22 ;  /* 0x000000ffff717224 */ /* 0x000fe200078e0016 */
[----:B------:R-:W-:Y:S01]  /*135d0*/  MOV R81, R18 ;  /* 0x0000001200517202 */ /* 0x000fe20000000f00 */
[----:B------:R-:W-:Y:S01]  /*135e0*/  IMAD.MOV.U32 R83, RZ, RZ, R16 ;  /* 0x000000ffff537224 */ /* 0x000fe200078e0010 */
[----:B------:R-:W2:Y:S01]  /*135f0*/  LDSM.16.MT88.4 R20, [R214+0xf000] ;  /* 0x00f00000d614783b */ /* 0x000ea20000004200 */
[----:B------:R-:W-:-:S02]  /*13600*/  IMAD.MOV.U32 R82, RZ, RZ, R17 ;  /* 0x000000ffff527224 */ /* 0x000fc400078e0011 */
[----:B------:R-:W-:Y:S01]  /*13610*/  IMAD.MOV.U32 R80, RZ, RZ, R19 ;  /* 0x000000ffff507224 */ /* 0x000fe200078e0013 */
[C---:B------:R-:W-:Y:S01]  /*13620*/  HMMA.16816.F32.BF16 R192, R4.reuse, R12, R192 ;  /* 0x0000000c04c0723c */ /* 0x040fe200000418c0 */
[----:B------:R-:W3:Y:S07]  /*13630*/  LDSM.16.MT88.4 R16, [R216+0xf000] ;  /* 0x00f00000d810783b */ /* 0x000eee0000004200 */
[C---:B------:R-:W-:Y:S01]  /*13640*/  HMMA.16816.F32.BF16 R200, R4.reuse, R14, R200 ;  /* 0x0000000e04c8723c */ /* 0x040fe200000418c8 */
[----:B------:R-:W4:Y:S07]  /*13650*/  LDSM.16.MT88.4 R12, [R215+0xf000] ;  /* 0x00f00000d70c783b */ /* 0x000f2e0000004200 */
[-C--:B-1----:R-:W-:Y:S08]  /*13660*/  HMMA.16816.F32.BF16 R72, R4, R24.reuse, R72 ;  /* 0x000000180448723c */ /* 0x082ff00000041848 */
[C---:B------:R-:W-:Y:S01]  /*13670*/  HMMA.16816.F32.BF16 R100, R8.reuse, R24, R140 ;  /* 0x000000180864723c */ /* 0x040fe2000004188c */
[----:B------:R1:W-:Y:S01]  /*13680*/  MUFU.EX2 R25, R0 ;  /* 0x0000000000197308 */ /* 0x0003e20000000800 */
[----:B------:R-:W-:Y:S06]  /*13690*/  LDSM.16.MT88.4 R140, [R215+0xd800] ;  /* 0x00d80000d78c783b */ /* 0x000fec0000004200 */
[----:B------:R-:W-:Y:S01]  /*136a0*/  HMMA.16816.F32.BF16 R244, R8, R26, R244 ;  /* 0x0000001a08f4723c */ /* 0x000fe200000418f4 */
[----:B-1----:R-:W-:-:S07]  /*136b0*/  FFMA.FTZ R0, R252, c[0x0][0x23c], -R2 ;  /* 0x00008f00fc007a23 */ /* 0x002fce0000010802 */
[C---:B--2---:R-:W-:Y:S08]  /*136c0*/  HMMA.16816.F32.BF16 R248, R8.reuse, R20, R248 ;  /* 0x0000001408f8723c */ /* 0x044ff000000418f8 */
[C---:B------:R-:W-:Y:S08]  /*136d0*/  HMMA.16816.F32.BF16 R116, R8.reuse, R22, R68 ;  /* 0x000000160874723c */ /* 0x040ff00000041844 */
[C---:B---3--:R-:W-:Y:S08]  /*136e0*/  HMMA.16816.F32.BF16 R64, R8.reuse, R16, R64 ;  /* 0x000000100840723c */ /* 0x048ff00000041840 */
[C---:B------:R-:W-:Y:S08]  /*136f0*/  HMMA.16816.F32.BF16 R56, R8.reuse, R18, R56 ;  /* 0x000000120838723c */ /* 0x040ff00000041838 */
[C---:B----4-:R-:W-:Y:S08]  /*13700*/  HMMA.16816.F32.BF16 R48, R8.reuse, R12, R48 ;  /* 0x0000000c0830723c */ /* 0x050ff00000041830 */
[----:B------:R-:W-:Y:S01]  /*13710*/  HMMA.16816.F32.BF16 R32, R8, R14, R32 ;  /* 0x0000000e0820723c */ /* 0x000fe20000041820 */
[----:B------:R1:W-:Y:S07]  /*13720*/  MUFU.EX2 R9, R0 ;  /* 0x0000000000097308 */ /* 0x0003ee0000000800 */
[----:B------:R-:W-:Y:S01]  /*13730*/  HMMA.16816.F32.BF16 R88, R4, R20, R88 ;  /* 0x000000140458723c */ /* 0x000fe20000041858 */
[----:B------:R2:W-:Y:S01]  /*13740*/  MUFU.EX2 R20, R3 ;  /* 0x0000000300147308 */ /* 0x0005e20000000800 */
[----:B-1----:R-:W-:-:S06]  /*13750*/  FFMA.FTZ R0, R130, c[0x0][0x23c], -R2 ;  /* 0x00008f0082007a23 */ /* 0x002fcc0000010802 */
[----:B------:R-:W-:Y:S01]  /*13760*/  HMMA.16816.F32.BF16 R76, R4, R26, R76 ;  /* 0x0000001a044c723c */ /* 0x000fe2000004184c */
[----:B------:R1:W-:Y:S01]  /*13770*/  MUFU.EX2 R10, R0 ;  /* 0x00000000000a7308 */ /* 0x0003e20000000800 */
[----:B--2---:R-:W-:-:S06]  /*13780*/  FFMA.FTZ R3, R131, c[0x0][0x23c], -R2 ;  /* 0x00008f0083037a23 */ /* 0x004fcc0000010802 */
[C---:B------:R-:W-:Y:S08]  /*13790*/  HMMA.16816.F32.BF16 R92, R4.reuse, R22, R92 ;  /* 0x00000016045c723c */ /* 0x040ff0000004185c */
[----:B------:R-:W-:Y:S01]  /*137a0*/  HMMA.16816.F32.BF16 R104, R4, R16, R104 ;  /* 0x000000100468723c */ /* 0x000fe20000041868 */
[----:B-1----:R-:W-:-:S07]  /*137b0*/  FADD.FTZ R0, R129, R31 ;  /* 0x0000001f81007221 */ /* 0x002fce0000010000 */
[----:B------:R-:W-:Y:S01]  /*137c0*/  HMMA.16816.F32.BF16 R108, R4, R18, R108 ;  /* 0x00000012046c723c */ /* 0x000fe2000004186c */
[----:B------:R-:W-:-:S07]  /*137d0*/  FADD.FTZ R0, R37, R0 ;  /* 0x0000000025007221 */ /* 0x000fce0000010000 */
[----:B------:R-:W-:Y:S01]  /*137e0*/  HMMA.16816.F32.BF16 R120, R4, R12, R120 ;  /* 0x0000000c0478723c */ /* 0x000fe20000041878 */
[----:B------:R-:W-:-:S07]  /*137f0*/  FADD.FTZ R0, R38, R0 ;  /* 0x0000000026007221 */ /* 0x000fce0000010000 */
[----:B------:R-:W-:Y:S07]  /*13800*/  HMMA.16816.F32.BF16 R84, R4, R14, R124 ;  /* 0x0000000e0454723c */ /* 0x000fee000004187c */
[----:B------:R-:W-:Y:S02]  /*13810*/  FFMA.FTZ R5, R243, c[0x0][0x23c], -R2 ;  /* 0x00008f00f3057a23 */ /* 0x000fe40000010802 */
[----:B------:R-:W-:Y:S02]  /*13820*/  FADD.FTZ R2, R39, R28 ;  /* 0x0000001c27027221 */ /* 0x000fe40000010000 */
[----:B------:R-:W-:-:S02]  /*13830*/  FADD.FTZ R4, R45, R29 ;  /* 0x0000001d2d047221 */ /* 0x000fc40000010000 */
[----:B------:R-:W-:Y:S02]  /*13840*/  FADD.FTZ R2, R41, R2 ;  /* 0x0000000229027221 */ /* 0x000fe40000010000 */
[----:B------:R-:W-:Y:S01]  /*13850*/  FADD.FTZ R4, R52, R4 ;  /* 0x0000000434047221 */ /* 0x000fe20000010000 */
[----:B------:R1:W-:Y:S01]  /*13860*/  MUFU.EX2 R11, R3 ;  /* 0x00000003000b7308 */ /* 0x0003e20000000800 */
        /* <DEDUP_REMOVED lines=8> */
[----:B------:R-:W-:-:S02]  /*138f0*/  IMAD.MOV.U32 R71, RZ, RZ, R80 ;  /* 0x000000ffff477224 */ /* 0x000fc400078e0050 */
[----:B------:R-:W-:Y:S01]  /*13900*/  IMAD.MOV.U32 R29, RZ, RZ, R114 ;  /* 0x000000ffff1d7224 */ /* 0x000fe200078e0072 */
[----:B------:R-:W-:Y:S01]  /*13910*/  LDSM.16.MT88.4 R80, [R213+0xf800] ;  /* 0x00f80000d550783b */ /* 0x000fe20000004200 */
[----:B------:R-:W-:Y:S02]  /*13920*/  IMAD.MOV.U32 R40, RZ, RZ, R99 ;  /* 0x000000ffff287224 */ /* 0x000fe400078e0063 */
[----:B------:R-:W-:Y:S01]  /*13930*/  IMAD.MOV.U32 R41, RZ, RZ, R98 ;  /* 0x000000ffff297224 */ /* 0x000fe200078e0062 */
[----:B------:R-:W-:Y:S01]  /*13940*/  MUFU.EX2 R17, R164 ;  /* 0x000000a400117308 */ /* 0x000fe20000000800 */
[----:B-1----:R-:W-:Y:S01]  /*13950*/  FADD.FTZ R3, R42, R30 ;  /* 0x0000001e2a037221 */ /* 0x002fe20000010000 */
[----:B------:R-:W-:Y:S01]  /*13960*/  MOV R42, R97 ;  /* 0x00000061002a7202 */ /* 0x000fe20000000f00 */
[----:B------:R-:W-:Y:S02]  /*13970*/  IMAD.MOV.U32 R30, RZ, RZ, R113 ;  /* 0x000000ffff1e7224 */ /* 0x000fe400078e0071 */
[----:B------:R-:W-:Y:S01]  /*13980*/  IMAD.MOV.U32 R43, RZ, RZ, R96 ;  /* 0x000000ffff2b7224 */ /* 0x000fe200078e0060 */
[----:B------:R-:W-:Y:S01]  /*13990*/  LDSM.16.MT88.4 R112, [R216+0xf800] ;  /* 0x00f80000d870783b */ /* 0x000fe20000004200 */
[----:B------:R-:W-:Y:S01]  /*139a0*/  FADD.FTZ R26, R54, R4 ;  /* 0x00000004361a7221 */ /* 0x000fe20000010000 */
[----:B------:R-:W-:Y:S02]  /*139b0*/  MUFU.EX2 R21, R165 ;  /* 0x000000a500157308 */ /* 0x000fe40000000800 */
[----:B--2---:R-:W-:Y:S04]  /*139c0*/  LDSM.16.MT88.4 R156, [R214+0xd800] ;  /* 0x00d80000d69c783b */ /* 0x004fe80000004200 */
[----:B------:R-:W-:Y:S02]  /*139d0*/  LDSM.16.MT88.4 R96, [R214+0xf800] ;  /* 0x00f80000d660783b */ /* 0x000fe40000004200 */
        /* <DEDUP_REMOVED lines=9> */
[----:B-----5:R-:W5:Y:S03]  /*13a70*/  LDSM.16.MT88.4 R4, [R215+0xf800] ;  /* 0x00f80000d704783b */ /* 0x020f660000004200 */
[----:B------:R-:W1:Y:S01]  /*13a80*/  MUFU.EX2 R24, R242 ;  /* 0x000000f200187308 */ /* 0x000e620000000800 */
[----:B------:R-:W-:Y:S01]  /*13a90*/  FADD.FTZ R3, R44, R3 ;  /* 0x000000032c037221 */ /* 0x000fe20000010000 */
[----:B--2---:R-:W-:Y:S01]  /*13aa0*/  F2FP.BF16.PACK_AB R124, R16, R12 ;  /* 0x0000000c107c723e */ /* 0x004fe200000010ff */
[----:B------:R-:W-:Y:S01]  /*13ab0*/  IMAD.MOV.U32 R243, RZ, RZ, R128 ;  /* 0x000000fffff37224 */ /* 0x000fe200078e0080 */
[----:B----4-:R-:W-:-:S02]  /*13ac0*/  F2FP.BF16.PACK_AB R126, R13, R19 ;  /* 0x000000130d7e723e */ /* 0x010fc400000010ff */
[----:B------:R-:W-:Y:S02]  /*13ad0*/  F2FP.BF16.PACK_AB R125, R10, R9 ;  /* 0x000000090a7d723e */ /* 0x000fe400000010ff */
[----:B-1----:R-:W-:Y:S01]  /*13ae0*/  F2FP.BF16.PACK_AB R127, R8, R11 ;  /* 0x0000000b087f723e */ /* 0x002fe200000010ff */
[----:B------:R-:W-:Y:S01]  /*13af0*/  FADD.FTZ R3, R46, R3 ;  /* 0x000000032e037221 */ /* 0x000fe20000010000 */
[----:B------:R-:W-:Y:S02]  /*13b00*/  F2FP.BF16.PACK_AB R128, R20, R22 ;  /* 0x000000161480723e */ /* 0x000fe400000010ff */
[----:B------:R-:W-:Y:S02]  /*13b10*/  F2FP.BF16.PACK_AB R129, R21, R17 ;  /* 0x000000111581723e */ /* 0x000fe400000010ff */
[----:B------:R-:W-:Y:S02]  /*13b20*/  F2FP.BF16.PACK_AB R131, R23, R18 ;  /* 0x000000121783723e */ /* 0x000fe400000010ff */
[----:B------:R-:W-:Y:S01]  /*13b30*/  F2FP.BF16.PACK_AB R130, R25, R24 ;  /* 0x000000181982723e */ /* 0x000fe200000010ff */
[----:B------:R-:W-:Y:S01]  /*13b40*/  FADD.FTZ R15, R53, R3 ;  /* 0x00000003350f7221 */ /* 0x000fe20000010000 */
[----:B------:R-:W-:Y:S01]  /*13b50*/  HMMA.16816.F32.BF16 R172, R124, R164, R172 ;  /* 0x000000a47cac723c */ /* 0x000fe200000418ac */
[----:B------:R-:W-:-:S02]  /*13b60*/  FADD.FTZ R14, R47, R2 ;  /* 0x000000022f0e7221 */ /* 0x000fc40000010000 */
[----:B------:R-:W-:-:S05]  /*13b70*/  FADD.FTZ R0, R243, R0 ;  /* 0x00000000f3007221 */ /* 0x000fca0000010000 */
[----:B------:R-:W-:Y:S01]  /*13b80*/  HMMA.16816.F32.BF16 R180, R124, R166, R180 ;  /* 0x000000a67cb4723c */ /* 0x000fe200000418b4 */
[----:B------:R-:W-:Y:S02]  /*13b90*/  FADD.FTZ R3, R205, R26 ;  /* 0x0000001acd037221 */ /* 0x000fe40000010000 */
[----:B------:R-:W-:-:S05]  /*13ba0*/  FADD.FTZ R2, R204, R15 ;  /* 0x0000000fcc027221 */ /* 0x000fca0000010000 */
        /* <DEDUP_REMOVED lines=12> */
[----:B-----5:R-:W-:Y:S01]  /*13c70*/  HMMA.16816.F32.BF16 R120, R124, R4, R120 ;  /* 0x000000047c78723c */ /* 0x020fe20000041878 */
[----:B------:R-:W-:-:S07]  /*13c80*/  FADD.FTZ R2, R207, R2 ;  /* 0x00000002cf027221 */ /* 0x000fce0000010000 */
[----:B------:R-:W-:Y:S08]  /*13c90*/  HMMA.16816.F32.BF16 R124, R124, R6, R84 ;  /* 0x000000067c7c723c */ /* 0x000ff00000041854 */
[C---:B------:R-:W-:Y:S08]  /*13ca0*/  HMMA.16816.F32.BF16 R144, R128.reuse, R140, R144 ;  /* 0x0000008c8090723c */ /* 0x040ff00000041890 */
        /* <DEDUP_REMOVED lines=43> */
[----:B------:R-:W-:Y:S01]  /*13f60*/  FADD.FTZ R2, R13, R2 ;  /* 0x000000020d027221 */ /* 0x000fe20000010000 */
[----:B------:R1:W-:Y:S04]  /*13f70*/  STL [R1+0x38], R4 ;  /* 0x0000380401007387 */ /* 0x0003e80000100800 */
[----:B------:R1:W-:Y:S04]  /*13f80*/  STL [R1+0x3c], R3 ;  /* 0x00003c0301007387 */ /* 0x0003e80000100800 */
[----:B------:R1:W-:Y:S04]  /*13f90*/  STL [R1+0x44], R0 ;  /* 0x0000440001007387 */ /* 0x0003e80000100800 */
[----:B------:R1:W-:Y:S02]  /*13fa0*/  STL [R1+0x40], R2 ;  /* 0x0000400201007387 */ /* 0x0003e40000100800 */
.L_x_478:
[----:B------:R-:W-:-:S06]  /*13fb0*/  UISETP.GT.AND UP0, UPT, UR15, UR9, UPT ;  /* 0x000000090f00728c */ /* 0x000fcc000bf04270 */
[----:B------:R-:W-:-:S13]  /*13fc0*/  PLOP3.LUT P0, PT, PT, PT, UP0, 0x80, 0x0 ;  /* 0x000000000000781c */ /* 0x000fda0003f0f008 */
[----:B------:R-:W-:Y:S05]  /*13fd0*/  @!P0 BRA `(.L_x_481) ;  /* 0x0000573000008947 */ /* 0x000fea0003800000 */
[----:B------:R-:W2:Y:S01]  /*13fe0*/  LDL.LU.64 R6, [R1+0x70] ;  /* 0x0000700001067983 */ /* 0x000ea20000300a00 */
[----:B------:R-:W-:Y:S01]  /*13ff0*/  USHF.L.U64.HI UR6, UR4, 0x5, UR5 ;  /* 0x0000000504067899 */ /* 0x000fe20008010205 */
[----:B------:R-:W-:Y:S01]  /*14000*/  MOV R136, R133 ;  /* 0x0000008500887202 */ /* 0x000fe20000000f00 */
[----:B------:R-:W-:Y:S01]  /*14010*/  USHF.L.U32 UR7, UR4, 0x5, URZ ;  /* 0x0000000504077899 */ /* 0x000fe2000800063f */
[----:B-1----:R-:W2:Y:S01]  /*14020*/  LDL.LU.64 R4, [R1+0x78] ;  /* 0x0000780001047983 */ /* 0x002ea20000300a00 */
[----:B------:R-:W-:Y:S01]  /*14030*/  MOV R3, R135 ;  /* 0x0000008700037202 */ /* 0x000fe20000000f00 */
[----:B------:R-:W-:Y:S01]  /*14040*/  IMAD.MOV.U32 R138, RZ, RZ, R132 ;  /* 0x000000ffff8a7224 */ /* 0x000fe200078e0084 */
[----:B------:R-:W-:Y:S01]  /*14050*/  MOV R137, R134 ;  /* 0x0000008600897202 */ /* 0x000fe20000000f00 */
[----:B------:R-:W-:Y:S02]  /*14060*/  ULDC.64 UR4, c[0x0][0x1a0] ;  /* 0x0000680000047ab9 */ /* 0x000fe40000000a00 */
[----:B------:R-:W-:-:S02]  /*14070*/  USHF.L.U64.HI UR8, UR4, 0x5, UR5 ;  /* 0x0000000504087899 */ /* 0x000fc40008010205 */
[----:B------:R-:W-:Y:S01]  /*14080*/  USHF.L.U32 UR13, UR4, 0x5, URZ ;  /* 0x00000005040d7899 */ /* 0x000fe2000800063f */
[----:B--2---:R-:W-:-:S05]  /*14090*/  IMAD.MOV.U32 R5, RZ, RZ, R7 ;  /* 0x000000ffff057224 */ /* 0x004fca00078e0007 */
[----:B------:R1:W-:Y:S01]  /*140a0*/  STL.64 [R1+0x48], R4 ;  /* 0x0000480401007387 */ /* 0x0003e20000100a00 */
[----:B------:R-:W-:Y:S05]  /*140b0*/  BRA `(.L_x_482) ;  /* 0x0000023000007947 */ /* 0x000fea0003800000 */
.L_x_484:
        /* <DEDUP_REMOVED lines=35> */
.L_x_482:
[----:B------:R-:W2:Y:S01]  /*142f0*/  LDL.64 R6, [R1+0x48] ;  /* 0x0000480001067983 */ /* 0x000ea20000100a00 */
[----:B------:R-:W-:Y:S01]  /*14300*/  UIADD3 UR14, UR15, -0x1, URZ ;  /* 0xffffffff0f0e7890 */ /* 0x000fe2000fffe03f */
[----:B------:R-:W-:Y:S04]  /*14310*/  DEPBAR.LE SB0, 0x0 ;  /* 0x000080000000791a */ /* 0x000fe80000000000 */
[----:B------:R-:W-:Y:S01]  /*14320*/  BAR.SYNC.DEFER_BLOCKING 0x0 ;  /* 0x0000000000007b1d */ /* 0x000fe20000010000 */
[----:B-1----:R-:W-:Y:S01]  /*14330*/  MOV R4, UR14 ;  /* 0x0000000e00047c02 */ /* 0x002fe20008000f00 */
[----:B------:R-:W-:Y:S02]  /*14340*/  USHF.R.S32.HI UR5, URZ, 0x1f, UR14 ;  /* 0x0000001f3f057899 */ /* 0x000fe4000801140e */
[----:B------:R-:W-:Y:S02]  /*14350*/  UIMAD UR4, UR12, UR14, URZ ;  /* 0x0000000e0c0472a4 */ /* 0x000fe4000f8e023f */
        /* <DEDUP_REMOVED lines=12> */
[----:B------:R-:W-:Y:S04]  /*14420*/  IADD3 R4, P0, R6, UR13, RZ ;  /* 0x0000000d06047c10 */ /* 0x000fe8000ff1e0ff */
[----:B------:R-:W-:Y:S01]  /*14430*/  IADD3.X R5, R7, UR8, RZ, P0, !PT ;  /* 0x0000000807057c10 */ /* 0x000fe200087fe4ff */
[----:B------:R1:W-:Y:S01]  /*14440*/  LDGSTS.E.BYPASS.LTC128B.128 [R233+0xe000], [R8.64+0x80] ;  /* 0x0e00008008e97fae */ /* 0x0003e2000b901d52 */
[----:B------:R-:W-:Y:S04]  /*14450*/  IADD3 R10, P0, R4, UR13, RZ ;  /* 0x0000000d040a7c10 */ /* 0x000fe8000ff1e0ff */
[----:B------:R-:W-:Y:S02]  /*14460*/  IADD3.X R11, R5, UR8, RZ, P0, !PT ;  /* 0x00000008050b7c10 */ /* 0x000fe400087fe4ff */
[----:B------:R-:W-:Y:S01]  /*14470*/  PLOP3.LUT P0, PT, PT, PT, UP0, 0x80, 0x0 ;  /* 0x000000000000781c */ /* 0x000fe20003f0f008 */
[----:B------:R2:W-:Y:S08]  /*14480*/  LDGSTS.E.BYPASS.LTC128B.128 [R233+0xc800], [R6.64] ;  /* 0x0c80000006e97fae */ /* 0x0005f0000b901d52 */
[----:B------:R2:W-:Y:S08]  /*14490*/  LDGSTS.E.BYPASS.LTC128B.128 [R233+0xe800], [R6.64+0x80] ;  /* 0x0e80008006e97fae */ /* 0x0005f0000b901d52 */
[----:B------:R2:W-:Y:S08]  /*144a0*/  LDGSTS.E.BYPASS.LTC128B.128 [R233+0xd000], [R4.64] ;  /* 0x0d00000004e97fae */ /* 0x0005f0000b901d52 */
[----:B------:R2:W-:Y:S08]  /*144b0*/  LDGSTS.E.BYPASS.LTC128B.128 [R233+0xf000], [R4.64+0x80] ;  /* 0x0f00008004e97fae */ /* 0x0005f0000b901d52 */
[----:B------:R1:W-:Y:S08]  /*144c0*/  LDGSTS.E.BYPASS.LTC128B.128 [R233+0xd800], [R10.64] ;  /* 0x0d8000000ae97fae */ /* 0x0003f0000b901d52 */
[----:B------:R1:W-:Y:S08]  /*144d0*/  LDGSTS.E.BYPASS.LTC128B.128 [R233+0xf800], [R10.64+0x80] ;  /* 0x0f8000800ae97fae */ /* 0x0003f0000b901d52 */
[----:B-----5:R-:W-:Y:S08]  /*144e0*/  LDSM.16.M88.4 R64, [R219] ;  /* 0x00000000db40783b */ /* 0x020ff00000000200 */
[----:B------:R-:W2:Y:S08]  /*144f0*/  LDSM.16.M88.4 R16, [R212+0x8000] ;  /* 0x00800000d410783b */ /* 0x000eb00000000200 */
[----:B------:R-:W1:Y:S08]  /*14500*/  LDSM.16.M88.4 R60, [R219+0x2000] ;  /* 0x00200000db3c783b */ /* 0x000e700000000200 */
[----:B------:R-:W3:Y:S08]  /*14510*/  LDSM.16.M88.4 R32, [R212+0x8800] ;  /* 0x00880000d420783b */ /* 0x000ef00000000200 */
[----:B------:R-:W0:Y:S08]  /*14520*/  LDGDEPBAR ;  /* 0x00000000000079af */ /* 0x000e300000000000 */
[----:B------:R-:W4:Y:S01]  /*14530*/  LDSM.16.M88.4 R48, [R212+0x9000] ;  /* 0x00900000d430783b */ /* 0x000f220000000200 */
[-C--:B--2---:R-:W-:Y:S07]  /*14540*/  HMMA.16816.F32.BF16 R4, R64, R16.reuse, RZ ;  /* 0x000000104004723c */ /* 0x084fee00000418ff */
[----:B------:R-:W2:Y:S01]  /*14550*/  LDSM.16.M88.4 R132, [R212+0x9800] ;  /* 0x00980000d484783b */ /* 0x000ea20000000200 */
[C---:B-1----:R-:W-:Y:S07]  /*14560*/  HMMA.16816.F32.BF16 R8, R60.reuse, R16, RZ ;  /* 0x000000103c08723c */ /* 0x042fee00000418ff */
[----:B------:R-:W-:Y:S01]  /*14570*/  LDSM.16.M88.4 R204, [R220] ;  /* 0x00000000dccc783b */ /* 0x000fe20000000200 */
[-C--:B------:R-:W-:Y:S07]  /*14580*/  HMMA.16816.F32.BF16 R12, R60, R18.reuse, RZ ;  /* 0x000000123c0c723c */ /* 0x080fee00000418ff */
[----:B------:R-:W-:Y:S01]  /*14590*/  LDSM.16.M88.4 R208, [R220+0x2000] ;  /* 0x00200000dcd0783b */ /* 0x000fe20000000200 */
        /* <DEDUP_REMOVED lines=9> */
[-C--:B--2---:R-:W-:Y:S08]  /*14630*/  HMMA.16816.F32.BF16 R52, R64, R132.reuse, RZ ;  /* 0x000000844034723c */ /* 0x084ff000000418ff */
        /* <DEDUP_REMOVED lines=24> */
[----:B------:R-:W-:Y:S08]  /*147c0*/  LDSM.16.M88.4 R132, [R222] ;  /* 0x00000000de84783b */ /* 0x000ff00000000200 */
        /* <DEDUP_REMOVED lines=21> */
[----:B------:R-:W-:Y:S08]  /*14920*/  LDSM.16.M88.4 R132, [R221] ;  /* 0x00000000dd84783b */ /* 0x000ff00000000200 */
        /* <DEDUP_REMOVED lines=21> */
[----:B------:R-:W-:Y:S08]  /*14a80*/  LDSM.16.M88.4 R132, [R219+0x4000] ;  /* 0x00400000db84783b */ /* 0x000ff00000000200 */
        /* <DEDUP_REMOVED lines=82> */
[----:B------:R-:W-:Y:S02]  /*14fb0*/  FMUL.FTZ R13, R13, c[0x0][0x2ec] ;  /* 0x0000bb000d0d7a20 */ /* 0x000fe40000410000 */
[----:B------:R-:W-:Y:S02]  /*14fc0*/  FMUL.FTZ R14, R14, c[0x0][0x2ec] ;  /* 0x0000bb000e0e7a20 */ /* 0x000fe40000410000 */
[----:B------:R-:W-:Y:S01]  /*14fd0*/  FMUL.FTZ R18, R18, c[0x0][0x2ec] ;  /* 0x0000bb0012127a20 */ /* 0x000fe20000410000 */
[----:B-1----:R1:W-:Y:S01]  /*14fe0*/  STL [R1+0xc], R0 ;  /* 0x00000c0001007387 */ /* 0x0023e20000100800 */
[----:B------:R-:W-:Y:S02]  /*14ff0*/  FMUL.FTZ R15, R15, c[0x0][0x2ec] ;  /* 0x0000bb000f0f7a20 */ /* 0x000fe40000410000 */
[----:B------:R-:W-:Y:S01]  /*15000*/  MUFU.TANH R249, R18 ;  /* 0x0000001200f97308 */ /* 0x000fe20000002400 */
[----:B------:R-:W-:Y:S02]  /*15010*/  FMUL.FTZ R16, R16, c[0x0][0x2ec] ;  /* 0x0000bb0010107a20 */ /* 0x000fe40000410000 */
[----:B------:R-:W-:Y:S01]  /*15020*/  FMUL.FTZ R19, R19, c[0x0][0x2ec] ;  /* 0x0000bb0013137a20 */ /* 0x000fe20000410000 */
[----:B--2---:R2:W-:Y:S06]  /*15030*/  STL [R1+0x10], R2 ;  /* 0x0000100201007387 */ /* 0x0045ec0000100800 */
[----:B------:R3:W-:Y:S10]  /*15040*/  MUFU.TANH R252, R16 ;  /* 0x0000001000fc7308 */ /* 0x0007f40000002400 */
[----:B------:R-:W-:Y:S10]  /*15050*/  MUFU.TANH R247, R19 ;  /* 0x0000001300f77308 */ /* 0x000ff40000002400 */
[----:B-1----:R-:W1:Y:S01]  /*15060*/  MUFU.TANH R0, R6 ;  /* 0x0000000600007308 */ /* 0x002e620000002400 */
[----:B---3--:R-:W-:Y:S09]  /*15070*/  FMUL.FTZ R16, R17, c[0x0][0x2ec] ;  /* 0x0000bb0011107a20 */ /* 0x008ff20000410000 */
[----:B--2---:R2:W3:Y:S10]  /*15080*/  MUFU.TANH R2, R7 ;  /* 0x0000000700027308 */ /* 0x0044f40000002400 */
[----:B------:R-:W-:Y:S01]  /*15090*/  MUFU.TANH R16, R16 ;  /* 0x0000001000107308 */ /* 0x000fe20000002400 */
[----:B-1----:R1:W-:Y:S04]  /*150a0*/  STL [R1+0x8], R0 ;  /* 0x0000080001007387 */ /* 0x0023e80000100800 */
[----:B--2---:R-:W2:Y:S08]  /*150b0*/  LDSM.16.M88.4 R4, [R217+0x2800] ;  /* 0x00280000d904783b */ /* 0x004eb00000000200 */
[----:B---3--:R3:W-:Y:S01]  /*150c0*/  STL [R1+0x14], R2 ;  /* 0x0000140201007387 */ /* 0x0087e20000100800 */
[----:B-1----:R-:W1:Y:S10]  /*150d0*/  MUFU.TANH R0, R8 ;  /* 0x0000000800007308 */ /* 0x002e740000002400 */
[----:B---3--:R-:W3:Y:S01]  /*150e0*/  MUFU.TANH R2, R9 ;  /* 0x0000000900027308 */ /* 0x008ee20000002400 */
[----:B-1----:R1:W-:Y:S01]  /*150f0*/  STL [R1+0x4], R0 ;  /* 0x0000040001007387 */ /* 0x0023e20000100800 */
[-C--:B--2---:R-:W-:Y:S08]  /*15100*/  HMMA.16816.F32.BF16 R20, R132, R4.reuse, R20 ;  /* 0x000000048414723c */ /* 0x084ff00000041814 */
[C---:B------:R-:W-:Y:S08]  /*15110*/  HMMA.16816.F32.BF16 R24, R208.reuse, R4, R24 ;  /* 0x00000004d018723c */ /* 0x040ff00000041818 */
[-C--:B------:R-:W-:Y:S01]  /*15120*/  HMMA.16816.F32.BF16 R28, R208, R6.reuse, R28 ;  /* 0x00000006d01c723c */ /* 0x080fe2000004181c */
[----:B---3--:R2:W-:Y:S01]  /*15130*/  STL [R1+0x20], R2 ;  /* 0x0000200201007387 */ /* 0x0085e20000100800 */
[----:B-1----:R-:W1:Y:S06]  /*15140*/  MUFU.TANH R0, R10 ;  /* 0x0000000a00007308 */ /* 0x002e6c0000002400 */
[C---:B------:R-:W-:Y:S01]  /*15150*/  HMMA.16816.F32.BF16 R32, R132.reuse, R6, R32 ;  /* 0x000000068420723c */ /* 0x040fe20000041820 */
[----:B------:R-:W3:Y:S03]  /*15160*/  LDSM.16.M88.4 R4, [R217+0x3000] ;  /* 0x00300000d904783b */ /* 0x000ee60000000200 */
[----:B------:R-:W-:Y:S02]  /*15170*/  FMUL.FTZ R20, R20, c[0x0][0x2ec] ;  /* 0x0000bb0014147a20 */ /* 0x000fe40000410000 */
[----:B------:R-:W-:Y:S02]  /*15180*/  FMUL.FTZ R21, R21, c[0x0][0x2ec] ;  /* 0x0000bb0015157a20 */ /* 0x000fe40000410000 */
[----:B------:R-:W-:Y:S01]  /*15190*/  FMUL.FTZ R27, R27, c[0x0][0x2ec] ;  /* 0x0000bb001b1b7a20 */ /* 0x000fe20000410000 */
[----:B------:R-:W-:Y:S03]  /*151a0*/  MUFU.TANH R243, R20 ;  /* 0x0000001400f37308 */ /* 0x000fe60000002400 */
[----:B------:R-:W-:Y:S02]  /*151b0*/  FMUL.FTZ R23, R23, c[0x0][0x2ec] ;  /* 0x0000bb0017177a20 */ /* 0x000fe40000410000 */
[----:B------:R-:W-:Y:S02]  /*151c0*/  FMUL.FTZ R25, R25, c[0x0][0x2ec] ;  /* 0x0000bb0019197a20 */ /* 0x000fe40000410000 */
[----:B------:R-:W-:Y:S02]  /*151d0*/  FMUL.FTZ R31, R31, c[0x0][0x2ec] ;  /* 0x0000bb001f1f7a20 */ /* 0x000fe40000410000 */
[----:B------:R-:W-:Y:S01]  /*151e0*/  FMUL.FTZ R22, R22, c[0x0][0x2ec] ;  /* 0x0000bb0016167a20 */ /* 0x000fe20000410000 */
[----:B--2---:R-:W2:Y:S01]  /*151f0*/  MUFU.TANH R2, R11 ;  /* 0x0000000b00027308 */ /* 0x004ea20000002400 */
[----:B------:R-:W-:Y:S02]  /*15200*/  FMUL.FTZ R24, R24, c[0x0][0x2ec] ;  /* 0x0000bb0018187a20 */ /* 0x000fe40000410000 */
[----:B------:R-:W-:Y:S01]  /*15210*/  FMUL.FTZ R26, R26, c[0x0][0x2ec] ;  /* 0x0000bb001a1a7a20 */ /* 0x000fe20000410000 */
[----:B-1----:R1:W-:Y:S01]  /*15220*/  STL [R1], R0 ;  /* 0x0000000001007387 */ /* 0x0023e20000100800 */
[----:B------:R-:W-:Y:S02]  /*15230*/  FMUL.FTZ R34, R34, c[0x0][0x2ec] ;  /* 0x0000bb0022227a20 */ /* 0x000fe40000410000 */
[----:B------:R-:W-:Y:S02]  /*15240*/  FMUL.FTZ R35, R35, c[0x0][0x2ec] ;  /* 0x0000bb0023237a20 */ /* 0x000fe40000410000 */
[----:B------:R-:W-:Y:S01]  /*15250*/  FMUL.FTZ R28, R28, c[0x0][0x2ec] ;  /* 0x0000bb001c1c7a20 */ /* 0x000fe20000410000 */
[----:B------:R-:W-:Y:S01]  /*15260*/  MUFU.TANH R244, R21 ;  /* 0x0000001500f47308 */ /* 0x000fe20000002400 */
[----:B------:R-:W-:Y:S02]  /*15270*/  FMUL.FTZ R29, R29, c[0x0][0x2ec] ;  /* 0x0000bb001d1d7a20 */ /* 0x000fe40000410000 */
[----:B------:R-:W-:Y:S07]  /*15280*/  FMUL.FTZ R30, R30, c[0x0][0x2ec] ;  /* 0x0000bb001e1e7a20 */ /* 0x000fee0000410000 */
[----:B------:R4:W-:Y:S01]  /*15290*/  MUFU.TANH R246, R23 ;  /* 0x0000001700f67308 */ /* 0x0009e20000002400 */
[-C--:B---3--:R-:W-:Y:S01]  /*152a0*/  HMMA.16816.F32.BF16 R36, R132, R4.reuse, R36 ;  /* 0x000000048424723c */ /* 0x088fe20000041824 */
[----:B--2---:R2:W-:Y:S08]  /*152b0*/  STL [R1+0x34], R2 ;  /* 0x0000340201007387 */ /* 0x0045f00000100800 */
[----:B-1----:R-:W1:Y:S01]  /*152c0*/  MUFU.TANH R0, R12 ;  /* 0x0000000c00007308 */ /* 0x002e620000002400 */
[C---:B------:R-:W-:Y:S08]  /*152d0*/  HMMA.16816.F32.BF16 R40, R208.reuse, R4, R40 ;  /* 0x00000004d028723c */ /* 0x040ff00000041828 */
[-C--:B------:R-:W-:Y:S01]  /*152e0*/  HMMA.16816.F32.BF16 R44, R208, R6.reuse, R44 ;  /* 0x00000006d02c723c */ /* 0x080fe2000004182c */
[----:B------:R-:W-:Y:S03]  /*152f0*/  MUFU.TANH R12, R15 ;  /* 0x0000000f000c7308 */ /* 0x000fe60000002400 */
[----:B----4-:R-:W-:Y:S02]  /*15300*/  FMUL.FTZ R23, R33, c[0x0][0x2ec] ;  /* 0x0000bb0021177a20 */ /* 0x010fe40000410000 */
[----:B------:R-:W-:Y:S02]  /*15310*/  FMUL.FTZ R21, R36, c[0x0][0x2ec] ;  /* 0x0000bb0024157a20 */ /* 0x000fe40000410000 */
[C---:B------:R-:W-:Y:S01]  /*15320*/  HMMA.16816.F32.BF16 R48, R132.reuse, R6, R48 ;  /* 0x000000068430723c */ /* 0x040fe20000041830 */
[----:B------:R-:W3:Y:S01]  /*15330*/  LDSM.16.M88.4 R4, [R217+0x3800] ;  /* 0x00380000d904783b */ /* 0x000ee20000000200 */
[----:B------:R-:W-:Y:S04]  /*15340*/  DEPBAR.LE SB0, 0x0 ;  /* 0x000080000000791a */ /* 0x000fe80000000000 */
[----:B--2---:R-:W2:Y:S01]  /*15350*/  MUFU.TANH R2, R13 ;  /* 0x0000000d00027308 */ /* 0x004ea20000002400 */
[----:B------:R-:W-:Y:S02]  /*15360*/  FMUL.FTZ R20, R37, c[0x0][0x2ec] ;  /* 0x0000bb0025147a20 */ /* 0x000fe40000410000 */
[----:B-1----:R1:W-:Y:S03]  /*15370*/  STL [R1+0x18], R0 ;  /* 0x0000180001007387 */ /* 0x0023e60000100800 */
[----:B------:R-:W-:Y:S02]  /*15380*/  FMUL.FTZ R41, R41, c[0x0][0x2ec] ;  /* 0x0000bb0029297a20 */ /* 0x000fe40000410000 */
[----:B------:R-:W-:Y:S02]  /*15390*/  FMUL.FTZ R42, R42, c[0x0][0x2ec] ;  /* 0x0000bb002a2a7a20 */ /* 0x000fe40000410000 */
[----:B------:R4:W-:Y:S01]  /*153a0*/  MUFU.TANH R251, R25 ;  /* 0x0000001900fb7308 */ /* 0x0009e20000002400 */
        /* <DEDUP_REMOVED lines=8> */
[----:B--2---:R2:W-:Y:S01]  /*15430*/  STL [R1+0x1c], R2 ;  /* 0x00001c0201007387 */ /* 0x0045e20000100800 */
[----:B------:R-:W-:Y:S02]  /*15440*/  FMUL.FTZ R43, R43, c[0x0][0x2ec] ;  /* 0x0000bb002b2b7a20 */ /* 0x000fe40000410000 */
[----:B------:R-:W-:Y:S02]  /*15450*/  FMUL.FTZ R44, R44, c[0x0][0x2ec] ;  /* 0x0000bb002c2c7a20 */ /* 0x000fe40000410000 */
[----:B------:R-:W-:Y:S01]  /*15460*/  FMUL.FTZ R45, R45, c[0x0][0x2ec] ;  /* 0x0000bb002d2d7a20 */ /* 0x000fe20000410000 */
[----:B-1----:R-:W1:Y:S01]  /*15470*/  MUFU.TANH R0, R14 ;  /* 0x0000000e00007308 */ /* 0x002e620000002400 */
[----:B------:R-:W-:Y:S02]  /*15480*/  FMUL.FTZ R46, R46, c[0x0][0x2ec] ;  /* 0x0000bb002e2e7a20 */ /* 0x000fe40000410000 */
[----:B------:R-:W-:Y:S01]  /*15490*/  FMUL.FTZ R47, R47, c[0x0][0x2ec] ;  /* 0x0000bb002f2f7a20 */ /* 0x000fe20000410000 */
[-C--:B---3--:R-:W-:Y:S06]  /*154a0*/  HMMA.16816.F32.BF16 R52, R132, R4.reuse, R52 ;  /* 0x000000048434723c */ /* 0x088fec0000041834 */
[----:B------:R-:W3:Y:S01]  /*154b0*/  MUFU.TANH R27, R31 ;  /* 0x0000001f001b7308 */ /* 0x000ee20000002400 */
[----:B----4-:R-:W-:Y:S01]  /*154c0*/  FMUL.FTZ R25, R32, c[0x0][0x2ec] ;  /* 0x0000bb0020197a20 */ /* 0x010fe20000410000 */
[C---:B------:R-:W-:Y:S08]  /*154d0*/  HMMA.16816.F32.BF16 R56, R208.reuse, R4, R56 ;  /* 0x00000004d038723c */ /* 0x040ff00000041838 */
[----:B------:R4:W2:Y:S01]  /*154e0*/  MUFU.TANH R242, R34 ;  /* 0x0000002200f27308 */ /* 0x0008a20000002400 */
[-C--:B------:R-:W-:Y:S01]  /*154f0*/  HMMA.16816.F32.BF16 R60, R208, R6.reuse, R60 ;  /* 0x00000006d03c723c */ /* 0x080fe2000004183c */
[----:B-1----:R1:W-:Y:S07]  /*15500*/  STL [R1+0x30], R0 ;  /* 0x0000300001007387 */ /* 0x0023ee0000100800 */
[----:B------:R-:W-:Y:S01]  /*15510*/  HMMA.16816.F32.BF16 R64, R132, R6, R64 ;  /* 0x000000068440723c */ /* 0x000fe20000041840 */
[----:B------:R1:W1:Y:S03]  /*15520*/  MUFU.TANH R205, R35 ;  /* 0x0000002300cd7308 */ /* 0x0002660000002400 */
[----:B------:R-:W-:Y:S02]  /*15530*/  FMUL.FTZ R15, R52, c[0x0][0x2ec] ;  /* 0x0000bb00340f7a20 */ /* 0x000fe40000410000 */
[----:B------:R-:W-:Y:S02]  /*15540*/  FMUL.FTZ R14, R53, c[0x0][0x2ec] ;  /* 0x0000bb00350e7a20 */ /* 0x000fe40000410000 */
[----:B------:R-:W-:Y:S03]  /*15550*/  FMUL.FTZ R33, R55, c[0x0][0x2ec] ;  /* 0x0000bb0037217a20 */ /* 0x000fe60000410000 */
[----:B------:R-:W2:Y:S01]  /*15560*/  MUFU.TANH R241, R41 ;  /* 0x0000002900f17308 */ /* 0x000ea20000002400 */
[----:B------:R-:W-:Y:S02]  /*15570*/  FMUL.FTZ R50, R57, c[0x0][0x2ec] ;  /* 0x0000bb0039327a20 */ /* 0x000fe40000410000 */
[----:B------:R-:W-:Y:S02]  /*15580*/  FMUL.FTZ R58, R58, c[0x0][0x2ec] ;  /* 0x0000bb003a3a7a20 */ /* 0x000fe40000410000 */
[----:B----4-:R-:W-:Y:S02]  /*15590*/  FMUL.FTZ R34, R54, c[0x0][0x2ec] ;  /* 0x0000bb0036227a20 */ /* 0x010fe40000410000 */
[----:B------:R-:W-:Y:S02]  /*155a0*/  FMUL.FTZ R59, R59, c[0x0][0x2ec] ;  /* 0x0000bb003b3b7a20 */ /* 0x000fe40000410000 */
[----:B------:R-:W-:Y:S01]  /*155b0*/  FMUL.FTZ R49, R60, c[0x0][0x2ec] ;  /* 0x0000bb003c317a20 */ /* 0x000fe20000410000 */
[----:B------:R4:W2:Y:S01]  /*155c0*/  MUFU.TANH R41, R42 ;  /* 0x0000002a00297308 */ /* 0x0008a20000002400 */
[----:B------:R-:W-:Y:S02]  /*155d0*/  FMUL.FTZ R48, R61, c[0x0][0x2ec] ;  /* 0x0000bb003d307a20 */ /* 0x000fe40000410000 */
[----:B------:R-:W-:Y:S02]  /*155e0*/  FMUL.FTZ R62, R62, c[0x0][0x2ec] ;  /* 0x0000bb003e3e7a20 */ /* 0x000fe40000410000 */
[----:B-1----:R-:W-:Y:S02]  /*155f0*/  FMUL.FTZ R35, R51, c[0x0][0x2ec] ;  /* 0x0000bb0033237a20 */ /* 0x002fe40000410000 */
[----:B------:R-:W-:Y:S02]  /*15600*/  FMUL.FTZ R51, R56, c[0x0][0x2ec] ;  /* 0x0000bb0038337a20 */ /* 0x000fe40000410000 */
[----:B------:R-:W-:Y:S01]  /*15610*/  FMUL.FTZ R63, R63, c[0x0][0x2ec] ;  /* 0x0000bb003f3f7a20 */ /* 0x000fe20000410000 */
[----:B------:R1:W1:Y:S01]  /*15620*/  MUFU.TANH R245, R22 ;  /* 0x0000001600f57308 */ /* 0x0002620000002400 */
[----:B------:R-:W-:Y:S02]  /*15630*/  FMUL.FTZ R13, R64, c[0x0][0x2ec] ;  /* 0x0000bb00400d7a20 */ /* 0x000fe40000410000 */
[----:B------:R-:W-:Y:S02]  /*15640*/  FMUL.FTZ R31, R65, c[0x0][0x2ec] ;  /* 0x0000bb00411f7a20 */ /* 0x000fe40000410000 */
[----:B------:R-:W-:Y:S05]  /*15650*/  FMUL.FTZ R32, R66, c[0x0][0x2ec] ;  /* 0x0000bb0042207a20 */ /* 0x000fea0000410000 */
[----:B------:R1:W1:Y:S01]  /*15660*/  MUFU.TANH R248, R24 ;  /* 0x0000001800f87308 */ /* 0x0002620000002400 */
[----:B----4-:R-:W-:Y:S09]  /*15670*/  FMUL.FTZ R42, R67, c[0x0][0x2ec] ;  /* 0x0000bb00432a7a20 */ /* 0x010ff20000410000 */
        /* <DEDUP_REMOVED lines=8> */
[----:B------:R4:W1:Y:S10]  /*15700*/  MUFU.TANH R139, R38 ;  /* 0x00000026008b7308 */ /* 0x0008740000002400 */
[----:B------:R-:W1:Y:S10]  /*15710*/  MUFU.TANH R39, R39 ;  /* 0x0000002700277308 */ /* 0x000e740000002400 */
        /* <DEDUP_REMOVED lines=25> */
[----:B------:R-:W1:Y:S02]  /*158b0*/  MUFU.TANH R42, R42 ;  /* 0x0000002a002a7308 */ /* 0x000e640000002400 */
[----:B-1234-:R-:W-:-:S05]  /*158c0*/  @P0 BRA `(.L_x_484) ;  /* 0xffffe7f000000947 */ /* 0x01efca000383ffff */
.L_x_483:
[----:B-1----:R-:W2:Y:S01]  /*158d0*/  LDL.LU R4, [R1+0x20] ;  /* 0x0000200001047983 */ /* 0x002ea20000300800 */
[----:B------:R-:W-:Y:S01]  /*158e0*/  IMAD.MOV.U32 R43, RZ, RZ, R24 ;  /* 0x000000ffff2b7224 */ /* 0x000fe200078e0018 */
[----:B------:R-:W-:Y:S01]  /*158f0*/  MOV R40, R12 ;  /* 0x0000000c00287202 */ /* 0x000fe20000000f00 */
[----:B------:R-:W-:Y:S01]  /*15900*/  IMAD.U32 R0, RZ, RZ, UR14 ;  /* 0x0000000eff007e24 */ /* 0x000fe2000f8e00ff */
[----:B------:R-:W3:Y:S01]  /*15910*/  LDL.LU R10, [R1+0x1c] ;  /* 0x00001c00010a7983 */ /* 0x000ee20000300800 */
[----:B------:R-:W-:Y:S01]  /*15920*/  MOV R54, R28 ;  /* 0x0000001c00367202 */ /* 0x000fe20000000f00 */
[----:B------:R-:W-:Y:S01]  /*15930*/  IMAD.MOV.U32 R52, RZ, RZ, R29 ;  /* 0x000000ffff347224 */ /* 0x000fe200078e001d */
[----:B------:R-:W-:Y:S01]  /*15940*/  MOV R45, R43 ;  /* 0x0000002b002d7202 */ /* 0x000fe20000000f00 */
[----:B------:R-:W4:Y:S01]  /*15950*/  LDL.LU R9, [R1+0x34] ;  /* 0x0000340001097983 */ /* 0x000f220000300800 */
[----:B------:R-:W-:Y:S01]  /*15960*/  IMAD.MOV.U32 R43, RZ, RZ, R27 ;  /* 0x000000ffff2b7224 */ /* 0x000fe200078e001b */
[----:B------:R-:W-:Y:S01]  /*15970*/  LOP3.LUT R231, R231, 0xfffffffb, RZ, 0xc0, !PT ;  /* 0xfffffffbe7e77812 */ /* 0x000fe200078ec0ff */
[----:B------:R-:W-:Y:S01]  /*15980*/  IMAD.MOV.U32 R46, RZ, RZ, R40 ;  /* 0x000000ffff2e7224 */ /* 0x000fe200078e0028 */
[----:B------:R-:W2:Y:S01]  /*15990*/  LDL.LU R8, [R1+0x30] ;  /* 0x0000300001087983 */ /* 0x000ea20000300800 */
[----:B------:R-:W-:Y:S01]  /*159a0*/  IMAD.MOV.U32 R40, RZ, RZ, R26 ;  /* 0x000000ffff287224 */ /* 0x000fe200078e001a */
[----:B------:R-:W-:Y:S01]  /*159b0*/  UISETP.GT.AND UP0, UPT, UR14, UR9, UPT ;  /* 0x000000090e00728c */ /* 0x000fe2000bf04270 */
[----:B------:R-:W-:Y:S01]  /*159c0*/  IMAD.MOV.U32 R60, RZ, RZ, R45 ;  /* 0x000000ffff3c7224 */ /* 0x000fe200078e002d */
[----:B------:R-:W2:Y:S01]  /*159d0*/  LDL.LU R7, [R1+0x8] ;  /* 0x0000080001077983 */ /* 0x000ea20000300800 */
[----:B------:R-:W-:Y:S01]  /*159e0*/  IMAD.MOV.U32 R57, RZ, RZ, R46 ;  /* 0x000000ffff397224 */ /* 0x000fe200078e002e */
[----:B------:R-:W-:Y:S02]  /*159f0*/  UMOV UR15, UR14 ;  /* 0x0000000e000f7c82 */ /* 0x000fe40008000000 */
[----:B------:R-:W2:Y:S01]  /*15a00*/  LDL.LU R6, [R1+0x14] ;  /* 0x0000140001067983 */ /* 0x000ea20000300800 */
[----:B------:R-:W-:Y:S01]  /*15a10*/  MOV R65, R60 ;  /* 0x0000003c00417202 */ /* 0x000fe20000000f00 */
[----:B------:R-:W-:Y:S02]  /*15a20*/  IMAD.MOV.U32 R60, RZ, RZ, R43 ;  /* 0x000000ffff3c7224 */ /* 0x000fe400078e002b */
[----:B------:R-:W2:Y:S04]  /*15a30*/  LDL.LU R2, [R1+0x18] ;  /* 0x0000180001027983 */ /* 0x000ea80000300800 */
[----:B------:R-:W2:Y:S04]  /*15a40*/  LDL.LU R5, [R1+0xc] ;  /* 0x00000c0001057983 */ /* 0x000ea80000300800 */
        /* <DEDUP_REMOVED lines=9> */
[----:B------:R-:W2:Y:S04]  /*15ae0*/  LDL.LU R24, [R1+0x4] ;  /* 0x0000040001187983 */ /* 0x000ea80000300800 */
[----:B------:R-:W2:Y:S04]  /*15af0*/  LDL.LU R44, [R1] ;  /* 0x00000000012c7983 */ /* 0x000ea80000300800 */
[----:B------:R-:W1:Y:S02]  /*15b00*/  S2R R11, SR_TID.X ;  /* 0x00000000000b7919 */ /* 0x000e640000002100 */
[----:B-1----:R-:W-:Y:S05]  /*15b10*/  IMAD.SHL.U32 R11, R11, 0x2, RZ ;  /* 0x000000020b0b7824 */ /* 0x002fea00078e00ff */
[----:B------:R-:W-:Y:S05]  /*15b20*/  LOP3.LUT R11, R11, 0x6, RZ, 0xc0, !PT ;  /* 0x000000060b0b7812 */ /* 0x000fea00078ec0ff */
[----:B------:R-:W-:Y:S05]  /*15b30*/  IMAD R0, R0, 0x40, R11 ;  /* 0x0000004000007824 */ /* 0x000fea00078e020b */
[C---:B------:R-:W-:Y:S02]  /*15b40*/  ISETP.GE.AND P4, PT, R0.reuse, R236, PT ;  /* 0x000000ec0000720c */ /* 0x040fe40003f86270 */
[C---:B------:R-:W-:Y:S02]  /*15b50*/  ISETP.GE.AND P5, PT, R0.reuse, R235, PT ;  /* 0x000000eb0000720c */ /* 0x040fe40003fa6270 */
[C---:B------:R-:W-:Y:S02]  /*15b60*/  ISETP.GE.OR P4, PT, R0.reuse, R240, !P4 ;  /* 0x000000f00000720c */ /* 0x040fe40006786670 */
[C---:B------:R-:W-:Y:S01]  /*15b70*/  ISETP.GE.OR P5, PT, R0.reuse, R239, !P5 ;  /* 0x000000ef0000720c */ /* 0x040fe20006fa6670 */
[----:B---3--:R-:W-:Y:S02]  /*15b80*/  IMAD.MOV.U32 R47, RZ, RZ, R10 ;  /* 0x000000ffff2f7224 */ /* 0x008fe400078e000a */
[----:B------:R-:W-:Y:S02]  /*15b90*/  IMAD.MOV.U32 R10, RZ, RZ, R22 ;  /* 0x000000ffff0a7224 */ /* 0x000fe400078e0016 */
[----:B----4-:R-:W-:Y:S02]  /*15ba0*/  IMAD.MOV.U32 R30, RZ, RZ, R9 ;  /* 0x000000ffff1e7224 */ /* 0x010fe400078e0009 */
[----:B------:R-:W-:Y:S01]  /*15bb0*/  IMAD.MOV.U32 R67, RZ, RZ, R10 ;  /* 0x000000ffff437224 */ /* 0x000fe200078e000a */
[C---:B------:R-:W-:Y:S01]  /*15bc0*/  IADD3 R10, R0.reuse, 0x28, RZ ;  /* 0x00000028000a7810 */ /* 0x040fe20007ffe0ff */
[----:B--2---:R-:W-:Y:S02]  /*15bd0*/  IMAD.MOV.U32 R36, RZ, RZ, R8 ;  /* 0x000000ffff247224 */ /* 0x004fe400078e0008 */
[----:B------:R-:W-:Y:S02]  /*15be0*/  IMAD.MOV.U32 R8, RZ, RZ, R18 ;  /* 0x000000ffff087224 */ /* 0x000fe400078e0012 */
[----:B------:R-:W2:Y:S01]  /*15bf0*/  LDL.LU R18, [R1+0x10] ;  /* 0x0000100001127983 */ /* 0x000ea20000300800 */
[----:B------:R-:W-:Y:S02]  /*15c00*/  IMAD.MOV.U32 R12, RZ, RZ, R7 ;  /* 0x000000ffff0c7224 */ /* 0x000fe400078e0007 */
[----:B------:R-:W-:Y:S02]  /*15c10*/  IMAD.MOV.U32 R53, RZ, RZ, R36 ;  /* 0x000000ffff357224 */ /* 0x000fe400078e0024 */
[----:B------:R-:W-:Y:S01]  /*15c20*/  IMAD.MOV.U32 R9, RZ, RZ, R6 ;  /* 0x000000ffff097224 */ /* 0x000fe200078e0006 */
[C---:B------:R-:W-:Y:S01]  /*15c30*/  IADD3 R6, R0.reuse, 0x9, RZ ;  /* 0x0000000900067810 */ /* 0x040fe20007ffe0ff */
[----:B------:R-:W-:Y:S01]  /*15c40*/  IMAD.MOV.U32 R55, RZ, RZ, R30 ;  /* 0x000000ffff377224 */ /* 0x000fe200078e001e */
[----:B------:R-:W-:Y:S01]  /*15c50*/  MOV R56, R53 ;  /* 0x0000003500387202 */ /* 0x000fe20000000f00 */
[----:B------:R-:W-:Y:S01]  /*15c60*/  IMAD.MOV.U32 R7, RZ, RZ, R2 ;  /* 0x000000ffff077224 */ /* 0x000fe200078e0002 */
[----:B------:R-:W-:Y:S01]  /*15c70*/  IADD3 R2, R0, 0x1, RZ ;  /* 0x0000000100027810 */ /* 0x000fe20007ffe0ff */
[----:B------:R-:W-:Y:S01]  /*15c80*/  IMAD.MOV.U32 R53, RZ, RZ, R38 ;  /* 0x000000ffff357224 */ /* 0x000fe200078e0026 */
[----:B------:R-:W-:Y:S01]  /*15c90*/  FSEL R11, R5, -INF , !P4 ;  /* 0xff800000050b7808 */ /* 0x000fe20006000000 */
[----:B------:R-:W-:Y:S01]  /*15ca0*/  IMAD.MOV.U32 R61, RZ, RZ, R55 ;  /* 0x000000ffff3d7224 */ /* 0x000fe200078e0037 */
[C---:B------:R-:W-:Y:S01]  /*15cb0*/  ISETP.GE.AND P0, PT, R2.reuse, R236, PT ;  /* 0x000000ec0200720c */ /* 0x040fe20003f06270 */
[----:B------:R-:W-:Y:S01]  /*15cc0*/  IMAD.MOV.U32 R55, RZ, RZ, R8 ;  /* 0x000000ffff377224 */ /* 0x000fe200078e0008 */
[C---:B------:R-:W-:Y:S01]  /*15cd0*/  ISETP.GE.AND P3, PT, R2.reuse, R235, PT ;  /* 0x000000eb0200720c */ /* 0x040fe20003f66270 */
[----:B------:R-:W-:Y:S01]  /*15ce0*/  IMAD.MOV.U32 R36, RZ, RZ, R4 ;  /* 0x000000ffff247224 */ /* 0x000fe200078e0004 */
[C---:B------:R-:W-:Y:S01]  /*15cf0*/  ISETP.GE.AND P1, PT, R2.reuse, R234, PT ;  /* 0x000000ea0200720c */ /* 0x040fe20003f26270 */
[----:B------:R-:W-:Y:S01]  /*15d00*/  IMAD.MOV.U32 R64, RZ, RZ, R55 ;  /* 0x000000ffff407224 */ /* 0x000fe200078e0037 */
[C---:B------:R-:W-:Y:S01]  /*15d10*/  ISETP.GE.AND P2, PT, R2.reuse, R232, PT ;  /* 0x000000e80200720c */ /* 0x040fe20003f46270 */
[----:B------:R-:W-:Y:S01]  /*15d20*/  IMAD.MOV.U32 R55, RZ, RZ, R41 ;  /* 0x000000ffff377224 */ /* 0x000fe200078e0029 */
[C---:B------:R-:W-:Y:S01]  /*15d30*/  ISETP.GE.OR P0, PT, R2.reuse, R240, !P0 ;  /* 0x000000f00200720c */ /* 0x040fe20004706670 */
[----:B------:R-:W-:Y:S01]  /*15d40*/  IMAD.MOV.U32 R66, RZ, RZ, R61 ;  /* 0x000000ffff427224 */ /* 0x000fe200078e003d */
[C---:B------:R-:W-:Y:S01]  /*15d50*/  ISETP.GE.OR P3, PT, R2.reuse, R239, !P3 ;  /* 0x000000ef0200720c */ /* 0x040fe20005f66670 */
[----:B------:R-:W-:Y:S01]  /*15d60*/  IMAD.MOV.U32 R61, RZ, RZ, R40 ;  /* 0x000000ffff3d7224 */ /* 0x000fe200078e0028 */
[C---:B------:R-:W-:Y:S02]  /*15d70*/  ISETP.GE.OR P1, PT, R2.reuse, R238, !P1 ;  /* 0x000000ee0200720c */ /* 0x040fe40004f26670 */
[-C--:B------:R-:W-:Y:S02]  /*15d80*/  ISETP.GE.OR P6, PT, R2, R237.reuse, !P2 ;  /* 0x000000ed0200720c */ /* 0x080fe400057c6670 */
[C---:B------:R-:W-:Y:S02]  /*15d90*/  ISETP.GE.AND P2, PT, R0.reuse, R234, PT ;  /* 0x000000ea0000720c */ /* 0x040fe40003f46270 */
[C---:B------:R-:W-:Y:S02]  /*15da0*/  IADD3 R2, R0.reuse, 0x8, RZ ;  /* 0x0000000800027810 */ /* 0x040fe40007ffe0ff */
[C---:B------:R-:W-:Y:S02]  /*15db0*/  ISETP.GE.OR P2, PT, R0.reuse, R238, !P2 ;  /* 0x000000ee0000720c */ /* 0x040fe40005746670 */
[C---:B------:R-:W-:Y:S02]  /*15dc0*/  IADD3 R5, R0.reuse, 0x10, RZ ;  /* 0x0000001000057810 */ /* 0x040fe40007ffe0ff */
[----:B------:R-:W-:Y:S02]  /*15dd0*/  ISETP.GE.AND P4, PT, R0, R232, PT ;  /* 0x000000e80000720c */ /* 0x000fe40003f86270 */
[----:B------:R-:W-:Y:S02]  /*15de0*/  FSEL R12, R12, -INF , !P5 ;  /* 0xff8000000c0c7808 */ /* 0x000fe40006800000 */
[----:B------:R-:W-:Y:S02]  /*15df0*/  ISETP.GE.AND P5, PT, R2, R236, PT ;  /* 0x000000ec0200720c */ /* 0x000fe40003fa6270 */
[----:B------:R-:W-:Y:S02]  /*15e00*/  ISETP.GE.OR P4, PT, R0, R237, !P4 ;  /* 0x000000ed0000720c */ /* 0x000fe40006786670 */
[----:B------:R-:W-:Y:S02]  /*15e10*/  ISETP.GE.OR P5, PT, R2, R240, !P5 ;  /* 0x000000f00200720c */ /* 0x000fe40006fa6670 */
[----:B------:R-:W-:Y:S02]  /*15e20*/  IADD3 R8, R0, 0x20, RZ ;  /* 0x0000002000087810 */ /* 0x000fe40007ffe0ff */
[----:B------:R-:W-:Y:S02]  /*15e30*/  FSEL R22, R252, -INF , !P5 ;  /* 0xff800000fc167808 */ /* 0x000fe40006800000 */
[----:B------:R-:W-:Y:S02]  /*15e40*/  FSEL R24, R24, -INF , !P2 ;  /* 0xff80000018187808 */ /* 0x000fe40005000000 */
[----:B------:R-:W-:Y:S02]  /*15e50*/  ISETP.GE.AND P2, PT, R6, R236, PT ;  /* 0x000000ec0600720c */ /* 0x000fe40003f46270 */
[----:B------:R-:W-:Y:S02]  /*15e60*/  FSEL R44, R44, -INF , !P4 ;  /* 0xff8000002c2c7808 */ /* 0x000fe40006000000 */
[----:B------:R-:W-:Y:S02]  /*15e70*/  ISETP.GE.OR P2, PT, R6, R240, !P2 ;  /* 0x000000f00600720c */ /* 0x000fe40005746670 */
[----:B------:R-:W-:Y:S02]  /*15e80*/  ISETP.GE.AND P4, PT, R2, R235, PT ;  /* 0x000000eb0200720c */ /* 0x000fe40003f86270 */
[----:B------:R-:W-:Y:S02]  /*15e90*/  FSEL R28, R16, -INF , !P2 ;  /* 0xff800000101c7808 */ /* 0x000fe40005000000 */
[----:B------:R-:W-:Y:S02]  /*15ea0*/  FSEL R16, R9, -INF , !P3 ;  /* 0xff80000009107808 */ /* 0x000fe40005800000 */
[----:B------:R-:W-:Y:S02]  /*15eb0*/  IADD3 R9, R0, 0x19, RZ ;  /* 0x0000001900097810 */ /* 0x000fe40007ffe0ff */
[C---:B------:R-:W-:Y:S02]  /*15ec0*/  ISETP.GE.AND P2, PT, R5.reuse, R236, PT ;  /* 0x000000ec0500720c */ /* 0x040fe40003f46270 */
[C---:B------:R-:W-:Y:S02]  /*15ed0*/  ISETP.GE.AND P5, PT, R2.reuse, R232, PT ;  /* 0x000000e80200720c */ /* 0x040fe40003fa6270 */
[----:B------:R-:W-:Y:S02]  /*15ee0*/  ISETP.GE.OR P2, PT, R5, R240, !P2 ;  /* 0x000000f00500720c */ /* 0x000fe40005746670 */
[C---:B------:R-:W-:Y:S02]  /*15ef0*/  ISETP.GE.OR P4, PT, R2.reuse, R239, !P4 ;  /* 0x000000ef0200720c */ /* 0x040fe40006786670 */
[----:B------:R-:W-:Y:S02]  /*15f00*/  ISETP.GE.OR P5, PT, R2, R237, !P5 ;  /* 0x000000ed0200720c */ /* 0x000fe40006fa6670 */
[----:B------:R-:W-:Y:S02]  /*15f10*/  FSEL R27, R243, -INF , !P2 ;  /* 0xff800000f31b7808 */ /* 0x000fe40005000000 */
[----:B------:R-:W-:Y:S02]  /*15f20*/  FSEL R29, R249, -INF , !P4 ;  /* 0xff800000f91d7808 */ /* 0x000fe40006000000 */
[----:B------:R-:W-:Y:S02]  /*15f30*/  ISETP.GE.AND P2, PT, R6, R235, PT ;  /* 0x000000eb0600720c */ /* 0x000fe40003f46270 */
[----:B------:R-:W-:Y:S02]  /*15f40*/  IADD3 R4, R0, 0x11, RZ ;  /* 0x0000001100047810 */ /* 0x000fe40007ffe0ff */
[----:B------:R-:W-:Y:S02]  /*15f50*/  ISETP.GE.OR P2, PT, R6, R239, !P2 ;  /* 0x000000ef0600720c */ /* 0x000fe40005746670 */
[----:B------:R-:W-:Y:S02]  /*15f60*/  FSEL R36, R36, -INF , !P1 ;  /* 0xff80000024247808 */ /* 0x000fe40004800000 */
[----:B------:R-:W-:Y:S02]  /*15f70*/  FSEL R30, R247, -INF , !P2 ;  /* 0xff800000f71e7808 */ /* 0x000fe40005000000 */
[C---:B------:R-:W-:Y:S02]  /*15f80*/  ISETP.GE.AND P2, PT, R6.reuse, R234, PT ;  /* 0x000000ea0600720c */ /* 0x040fe40003f46270 */
[C---:B------:R-:W-:Y:S02]  /*15f90*/  ISETP.GE.AND P1, PT, R9.reuse, R236, PT ;  /* 0x000000ec0900720c */ /* 0x040fe40003f26270 */
[----:B------:R-:W-:Y:S02]  /*15fa0*/  ISETP.GE.OR P2, PT, R6, R238, !P2 ;  /* 0x000000ee0600720c */ /* 0x000fe40005746670 */
[C---:B------:R-:W-:Y:S02]  /*15fb0*/  ISETP.GE.AND P3, PT, R4.reuse, R236, PT ;  /* 0x000000ec0400720c */ /* 0x040fe40003f66270 */
[-C--:B------:R-:W-:Y:S02]  /*15fc0*/  ISETP.GE.OR P1, PT, R9, R240.reuse, !P1 ;  /* 0x000000f00900720c */ /* 0x080fe40004f26670 */
[----:B------:R-:W-:Y:S02]  /*15fd0*/  ISETP.GE.OR P3, PT, R4, R240, !P3 ;  /* 0x000000f00400720c */ /* 0x000fe40005f66670 */
[----:B------:R-:W-:Y:S02]  /*15fe0*/  FSEL R23, R23, -INF , !P1 ;  /* 0xff80000017177808 */ /* 0x000fe40004800000 */
[----:B------:R-:W-:Y:S02]  /*15ff0*/  FSEL R26, R244, -INF , !P3 ;  /* 0xff800000f41a7808 */ /* 0x000fe40005800000 */
[----:B------:R-:W-:Y:S02]  /*16000*/  ISETP.GE.AND P3, PT, R5, R235, PT ;  /* 0x000000eb0500720c */ /* 0x000fe40003f66270 */
[----:B------:R-:W-:Y:S02]  /*16010*/  @P6 LOP3.LUT R231, R231, 0x4, RZ, 0xfc, !PT ;  /* 0x00000004e7e76812 */ /* 0x000fe400078efcff */
[C---:B------:R-:W-:Y:S02]  /*16020*/  ISETP.GE.AND P6, PT, R5.reuse, R232, PT ;  /* 0x000000e80500720c */ /* 0x040fe40003fc6270 */
[C---:B------:R-:W-:Y:S02]  /*16030*/  ISETP.GE.AND P1, PT, R8.reuse, R236, PT ;  /* 0x000000ec0800720c */ /* 0x040fe40003f26270 */
[C---:B------:R-:W-:Y:S02]  /*16040*/  ISETP.GE.OR P3, PT, R5.reuse, R239, !P3 ;  /* 0x000000ef0500720c */ /* 0x040fe40005f66670 */
[----:B------:R-:W-:Y:S02]  /*16050*/  ISETP.GE.OR P6, PT, R5, R237, !P6 ;  /* 0x000000ed0500720c */ /* 0x000fe400077c6670 */
[----:B------:R-:W-:Y:S02]  /*16060*/  ISETP.GE.OR P1, PT, R8, R240, !P1 ;  /* 0x000000f00800720c */ /* 0x000fe40004f26670 */
[----:B------:R-:W-:Y:S02]  /*16070*/  LOP3.LUT R231, R231, 0xfffffffd, RZ, 0xc0, !PT ;  /* 0xfffffffde7e77812 */ /* 0x000fe400078ec0ff */
[----:B------:R-:W-:Y:S02]  /*16080*/  FSEL R21, R21, -INF , !P1 ;  /* 0xff80000015157808 */ /* 0x000fe40004800000 */
[----:B------:R-:W-:Y:S02]  /*16090*/  FSEL R46, R245, -INF , !P3 ;  /* 0xff800000f52e7808 */ /* 0x000fe40005800000 */
[C---:B------:R-:W-:Y:S02]  /*160a0*/  ISETP.GE.AND P3, PT, R4.reuse, R235, PT ;  /* 0x000000eb0400720c */ /* 0x040fe40003f66270 */
[----:B------:R-:W-:Y:S02]  /*160b0*/  @P5 LOP3.LUT R231, R231, 0x2, RZ, 0xfc, !PT ;  /* 0x00000002e7e75812 */ /* 0x000fe400078efcff */
[CC--:B------:R-:W-:Y:S02]  /*160c0*/  ISETP.GE.AND P5, PT, R4.reuse, R232.reuse, PT ;  /* 0x000000e80400720c */ /* 0x0c0fe40003fa6270 */
[C---:B------:R-:W-:Y:S02]  /*160d0*/  ISETP.GE.OR P3, PT, R4.reuse, R239, !P3 ;  /* 0x000000ef0400720c */ /* 0x040fe40005f66670 */
[-C--:B------:R-:W-:Y:S02]  /*160e0*/  ISETP.GE.OR P5, PT, R4, R237.reuse, !P5 ;  /* 0x000000ed0400720c */ /* 0x080fe40006fa6670 */
[----:B------:R-:W-:Y:S02]  /*160f0*/  LOP3.LUT R231, R231, 0xfffffffe, RZ, 0xc0, !PT ;  /* 0xfffffffee7e77812 */ /* 0x000fe400078ec0ff */
[----:B------:R-:W-:Y:S02]  /*16100*/  FSEL R45, R246, -INF , !P3 ;  /* 0xff800000f62d7808 */ /* 0x000fe40005800000 */
[----:B------:R-:W-:Y:S02]  /*16110*/  ISETP.GE.AND P3, PT, R9, R232, PT ;  /* 0x000000e80900720c */ /* 0x000fe40003f66270 */
[----:B------:R-:W-:Y:S02]  /*16120*/  FSEL R47, R47, -INF , !P2 ;  /* 0xff8000002f2f7808 */ /* 0x000fe40005000000 */
[----:B------:R-:W-:Y:S02]  /*16130*/  ISETP.GE.OR P3, PT, R9, R237, !P3 ;  /* 0x000000ed0900720c */ /* 0x000fe40005f66670 */
[----:B--2---:R-:W-:Y:S02]  /*16140*/  FSEL R18, R18, -INF , !P0 ;  /* 0xff80000012127808 */ /* 0x004fe40004000000 */
[C---:B------:R-:W-:Y:S04]  /*16150*/  ISETP.GE.AND P0, PT, R2.reuse, R234, PT ;  /* 0x000000ea0200720c */ /* 0x040fe80003f06270 */
[----:B------:R-:W-:Y:S02]  /*16160*/  ISETP.GE.OR P0, PT, R2, R238, !P0 ;  /* 0x000000ee0200720c */ /* 0x000fe40004706670 */
[----:B------:R-:W-:Y:S02]  /*16170*/  IADD3 R2, R0, 0x18, RZ ;  /* 0x0000001800027810 */ /* 0x000fe40007ffe0ff */
[----:B------:R-:W-:Y:S02]  /*16180*/  FSEL R38, R7, -INF , !P0 ;  /* 0xff80000007267808 */ /* 0x000fe40004000000 */
[C---:B------:R-:W-:Y:S02]  /*16190*/  ISETP.GE.AND P0, PT, R5.reuse, R234, PT ;  /* 0x000000ea0500720c */ /* 0x040fe40003f06270 */
[C---:B------:R-:W-:Y:S02]  /*161a0*/  ISETP.GE.AND P4, PT, R2.reuse, R236, PT ;  /* 0x000000ec0200720c */ /* 0x040fe40003f86270 */
[----:B------:R-:W-:Y:S02]  /*161b0*/  ISETP.GE.OR P0, PT, R5, R238, !P0 ;  /* 0x000000ee0500720c */ /* 0x000fe40004706670 */
[----:B------:R-:W-:Y:S02]  /*161c0*/  ISETP.GE.OR P4, PT, R2, R240, !P4 ;  /* 0x000000f00200720c */ /* 0x000fe40006786670 */
[----:B------:R-:W-:Y:S02]  /*161d0*/  FSEL R248, R248, -INF , !P0 ;  /* 0xff800000f8f87808 */ /* 0x000fe40004000000 */
[----:B------:R-:W-:Y:S02]  /*161e0*/  ISETP.GE.AND P0, PT, R9, R235, PT ;  /* 0x000000eb0900720c */ /* 0x000fe40003f06270 */
[----:B------:R-:W-:Y:S02]  /*161f0*/  FSEL R25, R25, -INF , !P4 ;  /* 0xff80000019197808 */ /* 0x000fe40006000000 */
[----:B------:R-:W-:Y:S02]  /*16200*/  ISETP.GE.OR P0, PT, R9, R239, !P0 ;  /* 0x000000ef0900720c */ /* 0x000fe40004706670 */
[----:B------:R-:W-:Y:S02]  /*16210*/  ISETP.GE.AND P4, PT, R6, R232, PT ;  /* 0x000000e80600720c */ /* 0x000fe40003f86270 */
[----:B------:R-:W-:Y:S02]  /*16220*/  FSEL R41, R205, -INF , !P0 ;  /* 0xff800000cd297808 */ /* 0x000fe40004000000 */
[----:B------:R-:W-:Y:S02]  /*16230*/  ISETP.GE.AND P0, PT, R10, R236, PT ;  /* 0x000000ec0a00720c */ /* 0x000fe40003f06270 */
[----:B------:R-:W-:Y:S02]  /*16240*/  ISETP.GE.OR P4, PT, R6, R237, !P4 ;  /* 0x000000ed0600720c */ /* 0x000fe40006786670 */
[----:B------:R-:W-:Y:S02]  /*16250*/  ISETP.GE.OR P0, PT, R10, R240, !P0 ;  /* 0x000000f00a00720c */ /* 0x000fe40004706670 */
[----:B------:R-:W-:Y:S02]  /*16260*/  IADD3 R6, R0, 0x29, RZ ;  /* 0x0000002900067810 */ /* 0x000fe40007ffe0ff */
[----:B------:R-:W-:Y:S02]  /*16270*/  FSEL R19, R19, -INF , !P0 ;  /* 0xff80000013137808 */ /* 0x000fe40004000000 */
[----:B------:R-:W-:Y:S02]  /*16280*/  ISETP.GE.AND P0, PT, R8, R235, PT ;  /* 0x000000eb0800720c */ /* 0x000fe40003f06270 */
[----:B------:R-:W-:Y:S02]  /*16290*/  IADD3 R7, R0, 0x21, RZ ;  /* 0x0000002100077810 */ /* 0x000fe40007ffe0ff */
[----:B------:R-:W-:Y:S02]  /*162a0*/  ISETP.GE.OR P0, PT, R8, R239, !P0 ;  /* 0x000000ef0800720c */ /* 0x000fe40004706670 */
[----:B------:R-:W-:Y:S02]  /*162b0*/  IADD3 R5, R0, 0x30, RZ ;  /* 0x0000003000057810 */ /* 0x000fe40007ffe0ff */
[----:B------:R-:W-:Y:S02]  /*162c0*/  FSEL R40, R139, -INF , !P0 ;  /* 0xff8000008b287808 */ /* 0x000fe40004000000 */
[----:B------:R-:W-:Y:S02]  /*162d0*/  ISETP.GE.AND P0, PT, R6, R236, PT ;  /* 0x000000ec0600720c */ /* 0x000fe40003f06270 */
[----:B------:R-:W-:Y:S02]  /*162e0*/  ISETP.GE.AND P1, PT, R2, R235, PT ;  /* 0x000000eb0200720c */ /* 0x000fe40003f26270 */
[----:B------:R-:W-:Y:S02]  /*162f0*/  ISETP.GE.OR P0, PT, R6, R240, !P0 ;  /* 0x000000f00600720c */ /* 0x000fe40004706670 */
[----:B------:R-:W-:Y:S02]  /*16300*/  ISETP.GE.OR P1, PT, R2, R239, !P1 ;  /* 0x000000ef0200720c */ /* 0x000fe40004f26670 */
[----:B------:R-:W-:Y:S02]  /*16310*/  FSEL R17, R17, -INF , !P0 ;  /* 0xff80000011117808 */ /* 0x000fe40004000000 */
[C---:B------:R-:W-:Y:S02]  /*16320*/  ISETP.GE.AND P0, PT, R7.reuse, R235, PT ;  /* 0x000000eb0700720c */ /* 0x040fe40003f06270 */
[----:B------:R-:W-:Y:S02]  /*16330*/  FSEL R43, R242, -INF , !P1 ;  /* 0xff800000f22b7808 */ /* 0x000fe40004800000 */
[----:B------:R-:W-:Y:S02]  /*16340*/  ISETP.GE.OR P0, PT, R7, R239, !P0 ;  /* 0x000000ef0700720c */ /* 0x000fe40004706670 */
[C---:B------:R-:W-:Y:S02]  /*16350*/  ISETP.GE.AND P1, PT, R4.reuse, R234, PT ;  /* 0x000000ea0400720c */ /* 0x040fe40003f26270 */
[----:B------:R-:W-:Y:S02]  /*16360*/  FSEL R39, R39, -INF , !P0 ;  /* 0xff80000027277808 */ /* 0x000fe40004000000 */
[C---:B------:R-:W-:Y:S02]  /*16370*/  ISETP.GE.AND P0, PT, R5.reuse, R236, PT ;  /* 0x000000ec0500720c */ /* 0x040fe40003f06270 */
[----:B------:R-:W-:Y:S02]  /*16380*/  ISETP.GE.OR P1, PT, R4, R238, !P1 ;  /* 0x000000ee0400720c */ /* 0x000fe40004f26670 */
[----:B------:R-:W-:Y:S02]  /*16390*/  ISETP.GE.OR P0, PT, R5, R240, !P0 ;  /* 0x000000f00500720c */ /* 0x000fe40004706670 */
[----:B------:R-:W-:Y:S02]  /*163a0*/  IADD3 R4, R0, 0x31, RZ ;  /* 0x0000003100047810 */ /* 0x000fe40007ffe0ff */
[----:B------:R-:W-:Y:S02]  /*163b0*/  FSEL R15, R15, -INF , !P0 ;  /* 0xff8000000f0f7808 */ /* 0x000fe40004000000 */
[C---:B------:R-:W-:Y:S02]  /*163c0*/  ISETP.GE.AND P0, PT, R10.reuse, R235, PT ;  /* 0x000000eb0a00720c */ /* 0x040fe40003f06270 */
[----:B------:R-:W-:Y:S02]  /*163d0*/  FSEL R251, R251, -INF , !P1 ;  /* 0xff800000fbfb7808 */ /* 0x000fe40004800000 */
[----:B------:R-:W-:Y:S02]  /*163e0*/  ISETP.GE.OR P0, PT, R10, R239, !P0 ;  /* 0x000000ef0a00720c */ /* 0x000fe40004706670 */
[----:B------:R-:W-:Y:S02]  /*163f0*/  ISETP.GE.AND P1, PT, R2, R234, PT ;  /* 0x000000ea0200720c */ /* 0x000fe40003f26270 */
[----:B------:R-:W-:Y:S02]  /*16400*/  FSEL R37, R37, -INF , !P0 ;  /* 0xff80000025257808 */ /* 0x000fe40004000000 */
[C---:B------:R-:W-:Y:S02]  /*16410*/  ISETP.GE.AND P0, PT, R4.reuse, R236, PT ;  /* 0x000000ec0400720c */ /* 0x040fe40003f06270 */
[----:B------:R-:W-:Y:S02]  /*16420*/  @P4 LOP3.LUT R231, R231, 0x1, RZ, 0xfc, !PT ;  /* 0x00000001e7e74812 */ /* 0x000fe400078efcff */
[----:B------:R-:W-:Y:S02]  /*16430*/  ISETP.GE.OR P0, PT, R4, R240, !P0 ;  /* 0x000000f00400720c */ /* 0x000fe40004706670 */
[----:B------:R-:W-:Y:S02]  /*16440*/  ISETP.GE.AND P4, PT, R2, R232, PT ;  /* 0x000000e80200720c */ /* 0x000fe40003f86270 */
[----:B------:R-:W-:Y:S02]  /*16450*/  FSEL R14, R14, -INF , !P0 ;  /* 0xff8000000e0e7808 */ /* 0x000fe40004000000 */
[----:B------:R-:W-:Y:S02]  /*16460*/  ISETP.GE.AND P0, PT, R6, R235, PT ;  /* 0x000000eb0600720c */ /* 0x000fe40003f06270 */
[----:B------:R-:W-:Y:S02]  /*16470*/  ISETP.GE.OR P1, PT, R2, R238, !P1 ;  /* 0x000000ee0200720c */ /* 0x000fe40004f26670 */
[----:B------:R-:W-:Y:S02]  /*16480*/  ISETP.GE.OR P0, PT, R6, R239, !P0 ;  /* 0x000000ef0600720c */ /* 0x000fe40004706670 */
[----:B------:R-:W-:Y:S02]  /*16490*/  ISETP.GE.OR P4, PT, R2, R237, !P4 ;  /* 0x000000ed0200720c */ /* 0x000fe40006786670 */
[----:B------:R-:W-:Y:S02]  /*164a0*/  FSEL R35, R35, -INF , !P0 ;  /* 0xff80000023237808 */ /* 0x000fe40004000000 */
[----:B------:R-:W-:Y:S02]  /*164b0*/  ISETP.GE.AND P0, PT, R7, R234, PT ;  /* 0x000000ea0700720c */ /* 0x000fe40003f06270 */
[C---:B------:R-:W-:Y:S02]  /*164c0*/  IADD3 R2, R0.reuse, 0x38, RZ ;  /* 0x0000003800027810 */ /* 0x040fe40007ffe0ff */
[----:B------:R-:W-:Y:S02]  /*164d0*/  LOP3.LUT R231, R231, 0xffffffef, RZ, 0xc0, !PT ;  /* 0xffffffefe7e77812 */ /* 0x000fe400078ec0ff */
[----:B------:R-:W-:Y:S02]  /*164e0*/  IADD3 R0, R0, 0x39, RZ ;  /* 0x0000003900007810 */ /* 0x000fe40007ffe0ff */
[----:B------:R-:W-:Y:S02]  /*164f0*/  @P6 LOP3.LUT R231, R231, 0x10, RZ, 0xfc, !PT ;  /* 0x00000010e7e76812 */ /* 0x000fe400078efcff */
[----:B------:R-:W-:Y:S02]  /*16500*/  ISETP.GE.OR P6, PT, R7, R238, !P0 ;  /* 0x000000ee0700720c */ /* 0x000fe400047c6670 */
        /* <DEDUP_REMOVED lines=8> */
[----:B------:R-:W-:Y:S02]  /*16590*/  FSEL R247, R241, -INF , !P6 ;  /* 0xff800000f1f77808 */ /* 0x000fe40007000000 */
[----:B------:R-:W-:Y:S02]  /*165a0*/  FSEL R34, R34, -INF , !P0 ;  /* 0xff80000022227808 */ /* 0x000fe40004000000 */
[C---:B------:R-:W-:Y:S02]  /*165b0*/  ISETP.GE.AND P0, PT, R0.reuse, R236, PT ;  /* 0x000000ec0000720c */ /* 0x040fe40003f06270 */
[----:B------:R-:W-:Y:S02]  /*165c0*/  LOP3.LUT R231, R231, 0xffffffdf, RZ, 0xc0, !PT ;  /* 0xffffffdfe7e77812 */ /* 0x000fe400078ec0ff */
[----:B------:R-:W-:Y:S02]  /*165d0*/  ISETP.GE.OR P0, PT, R0, R240, !P0 ;  /* 0x000000f00000720c */ /* 0x000fe40004706670 */
[----:B------:R-:W-:Y:S02]  /*165e0*/  @P5 LOP3.LUT R231, R231, 0x20, RZ, 0xfc, !PT ;  /* 0x00000020e7e75812 */ /* 0x000fe400078efcff */
        /* <DEDUP_REMOVED lines=9> */
[----:B------:R-:W-:Y:S02]  /*16680*/  FSEL R242, R67, -INF , !P1 ;  /* 0xff80000043f27808 */ /* 0x000fe40004800000 */
[----:B------:R-:W-:Y:S02]  /*16690*/  FSEL R33, R33, -INF , !P0 ;  /* 0xff80000021217808 */ /* 0x000fe40004000000 */
[-C--:B------:R-:W-:Y:S02]  /*166a0*/  ISETP.GE.AND P0, PT, R6, R234.reuse, PT ;  /* 0x000000ea0600720c */ /* 0x080fe40003f06270 */
[----:B------:R-:W-:Y:S02]  /*166b0*/  ISETP.GE.AND P1, PT, R8, R234, PT ;  /* 0x000000ea0800720c */ /* 0x000fe40003f26270 */
        /* <DEDUP_REMOVED lines=9> */
[----:B------:R-:W-:Y:S02]  /*16750*/  LOP3.LUT P6, RZ, R231, 0x2, RZ, 0xc0, !PT ;  /* 0x00000002e7ff7812 */ /* 0x000fe400078cc0ff */
[----:B------:R-:W-:Y:S02]  /*16760*/  ISETP.GE.OR P0, PT, R5, R238, !P0 ;  /* 0x000000ee0500720c */ /* 0x000fe40004706670 */
[----:B------:R-:W-:Y:S02]  /*16770*/  FSEL R56, R56, -INF , !P6 ;  /* 0xff80000038387808 */ /* 0x000fe40007000000 */
[----:B------:R-:W-:Y:S02]  /*16780*/  FSEL R244, R51, -INF , !P0 ;  /* 0xff80000033f47808 */ /* 0x000fe40004000000 */
[C---:B------:R-:W-:Y:S02]  /*16790*/  ISETP.GE.AND P0, PT, R0.reuse, R235, PT ;  /* 0x000000eb0000720c */ /* 0x040fe40003f06270 */
[----:B------:R-:W-:Y:S02]  /*167a0*/  LOP3.LUT P6, RZ, R231, 0x10, RZ, 0xc0, !PT ;  /* 0x00000010e7ff7812 */ /* 0x000fe400078cc0ff */
[----:B------:R-:W-:Y:S02]  /*167b0*/  ISETP.GE.OR P0, PT, R0, R239, !P0 ;  /* 0x000000ef0000720c */ /* 0x000fe40004706670 */
[----:B------:R-:W-:Y:S02]  /*167c0*/  FSEL R209, R65, -INF , !P6 ;  /* 0xff80000041d17808 */ /* 0x000fe40007000000 */
[----:B------:R-:W-:Y:S02]  /*167d0*/  FSEL R31, R42, -INF , !P0 ;  /* 0xff8000002a1f7808 */ /* 0x000fe40004000000 */
[----:B------:R-:W-:Y:S02]  /*167e0*/  ISETP.GE.AND P0, PT, R4, R234, PT ;  /* 0x000000ea0400720c */ /* 0x000fe40003f06270 */
[----:B------:R-:W-:Y:S02]  /*167f0*/  ISETP.GE.AND P6, PT, R6, R232, PT ;  /* 0x000000e80600720c */ /* 0x000fe40003fc6270 */
[----:B------:R-:W-:Y:S02]  /*16800*/  ISETP.GE.OR P0, PT, R4, R238, !P0 ;  /* 0x000000ee0400720c */ /* 0x000fe40004706670 */
[-C--:B------:R-:W-:Y:S02]  /*16810*/  ISETP.GE.OR P6, PT, R6, R237.reuse, !P6 ;  /* 0x000000ed0600720c */ /* 0x080fe400077c6670 */
[----:B------:R-:W-:Y:S02]  /*16820*/  FSEL R243, R50, -INF , !P0 ;  /* 0xff80000032f37808 */ /* 0x000fe40004000000 */
[----:B------:R-:W-:Y:S02]  /*16830*/  ISETP.GE.AND P0, PT, R2, R234, PT ;  /* 0x000000ea0200720c */ /* 0x000fe40003f06270 */
[----:B------:R-:W-:Y:S02]  /*16840*/  FMNMX.FTZ R6, R12, R136, !PT ;  /* 0x000000880c067209 */ /* 0x000fe40007810000 */
[----:B------:R-:W-:Y:S02]  /*16850*/  ISETP.GE.OR P0, PT, R2, R238, !P0 ;  /* 0x000000ee0200720c */ /* 0x000fe40004706670 */
[----:B------:R-:W-:Y:S02]  /*16860*/  FSEL R249, R204, -INF , !P1 ;  /* 0xff800000ccf97808 */ /* 0x000fe40004800000 */
[----:B------:R-:W-:Y:S02]  /*16870*/  FSEL R241, R49, -INF , !P0 ;  /* 0xff80000031f17808 */ /* 0x000fe40004000000 */
[C---:B------:R-:W-:Y:S02]  /*16880*/  ISETP.GE.AND P0, PT, R0.reuse, R234, PT ;  /* 0x000000ea0000720c */ /* 0x040fe40003f06270 */
[----:B------:R-:W-:Y:S02]  /*16890*/  ISETP.GE.AND P1, PT, R7, R232, PT ;  /* 0x000000e80700720c */ /* 0x000fe40003f26270 */
[----:B------:R-:W-:Y:S02]  /*168a0*/  ISETP.GE.OR P0, PT, R0, R238, !P0 ;  /* 0x000000ee0000720c */ /* 0x000fe40004706670 */
[----:B------:R-:W-:Y:S02]  /*168b0*/  FMNMX.FTZ R6, R16, R6, !PT ;  /* 0x0000000610067209 */ /* 0x000fe40007810000 */
[----:B------:R-:W-:Y:S02]  /*168c0*/  FSEL R211, R48, -INF , !P0 ;  /* 0xff80000030d37808 */ /* 0x000fe40004000000 */
[----:B------:R-:W-:Y:S02]  /*168d0*/  LOP3.LUT P0, RZ, R231, 0x1, RZ, 0xc0, !PT ;  /* 0x00000001e7ff7812 */ /* 0x000fe4000780c0ff */
[----:B------:R-:W-:Y:S02]  /*168e0*/  ISETP.GE.OR P1, PT, R7, R237, !P1 ;  /* 0x000000ed0700720c */ /* 0x000fe40004f26670 */
[----:B------:R-:W-:Y:S02]  /*168f0*/  FSEL R57, R57, -INF , !P0 ;  /* 0xff80000039397808 */ /* 0x000fe40004000000 */
[C---:B------:R-:W-:Y:S02]  /*16900*/  ISETP.GE.AND P0, PT, R10.reuse, R232, PT ;  /* 0x000000e80a00720c */ /* 0x040fe40003f06270 */
[----:B------:R-:W-:Y:S02]  /*16910*/  FMNMX.FTZ R7, R11, R3, !PT ;  /* 0x000000030b077209 */ /* 0x000fe40007810000 */
[----:B------:R-:W-:Y:S02]  /*16920*/  ISETP.GE.OR P0, PT, R10, R237, !P0 ;  /* 0x000000ed0a00720c */ /* 0x000fe40004706670 */
[----:B------:R-:W-:Y:S02]  /*16930*/  FMNMX.FTZ R6, R29, R6, !PT ;  /* 0x000000061d067209 */ /* 0x000fe40007810000 */
[----:B------:R-:W-:Y:S02]  /*16940*/  P2R R8, PR, RZ, 0x1 ;  /* 0x00000001ff087803 */ /* 0x000fe40000000000 */
[C---:B------:R-:W-:Y:S02]  /*16950*/  ISETP.GE.AND P0, PT, R5.reuse, R232, PT ;  /* 0x000000e80500720c */ /* 0x040fe40003f06270 */
        /* <DEDUP_REMOVED lines=18> */
[----:B------:R-:W-:Y:S02]  /*16a80*/  FMNMX.FTZ R5, R249, R5, !PT ;  /* 0x00000005f9057209 */ /* 0x000fe40007810000 */
[----:B------:R-:W-:Y:S02]  /*16a90*/  ISETP.GE.AND P4, PT, R4, R232, PT ;  /* 0x000000e80400720c */ /* 0x000fe40003f86270 */
[----:B------:R-:W-:Y:S02]  /*16aa0*/  FMNMX.FTZ R5, R247, R5, !PT ;  /* 0x00000005f7057209 */ /* 0x000fe40007810000 */
[----:B------:R-:W-:Y:S02]  /*16ab0*/  FMNMX.FTZ R7, R26, R7, !PT ;  /* 0x000000071a077209 */ /* 0x000fe40007810000 */
[----:B------:R-:W-:Y:S02]  /*16ac0*/  FMNMX.FTZ R6, R41, R6, !PT ;  /* 0x0000000629067209 */ /* 0x000fe40007810000 */
[----:B------:R-:W-:Y:S02]  /*16ad0*/  LOP3.LUT P5, RZ, R231, 0x4, RZ, 0xc0, !PT ;  /* 0x00000004e7ff7812 */ /* 0x000fe400078ac0ff */
[----:B------:R-:W-:Y:S02]  /*16ae0*/  ISETP.GE.OR P4, PT, R4, R237, !P4 ;  /* 0x000000ed0400720c */ /* 0x000fe40006786670 */
[----:B------:R-:W-:Y:S02]  /*16af0*/  FMNMX.FTZ R4, R246, R5, !PT ;  /* 0x00000005f6047209 */ /* 0x000fe40007810000 */
[----:B------:R-:W-:Y:S02]  /*16b00*/  FMNMX.FTZ R135, R25, R7, !PT ;  /* 0x0000000719877209 */ /* 0x000fe40007810000 */
[----:B------:R-:W-:Y:S02]  /*16b10*/  FMNMX.FTZ R6, R40, R6, !PT ;  /* 0x0000000628067209 */ /* 0x000fe40007810000 */
[----:B------:R-:W-:Y:S02]  /*16b20*/  FSEL R42, R66, -INF , !P5 ;  /* 0xff800000422a7808 */ /* 0x000fe40006800000 */
[----:B------:R-:W-:Y:S02]  /*16b30*/  FMNMX.FTZ R4, R245, R4, !PT ;  /* 0x00000004f5047209 */ /* 0x000fe40007810000 */
[----:B------:R-:W-:Y:S02]  /*16b40*/  LOP3.LUT P5, RZ, R231, 0x20, RZ, 0xc0, !PT ;  /* 0x00000020e7ff7812 */ /* 0x000fe400078ac0ff */
[----:B------:R-:W-:Y:S02]  /*16b50*/  FMNMX.FTZ R135, R23, R135, !PT ;  /* 0x0000008717877209 */ /* 0x000fe40007810000 */
[----:B------:R-:W-:Y:S02]  /*16b60*/  FMNMX.FTZ R6, R39, R6, !PT ;  /* 0x0000000627067209 */ /* 0x000fe40007810000 */
[----:B------:R-:W-:Y:S02]  /*16b70*/  FMNMX.FTZ R5, R244, R4, !PT ;  /* 0x00000004f4057209 */ /* 0x000fe40007810000 */
[----:B------:R-:W-:Y:S02]  /*16b80*/  FSEL R210, R64, -INF , !P5 ;  /* 0xff80000040d27808 */ /* 0x000fe40006800000 */
[C---:B------:R-:W-:Y:S02]  /*16b90*/  ISETP.GE.AND P5, PT, R2.reuse, R232, PT ;  /* 0x000000e80200720c */ /* 0x040fe40003fa6270 */
        /* <DEDUP_REMOVED lines=18> */
[----:B------:R-:W-:Y:S01]  /*16cc0*/  FSEL R139, R60, -INF , !P3 ;  /* 0xff8000003c8b7808 */ /* 0x000fe20005800000 */
[----:B------:R-:W2:Y:S01]  /*16cd0*/  SHFL.BFLY PT, R6, R4, 0x2, 0x1f ;  /* 0x0c401f0004067f89 */ /* 0x000ea200000e0000 */
[----:B------:R-:W-:Y:S02]  /*16ce0*/  FMNMX.FTZ R135, R9, R135, !PT ;  /* 0x0000008709877209 */ /* 0x000fe40007810000 */
[C---:B------:R-:W-:Y:S02]  /*16cf0*/  ISETP.GE.AND P3, PT, R0.reuse, R232, PT ;  /* 0x000000e80000720c */ /* 0x040fe40003f66270 */
[----:B------:R-:W-:Y:S02]  /*16d00*/  FSEL R51, R55, -INF , !P2 ;  /* 0xff80000037337808 */ /* 0x000fe40005000000 */
[----:B------:R-:W-:Y:S01]  /*16d10*/  ISETP.GE.OR P3, PT, R0, R237, !P3 ;  /* 0x000000ed0000720c */ /* 0x000fe20005f66670 */
[----:B------:R-:W3:Y:S01]  /*16d20*/  SHFL.BFLY PT, R7, R135, 0x2, 0x1f ;  /* 0x0c401f0087077f89 */ /* 0x000ee200000e0000 */
[----:B------:R-:W-:Y:S02]  /*16d30*/  FSEL R55, R54, -INF , !P1 ;  /* 0xff80000036377808 */ /* 0x000fe40004800000 */
[----:B------:R-:W-:Y:S02]  /*16d40*/  ISETP.NE.AND P2, PT, R8, RZ, PT ;  /* 0x000000ff0800720c */ /* 0x000fe40003f45270 */
[----:B-1----:R-:W-:Y:S02]  /*16d50*/  FMNMX.FTZ R2, R2, R5, !PT ;  /* 0x0000000502027209 */ /* 0x002fe40007810000 */
[----:B------:R-:W-:Y:S02]  /*16d60*/  FMNMX.FTZ R5, R44, R138, !PT ;  /* 0x0000008a2c057209 */ /* 0x000fe40007810000 */
[----:B------:R-:W-:Y:S01]  /*16d70*/  FSEL R67, R53, -INF , !P2 ;  /* 0xff80000035437808 */ /* 0x000fe20005000000 */
[----:B------:R-:W1:Y:S01]  /*16d80*/  SHFL.BFLY PT, R134, R2, 0x1, 0x1f ;  /* 0x0c201f0002867f89 */ /* 0x000e6200000e0000 */
[----:B------:R-:W-:Y:S02]  /*16d90*/  FMNMX.FTZ R5, R42, R5, !PT ;  /* 0x000000052a057209 */ /* 0x000fe40007810000 */
[----:B------:R-:W-:Y:S02]  /*16da0*/  FSEL R66, R52, -INF , !P6 ;  /* 0xff80000034427808 */ /* 0x000fe40007000000 */
[----:B------:R-:W-:Y:S02]  /*16db0*/  FMNMX.FTZ R5, R56, R5, !PT ;  /* 0x0000000538057209 */ /* 0x000fe40007810000 */
[----:B--2---:R-:W-:Y:S02]  /*16dc0*/  FMNMX.FTZ R4, R4, R6, !PT ;  /* 0x0000000604047209 */ /* 0x004fe40007810000 */
[----:B------:R-:W-:Y:S02]  /*16dd0*/  FMNMX.FTZ R0, R57, R5, !PT ;  /* 0x0000000539007209 */ /* 0x000fe40007810000 */
[----:B------:R-:W-:Y:S01]  /*16de0*/  FSEL R219, R58, -INF , !P0 ;  /* 0xff8000003adb7808 */ /* 0x000fe20004000000 */
[----:B------:R-:W2:Y:S01]  /*16df0*/  SHFL.BFLY PT, R133, R4, 0x1, 0x1f ;  /* 0x0c201f0004857f89 */ /* 0x000ea200000e0000 */
[----:B------:R-:W-:Y:S02]  /*16e00*/  FMNMX.FTZ R0, R209, R0, !PT ;  /* 0x00000000d1007209 */ /* 0x000fe40007810000 */
[----:B---3--:R-:W-:Y:S02]  /*16e10*/  FMNMX.FTZ R135, R135, R7, !PT ;  /* 0x0000000787877209 */ /* 0x008fe40007810000 */
[----:B------:R-:W-:Y:S02]  /*16e20*/  FMNMX.FTZ R0, R210, R0, !PT ;  /* 0x00000000d2007209 */ /* 0x000fe40007810000 */
[----:B------:R-:W-:Y:S01]  /*16e30*/  FSEL R218, R59, -INF , !P4 ;  /* 0xff8000003bda7808 */ /* 0x000fe20006000000 */
[----:B------:R-:W3:Y:S01]  /*16e40*/  SHFL.BFLY PT, R6, R135, 0x1, 0x1f ;  /* 0x0c201f0087067f89 */ /* 0x000ee200000e0000 */
[----:B------:R-:W-:Y:S02]  /*16e50*/  FMNMX.FTZ R0, R208, R0, !PT ;  /* 0x00000000d0007209 */ /* 0x000fe40007810000 */
[----:B------:R-:W-:Y:S02]  /*16e60*/  FSEL R217, R62, -INF , !P5 ;  /* 0xff8000003ed97808 */ /* 0x000fe40006800000 */
[----:B------:R-:W-:Y:S02]  /*16e70*/  FMNMX.FTZ R0, R139, R0, !PT ;  /* 0x000000008b007209 */ /* 0x000fe40007810000 */
[----:B-1----:R-:W-:Y:S02]  /*16e80*/  FMNMX.FTZ R134, R2, R134, !PT ;  /* 0x0000008602867209 */ /* 0x002fe40007810000 */
[----:B------:R-:W-:Y:S02]  /*16e90*/  FMNMX.FTZ R0, R51, R0, !PT ;  /* 0x0000000033007209 */ /* 0x000fe40007810000 */
[----:B------:R-:W-:Y:S02]  /*16ea0*/  FSETP.NEU.FTZ.AND P0, PT, R134, -INF , PT ;  /* 0xff8000008600780b */ /* 0x000fe40003f1d000 */
[----:B------:R-:W-:Y:S02]  /*16eb0*/  FMNMX.FTZ R0, R55, R0, !PT ;  /* 0x0000000037007209 */ /* 0x000fe40007810000 */
[----:B--2---:R-:W-:Y:S02]  /*16ec0*/  FMNMX.FTZ R133, R4, R133, !PT ;  /* 0x0000008504857209 */ /* 0x004fe40007810000 */
[----:B------:R-:W-:Y:S02]  /*16ed0*/  FMNMX.FTZ R0, R67, R0, !PT ;  /* 0x0000000043007209 */ /* 0x000fe40007810000 */
[C---:B------:R-:W-:Y:S01]  /*16ee0*/  FSETP.NEU.FTZ.AND P1, PT, R133.reuse, -INF , PT ;  /* 0xff8000008500780b */ /* 0x040fe20003f3d000 */
[----:B------:R-:W-:Y:S01]  /*16ef0*/  FMUL.FTZ R7, R133, c[0x0][0x23c] ;  /* 0x00008f0085077a20 */ /* 0x000fe20000410000 */
[----:B------:R-:W-:Y:S02]  /*16f00*/  FMNMX.FTZ R4, R66, R0, !PT ;  /* 0x0000000042047209 */ /* 0x000fe40007810000 */
[----:B---3--:R-:W-:Y:S02]  /*16f10*/  FMNMX.FTZ R135, R135, R6, !PT ;  /* 0x0000000687877209 */ /* 0x008fe40007810000 */
[----:B------:R-:W-:Y:S02]  /*16f20*/  FSEL R0, R133, RZ, P1 ;  /* 0x000000ff85007208 */ /* 0x000fe40000800000 */
[----:B------:R-:W-:Y:S02]  /*16f30*/  FMNMX.FTZ R6, R219, R4, !PT ;  /* 0x00000004db067209 */ /* 0x000fe40007810000 */
[C---:B------:R-:W-:Y:S01]  /*16f40*/  FSETP.NEU.FTZ.AND P2, PT, R135.reuse, -INF , PT ;  /* 0xff8000008700780b */ /* 0x040fe20003f5d000 */
[----:B------:R-:W-:Y:S01]  /*16f50*/  FADD.FTZ R5, -R0, R136 ;  /* 0x0000008800057221 */ /* 0x000fe20000010100 */
[----:B------:R-:W-:Y:S01]  /*16f60*/  FMNMX.FTZ R0, R218, R6, !PT ;  /* 0x00000006da007209 */ /* 0x000fe20007810000 */
[----:B------:R-:W-:Y:S01]  /*16f70*/  FMUL.FTZ R6, R135, c[0x0][0x23c] ;  /* 0x00008f0087067a20 */ /* 0x000fe20000410000 */
[----:B------:R-:W-:Y:S02]  /*16f80*/  FSEL R7, R7, RZ, P1 ;  /* 0x000000ff07077208 */ /* 0x000fe40000800000 */
[----:B------:R-:W-:Y:S02]  /*16f90*/  FSEL R2, R135, RZ, P2 ;  /* 0x000000ff87027208 */ /* 0x000fe40001000000 */
[----:B------:R-:W-:Y:S01]  /*16fa0*/  FSEL R6, R6, RZ, P2 ;  /* 0x000000ff06067208 */ /* 0x000fe20001000000 */
[----:B------:R-:W-:Y:S01]  /*16fb0*/  FFMA.FTZ R224, R33, c[0x0][0x23c], -R7 ;  /* 0x00008f0021e07a23 */ /* 0x000fe20000010807 */
[----:B------:R-:W-:Y:S01]  /*16fc0*/  FMNMX.FTZ R0, R217, R0, !PT ;  /* 0x00000000d9007209 */ /* 0x000fe20007810000 */
[----:B------:R-:W-:Y:S01]  /*16fd0*/  FADD.FTZ R4, -R2, R3 ;  /* 0x0000000302047221 */ /* 0x000fe20000010100 */
[----:B------:R-:W-:Y:S01]  /*16fe0*/  FSEL R136, R63, -INF , !P3 ;  /* 0xff8000003f887808 */ /* 0x000fe20005800000 */
[--C-:B------:R-:W-:Y:S01]  /*16ff0*/  FFMA.FTZ R8, R11, c[0x0][0x23c], -R6.reuse ;  /* 0x00008f000b087a23 */ /* 0x100fe20000010806 */
[----:B------:R-:W-:Y:S01]  /*17000*/  FSEL R2, R134, RZ, P0 ;  /* 0x000000ff86027208 */ /* 0x000fe20000000000 */
[--C-:B------:R-:W-:Y:S01]  /*17010*/  FFMA.FTZ R222, R9, c[0x0][0x23c], -R6.reuse ;  /* 0x00008f0009de7a23 */ /* 0x100fe20000010806 */
[----:B------:R-:W-:Y:S01]  /*17020*/  FMNMX.FTZ R0, R136, R0, !PT ;  /* 0x0000000088007209 */ /* 0x000fe20007810000 */
[----:B------:R1:W-:Y:S01]  /*17030*/  MUFU.EX2 R11, R8 ;  /* 0x00000008000b7308 */ /* 0x0003e20000000800 */
[--C-:B------:R-:W-:Y:S02]  /*17040*/  FFMA.FTZ R58, R25, c[0x0][0x23c], -R6.reuse ;  /* 0x00008f00193a7a23 */ /* 0x100fe40000010806 */
[----:B------:R-:W-:Y:S02]  /*17050*/  FADD.FTZ R3, -R2, R137 ;  /* 0x0000008902037221 */ /* 0x000fe40000010100 */
[----:B------:R-:W2:Y:S01]  /*17060*/  SHFL.BFLY PT, R2, R0, 0x2, 0x1f ;  /* 0x0c401f0000027f89 */ /* 0x000ea200000e0000 */
[----:B------:R-:W-:Y:S02]  /*17070*/  FMUL.FTZ R137, R134, c[0x0][0x23c] ;  /* 0x00008f0086897a20 */ /* 0x000fe40000410000 */
[--C-:B------:R-:W-:Y:S02]  /*17080*/  FFMA.FTZ R59, R23, c[0x0][0x23c], -R6.reuse ;  /* 0x00008f00173b7a23 */ /* 0x100fe40000010806 */
[--C-:B------:R-:W-:Y:S01]  /*17090*/  FFMA.FTZ R25, R19, c[0x0][0x23c], -R6.reuse ;  /* 0x00008f0013197a23 */ /* 0x100fe20000010806 */
[----:B------:R-:W-:Y:S01]  /*170a0*/  FSEL R137, R137, RZ, P0 ;  /* 0x000000ff89897208 */ /* 0x000fe20000000000 */
[--C-:B------:R-:W-:Y:S02]  /*170b0*/  FFMA.FTZ R223, R13, c[0x0][0x23c], -R6.reuse ;  /* 0x00008f000ddf7a23 */ /* 0x100fe40000010806 */
[--C-:B------:R-:W-:Y:S02]  /*170c0*/  FFMA.FTZ R60, R27, c[0x0][0x23c], -R6.reuse ;  /* 0x00008f001b3c7a23 */ /* 0x100fe40000010806 */
[--C-:B------:R-:W-:Y:S02]  /*170d0*/  FFMA.FTZ R27, R14, c[0x0][0x23c], -R6.reuse ;  /* 0x00008f000e1b7a23 */ /* 0x100fe40000010806 */
[--C-:B------:R-:W-:Y:S02]  /*170e0*/  FFMA.FTZ R61, R26, c[0x0][0x23c], -R6.reuse ;  /* 0x00008f001a3d7a23 */ /* 0x100fe40000010806 */
[--C-:B------:R-:W-:Y:S02]  /*170f0*/  FFMA.FTZ R212, R15, c[0x0][0x23c], -R6.reuse ;  /* 0x00008f000fd47a23 */ /* 0x100fe40000010806 */
[--C-:B------:R-:W-:Y:S02]  /*17100*/  FFMA.FTZ R62, R21, c[0x0][0x23c], -R6.reuse ;  /* 0x00008f00153e7a23 */ /* 0x100fe40000010806 */
[--C-:B-1----:R-:W-:Y:S02]  /*17110*/  FFMA.FTZ R8, R12, c[0x0][0x23c], -R7.reuse ;  /* 0x00008f000c087a23 */ /* 0x102fe40000010807 */
[--C-:B------:R-:W-:Y:S02]  /*17120*/  FFMA.FTZ R63, R20, c[0x0][0x23c], -R6.reuse ;  /* 0x00008f00143f7a23 */ /* 0x100fe40000010806 */
[----:B------:R1:W-:Y:S01]  /*17130*/  MUFU.EX2 R10, R8 ;  /* 0x00000008000a7308 */ /* 0x0003e20000000800 */
[----:B--2---:R-:W-:Y:S01]  /*17140*/  FMNMX.FTZ R0, R0, R2, !PT ;  /* 0x0000000200007209 */ /* 0x004fe20007810000 */
[--C-:B------:R-:W-:Y:S02]  /*17150*/  FFMA.FTZ R2, R28, c[0x0][0x23c], -R6.reuse ;  /* 0x00008f001c027a23 */ /* 0x100fe40000010806 */
[--C-:B------:R-:W-:Y:S02]  /*17160*/  FFMA.FTZ R54, R17, c[0x0][0x23c], -R6.reuse ;  /* 0x00008f0011367a23 */ /* 0x100fe40000010806 */
[----:B------:R-:W-:Y:S02]  /*17170*/  FMUL.FTZ R3, R3, c[0x0][0x23c] ;  /* 0x00008f0003037a20 */ /* 0x000fe40000410000 */
[--C-:B------:R-:W-:Y:S02]  /*17180*/  FFMA.FTZ R221, R32, c[0x0][0x23c], -R7.reuse ;  /* 0x00008f0020dd7a23 */ /* 0x100fe40000010807 */
[--C-:B------:R-:W-:Y:S02]  /*17190*/  FFMA.FTZ R12, R37, c[0x0][0x23c], -R7.reuse ;  /* 0x00008f00250c7a23 */ /* 0x100fe40000010807 */
[--C-:B------:R-:W-:Y:S02]  /*171a0*/  FFMA.FTZ R26, R34, c[0x0][0x23c], -R7.reuse ;  /* 0x00008f00221a7a23 */ /* 0x100fe40000010807 */
[--C-:B------:R-:W-:Y:S02]  /*171b0*/  FFMA.FTZ R43, R43, c[0x0][0x23c], -R7.reuse ;  /* 0x00008f002b2b7a23 */ /* 0x100fe40000010807 */
[--C-:B------:R-:W-:Y:S02]  /*171c0*/  FFMA.FTZ R41, R41, c[0x0][0x23c], -R7.reuse ;  /* 0x00008f0029297a23 */ /* 0x100fe40000010807 */
[--C-:B------:R-:W-:Y:S02]  /*171d0*/  FFMA.FTZ R40, R40, c[0x0][0x23c], -R7.reuse ;  /* 0x00008f0028287a23 */ /* 0x100fe40000010807 */
[--C-:B------:R-:W-:Y:S02]  /*171e0*/  FFMA.FTZ R220, R31, c[0x0][0x23c], -R7.reuse ;  /* 0x00008f001fdc7a23 */ /* 0x100fe40000010807 */
[--C-:B------:R-:W-:Y:S02]  /*171f0*/  FFMA.FTZ R46, R46, c[0x0][0x23c], -R7.reuse ;  /* 0x00008f002e2e7a23 */ /* 0x100fe40000010807 */
[--C-:B-1----:R-:W-:Y:S02]  /*17200*/  FFMA.FTZ R8, R18, c[0x0][0x23c], -R6.reuse ;  /* 0x00008f0012087a23 */ /* 0x102fe40000010806 */
[----:B------:R-:W2:Y:S01]  /*17210*/  LDL.LU R18, [R1+0x38] ;  /* 0x0000380001127983 */ /* 0x000ea20000300800 */
[--C-:B------:R-:W-:Y:S01]  /*17220*/  FFMA.FTZ R45, R45, c[0x0][0x23c], -R7.reuse ;  /* 0x00008f002d2d7a23 */ /* 0x100fe20000010807 */
[----:B------:R1:W-:Y:S01]  /*17230*/  MUFU.EX2 R206, R8 ;  /* 0x0000000800ce7308 */ /* 0x0003e20000000800 */
[--C-:B------:R-:W-:Y:S02]  /*17240*/  FFMA.FTZ R28, R39, c[0x0][0x23c], -R7.reuse ;  /* 0x00008f00271c7a23 */ /* 0x100fe40000010807 */
[----:B------:R-:W-:Y:S02]  /*17250*/  FFMA.FTZ R13, R35, c[0x0][0x23c], -R7 ;  /* 0x00008f00230d7a23 */ /* 0x000fe40000010807 */
[----:B------:R-:W-:Y:S06]  /*17260*/  FFMA.FTZ R243, R243, c[0x0][0x23c], -R137 ;  /* 0x00008f00f3f37a23 */ /* 0x000fec0000010889 */
[----:B------:R-:W-:Y:S01]  /*17270*/  MUFU.EX2 R243, R243 ;  /* 0x000000f300f37308 */ /* 0x000fe20000000800 */
[--C-:B-1----:R-:W-:Y:S09]  /*17280*/  FFMA.FTZ R8, R16, c[0x0][0x23c], -R7.reuse ;  /* 0x00008f0010087a23 */ /* 0x102ff20000010807 */
[----:B------:R1:W-:Y:S02]  /*17290*/  MUFU.EX2 R207, R8 ;  /* 0x0000000800cf7308 */ /* 0x0003e40000000800 */
[----:B-1----:R-:W-:Y:S08]  /*172a0*/  FFMA.FTZ R8, R22, c[0x0][0x23c], -R6 ;  /* 0x00008f0016087a23 */ /* 0x002ff00000010806 */
[----:B------:R1:W-:Y:S01]  /*172b0*/  MUFU.EX2 R22, R2 ;  /* 0x0000000200167308 */ /* 0x0003e20000000800 */
[--C-:B------:R-:W-:Y:S09]  /*172c0*/  FFMA.FTZ R6, R29, c[0x0][0x23c], -R7.reuse ;  /* 0x00008f001d067a23 */ /* 0x100ff20000010807 */
[----:B------:R-:W-:Y:S10]  /*172d0*/  MUFU.EX2 R50, R8 ;  /* 0x0000000800327308 */ /* 0x000ff40000000800 */
[----:B------:R3:W-:Y:S01]  /*172e0*/  MUFU.EX2 R14, R6 ;  /* 0x00000006000e7308 */ /* 0x0007e20000000800 */
[----:B-1----:R-:W1:Y:S01]  /*172f0*/  SHFL.BFLY PT, R2, R0, 0x1, 0x1f ;  /* 0x0c201f0000027f89 */ /* 0x002e6200000e0000 */
[----:B---3--:R-:W-:Y:S01]  /*17300*/  FFMA.FTZ R6, R30, c[0x0][0x23c], -R7 ;  /* 0x00008f001e067a23 */ /* 0x008fe20000010807 */
[----:B------:R-:W-:Y:S02]  /*17310*/  MOV R30, R67 ;  /* 0x00000043001e7202 */ /* 0x000fe40000000f00 */
[----:B-1----:R-:W-:Y:S01]  /*17320*/  FMNMX.FTZ R132, R0, R2, !PT ;  /* 0x0000000200847209 */ /* 0x002fe20007810000 */
[--C-:B------:R-:W-:Y:S04]  /*17330*/  FFMA.FTZ R0, R36, c[0x0][0x23c], -R137.reuse ;  /* 0x00008f0024007a23 */ /* 0x100fe80000010889 */
[----:B------:R1:W-:Y:S01]  /*17340*/  MUFU.EX2 R23, R6 ;  /* 0x0000000600177308 */ /* 0x0003e20000000800 */
[--C-:B------:R-:W-:Y:S01]  /*17350*/  FFMA.FTZ R2, R38, c[0x0][0x23c], -R137.reuse ;  /* 0x00008f0026027a23 */ /* 0x100fe20000010889 */
[----:B------:R-:W-:Y:S08]  /*17360*/  FSETP.NEU.FTZ.AND P0, PT, R132, -INF , PT ;  /* 0xff8000008400780b */ /* 0x000ff00003f1d000 */
[----:B------:R3:W-:Y:S10]  /*17370*/  MUFU.EX2 R205, R0 ;  /* 0x0000000000cd7308 */ /* 0x0007f40000000800 */
[----:B------:R-:W-:Y:S01]  /*17380*/  MUFU.EX2 R9, R2 ;  /* 0x0000000200097308 */ /* 0x000fe20000000800 */
[--C-:B-1----:R-:W-:Y:S09]  /*17390*/  FFMA.FTZ R6, R24, c[0x0][0x23c], -R137.reuse ;  /* 0x00008f0018067a23 */ /* 0x102ff20000010889 */
[----:B------:R-:W-:Y:S01]  /*173a0*/  MUFU.EX2 R204, R6 ;  /* 0x0000000600cc7308 */ /* 0x000fe20000000800 */
[----:B---3--:R-:W-:Y:S05]  /*173b0*/  FSEL R0, R132, RZ, P0 ;  /* 0x000000ff84007208 */ /* 0x008fea0000000000 */
[----:B------:R-:W-:Y:S02]  /*173c0*/  FADD.FTZ R8, -R0, R138 ;  /* 0x0000008a00087221 */ /* 0x000fe40000010100 */
[----:B------:R-:W-:Y:S02]  /*173d0*/  FMUL.FTZ R0, R4, c[0x0][0x23c] ;  /* 0x00008f0004007a20 */ /* 0x000fe40000410000 */
[----:B------:R-:W-:Y:S02]  /*173e0*/  FMUL.FTZ R138, R132, c[0x0][0x23c] ;  /* 0x00008f00848a7a20 */ /* 0x000fe40000410000 */
[----:B------:R1:W3:Y:S03]  /*173f0*/  MUFU.EX2 R2, R0 ;  /* 0x0000000000027308 */ /* 0x0002e60000000800 */
[----:B------:R-:W-:Y:S02]  /*17400*/  FSEL R138, R138, RZ, P0 ;  /* 0x000000ff8a8a7208 */ /* 0x000fe40000000000 */
[----:B------:R-:W-:Y:S01]  /*17410*/  PLOP3.LUT P0, PT, PT, PT, UP0, 0x80, 0x0 ;  /* 0x000000000000781c */ /* 0x000fe20003f0f008 */
[----:B-1----:R-:W-:Y:S02]  /*17420*/  FFMA.FTZ R0, R47, c[0x0][0x23c], -R137 ;  /* 0x00008f002f007a23 */ /* 0x002fe40000010889 */
[C---:B---3--:R-:W-:Y:S02]  /*17430*/  FMUL.FTZ R48, R2.reuse, R148 ;  /* 0x0000009402307220 */ /* 0x048fe40000410000 */
[----:B------:R1:W-:Y:S01]  /*17440*/  MUFU.EX2 R29, R0 ;  /* 0x00000000001d7308 */ /* 0x0003e20000000800 */
[C---:B------:R-:W-:Y:S02]  /*17450*/  FMUL.FTZ R49, R2.reuse, R149 ;  /* 0x0000009502317220 */ /* 0x040fe40000410000 */
[C---:B------:R-:W-:Y:S01]  /*17460*/  FMUL.FTZ R4, R2.reuse, R168 ;  /* 0x000000a802047220 */ /* 0x040fe20000410000 */
[----:B------:R-:W-:Y:S01]  /*17470*/  MOV R168, R30 ;  /* 0x0000001e00a87202 */ /* 0x000fe20000000f00 */
[C---:B------:R-:W-:Y:S02]  /*17480*/  FMUL.FTZ R16, R2.reuse, R164 ;  /* 0x000000a402107220 */ /* 0x040fe40000410000 */
[C---:B------:R-:W-:Y:S01]  /*17490*/  FMUL.FTZ R17, R2.reuse, R165 ;  /* 0x000000a502117220 */ /* 0x040fe20000410000 */
[----:B------:R-:W-:Y:S01]  /*174a0*/  MOV R165, R27 ;  /* 0x0000001b00a57202 */ /* 0x000fe20000000f00 */
[C---:B------:R-:W-:Y:S02]  /*174b0*/  FMUL.FTZ R20, R2.reuse, R160 ;  /* 0x000000a002147220 */ /* 0x040fe40000410000 */
[C---:B------:R-:W-:Y:S02]  /*174c0*/  FMUL.FTZ R21, R2.reuse, R161 ;  /* 0x000000a102157220 */ /* 0x040fe40000410000 */
[C---:B------:R-:W-:Y:S02]  /*174d0*/  FMUL.FTZ R32, R2.reuse, R156 ;  /* 0x0000009c02207220 */ /* 0x040fe40000410000 */
[C---:B------:R-:W-:Y:S02]  /*174e0*/  FMUL.FTZ R33, R2.reuse, R157 ;  /* 0x0000009d02217220 */ /* 0x040fe40000410000 */
[C---:B------:R-:W-:Y:S02]  /*174f0*/  FMUL.FTZ R36, R2.reuse, R152 ;  /* 0x0000009802247220 */ /* 0x040fe40000410000 */
[C---:B------:R-:W-:Y:S02]  /*17500*/  FMUL.FTZ R37, R2.reuse, R153 ;  /* 0x0000009902257220 */ /* 0x040fe40000410000 */
[C---:B------:R-:W-:Y:S01]  /*17510*/  FMUL.FTZ R52, R2.reuse, R144 ;  /* 0x0000009002347220 */ /* 0x040fe20000410000 */
[----:B------:R-:W-:Y:S01]  /*17520*/  F2FP.BF16.PACK_AB R144, R205, R204 ;  /* 0x000000cccd90723e */ /* 0x000fe200000010ff */
[----:B------:R-:W-:Y:S02]  /*17530*/  FMUL.FTZ R53, R2, R145 ;  /* 0x0000009102357220 */ /* 0x000fe40000410000 */
[--C-:B-1----:R-:W-:Y:S02]  /*17540*/  FFMA.FTZ R0, R44, c[0x0][0x23c], -R138.reuse ;  /* 0x00008f002c007a23 */ /* 0x102fe4000001088a */
[----:B------:R-:W-:Y:S01]  /*17550*/  FMUL.FTZ R64, R2, R140 ;  /* 0x0000008c02407220 */ /* 0x000fe20000410000 */
[----:B------:R-:W-:Y:S01]  /*17560*/  F2FP.BF16.PACK_AB R140, R206, R11 ;  /* 0x0000000bce8c723e */ /* 0x000fe200000010ff */
        /* <DEDUP_REMOVED lines=14> */
[----:B-1----:R-:W-:Y:S02]  /*17650*/  FFMA.FTZ R0, R42, c[0x0][0x23c], -R138 ;  /* 0x00008f002a007a23 */ /* 0x002fe4000001088a */
[C---:B------:R-:W-:Y:S02]  /*17660*/  FMUL.FTZ R113, R2.reuse, R113 ;  /* 0x0000007102717220 */ /* 0x040fe40000410000 */
[----:B------:R1:W3:Y:S01]  /*17670*/  MUFU.EX2 R15, R0 ;  /* 0x00000000000f7308 */ /* 0x0002e20000000800 */
[C---:B------:R-:W-:Y:S02]  /*17680*/  FMUL.FTZ R116, R2.reuse, R116 ;  /* 0x0000007402747220 */ /* 0x040fe40000410000 */
[C---:B------:R-:W-:Y:S02]  /*17690*/  FMUL.FTZ R117, R2.reuse, R117 ;  /* 0x0000007502757220 */ /* 0x040fe40000410000 */
[C---:B------:R-:W-:Y:S02]  /*176a0*/  FMUL.FTZ R128, R2.reuse, R128 ;  /* 0x0000008002807220 */ /* 0x040fe40000410000 */
[C---:B------:R-:W-:Y:S02]  /*176b0*/  FMUL.FTZ R129, R2.reuse, R129 ;  /* 0x0000008102817220 */ /* 0x040fe40000410000 */
[----:B------:R-:W-:Y:S02]  /*176c0*/  IMAD.MOV.U32 R161, RZ, RZ, R22 ;  /* 0x000000ffffa17224 */ /* 0x000fe400078e0016 */
[----:B------:R-:W-:Y:S02]  /*176d0*/  IMAD.MOV.U32 R164, RZ, RZ, R26 ;  /* 0x000000ffffa47224 */ /* 0x000fe400078e001a */
[----:B------:R-:W-:Y:S02]  /*176e0*/  IMAD.MOV.U32 R160, RZ, RZ, R23 ;  /* 0x000000ffffa07224 */ /* 0x000fe400078e0017 */
[----:B------:R-:W-:Y:S02]  /*176f0*/  IMAD.MOV.U32 R153, RZ, RZ, R50 ;  /* 0x000000ffff997224 */ /* 0x000fe400078e0032 */
[----:B-1----:R-:W-:Y:S02]  /*17700*/  FMUL.FTZ R0, R5, c[0x0][0x23c] ;  /* 0x00008f0005007a20 */ /* 0x002fe40000410000 */
[----:B------:R-:W-:Y:S02]  /*17710*/  FMUL.FTZ R5, R2, R169 ;  /* 0x000000a902057220 */ /* 0x000fe40000410000 */
[----:B---3--:R-:W-:Y:S02]  /*17720*/  IMAD.MOV.U32 R152, RZ, RZ, R15 ;  /* 0x000000ffff987224 */ /* 0x008fe400078e000f */
[----:B------:R-:W1:Y:S01]  /*17730*/  MUFU.EX2 R0, R0 ;  /* 0x0000000000007308 */ /* 0x000e620000000800 */
[----:B------:R-:W-:Y:S02]  /*17740*/  IMAD.MOV.U32 R15, RZ, RZ, R51 ;  /* 0x000000ffff0f7224 */ /* 0x000fe400078e0033 */
[----:B------:R-:W-:Y:S01]  /*17750*/  F2FP.BF16.PACK_AB R145, R152, R252 ;  /* 0x000000fc9891723e */ /* 0x000fe200000010ff */
[C---:B-1----:R-:W-:Y:S02]  /*17760*/  FMUL.FTZ R22, R0.reuse, R162 ;  /* 0x000000a200167220 */ /* 0x042fe40000410000 */
[----:B------:R-:W-:Y:S02]  /*17770*/  FMUL.FTZ R23, R0, R163 ;  /* 0x000000a300177220 */ /* 0x000fe40000410000 */
[----:B------:R-:W-:Y:S02]  /*17780*/  IMAD.MOV.U32 R163, RZ, RZ, R15 ;  /* 0x000000ffffa37224 */ /* 0x000fe400078e000f */
[----:B------:R-:W-:Y:S02]  /*17790*/  IMAD.MOV.U32 R15, RZ, RZ, R25 ;  /* 0x000000ffff0f7224 */ /* 0x000fe400078e0019 */
[----:B------:R-:W1:Y:S01]  /*177a0*/  LDSM.16.MT88.4 R24, [R213+0xc000] ;  /* 0x00c00000d518783b */ /* 0x000e620000004200 */
[----:B--2---:R-:W-:Y:S02]  /*177b0*/  FFMA.FTZ R157, R2, R18, R11 ;  /* 0x00000012029d7223 */ /* 0x004fe4000001000b */
[----:B------:R2:W3:Y:S01]  /*177c0*/  MUFU.EX2 R2, R3 ;  /* 0x0000000300027308 */ /* 0x0004e20000000800 */
[C---:B------:R-:W-:Y:S02]  /*177d0*/  FMUL.FTZ R50, R0.reuse, R150 ;  /* 0x0000009600327220 */ /* 0x040fe40000410000 */
[C---:B------:R-:W-:Y:S02]  /*177e0*/  FMUL.FTZ R51, R0.reuse, R151 ;  /* 0x0000009700337220 */ /* 0x040fe40000410000 */
[C---:B------:R-:W-:Y:S01]  /*177f0*/  FMUL.FTZ R18, R0.reuse, R166 ;  /* 0x000000a600127220 */ /* 0x040fe20000410000 */
[----:B------:R-:W-:Y:S01]  /*17800*/  LDSM.16.MT88.4 R148, [R215+0xc000] ;  /* 0x00c00000d794783b */ /* 0x000fe20000004200 */
[C---:B------:R-:W-:Y:S01]  /*17810*/  FMUL.FTZ R19, R0.reuse, R167 ;  /* 0x000000a700137220 */ /* 0x040fe20000410000 */
[----:B------:R-:W-:Y:S01]  /*17820*/  MOV R167, R29 ;  /* 0x0000001d00a77202 */ /* 0x000fe20000000f00 */
[C---:B------:R-:W-:Y:S02]  /*17830*/  FMUL.FTZ R34, R0.reuse, R158 ;  /* 0x0000009e00227220 */ /* 0x040fe40000410000 */
[----:B------:R-:W-:Y:S02]  /*17840*/  IMAD.MOV.U32 R158, RZ, RZ, R9 ;  /* 0x000000ffff9e7224 */ /* 0x000fe400078e0009 */
[C---:B------:R-:W-:Y:S02]  /*17850*/  FMUL.FTZ R35, R0.reuse, R159 ;  /* 0x0000009f00237220 */ /* 0x040fe40000410000 */
[----:B------:R-:W-:Y:S02]  /*17860*/  IMAD.MOV.U32 R159, RZ, RZ, R14 ;  /* 0x000000ffff9f7224 */ /* 0x000fe400078e000e */
[C---:B------:R-:W-:Y:S02]  /*17870*/  FMUL.FTZ R67, R0.reuse, R143 ;  /* 0x0000008f00437220 */ /* 0x040fe40000410000 */
[----:B------:R-:W-:Y:S01]  /*17880*/  FMUL.FTZ R70, R0, R70 ;  /* 0x0000004600467220 */ /* 0x000fe20000410000 */
[----:B------:R-:W-:Y:S01]  /*17890*/  F2FP.BF16.PACK_AB R143, R160, R159 ;  /* 0x0000009fa08f723e */ /* 0x000fe200000010ff */
[C---:B------:R-:W-:Y:S02]  /*178a0*/  FMUL.FTZ R71, R0.reuse, R71 ;  /* 0x0000004700477220 */ /* 0x040fe40000410000 */
[C---:B------:R-:W-:Y:S01]  /*178b0*/  FMUL.FTZ R82, R0.reuse, R82 ;  /* 0x0000005200527220 */ /* 0x040fe20000410000 */
[----:B--2---:R-:W2:Y:S01]  /*178c0*/  LDL.LU R3, [R1+0x3c] ;  /* 0x00003c0001037983 */ /* 0x004ea20000300800 */
        /* <DEDUP_REMOVED lines=12> */
[----:B------:R-:W-:Y:S01]  /*17990*/  MOV R170, R60 ;  /* 0x0000003c00aa7202 */ /* 0x000fe20000000f00 */
[C---:B------:R-:W-:Y:S02]  /*179a0*/  FMUL.FTZ R7, R0.reuse, R171 ;  /* 0x000000ab00077220 */ /* 0x040fe40000410000 */
[----:B------:R-:W-:Y:S02]  /*179b0*/  IMAD.MOV.U32 R29, RZ, RZ, R66 ;  /* 0x000000ffff1d7224 */ /* 0x000fe400078e0042 */
[C---:B------:R-:W-:Y:S01]  /*179c0*/  FMUL.FTZ R66, R0.reuse, R142 ;  /* 0x0000008e00427220 */ /* 0x040fe20000410000 */
[----:B------:R-:W-:Y:S01]  /*179d0*/  F2FP.BF16.PACK_AB R142, R161, R153 ;  /* 0x00000099a18e723e */ /* 0x000fe200000010ff */
[----:B------:R-:W-:Y:S01]  /*179e0*/  IMAD.MOV.U32 R9, RZ, RZ, R55 ;  /* 0x000000ffff097224 */ /* 0x000fe200078e0037 */
[----:B------:R-:W-:Y:S01]  /*179f0*/  MUFU.EX2 R170, R170 ;  /* 0x000000aa00aa7308 */ /* 0x000fe20000000800 */
[C---:B------:R-:W-:Y:S02]  /*17a00*/  FMUL.FTZ R55, R0.reuse, R147 ;  /* 0x0000009300377220 */ /* 0x040fe40000410000 */
[----:B------:R-:W-:Y:S02]  /*17a10*/  IMAD.MOV.U32 R14, RZ, RZ, R54 ;  /* 0x000000ffff0e7224 */ /* 0x000fe400078e0036 */
[-C--:B-1----:R-:W-:Y:S01]  /*17a20*/  HMMA.16816.F32.BF16 R4, R140, R24.reuse, R4 ;  /* 0x000000188c04723c */ /* 0x082fe20000041804 */
[C---:B------:R-:W-:Y:S01]  /*17a30*/  FMUL.FTZ R54, R0.reuse, R146 ;  /* 0x0000009200367220 */ /* 0x040fe20000410000 */
[----:B------:R-:W-:Y:S01]  /*17a40*/  F2FP.BF16.PACK_AB R146, R167, R158 ;  /* 0x0000009ea792723e */ /* 0x000fe200000010ff */
[C---:B------:R-:W-:Y:S02]  /*17a50*/  FMUL.FTZ R38, R0.reuse, R154 ;  /* 0x0000009a00267220 */ /* 0x040fe40000410000 */
[C---:B------:R-:W-:Y:S02]  /*17a60*/  FMUL.FTZ R39, R0.reuse, R155 ;  /* 0x0000009b00277220 */ /* 0x040fe40000410000 */
[C---:B------:R-:W-:Y:S02]  /*17a70*/  FMUL.FTZ R130, R0.reuse, R130 ;  /* 0x0000008200827220 */ /* 0x040fe40000410000 */
[----:B------:R-:W-:Y:S03]  /*17a80*/  FMUL.FTZ R131, R0, R131 ;  /* 0x0000008300837220 */ /* 0x000fe60000410000 */
[----:B------:R-:W-:Y:S02]  /*17a90*/  IMAD.MOV.U32 R166, RZ, RZ, R212 ;  /* 0x000000ffffa67224 */ /* 0x000fe400078e00d4 */
[----:B------:R-:W-:Y:S02]  /*17aa0*/  IMAD.MOV.U32 R171, RZ, RZ, R9 ;  /* 0x000000ffffab7224 */ /* 0x000fe400078e0009 */
[C---:B---3--:R-:W-:Y:S02]  /*17ab0*/  FMUL.FTZ R9, R2.reuse, R173 ;  /* 0x000000ad02097220 */ /* 0x048fe40000410000 */
[----:B------:R-:W-:Y:S02]  /*17ac0*/  IMAD.MOV.U32 R169, RZ, RZ, R29 ;  /* 0x000000ffffa97224 */ /* 0x000fe400078e001d */
[C---:B------:R-:W-:Y:S02]  /*17ad0*/  FMUL.FTZ R29, R2.reuse, R189 ;  /* 0x000000bd021d7220 */ /* 0x040fe40000410000 */
[C---:B------:R-:W-:Y:S02]  /*17ae0*/  FMUL.FTZ R44, R2.reuse, R196 ;  /* 0x000000c4022c7220 */ /* 0x040fe40000410000 */
[----:B------:R-:W-:Y:S02]  /*17af0*/  IMAD.MOV.U32 R155, RZ, RZ, R63 ;  /* 0x000000ffff9b7224 */ /* 0x000fe400078e003f */
[----:B------:R-:W-:Y:S02]  /*17b00*/  IMAD.MOV.U32 R154, RZ, RZ, R62 ;  /* 0x000000ffff9a7224 */ /* 0x000fe400078e003e */
[C---:B------:R-:W-:Y:S02]  /*17b10*/  FMUL.FTZ R60, R2.reuse, R200 ;  /* 0x000000c8023c7220 */ /* 0x040fe40000410000 */
        /* <DEDUP_REMOVED lines=19> */
[----:B--2---:R-:W-:Y:S02]  /*17c50*/  FFMA.FTZ R156, R0, R3, R10 ;  /* 0x00000003009c7223 */ /* 0x004fe4000001000a */
[----:B------:R-:W-:Y:S02]  /*17c60*/  FFMA.FTZ R3, R56, c[0x0][0x23c], -R138 ;  /* 0x00008f0038037a23 */ /* 0x000fe4000001088a */
        /* <DEDUP_REMOVED lines=8> */
[----:B------:R-:W1:Y:S01]  /*17cf0*/  MUFU.EX2 R212, R3 ;  /* 0x0000000300d47308 */ /* 0x000e620000000800 */
[C---:B--2---:R-:W-:Y:S02]  /*17d00*/  FMUL.FTZ R10, R0.reuse, R174 ;  /* 0x000000ae000a7220 */ /* 0x044fe40000410000 */
[----:B------:R-:W-:Y:S02]  /*17d10*/  FMUL.FTZ R11, R0, R175 ;  /* 0x000000af000b7220 */ /* 0x000fe40000410000 */
[----:B------:R-:W-:Y:S02]  /*17d20*/  IMAD.MOV.U32 R175, RZ, RZ, R12 ;  /* 0x000000ffffaf7224 */ /* 0x000fe400078e000c */
[----:B------:R-:W-:Y:S02]  /*17d30*/  FMUL.FTZ R12, R2, R180 ;  /* 0x000000b4020c7220 */ /* 0x000fe40000410000 */
[----:B------:R-:W-:Y:S02]  /*17d40*/  IMAD.MOV.U32 R180, RZ, RZ, R41 ;  /* 0x000000ffffb47224 */ /* 0x000fe400078e0029 */
[C---:B------:R-:W-:Y:S02]  /*17d50*/  FMUL.FTZ R30, R0.reuse, R190 ;  /* 0x000000be001e7220 */ /* 0x040fe40000410000 */
[C---:B------:R-:W-:Y:S02]  /*17d60*/  FMUL.FTZ R31, R0.reuse, R191 ;  /* 0x000000bf001f7220 */ /* 0x040fe40000410000 */
[C---:B------:R-:W-:Y:S01]  /*17d70*/  FMUL.FTZ R46, R0.reuse, R198 ;  /* 0x000000c6002e7220 */ /* 0x040fe20000410000 */
[----:B------:R-:W-:Y:S01]  /*17d80*/  MUFU.EX2 R180, R180 ;  /* 0x000000b400b47308 */ /* 0x000fe20000000800 */
[----:B------:R-:W-:Y:S02]  /*17d90*/  FMUL.FTZ R47, R0, R199 ;  /* 0x000000c7002f7220 */ /* 0x000fe40000410000 */
[----:B------:R-:W-:Y:S01]  /*17da0*/  IMAD.MOV.U32 R174, RZ, RZ, R45 ;  /* 0x000000ffffae7224 */ /* 0x000fe200078e002d */
[----:B-1----:R-:W-:Y:S01]  /*17db0*/  F2FP.BF16.PACK_AB R147, R212, R162 ;  /* 0x000000a2d493723e */ /* 0x002fe200000010ff */
[----:B------:R-:W-:Y:S02]  /*17dc0*/  FMUL.FTZ R45, R2, R197 ;  /* 0x000000c5022d7220 */ /* 0x000fe40000410000 */
[C---:B------:R-:W-:Y:S02]  /*17dd0*/  FMUL.FTZ R62, R0.reuse, R202 ;  /* 0x000000ca003e7220 */ /* 0x040fe40000410000 */
[----:B------:R-:W-:Y:S01]  /*17de0*/  FMUL.FTZ R63, R0, R203 ;  /* 0x000000cb003f7220 */ /* 0x000fe20000410000 */
[----:B------:R-:W-:Y:S01]  /*17df0*/  MUFU.EX2 R174, R174 ;  /* 0x000000ae00ae7308 */ /* 0x000fe20000000800 */
[C---:B------:R-:W-:Y:S01]  /*17e00*/  HMMA.16816.F32.BF16 R8, R144.reuse, R24, R8 ;  /* 0x000000189008723c */ /* 0x040fe20000041808 */
[----:B------:R-:W-:Y:S02]  /*17e10*/  IMAD.MOV.U32 R3, RZ, RZ, R13 ;  /* 0x000000ffff037224 */ /* 0x000fe400078e000d */
[----:B------:R-:W-:Y:S02]  /*17e20*/  FMUL.FTZ R13, R2, R181 ;  /* 0x000000b5020d7220 */ /* 0x000fe40000410000 */
[----:B------:R-:W-:Y:S01]  /*17e30*/  IMAD.MOV.U32 R181, RZ, RZ, R14 ;  /* 0x000000ffffb57224 */ /* 0x000fe200078e000e */
[----:B------:R-:W-:Y:S01]  /*17e40*/  MOV R190, R3 ;  /* 0x0000000300be7202 */ /* 0x000fe20000000f00 */
[C---:B------:R-:W-:Y:S02]  /*17e50*/  FMUL.FTZ R14, R0.reuse, R182 ;  /* 0x000000b6000e7220 */ /* 0x040fe40000410000 */
[----:B------:R-:W-:Y:S01]  /*17e60*/  IMAD.MOV.U32 R182, RZ, RZ, R15 ;  /* 0x000000ffffb67224 */ /* 0x000fe200078e000f */
[----:B------:R-:W-:Y:S02]  /*17e70*/  MUFU.EX2 R200, R190 ;  /* 0x000000be00c87308 */ /* 0x000fe40000000800 */
[----:B------:R-:W-:Y:S02]  /*17e80*/  FMUL.FTZ R15, R0, R183 ;  /* 0x000000b7000f7220 */ /* 0x000fe40000410000 */
[----:B------:R-:W-:Y:S02]  /*17e90*/  IMAD.MOV.U32 R183, RZ, RZ, R40 ;  /* 0x000000ffffb77224 */ /* 0x000fe400078e0028 */
[C---:B------:R-:W-:Y:S02]  /*17ea0*/  FMUL.FTZ R25, R2.reuse, R177 ;  /* 0x000000b102197220 */ /* 0x040fe40000410000 */
[----:B------:R-:W-:Y:S01]  /*17eb0*/  IMAD.MOV.U32 R177, RZ, RZ, R58 ;  /* 0x000000ffffb17224 */ /* 0x000fe200078e003a */
[-C--:B------:R-:W-:Y:S01]  /*17ec0*/  HMMA.16816.F32.BF16 R12, R144, R26.reuse, R12 ;  /* 0x0000001a900c723c */ /* 0x080fe2000004180c */
[C---:B------:R-:W-:Y:S01]  /*17ed0*/  FMUL.FTZ R24, R2.reuse, R176 ;  /* 0x000000b002187220 */ /* 0x040fe20000410000 */
[----:B------:R-:W-:Y:S01]  /*17ee0*/  MOV R176, R28 ;  /* 0x0000001c00b07202 */ /* 0x000fe20000000f00 */
[----:B------:R-:W-:Y:S02]  /*17ef0*/  FMUL.FTZ R28, R2, R188 ;  /* 0x000000bc021c7220 */ /* 0x000fe40000410000 */
[C---:B------:R-:W-:Y:S01]  /*17f00*/  FMUL.FTZ R74, R0.reuse, R74 ;  /* 0x0000004a004a7220 */ /* 0x040fe20000410000 */
[----:B------:R-:W-:Y:S01]  /*17f10*/  MUFU.EX2 R177, R177 ;  /* 0x000000b100b17308 */ /* 0x000fe20000000800 */
[C---:B------:R-:W-:Y:S01]  /*17f20*/  FMUL.FTZ R75, R0.reuse, R75 ;  /* 0x0000004b004b7220 */ /* 0x040fe20000410000 */
[C---:B------:R-:W-:Y:S01]  /*17f30*/  HMMA.16816.F32.BF16 R16, R140.reuse, R26, R16 ;  /* 0x0000001a8c10723c */ /* 0x040fe20000041810 */
[C---:B------:R-:W-:Y:S03]  /*17f40*/  FMUL.FTZ R78, R0.reuse, R78 ;  /* 0x0000004e004e7220 */ /* 0x040fe60000410000 */
[C---:B------:R-:W-:Y:S02]  /*17f50*/  FMUL.FTZ R79, R0.reuse, R79 ;  /* 0x0000004f004f7220 */ /* 0x040fe40000410000 */
[C---:B------:R-:W-:Y:S02]  /*17f60*/  FMUL.FTZ R90, R0.reuse, R90 ;  /* 0x0000005a005a7220 */ /* 0x040fe40000410000 */
[C---:B------:R-:W-:Y:S04]  /*17f70*/  FMUL.FTZ R26, R0.reuse, R178 ;  /* 0x000000b2001a7220 */ /* 0x040fe80000410000 */
[----:B------:R-:W-:Y:S02]  /*17f80*/  IMAD.MOV.U32 R178, RZ, RZ, R43 ;  /* 0x000000ffffb27224 */ /* 0x000fe400078e002b */
[----:B------:R-:W1:Y:S01]  /*17f90*/  LDSM.16.MT88.4 R40, [R214+0xc000] ;  /* 0x00c00000d628783b */ /* 0x000e620000004200 */
[C---:B------:R-:W-:Y:S01]  /*17fa0*/  FMUL.FTZ R27, R0.reuse, R179 ;  /* 0x000000b3001b7220 */ /* 0x040fe20000410000 */
[----:B------:R-:W-:Y:S01]  /*17fb0*/  MOV R179, R59 ;  /* 0x0000003b00b37202 */ /* 0x000fe20000000f00 */
[C---:B------:R-:W-:Y:S01]  /*17fc0*/  FMUL.FTZ R91, R0.reuse, R91 ;  /* 0x0000005b005b7220 */ /* 0x040fe20000410000 */
[----:B------:R-:W-:Y:S01]  /*17fd0*/  MUFU.EX2 R178, R178 ;  /* 0x000000b200b27308 */ /* 0x000fe20000000800 */
[C---:B------:R-:W-:Y:S02]  /*17fe0*/  FMUL.FTZ R94, R0.reuse, R94 ;  /* 0x0000005e005e7220 */ /* 0x040fe40000410000 */
[C---:B------:R-:W-:Y:S01]  /*17ff0*/  FMUL.FTZ R95, R0.reuse, R95 ;  /* 0x0000005f005f7220 */ /* 0x040fe20000410000 */
[----:B------:R-:W2:Y:S01]  /*18000*/  LDSM.16.MT88.4 R56, [R216+0xc000] ;  /* 0x00c00000d838783b */ /* 0x000ea20000004200 */
[C---:B------:R-:W-:Y:S02]  /*18010*/  FMUL.FTZ R106, R0.reuse, R106 ;  /* 0x0000006a006a7220 */ /* 0x040fe40000410000 */
[C---:B------:R-:W-:Y:S02]  /*18020*/  FMUL.FTZ R107, R0.reuse, R107 ;  /* 0x0000006b006b7220 */ /* 0x040fe40000410000 */
[C---:B------:R-:W-:Y:S01]  /*18030*/  FMUL.FTZ R110, R0.reuse, R110 ;  /* 0x0000006e006e7220 */ /* 0x040fe20000410000 */
[----:B------:R-:W-:Y:S01]  /*18040*/  MUFU.EX2 R179, R179 ;  /* 0x000000b300b37308 */ /* 0x000fe20000000800 */
[C---:B------:R-:W-:Y:S02]  /*18050*/  FMUL.FTZ R111, R0.reuse, R111 ;  /* 0x0000006f006f7220 */ /* 0x040fe40000410000 */
[C---:B------:R-:W-:Y:S02]  /*18060*/  FMUL.FTZ R122, R0.reuse, R122 ;  /* 0x0000007a007a7220 */ /* 0x040fe40000410000 */
[----:B------:R-:W-:Y:S02]  /*18070*/  FMUL.FTZ R123, R0, R123 ;  /* 0x0000007b007b7220 */ /* 0x000fe40000410000 */
[----:B------:R-:W-:Y:S02]  /*18080*/  FFMA.FTZ R3, R248, c[0x0][0x23c], -R137 ;  /* 0x00008f00f8037a23 */ /* 0x000fe40000010889 */
[C---:B------:R-:W-:Y:S01]  /*18090*/  FMUL.FTZ R126, R0.reuse, R126 ;  /* 0x0000007e007e7220 */ /* 0x040fe20000410000 */
[----:B------:R-:W-:Y:S01]  /*180a0*/  MUFU.EX2 R248, R224 ;  /* 0x000000e000f87308 */ /* 0x000fe20000000800 */
[----:B------:R-:W-:Y:S02]  /*180b0*/  FMUL.FTZ R127, R0, R127 ;  /* 0x0000007f007f7220 */ /* 0x000fe40000410000 */
[----:B------:R-:W-:Y:S02]  /*180c0*/  IMAD.MOV.U32 R198, RZ, RZ, R171 ;  /* 0x000000ffffc67224 */ /* 0x000fe400078e00ab */
[----:B------:R-:W-:Y:S02]  /*180d0*/  IMAD.MOV.U32 R189, RZ, RZ, R175 ;  /* 0x000000ffffbd7224 */ /* 0x000fe400078e00af */
[----:B------:R-:W-:Y:S02]  /*180e0*/  IMAD.MOV.U32 R196, RZ, RZ, R176 ;  /* 0x000000ffffc47224 */ /* 0x000fe400078e00b0 */
[----:B------:R-:W-:Y:S01]  /*180f0*/  IMAD.MOV.U32 R191, RZ, RZ, R168 ;  /* 0x000000ffffbf7224 */ /* 0x000fe200078e00a8 */
[----:B------:R3:W-:Y:S01]  /*18100*/  MUFU.EX2 R171, R3 ;  /* 0x0000000300ab7308 */ /* 0x0007e20000000800 */
[----:B------:R-:W-:Y:S02]  /*18110*/  IMAD.MOV.U32 R197, RZ, RZ, R181 ;  /* 0x000000ffffc57224 */ /* 0x000fe400078e00b5 */
[----:B------:R-:W-:Y:S02]  /*18120*/  IMAD.MOV.U32 R181, RZ, RZ, R153 ;  /* 0x000000ffffb57224 */ /* 0x000fe400078e0099 */
[----:B------:R-:W-:Y:S01]  /*18130*/  FFMA.FTZ R153, R245, c[0x0][0x23c], -R137 ;  /* 0x00008f00f5997a23 */ /* 0x000fe20000010889 */
[-C--:B-1----:R-:W-:Y:S01]  /*18140*/  HMMA.16816.F32.BF16 R20, R140, R40.reuse, R20 ;  /* 0x000000288c14723c */ /* 0x082fe20000041814 */
[----:B------:R-:W-:Y:S02]  /*18150*/  IMAD.MOV.U32 R199, RZ, RZ, R197 ;  /* 0x000000ffffc77224 */ /* 0x000fe400078e00c5 */
[----:B------:R-:W-:Y:S01]  /*18160*/  IMAD.MOV.U32 R197, RZ, RZ, R155 ;  /* 0x000000ffffc57224 */ /* 0x000fe200078e009b */
[----:B------:R-:W-:Y:S01]  /*18170*/  MUFU.EX2 R201, R153 ;  /* 0x0000009900c97308 */ /* 0x000fe20000000800 */
[----:B------:R-:W-:Y:S02]  /*18180*/  IMAD.MOV.U32 R188, RZ, RZ, R182 ;  /* 0x000000ffffbc7224 */ /* 0x000fe400078e00b6 */
[----:B------:R-:W-:Y:S01]  /*18190*/  IMAD.MOV.U32 R182, RZ, RZ, R152 ;  /* 0x000000ffffb67224 */ /* 0x000fe200078e0098 */
[C---:B------:R-:W-:Y:S01]  /*181a0*/  HMMA.16816.F32.BF16 R24, R144.reuse, R40, R24 ;  /* 0x000000289018723c */ /* 0x040fe20000041818 */
[--C-:B------:R-:W-:Y:S05]  /*181b0*/  FFMA.FTZ R152, R249, c[0x0][0x23c], -R137.reuse ;  /* 0x00008f00f9987a23 */ /* 0x100fea0000010889 */
[----:B------:R-:W-:Y:S01]  /*181c0*/  MUFU.EX2 R249, R223 ;  /* 0x000000df00f97308 */ /* 0x000fe20000000800 */
[C---:B------:R-:W-:Y:S01]  /*181d0*/  FMUL.FTZ R40, R2.reuse, R184 ;  /* 0x000000b802287220 */ /* 0x040fe20000410000 */
[-C--:B------:R-:W-:Y:S01]  /*181e0*/  HMMA.16816.F32.BF16 R28, R144, R42.reuse, R28 ;  /* 0x0000002a901c723c */ /* 0x080fe2000004181c */
[----:B------:R-:W-:Y:S03]  /*181f0*/  FMUL.FTZ R41, R2, R185 ;  /* 0x000000b902297220 */ /* 0x000fe60000410000 */
[----:B---3--:R-:W-:Y:S01]  /*18200*/  FFMA.FTZ R3, R251, c[0x0][0x23c], -R137 ;  /* 0x00008f00fb037a23 */ /* 0x008fe20000010889 */
[----:B------:R-:W-:Y:S03]  /*18210*/  MOV R184, R169 ;  /* 0x000000a900b87202 */ /* 0x000fe60000000f00 */
[C---:B------:R-:W-:Y:S01]  /*18220*/  HMMA.16816.F32.BF16 R32, R140.reuse, R42, R32 ;  /* 0x0000002a8c20723c */ /* 0x040fe20000041820 */
[----:B------:R-:W-:Y:S06]  /*18230*/  MUFU.EX2 R251, R220 ;  /* 0x000000dc00fb7308 */ /* 0x000fec0000000800 */
[C---:B------:R-:W-:Y:S01]  /*18240*/  FMUL.FTZ R42, R0.reuse, R186 ;  /* 0x000000ba002a7220 */ /* 0x040fe20000410000 */
[-C--:B--2---:R-:W-:Y:S01]  /*18250*/  HMMA.16816.F32.BF16 R36, R140, R56.reuse, R36 ;  /* 0x000000388c24723c */ /* 0x084fe20000041824 */
[----:B------:R-:W-:Y:S02]  /*18260*/  FMUL.FTZ R43, R0, R187 ;  /* 0x000000bb002b7220 */ /* 0x000fe40000410000 */
[----:B------:R-:W-:Y:S01]  /*18270*/  MUFU.EX2 R245, R164 ;  /* 0x000000a400f57308 */ /* 0x000fe20000000800 */
[----:B------:R-:W-:Y:S04]  /*18280*/  IMAD.MOV.U32 R187, RZ, RZ, R163 ;  /* 0x000000ffffbb7224 */ /* 0x000fe800078e00a3 */
[C---:B------:R-:W-:Y:S05]  /*18290*/  HMMA.16816.F32.BF16 R40, R144.reuse, R56, R40 ;  /* 0x000000389028723c */ /* 0x040fea0000041828 */
[----:B------:R1:W-:Y:S02]  /*182a0*/  MUFU.EX2 R175, R3 ;  /* 0x0000000300af7308 */ /* 0x0003e40000000800 */
[C---:B------:R-:W-:Y:S01]  /*182b0*/  FMUL.FTZ R56, R2.reuse, R192 ;  /* 0x000000c002387220 */ /* 0x040fe20000410000 */
[-C--:B------:R-:W-:Y:S01]  /*182c0*/  HMMA.16816.F32.BF16 R44, R144, R58.reuse, R44 ;  /* 0x0000003a902c723c */ /* 0x080fe2000004182c */
[----:B------:R-:W-:Y:S03]  /*182d0*/  IMAD.MOV.U32 R192, RZ, RZ, R183 ;  /* 0x000000ffffc07224 */ /* 0x000fe600078e00b7 */
[----:B------:R-:W-:Y:S01]  /*182e0*/  FMUL.FTZ R57, R2, R193 ;  /* 0x000000c102397220 */ /* 0x000fe20000410000 */
[----:B------:R-:W-:Y:S01]  /*182f0*/  MOV R193, R154 ;  /* 0x0000009a00c17202 */ /* 0x000fe20000000f00 */
[----:B------:R-:W-:Y:S01]  /*18300*/  FADD.FTZ R154, R206, R157 ;  /* 0x0000009dce9a7221 */ /* 0x000fe20000010000 */
[----:B------:R-:W-:Y:S01]  /*18310*/  MUFU.EX2 R197, R197 ;  /* 0x000000c500c57308 */ /* 0x000fe20000000800 */
[C---:B------:R-:W-:Y:S07]  /*18320*/  HMMA.16816.F32.BF16 R48, R140.reuse, R58, R48 ;  /* 0x0000003a8c30723c */ /* 0x040fee0000041830 */
[C---:B------:R-:W-:Y:S01]  /*18330*/  FMUL.FTZ R58, R0.reuse, R194 ;  /* 0x000000c2003a7220 */ /* 0x040fe20000410000 */
[-C--:B------:R-:W-:Y:S01]  /*18340*/  HMMA.16816.F32.BF16 R52, R140, R148.reuse, R52 ;  /* 0x000000948c34723c */ /* 0x080fe20000041834 */
[----:B------:R-:W-:Y:S01]  /*18350*/  FMUL.FTZ R59, R0, R195 ;  /* 0x000000c3003b7220 */ /* 0x000fe20000410000 */
[----:B------:R-:W-:Y:S02]  /*18360*/  MUFU.EX2 R194, R193 ;  /* 0x000000c100c27308 */ /* 0x000fe40000000800 */
[--C-:B-1----:R-:W-:Y:S04]  /*18370*/  FFMA.FTZ R3, R250, c[0x0][0x23c], -R137.reuse ;  /* 0x00008f00fa037a23 */ /* 0x102fe80000010889 */
[C---:B------:R-:W-:Y:S04]  /*18380*/  HMMA.16816.F32.BF16 R56, R144.reuse, R148, R56 ;  /* 0x000000949038723c */ /* 0x040fe80000041838 */
[----:B------:R-:W-:Y:S04]  /*18390*/  MUFU.EX2 R250, R221 ;  /* 0x000000dd00fa7308 */ /* 0x000fe80000000800 */
[-C--:B------:R-:W-:Y:S06]  /*183a0*/  HMMA.16816.F32.BF16 R60, R144, R150.reuse, R60 ;  /* 0x00000096903c723c */ /* 0x080fec000004183c */
[----:B------:R1:W-:Y:S02]  /*183b0*/  MUFU.EX2 R176, R3 ;  /* 0x0000000300b07308 */ /* 0x0003e40000000800 */
[C---:B------:R-:W-:Y:S01]  /*183c0*/  HMMA.16816.F32.BF16 R64, R140.reuse, R150, R64 ;  /* 0x000000968c40723c */ /* 0x040fe20000041840 */
[----:B------:R-:W2:Y:S07]  /*183d0*/  LDSM.16.MT88.4 R148, [R213+0xe000] ;  /* 0x00e00000d594783b */ /* 0x000eae0000004200 */
[----:B------:R-:W-:Y:S10]  /*183e0*/  MUFU.EX2 R193, R192 ;  /* 0x000000c000c17308 */ /* 0x000ff40000000800 */
[----:B------:R-:W-:Y:S01]  /*183f0*/  MUFU.EX2 R192, R152 ;  /* 0x0000009800c07308 */ /* 0x000fe20000000800 */
[--C-:B-1----:R-:W-:Y:S02]  /*18400*/  FFMA.FTZ R3, R242, c[0x0][0x23c], -R137.reuse ;  /* 0x00008f00f2037a23 */ /* 0x102fe40000010889 */
[--C-:B------:R-:W-:Y:S07]  /*18410*/  FFMA.FTZ R242, R241, c[0x0][0x23c], -R137.reuse ;  /* 0x00008f00f1f27a23 */ /* 0x100fee0000010889 */
[----:B------:R1:W-:Y:S10]  /*18420*/  MUFU.EX2 R186, R3 ;  /* 0x0000000300ba7308 */ /* 0x0003f40000000800 */
[----:B------:R-:W-:Y:S01]  /*18430*/  MUFU.EX2 R196, R196 ;  /* 0x000000c400c47308 */ /* 0x000fe20000000800 */
[-C--:B--2---:R-:W-:Y:S09]  /*18440*/  HMMA.16816.F32.BF16 R68, R140, R148.reuse, R68 ;  /* 0x000000948c44723c */ /* 0x084ff20000041844 */
[----:B------:R-:W-:Y:S01]  /*18450*/  MUFU.EX2 R188, R188 ;  /* 0x000000bc00bc7308 */ /* 0x000fe20000000800 */
[C---:B------:R-:W-:Y:S02]  /*18460*/  HMMA.16816.F32.BF16 R72, R144.reuse, R148, R72 ;  /* 0x000000949048723c */ /* 0x040fe40000041848 */
[--C-:B-1----:R-:W-:Y:S06]  /*18470*/  FFMA.FTZ R3, R209, c[0x0][0x23c], -R138.reuse ;  /* 0x00008f00d1037a23 */ /* 0x102fec000001088a */
[-C--:B------:R-:W-:Y:S01]  /*18480*/  HMMA.16816.F32.BF16 R76, R144, R150.reuse, R76 ;  /* 0x00000096904c723c */ /* 0x080fe2000004184c */
[----:B------:R1:W-:Y:S07]  /*18490*/  MUFU.EX2 R169, R3 ;  /* 0x0000000300a97308 */ /* 0x0003ee0000000800 */
[C---:B------:R-:W-:Y:S01]  /*184a0*/  HMMA.16816.F32.BF16 R80, R140.reuse, R150, R80 ;  /* 0x000000968c50723c */ /* 0x040fe20000041850 */
[----:B------:R-:W2:Y:S02]  /*184b0*/  LDSM.16.MT88.4 R148, [R214+0xe000] ;  /* 0x00e00000d694783b */ /* 0x000ea40000004200 */
[----:B------:R-:W-:Y:S10]  /*184c0*/  MUFU.EX2 R199, R199 ;  /* 0x000000c700c77308 */ /* 0x000ff40000000800 */
[----:B------:R-:W-:Y:S01]  /*184d0*/  MUFU.EX2 R189, R189 ;  /* 0x000000bd00bd7308 */ /* 0x000fe20000000800 */
[--C-:B-1----:R-:W-:Y:S09]  /*184e0*/  FFMA.FTZ R3, R210, c[0x0][0x23c], -R138.reuse ;  /* 0x00008f00d2037a23 */ /* 0x102ff2000001088a */
[----:B------:R1:W-:Y:S10]  /*184f0*/  MUFU.EX2 R163, R3 ;  /* 0x0000000300a37308 */ /* 0x0003f40000000800 */
[----:B------:R-:W-:Y:S01]  /*18500*/  MUFU.EX2 R242, R242 ;  /* 0x000000f200f27308 */ /* 0x000fe20000000800 */
[-C--:B--2---:R-:W-:Y:S01]  /*18510*/  HMMA.16816.F32.BF16 R84, R140, R148.reuse, R84 ;  /* 0x000000948c54723c */ /* 0x084fe20000041854 */
[--C-:B-1----:R-:W-:Y:S07]  /*18520*/  FFMA.FTZ R3, R208, c[0x0][0x23c], -R138.reuse ;  /* 0x00008f00d0037a23 */ /* 0x102fee000001088a */
[C---:B------:R-:W-:Y:S01]  /*18530*/  HMMA.16816.F32.BF16 R88, R144.reuse, R148, R88 ;  /* 0x000000949058723c */ /* 0x040fe20000041858 */
[----:B------:R1:W-:Y:S07]  /*18540*/  MUFU.EX2 R168, R3 ;  /* 0x0000000300a87308 */ /* 0x0003ee0000000800 */
[-C--:B------:R-:W-:Y:S08]  /*18550*/  HMMA.16816.F32.BF16 R92, R144, R150.reuse, R92 ;  /* 0x00000096905c723c */ /* 0x080ff0000004185c */
[C---:B------:R-:W-:Y:S01]  /*18560*/  HMMA.16816.F32.BF16 R96, R140.reuse, R150, R96 ;  /* 0x000000968c60723c */ /* 0x040fe20000041860 */
[----:B------:R-:W2:Y:S03]  /*18570*/  LDSM.16.MT88.4 R148, [R216+0xe000] ;  /* 0x00e00000d894783b */ /* 0x000ea60000004200 */
[----:B-1----:R-:W-:Y:S02]  /*18580*/  FFMA.FTZ R3, R139, c[0x0][0x23c], -R138 ;  /* 0x00008f008b037a23 */ /* 0x002fe4000001088a */
[--C-:B------:R-:W-:Y:S02]  /*18590*/  FFMA.FTZ R139, R247, c[0x0][0x23c], -R137.reuse ;  /* 0x00008f00f78b7a23 */ /* 0x100fe40000010889 */
[----:B------:R-:W-:Y:S10]  /*185a0*/  MUFU.EX2 R247, R165 ;  /* 0x000000a500f77308 */ /* 0x000ff40000000800 */
[----:B------:R1:W-:Y:S10]  /*185b0*/  MUFU.EX2 R185, R3 ;  /* 0x0000000300b97308 */ /* 0x0003f40000000800 */
[----:B------:R3:W-:Y:S01]  /*185c0*/  MUFU.EX2 R195, R139 ;  /* 0x0000008b00c37308 */ /* 0x0007e20000000800 */
[-C--:B--2---:R-:W-:Y:S08]  /*185d0*/  HMMA.16816.F32.BF16 R100, R140, R148.reuse, R100 ;  /* 0x000000948c64723c */ /* 0x084ff00000041864 */
[C---:B------:R-:W-:Y:S01]  /*185e0*/  HMMA.16816.F32.BF16 R104, R144.reuse, R148, R104 ;  /* 0x000000949068723c */ /* 0x040fe20000041868 */
[--C-:B-1----:R-:W-:Y:S03]  /*185f0*/  FFMA.FTZ R3, R246, c[0x0][0x23c], -R137.reuse ;  /* 0x00008f00f6037a23 */ /* 0x102fe60000010889 */
[--C-:B------:R-:W-:Y:S01]  /*18600*/  FFMA.FTZ R246, R244, c[0x0][0x23c], -R137.reuse ;  /* 0x00008f00f4f67a23 */ /* 0x100fe20000010889 */
[----:B------:R1:W-:Y:S01]  /*18610*/  MUFU.EX2 R190, R3 ;  /* 0x0000000300be7308 */ /* 0x0003e20000000800 */
[----:B------:R-:W-:Y:S02]  /*18620*/  FFMA.FTZ R137, R211, c[0x0][0x23c], -R137 ;  /* 0x00008f00d3897a23 */ /* 0x000fe40000010889 */
[-C--:B------:R-:W-:Y:S01]  /*18630*/  HMMA.16816.F32.BF16 R108, R144, R150.reuse, R108 ;  /* 0x00000096906c723c */ /* 0x080fe2000004186c */
[----:B---3--:R-:W-:Y:S06]  /*18640*/  FADD.FTZ R139, R181, R154 ;  /* 0x0000009ab58b7221 */ /* 0x008fec0000010000 */
[----:B------:R-:W-:Y:S01]  /*18650*/  MUFU.EX2 R244, R166 ;  /* 0x000000a600f47308 */ /* 0x000fe20000000800 */
[C---:B------:R-:W-:Y:S01]  /*18660*/  HMMA.16816.F32.BF16 R112, R140.reuse, R150, R112 ;  /* 0x000000968c70723c */ /* 0x040fe20000041870 */
[----:B------:R-:W2:Y:S03]  /*18670*/  LDSM.16.MT88.4 R148, [R215+0xe000] ;  /* 0x00e00000d794783b */ /* 0x000ea60000004200 */
[----:B------:R-:W-:Y:S05]  /*18680*/  FADD.FTZ R161, R161, R139 ;  /* 0x0000008ba1a17221 */ /* 0x000fea0000010000 */
[----:B------:R-:W3:Y:S03]  /*18690*/  MUFU.EX2 R241, R137 ;  /* 0x0000008900f17308 */ /* 0x000ee60000000800 */
[----:B-1----:R-:W-:Y:S04]  /*186a0*/  FADD.FTZ R3, R159, R156 ;  /* 0x0000009c9f037221 */ /* 0x002fe80000010000 */
[----:B------:R-:W-:Y:S03]  /*186b0*/  FADD.FTZ R160, R160, R3 ;  /* 0x00000003a0a07221 */ /* 0x000fe60000010000 */
[----:B------:R-:W1:Y:S01]  /*186c0*/  MUFU.EX2 R246, R246 ;  /* 0x000000f600f67308 */ /* 0x000e620000000800 */
[----:B---3--:R-:W-:Y:S01]  /*186d0*/  F2FP.BF16.PACK_AB R206, R241, R242 ;  /* 0x000000f2f1ce723e */ /* 0x008fe200000010ff */
[-C--:B--2---:R-:W-:Y:S08]  /*186e0*/  HMMA.16816.F32.BF16 R116, R140, R148.reuse, R116 ;  /* 0x000000948c74723c */ /* 0x084ff00000041874 */
[C---:B------:R-:W-:Y:S01]  /*186f0*/  HMMA.16816.F32.BF16 R120, R144.reuse, R148, R120 ;  /* 0x000000949078723c */ /* 0x040fe20000041878 */
[----:B------:R-:W2:Y:S04]  /*18700*/  LDL.LU R148, [R1+0x40] ;  /* 0x0000400001947983 */ /* 0x000ea80000300800 */
[----:B------:R-:W3:Y:S02]  /*18710*/  LDL.LU R183, [R1+0x44] ;  /* 0x0000440001b77983 */ /* 0x000ee40000300800 */
[----:B------:R-:W-:Y:S01]  /*18720*/  F2FP.BF16.PACK_AB R149, R163, R169 ;  /* 0x000000a9a395723e */ /* 0x000fe200000010ff */
[-C--:B------:R-:W-:Y:S01]  /*18730*/  HMMA.16816.F32.BF16 R124, R144, R150.reuse, R124 ;  /* 0x00000096907c723c */ /* 0x080fe2000004187c */
[----:B------:R-:W4:Y:S07]  /*18740*/  LDSM.16.MT88.4 R144, [R213+0xc800] ;  /* 0x00c80000d590783b */ /* 0x000f2e0000004200 */
[----:B------:R-:W-:Y:S01]  /*18750*/  HMMA.16816.F32.BF16 R128, R140, R150, R128 ;  /* 0x000000968c80723c */ /* 0x000fe20000041880 */
[----:B------:R1:W5:Y:S04]  /*18760*/  LDL.LU R224, [R1+0xb4] ;  /* 0x0000b40001e07983 */ /* 0x0003680000300800 */
[----:B------:R1:W5:Y:S02]  /*18770*/  LDL.LU R223, [R1+0xb0] ;  /* 0x0000b00001df7983 */ /* 0x0003640000300800 */
[----:B------:R-:W-:Y:S02]  /*18780*/  F2FP.BF16.PACK_AB R140, R173, R170 ;  /* 0x000000aaad8c723e */ /* 0x000fe400000010ff */
[----:B------:R-:W-:Y:S03]  /*18790*/  F2FP.BF16.PACK_AB R141, R174, R172 ;  /* 0x000000acae8d723e */ /* 0x000fe600000010ff */
[----:B------:R-:W-:Y:S02]  /*187a0*/  F2FP.BF16.PACK_AB R142, R179, R177 ;  /* 0x000000b1b38e723e */ /* 0x000fe400000010ff */
[----:B------:R-:W-:Y:S02]  /*187b0*/  F2FP.BF16.PACK_AB R143, R180, R178 ;  /* 0x000000b2b48f723e */ /* 0x000fe400000010ff */
[----:B------:R-:W-:Y:S02]  /*187c0*/  F2FP.BF16.PACK_AB R150, R186, R176 ;  /* 0x000000b0ba96723e */ /* 0x000fe400000010ff */
[----:B------:R-:W-:Y:S03]  /*187d0*/  F2FP.BF16.PACK_AB R151, R185, R168 ;  /* 0x000000a8b997723e */ /* 0x000fe600000010ff */
[-C--:B----4-:R-:W-:Y:S01]  /*187e0*/  HMMA.16816.F32.BF16 R4, R140, R144.reuse, R4 ;  /* 0x000000908c04723c */ /* 0x090fe20000041804 */
[----:B--2---:R-:W-:Y:S01]  /*187f0*/  FFMA.FTZ R2, R2, R148, R204 ;  /* 0x0000009402027223 */ /* 0x004fe200000100cc */
[----:B------:R-:W-:Y:S02]  /*18800*/  F2FP.BF16.PACK_AB R148, R175, R171 ;  /* 0x000000abaf94723e */ /* 0x000fe400000010ff */
[----:B-1----:R-:W-:Y:S01]  /*18810*/  F2FP.BF16.PACK_AB R204, R243, R246 ;  /* 0x000000f6f3cc723e */ /* 0x002fe200000010ff */
[----:B------:R-:W-:Y:S02]  /*18820*/  FADD.FTZ R155, R205, R2 ;  /* 0x00000002cd9b7221 */ /* 0x000fe40000010000 */
[----:B---3--:R-:W-:Y:S02]  /*18830*/  FFMA.FTZ R0, R0, R183, R252 ;  /* 0x000000b700007223 */ /* 0x008fe400000100fc */
[C---:B------:R-:W-:Y:S01]  /*18840*/  HMMA.16816.F32.BF16 R8, R148.reuse, R144, R8 ;  /* 0x000000909408723c */ /* 0x040fe20000041808 */
[----:B------:R1:W-:Y:S02]  /*18850*/  MUFU.EX2 R252, R222 ;  /* 0x000000de00fc7308 */ /* 0x0003e40000000800 */
[----:B------:R-:W-:Y:S02]  /*18860*/  FADD.FTZ R0, R182, R0 ;  /* 0x00000000b6007221 */ /* 0x000fe40000010000 */
[----:B------:R-:W-:Y:S02]  /*18870*/  FFMA.FTZ R2, R187, c[0x0][0x23c], -R138 ;  /* 0x00008f00bb027a23 */ /* 0x000fe4000001088a */
[----:B------:R-:W-:Y:S01]  /*18880*/  FADD.FTZ R162, R162, R0 ;  /* 0x00000000a2a27221 */ /* 0x000fe20000010000 */
[-C--:B------:R-:W-:Y:S01]  /*18890*/  HMMA.16816.F32.BF16 R12, R148, R146.reuse, R12 ;  /* 0x00000092940c723c */ /* 0x080fe2000004180c */
[----:B------:R-:W-:Y:S02]  /*188a0*/  FFMA.FTZ R0, R219, c[0x0][0x23c], -R138 ;  /* 0x00008f00db007a23 */ /* 0x000fe4000001088a */
[----:B------:R2:W-:Y:S01]  /*188b0*/  MUFU.EX2 R187, R2 ;  /* 0x0000000200bb7308 */ /* 0x0005e20000000800 */
[----:B------:R-:W-:Y:S04]  /*188c0*/  FADD.FTZ R3, R212, R162 ;  /* 0x000000a2d4037221 */ /* 0x000fe80000010000 */
[C---:B------:R-:W-:Y:S01]  /*188d0*/  HMMA.16816.F32.BF16 R16, R140.reuse, R146, R16 ;  /* 0x000000928c10723c */ /* 0x040fe20000041810 */
[----:B------:R-:W3:Y:S03]  /*188e0*/  LDSM.16.MT88.4 R144, [R214+0xc800] ;  /* 0x00c80000d690783b */ /* 0x000ee60000004200 */
[----:B------:R-:W-:Y:S01]  /*188f0*/  FADD.FTZ R3, R169, R3 ;  /* 0x00000003a9037221 */ /* 0x000fe20000010000 */
[----:B------:R4:W-:Y:S04]  /*18900*/  MUFU.EX2 R210, R0 ;  /* 0x0000000000d27308 */ /* 0x0009e80000000800 */
[----:B-1----:R1:W5:Y:S04]  /*18910*/  LDL.LU R222, [R1+0xac] ;  /* 0x0000ac0001de7983 */ /* 0x0023680000300800 */
[----:B------:R1:W5:Y:S04]  /*18920*/  LDL.LU R221, [R1+0xa8] ;  /* 0x0000a80001dd7983 */ /* 0x0003680000300800 */
[----:B------:R1:W5:Y:S01]  /*18930*/  LDL.LU R220, [R1+0xa4] ;  /* 0x0000a40001dc7983 */ /* 0x0003620000300800 */
[--C-:B--2---:R-:W-:Y:S03]  /*18940*/  FFMA.FTZ R2, R198, c[0x0][0x23c], -R138.reuse ;  /* 0x00008f00c6027a23 */ /* 0x104fe6000001088a */
[----:B------:R1:W5:Y:S01]  /*18950*/  LDL.LU R219, [R1+0xa0] ;  /* 0x0000a00001db7983 */ /* 0x0003620000300800 */
[----:B------:R2:W-:Y:S01]  /*18960*/  MUFU.EX2 R198, R2 ;  /* 0x0000000200c67308 */ /* 0x0005e20000000800 */
[--C-:B----4-:R-:W-:Y:S02]  /*18970*/  FFMA.FTZ R0, R218, c[0x0][0x23c], -R138.reuse ;  /* 0x00008f00da007a23 */ /* 0x110fe4000001088a */
[----:B------:R1:W5:Y:S07]  /*18980*/  LDL.LU R218, [R1+0x9c] ;  /* 0x00009c0001da7983 */ /* 0x00036e0000300800 */
[----:B------:R4:W1:Y:S01]  /*18990*/  MUFU.EX2 R211, R0 ;  /* 0x0000000000d37308 */ /* 0x0008620000000800 */
[-C--:B---3--:R-:W-:Y:S01]  /*189a0*/  HMMA.16816.F32.BF16 R20, R140, R144.reuse, R20 ;  /* 0x000000908c14723c */ /* 0x088fe20000041814 */
[--C-:B--2---:R-:W-:Y:S07]  /*189b0*/  FFMA.FTZ R2, R191, c[0x0][0x23c], -R138.reuse ;  /* 0x00008f00bf027a23 */ /* 0x104fee000001088a */
[C---:B------:R-:W-:Y:S01]  /*189c0*/  HMMA.16816.F32.BF16 R24, R148.reuse, R144, R24 ;  /* 0x000000909418723c */ /* 0x040fe20000041818 */
[----:B------:R2:W-:Y:S07]  /*189d0*/  MUFU.EX2 R191, R2 ;  /* 0x0000000200bf7308 */ /* 0x0005ee0000000800 */
[-C--:B------:R-:W-:Y:S01]  /*189e0*/  HMMA.16816.F32.BF16 R28, R148, R146.reuse, R28 ;  /* 0x00000092941c723c */ /* 0x080fe2000004181c */
[--C-:B----4-:R-:W-:Y:S02]  /*189f0*/  FFMA.FTZ R0, R217, c[0x0][0x23c], -R138.reuse ;  /* 0x00008f00d9007a23 */ /* 0x110fe4000001088a */
[----:B------:R3:W5:Y:S01]  /*18a00*/  LDL.LU R217, [R1+0x98] ;  /* 0x0000980001d97983 */ /* 0x0007620000300800 */
[----:B-1----:R-:W-:Y:S01]  /*18a10*/  F2FP.BF16.PACK_AB R205, R211, R210 ;  /* 0x000000d2d3cd723e */ /* 0x002fe200000010ff */
[----:B------:R1:W-:Y:S02]  /*18a20*/  MUFU.EX2 R209, R0 ;  /* 0x0000000000d17308 */ /* 0x0003e40000000800 */
[----:B------:R3:W5:Y:S01]  /*18a30*/  LDL.LU R212, [R1+0x94] ;  /* 0x0000940001d47983 */ /* 0x0007620000300800 */
[C---:B------:R-:W-:Y:S03]  /*18a40*/  HMMA.16816.F32.BF16 R32, R140.reuse, R146, R32 ;  /* 0x000000928c20723c */ /* 0x040fe60000041820 */
[----:B------:R-:W4:Y:S01]  /*18a50*/  LDSM.16.MT88.4 R144, [R216+0xc800] ;  /* 0x00c80000d890783b */ /* 0x000f220000004200 */
[--C-:B--2---:R-:W-:Y:S02]  /*18a60*/  FFMA.FTZ R2, R184, c[0x0][0x23c], -R138.reuse ;  /* 0x00008f00b8027a23 */ /* 0x104fe4000001088a */
[----:B------:R-:W-:Y:S02]  /*18a70*/  FFMA.FTZ R138, R136, c[0x0][0x23c], -R138 ;  /* 0x00008f00888a7a23 */ /* 0x000fe4000001088a */
[----:B------:R2:W-:Y:S01]  /*18a80*/  MUFU.EX2 R202, R2 ;  /* 0x0000000200ca7308 */ /* 0x0005e20000000800 */
[----:B-1----:R-:W-:Y:S04]  /*18a90*/  FADD.FTZ R0, R172, R160 ;  /* 0x000000a0ac007221 */ /* 0x002fe80000010000 */
[----:B------:R-:W-:Y:S05]  /*18aa0*/  FADD.FTZ R136, R174, R0 ;  /* 0x00000000ae887221 */ /* 0x000fea0000010000 */
[----:B------:R1:W1:Y:S01]  /*18ab0*/  MUFU.EX2 R208, R138 ;  /* 0x0000008a00d07308 */ /* 0x0002620000000800 */
[----:B------:R-:W-:Y:S04]  /*18ac0*/  FADD.FTZ R0, R163, R3 ;  /* 0x00000003a3007221 */ /* 0x000fe80000010000 */
[----:B------:R-:W-:Y:S02]  /*18ad0*/  FADD.FTZ R0, R168, R0 ;  /* 0x00000000a8007221 */ /* 0x000fe40000010000 */
[----:B--2---:R-:W-:Y:S02]  /*18ae0*/  FADD.FTZ R2, R158, R155 ;  /* 0x0000009b9e027221 */ /* 0x004fe40000010000 */
[----:B------:R-:W-:Y:S01]  /*18af0*/  LDSM.16.MT88.4 R152, [R214+0xd000] ;  /* 0x00d00000d698783b */ /* 0x000fe20000004200 */
[-C--:B----4-:R-:W-:Y:S01]  /*18b00*/  HMMA.16816.F32.BF16 R36, R140, R144.reuse, R36 ;  /* 0x000000908c24723c */ /* 0x090fe20000041824 */
[----:B------:R-:W-:Y:S02]  /*18b10*/  FADD.FTZ R139, R167, R2 ;  /* 0x00000002a78b7221 */ /* 0x000fe40000010000 */
[----:B------:R-:W-:Y:S02]  /*18b20*/  FADD.FTZ R2, R170, R161 ;  /* 0x000000a1aa027221 */ /* 0x000fe40000010000 */
[----:B------:R-:W-:Y:S02]  /*18b30*/  FADD.FTZ R139, R171, R139 ;  /* 0x0000008bab8b7221 */ /* 0x000fe40000010000 */
[----:B------:R-:W-:Y:S01]  /*18b40*/  LDSM.16.MT88.4 R156, [R216+0xd000] ;  /* 0x00d00000d89c783b */ /* 0x000fe20000004200 */
[C---:B------:R-:W-:Y:S01]  /*18b50*/  HMMA.16816.F32.BF16 R40, R148.reuse, R144, R40 ;  /* 0x000000909428723c */ /* 0x040fe20000041828 */
[----:B------:R-:W-:Y:S03]  /*18b60*/  FADD.FTZ R137, R173, R2 ;  /* 0x00000002ad897221 */ /* 0x000fe60000010000 */
[----:B------:R-:W-:Y:S01]  /*18b70*/  FADD.FTZ R2, R175, R139 ;  /* 0x0000008baf027221 */ /* 0x000fe20000010000 */
[----:B-1----:R-:W-:Y:S01]  /*18b80*/  F2FP.BF16.PACK_AB R138, R252, R249 ;  /* 0x000000f9fc8a723e */ /* 0x002fe200000010ff */
[----:B------:R-:W-:Y:S01]  /*18b90*/  FADD.FTZ R3, R177, R137 ;  /* 0x00000089b1037221 */ /* 0x000fe20000010000 */
[----:B------:R-:W-:Y:S01]  /*18ba0*/  LDSM.16.MT88.4 R164, [R213+0xd800] ;  /* 0x00d80000d5a4783b */ /* 0x000fe20000004200 */
[-C--:B------:R-:W-:Y:S01]  /*18bb0*/  HMMA.16816.F32.BF16 R44, R148, R146.reuse, R44 ;  /* 0x00000092942c723c */ /* 0x080fe2000004182c */
[----:B------:R-:W-:Y:S03]  /*18bc0*/  F2FP.BF16.PACK_AB R137, R248, R245 ;  /* 0x000000f5f889723e */ /* 0x000fe600000010ff */
[----:B------:R-:W-:Y:S01]  /*18bd0*/  F2FP.BF16.PACK_AB R139, R251, R250 ;  /* 0x000000fafb8b723e */ /* 0x000fe200000010ff */
[----:B------:R-:W-:Y:S01]  /*18be0*/  FADD.FTZ R184, R179, R3 ;  /* 0x00000003b3b87221 */ /* 0x000fe20000010000 */
[----:B------:R-:W-:Y:S01]  /*18bf0*/  F2FP.BF16.PACK_AB R207, R208, R209 ;  /* 0x000000d1d0cf723e */ /* 0x000fe200000010ff */
[----:B------:R-:W-:Y:S01]  /*18c00*/  FADD.FTZ R2, R176, R2 ;  /* 0x00000002b0027221 */ /* 0x000fe20000010000 */
        /* <DEDUP_REMOVED lines=34> */
[-C--:B------:R-:W-:Y:S03]  /*18e30*/  F2FP.BF16.PACK_AB R147, R202, R191.reuse ;  /* 0x000000bfca93723e */ /* 0x080fe600000010ff */
        /* <DEDUP_REMOVED lines=37> */
[-C--:B------:R-:W-:Y:S07]  /*19090*/  HMMA.16816.F32.BF16 R124, R144, R154.reuse, R124 ;  /* 0x0000009a907c723c */ /* 0x080fee000004187c */
[----:B------:R-:W-:Y:S01]  /*190a0*/  FADD.FTZ R144, R178, R136 ;  /* 0x00000088b2907221 */ /* 0x000fe20000010000 */
[----:B------:R-:W-:Y:S01]  /*190b0*/  HMMA.16816.F32.BF16 R128, R140, R154, R128 ;  /* 0x0000009a8c80723c */ /* 0x000fe20000041880 */
[----:B------:R-:W-:Y:S01]  /*190c0*/  F2FP.BF16.PACK_AB R136, R247, R244 ;  /* 0x000000f4f788723e */ /* 0x000fe200000010ff */
[----:B------:R-:W2:Y:S02]  /*190d0*/  LDSM.16.MT88.4 R140, [R215+0xd800] ;  /* 0x00d80000d78c783b */ /* 0x000ea40000004200 */
        /* <DEDUP_REMOVED lines=14> */
[----:B------:R-:W-:Y:S01]  /*191c0*/  IMAD.MOV.U32 R21, RZ, RZ, R200 ;  /* 0x000000ffff157224 */ /* 0x000fe200078e00c8 */
[----:B------:R-:W-:Y:S01]  /*191d0*/  MOV R27, R191 ;  /* 0x000000bf001b7202 */ /* 0x000fe20000000f00 */
[----:B------:R-:W-:Y:S04]  /*191e0*/  IMAD.MOV.U32 R26, RZ, RZ, R190 ;  /* 0x000000ffff1a7224 */ /* 0x000fe800078e00be */
[----:B------:R-:W-:Y:S02]  /*191f0*/  IMAD.MOV.U32 R25, RZ, RZ, R189 ;  /* 0x000000ffff197224 */ /* 0x000fe400078e00bd */
[----:B------:R-:W-:Y:S02]  /*19200*/  IMAD.MOV.U32 R24, RZ, RZ, R188 ;  /* 0x000000ffff187224 */ /* 0x000fe400078e00bc */
[-C--:B------:R-:W-:Y:S07]  /*19210*/  HMMA.16816.F32.BF16 R188, R204, R158.reuse, R28 ;  /* 0x0000009eccbc723c */ /* 0x080fee000004181c */
[----:B------:R-:W-:Y:S01]  /*19220*/  IMAD.MOV.U32 R31, RZ, RZ, R198 ;  /* 0x000000ffff1f7224 */ /* 0x000fe200078e00c6 */
[C---:B------:R-:W-:Y:S01]  /*19230*/  HMMA.16816.F32.BF16 R156, R136.reuse, R158, R32 ;  /* 0x0000009e889c723c */ /* 0x040fe20000041820 */
[----:B------:R-:W-:Y:S03]  /*19240*/  IMAD.MOV.U32 R30, RZ, RZ, R195 ;  /* 0x000000ffff1e7224 */ /* 0x000fe600078e00c3 */
[----:B------:R-:W-:Y:S01]  /*19250*/  MOV R28, R197 ;  /* 0x000000c5001c7202 */ /* 0x000fe20000000f00 */
[----:B------:R-:W-:Y:S02]  /*19260*/  IMAD.MOV.U32 R29, RZ, RZ, R196 ;  /* 0x000000ffff1d7224 */ /* 0x000fe400078e00c4 */
[----:B------:R-:W-:Y:S01]  /*19270*/  IMAD.MOV.U32 R35, RZ, RZ, R187 ;  /* 0x000000ffff237224 */ /* 0x000fe200078e00bb */
[-C--:B-1----:R-:W-:Y:S01]  /*19280*/  HMMA.16816.F32.BF16 R152, R136, R148.reuse, R36 ;  /* 0x000000948898723c */ /* 0x082fe20000041824 */
[----:B------:R-:W-:Y:S03]  /*19290*/  IMAD.MOV.U32 R32, RZ, RZ, R194 ;  /* 0x000000ffff207224 */ /* 0x000fe600078e00c2 */
[----:B------:R-:W-:Y:S01]  /*192a0*/  MOV R34, R192 ;  /* 0x000000c000227202 */ /* 0x000fe20000000f00 */
[----:B------:R-:W-:Y:S02]  /*192b0*/  IMAD.MOV.U32 R33, RZ, RZ, R193 ;  /* 0x000000ffff217224 */ /* 0x000fe400078e00c1 */
[----:B------:R-:W-:Y:S02]  /*192c0*/  IMAD.MOV.U32 R39, RZ, RZ, R184 ;  /* 0x000000ffff277224 */ /* 0x000fe400078e00b8 */
[----:B------:R-:W-:Y:S03]  /*192d0*/  IMAD.MOV.U32 R37, RZ, RZ, R186 ;  /* 0x000000ffff257224 */ /* 0x000fe600078e00ba */
[----:B------:R-:W-:Y:S02]  /*192e0*/  IMAD.MOV.U32 R38, RZ, RZ, R185 ;  /* 0x000000ffff267224 */ /* 0x000fe400078e00b9 */
[C---:B------:R-:W-:Y:S01]  /*192f0*/  HMMA.16816.F32.BF16 R184, R204.reuse, R148, R40 ;  /* 0x00000094ccb8723c */ /* 0x040fe20000041828 */
[----:B------:R-:W-:Y:S02]  /*19300*/  FADD.FTZ R2, R37, R2 ;  /* 0x0000000225027221 */ /* 0x000fe40000010000 */
[----:B------:R-:W-:Y:S02]  /*19310*/  FADD.FTZ R0, R38, R0 ;  /* 0x0000000026007221 */ /* 0x000fe40000010000 */
[----:B------:R-:W-:Y:S02]  /*19320*/  FADD.FTZ R2, R34, R2 ;  /* 0x0000000222027221 */ /* 0x000fe40000010000 */
[----:B------:R-:W-:Y:S01]  /*19330*/  FADD.FTZ R0, R35, R0 ;  /* 0x0000000023007221 */ /* 0x000fe20000010000 */
[-C--:B------:R-:W-:Y:S01]  /*19340*/  HMMA.16816.F32.BF16 R196, R204, R150.reuse, R44 ;  /* 0x00000096ccc4723c */ /* 0x080fe2000004182c */
[----:B------:R-:W-:Y:S07]  /*19350*/  FADD.FTZ R3, R33, R3 ;  /* 0x0000000321037221 */ /* 0x000fee0000010000 */
[C---:B------:R-:W-:Y:S08]  /*19360*/  HMMA.16816.F32.BF16 R148, R136.reuse, R150, R48 ;  /* 0x000000968894723c */ /* 0x040ff00000041830 */
[-C--:B--2---:R-:W-:Y:S08]  /*19370*/  HMMA.16816.F32.BF16 R144, R136, R140.reuse, R52 ;  /* 0x0000008c8890723c */ /* 0x084ff00000041834 */
[C---:B------:R-:W-:Y:S08]  /*19380*/  HMMA.16816.F32.BF16 R192, R204.reuse, R140, R56 ;  /* 0x0000008cccc0723c */ /* 0x040ff00000041838 */
[-C--:B------:R-:W-:Y:S08]  /*19390*/  HMMA.16816.F32.BF16 R200, R204, R142.reuse, R60 ;  /* 0x0000008eccc8723c */ /* 0x080ff0000004183c */
[C---:B------:R-:W-:Y:S08]  /*193a0*/  HMMA.16816.F32.BF16 R140, R136.reuse, R142, R64 ;  /* 0x0000008e888c723c */ /* 0x040ff00000041840 */
[-C--:B------:R-:W-:Y:S08]  /*193b0*/  HMMA.16816.F32.BF16 R68, R136, R4.reuse, R68 ;  /* 0x000000048844723c */ /* 0x080ff00000041844 */
[C---:B------:R-:W-:Y:S07]  /*193c0*/  HMMA.16816.F32.BF16 R72, R204.reuse, R4, R72 ;  /* 0x00000004cc48723c */ /* 0x040fee0000041848 */
[----:B------:R-:W-:Y:S01]  /*193d0*/  FADD.FTZ R5, R30, R2 ;  /* 0x000000021e057221 */ /* 0x000fe20000010000 */
[-C--:B------:R-:W-:Y:S01]  /*193e0*/  HMMA.16816.F32.BF16 R76, R204, R6.reuse, R76 ;  /* 0x00000006cc4c723c */ /* 0x080fe2000004184c */
[----:B------:R-:W-:Y:S07]  /*193f0*/  FADD.FTZ R4, R32, R39 ;  /* 0x0000002720047221 */ /* 0x000fee0000010000 */
        /* <DEDUP_REMOVED lines=37> */
[----:B------:R1:W-:Y:S01]  /*19650*/  STL [R1+0x3c], R3 ;  /* 0x00003c0301007387 */ /* 0x0003e20000100800 */
[C---:B------:R-:W-:Y:S01]  /*19660*/  HMMA.16816.F32.BF16 R120, R204.reuse, R16, R120 ;  /* 0x00000010cc78723c */ /* 0x040fe20000041878 */
[----:B------:R-:W-:Y:S05]  /*19670*/  FADD.FTZ R2, R241, R2 ;  /* 0x00000002f1027221 */ /* 0x000fea0000010000 */
[----:B------:R3:W-:Y:S02]  /*19680*/  STL [R1+0x40], R2 ;  /* 0x0000400201007387 */ /* 0x0007e40000100800 */
[-C--:B------:R-:W-:Y:S02]  /*19690*/  HMMA.16816.F32.BF16 R124, R204, R18.reuse, R124 ;  /* 0x00000012cc7c723c */ /* 0x080fe4000004187c */
[----:B------:R3:W-:Y:S06]  /*196a0*/  STL [R1+0x44], R0 ;  /* 0x0000440001007387 */ /* 0x0007ec0000100800 */
[----:B------:R-:W-:Y:S07]  /*196b0*/  HMMA.16816.F32.BF16 R128, R136, R18, R128 ;  /* 0x000000128880723c */ /* 0x000fee0000041880 */
[----:B------:R-:W-:Y:S01]  /*196c0*/  IMAD.MOV.U32 R136, RZ, RZ, R133 ;  /* 0x000000ffff887224 */ /* 0x000fe200078e0085 */
[----:B------:R-:W-:Y:S01]  /*196d0*/  MOV R138, R132 ;  /* 0x00000084008a7202 */ /* 0x000fe20000000f00 */
[----:B-1----:R-:W-:Y:S03]  /*196e0*/  IMAD.MOV.U32 R3, RZ, RZ, R135 ;  /* 0x000000ffff037224 */ /* 0x002fe600078e0087 */
[----:B------:R-:W-:Y:S01]  /*196f0*/  IMAD.MOV.U32 R137, RZ, RZ, R134 ;  /* 0x000000ffff897224 */ /* 0x000fe200078e0086 */
[----:B---3-5:R-:W-:-:S05]  /*19700*/  @P0 BRA `(.L_x_482) ;  /* 0xffffabe000000947 */ /* 0x028fca000383ffff */
.L_x_481:
[----:B-1----:R-:W2:Y:S01]  /*19710*/  LDL.LU R2, [R1+0x38] ;  /* 0x0000380001027983 */ /* 0x002ea20000300800 */
        /* <DEDUP_REMOVED lines=439> */
.L_x_486:
[----:B--234-:R-:W-:Y:S05]  /*1b290*/  BSYNC B0 ;  /* 0x0000000000007941 */ /* 0x01cfea0003800000 */
.L_x_485:
        /* <DEDUP_REMOVED lines=27> */
.L_x_488:
[----:B-1----:R-:W-:Y:S05]  /*1b450*/  BSYNC B0 ;  /* 0x0000000000007941 */ /* 0x002fea0003800000 */
.L_x_487:
        /* <DEDUP_REMOVED lines=16> */
.L_x_490:
[----:B------:R-:W-:Y:S05]  /*1b560*/  BSYNC B0 ;  /* 0x0000000000007941 */ /* 0x000fea0003800000 */
.L_x_489:
        /* <DEDUP_REMOVED lines=16> */
.L_x_492:
[----:B------:R-:W-:Y:S05]  /*1b670*/  BSYNC B0 ;  /* 0x0000000000007941 */ /* 0x000fea0003800000 */
.L_x_491:
        /* <DEDUP_REMOVED lines=16> */
.L_x_494:
[----:B------:R-:W-:Y:S05]  /*1b780*/  BSYNC B0 ;  /* 0x0000000000007941 */ /* 0x000fea0003800000 */
.L_x_493:
        /* <DEDUP_REMOVED lines=16> */
.L_x_496:
[----:B------:R-:W-:Y:S05]  /*1b890*/  BSYNC B0 ;  /* 0x0000000000007941 */ /* 0x000fea0003800000 */
.L_x_495:
        /* <DEDUP_REMOVED lines=16> */
.L_x_498:
[----:B------:R-:W-:Y:S05]  /*1b9a0*/  BSYNC B0 ;  /* 0x0000000000007941 */ /* 0x000fea0003800000 */
.L_x_497:
        /* <DEDUP_REMOVED lines=16> */
.L_x_500:
[----:B------:R-:W-:Y:S05]  /*1bab0*/  BSYNC B0 ;  /* 0x0000000000007941 */ /* 0x000fea0003800000 */
.L_x_499:
        /* <DEDUP_REMOVED lines=16> */
.L_x_501:
        /* <DEDUP_REMOVED lines=12> */
.L_x_2381:


//--------------------- .text._ZN5flash16flash_fwd_kernelI23Flash_fwd_kernel_traitsILi128ELi128ELi64ELi4ELb0ELb0EN7cutlass10bfloat16_tE19Flash_kernel_traitsILi128ELi128ELi64ELi4ES3_EELb0ELb0ELb1ELb0ELb0ELb0ELb0ELb0EEEvNS_16Flash_fwd_paramsE --------------------------
	.section	.text._ZN5flash16flash_fwd_kernelI23Flash_fwd_kernel_traitsILi128ELi128ELi64ELi4ELb0ELb0EN7cutlass10bfloat16_tE19Flash_kernel_traitsILi128ELi128ELi64ELi4ES3_EELb0ELb0ELb1ELb0ELb0ELb0ELb0ELb0EEEvNS_16Flash_fwd_paramsE,"ax",@progbits
	.sectioninfo	@"SHI_REGISTERS=255"
	.align	128
        .global         _ZN5flash16flash_fwd_kernelI23Flash_fwd_kernel_traitsILi128ELi128ELi64ELi4ELb0ELb0EN7cutlass10bfloat16_tE19Flash_kernel_traitsILi128ELi128ELi64ELi4ES3_EELb0ELb0ELb1ELb0ELb0ELb0ELb0ELb0EEEvNS_16Flash_fwd_paramsE
        .type           _ZN5flash16flash_fwd_kernelI23Flash_fwd_kernel_traitsILi128ELi128ELi64ELi4ELb0ELb0EN7cutlass10bfloat16_tE19Flash_kernel_traitsILi128ELi128ELi64ELi4ES3_EELb0ELb0ELb1ELb0ELb0ELb0ELb0ELb0EEEvNS_16Flash_fwd_paramsE,@function
        .size           _ZN5flash16flash_fwd_kernelI23Flash_fwd_kernel_traitsILi128ELi128ELi64ELi4ELb0ELb0EN7cutlass10bfloat16_tE19Flash_kernel_traitsILi128ELi128ELi64ELi4ES3_EELb0ELb0ELb1ELb0ELb0ELb0ELb0ELb0EEEvNS_16Flash_fwd_paramsE,(.L_x_2382 - _ZN5flash16flash_fwd_kernelI23Flash_fwd_kernel_traitsILi128ELi128ELi64ELi4ELb0ELb0EN7cutlass10bfloat16_tE19Flash_kernel_traitsILi128ELi128ELi64ELi4ES3_EELb0ELb0ELb1ELb0ELb0ELb0ELb0ELb0EEEvNS_16Flash_fwd_paramsE)
        .other          _ZN5flash16flash_fwd_kernelI23Flash_fwd_kernel_traitsILi128ELi128ELi64ELi4ELb0ELb0EN7cutlass10bfloat16_tE19Flash_kernel_traitsILi128ELi128ELi64ELi4ES3_EELb0ELb0ELb1ELb0ELb0ELb0ELb0ELb0EEEvNS_16Flash_fwd_paramsE,@"STO_CUDA_ENTRY STV_DEFAULT"
_ZN5flash16flash_fwd_kernelI23Flash_fwd_kernel_traitsILi128ELi128ELi64ELi4ELb0ELb0EN7cutlass10bfloat16_tE19Flash_kernel_traitsILi128ELi128ELi64ELi4ES3_EELb0ELb0ELb1ELb0ELb0ELb0ELb0ELb0EEEvNS_16Flash_fwd_paramsE:
.text._ZN5flash16flash_fwd_kernelI23Flash_fwd_kernel_traitsILi128ELi128ELi64ELi4ELb0ELb0EN7cutlass10bfloat16_tE19Flash_kernel_traitsILi128ELi128ELi64ELi4ES3_EELb0ELb0ELb1ELb0ELb0ELb0ELb0ELb0EEEvNS_16Flash_fwd_paramsE:
        /* <DEDUP_REMOVED lines=56> */
.L_x_502:
[----:B------:R-:W-:Y:S02]  /*0380*/  ULDC UR6, c[0x0][0x218] ;  /* 0x0000860000067ab9 */ /* 0x000fe40000000800 */
.L_x_503:
        /* <DEDUP_REMOVED lines=52> */
[----:B------:R-:W-:Y:S01]  /*06d0*/  IMAD.U32 R6, RZ, RZ, UR14 ;  /* 0x0000000eff067e24 */ /* 0x000fe2000f8e00ff */
[----:B------:R-:W-:Y:S01]  /*06e0*/  ULDC.U8 UR16, c[0x0][0x328] ;  /* 0x0000ca0000107ab9 */ /* 0x000fe20000000000 */
        /* <DEDUP_REMOVED lines=9> */
[----:B------:R-:W-:Y:S01]  /*0780*/  @!UP0 UIMAD.WIDE.U32 UR20, UR12, UR6, URZ ;  /* 0x000000060c1482a5 */ /* 0x000fe2000f8e003f */
[----:B------:R-:W-:Y:S01]  /*0790*/  IMAD.SHL.U32 R14, R15, 0x8, RZ ;  /* 0x000000080f0e7824 */ /* 0x000fe200078e00ff */
[----:B------:R-:W-:-:S02]  /*07a0*/  ULDC.64 UR4, c[0x0][0x1f0] ;  /* 0x00007c0000047ab9 */ /* 0x000fc40000000a00 */
[----:B------:R-:W-:Y:S01]  /*07b0*/  UIMAD UR4, UR9, UR4, URZ ;  /* 0x00000004090472a4 */ /* 0x000fe2000f8e023f */
[----:B------:R-:W-:Y:S01]  /*07c0*/  IMAD.WIDE R6, R6, 0x80, R8 ;  /* 0x0000008006067825 */ /* 0x000fe200078e0208 */
[----:B------:R-:W-:Y:S01]  /*07d0*/  @!UP0 UIMAD UR9, UR10, UR6, URZ ;  /* 0x000000060a0982a4 */ /* 0x000fe2000f8e023f */
[----:B------:R-:W-:Y:S01]  /*07e0*/  IADD3 R23, R14, 0x40, RZ ;  /* 0x000000400e177810 */ /* 0x000fe20007ffe0ff */
[----:B------:R-:W-:Y:S02]  /*07f0*/  UIMAD UR5, UR13, UR5, UR4 ;  /* 0x000000050d0572a4 */ /* 0x000fe4000f8e0204 */
[----:B------:R-:W-:Y:S02]  /*0800*/  ULDC.U8 UR10, c[0x0][0x329] ;  /* 0x0000ca40000a7ab9 */ /* 0x000fe40000000000 */
[----:B------:R-:W-:Y:S02]  /*0810*/  UISETP.NE.AND UP1, UPT, UR10, URZ, UPT ;  /* 0x0000003f0a00728c */ /* 0x000fe4000bf25270 */
[----:B------:R-:W-:-:S02]  /*0820*/  @!UP0 UIMAD UR9, UR12, UR7, UR9 ;  /* 0x000000070c0982a4 */ /* 0x000fc4000f8e0209 */
[----:B------:R-:W-:Y:S02]  /*0830*/  UISETP.NE.OR UP3, UPT, UR10, URZ, !UP2 ;  /* 0x0000003f0a00728c */ /* 0x000fe4000d765670 */
[----:B------:R-:W-:Y:S02]  /*0840*/  ULDC UR7, c[0x0][0x214] ;  /* 0x0000850000077ab9 */ /* 0x000fe40000000800 */
[----:B------:R-:W-:Y:S02]  /*0850*/  ULDC UR6, c[0x0][0x234] ;  /* 0x00008d0000067ab9 */ /* 0x000fe40000000800 */
[----:B------:R-:W-:Y:S02]  /*0860*/  ULDC UR4, c[0x0][0x1c0] ;  /* 0x0000700000047ab9 */ /* 0x000fe40000000800 */
[----:B------:R-:W-:Y:S02]  /*0870*/  @UP1 ULDC UR16, c[0x0][0x210] ;  /* 0x0000840000101ab9 */ /* 0x000fe40000000800 */
[----:B------:R-:W-:-:S02]  /*0880*/  @UP1 UIMAD UR16, UR16, UR7, URZ ;  /* 0x00000007101012a4 */ /* 0x000fc4000f8e023f */
[----:B------:R-:W-:Y:S02]  /*0890*/  @!UP1 USEL UR16, UR7, UR6, !UP2 ;  /* 0x0000000607109287 */ /* 0x000fe4000d000000 */
[----:B------:R-:W-:Y:S02]  /*08a0*/  @UP0 UMOV UR10, UR22 ;  /* 0x00000016000a0c82 */ /* 0x000fe40008000000 */
[----:B------:R-:W-:Y:S02]  /*08b0*/  @UP1 UMOV UR22, 0x1 ;  /* 0x0000000100161882 */ /* 0x000fe40000000000 */
[----:B------:R-:W-:Y:S02]  /*08c0*/  @!UP1 UIMAD UR22, UR16, UR4, URZ ;  /* 0x00000004101692a4 */ /* 0x000fe4000f8e023f */
[----:B------:R-:W-:Y:S02]  /*08d0*/  @!UP0 UMOV UR10, UR20 ;  /* 0x00000014000a8c82 */ /* 0x000fe40008000000 */
[----:B------:R-:W-:Y:S01]  /*08e0*/  @!UP0 UIADD3 UR8, UR21, UR9, URZ ;  /* 0x0000000915088290 */ /* 0x000fe2000fffe03f */
[----:B------:R-:W-:Y:S01]  /*08f0*/  IADD3 R2, P0, R14, UR10, RZ ;  /* 0x0000000a0e027c10 */ /* 0x000fe2000ff1e0ff */
[----:B------:R-:W-:-:S02]  /*0900*/  UIADD3 UR17, -UR15, UR17, URZ ;  /* 0x000000110f117290 */ /* 0x000fc4000fffe13f */
[----:B------:R-:W-:Y:S02]  /*0910*/  @!UP3 UIMAD UR20, UR12, UR7, URZ ;  /* 0x000000070c14b2a4 */ /* 0x000fe4000f8e023f */
[----:B------:R-:W-:Y:S01]  /*0920*/  UIMAD UR22, UR12, UR22, URZ ;  /* 0x000000160c1672a4 */ /* 0x000fe2000f8e023f */
[----:B------:R-:W-:Y:S01]  /*0930*/  LEA.HI.X.SX32 R3, R14, UR8, 0x1, P0 ;  /* 0x000000080e037c11 */ /* 0x000fe200080f0eff */
[----:B------:R-:W-:Y:S01]  /*0940*/  @!UP3 USEL UR20, UR20, UR11, !UP0 ;  /* 0x0000000b1414b287 */ /* 0x000fe2000c000000 */
[----:B------:R-:W-:Y:S01]  /*0950*/  ISETP.GE.AND P0, PT, R8, UR17, PT ;  /* 0x0000001108007c0c */ /* 0x000fe2000bf06270 */
[----:B------:R-:W-:Y:S02]  /*0960*/  USEL UR22, UR22, URZ, UP3 ;  /* 0x0000003f16167287 */ /* 0x000fe40009800000 */
[----:B------:R-:W-:Y:S01]  /*0970*/  @UP1 ULDC UR23, c[0x0][0x210] ;  /* 0x0000840000171ab9 */ /* 0x000fe20000000800 */
[----:B-1----:R-:W-:Y:S01]  /*0980*/  IMAD.WIDE.U32 R12, R12, c[0x0][0x1f0], R2 ;  /* 0x00007c000c0c7a25 */ /* 0x002fe200078e0002 */
[----:B------:R-:W-:-:S02]  /*0990*/  @!UP1 UMOV UR23, 0x1 ;  /* 0x0000000100179882 */ /* 0x000fc40000000000 */
[----:B------:R-:W-:Y:S02]  /*09a0*/  UIMAD UR13, UR13, UR16, UR22 ;  /* 0x000000100d0d72a4 */ /* 0x000fe4000f8e0216 */
[----:B------:R-:W-:Y:S01]  /*09b0*/  UIMAD UR15, UR15, UR23, URZ ;  /* 0x000000170f0f72a4 */ /* 0x000fe2000f8e023f */
[----:B------:R-:W-:Y:S01]  /*09c0*/  IADD3 R11, R13, UR5, RZ ;  /* 0x000000050d0b7c10 */ /* 0x000fe2000fffe0ff */
[----:B------:R-:W-:Y:S02]  /*09d0*/  UMOV UR24, URZ ;  /* 0x0000003f00187c82 */ /* 0x000fe40008000000 */
[----:B------:R-:W-:Y:S02]  /*09e0*/  @!UP3 UMOV UR24, UR20 ;  /* 0x000000140018bc82 */ /* 0x000fe40008000000 */
[----:B------:R-:W-:Y:S02]  /*09f0*/  UMOV UR25, URZ ;  /* 0x0000003f00197c82 */ /* 0x000fe40008000000 */
[----:B------:R-:W-:-:S02]  /*0a00*/  USHF.R.S32.HI UR6, URZ, 0x1f, UR13 ;  /* 0x0000001f3f067899 */ /* 0x000fc4000801140d */
[----:B------:R-:W-:Y:S02]  /*0a10*/  @!UP3 USHF.R.S32.HI UR25, URZ, 0x1f, UR20 ;  /* 0x0000001f3f19b899 */ /* 0x000fe40008011414 */
        /* <DEDUP_REMOVED lines=15> */
.L_x_506:
[----:B------:R-:W-:Y:S05]  /*0b10*/  BSYNC B0 ;  /* 0x0000000000007941 */ /* 0x000fea0003800000 */
.L_x_505:
        /* <DEDUP_REMOVED lines=18> */
.L_x_508:
[----:B------:R-:W-:Y:S05]  /*0c40*/  BSYNC B0 ;  /* 0x0000000000007941 */ /* 0x000fea0003800000 */
.L_x_507:
        /* <DEDUP_REMOVED lines=18> */
.L_x_510:
[----:B------:R-:W-:Y:S05]  /*0d70*/  BSYNC B0 ;  /* 0x0000000000007941 */ /* 0x000fea0003800000 */
.L_x_509:
        /* <DEDUP_REMOVED lines=18> */
.L_x_512:
[----:B------:R-:W-:Y:S05]  /*0ea0*/  BSYNC B0 ;  /* 0x0000000000007941 */ /* 0x000fea0003800000 */
.L_x_511:
        /* <DEDUP_REMOVED lines=18> */
.L_x_514:
[----:B------:R-:W-:Y:S05]  /*0fd0*/  BSYNC B0 ;  /* 0x0000000000007941 */ /* 0x000fea0003800000 */
.L_x_513:
        /* <DEDUP_REMOVED lines=18> */
.L_x_516:
[----:B------:R-:W-:Y:S05]  /*1100*/  BSYNC B0 ;  /* 0x0000000000007941 */ /* 0x000fea0003800000 */
.L_x_515:
        /* <DEDUP_REMOVED lines=18> */
.L_x_518:
[----:B------:R-:W-:Y:S05]  /*1230*/  BSYNC B0 ;  /* 0x0000000000007941 */ /* 0x000fea0003800000 */
.L_x_517:
        /* <DEDUP_REMOVED lines=18> */
.L_x_520:
[----:B------:R-:W-:Y:S05]  /*1360*/  BSYNC B0 ;  /* 0x0000000000007941 */ /* 0x000fea0003800000 */
.L_x_519:
        /* <DEDUP_REMOVED lines=67> */
.L_x_504:
        /* <DEDUP_REMOVED lines=32> */
.L_x_521:
        /* <DEDUP_REMOVED lines=19> */
[----:B------:R-:W-:Y:S01]  /*1ad0*/  IMAD.HI.U32 R0, R3, R0, R2 ;  /* 0x0000000003007227 */ /* 0x000fe200078e0002 */
[----:B------:R-:W-:-:S05]  /*1ae0*/  MOV R3, R5 ;  /* 0x0000000500037202 */ /* 0x000fca0000000f00 */
[----:B------:R-:W-:-:S04]  /*1af0*/  IMAD.HI.U32 R0, R0, R3, RZ ;  /* 0x0000000300007227 */ /* 0x000fc800078e00ff */
[----:B------:R-:W-:-:S04]  /*1b00*/  IMAD.MOV R2, RZ, RZ, -R0 ;  /* 0x000000ffff027224 */ /* 0x000fc800078e0a00 */
[----:B------:R-:W-:-:S05]  /*1b10*/  IMAD R2, R4, R2, R3 ;  /* 0x0000000204027224 */ /* 0x000fca00078e0203 */
[----:B------:R-:W-:-:S13]  /*1b20*/  ISETP.GT.U32.AND P2, PT, R4, R2, PT ;  /* 0x000000020400720c */ /* 0x000fda0003f44070 */
[----:B------:R-:W-:Y:S01]  /*1b30*/  @!P2 IMAD.IADD R2, R2, 0x1, -R4 ;  /* 0x000000010202a824 */ /* 0x000fe200078e0a04 */
[----:B------:R-:W-:Y:S02]  /*1b40*/  @!P2 IADD3 R0, R0, 0x1, RZ ;  /* 0x000000010000a810 */ /* 0x000fe40007ffe0ff */
[----:B------:R-:W-:Y:S02]  /*1b50*/  ISETP.NE.AND P2, PT, RZ, c[0x0][0x1c8], PT ;  /* 0x00007200ff007a0c */ /* 0x000fe40003f45270 */
[----:B------:R-:W-:-:S13]  /*1b60*/  ISETP.GE.U32.AND P3, PT, R2, R4, PT ;  /* 0x000000040200720c */ /* 0x000fda0003f66070 */
[----:B------:R-:W-:-:S04]  /*1b70*/  @P3 IADD3 R0, R0, 0x1, RZ ;  /* 0x0000000100003810 */ /* 0x000fc80007ffe0ff */
        /* <DEDUP_REMOVED lines=15> */
.L_x_522:
[----:B------:R-:W-:Y:S01]  /*1c70*/  SHF.R.S32.HI R12, RZ, 0x1f, R25 ;  /* 0x0000001fff0c7819 */ /* 0x000fe20000011419 */
[----:B------:R-:W1:Y:S01]  /*1c80*/  S2R R16, SR_CTAID.Z ;  /* 0x0000000000107919 */ /* 0x000e620000002700 */
[----:B------:R-:W-:Y:S01]  /*1c90*/  ULDC.64 UR4, c[0x0][0x1a8] ;  /* 0x00006a0000047ab9 */ /* 0x000fe20000000a00 */
[----:B------:R-:W-:Y:S01]  /*1ca0*/  IMAD.U32 R7, RZ, RZ, UR14 ;  /* 0x0000000eff077e24 */ /* 0x000fe2000f8e00ff */
[CC--:B------:R-:W-:Y:S01]  /*1cb0*/  LEA.HI R2, R12.reuse, R25.reuse, RZ, 0x3 ;  /* 0x000000190c027211 */ /* 0x0c0fe200078f18ff */
[----:B------:R-:W-:Y:S01]  /*1cc0*/  UIMAD UR4, UR22, UR4, URZ ;  /* 0x00000004160472a4 */ /* 0x000fe2000f8e023f */
[----:B------:R-:W-:Y:S01]  /*1cd0*/  LEA.HI R21, R12, R25, RZ, 0x4 ;  /* 0x000000190c157211 */ /* 0x000fe200078f20ff */
[----:B------:R-:W-:Y:S01]  /*1ce0*/  BSSY B0, `(.L_x_523) ;  /* 0x0000058000007945 */ /* 0x000fe20003800000 */
[----:B------:R-:W-:Y:S01]  /*1cf0*/  SHF.R.S32.HI R14, RZ, 0x3, R2 ;  /* 0x00000003ff0e7819 */ /* 0x000fe20000011402 */
[----:B------:R-:W-:Y:S01]  /*1d00*/  UIMAD UR4, UR13, UR5, UR4 ;  /* 0x000000050d0472a4 */ /* 0x000fe2000f8e0204 */
[----:B------:R-:W-:-:S02]  /*1d10*/  LOP3.LUT R2, R2, 0xfffffff8, RZ, 0xc0, !PT ;  /* 0xfffffff802027812 */ /* 0x000fc400078ec0ff */
[----:B------:R-:W-:Y:S01]  /*1d20*/  LOP3.LUT R3, R21, 0xfffffff0, RZ, 0xc0, !PT ;  /* 0xfffffff015037812 */ /* 0x000fe200078ec0ff */
[----:B------:R-:W-:Y:S01]  /*1d30*/  IMAD.SHL.U32 R4, R14, 0x40, RZ ;  /* 0x000000400e047824 */ /* 0x000fe200078e00ff */
[----:B------:R-:W-:Y:S01]  /*1d40*/  LEA.HI R6, R12, R25, RZ, 0x6 ;  /* 0x000000190c067211 */ /* 0x000fe200078f30ff */
[C---:B------:R-:W-:Y:S01]  /*1d50*/  IMAD.IADD R22, R25.reuse, 0x1, -R2 ;  /* 0x0000000119167824 */ /* 0x040fe200078e0a02 */
[----:B------:R-:W-:Y:S01]  /*1d60*/  SHF.R.S32.HI R15, RZ, 0x1f, R14 ;  /* 0x0000001fff0f7819 */ /* 0x000fe2000001140e */
[----:B------:R-:W-:Y:S01]  /*1d70*/  IMAD.IADD R2, R25, 0x1, -R3 ;  /* 0x0000000119027824 */ /* 0x000fe200078e0a03 */
[----:B------:R-:W-:Y:S01]  /*1d80*/  LOP3.LUT R3, R4, 0x1c0, RZ, 0xc0, !PT ;  /* 0x000001c004037812 */ /* 0x000fe200078ec0ff */
[----:B------:R-:W-:Y:S02]  /*1d90*/  IMAD.SHL.U32 R178, R22, 0x8, RZ ;  /* 0x0000000816b27824 */ /* 0x000fe400078e00ff */
[----:B------:R-:W-:Y:S01]  /*1da0*/  IMAD R11, R15, c[0x0][0x1a0], RZ ;  /* 0x000068000f0b7a24 */ /* 0x000fe200078e02ff */
[----:B------:R-:W-:-:S02]  /*1db0*/  SHF.R.S32.HI R5, RZ, 0x1f, R2 ;  /* 0x0000001fff057819 */ /* 0x000fc40000011402 */
[----:B------:R-:W-:Y:S02]  /*1dc0*/  LOP3.LUT R4, R3, 0x38, R178, 0xf8, !PT ;  /* 0x0000003803047812 */ /* 0x000fe400078ef8b2 */
[----:B------:R-:W-:Y:S02]  /*1dd0*/  SHF.R.U32.HI R3, RZ, 0x3, R3 ;  /* 0x00000003ff037819 */ /* 0x000fe40000011603 */
[----:B------:R-:W-:Y:S01]  /*1de0*/  LEA.HI R24, R5, R2, RZ, 0x3 ;  /* 0x0000000205187211 */ /* 0x000fe200078f18ff */
[----:B------:R-:W-:Y:S01]  /*1df0*/  IMAD.SHL.U32 R5, R6, 0x8, RZ ;  /* 0x0000000806057824 */ /* 0x000fe200078e00ff */
[----:B------:R-:W-:Y:S01]  /*1e00*/  LOP3.LUT R4, R4, R3, RZ, 0x3c, !PT ;  /* 0x0000000304047212 */ /* 0x000fe200078e3cff */
[----:B------:R-:W-:Y:S01]  /*1e10*/  IMAD.WIDE R6, R7, 0x80, R14 ;  /* 0x0000008007067825 */ /* 0x000fe200078e020e */
[----:B------:R-:W-:Y:S02]  /*1e20*/  LOP3.LUT R3, R24, 0xfffffff8, RZ, 0xc0, !PT ;  /* 0xfffffff818037812 */ /* 0x000fe400078ec0ff */
[----:B------:R-:W-:-:S02]  /*1e30*/  SHF.R.S32.HI R179, RZ, 0x1f, R178 ;  /* 0x0000001fffb37819 */ /* 0x000fc400000114b2 */
        /* <DEDUP_REMOVED lines=11> */
[----:B------:R-:W-:-:S03]  /*1ef0*/  IMAD.WIDE.U32 R4, R14, c[0x0][0x1a0], R178 ;  /* 0x000068000e047a25 */ /* 0x000fc600078e00b2 */
[----:B------:R-:W-:Y:S01]  /*1f00*/  IADD3.X R9, R9, UR7, R10, P0, !PT ;  /* 0x0000000709097c10 */ /* 0x000fe200087fe40a */
[----:B-1----:R-:W-:Y:S01]  /*1f10*/  IMAD.WIDE.U32 R16, R16, c[0x0][0x1a8], R2 ;  /* 0x00006a0010107a25 */ /* 0x002fe200078e0002 */
[----:B------:R-:W-:Y:S02]  /*1f20*/  SHF.R.S32.HI R3, RZ, 0x1f, R0 ;  /* 0x0000001fff037819 */ /* 0x000fe40000011400 */
[----:B------:R-:W-:Y:S01]  /*1f30*/  IADD3 R2, P0, R4, UR26, RZ ;  /* 0x0000001a04027c10 */ /* 0x000fe2000ff1e0ff */
[----:B------:R-:W-:Y:S01]  /*1f40*/  IMAD R10, R14, c[0x0][0x1a4], R11 ;  /* 0x000069000e0a7a24 */ /* 0x000fe200078e020b */
[----:B------:R-:W-:Y:S01]  /*1f50*/  IADD3 R13, R17, UR4, RZ ;  /* 0x00000004110d7c10 */ /* 0x000fe2000fffe0ff */
[----:B------:R-:W-:Y:S01]  /*1f60*/  IMAD R11, R3, c[0x0][0x1b0], RZ ;  /* 0x00006c00030b7a24 */ /* 0x000fe200078e02ff */
[----:B------:R-:W-:Y:S01]  /*1f70*/  R2P PR, R23, 0x6 ;  /* 0x0000000617007804 */ /* 0x000fe20000000000 */
[----:B------:R-:W-:Y:S01]  /*1f80*/  IMAD R4, R3, c[0x0][0x1b8], RZ ;  /* 0x00006e0003047a24 */ /* 0x000fe200078e02ff */
[----:B------:R-:W-:Y:S01]  /*1f90*/  IADD3.X R3, R5, UR23, R10, P0, !PT ;  /* 0x0000001705037c10 */ /* 0x000fe200087fe40a */
[----:B------:R-:W-:Y:S01]  /*1fa0*/  IMAD R11, R0, c[0x0][0x1b4], R11 ;  /* 0x00006d00000b7a24 */ /* 0x000fe200078e020b */
[----:B------:R-:W-:Y:S01]  /*1fb0*/  ISETP.GE.AND P0, PT, R14, UR6, PT ;  /* 0x000000060e007c0c */ /* 0x000fe2000bf06270 */
[----:B------:R-:W-:-:S02]  /*1fc0*/  IMAD R5, R0, c[0x0][0x1bc], R4 ;  /* 0x00006f0000057a24 */ /* 0x000fc400078e0204 */
        /* <DEDUP_REMOVED lines=10> */
[----:B------:R-:W-:-:S02]  /*2070*/  IMAD.MOV.U32 R3, RZ, RZ, 0x20 ;  /* 0x00000020ff037424 */ /* 0x000fc400078e00ff */
[----:B------:R-:W-:Y:S01]  /*2080*/  IMAD.IADD R20, R25, 0x1, -R0 ;  /* 0x0000000119147824 */ /* 0x000fe200078e0a00 */
[----:B------:R2:W-:Y:S01]  /*2090*/  STL [R1+0x40], R171 ;  /* 0x000040ab01007387 */ /* 0x0005e20000100800 */
[----:B------:R-:W-:Y:S01]  /*20a0*/  IMAD.SHL.U32 R243, R243, 0x2, RZ ;  /* 0x00000002f3f37824 */ /* 0x000fe200078e00ff */
[----:B------:R-:W-:Y:S02]  /*20b0*/  SEL R4, R4, 0xfffffff0, !P1 ;  /* 0xfffffff004047807 */ /* 0x000fe40004800000 */
[----:B------:R2:W-:Y:S01]  /*20c0*/  STL [R1+0x2c], R29 ;  /* 0x00002c1d01007387 */ /* 0x0005e20000100800 */
[----:B------:R-:W-:-:S03]  /*20d0*/  SEL R2, R3, 0xffffffe0, !P2 ;  /* 0xffffffe003027807 */ /* 0x000fc60005000000 */
[----:B------:R2:W-:Y:S01]  /*20e0*/  STL [R1+0x5c], R33 ;  /* 0x00005c2101007387 */ /* 0x0005e20000100800 */
[----:B------:R-:W-:Y:S05]  /*20f0*/  @P0 BRA `(.L_x_524) ;  /* 0x0000016000000947 */ /* 0x000fea0003800000 */
[----:B------:R-:W-:Y:S01]  /*2100*/  ISETP.GE.AND P2, PT, R178, c[0x0][0x220], PT ;  /* 0x00008800b2007a0c */ /* 0x000fe20003f46270 */
[----:B------:R-:W-:Y:S01]  /*2110*/  IMAD R0, R7, c[0x0][0x190], RZ ;  /* 0x0000640007007a24 */ /* 0x000fe200078e02ff */
[----:B------:R-:W-:Y:S01]  /*2120*/  ISETP.GE.AND P1, PT, R171, c[0x0][0x220], PT ;  /* 0x00008800ab007a0c */ /* 0x000fe20003f26270 */
[----:B------:R-:W-:Y:S02]  /*2130*/  IMAD.MOV.U32 R12, RZ, RZ, R16 ;  /* 0x000000ffff0c7224 */ /* 0x000fe400078e0010 */
[C---:B------:R-:W-:Y:S02]  /*2140*/  IMAD R0, R6.reuse, c[0x0][0x194], R0 ;  /* 0x0000650006007a24 */ /* 0x040fe400078e0200 */
        /* <DEDUP_REMOVED lines=17> */
.L_x_524:
[----:B------:R-:W-:Y:S05]  /*2260*/  BSYNC B0 ;  /* 0x0000000000007941 */ /* 0x000fea0003800000 */
.L_x_523:
[----:B------:R-:W-:Y:S01]  /*2270*/  IADD3 R19, R14, 0x10, RZ ;  /* 0x000000100e137810 */ /* 0x000fe20007ffe0ff */
[----:B------:R-:W-:Y:S03]  /*2280*/  BSSY B0, `(.L_x_525) ;  /* 0x000001c000007945 */ /* 0x000fe60003800000 */
[----:B------:R-:W-:-:S13]  /*2290*/  ISETP.GE.AND P0, PT, R19, UR6, PT ;  /* 0x0000000613007c0c */ /* 0x000fda000bf06270 */
[----:B------:R-:W-:Y:S05]  /*22a0*/  @P0 BRA `(.L_x_526) ;  /* 0x0000019000000947 */ /* 0x000fea0003800000 */
[----:B------:R-:W-:Y:S01]  /*22b0*/  IADD3 R0, P0, R6, 0x10, RZ ;  /* 0x0000001006007810 */ /* 0x000fe20007f1e0ff */
[----:B-1----:R-:W-:Y:S01]  /*22c0*/  IMAD.MOV.U32 R8, RZ, RZ, R16 ;  /* 0x000000ffff087224 */ /* 0x002fe200078e0010 */
        /* <DEDUP_REMOVED lines=23> */
.L_x_526:
[----:B------:R-:W-:Y:S05]  /*2440*/  BSYNC B0 ;  /* 0x0000000000007941 */ /* 0x000fea0003800000 */
.L_x_525:
        /* <DEDUP_REMOVED lines=29> */
.L_x_528:
[----:B------:R-:W-:Y:S05]  /*2620*/  BSYNC B0 ;  /* 0x0000000000007941 */ /* 0x000fea0003800000 */
.L_x_527:
        /* <DEDUP_REMOVED lines=29> */
.L_x_530:
[----:B------:R-:W-:Y:S05]  /*2800*/  BSYNC B0 ;  /* 0x0000000000007941 */ /* 0x000fea0003800000 */
.L_x_529:
        /* <DEDUP_REMOVED lines=29> */
.L_x_532:
[----:B------:R-:W-:Y:S05]  /*29e0*/  BSYNC B0 ;  /* 0x0000000000007941 */ /* 0x000fea0003800000 */
.L_x_531:
        /* <DEDUP_REMOVED lines=29> */
.L_x_534:
[----:B------:R-:W-:Y:S05]  /*2bc0*/  BSYNC B0 ;  /* 0x0000000000007941 */ /* 0x000fea0003800000 */
.L_x_533:
        /* <DEDUP_REMOVED lines=29> */
.L_x_536:
[----:B------:R-:W-:Y:S05]  /*2da0*/  BSYNC B0 ;  /* 0x0000000000007941 */ /* 0x000fea0003800000 */
.L_x_535:
[----:B------:R-:W-:Y:S01]  /*2db0*/  IADD3 R0, R14, 0x70, RZ ;  /* 0x000000700e007810 */ /* 0x000fe20007ffe0ff */
[----:B------:R-:W-:Y:S01]  /*2dc0*/  UMOV UR13, 0x6 ;  /* 0x00000006000d7882 */ /* 0x000fe20000000000 */
[----:B------:R-:W-:Y:S01]  /*2dd0*/  BSSY B0, `(.L_x_537) ;  /* 0x000001f000007945 */ /* 0x000fe20003800000 */
[----:B------:R-:W-:Y:S01]  /*2de0*/  ULDC.64 UR4, c[0x0][0x198] ;  /* 0x0000660000047ab9 */ /* 0x000fe20000000a00 */
[----:B------:R-:W-:Y:S01]  /*2df0*/  ISETP.GE.AND P0, PT, R0, UR6, PT ;  /* 0x0000000600007c0c */ /* 0x000fe2000bf06270 */
[----:B------:R-:W-:Y:S02]  /*2e00*/  USHF.L.U64.HI UR24, UR4, UR13, UR5 ;  /* 0x0000000d04187299 */ /* 0x000fe40008010205 */
[----:B------:R-:W-:-:S10]  /*2e10*/  USHF.L.U32 UR25, UR4, 0x6, URZ ;  /* 0x0000000604197899 */ /* 0x000fd4000800063f */
[----:B------:R-:W-:Y:S05]  /*2e20*/  @P0 BRA `(.L_x_538) ;  /* 0x0000019000000947 */ /* 0x000fea0003800000 */
[----:B------:R-:W-:Y:S02]  /*2e30*/  IADD3 R0, P0, R6, 0x70, RZ ;  /* 0x0000007006007810 */ /* 0x000fe40007f1e0ff */
[----:B------:R-:W-:-:S03]  /*2e40*/  ISETP.GE.AND P1, PT, R178, c[0x0][0x220], PT ;  /* 0x00008800b2007a0c */ /* 0x000fc60003f26270 */
[----:B------:R-:W-:Y:S01]  /*2e50*/  IMAD.X R6, RZ, RZ, R7, P0 ;  /* 0x000000ffff067224 */ /* 0x000fe200000e0607 */
[----:B------:R-:W-:Y:S02]  /*2e60*/  MOV R7, R13 ;  /* 0x0000000d00077202 */ /* 0x000fe40000000f00 */
[----:B------:R-:W-:Y:S01]  /*2e70*/  ISETP.GE.AND P0, PT, R171, c[0x0][0x220], PT ;  /* 0x00008800ab007a0c */ /* 0x000fe20003f06270 */
[----:B------:R-:W-:Y:S02]  /*2e80*/  IMAD R3, R6, c[0x0][0x190], RZ ;  /* 0x0000640006037a24 */ /* 0x000fe400078e02ff */
[----:B------:R-:W-:-:S04]  /*2e90*/  IMAD.MOV.U32 R6, RZ, RZ, R16 ;  /* 0x000000ffff067224 */ /* 0x000fc800078e0010 */
[C---:B-1----:R-:W-:Y:S01]  /*2ea0*/  IMAD.WIDE.U32 R8, R0.reuse, c[0x0][0x190], R6 ;  /* 0x0000640000087a25 */ /* 0x042fe200078e0006 */
        /* <DEDUP_REMOVED lines=17> */
.L_x_538:
[----:B------:R-:W-:Y:S05]  /*2fc0*/  BSYNC B0 ;  /* 0x0000000000007941 */ /* 0x000fea0003800000 */
.L_x_537:
[----:B------:R-:W-:Y:S01]  /*2fd0*/  IMAD.MOV.U32 R176, RZ, RZ, R32 ;  /* 0x000000ffffb07224 */ /* 0x000fe200078e0020 */
[----:B------:R-:W-:Y:S01]  /*2fe0*/  UIADD3 UR23, UR8, -0x1, URZ ;  /* 0xffffffff08177890 */ /* 0x000fe2000fffe03f */
        /* <DEDUP_REMOVED lines=9> */
[----:B-1----:R-:W-:Y:S01]  /*3080*/  IMAD.WIDE.U32 R6, R170, UR23, R176 ;  /* 0x00000017aa067c25 */ /* 0x002fe2000f8e00b0 */
        /* <DEDUP_REMOVED lines=20> */
.L_x_540:
[----:B------:R-:W-:Y:S05]  /*31d0*/  BSYNC B0 ;  /* 0x0000000000007941 */ /* 0x000fea0003800000 */
.L_x_539:
        /* <DEDUP_REMOVED lines=10> */
[C---:B-1----:R-:W-:Y:S01]  /*3280*/  @!P1 LEA R10, P2, R0.reuse, c[0x0][0x168], 0x1 ;  /* 0x00005a00000a9a11 */ /* 0x042fe200078408ff */
        /* <DEDUP_REMOVED lines=14> */
.L_x_542:
[----:B------:R-:W-:Y:S05]  /*3370*/  BSYNC B0 ;  /* 0x0000000000007941 */ /* 0x000fea0003800000 */
.L_x_541:
[----:B------:R-:W-:Y:S01]  /*3380*/  ISETP.GE.AND P0, PT, R18, UR22, PT ;  /* 0x0000001612007c0c */ /* 0x000fe2000bf06270 */
[----:B------:R-:W-:-:S12]  /*3390*/  BSSY B0, `(.L_x_543) ;  /* 0x0000017000007945 */ /* 0x000fd80003800000 */
        /* <DEDUP_REMOVED lines=22> */
.L_x_544:
[----:B------:R-:W-:Y:S05]  /*3500*/  BSYNC B0 ;  /* 0x0000000000007941 */ /* 0x000fea0003800000 */
.L_x_543:
[----:B------:R-:W-:Y:S01]  /*3510*/  ISETP.GE.AND P0, PT, R5, UR22, PT ;  /* 0x0000001605007c0c */ /* 0x000fe2000bf06270 */
[----:B------:R-:W-:Y:S01]  /*3520*/  ULDC.64 UR4, c[0x0][0x1a0] ;  /* 0x0000680000047ab9 */ /* 0x000fe20000000a00 */
[----:B------:R-:W-:Y:S01]  /*3530*/  BSSY B0, `(.L_x_545) ;  /* 0x000001b000007945 */ /* 0x000fe20003800000 */
[----:B------:R-:W-:Y:S02]  /*3540*/  USHF.L.U64.HI UR13, UR4, UR13, UR5 ;  /* 0x0000000d040d7299 */ /* 0x000fe40008010205 */
[----:B------:R-:W-:-:S08]  /*3550*/  USHF.L.U32 UR20, UR4, 0x6, URZ ;  /* 0x0000000604147899 */ /* 0x000fd0000800063f */
        /* <DEDUP_REMOVED lines=24> */
.L_x_546:
[----:B------:R-:W-:Y:S05]  /*36e0*/  BSYNC B0 ;  /* 0x0000000000007941 */ /* 0x000fea0003800000 */
.L_x_545:
[----:B------:R-:W0:Y:S01]  /*36f0*/  LDGDEPBAR ;  /* 0x00000000000079af */ /* 0x000e220000000000 */
[----:B------:R-:W-:Y:S01]  /*3700*/  ISETP.GE.AND P0, PT, R14, UR22, PT ;  /* 0x000000160e007c0c */ /* 0x000fe2000bf06270 */
[----:B-1----:R-:W-:Y:S01]  /*3710*/  IMAD.MOV.U32 R10, RZ, RZ, R28 ;  /* 0x000000ffff0a7224 */ /* 0x002fe200078e001c */
[----:B------:R-:W-:Y:S01]  /*3720*/  UIMAD UR5, UR13, UR23, URZ ;  /* 0x000000170d0572a4 */ /* 0x000fe2000f8e023f */
[----:B------:R-:W-:Y:S01]  /*3730*/  IMAD.MOV.U32 R11, RZ, RZ, R29 ;  /* 0x000000ffff0b7224 */ /* 0x000fe200078e001d */
[----:B------:R-:W-:Y:S01]  /*3740*/  SHF.R.S32.HI R0, RZ, 0x1f, R20 ;  /* 0x0000001fff007819 */ /* 0x000fe20000011414 */
[----:B------:R-:W-:Y:S01]  /*3750*/  IMAD.MOV.U32 R10, RZ, RZ, R26 ;  /* 0x000000ffff0a7224 */ /* 0x000fe200078e001a */
[----:B------:R-:W-:Y:S01]  /*3760*/  UIMAD UR5, UR21, UR20, UR5 ;  /* 0x00000014150572a4 */ /* 0x000fe2000f8e0205 */
[----:B----4-:R-:W-:Y:S01]  /*3770*/  IMAD.U32 R6, RZ, RZ, UR23 ;  /* 0x00000017ff067e24 */ /* 0x010fe2000f8e00ff */
[----:B------:R-:W-:Y:S01]  /*3780*/  LEA.HI R0, R0, R20, RZ, 0x2 ;  /* 0x0000001400007211 */ /* 0x000fe200078f10ff */
[----:B------:R-:W-:Y:S01]  /*3790*/  IMAD.SHL.U32 R25, R25, 0x2, RZ ;  /* 0x0000000219197824 */ /* 0x000fe200078e00ff */
[----:B------:R1:W-:Y:S01]  /*37a0*/  STL.64 [R1+0x28], R10 ;  /* 0x0000280a01007387 */ /* 0x0003e20000100a00 */
[----:B------:R-:W-:Y:S01]  /*37b0*/  IMAD.WIDE.U32 R6, R6, UR20, R10 ;  /* 0x0000001406067c25 */ /* 0x000fe2000f8e000a */
[----:B------:R-:W-:Y:S01]  /*37c0*/  BSSY B0, `(.L_x_547) ;  /* 0x000001a000007945 */ /* 0x000fe20003800000 */
[----:B------:R-:W-:-:S02]  /*37d0*/  SHF.R.S32.HI R157, RZ, 0x2, R0 ;  /* 0x00000002ff9d7819 */ /* 0x000fc40000011400 */
[----:B------:R-:W-:Y:S02]  /*37e0*/  LOP3.LUT R158, R25, 0x6, RZ, 0xc0, !PT ;  /* 0x00000006199e7812 */ /* 0x000fe400078ec0ff */
[----:B------:R-:W-:Y:S01]  /*37f0*/  IADD3 R9, R7, UR5, RZ ;  /* 0x0000000507097c10 */ /* 0x000fe2000fffe0ff */
[----:B------:R-:W-:-:S04]  /*3800*/  DEPBAR.LE SB0, 0x0 ;  /* 0x000080000000791a */ /* 0x000fc80000000000 */
[----:B------:R-:W-:Y:S06]  /*3810*/  BAR.SYNC.DEFER_BLOCKING 0x0 ;  /* 0x0000000000007b1d */ /* 0x000fec0000010000 */
[----:B------:R1:W-:Y:S04]  /*3820*/  @P0 STS.128 [R243+0xc000], RZ ;  /* 0x00c000fff3000388 */ /* 0x0003e80000000c00 */
[----:B------:R1:W-:Y:S01]  /*3830*/  @P0 STS.128 [R243+0xe000], RZ ;  /* 0x00e000fff3000388 */ /* 0x0003e20000000c00 */
[----:B------:R-:W-:Y:S05]  /*3840*/  @P0 BRA `(.L_x_548) ;  /* 0x0000011000000947 */ /* 0x000fea0003800000 */
[----:B------:R-:W-:Y:S02]  /*3850*/  ISETP.GE.AND P1, PT, R178, c[0x0][0x220], PT ;  /* 0x00008800b2007a0c */ /* 0x000fe40003f26270 */
[----:B------:R-:W-:-:S11]  /*3860*/  ISETP.GE.AND P0, PT, R171, c[0x0][0x220], PT ;  /* 0x00008800ab007a0c */ /* 0x000fd60003f06270 */
        /* <DEDUP_REMOVED lines=15> */
.L_x_548:
[----:B------:R-:W-:Y:S05]  /*3960*/  BSYNC B0 ;  /* 0x0000000000007941 */ /* 0x000fea0003800000 */
.L_x_547:
[----:B------:R-:W-:Y:S01]  /*3970*/  ISETP.GE.AND P0, PT, R19, UR22, PT ;  /* 0x0000001613007c0c */ /* 0x000fe2000bf06270 */
[----:B------:R-:W-:Y:S01]  /*3980*/  ULDC UR5, c[0x0][0x1a4] ;  /* 0x0000690000057ab9 */ /* 0x000fe20000000800 */
[----:B------:R-:W-:Y:S01]  /*3990*/  BSSY B0, `(.L_x_549) ;  /* 0x0000019000007945 */ /* 0x000fe20003800000 */
[----:B------:R-:W-:Y:S02]  /*39a0*/  USHF.L.U32 UR21, UR4, 0x4, URZ ;  /* 0x0000000404157899 */ /* 0x000fe4000800063f */
[----:B------:R-:W-:-:S08]  /*39b0*/  USHF.L.U64.HI UR10, UR4, UR10, UR5 ;  /* 0x0000000a040a7299 */ /* 0x000fd00008010205 */
[----:B------:R4:W-:Y:S04]  /*39c0*/  @P0 STS.128 [R243+0xc800], RZ ;  /* 0x00c800fff3000388 */ /* 0x0009e80000000c00 */
[----:B------:R4:W-:Y:S01]  /*39d0*/  @P0 STS.128 [R243+0xe800], RZ ;  /* 0x00e800fff3000388 */ /* 0x0009e20000000c00 */
        /* <DEDUP_REMOVED lines=20> */
.L_x_550:
[----:B------:R-:W-:Y:S05]  /*3b20*/  BSYNC B0 ;  /* 0x0000000000007941 */ /* 0x000fea0003800000 */
.L_x_549:
        /* <DEDUP_REMOVED lines=26> */
.L_x_552:
[----:B------:R-:W-:Y:S05]  /*3cd0*/  BSYNC B0 ;  /* 0x0000000000007941 */ /* 0x000fea0003800000 */
.L_x_551:
[----:B------:R-:W-:Y:S01]  /*3ce0*/  ISETP.GE.AND P0, PT, R5, UR22, PT ;  /* 0x0000001605007c0c */ /* 0x000fe2000bf06270 */
[----:B------:R-:W-:-:S12]  /*3cf0*/  BSSY B0, `(.L_x_553) ;  /* 0x000001b000007945 */ /* 0x000fd80003800000 */
[----:B------:R1:W-:Y:S04]  /*3d00*/  @P0 STS.128 [R243+0xd800], RZ ;  /* 0x00d800fff3000388 */ /* 0x0003e80000000c00 */
[----:B------:R1:W-:Y:S01]  /*3d10*/  @P0 STS.128 [R243+0xf800], RZ ;  /* 0x00f800fff3000388 */ /* 0x0003e20000000c00 */
[----:B------:R-:W-:Y:S05]  /*3d20*/  @P0 BRA `(.L_x_554) ;  /* 0x0000017000000947 */ /* 0x000fea0003800000 */
[----:B------:R-:W-:Y:S01]  /*3d30*/  ISETP.GE.AND P1, PT, R178, c[0x0][0x220], PT ;  /* 0x00008800b2007a0c */ /* 0x000fe20003f26270 */
[----:B------:R-:W-:Y:S01]  /*3d40*/  IMAD.MOV.U32 R0, RZ, RZ, c[0x0][0x1a0] ;  /* 0x00006800ff007624 */ /* 0x000fe200078e00ff */
[----:B------:R-:W-:Y:S01]  /*3d50*/  ULDC UR4, c[0x0][0x1a4] ;  /* 0x0000690000047ab9 */ /* 0x000fe20000000800 */
[----:B------:R-:W-:Y:S01]  /*3d60*/  IMAD.MOV.U32 R8, RZ, RZ, R6 ;  /* 0x000000ffff087224 */ /* 0x000fe200078e0006 */
[----:B------:R-:W-:Y:S01]  /*3d70*/  UIMAD UR4, UR4, 0x30, URZ ;  /* 0x00000030040478a4 */ /* 0x000fe2000f8e023f */
[----:B------:R-:W-:-:S02]  /*3d80*/  ISETP.GE.AND P0, PT, R171, c[0x0][0x220], PT ;  /* 0x00008800ab007a0c */ /* 0x000fc40003f06270 */
        /* <DEDUP_REMOVED lines=17> */
.L_x_554:
[----:B------:R-:W-:Y:S05]  /*3ea0*/  BSYNC B0 ;  /* 0x0000000000007941 */ /* 0x000fea0003800000 */
.L_x_553:
[----:B-1----:R-:W-:Y:S01]  /*3eb0*/  SHF.R.S32.HI R7, RZ, 0x4, R21 ;  /* 0x00000004ff077819 */ /* 0x002fe20000011415 */
[C---:B------:R-:W-:Y:S01]  /*3ec0*/  IMAD.SHL.U32 R6, R22.reuse, 0x40, RZ ;  /* 0x0000004016067824 */ /* 0x040fe200078e00ff */
[----:B------:R-:W-:Y:S01]  /*3ed0*/  R2P PR, R22, 0x6 ;  /* 0x0000000616007804 */ /* 0x000fe20000000000 */
[----:B------:R-:W-:Y:S01]  /*3ee0*/  IMAD.SHL.U32 R3, R23, 0x40, RZ ;  /* 0x0000004017037824 */ /* 0x000fe200078e00ff */
[----:B------:R-:W-:Y:S01]  /*3ef0*/  LEA.HI R0, R21, R7, RZ, 0x1 ;  /* 0x0000000715007211 */ /* 0x000fe200078f08ff */
[----:B------:R-:W-:Y:S01]  /*3f00*/  IMAD.SHL.U32 R8, R24, 0x40, RZ ;  /* 0x0000004018087824 */ /* 0x000fe200078e00ff */
[----:B------:R-:W-:Y:S01]  /*3f10*/  UIADD3 UR22, UR16, 0x1, -UR17 ;  /* 0x0000000110167890 */ /* 0x000fe2000fffe811 */
[----:B------:R-:W-:Y:S01]  /*3f20*/  IMAD.SHL.U32 R5, R14, 0x8, RZ ;  /* 0x000000080e057824 */ /* 0x000fe200078e00ff */
[----:B------:R-:W-:Y:S01]  /*3f30*/  LOP3.LUT R0, R0, 0xfffffffe, RZ, 0xc0, !PT ;  /* 0xfffffffe00007812 */ /* 0x000fe200078ec0ff */
[----:B------:R-:W-:Y:S01]  /*3f40*/  ULDC UR5, c[0x0][0x2e4] ;  /* 0x0000b90000057ab9 */ /* 0x000fe20000000800 */
[----:B------:R-:W-:Y:S01]  /*3f50*/  LOP3.LUT R3, R3, 0x1c0, RZ, 0xc0, !PT ;  /* 0x000001c003037812 */ /* 0x000fe200078ec0ff */
[----:B------:R-:W-:Y:S01]  /*3f60*/  ULDC UR4, c[0x0][0x2e8] ;  /* 0x0000ba0000047ab9 */ /* 0x000fe20000000800 */
[----:B------:R-:W-:Y:S01]  /*3f70*/  LOP3.LUT R169, R8, 0xfffffe00, RZ, 0xc0, !PT ;  /* 0xfffffe0008a97812 */ /* 0x000fe200078ec0ff */
[----:B------:R-:W-:Y:S01]  /*3f80*/  IMAD.IADD R7, R7, 0x1, -R0 ;  /* 0x0000000107077824 */ /* 0x000fe200078e0a00 */
[----:B------:R-:W-:Y:S01]  /*3f90*/  LOP3.LUT R0, R6, 0x1c0, RZ, 0xc0, !PT ;  /* 0x000001c006007812 */ /* 0x000fe200078ec0ff */
[----:B------:R-:W-:Y:S01]  /*3fa0*/  UIADD3 UR5, UR16, -UR5, -UR17 ;  /* 0x8000000510057290 */ /* 0x000fe2000fffe811 */
[----:B------:R-:W0:Y:S01]  /*3fb0*/  LDGDEPBAR ;  /* 0x00000000000079af */ /* 0x000e220000000000 */
[----:B------:R-:W-:Y:S01]  /*3fc0*/  IMAD.SHL.U32 R6, R7, 0x8, RZ ;  /* 0x0000000807067824 */ /* 0x000fe200078e00ff */
[----:B------:R-:W-:Y:S01]  /*3fd0*/  LOP3.LUT R8, R0, 0x8, R5, 0xf8, !PT ;  /* 0x0000000800087812 */ /* 0x000fe200078ef805 */
[----:B------:R-:W-:Y:S01]  /*3fe0*/  UIADD3 UR4, UR22, UR4, URZ ;  /* 0x0000000416047290 */ /* 0x000fe2000fffe03f */
[----:B------:R-:W-:Y:S01]  /*3ff0*/  SHF.R.U32.HI R0, RZ, 0x3, R0 ;  /* 0x00000003ff007819 */ /* 0x000fe20000011600 */
[----:B------:R-:W-:Y:S01]  /*4000*/  UISETP.GT.AND UP0, UPT, UR23, UR9, UPT ;  /* 0x000000091700728c */ /* 0x000fe2000bf04270 */
[----:B------:R-:W-:-:S02]  /*4010*/  LOP3.LUT R6, R3, 0x8, R6, 0xf8, !PT ;  /* 0x0000000803067812 */ /* 0x000fc400078ef806 */
[----:B------:R-:W-:Y:S01]  /*4020*/  SHF.R.U32.HI R5, RZ, 0x3, R3 ;  /* 0x00000003ff057819 */ /* 0x000fe20000011603 */
[----:B------:R-:W-:Y:S01]  /*4030*/  IMAD R3, R156, 0x400, R169 ;  /* 0x000004009c037824 */ /* 0x000fe200078e02a9 */
[----:B------:R-:W-:Y:S02]  /*4040*/  LOP3.LUT R0, R8, R0, RZ, 0x3c, !PT ;  /* 0x0000000008007212 */ /* 0x000fe400078e3cff */
[----:B------:R-:W-:-:S03]  /*4050*/  LOP3.LUT R168, R6, R5, RZ, 0x3c, !PT ;  /* 0x0000000506a87212 */ /* 0x000fc600078e3cff */
[----:B------:R-:W-:Y:S02]  /*4060*/  IMAD R0, R7, 0x200, R0 ;  /* 0x0000020007007824 */ /* 0x000fe400078e0200 */
[----:B------:R-:W-:Y:S02]  /*4070*/  IMAD.IADD R3, R168, 0x1, R3 ;  /* 0x00000001a8037824 */ /* 0x000fe400078e0203 */
[----:B------:R-:W-:Y:S02]  /*4080*/  IMAD.SHL.U32 R224, R0, 0x2, RZ ;  /* 0x0000000200e07824 */ /* 0x000fe400078e00ff */
[----:B------:R-:W-:Y:S01]  /*4090*/  IMAD.SHL.U32 R231, R3, 0x2, RZ ;  /* 0x0000000203e77824 */ /* 0x000fe200078e00ff */
[----:B------:R-:W-:Y:S02]  /*40a0*/  LEA R3, R156, UR15, 0x4 ;  /* 0x0000000f9c037c11 */ /* 0x000fe4000f8e20ff */
[----:B--2---:R-:W-:Y:S01]  /*40b0*/  LDSM.16.M88.4 R24, [R224+0x8000] ;  /* 0x00800000e018783b */ /* 0x004fe20000000200 */
[----:B------:R-:W-:Y:S01]  /*40c0*/  IADD3 R0, R224, 0x8000, RZ ;  /* 0x00008000e0007810 */ /* 0x000fe20007ffe0ff */
[----:B------:R-:W-:Y:S01]  /*40d0*/  IMAD R232, R4, 0x2, R231 ;  /* 0x0000000204e87824 */ /* 0x000fe200078e02e7 */
[----:B------:R-:W-:Y:S01]  /*40e0*/  IADD3 R235, R224, 0x8020, RZ ;  /* 0x00008020e0eb7810 */ /* 0x000fe20007ffe0ff */
[----:B------:R-:W1:Y:S01]  /*40f0*/  LDSM.16.M88.4 R12, [R231+0x2000] ;  /* 0x00200000e70c783b */ /* 0x000e620000000200 */
[----:B------:R-:W-:Y:S01]  /*4100*/  @P1 IADD3 R235, R0, -0x20, RZ ;  /* 0xffffffe000eb1810 */ /* 0x000fe20007ffe0ff */
[----:B------:R-:W-:-:S02]  /*4110*/  IMAD.MOV.U32 R0, RZ, RZ, 0x40 ;  /* 0x00000040ff007424 */ /* 0x000fc400078e00ff */
[----:B------:R-:W2:Y:S01]  /*4120*/  LDSM.16.M88.4 R36, [R224+0x8800] ;  /* 0x00880000e024783b */ /* 0x000ea20000000200 */
[C---:B------:R-:W-:Y:S01]  /*4130*/  IMAD R234, R2.reuse, 0x2, R231 ;  /* 0x0000000202ea7824 */ /* 0x040fe200078e02e7 */
[----:B------:R-:W-:Y:S01]  /*4140*/  IADD3 R242, R235, 0x800, RZ ;  /* 0x00000800ebf27810 */ /* 0x000fe20007ffe0ff */
[----:B------:R-:W-:Y:S01]  /*4150*/  IMAD R233, R2, 0x2, R232 ;  /* 0x0000000202e97824 */ /* 0x000fe200078e02e8 */
[----:B------:R-:W5:Y:S01]  /*4160*/  LDSM.16.M88.4 R32, [R224+0x9000] ;  /* 0x00900000e020783b */ /* 0x000f620000000200 */
[----:B------:R-:W-:Y:S01]  /*4170*/  SEL R0, R0, 0xffffffc0, !P2 ;  /* 0xffffffc000007807 */ /* 0x000fe20005000000 */
[----:B------:R-:W-:Y:S01]  /*4180*/  IMAD.IADD R3, R157, 0x1, R3 ;  /* 0x000000019d037824 */ /* 0x000fe200078e0203 */
[C---:B------:R-:W-:Y:S01]  /*4190*/  IADD3 R241, R235.reuse, 0x1000, RZ ;  /* 0x00001000ebf17810 */ /* 0x040fe20007ffe0ff */
[----:B------:R-:W3:Y:S01]  /*41a0*/  LDSM.16.M88.4 R28, [R224+0x9800] ;  /* 0x00980000e01c783b */ /* 0x000ee20000000200 */
[----:B------:R-:W-:Y:S01]  /*41b0*/  IADD3 R240, R235, 0x1800, RZ ;  /* 0x00001800ebf07810 */ /* 0x000fe20007ffe0ff */
[----:B------:R-:W-:Y:S01]  /*41c0*/  IMAD.IADD R230, R224, 0x1, R0 ;  /* 0x00000001e0e67824 */ /* 0x000fe200078e0200 */
[----:B------:R-:W-:Y:S01]  /*41d0*/  IADD3 R7, R3, 0x8, RZ ;  /* 0x0000000803077810 */ /* 0x000fe20007ffe0ff */
[----:B------:R-:W4:Y:S01]  /*41e0*/  LDSM.16.M88.4 R16, [R231] ;  /* 0x00000000e710783b */ /* 0x000f220000000200 */
[----:B------:R-:W-:Y:S01]  /*41f0*/  IMAD.IADD R229, R0, 0x1, R235 ;  /* 0x0000000100e57824 */ /* 0x000fe200078e02eb */
[----:B------:R-:W-:-:S02]  /*4200*/  SHF.R.S32.HI R0, RZ, 0x1f, R156 ;  /* 0x0000001fff007819 */ /* 0x000fc4000001149c */
[----:B------:R-:W-:Y:S01]  /*4210*/  LDSM.16.M88.4 R56, [R235+0x1800] ;  /* 0x00180000eb38783b */ /* 0x000fe20000000200 */
[----:B------:R-:W-:Y:S02]  /*4220*/  IADD3 R6, R3, 0x40, RZ ;  /* 0x0000004003067810 */ /* 0x000fe40007ffe0ff */
[----:B------:R-:W-:Y:S01]  /*4230*/  LEA.HI R0, R0, R156, RZ, 0x2 ;  /* 0x0000009c00007211 */ /* 0x000fe200078f10ff */
[----:B------:R-:W3:Y:S01]  /*4240*/  LDSM.16.M88.4 R20, [R232] ;  /* 0x00000000e814783b */ /* 0x000ee20000000200 */
[C---:B------:R-:W-:Y:S02]  /*4250*/  IADD3 R239, R235.reuse, 0x2000, RZ ;  /* 0x00002000ebef7810 */ /* 0x040fe40007ffe0ff */
[----:B------:R-:W-:Y:S01]  /*4260*/  LOP3.LUT R5, R0, 0xfffffffc, RZ, 0xc0, !PT ;  /* 0xfffffffc00057812 */ /* 0x000fe200078ec0ff */
[----:B------:R-:W3:Y:S01]  /*4270*/  LDSM.16.M88.4 R48, [R235+0x800] ;  /* 0x00080000eb30783b */ /* 0x000ee20000000200 */
[----:B------:R-:W-:Y:S01]  /*4280*/  IMAD.U32 R0, RZ, RZ, UR23 ;  /* 0x00000017ff007e24 */ /* 0x000fe2000f8e00ff */
[----:B------:R-:W-:-:S02]  /*4290*/  IADD3 R238, R235, 0x2800, RZ ;  /* 0x00002800ebee7810 */ /* 0x000fc40007ffe0ff */
[----:B------:R-:W3:Y:S01]  /*42a0*/  LDSM.16.M88.4 R8, [R232+0x2000] ;  /* 0x00200000e808783b */ /* 0x000ee20000000200 */
[----:B------:R-:W-:Y:S01]  /*42b0*/  IMAD.IADD R5, R156, 0x1, -R5 ;  /* 0x000000019c057824 */ /* 0x000fe200078e0a05 */
[C---:B------:R-:W-:Y:S01]  /*42c0*/  IADD3 R237, R235.reuse, 0x3000, RZ ;  /* 0x00003000ebed7810 */ /* 0x040fe20007ffe0ff */
[----:B------:R-:W-:Y:S01]  /*42d0*/  IMAD R0, R0, 0x40, R158 ;  /* 0x0000004000007824 */ /* 0x000fe200078e029e */
[----:B------:R-:W4:Y:S01]  /*42e0*/  LDSM.16.M88.4 R44, [R235] ;  /* 0x00000000eb2c783b */ /* 0x000f220000000200 */
[----:B------:R-:W-:Y:S01]  /*42f0*/  IADD3 R236, R235, 0x3800, RZ ;  /* 0x00003800ebec7810 */ /* 0x000fe20007ffe0ff */
[C---:B-1----:R-:W-:Y:S02]  /*4300*/  HMMA.16816.F32.BF16 R88, R12.reuse, R24, RZ ;  /* 0x000000180c58723c */ /* 0x042fe400000418ff */
[----:B------:R-:W1:Y:S04]  /*4310*/  LDSM.16.M88.4 R52, [R235+0x1000] ;  /* 0x00100000eb34783b */ /* 0x000e680000000200 */
[----:B------:R3:W-:Y:S02]  /*4320*/  STL [R1+0x68], R5 ;  /* 0x0000680501007387 */ /* 0x0007e40000100800 */
[C---:B------:R-:W-:Y:S08]  /*4330*/  HMMA.16816.F32.BF16 R84, R12.reuse, R26, RZ ;  /* 0x0000001a0c54723c */ /* 0x040ff000000418ff */
[C---:B--2---:R-:W-:Y:S08]  /*4340*/  HMMA.16816.F32.BF16 R80, R12.reuse, R36, RZ ;  /* 0x000000240c50723c */ /* 0x044ff000000418ff */
[----:B-----5:R-:W-:Y:S01]  /*4350*/  HMMA.16816.F32.BF16 R72, R12, R32, RZ ;  /* 0x000000200c48723c */ /* 0x020fe200000418ff */
[----:B---3--:R-:W-:-:S07]  /*4360*/  IADD3 R5, R3, 0x48, RZ ;  /* 0x0000004803057810 */ /* 0x008fce0007ffe0ff */
[C---:B------:R-:W-:Y:S08]  /*4370*/  HMMA.16816.F32.BF16 R64, R12.reuse, R28, RZ ;  /* 0x0000001c0c40723c */ /* 0x040ff000000418ff */
[C---:B------:R-:W-:Y:S08]  /*4380*/  HMMA.16816.F32.BF16 R76, R12.reuse, R38, RZ ;  /* 0x000000260c4c723c */ /* 0x040ff000000418ff */
[C---:B------:R-:W-:Y:S08]  /*4390*/  HMMA.16816.F32.BF16 R68, R12.reuse, R34, RZ ;  /* 0x000000220c44723c */ /* 0x040ff000000418ff */
[----:B------:R-:W-:Y:S08]  /*43a0*/  HMMA.16816.F32.BF16 R60, R12, R30, RZ ;  /* 0x0000001e0c3c723c */ /* 0x000ff000000418ff */
[C---:B----4-:R-:W-:Y:S08]  /*43b0*/  HMMA.16816.F32.BF16 R12, R16.reuse, R28, RZ ;  /* 0x0000001c100c723c */ /* 0x050ff000000418ff */
[C---:B------:R-:W-:Y:S08]  /*43c0*/  HMMA.16816.F32.BF16 R40, R16.reuse, R36, RZ ;  /* 0x000000241028723c */ /* 0x040ff000000418ff */
[C---:B------:R-:W-:Y:S08]  /*43d0*/  HMMA.16816.F32.BF16 R92, R16.reuse, R24, RZ ;  /* 0x00000018105c723c */ /* 0x040ff000000418ff */
[C---:B------:R-:W-:Y:S08]  /*43e0*/  HMMA.16816.F32.BF16 R104, R16.reuse, R26, RZ ;  /* 0x0000001a1068723c */ /* 0x040ff000000418ff */
[----:B------:R-:W-:Y:S01]  /*43f0*/  HMMA.16816.F32.BF16 R100, R16, R38, RZ ;  /* 0x000000261064723c */ /* 0x000fe200000418ff */
[----:B------:R-:W-:Y:S07]  /*4400*/  LDSM.16.M88.4 R36, [R230+0x8800] ;  /* 0x00880000e624783b */ /* 0x000fee0000000200 */
[----:B------:R-:W-:Y:S01]  /*4410*/  HMMA.16816.F32.BF16 R136, R20, R56, R12 ;  /* 0x000000381488723c */ /* 0x000fe2000004180c */
[----:B------:R-:W2:Y:S07]  /*4420*/  LDSM.16.M88.4 R12, [R234+0x2000] ;  /* 0x00200000ea0c783b */ /* 0x000eae0000000200 */
[C---:B------:R-:W-:Y:S08]  /*4430*/  HMMA.16816.F32.BF16 R24, R16.reuse, R32, RZ ;  /* 0x000000201018723c */ /* 0x040ff000000418ff */
[C---:B------:R-:W-:Y:S01]  /*4440*/  HMMA.16816.F32.BF16 R108, R16.reuse, R34, RZ ;  /* 0x00000022106c723c */ /* 0x040fe200000418ff */
[----:B------:R-:W-:Y:S07]  /*4450*/  LDSM.16.M88.4 R32, [R230+0x9000] ;  /* 0x00900000e620783b */ /* 0x000fee0000000200 */
[----:B------:R-:W-:Y:S01]  /*4460*/  HMMA.16816.F32.BF16 R96, R16, R30, RZ ;  /* 0x0000001e1060723c */ /* 0x000fe200000418ff */
[----:B------:R-:W-:Y:S04]  /*4470*/  LDSM.16.M88.4 R28, [R230+0x9800] ;  /* 0x00980000e61c783b */ /* 0x000fe80000000200 */
[----:B------:R-:W-:Y:S03]  /*4480*/  LDSM.16.M88.4 R16, [R234] ;  /* 0x00000000ea10783b */ /* 0x000fe60000000200 */
[-C--:B------:R-:W-:Y:S01]  /*4490*/  HMMA.16816.F32.BF16 R124, R20, R48.reuse, R40 ;  /* 0x00000030147c723c */ /* 0x080fe20000041828 */
[----:B------:R-:W3:Y:S07]  /*44a0*/  LDSM.16.M88.4 R40, [R230+0x8000] ;  /* 0x00800000e628783b */ /* 0x000eee0000000200 */
[C---:B------:R-:W-:Y:S08]  /*44b0*/  HMMA.16816.F32.BF16 R80, R8.reuse, R48, R80 ;  /* 0x000000300850723c */ /* 0x040ff00000041850 */
[C---:B------:R-:W-:Y:S08]  /*44c0*/  HMMA.16816.F32.BF16 R112, R8.reuse, R44, R88 ;  /* 0x0000002c0870723c */ /* 0x040ff00000041858 */
[C---:B-1----:R-:W-:Y:S01]  /*44d0*/  HMMA.16816.F32.BF16 R144, R8.reuse, R52, R72 ;  /* 0x000000340890723c */ /* 0x042fe20000041848 */
[----:B------:R-:W-:Y:S07]  /*44e0*/  LDSM.16.M88.4 R72, [R229+0x1800] ;  /* 0x00180000e548783b */ /* 0x000fee0000000200 */
[C---:B------:R-:W-:Y:S08]  /*44f0*/  HMMA.16816.F32.BF16 R132, R8.reuse, R56, R64 ;  /* 0x000000380884723c */ /* 0x040ff00000041840 */
[C---:B------:R-:W-:Y:S08]  /*4500*/  HMMA.16816.F32.BF16 R152, R8.reuse, R46, R84 ;  /* 0x0000002e0898723c */ /* 0x040ff00000041854 */
[C---:B------:R-:W-:Y:S08]  /*4510*/  HMMA.16816.F32.BF16 R148, R8.reuse, R50, R76 ;  /* 0x000000320894723c */ /* 0x040ff0000004184c */
[C---:B------:R-:W-:Y:S08]  /*4520*/  HMMA.16816.F32.BF16 R140, R8.reuse, R54, R68 ;  /* 0x00000036088c723c */ /* 0x040ff00000041844 */
[----:B------:R-:W-:Y:S01]  /*4530*/  HMMA.16816.F32.BF16 R120, R8, R58, R60 ;  /* 0x0000003a0878723c */ /* 0x000fe2000004183c */
[----:B------:R-:W-:Y:S07]  /*4540*/  LDSM.16.M88.4 R8, [R233+0x2000] ;  /* 0x00200000e908783b */ /* 0x000fee0000000200 */
[C---:B------:R-:W-:Y:S08]  /*4550*/  HMMA.16816.F32.BF16 R116, R20.reuse, R44, R92 ;  /* 0x0000002c1474723c */ /* 0x040ff0000004185c */
[C---:B------:R-:W-:Y:S01]  /*4560*/  HMMA.16816.F32.BF16 R92, R20.reuse, R46, R104 ;  /* 0x0000002e145c723c */ /* 0x040fe20000041868 */
[----:B------:R-:W-:Y:S07]  /*4570*/  LDSM.16.M88.4 R44, [R229+0x800] ;  /* 0x00080000e52c783b */ /* 0x000fee0000000200 */
[C---:B------:R-:W-:Y:S01]  /*4580*/  HMMA.16816.F32.BF16 R128, R20.reuse, R52, R24 ;  /* 0x000000341480723c */ /* 0x040fe20000041818 */
[----:B------:R-:W-:Y:S07]  /*4590*/  LDSM.16.M88.4 R24, [R229] ;  /* 0x00000000e518783b */ /* 0x000fee0000000200 */
[C---:B------:R-:W-:Y:S01]  /*45a0*/  HMMA.16816.F32.BF16 R100, R20.reuse, R50, R100 ;  /* 0x000000321464723c */ /* 0x040fe20000041864 */
[----:B------:R-:W-:Y:S07]  /*45b0*/  LDSM.16.M88.4 R48, [R229+0x1000] ;  /* 0x00100000e530783b */ /* 0x000fee0000000200 */
[C---:B------:R-:W-:Y:S08]  /*45c0*/  HMMA.16816.F32.BF16 R108, R20.reuse, R54, R108 ;  /* 0x00000036146c723c */ /* 0x040ff0000004186c */
[----:B------:R-:W-:Y:S01]  /*45d0*/  HMMA.16816.F32.BF16 R88, R20, R58, R96 ;  /* 0x0000003a1458723c */ /* 0x000fe20000041860 */
[----:B------:R-:W1:Y:S07]  /*45e0*/  LDSM.16.M88.4 R20, [R233] ;  /* 0x00000000e914783b */ /* 0x000e6e0000000200 */
[C---:B--2---:R-:W-:Y:S08]  /*45f0*/  HMMA.16816.F32.BF16 R76, R12.reuse, R36, R80 ;  /* 0x000000240c4c723c */ /* 0x044ff00000041850 */
[C---:B---3--:R-:W-:Y:S08]  /*4600*/  HMMA.16816.F32.BF16 R84, R12.reuse, R40, R112 ;  /* 0x000000280c54723c */ /* 0x048ff00000041870 */
        /* <DEDUP_REMOVED lines=9> */
[C---:B------:R-:W-:Y:S01]  /*46a0*/  HMMA.16816.F32.BF16 R92, R16.reuse, R36, R124 ;  /* 0x00000024105c723c */ /* 0x040fe2000004187c */
[----:B------:R-:W-:Y:S07]  /*46b0*/  LDSM.16.M88.4 R36, [R224+0xa000] ;  /* 0x00a00000e024783b */ /* 0x000fee0000000200 */
[C---:B------:R-:W-:Y:S08]  /*46c0*/  HMMA.16816.F32.BF16 R100, R16.reuse, R32, R128 ;  /* 0x000000201064723c */ /* 0x040ff00000041880 */
[----:B------:R-:W-:Y:S01]  /*46d0*/  HMMA.16816.F32.BF16 R108, R16, R34, R108 ;  /* 0x00000022106c723c */ /* 0x000fe2000004186c */
[----:B------:R-:W-:Y:S07]  /*46e0*/  LDSM.16.M88.4 R32, [R224+0xa800] ;  /* 0x00a80000e020783b */ /* 0x000fee0000000200 */
[----:B-1----:R-:W-:Y:S01]  /*46f0*/  HMMA.16816.F32.BF16 R112, R20, R24, R12 ;  /* 0x000000181470723c */ /* 0x002fe2000004180c */
[----:B------:R-:W1:Y:S07]  /*4700*/  LDSM.16.M88.4 R12, [R231+0x6000] ;  /* 0x00600000e70c783b */ /* 0x000e6e0000000200 */
[C---:B------:R-:W-:Y:S08]  /*4710*/  HMMA.16816.F32.BF16 R152, R16.reuse, R28, R136 ;  /* 0x0000001c1098723c */ /* 0x040ff00000041888 */
[----:B------:R-:W-:Y:S01]  /*4720*/  HMMA.16816.F32.BF16 R148, R16, R30, R88 ;  /* 0x0000001e1094723c */ /* 0x000fe20000041858 */
[----:B------:R-:W2:Y:S04]  /*4730*/  LDSM.16.M88.4 R28, [R224+0xb000] ;  /* 0x00b00000e01c783b */ /* 0x000ea80000000200 */
[----:B------:R-:W-:Y:S03]  /*4740*/  LDSM.16.M88.4 R16, [R231+0x4000] ;  /* 0x00400000e710783b */ /* 0x000fe60000000200 */
[C---:B------:R-:W-:Y:S08]  /*4750*/  HMMA.16816.F32.BF16 R144, R8.reuse, R24, R84 ;  /* 0x000000180890723c */ /* 0x040ff00000041854 */
[-C--:B------:R-:W-:Y:S08]  /*4760*/  HMMA.16816.F32.BF16 R140, R8, R26.reuse, R80 ;  /* 0x0000001a088c723c */ /* 0x080ff00000041850 */
[----:B------:R-:W-:Y:S01]  /*4770*/  HMMA.16816.F32.BF16 R104, R20, R26, R40 ;  /* 0x0000001a1468723c */ /* 0x000fe20000041828 */
[----:B------:R-:W3:Y:S04]  /*4780*/  LDSM.16.M88.4 R24, [R224+0xb800] ;  /* 0x00b80000e018783b */ /* 0x000ee80000000200 */
[----:B------:R-:W-:Y:S03]  /*4790*/  LDSM.16.M88.4 R40, [R235+0x3000] ;  /* 0x00300000eb28783b */ /* 0x000fe60000000200 */
[C---:B------:R-:W-:Y:S08]  /*47a0*/  HMMA.16816.F32.BF16 R128, R8.reuse, R48, R64 ;  /* 0x000000300880723c */ /* 0x040ff00000041840 */
[C---:B------:R-:W-:Y:S08]  /*47b0*/  HMMA.16816.F32.BF16 R124, R8.reuse, R50, R60 ;  /* 0x00000032087c723c */ /* 0x040ff0000004183c */
[C---:B------:R-:W-:Y:S08]  /*47c0*/  HMMA.16816.F32.BF16 R120, R8.reuse, R72, R56 ;  /* 0x000000480878723c */ /* 0x040ff00000041838 */
[C---:B------:R-:W-:Y:S08]  /*47d0*/  HMMA.16816.F32.BF16 R136, R8.reuse, R44, R76 ;  /* 0x0000002c0888723c */ /* 0x040ff0000004184c */
[C---:B------:R-:W-:Y:S01]  /*47e0*/  HMMA.16816.F32.BF16 R132, R8.reuse, R46, R68 ;  /* 0x0000002e0884723c */ /* 0x040fe20000041844 */
[----:B------:R-:W-:Y:S07]  /*47f0*/  LDSM.16.M88.4 R68, [R235+0x3800] ;  /* 0x00380000eb44783b */ /* 0x000fee0000000200 */
[----:B------:R-:W-:Y:S01]  /*4800*/  HMMA.16816.F32.BF16 R116, R8, R74, R52 ;  /* 0x0000004a0874723c */ /* 0x000fe20000041834 */
[----:B------:R-:W-:Y:S07]  /*4810*/  LDSM.16.M88.4 R8, [R232+0x6000] ;  /* 0x00600000e808783b */ /* 0x000fee0000000200 */
[C---:B------:R-:W-:Y:S08]  /*4820*/  HMMA.16816.F32.BF16 R84, R20.reuse, R48, R100 ;  /* 0x000000301454723c */ /* 0x040ff00000041864 */
[C---:B------:R-:W-:Y:S01]  /*4830*/  HMMA.16816.F32.BF16 R80, R20.reuse, R50, R108 ;  /* 0x000000321450723c */ /* 0x040fe2000004186c */
[----:B------:R-:W4:Y:S07]  /*4840*/  LDSM.16.M88.4 R48, [R235+0x2000] ;  /* 0x00200000eb30783b */ /* 0x000f2e0000000200 */
[C---:B------:R-:W-:Y:S08]  /*4850*/  HMMA.16816.F32.BF16 R92, R20.reuse, R44, R92 ;  /* 0x0000002c145c723c */ /* 0x040ff0000004185c */
[C---:B------:R-:W-:Y:S01]  /*4860*/  HMMA.16816.F32.BF16 R88, R20.reuse, R46, R96 ;  /* 0x0000002e1458723c */ /* 0x040fe20000041860 */
[----:B------:R-:W5:Y:S07]  /*4870*/  LDSM.16.M88.4 R44, [R235+0x2800] ;  /* 0x00280000eb2c783b */ /* 0x000f6e0000000200 */
[C---:B------:R-:W-:Y:S08]  /*4880*/  HMMA.16816.F32.BF16 R76, R20.reuse, R72, R152 ;  /* 0x00000048144c723c */ /* 0x040ff00000041898 */
[----:B------:R-:W-:Y:S08]  /*4890*/  HMMA.16816.F32.BF16 R72, R20, R74, R148 ;  /* 0x0000004a1448723c */ /* 0x000ff00000041894 */
[C---:B-1----:R-:W-:Y:S08]  /*48a0*/  HMMA.16816.F32.BF16 R64, R12.reuse, R36, R144 ;  /* 0x000000240c40723c */ /* 0x042ff00000041890 */
[C---:B--2---:R-:W-:Y:S08]  /*48b0*/  HMMA.16816.F32.BF16 R20, R12.reuse, R28, R128 ;  /* 0x0000001c0c14723c */ /* 0x044ff00000041880 */
[C---:B------:R-:W-:Y:S08]  /*48c0*/  HMMA.16816.F32.BF16 R96, R12.reuse, R30, R124 ;  /* 0x0000001e0c60723c */ /* 0x040ff0000004187c */
[C---:B---3--:R-:W-:Y:S08]  /*48d0*/  HMMA.16816.F32.BF16 R108, R12.reuse, R24, R120 ;  /* 0x000000180c6c723c */ /* 0x048ff00000041878 */
[C---:B------:R-:W-:Y:S08]  /*48e0*/  HMMA.16816.F32.BF16 R60, R12.reuse, R38, R140 ;  /* 0x000000260c3c723c */ /* 0x040ff0000004188c */
[C---:B------:R-:W-:Y:S08]  /*48f0*/  HMMA.16816.F32.BF16 R56, R12.reuse, R32, R136 ;  /* 0x000000200c38723c */ /* 0x040ff00000041888 */
[C---:B------:R-:W-:Y:S08]  /*4900*/  HMMA.16816.F32.BF16 R52, R12.reuse, R34, R132 ;  /* 0x000000220c34723c */ /* 0x040ff00000041884 */
[----:B------:R-:W-:Y:S01]  /*4910*/  HMMA.16816.F32.BF16 R120, R12, R26, R116 ;  /* 0x0000001a0c78723c */ /* 0x000fe20000041874 */
[----:B------:R-:W1:Y:S07]  /*4920*/  LDSM.16.M88.4 R12, [R232+0x4000] ;  /* 0x00400000e80c783b */ /* 0x000e6e0000000200 */
[C---:B------:R-:W-:Y:S08]  /*4930*/  HMMA.16816.F32.BF16 R128, R16.reuse, R36, R112 ;  /* 0x000000241080723c */ /* 0x040ff00000041870 */
[C---:B------:R-:W-:Y:S01]  /*4940*/  HMMA.16816.F32.BF16 R124, R16.reuse, R38, R104 ;  /* 0x00000026107c723c */ /* 0x040fe20000041868 */
[----:B------:R-:W-:Y:S07]  /*4950*/  LDSM.16.M88.4 R36, [R230+0xa800] ;  /* 0x00a80000e624783b */ /* 0x000fee0000000200 */
[C---:B------:R-:W-:Y:S08]  /*4960*/  HMMA.16816.F32.BF16 R116, R16.reuse, R32, R92 ;  /* 0x000000201074723c */ /* 0x040ff0000004185c */
[C---:B------:R-:W-:Y:S08]  /*4970*/  HMMA.16816.F32.BF16 R112, R16.reuse, R34, R88 ;  /* 0x000000221070723c */ /* 0x040ff00000041858 */
[C---:B------:R-:W-:Y:S08]  /*4980*/  HMMA.16816.F32.BF16 R104, R16.reuse, R28, R84 ;  /* 0x0000001c1068723c */ /* 0x040ff00000041854 */
[C---:B------:R-:W-:Y:S08]  /*4990*/  HMMA.16816.F32.BF16 R100, R16.reuse, R30, R80 ;  /* 0x0000001e1064723c */ /* 0x040ff00000041850 */
[C---:B------:R-:W-:Y:S08]  /*49a0*/  HMMA.16816.F32.BF16 R28, R16.reuse, R24, R76 ;  /* 0x00000018101c723c */ /* 0x040ff0000004184c */
[----:B------:R-:W-:Y:S01]  /*49b0*/  HMMA.16816.F32.BF16 R92, R16, R26, R72 ;  /* 0x0000001a105c723c */ /* 0x000fe20000041848 */
[----:B------:R-:W-:Y:S04]  /*49c0*/  LDSM.16.M88.4 R24, [R230+0xa000] ;  /* 0x00a00000e618783b */ /* 0x000fe80000000200 */
[----:B------:R-:W-:Y:S03]  /*49d0*/  LDSM.16.M88.4 R16, [R234+0x4000] ;  /* 0x00400000ea10783b */ /* 0x000fe60000000200 */
[C---:B----4-:R-:W-:Y:S08]  /*49e0*/  HMMA.16816.F32.BF16 R32, R8.reuse, R48, R64 ;  /* 0x000000300820723c */ /* 0x050ff00000041840 */
[C---:B------:R-:W-:Y:S01]  /*49f0*/  HMMA.16816.F32.BF16 R76, R8.reuse, R40, R20 ;  /* 0x00000028084c723c */ /* 0x040fe20000041814 */
[----:B------:R-:W2:Y:S07]  /*4a00*/  LDSM.16.M88.4 R20, [R234+0x6000] ;  /* 0x00600000ea14783b */ /* 0x000eae0000000200 */
[C---:B------:R-:W-:Y:S01]  /*4a10*/  HMMA.16816.F32.BF16 R72, R8.reuse, R42, R96 ;  /* 0x0000002a0848723c */ /* 0x040fe20000041860 */
[----:B------:R-:W3:Y:S07]  /*4a20*/  LDSM.16.M88.4 R96, [R230+0xb000] ;  /* 0x00b00000e660783b */ /* 0x000eee0000000200 */
[C---:B------:R-:W-:Y:S01]  /*4a30*/  HMMA.16816.F32.BF16 R64, R8.reuse, R68, R108 ;  /* 0x000000440840723c */ /* 0x040fe2000004186c */
[----:B------:R-:W4:Y:S07]  /*4a40*/  LDSM.16.M88.4 R108, [R230+0xb800] ;  /* 0x00b80000e66c783b */ /* 0x000f2e0000000200 */
[C---:B-----5:R-:W-:Y:S08]  /*4a50*/  HMMA.16816.F32.BF16 R84, R8.reuse, R44, R56 ;  /* 0x0000002c0854723c */ /* 0x060ff00000041838 */
[C---:B------:R-:W-:Y:S08]  /*4a60*/  HMMA.16816.F32.BF16 R88, R8.reuse, R50, R60 ;  /* 0x000000320858723c */ /* 0x040ff0000004183c */
[C---:B------:R-:W-:Y:S08]  /*4a70*/  HMMA.16816.F32.BF16 R80, R8.reuse, R46, R52 ;  /* 0x0000002e0850723c */ /* 0x040ff00000041834 */
[----:B------:R-:W-:Y:S01]  /*4a80*/  HMMA.16816.F32.BF16 R56, R8, R70, R120 ;  /* 0x000000460838723c */ /* 0x000fe20000041878 */
[----:B------:R-:W-:Y:S07]  /*4a90*/  LDSM.16.M88.4 R8, [R233+0x6000] ;  /* 0x00600000e908783b */ /* 0x000fee0000000200 */
[C---:B-1----:R-:W-:Y:S08]  /*4aa0*/  HMMA.16816.F32.BF16 R52, R12.reuse, R48, R128 ;  /* 0x000000300c34723c */ /* 0x042ff00000041880 */
[C---:B------:R-:W-:Y:S08]  /*4ab0*/  HMMA.16816.F32.BF16 R60, R12.reuse, R50, R124 ;  /* 0x000000320c3c723c */ /* 0x040ff0000004187c */
[C---:B------:R-:W-:Y:S08]  /*4ac0*/  HMMA.16816.F32.BF16 R48, R12.reuse, R44, R116 ;  /* 0x0000002c0c30723c */ /* 0x040ff00000041874 */
[C---:B------:R-:W-:Y:S08]  /*4ad0*/  HMMA.16816.F32.BF16 R44, R12.reuse, R46, R112 ;  /* 0x0000002e0c2c723c */ /* 0x040ff00000041870 */
[C---:B------:R-:W-:Y:S08]  /*4ae0*/  HMMA.16816.F32.BF16 R104, R12.reuse, R40, R104 ;  /* 0x000000280c68723c */ /* 0x040ff00000041868 */
[C---:B------:R-:W-:Y:S08]  /*4af0*/  HMMA.16816.F32.BF16 R112, R12.reuse, R42, R100 ;  /* 0x0000002a0c70723c */ /* 0x040ff00000041864 */
[C---:B------:R-:W-:Y:S01]  /*4b00*/  HMMA.16816.F32.BF16 R124, R12.reuse, R68, R28 ;  /* 0x000000440c7c723c */ /* 0x040fe2000004181c */
[----:B------:R-:W1:Y:S07]  /*4b10*/  LDSM.16.M88.4 R28, [R229+0x2000] ;  /* 0x00200000e51c783b */ /* 0x000e6e0000000200 */
[----:B------:R-:W-:Y:S01]  /*4b20*/  HMMA.16816.F32.BF16 R128, R12, R70, R92 ;  /* 0x000000460c80723c */ /* 0x000fe2000004185c */
[----:B------:R-:W5:Y:S07]  /*4b30*/  LDSM.16.M88.4 R12, [R233+0x4000] ;  /* 0x00400000e90c783b */ /* 0x000f6e0000000200 */
[C---:B--2---:R-:W-:Y:S08]  /*4b40*/  HMMA.16816.F32.BF16 R32, R20.reuse, R24, R32 ;  /* 0x000000181420723c */ /* 0x044ff00000041820 */
[C---:B------:R-:W-:Y:S08]  /*4b50*/  HMMA.16816.F32.BF16 R40, R20.reuse, R26, R88 ;  /* 0x0000001a1428723c */ /* 0x040ff00000041858 */
[C---:B------:R-:W-:Y:S08]  /*4b60*/  HMMA.16816.F32.BF16 R84, R20.reuse, R36, R84 ;  /* 0x000000241454723c */ /* 0x040ff00000041854 */
[C---:B------:R-:W-:Y:S08]  /*4b70*/  HMMA.16816.F32.BF16 R80, R20.reuse, R38, R80 ;  /* 0x000000261450723c */ /* 0x040ff00000041850 */
[C---:B---3--:R-:W-:Y:S08]  /*4b80*/  HMMA.16816.F32.BF16 R92, R20.reuse, R96, R76 ;  /* 0x00000060145c723c */ /* 0x048ff0000004184c */
[C---:B------:R-:W-:Y:S08]  /*4b90*/  HMMA.16816.F32.BF16 R100, R20.reuse, R98, R72 ;  /* 0x000000621464723c */ /* 0x040ff00000041848 */
[C---:B----4-:R-:W-:Y:S08]  /*4ba0*/  HMMA.16816.F32.BF16 R120, R20.reuse, R108, R64 ;  /* 0x0000006c1478723c */ /* 0x050ff00000041840 */
[----:B------:R-:W-:Y:S08]  /*4bb0*/  HMMA.16816.F32.BF16 R116, R20, R110, R56 ;  /* 0x0000006e1474723c */ /* 0x000ff00000041838 */
[C---:B------:R-:W-:Y:S08]  /*4bc0*/  HMMA.16816.F32.BF16 R20, R16.reuse, R24, R52 ;  /* 0x000000181014723c */ /* 0x040ff00000041834 */
[----:B------:R-:W-:Y:S08]  /*4bd0*/  HMMA.16816.F32.BF16 R60, R16, R26, R60 ;  /* 0x0000001a103c723c */ /* 0x000ff0000004183c */
[-C--:B-1----:R-:W-:Y:S08]  /*4be0*/  HMMA.16816.F32.BF16 R32, R8, R28.reuse, R32 ;  /* 0x0000001c0820723c */ /* 0x082ff00000041820 */
[----:B-----5:R-:W-:Y:S07]  /*4bf0*/  HMMA.16816.F32.BF16 R24, R12, R28, R20 ;  /* 0x0000001c0c18723c */ /* 0x020fee0000041814 */
[C---:B------:R-:W-:Y:S01]  /*4c00*/  IADD3 R20, R3.reuse, UR5, RZ ;  /* 0x0000000503147c10 */ /* 0x040fe2000fffe0ff */
[----:B------:R-:W-:Y:S01]  /*4c10*/  HMMA.16816.F32.BF16 R48, R16, R36, R48 ;  /* 0x000000241030723c */ /* 0x000fe20000041830 */
[----:B------:R-:W-:-:S02]  /*4c20*/  IADD3 R21, R3, UR4, RZ ;  /* 0x0000000403157c10 */ /* 0x000fc4000fffe0ff */
[----:B------:R-:W-:Y:S02]  /*4c30*/  IMNMX R248, RZ, R20, !PT ;  /* 0x00000014fff87217 */ /* 0x000fe40007800200 */
[----:B------:R-:W-:Y:S02]  /*4c40*/  IMNMX R252, R21, UR16, PT ;  /* 0x0000001015fc7c17 */ /* 0x000fe4000b800200 */
[----:B------:R-:W-:Y:S01]  /*4c50*/  IADD3 R20, R7, UR5, RZ ;  /* 0x0000000507147c10 */ /* 0x000fe2000fffe0ff */
[----:B------:R-:W-:Y:S01]  /*4c60*/  HMMA.16816.F32.BF16 R40, R8, R30, R40 ;  /* 0x0000001e0828723c */ /* 0x000fe20000041828 */
[----:B------:R-:W-:Y:S02]  /*4c70*/  IADD3 R21, R6, UR5, RZ ;  /* 0x0000000506157c10 */ /* 0x000fe4000fffe0ff */
[----:B------:R-:W-:Y:S02]  /*4c80*/  IADD3 R22, R5, UR5, RZ ;  /* 0x0000000505167c10 */ /* 0x000fe4000fffe0ff */
[----:B------:R-:W-:-:S02]  /*4c90*/  IMNMX R247, RZ, R20, !PT ;  /* 0x00000014fff77217 */ /* 0x000fc40007800200 */
[----:B------:R-:W-:Y:S01]  /*4ca0*/  IMNMX R246, RZ, R21, !PT ;  /* 0x00000015fff67217 */ /* 0x000fe20007800200 */
[----:B------:R-:W-:Y:S01]  /*4cb0*/  HMMA.16816.F32.BF16 R28, R12, R30, R60 ;  /* 0x0000001e0c1c723c */ /* 0x000fe2000004183c */
[----:B------:R-:W-:Y:S02]  /*4cc0*/  IMNMX R245, RZ, R22, !PT ;  /* 0x00000016fff57217 */ /* 0x000fe40007800200 */
[----:B------:R-:W1:Y:S01]  /*4cd0*/  LDSM.16.M88.4 R20, [R229+0x2800] ;  /* 0x00280000e514783b */ /* 0x000e620000000200 */
[----:B------:R-:W-:Y:S02]  /*4ce0*/  IADD3 R7, R7, UR4, RZ ;  /* 0x0000000407077c10 */ /* 0x000fe4000fffe0ff */
[----:B------:R-:W-:Y:S02]  /*4cf0*/  IADD3 R3, R0, 0x1, RZ ;  /* 0x0000000100037810 */ /* 0x000fe40007ffe0ff */
[----:B------:R-:W-:Y:S01]  /*4d00*/  IMNMX R251, R7, UR16, PT ;  /* 0x0000001007fb7c17 */ /* 0x000fe2000b800200 */
[----:B------:R-:W-:Y:S01]  /*4d10*/  HMMA.16816.F32.BF16 R44, R16, R38, R44 ;  /* 0x00000026102c723c */ /* 0x000fe2000004182c */
[----:B------:R-:W-:-:S02]  /*4d20*/  IADD3 R6, R6, UR4, RZ ;  /* 0x0000000406067c10 */ /* 0x000fc4000fffe0ff */
[----:B------:R-:W-:Y:S02]  /*4d30*/  IADD3 R5, R5, UR4, RZ ;  /* 0x0000000405057c10 */ /* 0x000fe4000fffe0ff */
[CC--:B------:R-:W-:Y:S02]  /*4d40*/  ISETP.GE.AND P6, PT, R0.reuse, R252.reuse, PT ;  /* 0x000000fc0000720c */ /* 0x0c0fe40003fc6270 */
[C---:B------:R-:W-:Y:S01]  /*4d50*/  ISETP.GE.AND P5, PT, R3.reuse, R252, PT ;  /* 0x000000fc0300720c */ /* 0x040fe20003fa6270 */
[----:B------:R-:W-:Y:S01]  /*4d60*/  HMMA.16816.F32.BF16 R36, R16, R96, R104 ;  /* 0x000000601024723c */ /* 0x000fe20000041868 */
[-C--:B------:R-:W-:Y:S02]  /*4d70*/  ISETP.GE.AND P4, PT, R3, R251.reuse, PT ;  /* 0x000000fb0300720c */ /* 0x080fe40003f86270 */
[----:B------:R-:W-:Y:S02]  /*4d80*/  ISETP.GE.AND P1, PT, R0, R251, PT ;  /* 0x000000fb0000720c */ /* 0x000fe40003f26270 */
[----:B------:R-:W-:-:S02]  /*4d90*/  IMNMX R250, R6, UR16, PT ;  /* 0x0000001006fa7c17 */ /* 0x000fc4000b800200 */
[----:B------:R-:W-:Y:S02]  /*4da0*/  IMNMX R249, R5, UR16, PT ;  /* 0x0000001005f97c17 */ /* 0x000fe4000b800200 */
[CC--:B------:R-:W-:Y:S02]  /*4db0*/  ISETP.LT.OR P5, PT, R3.reuse, R248.reuse, P5 ;  /* 0x000000f80300720c */ /* 0x0c0fe40002fa1670 */
[CC--:B------:R-:W-:Y:S02]  /*4dc0*/  ISETP.LT.OR P4, PT, R3.reuse, R247.reuse, P4 ;  /* 0x000000f70300720c */ /* 0x0c0fe40002781670 */
[C---:B------:R-:W-:Y:S02]  /*4dd0*/  ISETP.LT.OR P6, PT, R0.reuse, R248, P6 ;  /* 0x000000f80000720c */ /* 0x040fe400037c1670 */
[----:B------:R-:W-:Y:S02]  /*4de0*/  ISETP.LT.OR P1, PT, R0, R247, P1 ;  /* 0x000000f70000720c */ /* 0x000fe40000f21670 */
[----:B------:R-:W-:-:S02]  /*4df0*/  ISETP.GE.AND P3, PT, R3, R250, PT ;  /* 0x000000fa0300720c */ /* 0x000fc40003f66270 */
[----:B------:R-:W-:Y:S02]  /*4e00*/  ISETP.GE.AND P0, PT, R3, R249, PT ;  /* 0x000000f90300720c */ /* 0x000fe40003f06270 */
[----:B------:R-:W-:Y:S02]  /*4e10*/  ISETP.GE.AND P2, PT, R0, R250, PT ;  /* 0x000000fa0000720c */ /* 0x000fe40003f46270 */
[----:B------:R-:W-:Y:S02]  /*4e20*/  FSEL R61, R24, -INF , !P6 ;  /* 0xff800000183d7808 */ /* 0x000fe40007000000 */
[----:B------:R-:W-:Y:S01]  /*4e30*/  FSEL R71, R26, -INF , !P1 ;  /* 0xff8000001a477808 */ /* 0x000fe20004800000 */
[----:B-1----:R-:W-:Y:S01]  /*4e40*/  HMMA.16816.F32.BF16 R48, R12, R20, R48 ;  /* 0x000000140c30723c */ /* 0x002fe20000041830 */
[----:B------:R-:W-:Y:S02]  /*4e50*/  FSEL R59, R25, -INF , !P5 ;  /* 0xff800000193b7808 */ /* 0x000fe40006800000 */
[----:B------:R-:W-:-:S02]  /*4e60*/  FSEL R69, R27, -INF , !P4 ;  /* 0xff8000001b457808 */ /* 0x000fc40006000000 */
[----:B------:R-:W1:Y:S01]  /*4e70*/  LDSM.16.M88.4 R24, [R229+0x3000] ;  /* 0x00300000e518783b */ /* 0x000e620000000200 */
[CC--:B------:R-:W-:Y:S02]  /*4e80*/  ISETP.LT.OR P3, PT, R3.reuse, R246.reuse, P3 ;  /* 0x000000f60300720c */ /* 0x0c0fe40001f61670 */
[----:B------:R-:W-:Y:S01]  /*4e90*/  ISETP.LT.OR P0, PT, R3, R245, P0 ;  /* 0x000000f50300720c */ /* 0x000fe20000701670 */
[----:B------:R-:W-:Y:S01]  /*4ea0*/  HMMA.16816.F32.BF16 R52, R12, R22, R44 ;  /* 0x000000160c34723c */ /* 0x000fe2000004182c */
[C---:B------:R-:W-:Y:S02]  /*4eb0*/  ISETP.LT.OR P2, PT, R0.reuse, R246, P2 ;  /* 0x000000f60000720c */ /* 0x040fe40001741670 */
[C---:B------:R-:W-:Y:S02]  /*4ec0*/  IADD3 R3, R0.reuse, 0x8, RZ ;  /* 0x0000000800037810 */ /* 0x040fe40007ffe0ff */
[----:B------:R-:W-:Y:S02]  /*4ed0*/  ISETP.GE.AND P6, PT, R0, R249, PT ;  /* 0x000000f90000720c */ /* 0x000fe40003fc6270 */
[----:B------:R-:W-:Y:S01]  /*4ee0*/  FSEL R89, R32, -INF , !P2 ;  /* 0xff80000020597808 */ /* 0x000fe20005000000 */
[----:B------:R-:W-:Y:S01]  /*4ef0*/  HMMA.16816.F32.BF16 R44, R16, R98, R112 ;  /* 0x00000062102c723c */ /* 0x000fe20000041870 */
[----:B------:R-:W-:-:S02]  /*4f00*/  ISETP.GE.AND P1, PT, R3, R252, PT ;  /* 0x000000fc0300720c */ /* 0x000fc40003f26270 */
[C---:B------:R-:W-:Y:S02]  /*4f10*/  ISETP.GE.AND P2, PT, R3.reuse, R251, PT ;  /* 0x000000fb0300720c */ /* 0x040fe40003f46270 */
[C---:B------:R-:W-:Y:S02]  /*4f20*/  ISETP.LT.OR P6, PT, R0.reuse, R245, P6 ;  /* 0x000000f50000720c */ /* 0x040fe400037c1670 */
[C---:B------:R-:W-:Y:S02]  /*4f30*/  ISETP.LT.OR P1, PT, R3.reuse, R248, P1 ;  /* 0x000000f80300720c */ /* 0x040fe40000f21670 */
[----:B------:R-:W-:Y:S02]  /*4f40*/  ISETP.LT.OR P2, PT, R3, R247, P2 ;  /* 0x000000f70300720c */ /* 0x000fe40001741670 */
[----:B------:R-:W-:Y:S02]  /*4f50*/  IADD3 R5, R0, 0x9, RZ ;  /* 0x0000000900057810 */ /* 0x000fe40007ffe0ff */
[----:B------:R-:W-:-:S02]  /*4f60*/  FSEL R91, R34, -INF , !P6 ;  /* 0xff800000225b7808 */ /* 0x000fc40007000000 */
[----:B------:R-:W-:Y:S02]  /*4f70*/  FSEL R88, R33, -INF , !P3 ;  /* 0xff80000021587808 */ /* 0x000fe40005800000 */
[C---:B------:R-:W-:Y:S02]  /*4f80*/  ISETP.GE.AND P6, PT, R3.reuse, R250, PT ;  /* 0x000000fa0300720c */ /* 0x040fe40003fc6270 */
[----:B------:R-:W-:Y:S02]  /*4f90*/  ISETP.GE.AND P3, PT, R3, R249, PT ;  /* 0x000000f90300720c */ /* 0x000fe40003f66270 */
[----:B------:R-:W-:Y:S02]  /*4fa0*/  FSEL R60, R28, -INF , !P1 ;  /* 0xff8000001c3c7808 */ /* 0x000fe40004800000 */
[----:B------:R-:W-:Y:S02]  /*4fb0*/  FSEL R70, R30, -INF , !P2 ;  /* 0xff8000001e467808 */ /* 0x000fe40005000000 */
[----:B------:R-:W-:-:S02]  /*4fc0*/  FSEL R90, R35, -INF , !P0 ;  /* 0xff800000235a7808 */ /* 0x000fc40004000000 */
[C---:B------:R-:W-:Y:S01]  /*4fd0*/  ISETP.GE.AND P1, PT, R5.reuse, R250, PT ;  /* 0x000000fa0500720c */ /* 0x040fe20003f26270 */
[----:B------:R-:W-:Y:S01]  /*4fe0*/  HMMA.16816.F32.BF16 R32, R8, R20, R84 ;  /* 0x000000140820723c */ /* 0x000fe20000041854 */
[----:B------:R-:W-:Y:S02]  /*4ff0*/  ISETP.GE.AND P2, PT, R5, R249, PT ;  /* 0x000000f90500720c */ /* 0x000fe40003f46270 */
[CC--:B------:R-:W-:Y:S02]  /*5000*/  ISETP.LT.OR P6, PT, R3.reuse, R246.reuse, P6 ;  /* 0x000000f60300720c */ /* 0x0c0fe400037c1670 */
[----:B------:R-:W-:Y:S02]  /*5010*/  ISETP.LT.OR P3, PT, R3, R245, P3 ;  /* 0x000000f50300720c */ /* 0x000fe40001f61670 */
[----:B------:R-:W-:Y:S01]  /*5020*/  IADD3 R3, R0, 0x10, RZ ;  /* 0x0000001000037810 */ /* 0x000fe20007ffe0ff */
[----:B-1----:R-:W-:Y:S01]  /*5030*/  HMMA.16816.F32.BF16 R36, R12, R24, R36 ;  /* 0x000000180c24723c */ /* 0x002fe20000041824 */
[----:B------:R-:W-:-:S02]  /*5040*/  ISETP.LT.OR P1, PT, R5, R246, P1 ;  /* 0x000000f60500720c */ /* 0x000fc40000f21670 */
[C---:B------:R-:W-:Y:S02]  /*5050*/  ISETP.LT.OR P2, PT, R5.reuse, R245, P2 ;  /* 0x000000f50500720c */ /* 0x040fe40001741670 */
[-C--:B------:R-:W-:Y:S02]  /*5060*/  ISETP.GE.AND P5, PT, R5, R252.reuse, PT ;  /* 0x000000fc0500720c */ /* 0x080fe40003fa6270 */
[----:B------:R-:W-:Y:S02]  /*5070*/  ISETP.GE.AND P0, PT, R3, R252, PT ;  /* 0x000000fc0300720c */ /* 0x000fe40003f06270 */
[----:B------:R-:W-:Y:S02]  /*5080*/  ISETP.GE.AND P4, PT, R5, R251, PT ;  /* 0x000000fb0500720c */ /* 0x000fe40003f86270 */
[----:B------:R-:W-:Y:S02]  /*5090*/  FSEL R74, R40, -INF , !P6 ;  /* 0xff800000284a7808 */ /* 0x000fe40007000000 */
[----:B------:R-:W-:-:S02]  /*50a0*/  FSEL R79, R42, -INF , !P3 ;  /* 0xff8000002a4f7808 */ /* 0x000fc40005800000 */
        /* <DEDUP_REMOVED lines=9> */
[C---:B------:R-:W-:Y:S02]  /*5140*/  ISETP.GE.AND P6, PT, R3.reuse, R251, PT ;  /* 0x000000fb0300720c */ /* 0x040fe40003fc6270 */
[C---:B------:R-:W-:Y:S02]  /*5150*/  ISETP.GE.AND P3, PT, R3.reuse, R250, PT ;  /* 0x000000fa0300720c */ /* 0x040fe40003f66270 */
[----:B------:R-:W-:Y:S02]  /*5160*/  ISETP.GE.AND P1, PT, R3, R249, PT ;  /* 0x000000f90300720c */ /* 0x000fe40003f26270 */
[----:B------:R-:W-:-:S02]  /*5170*/  IADD3 R5, R0, 0x11, RZ ;  /* 0x0000001100057810 */ /* 0x000fc40007ffe0ff */
[C---:B------:R-:W-:Y:S02]  /*5180*/  ISETP.LT.OR P6, PT, R3.reuse, R247, P6 ;  /* 0x000000f70300720c */ /* 0x040fe400037c1670 */
[C---:B------:R-:W-:Y:S02]  /*5190*/  ISETP.LT.OR P3, PT, R3.reuse, R246, P3 ;  /* 0x000000f60300720c */ /* 0x040fe40001f61670 */
[----:B------:R-:W-:Y:S02]  /*51a0*/  ISETP.LT.OR P1, PT, R3, R245, P1 ;  /* 0x000000f50300720c */ /* 0x000fe40000f21670 */
[----:B------:R-:W-:Y:S02]  /*51b0*/  FSEL R66, R31, -INF , !P4 ;  /* 0xff8000001f427808 */ /* 0x000fe40006000000 */
[----:B------:R-:W-:Y:S02]  /*51c0*/  FSEL R57, R48, -INF , !P0 ;  /* 0xff80000030397808 */ /* 0x000fe40004000000 */
[----:B------:R-:W-:-:S02]  /*51d0*/  IADD3 R3, R0, 0x18, RZ ;  /* 0x0000001800037810 */ /* 0x000fc40007ffe0ff */
[C---:B------:R-:W-:Y:S02]  /*51e0*/  ISETP.GE.AND P4, PT, R5.reuse, R250, PT ;  /* 0x000000fa0500720c */ /* 0x040fe40003f86270 */
[----:B------:R-:W-:Y:S02]  /*51f0*/  ISETP.GE.AND P0, PT, R5, R249, PT ;  /* 0x000000f90500720c */ /* 0x000fe40003f06270 */
[----:B------:R-:W-:Y:S02]  /*5200*/  FSEL R58, R29, -INF , !P5 ;  /* 0xff8000001d3a7808 */ /* 0x000fe40006800000 */
[----:B------:R-:W-:Y:S01]  /*5210*/  FSEL R64, R50, -INF , !P6 ;  /* 0xff80000032407808 */ /* 0x000fe20007000000 */
[----:B------:R-:W-:Y:S01]  /*5220*/  HMMA.16816.F32.BF16 R28, R8, R24, R92 ;  /* 0x00000018081c723c */ /* 0x000fe2000004185c */
[C---:B------:R-:W-:Y:S02]  /*5230*/  ISETP.GE.AND P2, PT, R5.reuse, R252, PT ;  /* 0x000000fc0500720c */ /* 0x040fe40003f46270 */
[----:B------:R-:W-:-:S02]  /*5240*/  ISETP.GE.AND P5, PT, R5, R251, PT ;  /* 0x000000fb0500720c */ /* 0x000fc40003fa6270 */
[C---:B------:R-:W-:Y:S02]  /*5250*/  ISETP.LT.OR P4, PT, R5.reuse, R246, P4 ;  /* 0x000000f60500720c */ /* 0x040fe40002781670 */
[----:B------:R-:W-:Y:S02]  /*5260*/  ISETP.LT.OR P0, PT, R5, R245, P0 ;  /* 0x000000f50500720c */ /* 0x000fe40000701670 */
[----:B------:R-:W-:Y:S02]  /*5270*/  ISETP.GE.AND P6, PT, R3, R252, PT ;  /* 0x000000fc0300720c */ /* 0x000fe40003fc6270 */
[C---:B------:R-:W-:Y:S02]  /*5280*/  ISETP.LT.OR P2, PT, R5.reuse, R248, P2 ;  /* 0x000000f80500720c */ /* 0x040fe40001741670 */
[----:B------:R-:W-:Y:S02]  /*5290*/  ISETP.LT.OR P5, PT, R5, R247, P5 ;  /* 0x000000f70500720c */ /* 0x000fe40002fa1670 */
[----:B------:R-:W-:-:S02]  /*52a0*/  FSEL R68, R32, -INF , !P3 ;  /* 0xff80000020447808 */ /* 0x000fc40005800000 */
[----:B------:R-:W-:Y:S02]  /*52b0*/  FSEL R73, R34, -INF , !P1 ;  /* 0xff80000022497808 */ /* 0x000fe40004800000 */
[----:B------:R-:W-:Y:S02]  /*52c0*/  ISETP.LT.OR P6, PT, R3, R248, P6 ;  /* 0x000000f80300720c */ /* 0x000fe400037c1670 */
[----:B------:R-:W-:Y:S02]  /*52d0*/  FSEL R65, R33, -INF , !P4 ;  /* 0xff80000021417808 */ /* 0x000fe40006000000 */
[----:B------:R-:W-:Y:S02]  /*52e0*/  FSEL R76, R35, -INF , !P0 ;  /* 0xff800000234c7808 */ /* 0x000fe40004000000 */
[----:B------:R-:W-:Y:S01]  /*52f0*/  IADD3 R5, R0, 0x19, RZ ;  /* 0x0000001900057810 */ /* 0x000fe20007ffe0ff */
[----:B------:R-:W-:Y:S01]  /*5300*/  HMMA.16816.F32.BF16 R32, R16, R108, R124 ;  /* 0x0000006c1020723c */ /* 0x000fe2000004187c */
[----:B------:R-:W-:-:S02]  /*5310*/  FSEL R56, R49, -INF , !P2 ;  /* 0xff80000031387808 */ /* 0x000fc40005000000 */
[----:B------:R-:W-:Y:S02]  /*5320*/  FSEL R52, R52, -INF , !P6 ;  /* 0xff80000034347808 */ /* 0x000fe40007000000 */
[C---:B------:R-:W-:Y:S02]  /*5330*/  ISETP.GE.AND P3, PT, R3.reuse, R251, PT ;  /* 0x000000fb0300720c */ /* 0x040fe40003f66270 */
[CC--:B------:R-:W-:Y:S02]  /*5340*/  ISETP.GE.AND P1, PT, R3.reuse, R250.reuse, PT ;  /* 0x000000fa0300720c */ /* 0x0c0fe40003f26270 */
[----:B------:R-:W-:Y:S02]  /*5350*/  ISETP.GE.AND P2, PT, R3, R249, PT ;  /* 0x000000f90300720c */ /* 0x000fe40003f46270 */
[----:B------:R-:W-:Y:S02]  /*5360*/  ISETP.GE.AND P6, PT, R5, R250, PT ;  /* 0x000000fa0500720c */ /* 0x000fe40003fc6270 */
[----:B------:R-:W-:-:S02]  /*5370*/  FSEL R62, R51, -INF , !P5 ;  /* 0xff800000333e7808 */ /* 0x000fc40006800000 */
[-C--:B------:R-:W-:Y:S01]  /*5380*/  HMMA.16816.F32.BF16 R48, R12, R26.reuse, R44 ;  /* 0x0000001a0c30723c */ /* 0x080fe2000004182c */
[C---:B------:R-:W-:Y:S02]  /*5390*/  ISETP.LT.OR P3, PT, R3.reuse, R247, P3 ;  /* 0x000000f70300720c */ /* 0x040fe40001f61670 */
[CC--:B------:R-:W-:Y:S02]  /*53a0*/  ISETP.LT.OR P1, PT, R3.reuse, R246.reuse, P1 ;  /* 0x000000f60300720c */ /* 0x0c0fe40000f21670 */
[----:B------:R-:W-:Y:S02]  /*53b0*/  ISETP.LT.OR P2, PT, R3, R245, P2 ;  /* 0x000000f50300720c */ /* 0x000fe40001741670 */
[----:B------:R-:W-:Y:S01]  /*53c0*/  ISETP.LT.OR P6, PT, R5, R246, P6 ;  /* 0x000000f60500720c */ /* 0x000fe200037c1670 */
[----:B------:R-:W-:Y:S01]  /*53d0*/  HMMA.16816.F32.BF16 R44, R8, R26, R100 ;  /* 0x0000001a082c723c */ /* 0x000fe20000041864 */
[----:B------:R-:W-:Y:S02]  /*53e0*/  IADD3 R3, R0, 0x20, RZ ;  /* 0x0000002000037810 */ /* 0x000fe40007ffe0ff */
[----:B------:R-:W-:-:S02]  /*53f0*/  FSEL R54, R54, -INF , !P3 ;  /* 0xff80000036367808 */ /* 0x000fc40005800000 */
[----:B------:R-:W-:Y:S02]  /*5400*/  FSEL R63, R40, -INF , !P1 ;  /* 0xff800000283f7808 */ /* 0x000fe40004800000 */
[----:B------:R-:W-:Y:S01]  /*5410*/  FSEL R75, R42, -INF , !P2 ;  /* 0xff8000002a4b7808 */ /* 0x000fe20005000000 */
[----:B-1----:R-:W-:Y:S01]  /*5420*/  HMMA.16816.F32.BF16 R24, R12, R20, R32 ;  /* 0x000000140c18723c */ /* 0x002fe20000041820 */
[----:B------:R-:W-:Y:S02]  /*5430*/  FSEL R67, R41, -INF , !P6 ;  /* 0xff80000029437808 */ /* 0x000fe40007000000 */
[-C--:B------:R-:W-:Y:S02]  /*5440*/  ISETP.GE.AND P5, PT, R5, R252.reuse, PT ;  /* 0x000000fc0500720c */ /* 0x080fe40003fa6270 */
[----:B------:R-:W-:Y:S02]  /*5450*/  ISETP.GE.AND P0, PT, R3, R252, PT ;  /* 0x000000fc0300720c */ /* 0x000fe40003f06270 */
[----:B------:R-:W-:-:S02]  /*5460*/  ISETP.GE.AND P4, PT, R5, R251, PT ;  /* 0x000000fb0500720c */ /* 0x000fc40003f86270 */
[----:B------:R-:W-:Y:S02]  /*5470*/  ISETP.GE.AND P3, PT, R5, R249, PT ;  /* 0x000000f90500720c */ /* 0x000fe40003f66270 */
[C---:B------:R-:W-:Y:S02]  /*5480*/  ISETP.GE.AND P1, PT, R3.reuse, R251, PT ;  /* 0x000000fb0300720c */ /* 0x040fe40003f26270 */
[C---:B------:R-:W-:Y:S02]  /*5490*/  ISETP.GE.AND P2, PT, R3.reuse, R250, PT ;  /* 0x000000fa0300720c */ /* 0x040fe40003f46270 */
[----:B------:R-:W-:Y:S02]  /*54a0*/  ISETP.GE.AND P6, PT, R3, R249, PT ;  /* 0x000000f90300720c */ /* 0x000fe40003fc6270 */
[C---:B------:R-:W-:Y:S02]  /*54b0*/  ISETP.LT.OR P5, PT, R5.reuse, R248, P5 ;  /* 0x000000f80500720c */ /* 0x040fe40002fa1670 */
[----:B------:R-:W-:-:S02]  /*54c0*/  ISETP.LT.OR P4, PT, R5, R247, P4 ;  /* 0x000000f70500720c */ /* 0x000fc40002781670 */
[----:B------:R-:W-:Y:S02]  /*54d0*/  ISETP.LT.OR P3, PT, R5, R245, P3 ;  /* 0x000000f50500720c */ /* 0x000fe40001f61670 */
[C---:B------:R-:W-:Y:S02]  /*54e0*/  ISETP.LT.OR P0, PT, R3.reuse, R248, P0 ;  /* 0x000000f80300720c */ /* 0x040fe40000701670 */
[C---:B------:R-:W-:Y:S02]  /*54f0*/  ISETP.LT.OR P1, PT, R3.reuse, R247, P1 ;  /* 0x000000f70300720c */ /* 0x040fe40000f21670 */
[C---:B------:R-:W-:Y:S02]  /*5500*/  ISETP.LT.OR P2, PT, R3.reuse, R246, P2 ;  /* 0x000000f60300720c */ /* 0x040fe40001741670 */
[----:B------:R-:W-:Y:S02]  /*5510*/  ISETP.LT.OR P6, PT, R3, R245, P6 ;  /* 0x000000f50300720c */ /* 0x000fe400037c1670 */
[----:B------:R-:W-:-:S02]  /*5520*/  IADD3 R5, R0, 0x21, RZ ;  /* 0x0000002100057810 */ /* 0x000fc40007ffe0ff */
[----:B------:R-:W-:Y:S02]  /*5530*/  IADD3 R3, R0, 0x28, RZ ;  /* 0x0000002800037810 */ /* 0x000fe40007ffe0ff */
[----:B------:R-:W-:Y:S02]  /*5540*/  FSEL R77, R43, -INF , !P3 ;  /* 0xff8000002b4d7808 */ /* 0x000fe40005800000 */
[----:B------:R-:W-:Y:S01]  /*5550*/  FSEL R53, R53, -INF , !P5 ;  /* 0xff80000035357808 */ /* 0x000fe20006800000 */
[----:B------:R-:W-:Y:S01]  /*5560*/  HMMA.16816.F32.BF16 R40, R16, R110, R128 ;  /* 0x0000006e1028723c */ /* 0x000fe20000041880 */
[----:B------:R-:W-:Y:S02]  /*5570*/  FSEL R55, R55, -INF , !P4 ;  /* 0xff80000037377808 */ /* 0x000fe40006000000 */
[----:B------:R-:W-:Y:S02]  /*5580*/  FSEL R180, R36, -INF , !P0 ;  /* 0xff80000024b47808 */ /* 0x000fe40004000000 */
[----:B------:R-:W-:-:S02]  /*5590*/  FSEL R174, R38, -INF , !P1 ;  /* 0xff80000026ae7808 */ /* 0x000fc40004800000 */
[C---:B------:R-:W-:Y:S01]  /*55a0*/  ISETP.GE.AND P4, PT, R5.reuse, R252, PT ;  /* 0x000000fc0500720c */ /* 0x040fe20003f86270 */
[C---:B------:R-:W-:Y:S01]  /*55b0*/  HMMA.16816.F32.BF16 R16, R8.reuse, R20, R120 ;  /* 0x000000140810723c */ /* 0x040fe20000041878 */
[C---:B------:R-:W-:Y:S02]  /*55c0*/  ISETP.GE.AND P5, PT, R5.reuse, R251, PT ;  /* 0x000000fb0500720c */ /* 0x040fe40003fa6270 */
[C---:B------:R-:W-:Y:S02]  /*55d0*/  ISETP.GE.AND P3, PT, R5.reuse, R250, PT ;  /* 0x000000fa0500720c */ /* 0x040fe40003f66270 */
[----:B------:R-:W-:Y:S02]  /*55e0*/  ISETP.GE.AND P0, PT, R5, R249, PT ;  /* 0x000000f90500720c */ /* 0x000fe40003f06270 */
[----:B------:R-:W-:Y:S01]  /*55f0*/  ISETP.GE.AND P1, PT, R3, R252, PT ;  /* 0x000000fc0300720c */ /* 0x000fe20003f26270 */
[----:B------:R-:W-:Y:S01]  /*5600*/  HMMA.16816.F32.BF16 R8, R8, R22, R116 ;  /* 0x000000160808723c */ /* 0x000fe20000041874 */
[----:B------:R-:W-:-:S02]  /*5610*/  ISETP.LT.OR P4, PT, R5, R248, P4 ;  /* 0x000000f80500720c */ /* 0x000fc40002781670 */
[C---:B------:R-:W-:Y:S02]  /*5620*/  ISETP.LT.OR P5, PT, R5.reuse, R247, P5 ;  /* 0x000000f70500720c */ /* 0x040fe40002fa1670 */
[C---:B------:R-:W-:Y:S02]  /*5630*/  ISETP.LT.OR P3, PT, R5.reuse, R246, P3 ;  /* 0x000000f60500720c */ /* 0x040fe40001f61670 */
[----:B------:R-:W-:Y:S01]  /*5640*/  ISETP.LT.OR P0, PT, R5, R245, P0 ;  /* 0x000000f50500720c */ /* 0x000fe20000701670 */
[----:B------:R-:W-:Y:S01]  /*5650*/  HMMA.16816.F32.BF16 R12, R12, R22, R40 ;  /* 0x000000160c0c723c */ /* 0x000fe20000041828 */
[----:B------:R-:W-:Y:S02]  /*5660*/  ISETP.LT.OR P1, PT, R3, R248, P1 ;  /* 0x000000f80300720c */ /* 0x000fe40000f21670 */
[----:B------:R-:W-:Y:S02]  /*5670*/  IADD3 R5, R0, 0x29, RZ ;  /* 0x0000002900057810 */ /* 0x000fe40007ffe0ff */
[----:B------:R-:W-:-:S02]  /*5680*/  FSEL R175, R28, -INF , !P2 ;  /* 0xff8000001caf7808 */ /* 0x000fc40005000000 */
[----:B------:R-:W-:Y:S02]  /*5690*/  FSEL R181, R30, -INF , !P6 ;  /* 0xff8000001eb57808 */ /* 0x000fe40007000000 */
[----:B------:R-:W-:Y:S02]  /*56a0*/  FSEL R172, R37, -INF , !P4 ;  /* 0xff80000025ac7808 */ /* 0x000fe40006000000 */
[----:B------:R-:W-:Y:S02]  /*56b0*/  FSEL R166, R39, -INF , !P5 ;  /* 0xff80000027a67808 */ /* 0x000fe40006800000 */
[----:B------:R-:W-:Y:S02]  /*56c0*/  FSEL R167, R29, -INF , !P3 ;  /* 0xff8000001da77808 */ /* 0x000fe40005800000 */
[----:B------:R-:W-:Y:S02]  /*56d0*/  FSEL R173, R31, -INF , !P0 ;  /* 0xff8000001fad7808 */ /* 0x000fe40004000000 */
[----:B------:R-:W-:-:S02]  /*56e0*/  FSEL R162, R48, -INF , !P1 ;  /* 0xff80000030a27808 */ /* 0x000fc40004800000 */
[C---:B------:R-:W-:Y:S02]  /*56f0*/  ISETP.GE.AND P2, PT, R3.reuse, R251, PT ;  /* 0x000000fb0300720c */ /* 0x040fe40003f46270 */
[C---:B------:R-:W-:Y:S02]  /*5700*/  ISETP.GE.AND P6, PT, R3.reuse, R250, PT ;  /* 0x000000fa0300720c */ /* 0x040fe40003fc6270 */
[----:B------:R-:W-:Y:S02]  /*5710*/  ISETP.GE.AND P4, PT, R3, R249, PT ;  /* 0x000000f90300720c */ /* 0x000fe40003f86270 */
[C---:B------:R-:W-:Y:S02]  /*5720*/  ISETP.GE.AND P5, PT, R5.reuse, R252, PT ;  /* 0x000000fc0500720c */ /* 0x040fe40003fa6270 */
[C---:B------:R-:W-:Y:S02]  /*5730*/  ISETP.GE.AND P3, PT, R5.reuse, R251, PT ;  /* 0x000000fb0500720c */ /* 0x040fe40003f66270 */
[----:B------:R-:W-:-:S02]  /*5740*/  ISETP.GE.AND P0, PT, R5, R250, PT ;  /* 0x000000fa0500720c */ /* 0x000fc40003f06270 */
[----:B------:R-:W-:Y:S02]  /*5750*/  ISETP.GE.AND P1, PT, R5, R249, PT ;  /* 0x000000f90500720c */ /* 0x000fe40003f26270 */
[C---:B------:R-:W-:Y:S02]  /*5760*/  ISETP.LT.OR P2, PT, R3.reuse, R247, P2 ;  /* 0x000000f70300720c */ /* 0x040fe40001741670 */
[C---:B------:R-:W-:Y:S02]  /*5770*/  ISETP.LT.OR P6, PT, R3.reuse, R246, P6 ;  /* 0x000000f60300720c */ /* 0x040fe400037c1670 */
[----:B------:R-:W-:Y:S02]  /*5780*/  ISETP.LT.OR P4, PT, R3, R245, P4 ;  /* 0x000000f50300720c */ /* 0x000fe40002781670 */
[C---:B------:R-:W-:Y:S02]  /*5790*/  ISETP.LT.OR P5, PT, R5.reuse, R248, P5 ;  /* 0x000000f80500720c */ /* 0x040fe40002fa1670 */
[----:B------:R-:W-:-:S02]  /*57a0*/  ISETP.LT.OR P3, PT, R5, R247, P3 ;  /* 0x000000f70500720c */ /* 0x000fc40001f61670 */
[C---:B------:R-:W-:Y:S02]  /*57b0*/  ISETP.LT.OR P0, PT, R5.reuse, R246, P0 ;  /* 0x000000f60500720c */ /* 0x040fe40000701670 */
[----:B------:R-:W-:Y:S02]  /*57c0*/  ISETP.LT.OR P1, PT, R5, R245, P1 ;  /* 0x000000f50500720c */ /* 0x000fe40000f21670 */
[C---:B------:R-:W-:Y:S02]  /*57d0*/  IADD3 R3, R0.reuse, 0x30, RZ ;  /* 0x0000003000037810 */ /* 0x040fe40007ffe0ff */
[----:B------:R-:W-:Y:S02]  /*57e0*/  IADD3 R5, R0, 0x31, RZ ;  /* 0x0000003100057810 */ /* 0x000fe40007ffe0ff */
[----:B------:R-:W-:Y:S02]  /*57f0*/  FSEL R159, R50, -INF , !P2 ;  /* 0xff800000329f7808 */ /* 0x000fe40005000000 */
[----:B------:R-:W-:-:S02]  /*5800*/  FSEL R161, R44, -INF , !P6 ;  /* 0xff8000002ca17808 */ /* 0x000fc40007000000 */
[----:B------:R-:W-:Y:S02]  /*5810*/  FSEL R165, R46, -INF , !P4 ;  /* 0xff8000002ea57808 */ /* 0x000fe40006000000 */
[----:B------:R-:W-:Y:S02]  /*5820*/  FSEL R160, R45, -INF , !P0 ;  /* 0xff8000002da07808 */ /* 0x000fe40004000000 */
[----:B------:R-:W-:Y:S02]  /*5830*/  FSEL R163, R47, -INF , !P1 ;  /* 0xff8000002fa37808 */ /* 0x000fe40004800000 */
[C---:B------:R-:W-:Y:S02]  /*5840*/  ISETP.GE.AND P2, PT, R3.reuse, R252, PT ;  /* 0x000000fc0300720c */ /* 0x040fe40003f46270 */
[C---:B------:R-:W-:Y:S02]  /*5850*/  ISETP.GE.AND P6, PT, R3.reuse, R251, PT ;  /* 0x000000fb0300720c */ /* 0x040fe40003fc6270 */
[----:B------:R-:W-:-:S02]  /*5860*/  ISETP.GE.AND P4, PT, R3, R250, PT ;  /* 0x000000fa0300720c */ /* 0x000fc40003f86270 */
[----:B------:R-:W-:Y:S02]  /*5870*/  ISETP.GE.AND P0, PT, R3, R249, PT ;  /* 0x000000f90300720c */ /* 0x000fe40003f06270 */
[----:B------:R-:W-:Y:S02]  /*5880*/  ISETP.GE.AND P1, PT, R5, R252, PT ;  /* 0x000000fc0500720c */ /* 0x000fe40003f26270 */
[C---:B------:R-:W-:Y:S02]  /*5890*/  ISETP.LT.OR P2, PT, R3.reuse, R248, P2 ;  /* 0x000000f80300720c */ /* 0x040fe40001741670 */
[C---:B------:R-:W-:Y:S02]  /*58a0*/  ISETP.LT.OR P6, PT, R3.reuse, R247, P6 ;  /* 0x000000f70300720c */ /* 0x040fe400037c1670 */
[C---:B------:R-:W-:Y:S02]  /*58b0*/  ISETP.LT.OR P4, PT, R3.reuse, R246, P4 ;  /* 0x000000f60300720c */ /* 0x040fe40002781670 */
[----:B------:R-:W-:-:S02]  /*58c0*/  ISETP.LT.OR P0, PT, R3, R245, P0 ;  /* 0x000000f50300720c */ /* 0x000fc40000701670 */
[----:B------:R-:W-:Y:S02]  /*58d0*/  ISETP.LT.OR P1, PT, R5, R248, P1 ;  /* 0x000000f80500720c */ /* 0x000fe40000f21670 */
[----:B------:R-:W-:Y:S02]  /*58e0*/  IADD3 R3, R0, 0x38, RZ ;  /* 0x0000003800037810 */ /* 0x000fe40007ffe0ff */
[----:B------:R-:W-:Y:S02]  /*58f0*/  FSEL R207, R18, -INF , !P0 ;  /* 0xff80000012cf7808 */ /* 0x000fe40004000000 */
[----:B------:R-:W-:Y:S02]  /*5900*/  FSEL R156, R25, -INF , !P1 ;  /* 0xff800000199c7808 */ /* 0x000fe40004800000 */
[C---:B------:R-:W-:Y:S02]  /*5910*/  ISETP.GE.AND P0, PT, R3.reuse, R250, PT ;  /* 0x000000fa0300720c */ /* 0x040fe40003f06270 */
[----:B------:R-:W-:-:S02]  /*5920*/  ISETP.GE.AND P1, PT, R3, R249, PT ;  /* 0x000000f90300720c */ /* 0x000fc40003f26270 */
[----:B------:R-:W-:Y:S02]  /*5930*/  FSEL R158, R26, -INF , !P6 ;  /* 0xff8000001a9e7808 */ /* 0x000fe40007000000 */
[----:B------:R-:W-:Y:S02]  /*5940*/  FSEL R164, R16, -INF , !P4 ;  /* 0xff80000010a47808 */ /* 0x000fe40006000000 */
[C---:B------:R-:W-:Y:S02]  /*5950*/  ISETP.GE.AND P6, PT, R3.reuse, R252, PT ;  /* 0x000000fc0300720c */ /* 0x040fe40003fc6270 */
[C---:B------:R-:W-:Y:S02]  /*5960*/  ISETP.GE.AND P4, PT, R3.reuse, R251, PT ;  /* 0x000000fb0300720c */ /* 0x040fe40003f86270 */
[C---:B------:R-:W-:Y:S02]  /*5970*/  ISETP.LT.OR P0, PT, R3.reuse, R246, P0 ;  /* 0x000000f60300720c */ /* 0x040fe40000701670 */
[----:B------:R-:W-:-:S02]  /*5980*/  ISETP.LT.OR P1, PT, R3, R245, P1 ;  /* 0x000000f50300720c */ /* 0x000fc40000f21670 */
[----:B------:R-:W-:Y:S02]  /*5990*/  IADD3 R0, R0, 0x39, RZ ;  /* 0x0000003900007810 */ /* 0x000fe40007ffe0ff */
[C---:B------:R-:W-:Y:S02]  /*59a0*/  ISETP.LT.OR P6, PT, R3.reuse, R248, P6 ;  /* 0x000000f80300720c */ /* 0x040fe400037c1670 */
[----:B------:R-:W-:Y:S02]  /*59b0*/  ISETP.LT.OR P4, PT, R3, R247, P4 ;  /* 0x000000f70300720c */ /* 0x000fe40002781670 */
[----:B------:R-:W-:Y:S02]  /*59c0*/  FSEL R146, R8, -INF , !P0 ;  /* 0xff80000008927808 */ /* 0x000fe40004000000 */
[----:B------:R-:W-:Y:S02]  /*59d0*/  FSEL R3, R10, -INF , !P1 ;  /* 0xff8000000a037808 */ /* 0x000fe40004800000 */
[----:B------:R-:W-:-:S02]  /*59e0*/  ISETP.GE.AND P0, PT, R0, R249, PT ;  /* 0x000000f90000720c */ /* 0x000fc40003f06270 */
[----:B------:R-:W-:Y:S01]  /*59f0*/  FSEL R138, R49, -INF , !P5 ;  /* 0xff800000318a7808 */ /* 0x000fe20006800000 */
[----:B------:R1:W-:Y:S01]  /*5a00*/  STL [R1+0x8], R3 ;  /* 0x0000080301007387 */ /* 0x0003e20000100800 */
[----:B------:R-:W-:Y:S02]  /*5a10*/  ISETP.LT.OR P0, PT, R0, R245, P0 ;  /* 0x000000f50000720c */ /* 0x000fe40000701670 */
[----:B------:R-:W-:Y:S02]  /*5a20*/  FSEL R144, R51, -INF , !P3 ;  /* 0xff80000033907808 */ /* 0x000fe40005800000 */
[----:B------:R-:W-:Y:S02]  /*5a30*/  FSEL R157, R24, -INF , !P2 ;  /* 0xff800000189d7808 */ /* 0x000fe40005000000 */
[C---:B------:R-:W-:Y:S02]  /*5a40*/  ISETP.GE.AND P5, PT, R5.reuse, R251, PT ;  /* 0x000000fb0500720c */ /* 0x040fe40003fa6270 */
[----:B------:R-:W-:-:S02]  /*5a50*/  ISETP.GE.AND P3, PT, R5, R250, PT ;  /* 0x000000fa0500720c */ /* 0x000fc40003f66270 */
[----:B------:R-:W-:Y:S02]  /*5a60*/  ISETP.GE.AND P2, PT, R5, R249, PT ;  /* 0x000000f90500720c */ /* 0x000fe40003f46270 */
[----:B------:R-:W-:Y:S02]  /*5a70*/  FSEL R244, R11, -INF , !P0 ;  /* 0xff8000000bf47808 */ /* 0x000fe40004000000 */
[----:B------:R-:W-:Y:S02]  /*5a80*/  PLOP3.LUT P0, PT, PT, PT, UP0, 0x80, 0x0 ;  /* 0x000000000000781c */ /* 0x000fe40003f0f008 */
[C---:B------:R-:W-:Y:S02]  /*5a90*/  ISETP.LT.OR P5, PT, R5.reuse, R247, P5 ;  /* 0x000000f70500720c */ /* 0x040fe40002fa1670 */
[C---:B------:R-:W-:Y:S02]  /*5aa0*/  ISETP.LT.OR P3, PT, R5.reuse, R246, P3 ;  /* 0x000000f60500720c */ /* 0x040fe40001f61670 */
[----:B------:R-:W-:-:S02]  /*5ab0*/  ISETP.LT.OR P2, PT, R5, R245, P2 ;  /* 0x000000f50500720c */ /* 0x000fc40001741670 */
[----:B------:R-:W-:Y:S02]  /*5ac0*/  FSEL R139, R27, -INF , !P5 ;  /* 0xff8000001b8b7808 */ /* 0x000fe40006800000 */
[----:B------:R-:W-:Y:S02]  /*5ad0*/  FSEL R147, R17, -INF , !P3 ;  /* 0xff80000011937808 */ /* 0x000fe40005800000 */
[----:B------:R-:W-:Y:S02]  /*5ae0*/  FSEL R189, R19, -INF , !P2 ;  /* 0xff80000013bd7808 */ /* 0x000fe40005000000 */
[C---:B------:R-:W-:Y:S02]  /*5af0*/  ISETP.GE.AND P5, PT, R0.reuse, R252, PT ;  /* 0x000000fc0000720c */ /* 0x040fe40003fa6270 */
[C---:B------:R-:W-:Y:S02]  /*5b00*/  ISETP.GE.AND P3, PT, R0.reuse, R251, PT ;  /* 0x000000fb0000720c */ /* 0x040fe40003f66270 */
[----:B------:R-:W-:-:S02]  /*5b10*/  ISETP.GE.AND P2, PT, R0, R250, PT ;  /* 0x000000fa0000720c */ /* 0x000fc40003f46270 */
[C---:B------:R-:W-:Y:S02]  /*5b20*/  ISETP.LT.OR P5, PT, R0.reuse, R248, P5 ;  /* 0x000000f80000720c */ /* 0x040fe40002fa1670 */
[C---:B------:R-:W-:Y:S02]  /*5b30*/  ISETP.LT.OR P3, PT, R0.reuse, R247, P3 ;  /* 0x000000f70000720c */ /* 0x040fe40001f61670 */
[----:B------:R-:W-:Y:S02]  /*5b40*/  ISETP.LT.OR P2, PT, R0, R246, P2 ;  /* 0x000000f60000720c */ /* 0x000fe40001741670 */
[----:B------:R-:W-:Y:S02]  /*5b50*/  LOP3.LUT R0, R168, R169, RZ, 0xfc, !PT ;  /* 0x000000a9a8007212 */ /* 0x000fe400078efcff */
[----:B------:R-:W-:Y:S02]  /*5b60*/  FSEL R145, R9, -INF , !P2 ;  /* 0xff80000009917808 */ /* 0x000fe40005000000 */
[----:B------:R-:W-:-:S02]  /*5b70*/  FSEL R23, R12, -INF , !P6 ;  /* 0xff8000000c177808 */ /* 0x000fc40007000000 */
[----:B------:R-:W-:Y:S02]  /*5b80*/  FSEL R133, R14, -INF , !P4 ;  /* 0xff8000000e857808 */ /* 0x000fe40006000000 */
[----:B------:R-:W-:Y:S02]  /*5b90*/  FSEL R22, R13, -INF , !P5 ;  /* 0xff8000000d167808 */ /* 0x000fe40006800000 */
[----:B------:R-:W-:Y:S01]  /*5ba0*/  FSEL R132, R15, -INF , !P3 ;  /* 0xff8000000f847808 */ /* 0x000fe20005800000 */
[----:B------:R-:W-:Y:S05]  /*5bb0*/  @!P0 BRA `(.L_x_555) ;  /* 0x000004a000008947 */ /* 0x000fea0003800000 */
[----:B-1----:R-:W-:Y:S01]  /*5bc0*/  UIADD3 UR5, UR8, -0x2, URZ ;  /* 0xfffffffe08057890 */ /* 0x002fe2000fffe03f */
        /* <DEDUP_REMOVED lines=71> */
.L_x_557:
[----:B------:R-:W-:Y:S05]  /*6040*/  BSYNC B0 ;  /* 0x0000000000007941 */ /* 0x000fea0003800000 */
.L_x_556:
[----:B------:R-:W0:Y:S02]  /*6050*/  LDGDEPBAR ;  /* 0x00000000000079af */ /* 0x000e240000000000 */
.L_x_555:
[----:B-1----:R-:W-:Y:S04]  /*6060*/  STL [R1+0xbc], R249 ;  /* 0x0000bcf901007387 */ /* 0x002fe80000100800 */
[----:B------:R-:W-:Y:S04]  /*6070*/  STL [R1+0xb8], R248 ;  /* 0x0000b8f801007387 */ /* 0x000fe80000100800 */
[----:B------:R-:W-:Y:S04]  /*6080*/  STL [R1+0xb4], R247 ;  /* 0x0000b4f701007387 */ /* 0x000fe80000100800 */
[----:B------:R-:W-:Y:S04]  /*6090*/  STL [R1+0xb0], R246 ;  /* 0x0000b0f601007387 */ /* 0x000fe80000100800 */
[----:B------:R-:W-:Y:S04]  /*60a0*/  STL [R1+0xac], R245 ;  /* 0x0000acf501007387 */ /* 0x000fe80000100800 */
[----:B------:R1:W-:Y:S04]  /*60b0*/  STL [R1+0xa8], R243 ;  /* 0x0000a8f301007387 */ /* 0x0003e80000100800 */
[----:B-1----:R-:W2:Y:S01]  /*60c0*/  LDL.LU R243, [R1+0x8] ;  /* 0x0000080001f37983 */ /* 0x002ea20000300800 */
        /* <DEDUP_REMOVED lines=34> */
[----:B------:R-:W-:Y:S01]  /*62f0*/  SHF.L.U32 R225, R0, 0x1, RZ ;  /* 0x0000000100e17819 */ /* 0x000fe200000006ff */
[----:B------:R-:W-:Y:S01]  /*6300*/  STL [R1+0x78], R231 ;  /* 0x000078e701007387 */ /* 0x000fe20000100800 */
[----:B------:R-:W-:-:S02]  /*6310*/  FMNMX.FTZ R137, R156, R137, !PT ;  /* 0x000000899c897209 */ /* 0x000fc40007810000 */
[----:B------:R-:W-:Y:S01]  /*6320*/  LEA R228, R2, R225, 0x1 ;  /* 0x000000e102e47211 */ /* 0x000fe200078e08ff */
[----:B------:R-:W-:Y:S01]  /*6330*/  STL [R1+0x74], R230 ;  /* 0x000074e601007387 */ /* 0x000fe20000100800 */
[----:B------:R-:W-:Y:S01]  /*6340*/  FMNMX.FTZ R137, R23, R137, !PT ;  /* 0x0000008917897209 */ /* 0x000fe20007810000 */
[----:B------:R-:W-:Y:S02]  /*6350*/  IMAD R226, R4, 0x2, R225 ;  /* 0x0000000204e27824 */ /* 0x000fe400078e02e1 */
[----:B------:R-:W-:Y:S01]  /*6360*/  STL [R1+0x70], R229 ;  /* 0x000070e501007387 */ /* 0x000fe20000100800 */
[----:B------:R-:W-:Y:S01]  /*6370*/  FMNMX.FTZ R137, R22, R137, !PT ;  /* 0x0000008916897209 */ /* 0x000fe20007810000 */
[----:B------:R-:W-:Y:S02]  /*6380*/  IMAD R227, R2, 0x2, R226 ;  /* 0x0000000202e37824 */ /* 0x000fe400078e02e2 */
[----:B------:R-:W-:Y:S04]  /*6390*/  STL [R1+0x6c], R224 ;  /* 0x00006ce001007387 */ /* 0x000fe80000100800 */
[----:B------:R-:W1:Y:S04]  /*63a0*/  SHFL.BFLY PT, R5, R137, 0x2, 0x1f ;  /* 0x0c401f0089057f89 */ /* 0x000e6800000e0000 */
[----:B------:R-:W-:Y:S04]  /*63b0*/  LDSM.16.MT88.4 R24, [R226+0xc000] ;  /* 0x00c00000e218783b */ /* 0x000fe80000004200 */
[----:B------:R-:W-:Y:S04]  /*63c0*/  LDSM.16.MT88.4 R40, [R225+0xc000] ;  /* 0x00c00000e128783b */ /* 0x000fe80000004200 */
[----:B------:R-:W-:Y:S04]  /*63d0*/  LDSM.16.MT88.4 R80, [R228+0xe000] ;  /* 0x00e00000e450783b */ /* 0x000fe80000004200 */
[----:B------:R-:W-:Y:S04]  /*63e0*/  LDSM.16.MT88.4 R84, [R227+0xe000] ;  /* 0x00e00000e354783b */ /* 0x000fe80000004200 */
[----:B------:R-:W-:Y:S01]  /*63f0*/  LDSM.16.MT88.4 R44, [R225+0xc800] ;  /* 0x00c80000e12c783b */ /* 0x000fe20000004200 */
[----:B-1----:R-:W-:-:S03]  /*6400*/  FMNMX.FTZ R137, R137, R5, !PT ;  /* 0x0000000589897209 */ /* 0x002fc60007810000 */
[----:B------:R-:W-:Y:S01]  /*6410*/  LDSM.16.MT88.4 R36, [R227+0xc000] ;  /* 0x00c00000e324783b */ /* 0x000fe20000004200 */
        /* <DEDUP_REMOVED lines=21> */
[--C-:B------:R-:W-:Y:S02]  /*6570*/  FFMA.FTZ R5, R61, c[0x0][0x23c], -R20.reuse ;  /* 0x00008f003d057a23 */ /* 0x100fe40000010814 */
[--C-:B------:R-:W-:Y:S02]  /*6580*/  FFMA.FTZ R6, R60, c[0x0][0x23c], -R20.reuse ;  /* 0x00008f003c067a23 */ /* 0x100fe40000010814 */
[----:B------:R1:W-:Y:S01]  /*6590*/  MUFU.EX2 R191, R5 ;  /* 0x0000000500bf7308 */ /* 0x0003e20000000800 */
[----:B------:R-:W3:Y:S01]  /*65a0*/  SHFL.BFLY PT, R8, R136, 0x1, 0x1f ;  /* 0x0c201f0088087f89 */ /* 0x000ee200000e0000 */
[----:B------:R-:W-:-:S06]  /*65b0*/  FFMA.FTZ R2, R180, c[0x0][0x23c], -R20 ;  /* 0x00008f00b4027a23 */ /* 0x000fcc0000010814 */
[----:B------:R4:W-:Y:S01]  /*65c0*/  MUFU.EX2 R183, R6 ;  /* 0x0000000600b77308 */ /* 0x0009e20000000800 */
[----:B-1----:R-:W-:-:S07]  /*65d0*/  FFMA.FTZ R5, R59, c[0x0][0x23c], -R20 ;  /* 0x00008f003b057a23 */ /* 0x002fce0000010814 */
[----:B------:R1:W1:Y:S01]  /*65e0*/  MUFU.EX2 R204, R5 ;  /* 0x0000000500cc7308 */ /* 0x0002620000000800 */
[----:B----4-:R-:W-:Y:S01]  /*65f0*/  FFMA.FTZ R6, R58, c[0x0][0x23c], -R20 ;  /* 0x00008f003a067a23 */ /* 0x010fe20000010814 */
[----:B---3--:R-:W-:-:S06]  /*6600*/  FMNMX.FTZ R136, R136, R8, !PT ;  /* 0x0000000888887209 */ /* 0x008fcc0007810000 */
[----:B------:R3:W4:Y:S01]  /*6610*/  MUFU.EX2 R230, R6 ;  /* 0x0000000600e67308 */ /* 0x0007220000000800 */
[----:B------:R-:W-:Y:S02]  /*6620*/  FSETP.NEU.FTZ.AND P1, PT, R136, -INF , PT ;  /* 0xff8000008800780b */ /* 0x000fe40003f3d000 */
[----:B-1----:R-:W-:Y:S02]  /*6630*/  FMNMX.FTZ R5, R160, R3, !PT ;  /* 0x00000003a0057209 */ /* 0x002fe40007810000 */
[----:B------:R-:W-:Y:S02]  /*6640*/  FMNMX.FTZ R3, R91, R90, !PT ;  /* 0x0000005a5b037209 */ /* 0x000fe40007810000 */
[----:B------:R-:W-:Y:S02]  /*6650*/  FMNMX.FTZ R5, R164, R5, !PT ;  /* 0x00000005a4057209 */ /* 0x000fe40007810000 */
[----:B------:R-:W-:Y:S02]  /*6660*/  FMNMX.FTZ R3, R79, R3, !PT ;  /* 0x000000034f037209 */ /* 0x000fe40007810000 */
[----:B------:R-:W-:Y:S01]  /*6670*/  FMNMX.FTZ R135, R147, R5, !PT ;  /* 0x0000000593877209 */ /* 0x000fe20007810000 */
[--C-:B------:R-:W-:Y:S01]  /*6680*/  FFMA.FTZ R5, R57, c[0x0][0x23c], -R20.reuse ;  /* 0x00008f0039057a23 */ /* 0x100fe20000010814 */
[----:B------:R-:W-:Y:S01]  /*6690*/  FMNMX.FTZ R3, R78, R3, !PT ;  /* 0x000000034e037209 */ /* 0x000fe20007810000 */
[----:B---3--:R-:W-:Y:S01]  /*66a0*/  FFMA.FTZ R6, R53, c[0x0][0x23c], -R20 ;  /* 0x00008f0035067a23 */ /* 0x008fe20000010814 */
[----:B------:R-:W-:Y:S01]  /*66b0*/  FMNMX.FTZ R135, R146, R135, !PT ;  /* 0x0000008792877209 */ /* 0x000fe20007810000 */
[----:B------:R1:W-:Y:S01]  /*66c0*/  MUFU.EX2 R248, R5 ;  /* 0x0000000500f87308 */ /* 0x0003e20000000800 */
[----:B------:R-:W-:-:S02]  /*66d0*/  FMNMX.FTZ R3, R73, R3, !PT ;  /* 0x0000000349037209 */ /* 0x000fc40007810000 */
[----:B------:R-:W-:Y:S02]  /*66e0*/  FMNMX.FTZ R135, R145, R135, !PT ;  /* 0x0000008791877209 */ /* 0x000fe40007810000 */
[----:B------:R-:W-:Y:S02]  /*66f0*/  FMNMX.FTZ R3, R76, R3, !PT ;  /* 0x000000034c037209 */ /* 0x000fe40007810000 */
[----:B------:R-:W-:Y:S01]  /*6700*/  F2FP.BF16.PACK_AB R16, R204, R191 ;  /* 0x000000bfcc10723e */ /* 0x000fe200000010ff */
[----:B------:R-:W3:Y:S01]  /*6710*/  SHFL.BFLY PT, R7, R135, 0x2, 0x1f ;  /* 0x0c401f0087077f89 */ /* 0x000ee200000e0000 */
[----:B------:R-:W-:Y:S01]  /*6720*/  FMNMX.FTZ R3, R75, R3, !PT ;  /* 0x000000034b037209 */ /* 0x000fe20007810000 */
[----:B------:R-:W-:Y:S01]  /*6730*/  MUFU.EX2 R224, R6 ;  /* 0x0000000600e07308 */ /* 0x000fe20000000800 */
[----:B----4-:R-:W-:Y:S01]  /*6740*/  F2FP.BF16.PACK_AB R18, R230, R183 ;  /* 0x000000b7e612723e */ /* 0x010fe200000010ff */
[----:B-1----:R-:W-:Y:S02]  /*6750*/  FFMA.FTZ R5, R56, c[0x0][0x23c], -R20 ;  /* 0x00008f0038057a23 */ /* 0x002fe40000010814 */
[----:B------:R-:W-:Y:S04]  /*6760*/  LDSM.16.MT88.4 R56, [R228+0xc000] ;  /* 0x00c00000e438783b */ /* 0x000fe80000004200 */
[----:B------:R1:W4:Y:S01]  /*6770*/  MUFU.EX2 R192, R5 ;  /* 0x0000000500c07308 */ /* 0x0003220000000800 */
[----:B---3--:R-:W-:-:S02]  /*6780*/  FMNMX.FTZ R135, R135, R7, !PT ;  /* 0x0000000787877209 */ /* 0x008fc40007810000 */
[----:B-1----:R-:W-:Y:S01]  /*6790*/  FMNMX.FTZ R5, R77, R3, !PT ;  /* 0x000000034d057209 */ /* 0x002fe20007810000 */
[----:B------:R-:W-:Y:S02]  /*67a0*/  FFMA.FTZ R3, R52, c[0x0][0x23c], -R20 ;  /* 0x00008f0034037a23 */ /* 0x000fe40000010814 */
[----:B------:R-:W1:Y:S01]  /*67b0*/  SHFL.BFLY PT, R6, R135, 0x1, 0x1f ;  /* 0x0c201f0087067f89 */ /* 0x000e6200000e0000 */
[----:B----4-:R-:W-:Y:S02]  /*67c0*/  F2FP.BF16.PACK_AB R8, R192, R248 ;  /* 0x000000f8c008723e */ /* 0x010fe400000010ff */
[----:B------:R-:W-:Y:S01]  /*67d0*/  FMNMX.FTZ R5, R181, R5, !PT ;  /* 0x00000005b5057209 */ /* 0x000fe20007810000 */
[----:B------:R3:W4:Y:S03]  /*67e0*/  MUFU.EX2 R247, R3 ;  /* 0x0000000300f77308 */ /* 0x0007260000000800 */
[----:B------:R-:W-:-:S04]  /*67f0*/  FMNMX.FTZ R5, R173, R5, !PT ;  /* 0x00000005ad057209 */ /* 0x000fc80007810000 */
[----:B------:R-:W-:-:S04]  /*6800*/  FMNMX.FTZ R5, R165, R5, !PT ;  /* 0x00000005a5057209 */ /* 0x000fc80007810000 */
[----:B------:R-:W-:-:S04]  /*6810*/  FMNMX.FTZ R134, R163, R5, !PT ;  /* 0x00000005a3867209 */ /* 0x000fc80007810000 */
[----:B------:R-:W-:Y:S01]  /*6820*/  FMNMX.FTZ R134, R207, R134, !PT ;  /* 0x00000086cf867209 */ /* 0x000fe20007810000 */
[----:B---3--:R-:W-:Y:S01]  /*6830*/  FMUL.FTZ R3, R136, c[0x0][0x23c] ;  /* 0x00008f0088037a20 */ /* 0x008fe20000410000 */
[----:B----4-:R-:W-:Y:S02]  /*6840*/  F2FP.BF16.PACK_AB R10, R224, R247 ;  /* 0x000000f7e00a723e */ /* 0x010fe400000010ff */
[----:B------:R-:W-:Y:S02]  /*6850*/  FMNMX.FTZ R134, R189, R134, !PT ;  /* 0x00000086bd867209 */ /* 0x000fe40007810000 */
[----:B------:R-:W-:Y:S02]  /*6860*/  FSEL R3, R3, RZ, P1 ;  /* 0x000000ff03037208 */ /* 0x000fe40000800000 */
[----:B-1----:R-:W-:-:S03]  /*6870*/  FMNMX.FTZ R135, R135, R6, !PT ;  /* 0x0000000687877209 */ /* 0x002fc60007810000 */
[--C-:B------:R-:W-:Y:S01]  /*6880*/  FFMA.FTZ R5, R71, c[0x0][0x23c], -R3.reuse ;  /* 0x00008f0047057a23 */ /* 0x100fe20000010803 */
[C---:B------:R-:W-:Y:S01]  /*6890*/  FSETP.NEU.FTZ.AND P1, PT, R135.reuse, -INF , PT ;  /* 0xff8000008700780b */ /* 0x040fe20003f3d000 */
[----:B------:R-:W-:Y:S02]  /*68a0*/  FMUL.FTZ R21, R135, c[0x0][0x23c] ;  /* 0x00008f0087157a20 */ /* 0x000fe40000410000 */
[----:B------:R1:W-:Y:S03]  /*68b0*/  MUFU.EX2 R239, R5 ;  /* 0x0000000500ef7308 */ /* 0x0003e60000000800 */
[----:B------:R-:W-:Y:S01]  /*68c0*/  FSEL R21, R21, RZ, P1 ;  /* 0x000000ff15157208 */ /* 0x000fe20000800000 */
[----:B-1----:R-:W-:-:S04]  /*68d0*/  FFMA.FTZ R5, R69, c[0x0][0x23c], -R3 ;  /* 0x00008f0045057a23 */ /* 0x002fc80000010803 */
[----:B------:R1:W3:Y:S02]  /*68e0*/  MUFU.EX2 R240, R5 ;  /* 0x0000000500f07308 */ /* 0x0002e40000000800 */
[----:B-1----:R-:W-:Y:S01]  /*68f0*/  FFMA.FTZ R5, R70, c[0x0][0x23c], -R3 ;  /* 0x00008f0046057a23 */ /* 0x002fe20000010803 */
[----:B---3--:R-:W-:-:S05]  /*6900*/  F2FP.BF16.PACK_AB R17, R240, R239 ;  /* 0x000000eff011723e */ /* 0x008fca00000010ff */
[----:B------:R1:W-:Y:S01]  /*6910*/  MUFU.EX2 R233, R5 ;  /* 0x0000000500e97308 */ /* 0x0003e20000000800 */
[----:B--2---:R-:W-:-:S04]  /*6920*/  FMNMX.FTZ R134, R243, R134, !PT ;  /* 0x00000086f3867209 */ /* 0x004fc80007810000 */
[----:B------:R-:W-:-:S05]  /*6930*/  FMNMX.FTZ R134, R244, R134, !PT ;  /* 0x00000086f4867209 */ /* 0x000fca0007810000 */
[----:B------:R-:W2:Y:S01]  /*6940*/  SHFL.BFLY PT, R7, R134, 0x2, 0x1f ;  /* 0x0c401f0086077f89 */ /* 0x000ea200000e0000 */
[----:B-1----:R-:W-:-:S04]  /*6950*/  FFMA.FTZ R5, R66, c[0x0][0x23c], -R3 ;  /* 0x00008f0042057a23 */ /* 0x002fc80000010803 */
[----:B------:R1:W3:Y:S01]  /*6960*/  MUFU.EX2 R229, R5 ;  /* 0x0000000500e57308 */ /* 0x0002e20000000800 */
[----:B--2---:R-:W-:Y:S01]  /*6970*/  FMNMX.FTZ R134, R134, R7, !PT ;  /* 0x0000000786867209 */ /* 0x004fe20007810000 */
[----:B-1----:R-:W-:Y:S01]  /*6980*/  FFMA.FTZ R5, R64, c[0x0][0x23c], -R3 ;  /* 0x00008f0040057a23 */ /* 0x002fe20000010803 */
[----:B---3--:R-:W-:-:S05]  /*6990*/  F2FP.BF16.PACK_AB R19, R229, R233 ;  /* 0x000000e9e513723e */ /* 0x008fca00000010ff */
[----:B------:R1:W-:Y:S01]  /*69a0*/  MUFU.EX2 R190, R5 ;  /* 0x0000000500be7308 */ /* 0x0003e20000000800 */
[----:B------:R-:W2:Y:S01]  /*69b0*/  SHFL.BFLY PT, R6, R134, 0x1, 0x1f ;  /* 0x0c201f0086067f89 */ /* 0x000ea200000e0000 */
[C---:B------:R-:W-:Y:S08]  /*69c0*/  HMMA.16816.F32.BF16 R32, R16.reuse, R24, RZ ;  /* 0x000000181020723c */ /* 0x040ff000000418ff */
[----:B------:R-:W-:Y:S01]  /*69d0*/  HMMA.16816.F32.BF16 R100, R16, R80, RZ ;  /* 0x000000501064723c */ /* 0x000fe200000418ff */
[----:B-1----:R-:W-:-:S04]  /*69e0*/  FFMA.FTZ R5, R62, c[0x0][0x23c], -R3 ;  /* 0x00008f003e057a23 */ /* 0x002fc80000010803 */
[----:B------:R1:W3:Y:S03]  /*69f0*/  MUFU.EX2 R193, R5 ;  /* 0x0000000500c17308 */ /* 0x0002e60000000800 */
[----:B------:R-:W-:Y:S01]  /*6a00*/  HMMA.16816.F32.BF16 R92, R16, R84, RZ ;  /* 0x00000054105c723c */ /* 0x000fe200000418ff */
[----:B--2---:R-:W-:-:S04]  /*6a10*/  FMNMX.FTZ R134, R134, R6, !PT ;  /* 0x0000000686867209 */ /* 0x004fc80007810000 */
[C---:B------:R-:W-:Y:S01]  /*6a20*/  FSETP.NEU.FTZ.AND P1, PT, R134.reuse, -INF , PT ;  /* 0xff8000008600780b */ /* 0x040fe20003f3d000 */
[----:B------:R-:W-:Y:S02]  /*6a30*/  FMUL.FTZ R6, R134, c[0x0][0x23c] ;  /* 0x00008f0086067a20 */ /* 0x000fe40000410000 */
[----:B------:R-:W-:Y:S03]  /*6a40*/  HMMA.16816.F32.BF16 R140, R16, R56, RZ ;  /* 0x00000038108c723c */ /* 0x000fe600000418ff */
[----:B------:R-:W-:Y:S01]  /*6a50*/  FSEL R0, R6, RZ, P1 ;  /* 0x000000ff06007208 */ /* 0x000fe20000800000 */
[----:B-1----:R-:W-:Y:S01]  /*6a60*/  FFMA.FTZ R5, R54, c[0x0][0x23c], -R3 ;  /* 0x00008f0036057a23 */ /* 0x002fe20000010803 */
[----:B---3--:R-:W-:-:S03]  /*6a70*/  F2FP.BF16.PACK_AB R9, R193, R190 ;  /* 0x000000bec109723e */ /* 0x008fc600000010ff */
[----:B------:R-:W-:Y:S01]  /*6a80*/  HMMA.16816.F32.BF16 R124, R16, R36, RZ ;  /* 0x00000024107c723c */ /* 0x000fe200000418ff */
[----:B------:R1:W-:Y:S01]  /*6a90*/  MUFU.EX2 R246, R5 ;  /* 0x0000000500f67308 */ /* 0x0003e20000000800 */
[----:B------:R-:W-:-:S07]  /*6aa0*/  FFMA.FTZ R4, R79, c[0x0][0x23c], -R0 ;  /* 0x00008f004f047a23 */ /* 0x000fce0000010800 */
[----:B------:R2:W-:Y:S01]  /*6ab0*/  MUFU.EX2 R220, R4 ;  /* 0x0000000400dc7308 */ /* 0x0005e20000000800 */
[----:B-1----:R-:W-:Y:S02]  /*6ac0*/  FFMA.FTZ R5, R55, c[0x0][0x23c], -R3 ;  /* 0x00008f0037057a23 */ /* 0x002fe40000010803 */
[----:B------:R-:W1:Y:S05]  /*6ad0*/  LDSM.16.MT88.4 R52, [R226+0xc800] ;  /* 0x00c80000e234783b */ /* 0x000e6a0000004200 */
[----:B------:R3:W4:Y:S01]  /*6ae0*/  MUFU.EX2 R221, R5 ;  /* 0x0000000500dd7308 */ /* 0x0007220000000800 */
[----:B--2---:R-:W-:-:S07]  /*6af0*/  FFMA.FTZ R4, R78, c[0x0][0x23c], -R0 ;  /* 0x00008f004e047a23 */ /* 0x004fce0000010800 */
[----:B------:R2:W2:Y:S01]  /*6b00*/  MUFU.EX2 R249, R4 ;  /* 0x0000000400f97308 */ /* 0x0004a20000000800 */
[----:B---3--:R-:W-:Y:S01]  /*6b10*/  FFMA.FTZ R5, R89, c[0x0][0x23c], -R21 ;  /* 0x00008f0059057a23 */ /* 0x008fe20000010815 */
[----:B----4-:R-:W-:-:S06]  /*6b20*/  F2FP.BF16.PACK_AB R11, R221, R246 ;  /* 0x000000f6dd0b723e */ /* 0x010fcc00000010ff */
[----:B------:R3:W-:Y:S01]  /*6b30*/  MUFU.EX2 R237, R5 ;  /* 0x0000000500ed7308 */ /* 0x0007e20000000800 */
[----:B--2---:R-:W-:Y:S01]  /*6b40*/  FFMA.FTZ R4, R67, c[0x0][0x23c], -R21 ;  /* 0x00008f0043047a23 */ /* 0x004fe20000010815 */
[----:B------:R-:W-:-:S06]  /*6b50*/  F2FP.BF16.PACK_AB R15, R249, R220 ;  /* 0x000000dcf90f723e */ /* 0x000fcc00000010ff */
[----:B------:R2:W-:Y:S01]  /*6b60*/  MUFU.EX2 R231, R4 ;  /* 0x0000000400e77308 */ /* 0x0005e20000000800 */
[----:B---3--:R-:W-:Y:S01]  /*6b70*/  FFMA.FTZ R5, R88, c[0x0][0x23c], -R21 ;  /* 0x00008f0058057a23 */ /* 0x008fe20000010815 */
[----:B-1----:R-:W-:Y:S01]  /*6b80*/  HMMA.16816.F32.BF16 R176, R8, R52, R32 ;  /* 0x0000003408b0723c */ /* 0x002fe20000041820 */
[----:B------:R-:W1:Y:S05]  /*6b90*/  LDSM.16.MT88.4 R32, [R228+0xc800] ;  /* 0x00c80000e420783b */ /* 0x000e6a0000004200 */
[----:B------:R3:W4:Y:S01]  /*6ba0*/  MUFU.EX2 R238, R5 ;  /* 0x0000000500ee7308 */ /* 0x0007220000000800 */
[----:B--2---:R-:W-:-:S07]  /*6bb0*/  FFMA.FTZ R4, R73, c[0x0][0x23c], -R0 ;  /* 0x00008f0049047a23 */ /* 0x004fce0000010800 */
[----:B------:R2:W-:Y:S01]  /*6bc0*/  MUFU.EX2 R245, R4 ;  /* 0x0000000400f57308 */ /* 0x0005e20000000800 */
[----:B---3--:R-:W-:Y:S01]  /*6bd0*/  FFMA.FTZ R5, R74, c[0x0][0x23c], -R21 ;  /* 0x00008f004a057a23 */ /* 0x008fe20000010815 */
[----:B----4-:R-:W-:-:S06]  /*6be0*/  F2FP.BF16.PACK_AB R12, R238, R237 ;  /* 0x000000edee0c723e */ /* 0x010fcc00000010ff */
[----:B------:R3:W-:Y:S01]  /*6bf0*/  MUFU.EX2 R232, R5 ;  /* 0x0000000500e87308 */ /* 0x0007e20000000800 */
[----:B--2---:R-:W-:-:S07]  /*6c00*/  FFMA.FTZ R4, R76, c[0x0][0x23c], -R0 ;  /* 0x00008f004c047a23 */ /* 0x004fce0000010800 */
[----:B------:R2:W-:Y:S01]  /*6c10*/  MUFU.EX2 R195, R4 ;  /* 0x0000000400c37308 */ /* 0x0005e20000000800 */
[--C-:B---3--:R-:W-:Y:S01]  /*6c20*/  FFMA.FTZ R5, R72, c[0x0][0x23c], -R21.reuse ;  /* 0x00008f0048057a23 */ /* 0x108fe20000010815 */
[----:B-1----:R-:W-:Y:S06]  /*6c30*/  HMMA.16816.F32.BF16 R140, R8, R32, R140 ;  /* 0x00000020088c723c */ /* 0x002fec000004188c */
[----:B------:R1:W3:Y:S01]  /*6c40*/  MUFU.EX2 R205, R5 ;  /* 0x0000000500cd7308 */ /* 0x0002e20000000800 */
[--C-:B--2---:R-:W-:Y:S02]  /*6c50*/  FFMA.FTZ R4, R75, c[0x0][0x23c], -R0.reuse ;  /* 0x00008f004b047a23 */ /* 0x104fe40000010800 */
[----:B------:R-:W2:Y:S05]  /*6c60*/  LDSM.16.MT88.4 R72, [R227+0xe800] ;  /* 0x00e80000e348783b */ /* 0x000eaa0000004200 */
[----:B------:R4:W-:Y:S01]  /*6c70*/  MUFU.EX2 R242, R4 ;  /* 0x0000000400f27308 */ /* 0x0009e20000000800 */
[----:B-1----:R-:W-:Y:S01]  /*6c80*/  FFMA.FTZ R5, R68, c[0x0][0x23c], -R21 ;  /* 0x00008f0044057a23 */ /* 0x002fe20000010815 */
[----:B---3--:R-:W-:Y:S01]  /*6c90*/  F2FP.BF16.PACK_AB R14, R205, R232 ;  /* 0x000000e8cd0e723e */ /* 0x008fe200000010ff */
[----:B------:R-:W-:Y:S05]  /*6ca0*/  LDSM.16.MT88.4 R68, [R225+0xe000] ;  /* 0x00e00000e144783b */ /* 0x000fea0000004200 */
[----:B------:R1:W-:Y:S01]  /*6cb0*/  MUFU.EX2 R206, R5 ;  /* 0x0000000500ce7308 */ /* 0x0003e20000000800 */
[----:B----4-:R-:W-:-:S02]  /*6cc0*/  FFMA.FTZ R4, R77, c[0x0][0x23c], -R0 ;  /* 0x00008f004d047a23 */ /* 0x010fc40000010800 */
[----:B------:R-:W3:Y:S05]  /*6cd0*/  LDSM.16.MT88.4 R76, [R228+0xe800] ;  /* 0x00e80000e44c783b */ /* 0x000eea0000004200 */
[----:B------:R-:W4:Y:S01]  /*6ce0*/  MUFU.EX2 R182, R4 ;  /* 0x0000000400b67308 */ /* 0x000f220000000800 */
[--C-:B-1----:R-:W-:Y:S02]  /*6cf0*/  FFMA.FTZ R5, R65, c[0x0][0x23c], -R21.reuse ;  /* 0x00008f0041057a23 */ /* 0x102fe40000010815 */
[----:B------:R-:W1:Y:S05]  /*6d00*/  LDSM.16.MT88.4 R64, [R226+0xe000] ;  /* 0x00e00000e240783b */ /* 0x000e6a0000004200 */
[----:B------:R2:W2:Y:S01]  /*6d10*/  MUFU.EX2 R194, R5 ;  /* 0x0000000500c27308 */ /* 0x0004a20000000800 */
[----:B----4-:R-:W-:Y:S01]  /*6d20*/  F2FP.BF16.PACK_AB R7, R182, R242 ;  /* 0x000000f2b607723e */ /* 0x010fe200000010ff */
[----:B--2---:R-:W-:Y:S01]  /*6d30*/  HMMA.16816.F32.BF16 R92, R8, R72, R92 ;  /* 0x00000048085c723c */ /* 0x004fe2000004185c */
[----:B------:R-:W-:Y:S01]  /*6d40*/  FFMA.FTZ R5, R63, c[0x0][0x23c], -R21 ;  /* 0x00008f003f057a23 */ /* 0x000fe20000010815 */
[----:B------:R-:W-:-:S06]  /*6d50*/  F2FP.BF16.PACK_AB R4, R194, R206 ;  /* 0x000000cec204723e */ /* 0x000fcc00000010ff */
[----:B------:R-:W-:Y:S01]  /*6d60*/  HMMA.16816.F32.BF16 R60, R16, R40, RZ ;  /* 0x00000028103c723c */ /* 0x000fe200000418ff */
[----:B------:R2:W4:Y:S07]  /*6d70*/  MUFU.EX2 R188, R5 ;  /* 0x0000000500bc7308 */ /* 0x00052e0000000800 */
[----:B---3--:R-:W-:Y:S08]  /*6d80*/  HMMA.16816.F32.BF16 R216, R8, R76, R100 ;  /* 0x0000004c08d8723c */ /* 0x008ff00000041864 */
[----:B------:R-:W-:Y:S01]  /*6d90*/  HMMA.16816.F32.BF16 R116, R16, R68, RZ ;  /* 0x000000441074723c */ /* 0x000fe200000418ff */
[----:B--2---:R-:W-:Y:S01]  /*6da0*/  FFMA.FTZ R5, R91, c[0x0][0x23c], -R0 ;  /* 0x00008f005b057a23 */ /* 0x004fe20000010800 */
[----:B----4-:R-:W-:-:S03]  /*6db0*/  F2FP.BF16.PACK_AB R6, R231, R188 ;  /* 0x000000bce706723e */ /* 0x010fc600000010ff */
[----:B------:R2:W-:Y:S03]  /*6dc0*/  MUFU.EX2 R235, R5 ;  /* 0x0000000500eb7308 */ /* 0x0005e60000000800 */
[----:B------:R-:W-:Y:S01]  /*6dd0*/  HMMA.16816.F32.BF16 R148, R8, R44, R60 ;  /* 0x0000002c0894723c */ /* 0x000fe2000004183c */
[----:B------:R-:W-:Y:S07]  /*6de0*/  LDSM.16.MT88.4 R60, [R226+0xe800] ;  /* 0x00e80000e23c783b */ /* 0x000fee0000004200 */
[----:B-1----:R-:W-:Y:S01]  /*6df0*/  HMMA.16816.F32.BF16 R108, R16, R64, RZ ;  /* 0x00000040106c723c */ /* 0x002fe200000418ff */
[----:B--2---:R-:W-:-:S04]  /*6e00*/  FFMA.FTZ R5, R90, c[0x0][0x23c], -R0 ;  /* 0x00008f005a057a23 */ /* 0x004fc80000010800 */
[----:B------:R-:W1:Y:S02]  /*6e10*/  MUFU.EX2 R236, R5 ;  /* 0x0000000500ec7308 */ /* 0x000e640000000800 */
[----:B-1----:R-:W-:Y:S02]  /*6e20*/  F2FP.BF16.PACK_AB R13, R236, R235 ;  /* 0x000000ebec0d723e */ /* 0x002fe400000010ff */
[----:B------:R-:W-:-:S05]  /*6e30*/  F2FP.BF16.PACK_AB R5, R195, R245 ;  /* 0x000000f5c305723e */ /* 0x000fca00000010ff */
[C---:B------:R-:W-:Y:S08]  /*6e40*/  HMMA.16816.F32.BF16 R48, R12.reuse, R40, RZ ;  /* 0x000000280c30723c */ /* 0x040ff000000418ff */
[C---:B------:R-:W-:Y:S08]  /*6e50*/  HMMA.16816.F32.BF16 R28, R12.reuse, R24, RZ ;  /* 0x000000180c1c723c */ /* 0x040ff000000418ff */
[----:B------:R-:W-:Y:S07]  /*6e60*/  HMMA.16816.F32.BF16 R128, R12, R56, RZ ;  /* 0x000000380c80723c */ /* 0x000fee00000418ff */
[----:B------:R-:W-:Y:S01]  /*6e70*/  MOV R57, R94 ;  /* 0x0000005e00397202 */ /* 0x000fe20000000f00 */
[----:B------:R-:W-:Y:S01]  /*6e80*/  HMMA.16816.F32.BF16 R152, R4, R44, R48 ;  /* 0x0000002c0498723c */ /* 0x000fe20000041830 */
[----:B------:R-:W1:Y:S01]  /*6e90*/  LDSM.16.MT88.4 R48, [R225+0xe800] ;  /* 0x00e80000e130783b */ /* 0x000e620000004200 */
[----:B------:R-:W-:-:S06]  /*6ea0*/  IMAD.MOV.U32 R56, RZ, RZ, R95 ;  /* 0x000000ffff387224 */ /* 0x000fcc00078e005f */
[C---:B------:R-:W-:Y:S07]  /*6eb0*/  HMMA.16816.F32.BF16 R112, R12.reuse, R68, RZ ;  /* 0x000000440c70723c */ /* 0x040fee00000418ff */
[----:B------:R-:W-:Y:S01]  /*6ec0*/  MOV R69, R216 ;  /* 0x000000d800457202 */ /* 0x000fe20000000f00 */
[----:B------:R-:W-:Y:S01]  /*6ed0*/  HMMA.16816.F32.BF16 R104, R12, R64, RZ ;  /* 0x000000400c68723c */ /* 0x000fe200000418ff */
[----:B------:R-:W-:-:S06]  /*6ee0*/  IMAD.MOV.U32 R68, RZ, RZ, R217 ;  /* 0x000000ffff447224 */ /* 0x000fcc00078e00d9 */
[----:B------:R-:W-:Y:S01]  /*6ef0*/  MOV R65, R218 ;  /* 0x000000da00417202 */ /* 0x000fe20000000f00 */
[----:B------:R-:W-:Y:S01]  /*6f00*/  HMMA.16816.F32.BF16 R96, R12, R80, RZ ;  /* 0x000000500c60723c */ /* 0x000fe200000418ff */
[----:B------:R-:W-:-:S07]  /*6f10*/  IMAD.MOV.U32 R64, RZ, RZ, R219 ;  /* 0x000000ffff407224 */ /* 0x000fce00078e00db */
[----:B------:R-:W-:Y:S07]  /*6f20*/  HMMA.16816.F32.BF16 R88, R12, R84, RZ ;  /* 0x000000540c58723c */ /* 0x000fee00000418ff */
[----:B------:R-:W-:Y:S01]  /*6f30*/  MOV R85, R92 ;  /* 0x0000005c00557202 */ /* 0x000fe20000000f00 */
[----:B------:R-:W-:Y:S01]  /*6f40*/  HMMA.16816.F32.BF16 R168, R4, R52, R28 ;  /* 0x0000003404a8723c */ /* 0x000fe2000004181c */
[----:B------:R-:W2:Y:S01]  /*6f50*/  LDSM.16.MT88.4 R28, [R227+0xc800] ;  /* 0x00c80000e31c783b */ /* 0x000ea20000004200 */
[----:B------:R-:W-:-:S06]  /*6f60*/  IMAD.MOV.U32 R84, RZ, RZ, R93 ;  /* 0x000000ffff547224 */ /* 0x000fcc00078e005d */
[C---:B------:R-:W-:Y:S07]  /*6f70*/  HMMA.16816.F32.BF16 R128, R4.reuse, R32, R128 ;  /* 0x000000200480723c */ /* 0x040fee0000041880 */
[----:B------:R-:W-:Y:S01]  /*6f80*/  MOV R33, R221 ;  /* 0x000000dd00217202 */ /* 0x000fe20000000f00 */
[----:B------:R-:W-:Y:S01]  /*6f90*/  IMAD.MOV.U32 R32, RZ, RZ, R220 ;  /* 0x000000ffff207224 */ /* 0x000fe200078e00dc */
[----:B-1----:R-:W-:Y:S08]  /*6fa0*/  HMMA.16816.F32.BF16 R184, R4, R48, R112 ;  /* 0x0000003004b8723c */ /* 0x002ff00000041870 */
[-C--:B------:R-:W-:Y:S08]  /*6fb0*/  HMMA.16816.F32.BF16 R212, R8, R60.reuse, R108 ;  /* 0x0000003c08d4723c */ /* 0x080ff0000004186c */
[C---:B------:R-:W-:Y:S08]  /*6fc0*/  HMMA.16816.F32.BF16 R208, R4.reuse, R60, R104 ;  /* 0x0000003c04d0723c */ /* 0x040ff00000041868 */
[C---:B------:R-:W-:Y:S08]  /*6fd0*/  HMMA.16816.F32.BF16 R216, R4.reuse, R76, R96 ;  /* 0x0000004c04d8723c */ /* 0x040ff00000041860 */
        /* <DEDUP_REMOVED lines=10> */
[C---:B--2---:R-:W-:Y:S08]  /*7080*/  HMMA.16816.F32.BF16 R196, R8.reuse, R28, R124 ;  /* 0x0000001c08c4723c */ /* 0x044ff0000004187c */
[----:B------:R-:W-:Y:S08]  /*7090*/  HMMA.16816.F32.BF16 R200, R8, R48, R116 ;  /* 0x0000003008c8723c */ /* 0x000ff00000041874 */
[C---:B------:R-:W-:Y:S07]  /*70a0*/  HMMA.16816.F32.BF16 R120, R4.reuse, R28, R120 ;  /* 0x0000001c0478723c */ /* 0x040fee0000041878 */
[--C-:B------:R-:W-:Y:S01]  /*70b0*/  FFMA.FTZ R28, R23, c[0x0][0x23c], -R20.reuse ;  /* 0x00008f00171c7a23 */ /* 0x100fe20000010814 */
[----:B------:R-:W-:Y:S01]  /*70c0*/  HMMA.16816.F32.BF16 R112, R4, R46, R112 ;  /* 0x0000002e0470723c */ /* 0x000fe20000041870 */
[----:B------:R-:W-:-:S02]  /*70d0*/  FFMA.FTZ R29, R156, c[0x0][0x23c], -R20 ;  /* 0x00008f009c1d7a23 */ /* 0x000fc40000010814 */
[----:B------:R-:W-:-:S05]  /*70e0*/  FFMA.FTZ R23, R132, c[0x0][0x23c], -R3 ;  /* 0x00008f0084177a23 */ /* 0x000fca0000010803 */
[C---:B------:R-:W-:Y:S08]  /*70f0*/  HMMA.16816.F32.BF16 R108, R4.reuse, R54, R108 ;  /* 0x00000036046c723c */ /* 0x040ff0000004186c */
[C---:B------:R-:W-:Y:S08]  /*7100*/  HMMA.16816.F32.BF16 R104, R4.reuse, R34, R104 ;  /* 0x000000220468723c */ /* 0x040ff00000041868 */
[C---:B------:R-:W-:Y:S08]  /*7110*/  HMMA.16816.F32.BF16 R100, R4.reuse, R30, R100 ;  /* 0x0000001e0464723c */ /* 0x040ff00000041864 */
[C---:B------:R-:W-:Y:S08]  /*7120*/  HMMA.16816.F32.BF16 R96, R4.reuse, R50, R96 ;  /* 0x000000320460723c */ /* 0x040ff00000041860 */
[C---:B------:R-:W-:Y:S08]  /*7130*/  HMMA.16816.F32.BF16 R92, R4.reuse, R62, R92 ;  /* 0x0000003e045c723c */ /* 0x040ff0000004185c */
[C---:B------:R-:W-:Y:S07]  /*7140*/  HMMA.16816.F32.BF16 R116, R4.reuse, R78, R88 ;  /* 0x0000004e0474723c */ /* 0x040fee0000041858 */
[----:B------:R-:W-:Y:S01]  /*7150*/  IMAD.MOV.U32 R88, RZ, RZ, R191 ;  /* 0x000000ffff587224 */ /* 0x000fe200078e00bf */
[----:B------:R-:W-:Y:S01]  /*7160*/  HMMA.16816.F32.BF16 R124, R4, R74, R12 ;  /* 0x0000004a047c723c */ /* 0x000fe2000004180c */
[----:B------:R-:W1:Y:S01]  /*7170*/  LDSM.16.MT88.4 R12, [R225+0xd000] ;  /* 0x00d00000e10c783b */ /* 0x000e620000004200 */
[----:B------:R-:W-:-:S06]  /*7180*/  MOV R90, R189 ;  /* 0x000000bd005a7202 */ /* 0x000fcc0000000f00 */
[C---:B------:R-:W-:Y:S08]  /*7190*/  HMMA.16816.F32.BF16 R40, R16.reuse, R42, RZ ;  /* 0x0000002a1028723c */ /* 0x040ff000000418ff */
[C---:B------:R-:W-:Y:S07]  /*71a0*/  HMMA.16816.F32.BF16 R4, R16.reuse, R58, RZ ;  /* 0x0000003a1004723c */ /* 0x040fee00000418ff */
[----:B------:R-:W-:Y:S01]  /*71b0*/  MOV R59, R204 ;  /* 0x000000cc003b7202 */ /* 0x000fe20000000f00 */
[C---:B------:R-:W-:Y:S08]  /*71c0*/  HMMA.16816.F32.BF16 R24, R16.reuse, R26, RZ ;  /* 0x0000001a1018723c */ /* 0x040ff000000418ff */
[----:B------:R-:W-:Y:S08]  /*71d0*/  HMMA.16816.F32.BF16 R36, R16, R38, RZ ;  /* 0x000000261024723c */ /* 0x000ff000000418ff */
[C---:B------:R-:W-:Y:S08]  /*71e0*/  HMMA.16816.F32.BF16 R40, R8.reuse, R46, R40 ;  /* 0x0000002e0828723c */ /* 0x040ff00000041828 */
[----:B------:R-:W-:Y:S07]  /*71f0*/  HMMA.16816.F32.BF16 R44, R8, R34, R4 ;  /* 0x00000022082c723c */ /* 0x000fee0000041804 */
[----:B------:R-:W-:Y:S01]  /*7200*/  MOV R35, R242 ;  /* 0x000000f200237202 */ /* 0x000fe20000000f00 */
[----:B------:R-:W-:Y:S01]  /*7210*/  HMMA.16816.F32.BF16 R4, R16, R70, RZ ;  /* 0x000000461004723c */ /* 0x000fe200000418ff */
[----:B------:R-:W-:-:S07]  /*7220*/  IMAD.MOV.U32 R34, RZ, RZ, R205 ;  /* 0x000000ffff227224 */ /* 0x000fce00078e00cd */
[C---:B------:R-:W-:Y:S07]  /*7230*/  HMMA.16816.F32.BF16 R52, R8.reuse, R54, R24 ;  /* 0x000000360834723c */ /* 0x040fee0000041818 */
[----:B------:R-:W-:Y:S01]  /*7240*/  MOV R24, R183 ;  /* 0x000000b700187202 */ /* 0x000fe20000000f00 */
[----:B------:R-:W-:Y:S01]  /*7250*/  HMMA.16816.F32.BF16 R36, R8, R30, R36 ;  /* 0x0000001e0824723c */ /* 0x000fe20000041824 */
[----:B------:R2:W-:Y:S01]  /*7260*/  MUFU.EX2 R183, R2 ;  /* 0x0000000200b77308 */ /* 0x0005e20000000800 */
[----:B------:R-:W-:-:S02]  /*7270*/  FFMA.FTZ R25, R139, c[0x0][0x23c], -R3 ;  /* 0x00008f008b197a23 */ /* 0x000fc40000010803 */
[----:B------:R-:W-:Y:S02]  /*7280*/  FFMA.FTZ R27, R22, c[0x0][0x23c], -R20 ;  /* 0x00008f00161b7a23 */ /* 0x000fe40000010814 */
[----:B------:R-:W-:Y:S02]  /*7290*/  FFMA.FTZ R26, R158, c[0x0][0x23c], -R3 ;  /* 0x00008f009e1a7a23 */ /* 0x000fe40000010803 */
[----:B------:R-:W-:Y:S01]  /*72a0*/  IMAD.MOV.U32 R31, RZ, RZ, R188 ;  /* 0x000000ffff1f7224 */ /* 0x000fe200078e00bc */
[----:B------:R-:W-:Y:S01]  /*72b0*/  HMMA.16816.F32.BF16 R48, R8, R50, R4 ;  /* 0x000000320830723c */ /* 0x000fe20000041804 */
[--C-:B------:R-:W-:Y:S02]  /*72c0*/  FFMA.FTZ R30, R157, c[0x0][0x23c], -R20.reuse ;  /* 0x00008f009d1e7a23 */ /* 0x100fe40000010814 */
[----:B------:R-:W-:Y:S02]  /*72d0*/  FFMA.FTZ R22, R164, c[0x0][0x23c], -R21 ;  /* 0x00008f00a4167a23 */ /* 0x000fe40000010815 */
[----:B------:R-:W-:Y:S01]  /*72e0*/  IMAD.MOV.U32 R132, RZ, RZ, R31 ;  /* 0x000000ffff847224 */ /* 0x000fe200078e001f */
[----:B------:R-:W-:Y:S01]  /*72f0*/  MOV R31, R190 ;  /* 0x000000be001f7202 */ /* 0x000fe20000000f00 */
[--C-:B--2---:R-:W-:Y:S01]  /*7300*/  FFMA.FTZ R2, R172, c[0x0][0x23c], -R20.reuse ;  /* 0x00008f00ac027a23 */ /* 0x104fe20000010814 */
[----:B------:R-:W-:Y:S03]  /*7310*/  HMMA.16816.F32.BF16 R4, R16, R66, RZ ;  /* 0x000000421004723c */ /* 0x000fe600000418ff */
[----:B------:R2:W3:Y:S02]  /*7320*/  MUFU.EX2 R242, R2 ;  /* 0x0000000200f27308 */ /* 0x0004e40000000800 */
[----:B--2---:R-:W-:-:S06]  /*7330*/  FFMA.FTZ R2, R162, c[0x0][0x23c], -R20 ;  /* 0x00008f00a2027a23 */ /* 0x004fcc0000010814 */
[----:B------:R2:W-:Y:S11]  /*7340*/  MUFU.EX2 R188, R2 ;  /* 0x0000000200bc7308 */ /* 0x0005f60000000800 */
[----:B------:R-:W-:Y:S02]  /*7350*/  @!UPT UIADD3 URZ, URZ, URZ, URZ ;  /* 0x0000003f3f3ff290 */ /* 0x000fe4000fffe03f */
[----:B------:R-:W-:Y:S08]  /*7360*/  HMMA.16816.F32.BF16 R60, R8, R62, R4 ;  /* 0x0000003e083c723c */ /* 0x000ff00000041804 */
[----:B------:R-:W-:Y:S01]  /*7370*/  HMMA.16816.F32.BF16 R4, R16, R82, RZ ;  /* 0x000000521004723c */ /* 0x000fe200000418ff */
[----:B--2---:R-:W-:-:S07]  /*7380*/  FFMA.FTZ R2, R138, c[0x0][0x23c], -R20 ;  /* 0x00008f008a027a23 */ /* 0x004fce0000010814 */
[----:B------:R-:W-:Y:S01]  /*7390*/  HMMA.16816.F32.BF16 R16, R16, R86, RZ ;  /* 0x000000561010723c */ /* 0x000fe200000418ff */
[----:B------:R-:W-:Y:S01]  /*73a0*/  FFMA.FTZ R20, R147, c[0x0][0x23c], -R21 ;  /* 0x00008f0093147a23 */ /* 0x000fe20000010815 */
[----:B------:R-:W-:Y:S01]  /*73b0*/  MOV R82, R194 ;  /* 0x000000c200527202 */ /* 0x000fe20000000f00 */
[----:B------:R2:W4:Y:S01]  /*73c0*/  MUFU.EX2 R204, R2 ;  /* 0x0000000200cc7308 */ /* 0x0005220000000800 */
[----:B------:R-:W-:Y:S11]  /*73d0*/  IMAD.MOV.U32 R83, RZ, RZ, R193 ;  /* 0x000000ffff537224 */ /* 0x000ff600078e00c1 */
[----:B------:R-:W-:Y:S01]  /*73e0*/  @!UPT UIADD3 URZ, URZ, URZ, URZ ;  /* 0x0000003f3f3ff290 */ /* 0x000fe2000fffe03f */
[----:B------:R-:W-:Y:S01]  /*73f0*/  HMMA.16816.F32.BF16 R76, R8, R78, R4 ;  /* 0x0000004e084c723c */ /* 0x000fe20000041804 */
[----:B--2---:R-:W-:-:S04]  /*7400*/  FFMA.FTZ R2, R174, c[0x0][0x23c], -R3 ;  /* 0x00008f00ae027a23 */ /* 0x004fc80000010803 */
[----:B------:R2:W-:Y:S02]  /*7410*/  MUFU.EX2 R234, R2 ;  /* 0x0000000200ea7308 */ /* 0x0005e40000000800 */
[----:B------:R-:W-:Y:S01]  /*7420*/  FFMA.FTZ R4, R181, c[0x0][0x23c], -R0 ;  /* 0x00008f00b5047a23 */ /* 0x000fe20000010800 */
[----:B------:R-:W-:Y:S01]  /*7430*/  HMMA.16816.F32.BF16 R72, R8, R74, R16 ;  /* 0x0000004a0848723c */ /* 0x000fe20000041810 */
[----:B------:R-:W-:Y:S04]  /*7440*/  LDSM.16.MT88.4 R16, [R228+0xf000] ;  /* 0x00f00000e410783b */ /* 0x000fe80000004200 */
[----:B------:R-:W-:Y:S02]  /*7450*/  MUFU.EX2 R241, R4 ;  /* 0x0000000400f17308 */ /* 0x000fe40000000800 */
[----:B---3--:R-:W-:-:S02]  /*7460*/  F2FP.BF16.PACK_AB R8, R242, R183 ;  /* 0x000000b7f208723e */ /* 0x008fc400000010ff */
[----:B----4-:R-:W-:Y:S01]  /*7470*/  F2FP.BF16.PACK_AB R10, R204, R188 ;  /* 0x000000bccc0a723e */ /* 0x010fe200000010ff */
[----:B--2---:R-:W-:-:S04]  /*7480*/  FFMA.FTZ R2, R166, c[0x0][0x23c], -R3 ;  /* 0x00008f00a6027a23 */ /* 0x004fc80000010803 */
[----:B------:R2:W3:Y:S02]  /*7490*/  MUFU.EX2 R91, R2 ;  /* 0x00000002005b7308 */ /* 0x0004e40000000800 */
[----:B--2---:R-:W-:Y:S01]  /*74a0*/  FFMA.FTZ R2, R159, c[0x0][0x23c], -R3 ;  /* 0x00008f009f027a23 */ /* 0x004fe20000010803 */
[----:B---3--:R-:W-:-:S05]  /*74b0*/  F2FP.BF16.PACK_AB R9, R91, R234 ;  /* 0x000000ea5b09723e */ /* 0x008fca00000010ff */
[----:B------:R2:W-:Y:S02]  /*74c0*/  MUFU.EX2 R191, R2 ;  /* 0x0000000200bf7308 */ /* 0x0005e40000000800 */
[----:B--2---:R-:W-:-:S06]  /*74d0*/  FFMA.FTZ R2, R144, c[0x0][0x23c], -R3 ;  /* 0x00008f0090027a23 */ /* 0x004fcc0000010803 */
[----:B------:R2:W3:Y:S02]  /*74e0*/  MUFU.EX2 R205, R2 ;  /* 0x0000000200cd7308 */ /* 0x0004e40000000800 */
[----:B--2---:R-:W-:Y:S01]  /*74f0*/  FFMA.FTZ R2, R175, c[0x0][0x23c], -R21 ;  /* 0x00008f00af027a23 */ /* 0x004fe20000010815 */
[----:B---3--:R-:W-:-:S05]  /*7500*/  F2FP.BF16.PACK_AB R11, R205, R191 ;  /* 0x000000bfcd0b723e */ /* 0x008fca00000010ff */
[----:B------:R2:W-:Y:S02]  /*7510*/  MUFU.EX2 R89, R2 ;  /* 0x0000000200597308 */ /* 0x0005e40000000800 */
[----:B-1----:R-:W-:Y:S01]  /*7520*/  HMMA.16816.F32.BF16 R148, R8, R12, R148 ;  /* 0x0000000c0894723c */ /* 0x002fe20000041894 */
[----:B--2---:R-:W-:-:S05]  /*7530*/  FFMA.FTZ R2, R167, c[0x0][0x23c], -R21 ;  /* 0x00008f00a7027a23 */ /* 0x004fca0000010815 */
[----:B------:R1:W2:Y:S02]  /*7540*/  MUFU.EX2 R81, R2 ;  /* 0x0000000200517308 */ /* 0x0002a40000000800 */
[----:B-1----:R-:W-:Y:S01]  /*7550*/  FFMA.FTZ R2, R161, c[0x0][0x23c], -R21 ;  /* 0x00008f00a1027a23 */ /* 0x002fe20000010815 */
[----:B--2---:R-:W-:-:S05]  /*7560*/  F2FP.BF16.PACK_AB R4, R81, R89 ;  /* 0x000000595104723e */ /* 0x004fca00000010ff */
[----:B------:R1:W-:Y:S02]  /*7570*/  MUFU.EX2 R80, R2 ;  /* 0x0000000200507308 */ /* 0x0003e40000000800 */
[----:B-1----:R-:W-:-:S06]  /*7580*/  FFMA.FTZ R2, R160, c[0x0][0x23c], -R21 ;  /* 0x00008f00a0027a23 */ /* 0x002fcc0000010815 */
[----:B------:R1:W2:Y:S02]  /*7590*/  MUFU.EX2 R58, R2 ;  /* 0x00000002003a7308 */ /* 0x0002a40000000800 */
[----:B-1----:R-:W-:Y:S02]  /*75a0*/  FFMA.FTZ R2, R173, c[0x0][0x23c], -R0 ;  /* 0x00008f00ad027a23 */ /* 0x002fe40000010800 */
[----:B--2---:R-:W-:Y:S01]  /*75b0*/  IMAD.MOV.U32 R139, RZ, RZ, R58 ;  /* 0x000000ffff8b7224 */ /* 0x004fe200078e003a */
[----:B------:R-:W-:-:S03]  /*75c0*/  MOV R58, R24 ;  /* 0x00000018003a7202 */ /* 0x000fc60000000f00 */
[----:B------:R1:W2:Y:S01]  /*75d0*/  MUFU.EX2 R189, R2 ;  /* 0x0000000200bd7308 */ /* 0x0002a20000000800 */
[----:B------:R-:W-:Y:S01]  /*75e0*/  FFMA.FTZ R24, R133, c[0x0][0x23c], -R3 ;  /* 0x00008f0085187a23 */ /* 0x000fe20000010803 */
[----:B------:R-:W-:Y:S01]  /*75f0*/  F2FP.BF16.PACK_AB R6, R139, R80 ;  /* 0x000000508b06723e */ /* 0x000fe200000010ff */
[----:B------:R-:W-:Y:S02]  /*7600*/  FFMA.FTZ R3, R145, c[0x0][0x23c], -R21 ;  /* 0x00008f0091037a23 */ /* 0x000fe40000010815 */
[----:B-1----:R-:W-:Y:S01]  /*7610*/  FFMA.FTZ R2, R165, c[0x0][0x23c], -R0 ;  /* 0x00008f00a5027a23 */ /* 0x002fe20000010800 */
[----:B--2---:R-:W-:-:S03]  /*7620*/  F2FP.BF16.PACK_AB R5, R189, R241 ;  /* 0x000000f1bd05723e */ /* 0x004fc600000010ff */
[----:B------:R1:W-:Y:S02]  /*7630*/  MUFU.EX2 R138, R2 ;  /* 0x00000002008a7308 */ /* 0x0003e40000000800 */
[----:B-1----:R-:W-:-:S06]  /*7640*/  FFMA.FTZ R2, R163, c[0x0][0x23c], -R0 ;  /* 0x00008f00a3027a23 */ /* 0x002fcc0000010800 */
[----:B------:R-:W1:Y:S02]  /*7650*/  MUFU.EX2 R133, R2 ;  /* 0x0000000200857308 */ /* 0x000e640000000800 */
[----:B-1----:R-:W-:Y:S01]  /*7660*/  F2FP.BF16.PACK_AB R7, R133, R138 ;  /* 0x0000008a8507723e */ /* 0x002fe200000010ff */
[----:B------:R-:W-:Y:S01]  /*7670*/  FFMA.FTZ R2, R146, c[0x0][0x23c], -R21 ;  /* 0x00008f0092027a23 */ /* 0x000fe20000010815 */
[----:B------:R-:W-:-:S05]  /*7680*/  MOV R21, R34 ;  /* 0x0000002200157202 */ /* 0x000fca0000000f00 */
[C---:B------:R-:W-:Y:S07]  /*7690*/  HMMA.16816.F32.BF16 R156, R4.reuse, R14, R112 ;  /* 0x0000000e049c723c */ /* 0x040fee0000041870 */
[----:B------:R-:W-:Y:S01]  /*76a0*/  IMAD.MOV.U32 R114, RZ, RZ, R35 ;  /* 0x000000ffff727224 */ /* 0x000fe200078e0023 */
[----:B------:R-:W-:Y:S01]  /*76b0*/  MOV R113, R32 ;  /* 0x0000002000717202 */ /* 0x000fe20000000f00 */
[----:B------:R-:W-:Y:S01]  /*76c0*/  IMAD.MOV.U32 R112, RZ, RZ, R33 ;  /* 0x000000ffff707224 */ /* 0x000fe200078e0021 */
[----:B------:R-:W-:Y:S01]  /*76d0*/  HMMA.16816.F32.BF16 R144, R4, R12, R152 ;  /* 0x0000000c0490723c */ /* 0x000fe20000041898 */
[----:B------:R-:W-:-:S06]  /*76e0*/  IMAD.MOV.U32 R115, RZ, RZ, R195 ;  /* 0x000000ffff737224 */ /* 0x000fcc00078e00c3 */
[----:B------:R-:W-:Y:S01]  /*76f0*/  IMAD.MOV.U32 R153, RZ, RZ, R189 ;  /* 0x000000ffff997224 */ /* 0x000fe200078e00bd */
[----:B------:R-:W-:Y:S01]  /*7700*/  HMMA.16816.F32.BF16 R32, R8, R14, R40 ;  /* 0x0000000e0820723c */ /* 0x000fe20000041828 */
[----:B------:R-:W1:Y:S01]  /*7710*/  LDSM.16.MT88.4 R12, [R226+0xd000] ;  /* 0x00d00000e20c783b */ /* 0x000e620000004200 */
[----:B------:R-:W-:Y:S01]  /*7720*/  MOV R152, R188 ;  /* 0x000000bc00987202 */ /* 0x000fe20000000f00 */
[----:B------:R-:W-:Y:S02]  /*7730*/  IMAD.MOV.U32 R155, RZ, RZ, R89 ;  /* 0x000000ffff9b7224 */ /* 0x000fe400078e0059 */
[----:B------:R-:W-:-:S03]  /*7740*/  IMAD.MOV.U32 R154, RZ, RZ, R91 ;  /* 0x000000ffff9a7224 */ /* 0x000fc600078e005b */
[-C--:B-1----:R-:W-:Y:S08]  /*7750*/  HMMA.16816.F32.BF16 R164, R8, R12.reuse, R176 ;  /* 0x0000000c08a4723c */ /* 0x082ff000000418b0 */
[C---:B------:R-:W-:Y:S07]  /*7760*/  HMMA.16816.F32.BF16 R160, R4.reuse, R12, R168 ;  /* 0x0000000c04a0723c */ /* 0x040fee00000418a8 */
[----:B------:R-:W-:Y:S01]  /*7770*/  IMAD.MOV.U32 R169, RZ, RZ, R183 ;  /* 0x000000ffffa97224 */ /* 0x000fe200078e00b7 */
[----:B------:R-:W-:Y:S01]  /*7780*/  HMMA.16816.F32.BF16 R172, R4, R14, R108 ;  /* 0x0000000e04ac723c */ /* 0x000fe2000004186c */
[----:B------:R-:W-:Y:S01]  /*7790*/  MOV R170, R182 ;  /* 0x000000b600aa7202 */ /* 0x000fe20000000f00 */
[----:B------:R-:W-:Y:S01]  /*77a0*/  IMAD.MOV.U32 R168, RZ, RZ, R191 ;  /* 0x000000ffffa87224 */ /* 0x000fe200078e00bf */
[----:B------:R-:W-:-:S05]  /*77b0*/  MOV R171, R58 ;  /* 0x0000003a00ab7202 */ /* 0x000fca0000000f00 */
[----:B------:R-:W-:Y:S01]  /*77c0*/  HMMA.16816.F32.BF16 R40, R8, R14, R52 ;  /* 0x0000000e0828723c */ /* 0x000fe20000041834 */
[----:B------:R-:W1:Y:S07]  /*77d0*/  LDSM.16.MT88.4 R12, [R228+0xd000] ;  /* 0x00d00000e40c783b */ /* 0x000e6e0000004200 */
[----:B------:R-:W-:Y:S08]  /*77e0*/  HMMA.16816.F32.BF16 R108, R4, R18, R116 ;  /* 0x00000012046c723c */ /* 0x000ff00000041874 */
[-C--:B-1----:R-:W-:Y:S07]  /*77f0*/  HMMA.16816.F32.BF16 R180, R8, R12.reuse, R140 ;  /* 0x0000000c08b4723c */ /* 0x082fee000004188c */
[----:B------:R-:W-:Y:S01]  /*7800*/  IMAD.MOV.U32 R140, RZ, RZ, R206 ;  /* 0x000000ffff8c7224 */ /* 0x000fe200078e00ce */
[----:B------:R-:W-:Y:S01]  /*7810*/  HMMA.16816.F32.BF16 R176, R4, R12, R128 ;  /* 0x0000000c04b0723c */ /* 0x000fe20000041880 */
[----:B------:R-:W-:Y:S01]  /*7820*/  MOV R143, R205 ;  /* 0x000000cd008f7202 */ /* 0x000fe20000000f00 */
[----:B------:R-:W-:Y:S01]  /*7830*/  IMAD.MOV.U32 R142, RZ, RZ, R204 ;  /* 0x000000ffff8e7224 */ /* 0x000fe200078e00cc */
[----:B------:R-:W-:-:S02]  /*7840*/  MOV R141, R80 ;  /* 0x00000050008d7202 */ /* 0x000fc40000000f00 */
[----:B------:R-:W-:Y:S02]  /*7850*/  MOV R80, R192 ;  /* 0x000000c000507202 */ /* 0x000fe40000000f00 */
[----:B------:R-:W-:Y:S01]  /*7860*/  MOV R128, R207 ;  /* 0x000000cf00807202 */ /* 0x000fe20000000f00 */
[----:B------:R-:W-:Y:S01]  /*7870*/  HMMA.16816.F32.BF16 R188, R4, R14, R104 ;  /* 0x0000000e04bc723c */ /* 0x000fe20000041868 */
[----:B------:R-:W-:Y:S01]  /*7880*/  IMAD.MOV.U32 R131, RZ, RZ, R59 ;  /* 0x000000ffff837224 */ /* 0x000fe200078e003b */
[----:B------:R-:W-:Y:S02]  /*7890*/  MOV R130, R88 ;  /* 0x0000005800827202 */ /* 0x000fe40000000f00 */
[----:B------:R-:W-:-:S04]  /*78a0*/  MOV R129, R90 ;  /* 0x0000005a00817202 */ /* 0x000fc80000000f00 */
[----:B------:R-:W-:Y:S01]  /*78b0*/  HMMA.16816.F32.BF16 R44, R8, R14, R44 ;  /* 0x0000000e082c723c */ /* 0x000fe2000004182c */
[----:B------:R-:W1:Y:S07]  /*78c0*/  LDSM.16.MT88.4 R12, [R227+0xd000] ;  /* 0x00d00000e30c783b */ /* 0x000e6e0000004200 */
[C---:B------:R-:W-:Y:S08]  /*78d0*/  HMMA.16816.F32.BF16 R104, R4.reuse, R16, R216 ;  /* 0x000000100468723c */ /* 0x040ff000000418d8 */
[----:B-1----:R-:W-:Y:S07]  /*78e0*/  HMMA.16816.F32.BF16 R204, R4, R14, R100 ;  /* 0x0000000e04cc723c */ /* 0x002fee0000041864 */
[----:B------:R-:W-:Y:S01]  /*78f0*/  IMAD.MOV.U32 R102, RZ, RZ, R65 ;  /* 0x000000ffff667224 */ /* 0x000fe200078e0041 */
[----:B------:R-:W-:Y:S01]  /*7900*/  MOV R103, R64 ;  /* 0x0000004000677202 */ /* 0x000fe20000000f00 */
[----:B------:R-:W-:Y:S01]  /*7910*/  HMMA.16816.F32.BF16 R196, R8, R12, R196 ;  /* 0x0000000c08c4723c */ /* 0x000fe200000418c4 */
[----:B------:R-:W-:Y:S01]  /*7920*/  IMAD.MOV.U32 R100, RZ, RZ, R69 ;  /* 0x000000ffff647224 */ /* 0x000fe200078e0045 */
[----:B------:R-:W-:-:S06]  /*7930*/  MOV R101, R68 ;  /* 0x0000004400657202 */ /* 0x000fcc0000000f00 */
[----:B------:R-:W-:Y:S08]  /*7940*/  HMMA.16816.F32.BF16 R192, R4, R12, R120 ;  /* 0x0000000c04c0723c */ /* 0x000ff00000041878 */
[C---:B------:R-:W-:Y:S01]  /*7950*/  HMMA.16816.F32.BF16 R64, R8.reuse, R14, R36 ;  /* 0x0000000e0840723c */ /* 0x040fe20000041824 */
[----:B------:R-:W1:Y:S07]  /*7960*/  LDSM.16.MT88.4 R12, [R225+0xf000] ;  /* 0x00f00000e10c783b */ /* 0x000e6e0000004200 */
[C---:B------:R-:W-:Y:S08]  /*7970*/  HMMA.16816.F32.BF16 R100, R8.reuse, R16, R100 ;  /* 0x000000100864723c */ /* 0x040ff00000041864 */
[-C--:B-1----:R-:W-:Y:S07]  /*7980*/  HMMA.16816.F32.BF16 R68, R8, R12.reuse, R200 ;  /* 0x0000000c0844723c */ /* 0x082fee00000418c8 */
[----:B------:R-:W-:Y:S01]  /*7990*/  IMAD.MOV.U32 R202, RZ, RZ, R57 ;  /* 0x000000ffffca7224 */ /* 0x000fe200078e0039 */
[----:B------:R-:W-:Y:S01]  /*79a0*/  MOV R203, R56 ;  /* 0x0000003800cb7202 */ /* 0x000fe20000000f00 */
[----:B------:R-:W-:Y:S01]  /*79b0*/  HMMA.16816.F32.BF16 R36, R4, R12, R184 ;  /* 0x0000000c0424723c */ /* 0x000fe200000418b8 */
[----:B------:R-:W-:Y:S01]  /*79c0*/  IMAD.MOV.U32 R200, RZ, RZ, R85 ;  /* 0x000000ffffc87224 */ /* 0x000fe200078e0055 */
[----:B------:R-:W-:-:S05]  /*79d0*/  MOV R201, R84 ;  /* 0x0000005400c97202 */ /* 0x000fca0000000f00 */
[----:B------:R-:W-:Y:S01]  /*79e0*/  IMAD.MOV.U32 R184, RZ, RZ, R200 ;  /* 0x000000ffffb87224 */ /* 0x000fe200078e00c8 */
        /* <DEDUP_REMOVED lines=9> */
[----:B------:R-:W1:Y:S01]  /*7a80*/  LDSM.16.MT88.4 R12, [R226+0xf000] ;  /* 0x00f00000e20c783b */ /* 0x000e620000004200 */
[----:B------:R-:W-:Y:S01]  /*7a90*/  IMAD.MOV.U32 R130, RZ, RZ, R21 ;  /* 0x000000ffff827224 */ /* 0x000fe200078e0015 */
[----:B------:R-:W-:Y:S01]  /*7aa0*/  MOV R131, R114 ;  /* 0x0000007200837202 */ /* 0x000fe20000000f00 */
[----:B------:R-:W-:-:S02]  /*7ab0*/  IMAD.MOV.U32 R128, RZ, RZ, R171 ;  /* 0x000000ffff807224 */ /* 0x000fc400078e00ab */
[----:B------:R-:W-:Y:S02]  /*7ac0*/  IMAD.MOV.U32 R129, RZ, RZ, R113 ;  /* 0x000000ffff817224 */ /* 0x000fe400078e0071 */
[----:B-1----:R-:W-:Y:S01]  /*7ad0*/  HMMA.16816.F32.BF16 R84, R8, R12, R212 ;  /* 0x0000000c0854723c */ /* 0x002fe200000418d4 */
[----:B------:R-:W-:-:S07]  /*7ae0*/  IMAD.MOV.U32 R113, RZ, RZ, R249 ;  /* 0x000000ffff717224 */ /* 0x000fce00078e00f9 */
[C---:B------:R-:W-:Y:S08]  /*7af0*/  HMMA.16816.F32.BF16 R88, R4.reuse, R12, R208 ;  /* 0x0000000c0458723c */ /* 0x040ff000000418d0 */
[-C--:B------:R-:W-:Y:S08]  /*7b00*/  HMMA.16816.F32.BF16 R92, R4, R14.reuse, R92 ;  /* 0x0000000e045c723c */ /* 0x080ff0000004185c */
[C---:B------:R-:W-:Y:S01]  /*7b10*/  HMMA.16816.F32.BF16 R60, R8.reuse, R14, R60 ;  /* 0x0000000e083c723c */ /* 0x040fe2000004183c */
[----:B------:R-:W1:Y:S01]  /*7b20*/  LDSM.16.MT88.4 R12, [R227+0xf000] ;  /* 0x00f00000e30c783b */ /* 0x000e620000004200 */
[----:B------:R-:W-:Y:S01]  /*7b30*/  MOV R114, R248 ;  /* 0x000000f800727202 */ /* 0x000fe20000000f00 */
[----:B------:R-:W-:Y:S01]  /*7b40*/  IMAD.MOV.U32 R21, RZ, RZ, R247 ;  /* 0x000000ffff157224 */ /* 0x000fe200078e00f7 */
[----:B------:R-:W-:Y:S01]  /*7b50*/  MOV R171, R112 ;  /* 0x0000007000ab7202 */ /* 0x000fe20000000f00 */
[----:B------:R-:W-:Y:S01]  /*7b60*/  MUFU.EX2 R30, R30 ;  /* 0x0000001e001e7308 */ /* 0x000fe20000000800 */
[----:B------:R-:W-:Y:S01]  /*7b70*/  MOV R112, R132 ;  /* 0x0000008400707202 */ /* 0x000fe20000000f00 */
[----:B------:R2:W5:Y:S01]  /*7b80*/  LDL.LU R249, [R1+0xbc] ;  /* 0x0000bc0001f97983 */ /* 0x0005620000300800 */
[-C--:B-1----:R-:W-:Y:S08]  /*7b90*/  HMMA.16816.F32.BF16 R116, R8, R12.reuse, R184 ;  /* 0x0000000c0874723c */ /* 0x082ff000000418b8 */
[C---:B------:R-:W-:Y:S01]  /*7ba0*/  HMMA.16816.F32.BF16 R120, R4.reuse, R12, R220 ;  /* 0x0000000c0478723c */ /* 0x040fe200000418dc */
[----:B------:R-:W-:Y:S01]  /*7bb0*/  IMAD.MOV.U32 R185, RZ, RZ, R200 ;  /* 0x000000ffffb97224 */ /* 0x000fe200078e00c8 */
[----:B------:R-:W-:Y:S01]  /*7bc0*/  MOV R200, R203 ;  /* 0x000000cb00c87202 */ /* 0x000fe20000000f00 */
[----:B------:R-:W-:Y:S01]  /*7bd0*/  IMAD.MOV.U32 R203, RZ, RZ, R130 ;  /* 0x000000ffffcb7224 */ /* 0x000fe200078e0082 */
[----:B------:R-:W-:Y:S01]  /*7be0*/  MOV R186, R201 ;  /* 0x000000c900ba7202 */ /* 0x000fe20000000f00 */
[----:B------:R-:W-:Y:S01]  /*7bf0*/  IMAD.MOV.U32 R187, RZ, RZ, R202 ;  /* 0x000000ffffbb7224 */ /* 0x000fe200078e00ca */
[----:B------:R-:W-:Y:S01]  /*7c00*/  MOV R130, R31 ;  /* 0x0000001f00827202 */ /* 0x000fe20000000f00 */
[----:B------:R-:W-:Y:S01]  /*7c10*/  MUFU.EX2 R29, R29 ;  /* 0x0000001d001d7308 */ /* 0x000fe20000000800 */
[----:B------:R-:W-:Y:S01]  /*7c20*/  IMAD.MOV.U32 R201, RZ, RZ, R128 ;  /* 0x000000ffffc97224 */ /* 0x000fe200078e0080 */
[----:B------:R-:W-:Y:S01]  /*7c30*/  MOV R202, R129 ;  /* 0x0000008100ca7202 */ /* 0x000fe20000000f00 */
[----:B------:R-:W-:Y:S01]  /*7c40*/  HMMA.16816.F32.BF16 R48, R4, R14, R124 ;  /* 0x0000000e0430723c */ /* 0x000fe2000004187c */
[----:B------:R-:W-:Y:S01]  /*7c50*/  MOV R132, R246 ;  /* 0x000000f600847202 */ /* 0x000fe20000000f00 */
[----:B------:R2:W5:Y:S03]  /*7c60*/  LDL.LU R248, [R1+0xb8] ;  /* 0x0000b80001f87983 */ /* 0x0005660000300800 */
[----:B------:R-:W-:Y:S01]  /*7c70*/  MUFU.EX2 R31, R28 ;  /* 0x0000001c001f7308 */ /* 0x000fe20000000800 */
[----:B------:R-:W-:Y:S01]  /*7c80*/  MOV R128, R113 ;  /* 0x0000007100807202 */ /* 0x000fe20000000f00 */
[----:B------:R-:W-:Y:S01]  /*7c90*/  IMAD.MOV.U32 R129, RZ, RZ, R114 ;  /* 0x000000ffff817224 */ /* 0x000fe200078e0072 */
[----:B------:R-:W-:Y:S01]  /*7ca0*/  HMMA.16816.F32.BF16 R16, R8, R18, R76 ;  /* 0x000000120810723c */ /* 0x000fe2000004184c */
[----:B------:R-:W-:-:S04]  /*7cb0*/  FADD.FTZ R6, R239, R240 ;  /* 0x000000f0ef067221 */ /* 0x000fc80000010000 */
[----:B------:R-:W-:Y:S01]  /*7cc0*/  MUFU.EX2 R26, R26 ;  /* 0x0000001a001a7308 */ /* 0x000fe20000000800 */
[----:B------:R-:W-:-:S07]  /*7cd0*/  FADD.FTZ R7, R237, R238 ;  /* 0x000000eeed077221 */ /* 0x000fce0000010000 */
[----:B------:R-:W-:Y:S01]  /*7ce0*/  MUFU.EX2 R25, R25 ;  /* 0x0000001900197308 */ /* 0x000fe20000000800 */
[----:B------:R-:W-:Y:S07]  /*7cf0*/  HMMA.16816.F32.BF16 R12, R8, R14, R72 ;  /* 0x0000000e080c723c */ /* 0x000fee0000041848 */
[----:B------:R-:W-:Y:S01]  /*7d00*/  MUFU.EX2 R22, R22 ;  /* 0x0000001600167308 */ /* 0x000fe20000000800 */
[----:B------:R-:W-:Y:S01]  /*7d10*/  MOV R221, R112 ;  /* 0x0000007000dd7202 */ /* 0x000fe20000000f00 */
[----:B------:R2:W5:Y:S06]  /*7d20*/  LDL.LU R247, [R1+0xb4] ;  /* 0x0000b40001f77983 */ /* 0x00056c0000300800 */
[----:B------:R-:W-:Y:S01]  /*7d30*/  MUFU.EX2 R28, R23 ;  /* 0x00000017001c7308 */ /* 0x000fe20000000800 */
[----:B------:R-:W-:Y:S01]  /*7d40*/  MOV R114, R21 ;  /* 0x0000001500727202 */ /* 0x000fe20000000f00 */
[----:B------:R-:W-:Y:S01]  /*7d50*/  FADD.FTZ R8, R235, R236 ;  /* 0x000000eceb087221 */ /* 0x000fe20000010000 */
[----:B------:R2:W5:Y:S05]  /*7d60*/  LDL.LU R246, [R1+0xb0] ;  /* 0x0000b00001f67983 */ /* 0x00056a0000300800 */
[----:B------:R1:W-:Y:S02]  /*7d70*/  MUFU.EX2 R23, R2 ;  /* 0x0000000200177308 */ /* 0x0003e40000000800 */
        /* <DEDUP_REMOVED lines=28> */
[----:B------:R-:W1:Y:S01]  /*7f40*/  MUFU.EX2 R21, R20 ;  /* 0x0000001400157308 */ /* 0x000e620000000800 */
        /* <DEDUP_REMOVED lines=17> */
[----:B---3--:R-:W-:Y:S01]  /*8060*/  FADD.FTZ R2, R97, R5 ;  /* 0x0000000561027221 */ /* 0x008fe20000010000 */
        /* <DEDUP_REMOVED lines=21> */
[----:B------:R3:W4:Y:S01]  /*81c0*/  MUFU.EX2 R11, R4 ;  /* 0x00000004000b7308 */ /* 0x0007220000000800 */
        /* <DEDUP_REMOVED lines=9> */
[----:B------:R-:W-:Y:S01]  /*8260*/  MUFU.EX2 R132, R27 ;  /* 0x0000001b00847308 */ /* 0x000fe20000000800 */
[----:B------:R-:W-:Y:S01]  /*8270*/  MOV R98, R187 ;  /* 0x000000bb00627202 */ /* 0x000fe20000000f00 */
[----:B------:R-:W-:Y:S01]  /*8280*/  IMAD.MOV.U32 R187, RZ, RZ, R128 ;  /* 0x000000ffffbb7224 */ /* 0x000fe200078e0080 */
[----:B------:R-:W-:Y:S01]  /*8290*/  MOV R99, R200 ;  /* 0x000000c800637202 */ /* 0x000fe20000000f00 */
[----:B------:R-:W-:Y:S01]  /*82a0*/  FADD.FTZ R2, R230, R2 ;  /* 0x00000002e6027221 */ /* 0x000fe20000010000 */
[----:B------:R-:W-:Y:S01]  /*82b0*/  LDSM.16.MT88.4 R152, [R225+0xd800] ;  /* 0x00d80000e198783b */ /* 0x000fe20000004200 */
[----:B---3--:R-:W-:Y:S01]  /*82c0*/  FADD.FTZ R4, R213, R6 ;  /* 0x00000006d5047221 */ /* 0x008fe20000010000 */
[----:B------:R-:W-:Y:S01]  /*82d0*/  MOV R213, R97 ;  /* 0x0000006100d57202 */ /* 0x000fe20000000f00 */
[----:B------:R-:W-:Y:S01]  /*82e0*/  MUFU.EX2 R27, R24 ;  /* 0x00000018001b7308 */ /* 0x000fe20000000800 */
[----:B------:R-:W-:Y:S01]  /*82f0*/  MOV R185, R202 ;  /* 0x000000ca00b97202 */ /* 0x000fe20000000f00 */
[----:B------:R-:W-:Y:S01]  /*8300*/  IMAD.MOV.U32 R202, RZ, RZ, R168 ;  /* 0x000000ffffca7224 */ /* 0x000fe200078e00a8 */
[----:B------:R-:W-:-:S02]  /*8310*/  MOV R186, R203 ;  /* 0x000000cb00ba7202 */ /* 0x000fc40000000f00 */
[----:B------:R-:W-:Y:S01]  /*8320*/  MOV R200, R129 ;  /* 0x0000008100c87202 */ /* 0x000fe20000000f00 */
[----:B------:R-:W-:Y:S01]  /*8330*/  IMAD.MOV.U32 R129, RZ, RZ, R171 ;  /* 0x000000ffff817224 */ /* 0x000fe200078e00ab */
[----:B------:R-:W-:Y:S01]  /*8340*/  MOV R203, R169 ;  /* 0x000000a900cb7202 */ /* 0x000fe20000000f00 */
[----:B------:R3:W1:Y:S01]  /*8350*/  MUFU.EX2 R24, R3 ;  /* 0x0000000300187308 */ /* 0x0006620000000800 */
[----:B------:R-:W-:Y:S01]  /*8360*/  MOV R128, R170 ;  /* 0x000000aa00807202 */ /* 0x000fe20000000f00 */
[----:B------:R-:W-:Y:S01]  /*8370*/  FADD.FTZ R5, R229, R5 ;  /* 0x00000005e5057221 */ /* 0x000fe20000010000 */
[----:B------:R-:W1:Y:S01]  /*8380*/  LDSM.16.MT88.4 R168, [R226+0xd800] ;  /* 0x00d80000e2a8783b */ /* 0x000e620000004200 */
[----:B------:R-:W-:Y:S01]  /*8390*/  MOV R210, R214 ;  /* 0x000000d600d27202 */ /* 0x000fe20000000f00 */
[----:B------:R-:W-:Y:S01]  /*83a0*/  IMAD.MOV.U32 R211, RZ, RZ, R215 ;  /* 0x000000ffffd37224 */ /* 0x000fe200078e00d7 */
[----:B------:R-:W-:Y:S01]  /*83b0*/  MOV R209, R213 ;  /* 0x000000d500d17202 */ /* 0x000fe20000000f00 */
[----:B------:R-:W-:-:S02]  /*83c0*/  IMAD.MOV.U32 R208, RZ, RZ, R212 ;  /* 0x000000ffffd07224 */ /* 0x000fc400078e00d4 */
[----:B------:R-:W-:Y:S02]  /*83d0*/  FADD.FTZ R8, R210, R7 ;  /* 0x00000007d2087221 */ /* 0x000fe40000010000 */
[--C-:B---3--:R-:W-:Y:S02]  /*83e0*/  FFMA.FTZ R3, R243, c[0x0][0x23c], -R0.reuse ;  /* 0x00008f00f3037a23 */ /* 0x108fe40000010800 */
[----:B------:R-:W-:Y:S02]  /*83f0*/  FFMA.FTZ R0, R244, c[0x0][0x23c], -R0 ;  /* 0x00008f00f4007a23 */ /* 0x000fe40000010800 */
[----:B------:R3:W-:Y:S08]  /*8400*/  MUFU.EX2 R9, R3 ;  /* 0x0000000300097308 */ /* 0x0007f00000000800 */
[----:B------:R1:W1:Y:S01]  /*8410*/  MUFU.EX2 R10, R0 ;  /* 0x00000000000a7308 */ /* 0x0002620000000800 */
[----:B---3--:R-:W-:-:S02]  /*8420*/  FADD.FTZ R3, R211, R2 ;  /* 0x00000002d3037221 */ /* 0x008fc40000010000 */
[----:B------:R-:W-:Y:S02]  /*8430*/  FADD.FTZ R2, R208, R5 ;  /* 0x00000005d0027221 */ /* 0x000fe40000010000 */
[----:B-1----:R-:W-:Y:S02]  /*8440*/  FADD.FTZ R0, R209, R4 ;  /* 0x00000004d1007221 */ /* 0x002fe40000010000 */
[----:B------:R-:W1:Y:S01]  /*8450*/  LDSM.16.MT88.4 R4, [R227+0xf800] ;  /* 0x00f80000e304783b */ /* 0x000e620000004200 */
        /* <DEDUP_REMOVED lines=11> */
[----:B------:R-:W-:Y:S01]  /*8510*/  IMAD.MOV.U32 R96, RZ, RZ, R200 ;  /* 0x000000ffff607224 */ /* 0x000fe200078e00c8 */
[----:B------:R-:W-:Y:S02]  /*8520*/  MOV R211, R98 ;  /* 0x0000006200d37202 */ /* 0x000fe40000000f00 */
[----:B------:R-:W-:-:S02]  /*8530*/  F2FP.BF16.PACK_AB R124, R21, R22 ;  /* 0x00000016157c723e */ /* 0x000fc400000010ff */
[----:B----4-:R-:W-:Y:S02]  /*8540*/  F2FP.BF16.PACK_AB R125, R11, R20 ;  /* 0x000000140b7d723e */ /* 0x010fe400000010ff */
[----:B------:R-:W-:Y:S01]  /*8550*/  F2FP.BF16.PACK_AB R126, R24, R23 ;  /* 0x00000017187e723e */ /* 0x000fe200000010ff */
        /* <DEDUP_REMOVED lines=8> */
[----:B------:R-:W3:Y:S01]  /*85e0*/  LDSM.16.MT88.4 R184, [R228+0xd800] ;  /* 0x00d80000e4b8783b */ /* 0x000ee20000004200 */
[----:B------:R-:W-:-:S02]  /*85f0*/  MOV R201, R129 ;  /* 0x0000008100c97202 */ /* 0x000fc40000000f00 */
[----:B------:R-:W-:Y:S01]  /*8600*/  MOV R203, R131 ;  /* 0x0000008300cb7202 */ /* 0x000fe20000000f00 */
[----:B------:R2:W5:Y:S01]  /*8610*/  LDL.LU R245, [R1+0xac] ;  /* 0x0000ac0001f57983 */ /* 0x0005620000300800 */
[----:B------:R-:W-:Y:S02]  /*8620*/  F2FP.BF16.PACK_AB R128, R29, R30 ;  /* 0x0000001e1d80723e */ /* 0x000fe400000010ff */
[----:B------:R-:W-:Y:S02]  /*8630*/  F2FP.BF16.PACK_AB R129, R25, R26 ;  /* 0x0000001a1981723e */ /* 0x000fe400000010ff */
[----:B------:R-:W-:Y:S02]  /*8640*/  F2FP.BF16.PACK_AB R130, R132, R31 ;  /* 0x0000001f8482723e */ /* 0x000fe400000010ff */
[----:B------:R-:W-:Y:S02]  /*8650*/  F2FP.BF16.PACK_AB R131, R28, R27 ;  /* 0x0000001b1c83723e */ /* 0x000fe400000010ff */
[----:B------:R-:W-:-:S02]  /*8660*/  F2FP.BF16.PACK_AB R127, R10, R9 ;  /* 0x000000090a7f723e */ /* 0x000fc400000010ff */
[----:B------:R-:W-:Y:S01]  /*8670*/  MOV R220, R113 ;  /* 0x0000007100dc7202 */ /* 0x000fe20000000f00 */
[----:B------:R-:W-:Y:S01]  /*8680*/  IMAD.MOV.U32 R222, RZ, RZ, R203 ;  /* 0x000000ffffde7224 */ /* 0x000fe200078e00cb */
[----:B------:R-:W-:Y:S01]  /*8690*/  MOV R223, R202 ;  /* 0x000000ca00df7202 */ /* 0x000fe20000000f00 */
[-C--:B------:R-:W-:Y:S01]  /*86a0*/  HMMA.16816.F32.BF16 R164, R128, R168.reuse, R164 ;  /* 0x000000a880a4723c */ /* 0x080fe200000418a4 */
[----:B------:R-:W-:Y:S02]  /*86b0*/  MOV R216, R201 ;  /* 0x000000c900d87202 */ /* 0x000fe40000000f00 */
[----:B------:R-:W-:Y:S01]  /*86c0*/  MOV R218, R99 ;  /* 0x0000006300da7202 */ /* 0x000fe20000000f00 */
[----:B------:R-:W-:Y:S01]  /*86d0*/  IMAD.MOV.U32 R217, RZ, RZ, R200 ;  /* 0x000000ffffd97224 */ /* 0x000fe200078e00c8 */
[----:B------:R-:W-:Y:S01]  /*86e0*/  MOV R219, R98 ;  /* 0x0000006200db7202 */ /* 0x000fe20000000f00 */
[----:B------:R-:W-:Y:S01]  /*86f0*/  IMAD.MOV.U32 R208, RZ, RZ, R97 ;  /* 0x000000ffffd07224 */ /* 0x000fe200078e0061 */
[----:B------:R-:W-:Y:S01]  /*8700*/  MOV R209, R96 ;  /* 0x0000006000d17202 */ /* 0x000fe20000000f00 */
[C---:B------:R-:W-:Y:S01]  /*8710*/  HMMA.16816.F32.BF16 R160, R124.reuse, R168, R160 ;  /* 0x000000a87ca0723c */ /* 0x040fe200000418a0 */
[----:B------:R-:W4:Y:S04]  /*8720*/  LDSM.16.MT88.4 R200, [R227+0xd800] ;  /* 0x00d80000e3c8783b */ /* 0x000f280000004200 */
[----:B------:R-:W-:Y:S03]  /*8730*/  LDSM.16.MT88.4 R96, [R226+0xf800] ;  /* 0x00f80000e260783b */ /* 0x000fe60000004200 */
[----:B------:R-:W-:Y:S01]  /*8740*/  HMMA.16816.F32.BF16 R172, R124, R170, R172 ;  /* 0x000000aa7cac723c */ /* 0x000fe200000418ac */
[----:B------:R2:W5:Y:S04]  /*8750*/  LDL.LU R243, [R1+0xa8] ;  /* 0x0000a80001f37983 */ /* 0x0005680000300800 */
[----:B------:R2:W5:Y:S03]  /*8760*/  LDL.LU R242, [R1+0xa4] ;  /* 0x0000a40001f27983 */ /* 0x0005660000300800 */
[-C--:B------:R-:W-:Y:S01]  /*8770*/  HMMA.16816.F32.BF16 R148, R128, R152.reuse, R148 ;  /* 0x000000988094723c */ /* 0x080fe20000041894 */
[----:B------:R2:W5:Y:S04]  /*8780*/  LDL.LU R241, [R1+0xa0] ;  /* 0x0000a00001f17983 */ /* 0x0005680000300800 */
[----:B------:R2:W5:Y:S03]  /*8790*/  LDL.LU R240, [R1+0x9c] ;  /* 0x00009c0001f07983 */ /* 0x0005660000300800 */
[C---:B------:R-:W-:Y:S01]  /*87a0*/  HMMA.16816.F32.BF16 R144, R124.reuse, R152, R144 ;  /* 0x000000987c90723c */ /* 0x040fe20000041890 */
[----:B------:R2:W5:Y:S04]  /*87b0*/  LDL.LU R239, [R1+0x98] ;  /* 0x0000980001ef7983 */ /* 0x0005680000300800 */
[----:B------:R2:W5:Y:S03]  /*87c0*/  LDL.LU R238, [R1+0x94] ;  /* 0x0000940001ee7983 */ /* 0x0005660000300800 */
[----:B------:R-:W-:Y:S01]  /*87d0*/  HMMA.16816.F32.BF16 R156, R124, R154, R156 ;  /* 0x0000009a7c9c723c */ /* 0x000fe2000004189c */
[----:B------:R2:W5:Y:S04]  /*87e0*/  LDL.LU R237, [R1+0x90] ;  /* 0x0000900001ed7983 */ /* 0x0005680000300800 */
[----:B------:R2:W5:Y:S03]  /*87f0*/  LDL.LU R236, [R1+0x8c] ;  /* 0x00008c0001ec7983 */ /* 0x0005660000300800 */
[C---:B------:R-:W-:Y:S01]  /*8800*/  HMMA.16816.F32.BF16 R168, R128.reuse, R170, R40 ;  /* 0x000000aa80a8723c */ /* 0x040fe20000041828 */
[----:B------:R2:W5:Y:S04]  /*8810*/  LDL.LU R235, [R1+0x88] ;  /* 0x0000880001eb7983 */ /* 0x0005680000300800 */
[----:B------:R2:W5:Y:S02]  /*8820*/  LDL.LU R234, [R1+0x84] ;  /* 0x0000840001ea7983 */ /* 0x0005640000300800 */
[----:B------:R-:W-:Y:S01]  /*8830*/  MOV R43, R81 ;  /* 0x00000051002b7202 */ /* 0x000fe20000000f00 */
[----:B------:R-:W-:Y:S01]  /*8840*/  HMMA.16816.F32.BF16 R152, R128, R154, R32 ;  /* 0x0000009a8098723c */ /* 0x000fe20000041820 */
[----:B------:R2:W5:Y:S04]  /*8850*/  LDL.LU R233, [R1+0x80] ;  /* 0x0000800001e97983 */ /* 0x0005680000300800 */
[----:B------:R2:W5:Y:S02]  /*8860*/  LDL.LU R232, [R1+0x7c] ;  /* 0x00007c0001e87983 */ /* 0x0005640000300800 */
[----:B------:R-:W-:Y:S01]  /*8870*/  MOV R32, R80 ;  /* 0x0000005000207202 */ /* 0x000fe20000000f00 */
[----:B------:R-:W-:Y:S01]  /*8880*/  IMAD.MOV.U32 R33, RZ, RZ, R83 ;  /* 0x000000ffff217224 */ /* 0x000fe200078e0053 */
[----:B------:R-:W-:Y:S01]  /*8890*/  MOV R34, R82 ;  /* 0x0000005200227202 */ /* 0x000fe20000000f00 */
[----:B-1----:R-:W-:Y:S01]  /*88a0*/  HMMA.16816.F32.BF16 R120, R124, R4, R120 ;  /* 0x000000047c78723c */ /* 0x002fe20000041878 */
[----:B------:R-:W-:Y:S01]  /*88b0*/  MOV R35, R115 ;  /* 0x0000007300237202 */ /* 0x000fe20000000f00 */
[----:B------:R-:W-:Y:S01]  /*88c0*/  FADD.FTZ R3, R32, R3 ;  /* 0x0000000320037221 */ /* 0x000fe20000010000 */
[----:B------:R-:W1:Y:S01]  /*88d0*/  LDSM.16.MT88.4 R80, [R225+0xf800] ;  /* 0x00f80000e150783b */ /* 0x000e620000004200 */
[----:B------:R-:W-:-:S04]  /*88e0*/  FADD.FTZ R2, R33, R2 ;  /* 0x0000000221027221 */ /* 0x000fc80000010000 */
[----:B------:R-:W-:Y:S01]  /*88f0*/  HMMA.16816.F32.BF16 R116, R128, R4, R116 ;  /* 0x000000048074723c */ /* 0x000fe20000041874 */
[----:B------:R-:W-:Y:S01]  /*8900*/  FADD.FTZ R0, R34, R0 ;  /* 0x0000000022007221 */ /* 0x000fe20000010000 */
[----:B------:R-:W1:Y:S04]  /*8910*/  LDSM.16.MT88.4 R112, [R228+0xf800] ;  /* 0x00f80000e470783b */ /* 0x000e680000004200 */
        /* <DEDUP_REMOVED lines=50> */
[-C--:B---3--:R-:W-:Y:S08]  /*8c40*/  HMMA.16816.F32.BF16 R180, R128, R184.reuse, R180 ;  /* 0x000000b880b4723c */ /* 0x088ff000000418b4 */
[C---:B------:R-:W-:Y:S08]  /*8c50*/  HMMA.16816.F32.BF16 R176, R124.reuse, R184, R176 ;  /* 0x000000b87cb0723c */ /* 0x040ff000000418b0 */
[C---:B------:R-:W-:Y:S08]  /*8c60*/  HMMA.16816.F32.BF16 R188, R124.reuse, R186, R188 ;  /* 0x000000ba7cbc723c */ /* 0x040ff000000418bc */
[C---:B----4-:R-:W-:Y:S08]  /*8c70*/  HMMA.16816.F32.BF16 R192, R124.reuse, R200, R192 ;  /* 0x000000c87cc0723c */ /* 0x050ff000000418c0 */
[C---:B------:R-:W-:Y:S08]  /*8c80*/  HMMA.16816.F32.BF16 R204, R124.reuse, R202, R204 ;  /* 0x000000ca7ccc723c */ /* 0x040ff000000418cc */
[C---:B-1----:R-:W-:Y:S08]  /*8c90*/  HMMA.16816.F32.BF16 R72, R124.reuse, R80, R36 ;  /* 0x000000507c48723c */ /* 0x042ff00000041824 */
        /* <DEDUP_REMOVED lines=17> */
[----:B--2---:R-:W2:Y:S04]  /*8db0*/  LDL.64 R140, [R1+0x50] ;  /* 0x00005000018c7983 */ /* 0x004ea80000100a00 */
[----:B------:R-:W3:Y:S04]  /*8dc0*/  LDL R139, [R1+0x40] ;  /* 0x00004000018b7983 */ /* 0x000ee80000100800 */
[----:B------:R-:W4:Y:S01]  /*8dd0*/  LDL.64 R142, [R1+0x28] ;  /* 0x00002800018e7983 */ /* 0x000f220000100a00 */
[----:B------:R-:W-:Y:S01]  /*8de0*/  UIADD3 UR23, UR8, -0x2, URZ ;  /* 0xfffffffe08177890 */ /* 0x000fe2000fffe03f */
[----:B------:R-:W-:-:S04]  /*8df0*/  DEPBAR.LE SB0, 0x0 ;  /* 0x000080000000791a */ /* 0x000fc80000000000 */
[----:B------:R-:W-:Y:S01]  /*8e00*/  USHF.R.S32.HI UR5, URZ, 0x1f, UR23 ;  /* 0x0000001f3f057899 */ /* 0x000fe20008011417 */
[----:B------:R-:W-:Y:S01]  /*8e10*/  IMAD.U32 R2, RZ, RZ, UR23 ;  /* 0x00000017ff027e24 */ /* 0x000fe2000f8e00ff */
[----:B------:R-:W-:Y:S02]  /*8e20*/  UIMAD UR4, UR13, UR23, URZ ;  /* 0x000000170d0472a4 */ /* 0x000fe4000f8e023f */
[----:B------:R-:W-:Y:S02]  /*8e30*/  UISETP.GT.AND UP0, UPT, UR23, UR9, UPT ;  /* 0x000000091700728c */ /* 0x000fe4000bf04270 */
[----:B------:R-:W-:Y:S01]  /*8e40*/  UIMAD UR4, UR5, UR20, UR4 ;  /* 0x00000014050472a4 */ /* 0x000fe2000f8e0204 */
[----:B------:R-:W-:Y:S01]  /*8e50*/  BAR.SYNC.DEFER_BLOCKING 0x0 ;  /* 0x0000000000007b1d */ /* 0x000fe20000010000 */
[----:B--2---:R-:W-:Y:S02]  /*8e60*/  ISETP.GE.AND P3, PT, R140, c[0x0][0x220], PT ;  /* 0x000088008c007a0c */ /* 0x004fe40003f66270 */
[----:B---3--:R-:W-:Y:S01]  /*8e70*/  ISETP.GE.AND P2, PT, R139, c[0x0][0x220], PT ;  /* 0x000088008b007a0c */ /* 0x008fe20003f46270 */
[----:B----4-:R-:W-:-:S05]  /*8e80*/  IMAD.WIDE.U32 R2, R2, UR20, R142 ;  /* 0x0000001402027c25 */ /* 0x010fca000f8e008e */
[----:B------:R-:W-:-:S05]  /*8e90*/  IADD3 R0, R3, UR4, RZ ;  /* 0x0000000403007c10 */ /* 0x000fca000fffe0ff */
[----:B-----5:R-:W-:Y:S01]  /*8ea0*/  @P3 STS.128 [R243+0xc000], RZ ;  /* 0x00c000fff3003388 */ /* 0x020fe20000000c00 */
[C---:B------:R-:W-:Y:S02]  /*8eb0*/  @!P3 LEA R4, P4, R2.reuse, c[0x0][0x170], 0x1 ;  /* 0x00005c000204ba11 */ /* 0x040fe400078808ff */
[C---:B------:R-:W-:Y:S02]  /*8ec0*/  @!P2 LEA R16, P0, R2.reuse, c[0x0][0x170], 0x1 ;  /* 0x00005c000210aa11 */ /* 0x040fe400078008ff */
[C---:B------:R-:W-:Y:S02]  /*8ed0*/  IADD3 R3, P1, R2.reuse, UR21, RZ ;  /* 0x0000001502037c10 */ /* 0x040fe4000ff3e0ff */
[C-C-:B------:R-:W-:Y:S02]  /*8ee0*/  @!P3 LEA.HI.X R5, R2.reuse, c[0x0][0x174], R0.reuse, 0x1, P4 ;  /* 0x00005d000205ba11 */ /* 0x140fe400020f0c00 */
[----:B------:R-:W-:Y:S02]  /*8ef0*/  @!P2 LEA.HI.X R17, R2, c[0x0][0x174], R0, 0x1, P0 ;  /* 0x00005d000211aa11 */ /* 0x000fe400000f0c00 */
[----:B------:R-:W-:Y:S01]  /*8f00*/  IADD3.X R2, R0, UR10, RZ, P1, !PT ;  /* 0x0000000a00027c10 */ /* 0x000fe20008ffe4ff */
[----:B------:R-:W-:Y:S01]  /*8f10*/  @!PT LDS RZ, [RZ] ;  /* 0x00000000fffff984 */ /* 0x000fe20000000800 */
[----:B------:R-:W-:Y:S01]  /*8f20*/  @!PT LDS RZ, [RZ] ;  /* 0x00000000fffff984 */ /* 0x000fe20000000800 */
[----:B------:R-:W-:Y:S01]  /*8f30*/  @!PT LDS RZ, [RZ] ;  /* 0x00000000fffff984 */ /* 0x000fe20000000800 */
[----:B------:R1:W-:Y:S01]  /*8f40*/  @!P3 LDGSTS.E.BYPASS.LTC128B.128 [R243+0xc000], [R4.64] ;  /* 0x0c00000004f3bfae */ /* 0x0003e2000b901d52 */
[----:B------:R-:W-:-:S02]  /*8f50*/  @!P3 LEA R14, P4, R3, c[0x0][0x170], 0x1 ;  /* 0x00005c00030eba11 */ /* 0x000fc400078808ff */
[C---:B------:R-:W-:Y:S01]  /*8f60*/  @!P2 LEA R12, P0, R3.reuse, c[0x0][0x170], 0x1 ;  /* 0x00005c00030caa11 */ /* 0x040fe200078008ff */
[----:B------:R-:W-:Y:S01]  /*8f70*/  @P2 STS.128 [R243+0xe000], RZ ;  /* 0x00e000fff3002388 */ /* 0x000fe20000000c00 */
[C---:B------:R-:W-:Y:S02]  /*8f80*/  IADD3 R0, P1, R3.reuse, UR21, RZ ;  /* 0x0000001503007c10 */ /* 0x040fe4000ff3e0ff */
[C-C-:B------:R-:W-:Y:S01]  /*8f90*/  @!P3 LEA.HI.X R15, R3.reuse, c[0x0][0x174], R2.reuse, 0x1, P4 ;  /* 0x00005d00030fba11 */ /* 0x140fe200020f0c02 */
[----:B------:R-:W-:Y:S01]  /*8fa0*/  @!PT LDS RZ, [RZ] ;  /* 0x00000000fffff984 */ /* 0x000fe20000000800 */
[----:B------:R-:W-:Y:S01]  /*8fb0*/  @!PT LDS RZ, [RZ] ;  /* 0x00000000fffff984 */ /* 0x000fe20000000800 */
[----:B------:R-:W-:Y:S01]  /*8fc0*/  @!PT LDS RZ, [RZ] ;  /* 0x00000000fffff984 */ /* 0x000fe20000000800 */
[----:B------:R2:W-:Y:S01]  /*8fd0*/  @!P2 LDGSTS.E.BYPASS.LTC128B.128 [R243+0xe000], [R16.64+0x80] ;  /* 0x0e00008010f3afae */ /* 0x0005e2000b901d52 */
[----:B------:R-:W-:Y:S02]  /*8fe0*/  @!P2 LEA.HI.X R13, R3, c[0x0][0x174], R2, 0x1, P0 ;  /* 0x00005d00030daa11 */ /* 0x000fe400000f0c02 */
[----:B------:R-:W-:Y:S01]  /*8ff0*/  IADD3.X R3, R2, UR10, RZ, P1, !PT ;  /* 0x0000000a02037c10 */ /* 0x000fe20008ffe4ff */
[----:B------:R-:W-:Y:S01]  /*9000*/  @P3 STS.128 [R243+0xc800], RZ ;  /* 0x00c800fff3003388 */ /* 0x000fe20000000c00 */
[----:B------:R-:W-:-:S02]  /*9010*/  IADD3 R2, P0, R0, UR21, RZ ;  /* 0x0000001500027c10 */ /* 0x000fc4000ff1e0ff */
[C---:B------:R-:W-:Y:S01]  /*9020*/  @!P3 LEA R10, P5, R0.reuse, c[0x0][0x170], 0x1 ;  /* 0x00005c00000aba11 */ /* 0x040fe200078a08ff */
[----:B------:R-:W-:Y:S01]  /*9030*/  @!PT LDS RZ, [RZ] ;  /* 0x00000000fffff984 */ /* 0x000fe20000000800 */
[----:B------:R-:W-:Y:S01]  /*9040*/  @!PT LDS RZ, [RZ] ;  /* 0x00000000fffff984 */ /* 0x000fe20000000800 */
[----:B------:R-:W-:Y:S01]  /*9050*/  @!PT LDS RZ, [RZ] ;  /* 0x00000000fffff984 */ /* 0x000fe20000000800 */
[----:B------:R3:W-:Y:S01]  /*9060*/  @!P3 LDGSTS.E.BYPASS.LTC128B.128 [R243+0xc800], [R14.64] ;  /* 0x0c8000000ef3bfae */ /* 0x0007e2000b901d52 */
[----:B------:R-:W-:Y:S02]  /*9070*/  @!P2 LEA R6, P1, R0, c[0x0][0x170], 0x1 ;  /* 0x00005c000006aa11 */ /* 0x000fe400078208ff */
[----:B------:R-:W-:Y:S01]  /*9080*/  @!P3 LEA R8, P4, R2, c[0x0][0x170], 0x1 ;  /* 0x00005c000208ba11 */ /* 0x000fe200078808ff */
[----:B------:R-:W-:Y:S01]  /*9090*/  @P2 STS.128 [R243+0xe800], RZ ;  /* 0x00e800fff3002388 */ /* 0x000fe20000000c00 */
[C-C-:B------:R-:W-:Y:S02]  /*90a0*/  @!P3 LEA.HI.X R11, R0.reuse, c[0x0][0x174], R3.reuse, 0x1, P5 ;  /* 0x00005d00000bba11 */ /* 0x140fe400028f0c03 */
[----:B------:R-:W-:Y:S01]  /*90b0*/  @!P2 LEA.HI.X R7, R0, c[0x0][0x174], R3, 0x1, P1 ;  /* 0x00005d000007aa11 */ /* 0x000fe200008f0c03 */
[----:B------:R-:W-:Y:S01]  /*90c0*/  @!PT LDS RZ, [RZ] ;  /* 0x00000000fffff984 */ /* 0x000fe20000000800 */
[----:B------:R-:W-:Y:S01]  /*90d0*/  @!PT LDS RZ, [RZ] ;  /* 0x00000000fffff984 */ /* 0x000fe20000000800 */
[----:B------:R-:W-:Y:S01]  /*90e0*/  @!PT LDS RZ, [RZ] ;  /* 0x00000000fffff984 */ /* 0x000fe20000000800 */
[----:B------:R3:W-:Y:S01]  /*90f0*/  @!P2 LDGSTS.E.BYPASS.LTC128B.128 [R243+0xe800], [R12.64+0x80] ;  /* 0x0e8000800cf3afae */ /* 0x0007e2000b901d52 */
[----:B-1----:R-:W-:-:S03]  /*9100*/  IADD3.X R5, R3, UR10, RZ, P0, !PT ;  /* 0x0000000a03057c10 */ /* 0x002fc600087fe4ff */
[----:B------:R-:W-:Y:S01]  /*9110*/  @P3 STS.128 [R243+0xd000], RZ ;  /* 0x00d000fff3003388 */ /* 0x000fe20000000c00 */
[C---:B------:R-:W-:Y:S02]  /*9120*/  @!P2 LEA R4, P0, R2.reuse, c[0x0][0x170], 0x1 ;  /* 0x00005c000204aa11 */ /* 0x040fe400078008ff */
[C-C-:B------:R-:W-:Y:S01]  /*9130*/  @!P3 LEA.HI.X R9, R2.reuse, c[0x0][0x174], R5.reuse, 0x1, P4 ;  /* 0x00005d000209ba11 */ /* 0x140fe200020f0c05 */
[----:B------:R-:W-:Y:S01]  /*9140*/  @!PT LDS RZ, [RZ] ;  /* 0x00000000fffff984 */ /* 0x000fe20000000800 */
[----:B------:R-:W-:Y:S01]  /*9150*/  @!PT LDS RZ, [RZ] ;  /* 0x00000000fffff984 */ /* 0x000fe20000000800 */
[----:B------:R-:W-:Y:S01]  /*9160*/  @!PT LDS RZ, [RZ] ;  /* 0x00000000fffff984 */ /* 0x000fe20000000800 */
[----:B------:R1:W-:Y:S01]  /*9170*/  @!P3 LDGSTS.E.BYPASS.LTC128B.128 [R243+0xd000], [R10.64] ;  /* 0x0d0000000af3bfae */ /* 0x0003e2000b901d52 */
[----:B------:R-:W-:-:S03]  /*9180*/  @!P2 LEA.HI.X R5, R2, c[0x0][0x174], R5, 0x1, P0 ;  /* 0x00005d000205aa11 */ /* 0x000fc600000f0c05 */
[----:B------:R-:W-:Y:S04]  /*9190*/  @P2 STS.128 [R243+0xf000], RZ ;  /* 0x00f000fff3002388 */ /* 0x000fe80000000c00 */
[----:B------:R-:W-:Y:S01]  /*91a0*/  @!PT LDS RZ, [RZ] ;  /* 0x00000000fffff984 */ /* 0x000fe20000000800 */
[----:B------:R-:W-:Y:S01]  /*91b0*/  @!PT LDS RZ, [RZ] ;  /* 0x00000000fffff984 */ /* 0x000fe20000000800 */
[----:B------:R-:W-:Y:S01]  /*91c0*/  @!PT LDS RZ, [RZ] ;  /* 0x00000000fffff984 */ /* 0x000fe20000000800 */
[----:B------:R4:W-:Y:S04]  /*91d0*/  @!P2 LDGSTS.E.BYPASS.LTC128B.128 [R243+0xf000], [R6.64+0x80] ;  /* 0x0f00008006f3afae */ /* 0x0009e8000b901d52 */
[----:B------:R-:W-:Y:S04]  /*91e0*/  @P3 STS.128 [R243+0xd800], RZ ;  /* 0x00d800fff3003388 */ /* 0x000fe80000000c00 */
[----:B------:R-:W-:Y:S01]  /*91f0*/  @!PT LDS RZ, [RZ] ;  /* 0x00000000fffff984 */ /* 0x000fe20000000800 */
[----:B------:R-:W-:Y:S01]  /*9200*/  @!PT LDS RZ, [RZ] ;  /* 0x00000000fffff984 */ /* 0x000fe20000000800 */
[----:B------:R-:W-:Y:S01]  /*9210*/  @!PT LDS RZ, [RZ] ;  /* 0x00000000fffff984 */ /* 0x000fe20000000800 */
[----:B------:R1:W-:Y:S04]  /*9220*/  @!P3 LDGSTS.E.BYPASS.LTC128B.128 [R243+0xd800], [R8.64] ;  /* 0x0d80000008f3bfae */ /* 0x0003e8000b901d52 */
[----:B------:R-:W-:Y:S04]  /*9230*/  @P2 STS.128 [R243+0xf800], RZ ;  /* 0x00f800fff3002388 */ /* 0x000fe80000000c00 */
[----:B------:R-:W-:Y:S01]  /*9240*/  @!PT LDS RZ, [RZ] ;  /* 0x00000000fffff984 */ /* 0x000fe20000000800 */
[----:B------:R-:W-:Y:S01]  /*9250*/  @!PT LDS RZ, [RZ] ;  /* 0x00000000fffff984 */ /* 0x000fe20000000800 */
[----:B------:R-:W-:Y:S01]  /*9260*/  @!PT LDS RZ, [RZ] ;  /* 0x00000000fffff984 */ /* 0x000fe20000000800 */
[----:B------:R4:W-:Y:S04]  /*9270*/  @!P2 LDGSTS.E.BYPASS.LTC128B.128 [R243+0xf800], [R4.64+0x80] ;  /* 0x0f80008004f3afae */ /* 0x0009e8000b901d52 */
[----:B--2---:R-:W-:Y:S04]  /*9280*/  LDSM.16.M88.4 R16, [R231] ;  /* 0x00000000e710783b */ /* 0x004fe80000000200 */
[----:B------:R-:W2:Y:S04]  /*9290*/  LDSM.16.M88.4 R44, [R224+0x8800] ;  /* 0x00880000e02c783b */ /* 0x000ea80000000200 */
[----:B---3--:R-:W-:Y:S04]  /*92a0*/  LDSM.16.M88.4 R12, [R231+0x2000] ;  /* 0x00200000e70c783b */ /* 0x008fe80000000200 */
[----:B------:R-:W3:Y:S04]  /*92b0*/  LDSM.16.M88.4 R40, [R224+0x9000] ;  /* 0x00900000e028783b */ /* 0x000ee80000000200 */
[----:B------:R-:W3:Y:S04]  /*92c0*/  LDSM.16.M88.4 R48, [R224+0x8000] ;  /* 0x00800000e030783b */ /* 0x000ee80000000200 */
[----:B-1----:R-:W-:Y:S04]  /*92d0*/  LDSM.16.M88.4 R8, [R232] ;  /* 0x00000000e808783b */ /* 0x002fe80000000200 */
[----:B------:R-:W1:Y:S04]  /*92e0*/  LDSM.16.M88.4 R28, [R242] ;  /* 0x00000000f21c783b */ /* 0x000e680000000200 */
[----:B----4-:R-:W-:Y:S04]  /*92f0*/  LDSM.16.M88.4 R4, [R232+0x2000] ;  /* 0x00200000e804783b */ /* 0x010fe80000000200 */
[----:B------:R-:W4:Y:S04]  /*9300*/  LDSM.16.M88.4 R24, [R241] ;  /* 0x00000000f118783b */ /* 0x000f280000000200 */
[----:B------:R-:W1:Y:S04]  /*9310*/  LDSM.16.M88.4 R36, [R224+0x9800] ;  /* 0x00980000e024783b */ /* 0x000e680000000200 */
[----:B------:R-:W4:Y:S01]  /*9320*/  LDSM.16.M88.4 R32, [R235] ;  /* 0x00000000eb20783b */ /* 0x000f220000000200 */
[----:B--2---:R-:W-:Y:S03]  /*9330*/  HMMA.16816.F32.BF16 R208, R16, R44, RZ ;  /* 0x0000002c10d0723c */ /* 0x004fe600000418ff */
[----:B------:R-:W2:Y:S04]  /*9340*/  LDSM.16.M88.4 R20, [R240] ;  /* 0x00000000f014783b */ /* 0x000ea80000000200 */
[----:B------:R-:W0:Y:S01]  /*9350*/  LDGDEPBAR ;  /* 0x00000000000079af */ /* 0x000e220000000000 */
[----:B---3--:R-:W-:Y:S08]  /*9360*/  HMMA.16816.F32.BF16 R60, R12, R40, RZ ;  /* 0x000000280c3c723c */ /* 0x008ff000000418ff */
[-C--:B------:R-:W-:Y:S08]  /*9370*/  HMMA.16816.F32.BF16 R216, R16, R48.reuse, RZ ;  /* 0x0000003010d8723c */ /* 0x080ff000000418ff */
[----:B------:R-:W-:Y:S08]  /*9380*/  HMMA.16816.F32.BF16 R212, R12, R48, RZ ;  /* 0x000000300cd4723c */ /* 0x000ff000000418ff */
[----:B-1----:R-:W-:Y:S08]  /*9390*/  HMMA.16816.F32.BF16 R220, R8, R28, R208 ;  /* 0x0000001c08dc723c */ /* 0x002ff000000418d0 */
[----:B------:R-:W-:Y:S08]  /*93a0*/  HMMA.16816.F32.BF16 R140, R12, R44, RZ ;  /* 0x0000002c0c8c723c */ /* 0x000ff000000418ff */
[----:B------:R-:W-:Y:S08]  /*93b0*/  HMMA.16816.F32.BF16 R64, R16, R40, RZ ;  /* 0x000000281040723c */ /* 0x000ff000000418ff */
[----:B----4-:R-:W-:Y:S01]  /*93c0*/  HMMA.16816.F32.BF16 R60, R4, R24, R60 ;  /* 0x00000018043c723c */ /* 0x010fe2000004183c */
[----:B------:R-:W-:-:S02]  /*93d0*/  IMAD.MOV.U32 R41, RZ, RZ, R222 ;  /* 0x000000ffff297224 */ /* 0x000fc400078e00de */
[----:B------:R-:W-:-:S05]  /*93e0*/  IMAD.MOV.U32 R40, RZ, RZ, R223 ;  /* 0x000000ffff287224 */ /* 0x000fca00078e00df */
[-C--:B------:R-:W-:Y:S08]  /*93f0*/  HMMA.16816.F32.BF16 R56, R16, R36.reuse, RZ ;  /* 0x000000241038723c */ /* 0x080ff000000418ff */
[----:B------:R-:W-:Y:S08]  /*9400*/  HMMA.16816.F32.BF16 R52, R12, R36, RZ ;  /* 0x000000240c34723c */ /* 0x000ff000000418ff */
[-C--:B------:R-:W-:Y:S08]  /*9410*/  HMMA.16816.F32.BF16 R216, R8, R32.reuse, R216 ;  /* 0x0000002008d8723c */ /* 0x080ff000000418d8 */
[----:B------:R-:W-:Y:S07]  /*9420*/  HMMA.16816.F32.BF16 R212, R4, R32, R212 ;  /* 0x0000002004d4723c */ /* 0x000fee00000418d4 */
[----:B------:R-:W-:Y:S01]  /*9430*/  IMAD.MOV.U32 R32, RZ, RZ, R220 ;  /* 0x000000ffff207224 */ /* 0x000fe200078e00dc */
[----:B------:R-:W-:Y:S01]  /*9440*/  HMMA.16816.F32.BF16 R64, R8, R24, R64 ;  /* 0x000000180840723c */ /* 0x000fe20000041840 */
[----:B------:R-:W-:-:S06]  /*9450*/  IMAD.MOV.U32 R33, RZ, RZ, R221 ;  /* 0x000000ffff217224 */ /* 0x000fcc00078e00dd */
[----:B------:R-:W-:Y:S01]  /*9460*/  IMAD.MOV.U32 R25, RZ, RZ, R62 ;  /* 0x000000ffff197224 */ /* 0x000fe200078e003e */
[----:B------:R-:W-:Y:S01]  /*9470*/  HMMA.16816.F32.BF16 R220, R4, R28, R140 ;  /* 0x0000001c04dc723c */ /* 0x000fe2000004188c */
[----:B------:R-:W-:-:S06]  /*9480*/  IMAD.MOV.U32 R24, RZ, RZ, R63 ;  /* 0x000000ffff187224 */ /* 0x000fcc00078e003f */
[----:B------:R-:W-:Y:S01]  /*9490*/  IMAD.MOV.U32 R29, RZ, RZ, R60 ;  /* 0x000000ffff1d7224 */ /* 0x000fe200078e003c */
[----:B--2---:R-:W-:Y:S01]  /*94a0*/  HMMA.16816.F32.BF16 R56, R8, R20, R56 ;  /* 0x000000140838723c */ /* 0x004fe20000041838 */
[----:B------:R-:W-:-:S07]  /*94b0*/  IMAD.MOV.U32 R28, RZ, RZ, R61 ;  /* 0x000000ffff1c7224 */ /* 0x000fce00078e003d */
[----:B------:R-:W-:Y:S01]  /*94c0*/  HMMA.16816.F32.BF16 R60, R12, R50, RZ ;  /* 0x000000320c3c723c */ /* 0x000fe200000418ff */
[----:B------:R-:W-:Y:S02]  /*94d0*/  IMAD.MOV.U32 R132, RZ, RZ, R64 ;  /* 0x000000ffff847224 */ /* 0x000fe400078e0040 */
[----:B------:R-:W-:Y:S02]  /*94e0*/  IMAD.MOV.U32 R3, RZ, RZ, R65 ;  /* 0x000000ffff037224 */ /* 0x000fe400078e0041 */
[----:B------:R-:W-:Y:S02]  /*94f0*/  IMAD.MOV.U32 R2, RZ, RZ, R66 ;  /* 0x000000ffff027224 */ /* 0x000fe400078e0042 */
[----:B------:R-:W-:Y:S01]  /*9500*/  IMAD.MOV.U32 R0, RZ, RZ, R67 ;  /* 0x000000ffff007224 */ /* 0x000fe200078e0043 */
[----:B------:R-:W-:Y:S08]  /*9510*/  HMMA.16816.F32.BF16 R52, R4, R20, R52 ;  /* 0x000000140434723c */ /* 0x000ff00000041834 */
[----:B------:R-:W-:Y:S01]  /*9520*/  HMMA.16816.F32.BF16 R48, R16, R50, RZ ;  /* 0x000000321030723c */ /* 0x000fe200000418ff */
[----:B------:R-:W-:-:S02]  /*9530*/  IMAD.MOV.U32 R138, RZ, RZ, R56 ;  /* 0x000000ffff8a7224 */ /* 0x000fc400078e0038 */
[----:B------:R-:W-:Y:S02]  /*9540*/  IMAD.MOV.U32 R133, RZ, RZ, R57 ;  /* 0x000000ffff857224 */ /* 0x000fe400078e0039 */
[----:B------:R-:W-:Y:S02]  /*9550*/  IMAD.MOV.U32 R37, RZ, RZ, R58 ;  /* 0x000000ffff257224 */ /* 0x000fe400078e003a */
[----:B------:R-:W-:Y:S01]  /*9560*/  IMAD.MOV.U32 R36, RZ, RZ, R59 ;  /* 0x000000ffff247224 */ /* 0x000fe200078e003b */
[----:B------:R-:W-:Y:S08]  /*9570*/  HMMA.16816.F32.BF16 R60, R4, R34, R60 ;  /* 0x00000022043c723c */ /* 0x000ff0000004183c */
[----:B------:R-:W-:Y:S01]  /*9580*/  IMAD.MOV.U32 R244, RZ, RZ, R52 ;  /* 0x000000fffff47224 */ /* 0x000fe200078e0034 */
[----:B------:R-:W-:Y:S01]  /*9590*/  HMMA.16816.F32.BF16 R56, R12, R46, RZ ;  /* 0x0000002e0c38723c */ /* 0x000fe200000418ff */
[----:B------:R-:W-:-:S02]  /*95a0*/  IMAD.MOV.U32 R139, RZ, RZ, R53 ;  /* 0x000000ffff8b7224 */ /* 0x000fc400078e0035 */
[----:B------:R-:W-:Y:S02]  /*95b0*/  IMAD.MOV.U32 R21, RZ, RZ, R54 ;  /* 0x000000ffff157224 */ /* 0x000fe400078e0036 */
[----:B------:R-:W-:-:S03]  /*95c0*/  IMAD.MOV.U32 R20, RZ, RZ, R55 ;  /* 0x000000ffff147224 */ /* 0x000fc600078e0037 */
[----:B------:R-:W-:Y:S07]  /*95d0*/  HMMA.16816.F32.BF16 R48, R8, R34, R48 ;  /* 0x000000220830723c */ /* 0x000fee0000041830 */
[----:B------:R-:W-:Y:S01]  /*95e0*/  IMAD.MOV.U32 R34, RZ, RZ, R41 ;  /* 0x000000ffff227224 */ /* 0x000fe200078e0029 */
[----:B------:R-:W-:Y:S01]  /*95f0*/  HMMA.16816.F32.BF16 R52, R12, R42, RZ ;  /* 0x0000002a0c34723c */ /* 0x000fe200000418ff */
[----:B------:R-:W-:-:S07]  /*9600*/  IMAD.MOV.U32 R35, RZ, RZ, R40 ;  /* 0x000000ffff237224 */ /* 0x000fce00078e0028 */
        /* <DEDUP_REMOVED lines=18> */
[C---:B--2---:R-:W-:Y:S07]  /*9730*/  HMMA.16816.F32.BF16 R44, R8.reuse, R12, R216 ;  /* 0x0000000c082c723c */ /* 0x044fee00000418d8 */
[----:B------:R-:W-:Y:S01]  /*9740*/  IMAD.MOV.U32 R218, RZ, RZ, R37 ;  /* 0x000000ffffda7224 */ /* 0x000fe200078e0025 */
[----:B------:R-:W-:Y:S01]  /*9750*/  HMMA.16816.F32.BF16 R20, R8, R14, R48 ;  /* 0x0000000e0814723c */ /* 0x000fe20000041830 */
[----:B------:R-:W-:-:S02]  /*9760*/  IMAD.MOV.U32 R219, RZ, RZ, R36 ;  /* 0x000000ffffdb7224 */ /* 0x000fc400078e0024 */
[----:B------:R-:W-:Y:S02]  /*9770*/  IMAD.MOV.U32 R216, RZ, RZ, R138 ;  /* 0x000000ffffd87224 */ /* 0x000fe400078e008a */
[----:B------:R-:W-:-:S03]  /*9780*/  IMAD.MOV.U32 R217, RZ, RZ, R133 ;  /* 0x000000ffffd97224 */ /* 0x000fc600078e0085 */
[----:B------:R-:W-:Y:S01]  /*9790*/  HMMA.16816.F32.BF16 R36, R4, R14, R60 ;  /* 0x0000000e0424723c */ /* 0x000fe2000004183c */
[----:B------:R-:W1:Y:S06]  /*97a0*/  LDSM.16.M88.4 R12, [R230+0x8800] ;  /* 0x00880000e60c783b */ /* 0x000e6c0000000200 */
[----:B------:R-:W-:Y:S02]  /*97b0*/  IMAD.MOV.U32 R60, RZ, RZ, R29 ;  /* 0x000000ffff3c7224 */ /* 0x000fe400078e001d */
[----:B------:R-:W-:Y:S02]  /*97c0*/  IMAD.MOV.U32 R61, RZ, RZ, R28 ;  /* 0x000000ffff3d7224 */ /* 0x000fe400078e001c */
[----:B------:R-:W-:-:S02]  /*97d0*/  IMAD.MOV.U32 R62, RZ, RZ, R25 ;  /* 0x000000ffff3e7224 */ /* 0x000fc400078e0019 */
        /* <DEDUP_REMOVED lines=30> */
[C---:B-1----:R-:W-:Y:S08]  /*99c0*/  HMMA.16816.F32.BF16 R220, R8.reuse, R12, R44 ;  /* 0x0000000c08dc723c */ /* 0x042ff0000004182c */
[----:B------:R-:W-:Y:S08]  /*99d0*/  HMMA.16816.F32.BF16 R44, R8, R14, R20 ;  /* 0x0000000e082c723c */ /* 0x000ff00000041814 */
[----:B--2---:R-:W-:Y:S07]  /*99e0*/  HMMA.16816.F32.BF16 R212, R4, R12, R52 ;  /* 0x0000000c04d4723c */ /* 0x004fee0000041834 */
[----:B------:R-:W-:-:S02]  /*99f0*/  IMAD.MOV.U32 R53, RZ, RZ, R42 ;  /* 0x000000ffff357224 */ /* 0x000fc400078e002a */
[----:B------:R-:W-:Y:S02]  /*9a00*/  IMAD.MOV.U32 R54, RZ, RZ, R41 ;  /* 0x000000ffff367224 */ /* 0x000fe400078e0029 */
[----:B------:R-:W-:Y:S11]  /*9a10*/  IMAD.MOV.U32 R55, RZ, RZ, R40 ;  /* 0x000000ffff377224 */ /* 0x000ff600078e0028 */
[----:B------:R-:W-:Y:S02]  /*9a20*/  @!UPT UIADD3 URZ, URZ, URZ, URZ ;  /* 0x0000003f3f3ff290 */ /* 0x000fe4000fffe03f */
[----:B------:R-:W-:Y:S02]  /*9a30*/  IMAD.MOV.U32 R52, RZ, RZ, R212 ;  /* 0x000000ffff347224 */ /* 0x000fe400078e00d4 */
[----:B------:R-:W-:Y:S02]  /*9a40*/  IMAD.MOV.U32 R3, RZ, RZ, R213 ;  /* 0x000000ffff037224 */ /* 0x000fe400078e00d5 */
[----:B------:R-:W-:Y:S02]  /*9a50*/  IMAD.MOV.U32 R2, RZ, RZ, R214 ;  /* 0x000000ffff027224 */ /* 0x000fe400078e00d6 */
[----:B------:R-:W-:Y:S02]  /*9a60*/  IMAD.MOV.U32 R0, RZ, RZ, R215 ;  /* 0x000000ffff007224 */ /* 0x000fe400078e00d7 */
[----:B------:R-:W-:Y:S01]  /*9a70*/  HMMA.16816.F32.BF16 R212, R4, R14, R36 ;  /* 0x0000000e04d4723c */ /* 0x000fe20000041824 */
[----:B------:R-:W1:Y:S07]  /*9a80*/  LDSM.16.M88.4 R12, [R229+0x800] ;  /* 0x00080000e50c783b */ /* 0x000e6e0000000200 */
[-C--:B-1----:R-:W-:Y:S08]  /*9a90*/  HMMA.16816.F32.BF16 R32, R8, R12.reuse, R32 ;  /* 0x0000000c0820723c */ /* 0x082ff00000041820 */
[----:B------:R-:W-:Y:S08]  /*9aa0*/  HMMA.16816.F32.BF16 R40, R4, R12, R28 ;  /* 0x0000000c0428723c */ /* 0x000ff0000004181c */
[----:B------:R-:W-:Y:S07]  /*9ab0*/  HMMA.16816.F32.BF16 R20, R8, R14, R48 ;  /* 0x0000000e0814723c */ /* 0x000fee0000041830 */
[----:B------:R-:W-:-:S02]  /*9ac0*/  IMAD.MOV.U32 R48, RZ, RZ, R53 ;  /* 0x000000ffff307224 */ /* 0x000fc400078e0035 */
        /* <DEDUP_REMOVED lines=9> */
[----:B-1----:R-:W-:Y:S07]  /*9b60*/  HMMA.16816.F32.BF16 R24, R4, R14, R140 ;  /* 0x0000000e0418723c */ /* 0x002fee000004188c */
[----:B------:R-:W-:Y:S01]  /*9b70*/  IMAD.MOV.U32 R140, RZ, RZ, R19 ;  /* 0x000000ffff8c7224 */ /* 0x000fe200078e0013 */
[----:B------:R-:W-:Y:S01]  /*9b80*/  HMMA.16816.F32.BF16 R36, R8, R12, R56 ;  /* 0x0000000c0824723c */ /* 0x000fe20000041838 */
[----:B------:R-:W-:-:S02]  /*9b90*/  IMAD.MOV.U32 R141, RZ, RZ, R18 ;  /* 0x000000ffff8d7224 */ /* 0x000fc400078e0012 */
[----:B------:R-:W-:Y:S02]  /*9ba0*/  IMAD.MOV.U32 R142, RZ, RZ, R17 ;  /* 0x000000ffff8e7224 */ /* 0x000fe400078e0011 */
[----:B------:R-:W-:Y:S02]  /*9bb0*/  IMAD.MOV.U32 R143, RZ, RZ, R16 ;  /* 0x000000ffff8f7224 */ /* 0x000fe400078e0010 */
[----:B------:R-:W-:Y:S01]  /*9bc0*/  IMAD.MOV.U32 R56, RZ, RZ, R139 ;  /* 0x000000ffff387224 */ /* 0x000fe200078e008b */
[----:B------:R-:W-:Y:S01]  /*9bd0*/  HMMA.16816.F32.BF16 R28, R4, R12, R60 ;  /* 0x0000000c041c723c */ /* 0x000fe2000004183c */
[----:B------:R-:W-:Y:S02]  /*9be0*/  IMAD.MOV.U32 R57, RZ, RZ, R138 ;  /* 0x000000ffff397224 */ /* 0x000fe400078e008a */
        /* <DEDUP_REMOVED lines=8> */
[C---:B-1----:R-:W-:Y:S08]  /*9c70*/  HMMA.16816.F32.BF16 R60, R4.reuse, R12, R56 ;  /* 0x0000000c043c723c */ /* 0x042ff00000041838 */
[----:B------:R-:W-:Y:S01]  /*9c80*/  HMMA.16816.F32.BF16 R56, R4, R14, R48 ;  /* 0x0000000e0438723c */ /* 0x000fe20000041830 */
[----:B------:R-:W-:Y:S07]  /*9c90*/  LDSM.16.M88.4 R4, [R231+0x6000] ;  /* 0x00600000e704783b */ /* 0x000fee0000000200 */
[C---:B------:R-:W-:Y:S08]  /*9ca0*/  HMMA.16816.F32.BF16 R52, R8.reuse, R12, R216 ;  /* 0x0000000c0834723c */ /* 0x040ff000000418d8 */
        /* <DEDUP_REMOVED lines=10> */
[----:B------:R-:W-:Y:S08]  /*9d50*/  HMMA.16816.F32.BF16 R216, R8, R12, R220 ;  /* 0x0000000c08d8723c */ /* 0x000ff000000418dc */
[----:B------:R-:W-:Y:S01]  /*9d60*/  HMMA.16816.F32.BF16 R220, R4, R14, R212 ;  /* 0x0000000e04dc723c */ /* 0x000fe200000418d4 */
[----:B------:R-:W1:Y:S07]  /*9d70*/  LDSM.16.M88.4 R12, [R224+0xa800] ;  /* 0x00a80000e00c783b */ /* 0x000e6e0000000200 */
[-C--:B-1----:R-:W-:Y:S08]  /*9d80*/  HMMA.16816.F32.BF16 R140, R8, R12.reuse, R140 ;  /* 0x0000000c088c723c */ /* 0x082ff0000004188c */
[----:B------:R-:W-:Y:S07]  /*9d90*/  HMMA.16816.F32.BF16 R212, R4, R12, R40 ;  /* 0x0000000c04d4723c */ /* 0x000fee0000041828 */
[----:B------:R-:W-:-:S02]  /*9da0*/  IMAD.MOV.U32 R40, RZ, RZ, R67 ;  /* 0x000000ffff287224 */ /* 0x000fc400078e0043 */
[----:B------:R-:W-:Y:S02]  /*9db0*/  IMAD.MOV.U32 R41, RZ, RZ, R66 ;  /* 0x000000ffff297224 */ /* 0x000fe400078e0042 */
[----:B------:R-:W-:Y:S02]  /*9dc0*/  IMAD.MOV.U32 R42, RZ, RZ, R65 ;  /* 0x000000ffff2a7224 */ /* 0x000fe400078e0041 */
[----:B------:R-:W-:Y:S02]  /*9dd0*/  IMAD.MOV.U32 R43, RZ, RZ, R64 ;  /* 0x000000ffff2b7224 */ /* 0x000fe400078e0040 */
[----:B------:R-:W-:Y:S01]  /*9de0*/  HMMA.16816.F32.BF16 R64, R8, R14, R20 ;  /* 0x0000000e0840723c */ /* 0x000fe20000041814 */
[----:B------:R-:W-:Y:S02]  /*9df0*/  IMAD.MOV.U32 R132, RZ, RZ, R140 ;  /* 0x000000ffff847224 */ /* 0x000fe400078e008c */
[----:B------:R-:W-:Y:S02]  /*9e00*/  IMAD.MOV.U32 R3, RZ, RZ, R141 ;  /* 0x000000ffff037224 */ /* 0x000fe400078e008d */
[----:B------:R-:W-:-:S02]  /*9e10*/  IMAD.MOV.U32 R2, RZ, RZ, R142 ;  /* 0x000000ffff027224 */ /* 0x000fc400078e008e */
[----:B------:R-:W-:Y:S02]  /*9e20*/  IMAD.MOV.U32 R0, RZ, RZ, R143 ;  /* 0x000000ffff007224 */ /* 0x000fe400078e008f */
[----:B------:R-:W-:Y:S01]  /*9e30*/  HMMA.16816.F32.BF16 R140, R4, R14, R32 ;  /* 0x0000000e048c723c */ /* 0x000fe20000041820 */
[----:B------:R-:W1:Y:S07]  /*9e40*/  LDSM.16.M88.4 R12, [R224+0xb000] ;  /* 0x00b00000e00c783b */ /* 0x000e6e0000000200 */
[-C--:B-1----:R-:W-:Y:S08]  /*9e50*/  HMMA.16816.F32.BF16 R36, R8, R12.reuse, R36 ;  /* 0x0000000c0824723c */ /* 0x082ff00000041824 */
[C---:B------:R-:W-:Y:S11]  /*9e60*/  HMMA.16816.F32.BF16 R44, R4.reuse, R12, R28 ;  /* 0x0000000c042c723c */ /* 0x040ff6000004181c */
[----:B------:R-:W-:Y:S05]  /*9e70*/  @!UPT UIADD3 URZ, URZ, URZ, URZ ;  /* 0x0000003f3f3ff290 */ /* 0x000fea000fffe03f */
[----:B------:R-:W-:Y:S02]  /*9e80*/  IMAD.MOV.U32 R23, RZ, RZ, R36 ;  /* 0x000000ffff177224 */ /* 0x000fe400078e0024 */
[----:B------:R-:W-:Y:S02]  /*9e90*/  IMAD.MOV.U32 R22, RZ, RZ, R37 ;  /* 0x000000ffff167224 */ /* 0x000fe400078e0025 */
[----:B------:R-:W-:Y:S02]  /*9ea0*/  IMAD.MOV.U32 R21, RZ, RZ, R38 ;  /* 0x000000ffff157224 */ /* 0x000fe400078e0026 */
[----:B------:R-:W-:Y:S02]  /*9eb0*/  IMAD.MOV.U32 R20, RZ, RZ, R39 ;  /* 0x000000ffff147224 */ /* 0x000fe400078e0027 */
[-C--:B------:R-:W-:Y:S08]  /*9ec0*/  HMMA.16816.F32.BF16 R36, R4, R14.reuse, R24 ;  /* 0x0000000e0424723c */ /* 0x080ff00000041818 */
        /* <DEDUP_REMOVED lines=11> */
[----:B------:R-:W1:Y:S04]  /*9f80*/  LDSM.16.M88.4 R12, [R239] ;  /* 0x00000000ef0c783b */ /* 0x000e680000000200 */
[----:B------:R-:W2:Y:S02]  /*9f90*/  LDSM.16.M88.4 R8, [R232+0x4000] ;  /* 0x00400000e808783b */ /* 0x000ea40000000200 */
[----:B------:R-:W-:-:S02]  /*9fa0*/  IMAD.MOV.U32 R48, RZ, RZ, R132 ;  /* 0x000000ffff307224 */ /* 0x000fc400078e0084 */
[----:B------:R-:W-:Y:S02]  /*9fb0*/  IMAD.MOV.U32 R49, RZ, RZ, R3 ;  /* 0x000000ffff317224 */ /* 0x000fe400078e0003 */
[----:B------:R-:W-:Y:S02]  /*9fc0*/  IMAD.MOV.U32 R50, RZ, RZ, R2 ;  /* 0x000000ffff327224 */ /* 0x000fe400078e0002 */
[----:B------:R-:W-:Y:S01]  /*9fd0*/  IMAD.MOV.U32 R51, RZ, RZ, R0 ;  /* 0x000000ffff337224 */ /* 0x000fe200078e0000 */
[C---:B-1----:R-:W-:Y:S08]  /*9fe0*/  HMMA.16816.F32.BF16 R40, R4.reuse, R12, R40 ;  /* 0x0000000c0428723c */ /* 0x042ff00000041828 */
[-C--:B------:R-:W-:Y:S08]  /*9ff0*/  HMMA.16816.F32.BF16 R220, R4, R14.reuse, R220 ;  /* 0x0000000e04dc723c */ /* 0x080ff000000418dc */
[----:B--2---:R-:W-:Y:S08]  /*a000*/  HMMA.16816.F32.BF16 R52, R8, R14, R208 ;  /* 0x0000000e0834723c */ /* 0x004ff000000418d0 */
[----:B------:R-:W-:-:S02]  /*a010*/  IMAD.MOV.U32 R59, RZ, RZ, R40 ;  /* 0x000000ffff3b7224 */ /* 0x000fc400078e0028 */
[----:B------:R-:W-:Y:S02]  /*a020*/  IMAD.MOV.U32 R58, RZ, RZ, R41 ;  /* 0x000000ffff3a7224 */ /* 0x000fe400078e0029 */
[----:B------:R-:W-:Y:S02]  /*a030*/  IMAD.MOV.U32 R57, RZ, RZ, R42 ;  /* 0x000000ffff397224 */ /* 0x000fe400078e002a */
[----:B------:R-:W-:Y:S02]  /*a040*/  IMAD.MOV.U32 R56, RZ, RZ, R43 ;  /* 0x000000ffff387224 */ /* 0x000fe400078e002b */
[C---:B------:R-:W-:Y:S01]  /*a050*/  HMMA.16816.F32.BF16 R40, R8.reuse, R12, R216 ;  /* 0x0000000c0828723c */ /* 0x040fe200000418d8 */
[----:B------:R-:W1:Y:S07]  /*a060*/  LDSM.16.M88.4 R12, [R238] ;  /* 0x00000000ee0c783b */ /* 0x000e6e0000000200 */
[-C--:B-1----:R-:W-:Y:S11]  /*a070*/  HMMA.16816.F32.BF16 R216, R8, R12.reuse, R48 ;  /* 0x0000000c08d8723c */ /* 0x082ff60000041830 */
[----:B------:R-:W-:Y:S11]  /*a080*/  @!UPT UIADD3 URZ, URZ, URZ, URZ ;  /* 0x0000003f3f3ff290 */ /* 0x000ff6000fffe03f */
[----:B------:R-:W-:Y:S02]  /*a090*/  @!UPT UIADD3 URZ, URZ, URZ, URZ ;  /* 0x0000003f3f3ff290 */ /* 0x000fe4000fffe03f */
[----:B------:R-:W-:Y:S02]  /*a0a0*/  IMAD.MOV.U32 R51, RZ, RZ, R216 ;  /* 0x000000ffff337224 */ /* 0x000fe400078e00d8 */
[----:B------:R-:W-:Y:S02]  /*a0b0*/  IMAD.MOV.U32 R50, RZ, RZ, R217 ;  /* 0x000000ffff327224 */ /* 0x000fe400078e00d9 */
[----:B------:R-:W-:Y:S02]  /*a0c0*/  IMAD.MOV.U32 R49, RZ, RZ, R218 ;  /* 0x000000ffff317224 */ /* 0x000fe400078e00da */
[----:B------:R-:W-:Y:S02]  /*a0d0*/  IMAD.MOV.U32 R48, RZ, RZ, R219 ;  /* 0x000000ffff307224 */ /* 0x000fe400078e00db */
[C---:B------:R-:W-:Y:S08]  /*a0e0*/  HMMA.16816.F32.BF16 R216, R4.reuse, R12, R212 ;  /* 0x0000000c04d8723c */ /* 0x040ff000000418d4 */
[-C--:B------:R-:W-:Y:S08]  /*a0f0*/  HMMA.16816.F32.BF16 R212, R4, R14.reuse, R140 ;  /* 0x0000000e04d4723c */ /* 0x080ff0000004188c */
[C---:B------:R-:W-:Y:S01]  /*a100*/  HMMA.16816.F32.BF16 R140, R8.reuse, R14, R64 ;  /* 0x0000000e088c723c */ /* 0x040fe20000041840 */
[----:B------:R-:W1:Y:S07]  /*a110*/  LDSM.16.M88.4 R12, [R237] ;  /* 0x00000000ed0c783b */ /* 0x000e6e0000000200 */
[-C--:B-1----:R-:W-:Y:S08]  /*a120*/  HMMA.16816.F32.BF16 R60, R8, R12.reuse, R60 ;  /* 0x0000000c083c723c */ /* 0x082ff0000004183c */
[C---:B------:R-:W-:Y:S08]  /*a130*/  HMMA.16816.F32.BF16 R208, R4.reuse, R12, R44 ;  /* 0x0000000c04d0723c */ /* 0x040ff0000004182c */
[----:B------:R-:W-:Y:S07]  /*a140*/  HMMA.16816.F32.BF16 R64, R4, R14, R36 ;  /* 0x0000000e0440723c */ /* 0x000fee0000041824 */
[----:B------:R-:W-:-:S02]  /*a150*/  IMAD.MOV.U32 R36, RZ, RZ, R59 ;  /* 0x000000ffff247224 */ /* 0x000fc400078e003b */
[----:B------:R-:W-:Y:S02]  /*a160*/  IMAD.MOV.U32 R132, RZ, RZ, R60 ;  /* 0x000000ffff847224 */ /* 0x000fe400078e003c */
[----:B------:R-:W-:Y:S02]  /*a170*/  IMAD.MOV.U32 R3, RZ, RZ, R61 ;  /* 0x000000ffff037224 */ /* 0x000fe400078e003d */
[----:B------:R-:W-:Y:S02]  /*a180*/  IMAD.MOV.U32 R2, RZ, RZ, R62 ;  /* 0x000000ffff027224 */ /* 0x000fe400078e003e */
[----:B------:R-:W-:Y:S02]  /*a190*/  IMAD.MOV.U32 R0, RZ, RZ, R63 ;  /* 0x000000ffff007224 */ /* 0x000fe400078e003f */
[----:B------:R-:W-:Y:S01]  /*a1a0*/  HMMA.16816.F32.BF16 R60, R8, R14, R24 ;  /* 0x0000000e083c723c */ /* 0x000fe20000041818 */
[----:B------:R-:W1:Y:S01]  /*a1b0*/  LDSM.16.M88.4 R12, [R236] ;  /* 0x00000000ec0c783b */ /* 0x000e620000000200 */
        /* <DEDUP_REMOVED lines=8> */
[----:B------:R-:W-:-:S03]  /*a240*/  IMAD.MOV.U32 R35, RZ, RZ, R48 ;  /* 0x000000ffff237224 */ /* 0x000fc600078e0030 */
[----:B------:R-:W-:Y:S01]  /*a250*/  HMMA.16816.F32.BF16 R48, R4, R12, R28 ;  /* 0x0000000c0430723c */ /* 0x000fe2000004181c */
[----:B------:R-:W-:Y:S07]  /*a260*/  LDSM.16.M88.4 R4, [R234+0x6000] ;  /* 0x00600000ea04783b */ /* 0x000fee0000000200 */
[----:B------:R-:W-:Y:S01]  /*a270*/  HMMA.16816.F32.BF16 R16, R8, R14, R16 ;  /* 0x0000000e0810723c */ /* 0x000fe20000041810 */
[----:B------:R-:W1:Y:S04]  /*a280*/  LDSM.16.M88.4 R12, [R230+0xa000] ;  /* 0x00a00000e60c783b */ /* 0x000e680000000200 */
[----:B------:R-:W2:Y:S03]  /*a290*/  LDSM.16.M88.4 R8, [R234+0x4000] ;  /* 0x00400000ea08783b */ /* 0x000ea60000000200 */
[-C--:B-1----:R-:W-:Y:S08]  /*a2a0*/  HMMA.16816.F32.BF16 R24, R4, R12.reuse, R36 ;  /* 0x0000000c0418723c */ /* 0x082ff00000041824 */
[----:B--2---:R-:W-:Y:S08]  /*a2b0*/  HMMA.16816.F32.BF16 R40, R8, R12, R40 ;  /* 0x0000000c0828723c */ /* 0x004ff00000041828 */
        /* <DEDUP_REMOVED lines=22> */
[C---:B------:R-:W-:Y:S01]  /*a420*/  HMMA.16816.F32.BF16 R28, R4.reuse, R14, R212 ;  /* 0x0000000e041c723c */ /* 0x040fe200000418d4 */
[----:B------:R-:W1:Y:S01]  /*a430*/  LDSM.16.M88.4 R12, [R230+0xb000] ;  /* 0x00b00000e60c783b */ /* 0x000e620000000200 */
[----:B------:R-:W-:Y:S02]  /*a440*/  IMAD.MOV.U32 R140, RZ, RZ, R132 ;  /* 0x000000ffff8c7224 */ /* 0x000fe400078e0084 */
[----:B------:R-:W-:Y:S02]  /*a450*/  IMAD.MOV.U32 R141, RZ, RZ, R3 ;  /* 0x000000ffff8d7224 */ /* 0x000fe400078e0003 */
[----:B------:R-:W-:Y:S02]  /*a460*/  IMAD.MOV.U32 R142, RZ, RZ, R2 ;  /* 0x000000ffff8e7224 */ /* 0x000fe400078e0002 */
[----:B------:R-:W-:Y:S01]  /*a470*/  IMAD.MOV.U32 R143, RZ, RZ, R0 ;  /* 0x000000ffff8f7224 */ /* 0x000fe200078e0000 */
[-C--:B-1----:R-:W-:Y:S08]  /*a480*/  HMMA.16816.F32.BF16 R208, R4, R12.reuse, R208 ;  /* 0x0000000c04d0723c */ /* 0x082ff000000418d0 */
[C---:B------:R-:W-:Y:S08]  /*a490*/  HMMA.16816.F32.BF16 R52, R8.reuse, R12, R220 ;  /* 0x0000000c0834723c */ /* 0x040ff000000418dc */
[----:B------:R-:W-:Y:S08]  /*a4a0*/  HMMA.16816.F32.BF16 R220, R8, R14, R60 ;  /* 0x0000000e08dc723c */ /* 0x000ff0000004183c */
[----:B------:R-:W-:-:S02]  /*a4b0*/  IMAD.MOV.U32 R132, RZ, RZ, R208 ;  /* 0x000000ffff847224 */ /* 0x000fc400078e00d0 */
[----:B------:R-:W-:Y:S02]  /*a4c0*/  IMAD.MOV.U32 R3, RZ, RZ, R209 ;  /* 0x000000ffff037224 */ /* 0x000fe400078e00d1 */
[----:B------:R-:W-:Y:S02]  /*a4d0*/  IMAD.MOV.U32 R2, RZ, RZ, R210 ;  /* 0x000000ffff027224 */ /* 0x000fe400078e00d2 */
[----:B------:R-:W-:Y:S02]  /*a4e0*/  IMAD.MOV.U32 R0, RZ, RZ, R211 ;  /* 0x000000ffff007224 */ /* 0x000fe400078e00d3 */
[C---:B------:R-:W-:Y:S01]  /*a4f0*/  HMMA.16816.F32.BF16 R208, R4.reuse, R14, R64 ;  /* 0x0000000e04d0723c */ /* 0x040fe20000041840 */
[----:B------:R-:W1:Y:S11]  /*a500*/  LDSM.16.M88.4 R12, [R230+0xb800] ;  /* 0x00b80000e60c783b */ /* 0x000e760000000200 */
[----:B------:R-:W-:Y:S11]  /*a510*/  @!UPT UIADD3 URZ, URZ, URZ, URZ ;  /* 0x0000003f3f3ff290 */ /* 0x000ff6000fffe03f */
[----:B------:R-:W-:Y:S01]  /*a520*/  @!UPT UIADD3 URZ, URZ, URZ, URZ ;  /* 0x0000003f3f3ff290 */ /* 0x000fe2000fffe03f */
[----:B------:R-:W-:Y:S02]  /*a530*/  IMAD.MOV.U32 R67, RZ, RZ, R208 ;  /* 0x000000ffff437224 */ /* 0x000fe400078e00d0 */
[----:B------:R-:W-:Y:S02]  /*a540*/  IMAD.MOV.U32 R66, RZ, RZ, R209 ;  /* 0x000000ffff427224 */ /* 0x000fe400078e00d1 */
[----:B------:R-:W-:Y:S02]  /*a550*/  IMAD.MOV.U32 R65, RZ, RZ, R210 ;  /* 0x000000ffff417224 */ /* 0x000fe400078e00d2 */
[----:B------:R-:W-:Y:S01]  /*a560*/  IMAD.MOV.U32 R64, RZ, RZ, R211 ;  /* 0x000000ffff407224 */ /* 0x000fe200078e00d3 */
        /* <DEDUP_REMOVED lines=8> */
[----:B------:R-:W-:Y:S02]  /*a5f0*/  IMAD.MOV.U32 R44, RZ, RZ, R61 ;  /* 0x000000ffff2c7224 */ /* 0x000fe400078e003d */
[----:B------:R-:W-:Y:S02]  /*a600*/  IMAD.MOV.U32 R45, RZ, RZ, R60 ;  /* 0x000000ffff2d7224 */ /* 0x000fe400078e003c */
[----:B------:R-:W-:Y:S01]  /*a610*/  IMAD.MOV.U32 R46, RZ, RZ, R13 ;  /* 0x000000ffff2e7224 */ /* 0x000fe200078e000d */
[----:B------:R-:W-:Y:S01]  /*a620*/  HMMA.16816.F32.BF16 R60, R8, R14, R16 ;  /* 0x0000000e083c723c */ /* 0x000fe20000041810 */
[----:B------:R-:W-:Y:S01]  /*a630*/  IMAD.MOV.U32 R47, RZ, RZ, R12 ;  /* 0x000000ffff2f7224 */ /* 0x000fe200078e000c */
[----:B------:R-:W-:Y:S01]  /*a640*/  LDSM.16.M88.4 R8, [R233+0x4000] ;  /* 0x00400000e908783b */ /* 0x000fe20000000200 */
[----:B------:R-:W-:-:S02]  /*a650*/  IMAD.MOV.U32 R51, RZ, RZ, R64 ;  /* 0x000000ffff337224 */ /* 0x000fc400078e0040 */
[----:B------:R-:W-:Y:S01]  /*a660*/  IMAD.MOV.U32 R48, RZ, RZ, R67 ;  /* 0x000000ffff307224 */ /* 0x000fe200078e0043 */
[----:B------:R-:W1:Y:S01]  /*a670*/  LDSM.16.M88.4 R12, [R229+0x2000] ;  /* 0x00200000e50c783b */ /* 0x000e620000000200 */
[----:B------:R-:W-:Y:S02]  /*a680*/  IMAD.MOV.U32 R17, RZ, RZ, R3 ;  /* 0x000000ffff117224 */ /* 0x000fe400078e0003 */
[----:B------:R-:W-:Y:S02]  /*a690*/  IMAD.MOV.U32 R18, RZ, RZ, R2 ;  /* 0x000000ffff127224 */ /* 0x000fe400078e0002 */
[----:B------:R-:W-:Y:S02]  /*a6a0*/  IMAD.MOV.U32 R19, RZ, RZ, R0 ;  /* 0x000000ffff137224 */ /* 0x000fe400078e0000 */
[----:B------:R-:W-:Y:S02]  /*a6b0*/  IMAD.MOV.U32 R16, RZ, RZ, R132 ;  /* 0x000000ffff107224 */ /* 0x000fe400078e0084 */
[----:B------:R-:W-:-:S02]  /*a6c0*/  IMAD.MOV.U32 R49, RZ, RZ, R66 ;  /* 0x000000ffff317224 */ /* 0x000fc400078e0042 */
[----:B------:R-:W-:Y:S01]  /*a6d0*/  IMAD.MOV.U32 R50, RZ, RZ, R65 ;  /* 0x000000ffff327224 */ /* 0x000fe200078e0041 */
[-C--:B-1----:R-:W-:Y:S08]  /*a6e0*/  HMMA.16816.F32.BF16 R208, R4, R12.reuse, R216 ;  /* 0x0000000c04d0723c */ /* 0x082ff000000418d8 */
[----:B------:R-:W-:Y:S08]  /*a6f0*/  HMMA.16816.F32.BF16 R216, R8, R12, R40 ;  /* 0x0000000c08d8723c */ /* 0x000ff00000041828 */
[----:B------:R-:W-:Y:S08]  /*a700*/  HMMA.16816.F32.BF16 R36, R4, R14, R36 ;  /* 0x0000000e0424723c */ /* 0x000ff00000041824 */
[----:B------:R-:W-:-:S02]  /*a710*/  IMAD.MOV.U32 R64, RZ, RZ, R208 ;  /* 0x000000ffff407224 */ /* 0x000fc400078e00d0 */
[----:B------:R-:W-:Y:S02]  /*a720*/  IMAD.MOV.U32 R2, RZ, RZ, R210 ;  /* 0x000000ffff027224 */ /* 0x000fe400078e00d2 */
[----:B------:R-:W-:Y:S02]  /*a730*/  IMAD.MOV.U32 R0, RZ, RZ, R209 ;  /* 0x000000ffff007224 */ /* 0x000fe400078e00d1 */
[----:B------:R-:W-:Y:S02]  /*a740*/  IMAD.MOV.U32 R3, RZ, RZ, R211 ;  /* 0x000000ffff037224 */ /* 0x000fe400078e00d3 */
[----:B------:R-:W-:Y:S01]  /*a750*/  HMMA.16816.F32.BF16 R208, R8, R14, R24 ;  /* 0x0000000e08d0723c */ /* 0x000fe20000041818 */
[----:B------:R-:W1:Y:S01]  /*a760*/  LDSM.16.M88.4 R12, [R229+0x2800] ;  /* 0x00280000e50c783b */ /* 0x000e620000000200 */
[----:B------:R-:W-:Y:S02]  /*a770*/  IMAD.MOV.U32 R40, RZ, RZ, R0 ;  /* 0x000000ffff287224 */ /* 0x000fe400078e0000 */
[----:B------:R-:W-:-:S03]  /*a780*/  IMAD.U32 R0, RZ, RZ, UR23 ;  /* 0x00000017ff007e24 */ /* 0x000fc6000f8e00ff */
[----:B------:R-:W-:Y:S02]  /*a790*/  IMAD.MOV.U32 R26, RZ, RZ, R64 ;  /* 0x000000ffff1a7224 */ /* 0x000fe400078e0040 */
[----:B------:R-:W-:Y:S02]  /*a7a0*/  IMAD.MOV.U32 R244, RZ, RZ, R36 ;  /* 0x000000fffff47224 */ /* 0x000fe400078e0024 */
[----:B------:R-:W-:Y:S02]  /*a7b0*/  IMAD.MOV.U32 R41, RZ, RZ, R38 ;  /* 0x000000ffff297224 */ /* 0x000fe400078e0026 */
[----:B------:R-:W-:Y:S02]  /*a7c0*/  IMAD.MOV.U32 R139, RZ, RZ, R37 ;  /* 0x000000ffff8b7224 */ /* 0x000fe400078e0025 */
[----:B------:R-:W-:Y:S02]  /*a7d0*/  IMAD.MOV.U32 R42, RZ, RZ, R39 ;  /* 0x000000ffff2a7224 */ /* 0x000fe400078e0027 */
[----:B------:R-:W-:-:S02]  /*a7e0*/  IMAD.MOV.U32 R27, RZ, RZ, R2 ;  /* 0x000000ffff1b7224 */ /* 0x000fc400078e0002 */
[----:B------:R-:W2:Y:S01]  /*a7f0*/  S2R R2, SR_TID.X ;  /* 0x0000000000027919 */ /* 0x000ea20000002100 */
[----:B-1----:R-:W-:Y:S01]  /*a800*/  HMMA.16816.F32.BF16 R36, R8, R12, R140 ;  /* 0x0000000c0824723c */ /* 0x002fe2000004188c */
[----:B--2---:R-:W-:-:S05]  /*a810*/  IMAD.SHL.U32 R2, R2, 0x2, RZ ;  /* 0x0000000202027824 */ /* 0x004fca00078e00ff */
[----:B------:R-:W-:Y:S02]  /*a820*/  LOP3.LUT R2, R2, 0x6, RZ, 0xc0, !PT ;  /* 0x0000000602027812 */ /* 0x000fe400078ec0ff */
[----:B------:R-:W-:Y:S03]  /*a830*/  HMMA.16816.F32.BF16 R140, R4, R12, R32 ;  /* 0x0000000c048c723c */ /* 0x000fe60000041820 */
[----:B------:R-:W-:-:S05]  /*a840*/  IMAD R0, R0, 0x40, R2 ;  /* 0x0000004000007824 */ /* 0x000fca00078e0202 */
[-C--:B------:R-:W-:Y:S01]  /*a850*/  HMMA.16816.F32.BF16 R64, R4, R14.reuse, R28 ;  /* 0x0000000e0440723c */ /* 0x080fe2000004181c */
[C---:B------:R-:W-:Y:S02]  /*a860*/  ISETP.GE.AND P0, PT, R0.reuse, R250, PT ;  /* 0x000000fa0000720c */ /* 0x040fe40003f06270 */
[C---:B------:R-:W-:Y:S02]  /*a870*/  ISETP.GE.AND P1, PT, R0.reuse, R249, PT ;  /* 0x000000f90000720c */ /* 0x040fe40003f26270 */
[C---:B------:R-:W-:Y:S02]  /*a880*/  IADD3 R2, R0.reuse, 0x1, RZ ;  /* 0x0000000100027810 */ /* 0x040fe40007ffe0ff */
[C---:B------:R-:W-:Y:S01]  /*a890*/  ISETP.LT.OR P0, PT, R0.reuse, R246, P0 ;  /* 0x000000f60000720c */ /* 0x040fe20000701670 */
[----:B------:R-:W-:Y:S01]  /*a8a0*/  IMAD.MOV.U32 R138, RZ, RZ, R36 ;  /* 0x000000ffff8a7224 */ /* 0x000fe200078e0024 */
[----:B------:R-:W-:Y:S01]  /*a8b0*/  ISETP.LT.OR P1, PT, R0, R245, P1 ;  /* 0x000000f50000720c */ /* 0x000fe20000f21670 */
[----:B------:R-:W-:Y:S01]  /*a8c0*/  IMAD.MOV.U32 R133, RZ, RZ, R38 ;  /* 0x000000ffff857224 */ /* 0x000fe200078e0026 */
[C---:B------:R-:W-:Y:S01]  /*a8d0*/  ISETP.GE.AND P4, PT, R2.reuse, R250, PT ;  /* 0x000000fa0200720c */ /* 0x040fe20003f86270 */
[----:B------:R-:W-:Y:S01]  /*a8e0*/  IMAD.MOV.U32 R132, RZ, RZ, R37 ;  /* 0x000000ffff847224 */ /* 0x000fe200078e0025 */
[----:B------:R-:W-:Y:S01]  /*a8f0*/  FSEL R24, R27, -INF , !P1 ;  /* 0xff8000001b187808 */ /* 0x000fe20004800000 */
[----:B------:R-:W-:Y:S01]  /*a900*/  IMAD.MOV.U32 R43, RZ, RZ, R39 ;  /* 0x000000ffff2b7224 */ /* 0x000fe200078e0027 */
[C---:B------:R-:W-:Y:S01]  /*a910*/  ISETP.LT.OR P4, PT, R2.reuse, R246, P4 ;  /* 0x000000f60200720c */ /* 0x040fe20002781670 */
[----:B------:R-:W-:Y:S01]  /*a920*/  HMMA.16816.F32.BF16 R36, R8, R14, R20 ;  /* 0x0000000e0824723c */ /* 0x000fe20000041814 */
[----:B------:R-:W1:Y:S01]  /*a930*/  LDSM.16.M88.4 R12, [R229+0x3000] ;  /* 0x00300000e50c783b */ /* 0x000e620000000200 */
[----:B------:R-:W-:-:S02]  /*a940*/  ISETP.GE.AND P6, PT, R2, R252, PT ;  /* 0x000000fc0200720c */ /* 0x000fc40003fc6270 */
[----:B------:R-:W-:Y:S02]  /*a950*/  ISETP.GE.AND P5, PT, R2, R251, PT ;  /* 0x000000fb0200720c */ /* 0x000fe40003fa6270 */
[----:B------:R-:W-:Y:S02]  /*a960*/  ISETP.GE.AND P1, PT, R0, R252, PT ;  /* 0x000000fc0000720c */ /* 0x000fe40003f26270 */
[----:B------:R-:W-:Y:S02]  /*a970*/  FSEL R22, R26, -INF , !P0 ;  /* 0xff8000001a167808 */ /* 0x000fe40004000000 */
[----:B------:R-:W-:Y:S02]  /*a980*/  ISETP.GE.AND P0, PT, R2, R249, PT ;  /* 0x000000f90200720c */ /* 0x000fe40003f06270 */
[----:B------:R-:W-:Y:S02]  /*a990*/  FSEL R26, R40, -INF , !P4 ;  /* 0xff800000281a7808 */ /* 0x000fe40006000000 */
[----:B------:R-:W-:-:S02]  /*a9a0*/  ISETP.LT.OR P0, PT, R2, R245, P0 ;  /* 0x000000f50200720c */ /* 0x000fc40000701670 */
[CC--:B------:R-:W-:Y:S02]  /*a9b0*/  ISETP.LT.OR P6, PT, R2.reuse, R248.reuse, P6 ;  /* 0x000000f80200720c */ /* 0x0c0fe400037c1670 */
[----:B------:R-:W-:Y:S02]  /*a9c0*/  ISETP.LT.OR P5, PT, R2, R247, P5 ;  /* 0x000000f70200720c */ /* 0x000fe40002fa1670 */
[C---:B------:R-:W-:Y:S02]  /*a9d0*/  ISETP.LT.OR P1, PT, R0.reuse, R248, P1 ;  /* 0x000000f80000720c */ /* 0x040fe40000f21670 */
[----:B------:R-:W-:Y:S02]  /*a9e0*/  FSEL R40, R3, -INF , !P0 ;  /* 0xff80000003287808 */ /* 0x000fe40004000000 */
[C---:B------:R-:W-:Y:S02]  /*a9f0*/  IADD3 R3, R0.reuse, 0x8, RZ ;  /* 0x0000000800037810 */ /* 0x040fe40007ffe0ff */
[----:B------:R-:W-:-:S02]  /*aa00*/  IADD3 R2, R0, 0x9, RZ ;  /* 0x0000000900027810 */ /* 0x000fc40007ffe0ff */
[----:B------:R-:W-:Y:S02]  /*aa10*/  FSEL R21, R219, -INF , !P5 ;  /* 0xff800000db157808 */ /* 0x000fe40006800000 */
[C---:B------:R-:W-:Y:S02]  /*aa20*/  ISETP.GE.AND P4, PT, R0.reuse, R251, PT ;  /* 0x000000fb0000720c */ /* 0x040fe40003f86270 */
[C---:B------:R-:W-:Y:S02]  /*aa30*/  ISETP.GE.AND P0, PT, R3.reuse, R250, PT ;  /* 0x000000fa0300720c */ /* 0x040fe40003f06270 */
[C---:B------:R-:W-:Y:S02]  /*aa40*/  ISETP.GE.AND P5, PT, R3.reuse, R249, PT ;  /* 0x000000f90300720c */ /* 0x040fe40003fa6270 */
[----:B------:R-:W-:Y:S02]  /*aa50*/  ISETP.LT.OR P4, PT, R0, R247, P4 ;  /* 0x000000f70000720c */ /* 0x000fe40002781670 */
[----:B------:R-:W-:-:S02]  /*aa60*/  ISETP.LT.OR P0, PT, R3, R246, P0 ;  /* 0x000000f60300720c */ /* 0x000fc40000701670 */
[----:B------:R-:W-:Y:S01]  /*aa70*/  ISETP.LT.OR P5, PT, R3, R245, P5 ;  /* 0x000000f50300720c */ /* 0x000fe20002fa1670 */
[-C--:B-1----:R-:W-:Y:S01]  /*aa80*/  HMMA.16816.F32.BF16 R52, R8, R12.reuse, R52 ;  /* 0x0000000c0834723c */ /* 0x082fe20000041834 */
[----:B------:R-:W-:Y:S02]  /*aa90*/  FSEL R25, R244, -INF , !P0 ;  /* 0xff800000f4197808 */ /* 0x000fe40004000000 */
[----:B------:R-:W-:Y:S02]  /*aaa0*/  FSEL R41, R41, -INF , !P5 ;  /* 0xff80000029297808 */ /* 0x000fe40006800000 */
[C---:B------:R-:W-:Y:S02]  /*aab0*/  ISETP.GE.AND P0, PT, R2.reuse, R249, PT ;  /* 0x000000f90200720c */ /* 0x040fe40003f06270 */
[C---:B------:R-:W-:Y:S01]  /*aac0*/  ISETP.GE.AND P5, PT, R2.reuse, R252, PT ;  /* 0x000000fc0200720c */ /* 0x040fe20003fa6270 */
[----:B------:R-:W-:Y:S01]  /*aad0*/  HMMA.16816.F32.BF16 R32, R4, R12, R16 ;  /* 0x0000000c0420723c */ /* 0x000fe20000041810 */
[----:B------:R-:W-:-:S02]  /*aae0*/  ISETP.LT.OR P0, PT, R2, R245, P0 ;  /* 0x000000f50200720c */ /* 0x000fc40000701670 */
[----:B------:R-:W-:Y:S02]  /*aaf0*/  ISETP.LT.OR P5, PT, R2, R248, P5 ;  /* 0x000000f80200720c */ /* 0x000fe40002fa1670 */
[----:B------:R-:W-:-:S03]  /*ab00*/  FSEL R42, R42, -INF , !P0 ;  /* 0xff8000002a2a7808 */ /* 0x000fc60004000000 */
[-C--:B------:R-:W-:Y:S08]  /*ab10*/  HMMA.16816.F32.BF16 R48, R4, R14.reuse, R48 ;  /* 0x0000000e0430723c */ /* 0x080ff00000041830 */
[----:B------:R-:W-:Y:S01]  /*ab20*/  HMMA.16816.F32.BF16 R28, R8, R14, R220 ;  /* 0x0000000e081c723c */ /* 0x000fe200000418dc */
[----:B------:R-:W1:Y:S01]  /*ab30*/  LDSM.16.M88.4 R12, [R229+0x3800] ;  /* 0x00380000e50c783b */ /* 0x000e620000000200 */
[----:B------:R-:W-:-:S06]  /*ab40*/  DEPBAR.LE SB0, 0x0 ;  /* 0x000080000000791a */ /* 0x000fcc0000000000 */
[C---:B-1----:R-:W-:Y:S08]  /*ab50*/  HMMA.16816.F32.BF16 R44, R4.reuse, R12, R44 ;  /* 0x0000000c042c723c */ /* 0x042ff0000004182c */
[----:B------:R-:W-:Y:S07]  /*ab60*/  HMMA.16816.F32.BF16 R16, R4, R14, R212 ;  /* 0x0000000e0410723c */ /* 0x000fee00000418d4 */
[----:B------:R-:W-:Y:S01]  /*ab70*/  FSEL R7, R216, -INF , !P1 ;  /* 0xff800000d8077808 */ /* 0x000fe20004800000 */
[----:B------:R-:W-:Y:S01]  /*ab80*/  HMMA.16816.F32.BF16 R56, R8, R12, R56 ;  /* 0x0000000c0838723c */ /* 0x000fe20000041838 */
[----:B------:R-:W-:Y:S01]  /*ab90*/  BAR.SYNC.DEFER_BLOCKING 0x0 ;  /* 0x0000000000007b1d */ /* 0x000fe20000010000 */
[----:B------:R-:W-:-:S04]  /*aba0*/  ISETP.GE.AND P1, PT, R2, R250, PT ;  /* 0x000000fa0200720c */ /* 0x000fc80003f26270 */
[----:B------:R-:W-:Y:S02]  /*abb0*/  ISETP.LT.OR P1, PT, R2, R246, P1 ;  /* 0x000000f60200720c */ /* 0x000fe40000f21670 */
[----:B------:R-:W-:Y:S01]  /*abc0*/  HMMA.16816.F32.BF16 R8, R8, R14, R60 ;  /* 0x0000000e0808723c */ /* 0x000fe2000004183c */
[----:B------:R-:W-:Y:S02]  /*abd0*/  FSEL R13, R217, -INF , !P6 ;  /* 0xff800000d90d7808 */ /* 0x000fe40007000000 */
[----:B------:R-:W-:Y:S02]  /*abe0*/  FSEL R27, R139, -INF , !P1 ;  /* 0xff8000008b1b7808 */ /* 0x000fe40004800000 */
[C---:B------:R-:W-:Y:S02]  /*abf0*/  ISETP.GE.AND P6, PT, R3.reuse, R252, PT ;  /* 0x000000fc0300720c */ /* 0x040fe40003fc6270 */
[----:B------:R-:W-:Y:S02]  /*ac00*/  FSEL R14, R218, -INF , !P4 ;  /* 0xff800000da0e7808 */ /* 0x000fe40006000000 */
[----:B------:R-:W-:-:S02]  /*ac10*/  ISETP.GE.AND P4, PT, R3, R251, PT ;  /* 0x000000fb0300720c */ /* 0x000fc40003f86270 */
[C---:B------:R-:W-:Y:S02]  /*ac20*/  ISETP.GE.AND P1, PT, R2.reuse, R251, PT ;  /* 0x000000fb0200720c */ /* 0x040fe40003f26270 */
[C---:B------:R-:W-:Y:S02]  /*ac30*/  ISETP.LT.OR P6, PT, R3.reuse, R248, P6 ;  /* 0x000000f80300720c */ /* 0x040fe400037c1670 */
[-C--:B------:R-:W-:Y:S02]  /*ac40*/  ISETP.LT.OR P4, PT, R3, R247.reuse, P4 ;  /* 0x000000f70300720c */ /* 0x080fe40002781670 */
[----:B------:R-:W-:Y:S02]  /*ac50*/  ISETP.LT.OR P1, PT, R2, R247, P1 ;  /* 0x000000f70200720c */ /* 0x000fe40000f21670 */
[C---:B------:R-:W-:Y:S02]  /*ac60*/  IADD3 R3, R0.reuse, 0x10, RZ ;  /* 0x0000001000037810 */ /* 0x040fe40007ffe0ff */
[----:B------:R-:W-:-:S02]  /*ac70*/  IADD3 R2, R0, 0x11, RZ ;  /* 0x0000001100027810 */ /* 0x000fc40007ffe0ff */
[----:B------:R-:W-:Y:S02]  /*ac80*/  FSEL R12, R208, -INF , !P6 ;  /* 0xff800000d00c7808 */ /* 0x000fe40007000000 */
[----:B------:R-:W-:Y:S02]  /*ac90*/  FSEL R20, R210, -INF , !P4 ;  /* 0xff800000d2147808 */ /* 0x000fe40006000000 */
[CC--:B------:R-:W-:Y:S02]  /*aca0*/  ISETP.GE.AND P6, PT, R3.reuse, R252.reuse, PT ;  /* 0x000000fc0300720c */ /* 0x0c0fe40003fc6270 */
[----:B------:R-:W-:Y:S02]  /*acb0*/  ISETP.GE.AND P4, PT, R3, R251, PT ;  /* 0x000000fb0300720c */ /* 0x000fe40003f86270 */
[----:B------:R-:W-:Y:S02]  /*acc0*/  ISETP.GE.AND P0, PT, R2, R252, PT ;  /* 0x000000fc0200720c */ /* 0x000fe40003f06270 */
[----:B------:R-:W-:-:S02]  /*acd0*/  FSEL R15, R209, -INF , !P5 ;  /* 0xff800000d10f7808 */ /* 0x000fc40006800000 */
[----:B------:R-:W-:Y:S02]  /*ace0*/  FSEL R23, R211, -INF , !P1 ;  /* 0xff800000d3177808 */ /* 0x000fe40004800000 */
[C---:B------:R-:W-:Y:S02]  /*acf0*/  ISETP.GE.AND P5, PT, R3.reuse, R250, PT ;  /* 0x000000fa0300720c */ /* 0x040fe40003fa6270 */
[C---:B------:R-:W-:Y:S02]  /*ad00*/  ISETP.GE.AND P1, PT, R3.reuse, R249, PT ;  /* 0x000000f90300720c */ /* 0x040fe40003f26270 */
[CC--:B------:R-:W-:Y:S02]  /*ad10*/  ISETP.LT.OR P6, PT, R3.reuse, R248.reuse, P6 ;  /* 0x000000f80300720c */ /* 0x0c0fe400037c1670 */
[----:B------:R-:W-:Y:S02]  /*ad20*/  ISETP.LT.OR P4, PT, R3, R247, P4 ;  /* 0x000000f70300720c */ /* 0x000fe40002781670 */
[----:B------:R-:W-:-:S02]  /*ad30*/  ISETP.LT.OR P0, PT, R2, R248, P0 ;  /* 0x000000f80200720c */ /* 0x000fc40000701670 */
[C---:B------:R-:W-:Y:S02]  /*ad40*/  ISETP.LT.OR P5, PT, R3.reuse, R246, P5 ;  /* 0x000000f60300720c */ /* 0x040fe40002fa1670 */
[----:B------:R-:W-:Y:S02]  /*ad50*/  ISETP.LT.OR P1, PT, R3, R245, P1 ;  /* 0x000000f50300720c */ /* 0x000fe40000f21670 */
[----:B------:R-:W-:Y:S02]  /*ad60*/  FSEL R3, R138, -INF , !P6 ;  /* 0xff8000008a037808 */ /* 0x000fe40007000000 */
[----:B------:R-:W-:Y:S02]  /*ad70*/  FSEL R62, R133, -INF , !P4 ;  /* 0xff800000853e7808 */ /* 0x000fe40006000000 */
[----:B------:R-:W-:Y:S01]  /*ad80*/  FSEL R132, R132, -INF , !P0 ;  /* 0xff80000084847808 */ /* 0x000fe20004000000 */
[----:B------:R1:W-:Y:S01]  /*ad90*/  STL [R1], R3 ;  /* 0x0000000301007387 */ /* 0x0003e20000100800 */
[----:B------:R-:W-:-:S02]  /*ada0*/  ISETP.GE.AND P6, PT, R2, R251, PT ;  /* 0x000000fb0200720c */ /* 0x000fc40003fc6270 */
[C---:B------:R-:W-:Y:S02]  /*adb0*/  ISETP.GE.AND P4, PT, R2.reuse, R250, PT ;  /* 0x000000fa0200720c */ /* 0x040fe40003f86270 */
[C---:B------:R-:W-:Y:S02]  /*adc0*/  ISETP.GE.AND P0, PT, R2.reuse, R249, PT ;  /* 0x000000f90200720c */ /* 0x040fe40003f06270 */
[C---:B------:R-:W-:Y:S02]  /*add0*/  ISETP.LT.OR P6, PT, R2.reuse, R247, P6 ;  /* 0x000000f70200720c */ /* 0x040fe400037c1670 */
[C---:B------:R-:W-:Y:S02]  /*ade0*/  ISETP.LT.OR P4, PT, R2.reuse, R246, P4 ;  /* 0x000000f60200720c */ /* 0x040fe40002781670 */
[----:B------:R-:W-:Y:S02]  /*adf0*/  ISETP.LT.OR P0, PT, R2, R245, P0 ;  /* 0x000000f50200720c */ /* 0x000fe40000701670 */
[----:B------:R-:W-:-:S02]  /*ae00*/  IADD3 R2, R0, 0x19, RZ ;  /* 0x0000001900027810 */ /* 0x000fc40007ffe0ff */
[----:B------:R-:W-:Y:S02]  /*ae10*/  FSEL R133, R140, -INF , !P5 ;  /* 0xff8000008c857808 */ /* 0x000fe40006800000 */
[----:B------:R-:W-:Y:S02]  /*ae20*/  FSEL R60, R142, -INF , !P1 ;  /* 0xff8000008e3c7808 */ /* 0x000fe40004800000 */
[----:B------:R-:W-:Y:S02]  /*ae30*/  FSEL R61, R143, -INF , !P0 ;  /* 0xff8000008f3d7808 */ /* 0x000fe40004000000 */
[----:B------:R-:W-:Y:S02]  /*ae40*/  ISETP.GE.AND P1, PT, R2, R250, PT ;  /* 0x000000fa0200720c */ /* 0x000fe40003f26270 */
[----:B------:R-:W-:Y:S02]  /*ae50*/  FSEL R139, R43, -INF , !P6 ;  /* 0xff8000002b8b7808 */ /* 0x000fe40007000000 */
[----:B-1----:R-:W-:-:S02]  /*ae60*/  IADD3 R3, R0, 0x18, RZ ;  /* 0x0000001800037810 */ /* 0x002fc40007ffe0ff */
[----:B------:R-:W-:Y:S02]  /*ae70*/  ISETP.LT.OR P1, PT, R2, R246, P1 ;  /* 0x000000f60200720c */ /* 0x000fe40000f21670 */
[C---:B------:R-:W-:Y:S02]  /*ae80*/  ISETP.GE.AND P0, PT, R3.reuse, R250, PT ;  /* 0x000000fa0300720c */ /* 0x040fe40003f06270 */
[C---:B------:R-:W-:Y:S02]  /*ae90*/  ISETP.GE.AND P5, PT, R3.reuse, R249, PT ;  /* 0x000000f90300720c */ /* 0x040fe40003fa6270 */
[C---:B------:R-:W-:Y:S02]  /*aea0*/  ISETP.LT.OR P0, PT, R3.reuse, R246, P0 ;  /* 0x000000f60300720c */ /* 0x040fe40000701670 */
[----:B------:R-:W-:Y:S02]  /*aeb0*/  ISETP.LT.OR P5, PT, R3, R245, P5 ;  /* 0x000000f50300720c */ /* 0x000fe40002fa1670 */
[----:B------:R-:W-:-:S02]  /*aec0*/  FSEL R140, R64, -INF , !P0 ;  /* 0xff800000408c7808 */ /* 0x000fc40004000000 */
[----:B------:R-:W-:Y:S02]  /*aed0*/  FSEL R138, R66, -INF , !P5 ;  /* 0xff800000428a7808 */ /* 0x000fe40006800000 */
[----:B------:R-:W-:Y:S02]  /*aee0*/  FSEL R6, R65, -INF , !P1 ;  /* 0xff80000041067808 */ /* 0x000fe40004800000 */
[C---:B------:R-:W-:Y:S02]  /*aef0*/  ISETP.GE.AND P0, PT, R2.reuse, R249, PT ;  /* 0x000000f90200720c */ /* 0x040fe40003f06270 */
[C---:B------:R-:W-:Y:S02]  /*af00*/  ISETP.GE.AND P5, PT, R2.reuse, R252, PT ;  /* 0x000000fc0200720c */ /* 0x040fe40003fa6270 */
[----:B------:R-:W-:Y:S02]  /*af10*/  ISETP.GE.AND P1, PT, R2, R251, PT ;  /* 0x000000fb0200720c */ /* 0x000fe40003f26270 */
[----:B------:R-:W-:-:S02]  /*af20*/  FSEL R43, R141, -INF , !P4 ;  /* 0xff8000008d2b7808 */ /* 0x000fc40006000000 */
[C---:B------:R-:W-:Y:S02]  /*af30*/  ISETP.GE.AND P6, PT, R3.reuse, R252, PT ;  /* 0x000000fc0300720c */ /* 0x040fe40003fc6270 */
[----:B------:R-:W-:Y:S02]  /*af40*/  ISETP.GE.AND P4, PT, R3, R251, PT ;  /* 0x000000fb0300720c */ /* 0x000fe40003f86270 */
[C---:B------:R-:W-:Y:S02]  /*af50*/  ISETP.LT.OR P0, PT, R2.reuse, R245, P0 ;  /* 0x000000f50200720c */ /* 0x040fe40000701670 */
[C---:B------:R-:W-:Y:S02]  /*af60*/  ISETP.LT.OR P5, PT, R2.reuse, R248, P5 ;  /* 0x000000f80200720c */ /* 0x040fe40002fa1670 */
[----:B------:R-:W-:Y:S02]  /*af70*/  ISETP.LT.OR P1, PT, R2, R247, P1 ;  /* 0x000000f70200720c */ /* 0x000fe40000f21670 */
[----:B------:R-:W-:-:S02]  /*af80*/  IADD3 R2, R0, 0x21, RZ ;  /* 0x0000002100027810 */ /* 0x000fc40007ffe0ff */
[C---:B------:R-:W-:Y:S02]  /*af90*/  ISETP.LT.OR P6, PT, R3.reuse, R248, P6 ;  /* 0x000000f80300720c */ /* 0x040fe400037c1670 */
[----:B------:R-:W-:Y:S02]  /*afa0*/  ISETP.LT.OR P4, PT, R3, R247, P4 ;  /* 0x000000f70300720c */ /* 0x000fe40002781670 */
[----:B------:R-:W-:Y:S02]  /*afb0*/  FSEL R63, R67, -INF , !P0 ;  /* 0xff800000433f7808 */ /* 0x000fe40004000000 */
[----:B------:R-:W-:Y:S02]  /*afc0*/  IADD3 R3, R0, 0x20, RZ ;  /* 0x0000002000037810 */ /* 0x000fe40007ffe0ff */
[----:B------:R-:W-:Y:S02]  /*afd0*/  ISETP.GE.AND P0, PT, R2, R252, PT ;  /* 0x000000fc0200720c */ /* 0x000fe40003f06270 */
[----:B------:R-:W-:-:S02]  /*afe0*/  FSEL R217, R36, -INF , !P6 ;  /* 0xff80000024d97808 */ /* 0x000fc40007000000 */
[----:B------:R-:W-:Y:S02]  /*aff0*/  FSEL R220, R38, -INF , !P4 ;  /* 0xff80000026dc7808 */ /* 0x000fe40006000000 */
[C---:B------:R-:W-:Y:S02]  /*b000*/  ISETP.GE.AND P6, PT, R3.reuse, R252, PT ;  /* 0x000000fc0300720c */ /* 0x040fe40003fc6270 */
[C---:B------:R-:W-:Y:S02]  /*b010*/  ISETP.GE.AND P4, PT, R3.reuse, R251, PT ;  /* 0x000000fb0300720c */ /* 0x040fe40003f86270 */
[-C--:B------:R-:W-:Y:S02]  /*b020*/  ISETP.LT.OR P0, PT, R2, R248.reuse, P0 ;  /* 0x000000f80200720c */ /* 0x080fe40000701670 */
[C---:B------:R-:W-:Y:S02]  /*b030*/  ISETP.LT.OR P6, PT, R3.reuse, R248, P6 ;  /* 0x000000f80300720c */ /* 0x040fe400037c1670 */
[----:B------:R-:W-:-:S02]  /*b040*/  ISETP.LT.OR P4, PT, R3, R247, P4 ;  /* 0x000000f70300720c */ /* 0x000fc40002781670 */
[----:B------:R-:W-:Y:S02]  /*b050*/  FSEL R36, R37, -INF , !P5 ;  /* 0xff80000025247808 */ /* 0x000fe40006800000 */
[----:B------:R-:W-:Y:S02]  /*b060*/  FSEL R218, R39, -INF , !P1 ;  /* 0xff80000027da7808 */ /* 0x000fe40004800000 */
[----:B------:R-:W-:Y:S02]  /*b070*/  FSEL R221, R53, -INF , !P0 ;  /* 0xff80000035dd7808 */ /* 0x000fe40004000000 */
[C---:B------:R-:W-:Y:S02]  /*b080*/  ISETP.GE.AND P5, PT, R3.reuse, R250, PT ;  /* 0x000000fa0300720c */ /* 0x040fe40003fa6270 */
[-C--:B------:R-:W-:Y:S02]  /*b090*/  ISETP.GE.AND P1, PT, R3, R249.reuse, PT ;  /* 0x000000f90300720c */ /* 0x080fe40003f26270 */
        /* <DEDUP_REMOVED lines=9> */
[C---:B------:R-:W-:Y:S02]  /*b130*/  ISETP.LT.OR P6, PT, R2.reuse, R247, P6 ;  /* 0x000000f70200720c */ /* 0x040fe400037c1670 */
[----:B------:R-:W-:Y:S02]  /*b140*/  ISETP.LT.OR P4, PT, R2, R246, P4 ;  /* 0x000000f60200720c */ /* 0x000fe40002781670 */
[----:B------:R-:W-:Y:S02]  /*b150*/  FSEL R66, R35, -INF , !P0 ;  /* 0xff80000023427808 */ /* 0x000fe40004000000 */
[----:B------:R-:W-:-:S02]  /*b160*/  IADD3 R2, R0, 0x29, RZ ;  /* 0x0000002900027810 */ /* 0x000fc40007ffe0ff */
[CC--:B------:R-:W-:Y:S02]  /*b170*/  ISETP.GE.AND P0, PT, R3.reuse, R250.reuse, PT ;  /* 0x000000fa0300720c */ /* 0x0c0fe40003f06270 */
[----:B------:R-:W-:Y:S02]  /*b180*/  FSEL R65, R32, -INF , !P5 ;  /* 0xff80000020417808 */ /* 0x000fe40006800000 */
[----:B------:R-:W-:Y:S02]  /*b190*/  FSEL R64, R34, -INF , !P1 ;  /* 0xff80000022407808 */ /* 0x000fe40004800000 */
[C---:B------:R-:W-:Y:S02]  /*b1a0*/  ISETP.GE.AND P5, PT, R3.reuse, R249, PT ;  /* 0x000000f90300720c */ /* 0x040fe40003fa6270 */
[----:B------:R-:W-:Y:S02]  /*b1b0*/  ISETP.GE.AND P1, PT, R2, R250, PT ;  /* 0x000000fa0200720c */ /* 0x000fe40003f26270 */
[----:B------:R-:W-:-:S02]  /*b1c0*/  ISETP.LT.OR P0, PT, R3, R246, P0 ;  /* 0x000000f60300720c */ /* 0x000fc40000701670 */
[----:B------:R-:W-:Y:S02]  /*b1d0*/  ISETP.LT.OR P5, PT, R3, R245, P5 ;  /* 0x000000f50300720c */ /* 0x000fe40002fa1670 */
[----:B------:R-:W-:Y:S02]  /*b1e0*/  ISETP.LT.OR P1, PT, R2, R246, P1 ;  /* 0x000000f60200720c */ /* 0x000fe40000f21670 */
[----:B------:R-:W-:Y:S02]  /*b1f0*/  FSEL R52, R48, -INF , !P0 ;  /* 0xff80000030347808 */ /* 0x000fe40004000000 */
[----:B------:R-:W-:Y:S02]  /*b200*/  ISETP.GE.AND P0, PT, R2, R249, PT ;  /* 0x000000f90200720c */ /* 0x000fe40003f06270 */
[----:B------:R-:W-:Y:S02]  /*b210*/  FSEL R50, R50, -INF , !P5 ;  /* 0xff80000032327808 */ /* 0x000fe40006800000 */
[----:B------:R-:W-:-:S02]  /*b220*/  FSEL R143, R49, -INF , !P1 ;  /* 0xff800000318f7808 */ /* 0x000fc40004800000 */
[C---:B------:R-:W-:Y:S02]  /*b230*/  ISETP.GE.AND P5, PT, R2.reuse, R252, PT ;  /* 0x000000fc0200720c */ /* 0x040fe40003fa6270 */
[C---:B------:R-:W-:Y:S02]  /*b240*/  ISETP.GE.AND P1, PT, R2.reuse, R251, PT ;  /* 0x000000fb0200720c */ /* 0x040fe40003f26270 */
[C---:B------:R-:W-:Y:S02]  /*b250*/  ISETP.LT.OR P0, PT, R2.reuse, R245, P0 ;  /* 0x000000f50200720c */ /* 0x040fe40000701670 */
[C---:B------:R-:W-:Y:S02]  /*b260*/  ISETP.LT.OR P5, PT, R2.reuse, R248, P5 ;  /* 0x000000f80200720c */ /* 0x040fe40002fa1670 */
[----:B------:R-:W-:Y:S02]  /*b270*/  ISETP.LT.OR P1, PT, R2, R247, P1 ;  /* 0x000000f70200720c */ /* 0x000fe40000f21670 */
[----:B------:R-:W-:-:S02]  /*b280*/  FSEL R244, R55, -INF , !P6 ;  /* 0xff80000037f47808 */ /* 0x000fc40007000000 */
[----:B------:R-:W-:Y:S02]  /*b290*/  FSEL R67, R33, -INF , !P4 ;  /* 0xff80000021437808 */ /* 0x000fe40006000000 */
[----:B------:R-:W-:Y:S02]  /*b2a0*/  FSEL R2, R51, -INF , !P0 ;  /* 0xff80000033027808 */ /* 0x000fe40004000000 */
[C---:B------:R-:W-:Y:S02]  /*b2b0*/  ISETP.GE.AND P6, PT, R3.reuse, R252, PT ;  /* 0x000000fc0300720c */ /* 0x040fe40003fc6270 */
[C---:B------:R-:W-:Y:S01]  /*b2c0*/  ISETP.GE.AND P4, PT, R3.reuse, R251, PT ;  /* 0x000000fb0300720c */ /* 0x040fe20003f86270 */
[----:B------:R1:W-:Y:S01]  /*b2d0*/  STL [R1+0x4], R2 ;  /* 0x0000040201007387 */ /* 0x0003e20000100800 */
[C---:B------:R-:W-:Y:S02]  /*b2e0*/  ISETP.LT.OR P6, PT, R3.reuse, R248, P6 ;  /* 0x000000f80300720c */ /* 0x040fe400037c1670 */
[----:B------:R-:W-:-:S02]  /*b2f0*/  ISETP.LT.OR P4, PT, R3, R247, P4 ;  /* 0x000000f70300720c */ /* 0x000fc40002781670 */
[----:B------:R-:W-:Y:S02]  /*b300*/  IADD3 R3, R0, 0x30, RZ ;  /* 0x0000003000037810 */ /* 0x000fe40007ffe0ff */
[----:B------:R-:W-:Y:S02]  /*b310*/  FSEL R34, R28, -INF , !P6 ;  /* 0xff8000001c227808 */ /* 0x000fe40007000000 */
[----:B------:R-:W-:Y:S02]  /*b320*/  FSEL R33, R29, -INF , !P5 ;  /* 0xff8000001d217808 */ /* 0x000fe40006800000 */
[----:B------:R-:W-:Y:S02]  /*b330*/  FSEL R210, R31, -INF , !P1 ;  /* 0xff8000001fd27808 */ /* 0x000fe40004800000 */
[C---:B------:R-:W-:Y:S02]  /*b340*/  ISETP.GE.AND P5, PT, R3.reuse, R252, PT ;  /* 0x000000fc0300720c */ /* 0x040fe40003fa6270 */
[----:B------:R-:W-:-:S02]  /*b350*/  ISETP.GE.AND P1, PT, R3, R251, PT ;  /* 0x000000fb0300720c */ /* 0x000fc40003f26270 */
[C---:B------:R-:W-:Y:S02]  /*b360*/  ISETP.LT.OR P5, PT, R3.reuse, R248, P5 ;  /* 0x000000f80300720c */ /* 0x040fe40002fa1670 */
[----:B------:R-:W-:Y:S02]  /*b370*/  ISETP.LT.OR P1, PT, R3, R247, P1 ;  /* 0x000000f70300720c */ /* 0x000fe40000f21670 */
[----:B------:R-:W-:Y:S02]  /*b380*/  FSEL R211, R30, -INF , !P4 ;  /* 0xff8000001ed37808 */ /* 0x000fe40006000000 */
[----:B------:R-:W-:Y:S02]  /*b390*/  FSEL R31, R56, -INF , !P5 ;  /* 0xff800000381f7808 */ /* 0x000fe40006800000 */
[----:B-1----:R-:W-:Y:S02]  /*b3a0*/  IADD3 R2, R0, 0x31, RZ ;  /* 0x0000003100027810 */ /* 0x002fe40007ffe0ff */
[----:B------:R-:W-:-:S02]  /*b3b0*/  FSEL R214, R58, -INF , !P1 ;  /* 0xff8000003ad67808 */ /* 0x000fc40004800000 */
[C---:B------:R-:W-:Y:S02]  /*b3c0*/  ISETP.GE.AND P6, PT, R2.reuse, R252, PT ;  /* 0x000000fc0200720c */ /* 0x040fe40003fc6270 */
[----:B------:R-:W-:Y:S02]  /*b3d0*/  ISETP.GE.AND P0, PT, R3, R250, PT ;  /* 0x000000fa0300720c */ /* 0x000fe40003f06270 */
[C---:B------:R-:W-:Y:S02]  /*b3e0*/  ISETP.LT.OR P6, PT, R2.reuse, R248, P6 ;  /* 0x000000f80200720c */ /* 0x040fe400037c1670 */
[C---:B------:R-:W-:Y:S02]  /*b3f0*/  ISETP.GE.AND P5, PT, R2.reuse, R251, PT ;  /* 0x000000fb0200720c */ /* 0x040fe40003fa6270 */
[----:B------:R-:W-:Y:S02]  /*b400*/  FSEL R30, R57, -INF , !P6 ;  /* 0xff800000391e7808 */ /* 0x000fe40007000000 */
[----:B------:R-:W-:-:S02]  /*b410*/  ISETP.GE.AND P1, PT, R2, R250, PT ;  /* 0x000000fa0200720c */ /* 0x000fc40003f26270 */
[C---:B------:R-:W-:Y:S02]  /*b420*/  ISETP.GE.AND P6, PT, R2.reuse, R249, PT ;  /* 0x000000f90200720c */ /* 0x040fe40003fc6270 */
[-C--:B------:R-:W-:Y:S02]  /*b430*/  ISETP.LT.OR P0, PT, R3, R246.reuse, P0 ;  /* 0x000000f60300720c */ /* 0x080fe40000701670 */
[C---:B------:R-:W-:Y:S02]  /*b440*/  ISETP.LT.OR P5, PT, R2.reuse, R247, P5 ;  /* 0x000000f70200720c */ /* 0x040fe40002fa1670 */
[C---:B------:R-:W-:Y:S02]  /*b450*/  ISETP.LT.OR P1, PT, R2.reuse, R246, P1 ;  /* 0x000000f60200720c */ /* 0x040fe40000f21670 */
[----:B------:R-:W-:Y:S02]  /*b460*/  ISETP.LT.OR P6, PT, R2, R245, P6 ;  /* 0x000000f50200720c */ /* 0x000fe400037c1670 */
[----:B------:R-:W-:-:S02]  /*b470*/  IADD3 R2, R0, 0x38, RZ ;  /* 0x0000003800027810 */ /* 0x000fc40007ffe0ff */
[----:B------:R-:W-:Y:S02]  /*b480*/  FSEL R215, R44, -INF , !P0 ;  /* 0xff8000002cd77808 */ /* 0x000fe40004000000 */
[----:B------:R-:W-:Y:S02]  /*b490*/  ISETP.GE.AND P0, PT, R2, R252, PT ;  /* 0x000000fc0200720c */ /* 0x000fe40003f06270 */
[----:B------:R-:W-:Y:S02]  /*b4a0*/  IADD3 R0, R0, 0x39, RZ ;  /* 0x0000003900007810 */ /* 0x000fe40007ffe0ff */
[----:B------:R-:W-:Y:S02]  /*b4b0*/  ISETP.LT.OR P0, PT, R2, R248, P0 ;  /* 0x000000f80200720c */ /* 0x000fe40000701670 */
[----:B------:R-:W-:Y:S02]  /*b4c0*/  ISETP.GE.AND P4, PT, R3, R249, PT ;  /* 0x000000f90300720c */ /* 0x000fe40003f86270 */
[----:B------:R-:W-:-:S02]  /*b4d0*/  FSEL R29, R8, -INF , !P0 ;  /* 0xff800000081d7808 */ /* 0x000fc40004000000 */
[C---:B------:R-:W-:Y:S02]  /*b4e0*/  ISETP.GE.AND P0, PT, R0.reuse, R250, PT ;  /* 0x000000fa0000720c */ /* 0x040fe40003f06270 */
[----:B------:R-:W-:Y:S02]  /*b4f0*/  ISETP.LT.OR P4, PT, R3, R245, P4 ;  /* 0x000000f50300720c */ /* 0x000fe40002781670 */
[----:B------:R-:W-:Y:S02]  /*b500*/  ISETP.LT.OR P0, PT, R0, R246, P0 ;  /* 0x000000f60000720c */ /* 0x000fe40000701670 */
[----:B------:R-:W-:Y:S02]  /*b510*/  FSEL R223, R46, -INF , !P4 ;  /* 0xff8000002edf7808 */ /* 0x000fe40006000000 */
[----:B------:R-:W-:Y:S02]  /*b520*/  FSEL R213, R45, -INF , !P1 ;  /* 0xff8000002dd57808 */ /* 0x000fe40004800000 */
[----:B------:R-:W-:-:S02]  /*b530*/  ISETP.GE.AND P4, PT, R2, R250, PT ;  /* 0x000000fa0200720c */ /* 0x000fc40003f86270 */
[C---:B------:R-:W-:Y:S02]  /*b540*/  ISETP.GE.AND P1, PT, R2.reuse, R249, PT ;  /* 0x000000f90200720c */ /* 0x040fe40003f26270 */
[----:B------:R-:W-:Y:S02]  /*b550*/  FSEL R38, R17, -INF , !P0 ;  /* 0xff80000011267808 */ /* 0x000fe40004000000 */
[----:B------:R-:W-:Y:S02]  /*b560*/  PLOP3.LUT P0, PT, PT, PT, UP0, 0x80, 0x0 ;  /* 0x000000000000781c */ /* 0x000fe40003f0f008 */
[C---:B------:R-:W-:Y:S02]  /*b570*/  ISETP.LT.OR P4, PT, R2.reuse, R246, P4 ;  /* 0x000000f60200720c */ /* 0x040fe40002781670 */
[----:B------:R-:W-:Y:S02]  /*b580*/  ISETP.LT.OR P1, PT, R2, R245, P1 ;  /* 0x000000f50200720c */ /* 0x000fe40000f21670 */
[----:B------:R-:W-:-:S02]  /*b590*/  FSEL R209, R59, -INF , !P5 ;  /* 0xff8000003bd17808 */ /* 0x000fc40006800000 */
[----:B------:R-:W-:Y:S02]  /*b5a0*/  FSEL R219, R47, -INF , !P6 ;  /* 0xff8000002fdb7808 */ /* 0x000fe40007000000 */
[----:B------:R-:W-:Y:S02]  /*b5b0*/  FSEL R208, R16, -INF , !P4 ;  /* 0xff80000010d07808 */ /* 0x000fe40006000000 */
[----:B------:R-:W-:Y:S02]  /*b5c0*/  FSEL R216, R18, -INF , !P1 ;  /* 0xff80000012d87808 */ /* 0x000fe40004800000 */
[-C--:B------:R-:W-:Y:S02]  /*b5d0*/  ISETP.GE.AND P5, PT, R2, R251.reuse, PT ;  /* 0x000000fb0200720c */ /* 0x080fe40003fa6270 */
[C---:B------:R-:W-:Y:S02]  /*b5e0*/  ISETP.GE.AND P6, PT, R0.reuse, R252, PT ;  /* 0x000000fc0000720c */ /* 0x040fe40003fc6270 */
[----:B------:R-:W-:-:S02]  /*b5f0*/  ISETP.GE.AND P4, PT, R0, R251, PT ;  /* 0x000000fb0000720c */ /* 0x000fc40003f86270 */
[----:B------:R-:W-:Y:S02]  /*b600*/  ISETP.GE.AND P1, PT, R0, R249, PT ;  /* 0x000000f90000720c */ /* 0x000fe40003f26270 */
[-C--:B------:R-:W-:Y:S02]  /*b610*/  ISETP.LT.OR P5, PT, R2, R247.reuse, P5 ;  /* 0x000000f70200720c */ /* 0x080fe40002fa1670 */
[C---:B------:R-:W-:Y:S02]  /*b620*/  ISETP.LT.OR P6, PT, R0.reuse, R248, P6 ;  /* 0x000000f80000720c */ /* 0x040fe400037c1670 */
[C---:B------:R-:W-:Y:S02]  /*b630*/  ISETP.LT.OR P4, PT, R0.reuse, R247, P4 ;  /* 0x000000f70000720c */ /* 0x040fe40002781670 */
[----:B------:R-:W-:Y:S02]  /*b640*/  ISETP.LT.OR P1, PT, R0, R245, P1 ;  /* 0x000000f50000720c */ /* 0x000fe40000f21670 */
[----:B------:R-:W-:-:S02]  /*b650*/  FSEL R37, R10, -INF , !P5 ;  /* 0xff8000000a257808 */ /* 0x000fc40006800000 */
[----:B------:R-:W-:Y:S02]  /*b660*/  FSEL R212, R19, -INF , !P1 ;  /* 0xff80000013d47808 */ /* 0x000fe40004800000 */
[----:B------:R-:W-:Y:S02]  /*b670*/  FSEL R28, R9, -INF , !P6 ;  /* 0xff800000091c7808 */ /* 0x000fe40007000000 */
[----:B------:R-:W-:Y:S01]  /*b680*/  FSEL R32, R11, -INF , !P4 ;  /* 0xff8000000b207808 */ /* 0x000fe20006000000 */
[----:B------:R-:W-:Y:S05]  /*b690*/  @!P0 BRA `(.L_x_559) ;  /* 0x0000050000008947 */ /* 0x000fea0003800000 */
[----:B------:R-:W2:Y:S04]  /*b6a0*/  LDL.64 R48, [R1+0x60] ;  /* 0x0000600001307983 */ /* 0x000ea80000100a00 */
[----:B------:R-:W3:Y:S01]  /*b6b0*/  LDL.64 R4, [R1+0x58] ;  /* 0x0000580001047983 */ /* 0x000ee20000100a00 */
[----:B------:R-:W-:Y:S01]  /*b6c0*/  UIADD3 UR16, UR8, -0x3, URZ ;  /* 0xfffffffd08107890 */ /* 0x000fe2000fffe03f */
[----:B------:R-:W-:Y:S01]  /*b6d0*/  BSSY B0, `(.L_x_560) ;  /* 0x000004b000007945 */ /* 0x000fe20003800000 */
[----:B------:R-:W-:Y:S01]  /*b6e0*/  ULDC.64 UR4, c[0x0][0x198] ;  /* 0x0000660000047ab9 */ /* 0x000fe20000000a00 */
[----:B------:R1:W-:Y:S01]  /*b6f0*/  @P3 STS.128 [R243+0x8000], RZ ;  /* 0x008000fff3003388 */ /* 0x0003e20000000c00 */
[----:B------:R-:W-:-:S02]  /*b700*/  USHF.R.S32.HI UR15, URZ, 0x1f, UR16 ;  /* 0x0000001f3f0f7899 */ /* 0x000fc40008011410 */
[----:B------:R-:W-:Y:S02]  /*b710*/  UIMAD.WIDE.U32 UR24, UR16, UR4, URZ ;  /* 0x00000004101872a5 */ /* 0x000fe4000f8e003f */
[----:B------:R-:W-:-:S04]  /*b720*/  UIMAD UR15, UR15, UR4, URZ ;  /* 0x000000040f0f72a4 */ /* 0x000fc8000f8e023f */
[----:B------:R-:W-:Y:S01]  /*b730*/  UIMAD UR5, UR16, UR5, UR15 ;  /* 0x00000005100572a4 */ /* 0x000fe2000f8e020f */
[----:B------:R-:W-:Y:S02]  /*b740*/  IMAD.U32 R0, RZ, RZ, UR24 ;  /* 0x00000018ff007e24 */ /* 0x000fe4000f8e00ff */
[----:B------:R-:W-:Y:S01]  /*b750*/  IMAD.U32 R3, RZ, RZ, UR24 ;  /* 0x00000018ff037e24 */ /* 0x000fe2000f8e00ff */
[----:B------:R-:W-:-:S06]  /*b760*/  UIADD3 UR5, UR25, UR5, URZ ;  /* 0x0000000519057290 */ /* 0x000fcc000fffe03f */
[----:B------:R-:W-:Y:S01]  /*b770*/  IMAD.U32 R2, RZ, RZ, UR5 ;  /* 0x00000005ff027e24 */ /* 0x000fe2000f8e00ff */
[----:B--2---:R-:W-:-:S04]  /*b780*/  LEA R0, P1, R0, R48, 0x6 ;  /* 0x0000003000007211 */ /* 0x004fc800078230ff */
[----:B---3--:R-:W-:Y:S02]  /*b790*/  LEA.HI.X R2, R3, R5, R2, 0x6, P1 ;  /* 0x0000000503027211 */ /* 0x008fe400008f3402 */
[----:B------:R-:W-:-:S04]  /*b7a0*/  @!P3 LEA R4, P1, R0, c[0x0][0x168], 0x1 ;  /* 0x00005a000004ba11 */ /* 0x000fc800078208ff */
[----:B------:R-:W-:-:S05]  /*b7b0*/  @!P3 LEA.HI.X R5, R0, c[0x0][0x16c], R2, 0x1, P1 ;  /* 0x00005b000005ba11 */ /* 0x000fca00008f0c02 */
[----:B------:R-:W-:Y:S01]  /*b7c0*/  @!PT LDS RZ, [RZ] ;  /* 0x00000000fffff984 */ /* 0x000fe20000000800 */
[----:B------:R-:W-:Y:S01]  /*b7d0*/  @!PT LDS RZ, [RZ] ;  /* 0x00000000fffff984 */ /* 0x000fe20000000800 */
[----:B------:R-:W-:Y:S01]  /*b7e0*/  @!PT LDS RZ, [RZ] ;  /* 0x00000000fffff984 */ /* 0x000fe20000000800 */
[----:B------:R2:W-:Y:S04]  /*b7f0*/  @!P3 LDGSTS.E.BYPASS.LTC128B.128 [R243+0x8000], [R4.64] ;  /* 0x0800000004f3bfae */ /* 0x0005e8000b901d52 */
[----:B------:R1:W-:Y:S01]  /*b800*/  @P2 STS.128 [R243+0xa000], RZ ;  /* 0x00a000fff3002388 */ /* 0x0003e20000000c00 */
[----:B--2---:R-:W-:-:S04]  /*b810*/  @!P2 LEA R4, P1, R0, c[0x0][0x168], 0x1 ;  /* 0x00005a000004aa11 */ /* 0x004fc800078208ff */
[C---:B------:R-:W-:Y:S02]  /*b820*/  @!P2 LEA.HI.X R5, R0.reuse, c[0x0][0x16c], R2, 0x1, P1 ;  /* 0x00005b000005aa11 */ /* 0x040fe400008f0c02 */
[----:B------:R-:W-:-:S03]  /*b830*/  IADD3 R0, P1, R0, UR7, RZ ;  /* 0x0000000700007c10 */ /* 0x000fc6000ff3e0ff */
[----:B------:R-:W-:Y:S01]  /*b840*/  @!PT LDS RZ, [RZ] ;  /* 0x00000000fffff984 */ /* 0x000fe20000000800 */
[----:B------:R-:W-:Y:S01]  /*b850*/  @!PT LDS RZ, [RZ] ;  /* 0x00000000fffff984 */ /* 0x000fe20000000800 */
[----:B------:R-:W-:Y:S01]  /*b860*/  @!PT LDS RZ, [RZ] ;  /* 0x00000000fffff984 */ /* 0x000fe20000000800 */
[----:B------:R2:W-:Y:S01]  /*b870*/  @!P2 LDGSTS.E.BYPASS.LTC128B.128 [R243+0xa000], [R4.64+0x80] ;  /* 0x0a00008004f3afae */ /* 0x0005e2000b901d52 */
[----:B------:R-:W-:-:S03]  /*b880*/  IADD3.X R2, R2, UR12, RZ, P1, !PT ;  /* 0x0000000c02027c10 */ /* 0x000fc60008ffe4ff */
[----:B------:R1:W-:Y:S01]  /*b890*/  @P3 STS.128 [R243+0x8800], RZ ;  /* 0x008800fff3003388 */ /* 0x0003e20000000c00 */
[----:B--2---:R-:W-:-:S04]  /*b8a0*/  @!P3 LEA R4, P1, R0, c[0x0][0x168], 0x1 ;  /* 0x00005a000004ba11 */ /* 0x004fc800078208ff */
        /* <DEDUP_REMOVED lines=28> */
[----:B------:R2:W-:Y:S04]  /*ba70*/  @!P2 LDGSTS.E.BYPASS.LTC128B.128 [R243+0xb000], [R4.64+0x80] ;  /* 0x0b00008004f3afae */ /* 0x0005e8000b901d52 */
[----:B------:R1:W-:Y:S01]  /*ba80*/  @P3 STS.128 [R243+0x9800], RZ ;  /* 0x009800fff3003388 */ /* 0x0003e20000000c00 */
[----:B--2---:R-:W-:Y:S02]  /*ba90*/  IADD3.X R4, R2, UR12, RZ, P1, !PT ;  /* 0x0000000c02047c10 */ /* 0x004fe40008ffe4ff */
        /* <DEDUP_REMOVED lines=14> */
.L_x_561:
[----:B------:R-:W-:Y:S05]  /*bb80*/  BSYNC B0 ;  /* 0x0000000000007941 */ /* 0x000fea0003800000 */
.L_x_560:
[----:B------:R-:W0:Y:S02]  /*bb90*/  LDGDEPBAR ;  /* 0x00000000000079af */ /* 0x000e240000000000 */
.L_x_559:
[----:B------:R2:W-:Y:S04]  /*bba0*/  STL [R1+0x7c], R232 ;  /* 0x00007ce801007387 */ /* 0x0005e80000100800 */
[----:B--2---:R-:W2:Y:S01]  /*bbb0*/  LDL.LU R232, [R1] ;  /* 0x0000000001e87983 */ /* 0x004ea20000300800 */
[----:B------:R-:W-:Y:S01]  /*bbc0*/  MOV R47, R133 ;  /* 0x00000085002f7202 */ /* 0x000fe20000000f00 */
[----:B------:R-:W-:Y:S01]  /*bbd0*/  IMAD.MOV.U32 R49, RZ, RZ, R6 ;  /* 0x000000ffff317224 */ /* 0x000fe200078e0006 */
[----:B------:R-:W-:Y:S01]  /*bbe0*/  MOV R48, R43 ;  /* 0x0000002b00307202 */ /* 0x000fe20000000f00 */
[----:B------:R-:W-:Y:S01]  /*bbf0*/  STL [R1+0x78], R231 ;  /* 0x000078e701007387 */ /* 0x000fe20000100800 */
[----:B------:R-:W-:-:S03]  /*bc00*/  MOV R35, R138 ;  /* 0x0000008a00237202 */ /* 0x000fc60000000f00 */
[----:B------:R-:W-:Y:S04]  /*bc10*/  STL [R1+0x74], R230 ;  /* 0x000074e601007387 */ /* 0x000fe80000100800 */
[----:B------:R3:W-:Y:S04]  /*bc20*/  STL [R1+0x70], R229 ;  /* 0x000070e501007387 */ /* 0x0007e80000100800 */
[----:B------:R-:W-:Y:S04]  /*bc30*/  STL [R1+0x6c], R224 ;  /* 0x00006ce001007387 */ /* 0x000fe80000100800 */
[----:B------:R-:W4:Y:S04]  /*bc40*/  LDL.LU R18, [R1+0x20] ;  /* 0x0000200001127983 */ /* 0x000f280000300800 */
[----:B---3--:R-:W3:Y:S01]  /*bc50*/  LDL.LU R229, [R1+0x4] ;  /* 0x0000040001e57983 */ /* 0x008ee20000300800 */
[----:B------:R-:W-:-:S04]  /*bc60*/  FMNMX.FTZ R0, R137, R7, !PT ;  /* 0x0000000789007209 */ /* 0x000fc80007810000 */
[----:B------:R-:W-:-:S04]  /*bc70*/  FMNMX.FTZ R0, R13, R0, !PT ;  /* 0x000000000d007209 */ /* 0x000fc80007810000 */
[----:B------:R-:W-:-:S04]  /*bc80*/  FMNMX.FTZ R0, R12, R0, !PT ;  /* 0x000000000c007209 */ /* 0x000fc80007810000 */
[----:B------:R-:W-:-:S04]  /*bc90*/  FMNMX.FTZ R0, R15, R0, !PT ;  /* 0x000000000f007209 */ /* 0x000fc80007810000 */
        /* <DEDUP_REMOVED lines=13> */
[----:B------:R-:W-:-:S04]  /*bd70*/  FMNMX.FTZ R0, R20, R0, !PT ;  /* 0x0000000014007209 */ /* 0x000fc80007810000 */
[----:B------:R-:W-:Y:S02]  /*bd80*/  FMNMX.FTZ R2, R23, R0, !PT ;  /* 0x0000000017027209 */ /* 0x000fe40007810000 */
[----:B------:R-:W-:Y:S02]  /*bd90*/  FMNMX.FTZ R0, R28, R3, !PT ;  /* 0x000000031c007209 */ /* 0x000fe40007810000 */
[----:B------:R-:W-:-:S03]  /*bda0*/  FMNMX.FTZ R2, R62, R2, !PT ;  /* 0x000000023e027209 */ /* 0x000fc60007810000 */
[----:B------:R-:W1:Y:S01]  /*bdb0*/  SHFL.BFLY PT, R5, R0, 0x2, 0x1f ;  /* 0x0c401f0000057f89 */ /* 0x000e6200000e0000 */
        /* <DEDUP_REMOVED lines=12> */
[----:B-1----:R-:W-:Y:S02]  /*be80*/  FMNMX.FTZ R2, R0, R5, !PT ;  /* 0x0000000500027209 */ /* 0x002fe40007810000 */
        /* <DEDUP_REMOVED lines=17> */
[----:B------:R-:W2:Y:S01]  /*bfa0*/  SHFL.BFLY PT, R4, R0, 0x2, 0x1f ;  /* 0x0c401f0000047f89 */ /* 0x000ea200000e0000 */
        /* <DEDUP_REMOVED lines=10> */
[----:B------:R-:W-:Y:S01]  /*c050*/  STL [R1+0x10], R138 ;  /* 0x0000108a01007387 */ /* 0x000fe20000100800 */
[----:B------:R-:W-:Y:S02]  /*c060*/  FSETP.NEU.FTZ.AND P6, PT, R138, -INF , PT ;  /* 0xff8000008a00780b */ /* 0x000fe40003fdd000 */
[----:B------:R-:W-:Y:S01]  /*c070*/  FMNMX.FTZ R3, R50, R3, !PT ;  /* 0x0000000332037209 */ /* 0x000fe20007810000 */
[----:B------:R-:W1:Y:S01]  /*c080*/  SHFL.BFLY PT, R6, R5, 0x2, 0x1f ;  /* 0x0c401f0005067f89 */ /* 0x000e6200000e0000 */
[----:B--2---:R-:W-:-:S02]  /*c090*/  FMNMX.FTZ R0, R0, R4, !PT ;  /* 0x0000000400007209 */ /* 0x004fc40007810000 */
[----:B---3--:R-:W-:Y:S01]  /*c0a0*/  FMNMX.FTZ R2, R229, R3, !PT ;  /* 0x00000003e5027209 */ /* 0x008fe20007810000 */
[----:B------:R-:W-:Y:S02]  /*c0b0*/  FMUL.FTZ R3, R138, c[0x0][0x23c] ;  /* 0x00008f008a037a20 */ /* 0x000fe40000410000 */
[----:B------:R-:W2:Y:S01]  /*c0c0*/  SHFL.BFLY PT, R8, R0, 0x1, 0x1f ;  /* 0x0c201f0000087f89 */ /* 0x000ea200000e0000 */
[----:B------:R-:W-:Y:S02]  /*c0d0*/  FMNMX.FTZ R2, R223, R2, !PT ;  /* 0x00000002df027209 */ /* 0x000fe40007810000 */
[----:B------:R-:W-:Y:S02]  /*c0e0*/  FSEL R3, R3, RZ, P6 ;  /* 0x000000ff03037208 */ /* 0x000fe40003000000 */
[----:B------:R-:W-:-:S04]  /*c0f0*/  FMNMX.FTZ R2, R219, R2, !PT ;  /* 0x00000002db027209 */ /* 0x000fc80007810000 */
[----:B------:R-:W-:-:S04]  /*c100*/  FMNMX.FTZ R2, R216, R2, !PT ;  /* 0x00000002d8027209 */ /* 0x000fc80007810000 */
[----:B------:R-:W-:Y:S01]  /*c110*/  FMNMX.FTZ R4, R212, R2, !PT ;  /* 0x00000002d4047209 */ /* 0x000fe20007810000 */
[----:B------:R-:W-:Y:S01]  /*c120*/  FFMA.FTZ R2, R7, c[0x0][0x23c], -R3 ;  /* 0x00008f0007027a23 */ /* 0x000fe20000010803 */
[----:B-1----:R-:W-:-:S03]  /*c130*/  FMNMX.FTZ R5, R5, R6, !PT ;  /* 0x0000000605057209 */ /* 0x002fc60007810000 */
[----:B------:R1:W-:Y:S01]  /*c140*/  MUFU.EX2 R10, R2 ;  /* 0x00000002000a7308 */ /* 0x0003e20000000800 */
[----:B------:R-:W3:Y:S04]  /*c150*/  SHFL.BFLY PT, R6, R4, 0x2, 0x1f ;  /* 0x0c401f0004067f89 */ /* 0x000ee800000e0000 */
[----:B------:R-:W4:Y:S01]  /*c160*/  SHFL.BFLY PT, R7, R5, 0x1, 0x1f ;  /* 0x0c201f0005077f89 */ /* 0x000f2200000e0000 */
[----:B--2---:R-:W-:Y:S01]  /*c170*/  FMNMX.FTZ R19, R0, R8, !PT ;  /* 0x0000000800137209 */ /* 0x004fe20007810000 */
[----:B------:R-:W-:-:S03]  /*c180*/  FFMA.FTZ R0, R12, c[0x0][0x23c], -R3 ;  /* 0x00008f000c007a23 */ /* 0x000fc60000010803 */
[----:B------:R-:W-:Y:S01]  /*c190*/  FSETP.NEU.FTZ.AND P5, PT, R19, -INF , PT ;  /* 0xff8000001300780b */ /* 0x000fe20003fbd000 */
[----:B------:R2:W-:Y:S01]  /*c1a0*/  MUFU.EX2 R17, R0 ;  /* 0x0000000000117308 */ /* 0x0005e20000000800 */
[----:B------:R-:W-:Y:S01]  /*c1b0*/  STL [R1+0x1c], R19 ;  /* 0x00001c1301007387 */ /* 0x000fe20000100800 */
[----:B-1----:R-:W-:-:S06]  /*c1c0*/  FFMA.FTZ R2, R13, c[0x0][0x23c], -R3 ;  /* 0x00008f000d027a23 */ /* 0x002fcc0000010803 */
[----:B------:R1:W-:Y:S01]  /*c1d0*/  MUFU.EX2 R11, R2 ;  /* 0x00000002000b7308 */ /* 0x0003e20000000800 */
[----:B---3--:R-:W-:Y:S01]  /*c1e0*/  FMNMX.FTZ R4, R4, R6, !PT ;  /* 0x0000000604047209 */ /* 0x008fe20007810000 */
[----:B--2---:R-:W-:Y:S01]  /*c1f0*/  FFMA.FTZ R0, R15, c[0x0][0x23c], -R3 ;  /* 0x00008f000f007a23 */ /* 0x004fe20000010803 */
[----:B----4-:R-:W-:-:S03]  /*c200*/  FMNMX.FTZ R53, R5, R7, !PT ;  /* 0x0000000705357209 */ /* 0x010fc60007810000 */
[----:B------:R-:W2:Y:S02]  /*c210*/  SHFL.BFLY PT, R6, R4, 0x1, 0x1f ;  /* 0x0c201f0004067f89 */ /* 0x000ea400000e0000 */
[----:B------:R3:W-:Y:S01]  /*c220*/  MUFU.EX2 R141, R0 ;  /* 0x00000000008d7308 */ /* 0x0007e20000000800 */
[----:B------:R-:W-:Y:S01]  /*c230*/  FSETP.NEU.FTZ.AND P4, PT, R53, -INF , PT ;  /* 0xff8000003500780b */ /* 0x000fe20003f9d000 */
[----:B------:R-:W-:Y:S01]  /*c240*/  STL [R1+0x18], R53 ;  /* 0x0000183501007387 */ /* 0x000fe20000100800 */
[----:B-1----:R-:W-:-:S05]  /*c250*/  FMUL.FTZ R2, R19, c[0x0][0x23c] ;  /* 0x00008f0013027a20 */ /* 0x002fca0000410000 */
[----:B------:R-:W-:-:S05]  /*c260*/  FSEL R2, R2, RZ, P5 ;  /* 0x000000ff02027208 */ /* 0x000fca0002800000 */
[--C-:B------:R-:W-:Y:S02]  /*c270*/  FFMA.FTZ R5, R20, c[0x0][0x23c], -R2.reuse ;  /* 0x00008f0014057a23 */ /* 0x100fe40000010802 */
[----:B---3--:R-:W-:Y:S02]  /*c280*/  FFMA.FTZ R0, R14, c[0x0][0x23c], -R2 ;  /* 0x00008f000e007a23 */ /* 0x008fe40000010802 */
[----:B------:R1:W-:Y:S01]  /*c290*/  MUFU.EX2 R45, R5 ;  /* 0x00000005002d7308 */ /* 0x0003e20000000800 */
[----:B--2---:R-:W-:-:S07]  /*c2a0*/  FMNMX.FTZ R46, R4, R6, !PT ;  /* 0x00000006042e7209 */ /* 0x004fce0007810000 */
[----:B------:R2:W-:Y:S01]  /*c2b0*/  MUFU.EX2 R9, R0 ;  /* 0x0000000000097308 */ /* 0x0005e20000000800 */
[----:B------:R-:W-:Y:S01]  /*c2c0*/  STL [R1+0x14], R46 ;  /* 0x0000142e01007387 */ /* 0x000fe20000100800 */
[C---:B------:R-:W-:Y:S01]  /*c2d0*/  FMUL.FTZ R12, R46.reuse, c[0x0][0x23c] ;  /* 0x00008f002e0c7a20 */ /* 0x040fe20000410000 */
[----:B------:R-:W-:-:S04]  /*c2e0*/  FSETP.NEU.FTZ.AND P1, PT, R46, -INF , PT ;  /* 0xff8000002e00780b */ /* 0x000fc80003f3d000 */
[----:B------:R-:W-:Y:S01]  /*c2f0*/  FSEL R12, R12, RZ, P1 ;  /* 0x000000ff0c0c7208 */ /* 0x000fe20000800000 */
[----:B-1----:R-:W-:-:S04]  /*c300*/  FFMA.FTZ R5, R23, c[0x0][0x23c], -R2 ;  /* 0x00008f0017057a23 */ /* 0x002fc80000010802 */
[----:B------:R-:W-:Y:S01]  /*c310*/  MUFU.EX2 R16, R5 ;  /* 0x0000000500107308 */ /* 0x000fe20000000800 */
[----:B--2---:R-:W-:-:S07]  /*c320*/  FFMA.FTZ R0, R21, c[0x0][0x23c], -R2 ;  /* 0x00008f0015007a23 */ /* 0x004fce0000010802 */
[----:B------:R1:W-:Y:S02]  /*c330*/  MUFU.EX2 R43, R0 ;  /* 0x00000000002b7308 */ /* 0x0003e40000000800 */
[----:B-1----:R-:W-:-:S05]  /*c340*/  FMUL.FTZ R0, R53, c[0x0][0x23c] ;  /* 0x00008f0035007a20 */ /* 0x002fca0000410000 */
[----:B------:R-:W-:-:S05]  /*c350*/  FSEL R0, R0, RZ, P4 ;  /* 0x000000ff00007208 */ /* 0x000fca0002000000 */
[--C-:B------:R-:W-:Y:S02]  /*c360*/  FFMA.FTZ R5, R22, c[0x0][0x23c], -R0.reuse ;  /* 0x00008f0016057a23 */ /* 0x100fe40000010800 */
[----:B------:R-:W-:Y:S02]  /*c370*/  FFMA.FTZ R4, R26, c[0x0][0x23c], -R0 ;  /* 0x00008f001a047a23 */ /* 0x000fe40000010800 */
[----:B------:R1:W-:Y:S08]  /*c380*/  MUFU.EX2 R15, R5 ;  /* 0x00000005000f7308 */ /* 0x0003f00000000800 */
[----:B------:R2:W-:Y:S01]  /*c390*/  MUFU.EX2 R231, R4 ;  /* 0x0000000400e77308 */ /* 0x0005e20000000800 */
[----:B-1----:R-:W-:-:S05]  /*c3a0*/  FSEL R5, R138, RZ, P6 ;  /* 0x000000ff8a057208 */ /* 0x002fca0003000000 */
[----:B------:R-:W-:Y:S01]  /*c3b0*/  FADD.FTZ R5, R137, -R5 ;  /* 0x8000000589057221 */ /* 0x000fe20000010000 */
[----:B------:R-:W-:Y:S01]  /*c3c0*/  MOV R137, R53 ;  /* 0x0000003500897202 */ /* 0x000fe20000000f00 */
[--C-:B--2---:R-:W-:Y:S02]  /*c3d0*/  FFMA.FTZ R4, R25, c[0x0][0x23c], -R0.reuse ;  /* 0x00008f0019047a23 */ /* 0x104fe40000010800 */
[----:B------:R-:W-:Y:S02]  /*c3e0*/  FMUL.FTZ R5, R5, c[0x0][0x23c] ;  /* 0x00008f0005057a20 */ /* 0x000fe40000410000 */
[----:B------:R1:W-:Y:S08]  /*c3f0*/  MUFU.EX2 R44, R4 ;  /* 0x00000004002c7308 */ /* 0x0003f00000000800 */
[----:B------:R-:W2:Y:S01]  /*c400*/  MUFU.EX2 R5, R5 ;  /* 0x0000000500057308 */ /* 0x000ea20000000800 */
[----:B-1----:R-:W-:-:S07]  /*c410*/  FFMA.FTZ R4, R27, c[0x0][0x23c], -R0 ;  /* 0x00008f001b047a23 */ /* 0x002fce0000010800 */
[----:B------:R1:W-:Y:S01]  /*c420*/  MUFU.EX2 R51, R4 ;  /* 0x0000000400337308 */ /* 0x0003e20000000800 */
[----:B--2---:R-:W-:Y:S02]  /*c430*/  FFMA.FTZ R224, R18, R5, R10 ;  /* 0x0000000512e07223 */ /* 0x004fe4000001000a */
[----:B------:R-:W2:Y:S01]  /*c440*/  LDL.LU R18, [R1+0x38] ;  /* 0x0000380001127983 */ /* 0x000ea20000300800 */
[----:B-1----:R-:W-:-:S04]  /*c450*/  FFMA.FTZ R4, R24, c[0x0][0x23c], -R12 ;  /* 0x00008f0018047a23 */ /* 0x002fc8000001080c */
[----:B------:R1:W-:Y:S01]  /*c460*/  MUFU.EX2 R39, R4 ;  /* 0x0000000400277308 */ /* 0x0003e20000000800 */
[-C--:B------:R-:W-:Y:S02]  /*c470*/  FMUL.FTZ R148, R148, R5.reuse ;  /* 0x0000000594947220 */ /* 0x080fe40000410000 */
[-C--:B------:R-:W-:Y:S02]  /*c480*/  FMUL.FTZ R149, R149, R5.reuse ;  /* 0x0000000595957220 */ /* 0x080fe40000410000 */
[-C--:B------:R-:W-:Y:S02]  /*c490*/  FMUL.FTZ R152, R152, R5.reuse ;  /* 0x0000000598987220 */ /* 0x080fe40000410000 */
[-C--:B------:R-:W-:Y:S02]  /*c4a0*/  FMUL.FTZ R153, R153, R5.reuse ;  /* 0x0000000599997220 */ /* 0x080fe40000410000 */
[----:B------:R-:W-:Y:S02]  /*c4b0*/  FMUL.FTZ R164, R164, R5 ;  /* 0x00000005a4a47220 */ /* 0x000fe40000410000 */
[----:B-1----:R-:W-:-:S02]  /*c4c0*/  FFMA.FTZ R4, R40, c[0x0][0x23c], -R12 ;  /* 0x00008f0028047a23 */ /* 0x002fc4000001080c */
[-C--:B------:R-:W-:Y:S02]  /*c4d0*/  FMUL.FTZ R165, R165, R5.reuse ;  /* 0x00000005a5a57220 */ /* 0x080fe40000410000 */
[----:B------:R1:W-:Y:S01]  /*c4e0*/  MUFU.EX2 R133, R4 ;  /* 0x0000000400857308 */ /* 0x0003e20000000800 */
        /* <DEDUP_REMOVED lines=8> */
[----:B-1----:R-:W-:Y:S02]  /*c570*/  FFMA.FTZ R4, R41, c[0x0][0x23c], -R12 ;  /* 0x00008f0029047a23 */ /* 0x002fe4000001080c */
[-C--:B------:R-:W-:Y:S02]  /*c580*/  FMUL.FTZ R200, R200, R5.reuse ;  /* 0x00000005c8c87220 */ /* 0x080fe40000410000 */
[-C--:B------:R-:W-:Y:S01]  /*c590*/  FMUL.FTZ R201, R201, R5.reuse ;  /* 0x00000005c9c97220 */ /* 0x080fe20000410000 */
[----:B------:R1:W-:Y:S01]  /*c5a0*/  MUFU.EX2 R142, R4 ;  /* 0x00000004008e7308 */ /* 0x0003e20000000800 */
[----:B------:R-:W-:-:S02]  /*c5b0*/  FMUL.FTZ R68, R68, R5 ;  /* 0x0000000544447220 */ /* 0x000fc40000410000 */
[-C--:B------:R-:W-:Y:S02]  /*c5c0*/  FMUL.FTZ R69, R69, R5.reuse ;  /* 0x0000000545457220 */ /* 0x080fe40000410000 */
[-C--:B------:R-:W-:Y:S02]  /*c5d0*/  FMUL.FTZ R80, R80, R5.reuse ;  /* 0x0000000550507220 */ /* 0x080fe40000410000 */
[-C--:B------:R-:W-:Y:S02]  /*c5e0*/  FMUL.FTZ R81, R81, R5.reuse ;  /* 0x0000000551517220 */ /* 0x080fe40000410000 */
[-C--:B------:R-:W-:Y:S02]  /*c5f0*/  FMUL.FTZ R84, R84, R5.reuse ;  /* 0x0000000554547220 */ /* 0x080fe40000410000 */
[-C--:B------:R-:W-:Y:S02]  /*c600*/  FMUL.FTZ R85, R85, R5.reuse ;  /* 0x0000000555557220 */ /* 0x080fe40000410000 */
[----:B------:R-:W-:-:S02]  /*c610*/  FMUL.FTZ R96, R96, R5 ;  /* 0x0000000560607220 */ /* 0x000fc40000410000 */
[-C--:B------:R-:W-:Y:S01]  /*c620*/  FMUL.FTZ R97, R97, R5.reuse ;  /* 0x0000000561617220 */ /* 0x080fe20000410000 */
[----:B-1----:R-:W-:Y:S01]  /*c630*/  FSEL R4, R19, RZ, P5 ;  /* 0x000000ff13047208 */ /* 0x002fe20002800000 */
[-C--:B------:R-:W-:Y:S02]  /*c640*/  FMUL.FTZ R100, R100, R5.reuse ;  /* 0x0000000564647220 */ /* 0x080fe40000410000 */
[-C--:B------:R-:W-:Y:S02]  /*c650*/  FMUL.FTZ R101, R101, R5.reuse ;  /* 0x0000000565657220 */ /* 0x080fe40000410000 */
[-C--:B------:R-:W-:Y:S02]  /*c660*/  FMUL.FTZ R112, R112, R5.reuse ;  /* 0x0000000570707220 */ /* 0x080fe40000410000 */
[-C--:B------:R-:W-:Y:S02]  /*c670*/  FMUL.FTZ R113, R113, R5.reuse ;  /* 0x0000000571717220 */ /* 0x080fe40000410000 */
[----:B------:R-:W-:-:S02]  /*c680*/  FMUL.FTZ R116, R116, R5 ;  /* 0x0000000574747220 */ /* 0x000fc40000410000 */
[-C--:B------:R-:W-:Y:S02]  /*c690*/  FMUL.FTZ R117, R117, R5.reuse ;  /* 0x0000000575757220 */ /* 0x080fe40000410000 */
[-C--:B------:R-:W-:Y:S02]  /*c6a0*/  FMUL.FTZ R40, R128, R5.reuse ;  /* 0x0000000580287220 */ /* 0x080fe40000410000 */
[----:B------:R-:W-:Y:S02]  /*c6b0*/  FMUL.FTZ R41, R129, R5 ;  /* 0x0000000581297220 */ /* 0x000fe40000410000 */
[----:B------:R-:W-:Y:S02]  /*c6c0*/  FFMA.FTZ R5, R42, c[0x0][0x23c], -R12 ;  /* 0x00008f002a057a23 */ /* 0x000fe4000001080c */
[----:B------:R-:W-:Y:S02]  /*c6d0*/  IMAD.MOV.U32 R42, RZ, RZ, R11 ;  /* 0x000000ffff2a7224 */ /* 0x000fe400078e000b */
[----:B------:R-:W3:Y:S01]  /*c6e0*/  LDL.LU R11, [R1+0x24] ;  /* 0x00002400010b7983 */ /* 0x000ee20000300800 */
[----:B------:R-:W-:Y:S01]  /*c6f0*/  FADD.FTZ R6, R136, -R4 ;  /* 0x8000000488067221 */ /* 0x000fe20000010000 */
[----:B------:R-:W-:-:S03]  /*c700*/  FSEL R4, R137, RZ, P4 ;  /* 0x000000ff89047208 */ /* 0x000fc60002000000 */
[----:B------:R-:W-:Y:S02]  /*c710*/  FMUL.FTZ R14, R6, c[0x0][0x23c] ;  /* 0x00008f00060e7a20 */ /* 0x000fe40000410000 */
[----:B------:R-:W-:Y:S01]  /*c720*/  FADD.FTZ R6, R135, -R4 ;  /* 0x8000000487067221 */ /* 0x000fe20000010000 */
[----:B------:R-:W-:-:S03]  /*c730*/  FSEL R4, R46, RZ, P1 ;  /* 0x000000ff2e047208 */ /* 0x000fc60000800000 */
[----:B------:R-:W-:Y:S01]  /*c740*/  FMUL.FTZ R7, R6, c[0x0][0x23c] ;  /* 0x00008f0006077a20 */ /* 0x000fe20000410000 */
[----:B------:R-:W-:Y:S01]  /*c750*/  MOV R129, R17 ;  /* 0x0000001100817202 */ /* 0x000fe20000000f00 */
[----:B------:R-:W-:Y:S01]  /*c760*/  FADD.FTZ R6, R134, -R4 ;  /* 0x8000000486067221 */ /* 0x000fe20000010000 */
[----:B------:R-:W-:Y:S01]  /*c770*/  MOV R136, R16 ;  /* 0x0000001000887202 */ /* 0x000fe20000000f00 */
[----:B------:R-:W1:Y:S02]  /*c780*/  MUFU.EX2 R4, R7 ;  /* 0x0000000700047308 */ /* 0x000e640000000800 */
[----:B------:R-:W-:-:S06]  /*c790*/  FMUL.FTZ R6, R6, c[0x0][0x23c] ;  /* 0x00008f0006067a20 */ /* 0x000fcc0000410000 */
[----:B------:R-:W4:Y:S08]  /*c7a0*/  MUFU.EX2 R14, R14 ;  /* 0x0000000e000e7308 */ /* 0x000f300000000800 */
[----:B------:R-:W4:Y:S08]  /*c7b0*/  MUFU.EX2 R13, R6 ;  /* 0x00000006000d7308 */ /* 0x000f300000000800 */
[----:B------:R4:W4:Y:S01]  /*c7c0*/  MUFU.EX2 R128, R5 ;  /* 0x0000000500807308 */ /* 0x0009220000000800 */
[----:B-1----:R-:W-:-:S02]  /*c7d0*/  FMUL.FTZ R144, R144, R4 ;  /* 0x0000000490907220 */ /* 0x002fc40000410000 */
        /* <DEDUP_REMOVED lines=32> */
[-C--:B----4-:R-:W-:Y:S01]  /*c9e0*/  FMUL.FTZ R150, R150, R14.reuse ;  /* 0x0000000e96967220 */ /* 0x090fe20000410000 */
[----:B------:R-:W-:Y:S01]  /*c9f0*/  F2FP.BF16.PACK_AB R10, R141, R129 ;  /* 0x000000818d0a723e */ /* 0x000fe200000010ff */
[----:B------:R-:W-:Y:S01]  /*ca00*/  FMUL.FTZ R151, R151, R14 ;  /* 0x0000000e97977220 */ /* 0x000fe20000410000 */
[----:B------:R-:W-:Y:S01]  /*ca10*/  F2FP.BF16.PACK_AB R5, R133, R39 ;  /* 0x000000278505723e */ /* 0x000fe200000010ff */
[-C--:B------:R-:W-:Y:S01]  /*ca20*/  FMUL.FTZ R146, R146, R13.reuse ;  /* 0x0000000d92927220 */ /* 0x080fe20000410000 */
[----:B------:R-:W-:Y:S01]  /*ca30*/  F2FP.BF16.PACK_AB R7, R128, R142 ;  /* 0x0000008e8007723e */ /* 0x000fe200000010ff */
[-C--:B------:R-:W-:Y:S02]  /*ca40*/  FMUL.FTZ R147, R147, R13.reuse ;  /* 0x0000000d93937220 */ /* 0x080fe40000410000 */
[----:B------:R-:W-:-:S02]  /*ca50*/  FMUL.FTZ R158, R158, R13 ;  /* 0x0000000d9e9e7220 */ /* 0x000fc40000410000 */
[-C--:B------:R-:W-:Y:S02]  /*ca60*/  FMUL.FTZ R159, R159, R13.reuse ;  /* 0x0000000d9f9f7220 */ /* 0x080fe40000410000 */
[-C--:B------:R-:W-:Y:S02]  /*ca70*/  FMUL.FTZ R154, R154, R14.reuse ;  /* 0x0000000e9a9a7220 */ /* 0x080fe40000410000 */
[-C--:B------:R-:W-:Y:S02]  /*ca80*/  FMUL.FTZ R155, R155, R14.reuse ;  /* 0x0000000e9b9b7220 */ /* 0x080fe40000410000 */
[-C--:B------:R-:W-:Y:S02]  /*ca90*/  FMUL.FTZ R162, R162, R13.reuse ;  /* 0x0000000da2a27220 */ /* 0x080fe40000410000 */
[----:B------:R-:W-:Y:S02]  /*caa0*/  FMUL.FTZ R163, R163, R13 ;  /* 0x0000000da3a37220 */ /* 0x000fe40000410000 */
[----:B------:R-:W-:-:S02]  /*cab0*/  FMUL.FTZ R166, R166, R14 ;  /* 0x0000000ea6a67220 */ /* 0x000fc40000410000 */
[----:B------:R-:W-:Y:S02]  /*cac0*/  FMUL.FTZ R167, R167, R14 ;  /* 0x0000000ea7a77220 */ /* 0x000fe40000410000 */
[-C--:B------:R-:W-:Y:S02]  /*cad0*/  FMUL.FTZ R174, R174, R13.reuse ;  /* 0x0000000daeae7220 */ /* 0x080fe40000410000 */
[----:B------:R-:W-:Y:S02]  /*cae0*/  FMUL.FTZ R175, R175, R13 ;  /* 0x0000000dafaf7220 */ /* 0x000fe40000410000 */
[----:B--2---:R-:W-:Y:S02]  /*caf0*/  FFMA.FTZ R134, R18, R4, R15 ;  /* 0x0000000412867223 */ /* 0x004fe4000001000f */
[----:B------:R-:W1:Y:S01]  /*cb00*/  LDSM.16.MT88.4 R16, [R225+0xc000] ;  /* 0x00c00000e110783b */ /* 0x000e620000004200 */
[----:B------:R-:W-:Y:S02]  /*cb10*/  F2FP.BF16.PACK_AB R4, R231, R15 ;  /* 0x0000000fe704723e */ /* 0x000fe400000010ff */
[----:B------:R-:W-:-:S04]  /*cb20*/  MOV R15, R51 ;  /* 0x00000033000f7202 */ /* 0x000fc80000000f00 */
[----:B------:R-:W-:-:S07]  /*cb30*/  F2FP.BF16.PACK_AB R6, R15, R44 ;  /* 0x0000002c0f06723e */ /* 0x000fce00000010ff */
[C---:B-1----:R-:W-:Y:S08]  /*cb40*/  HMMA.16816.F32.BF16 R144, R4.reuse, R16, R144 ;  /* 0x000000100490723c */ /* 0x042ff00000041890 */
[----:B------:R-:W-:Y:S01]  /*cb50*/  HMMA.16816.F32.BF16 R156, R4, R18, R156 ;  /* 0x00000012049c723c */ /* 0x000fe2000004189c */
[----:B---3--:R-:W-:Y:S01]  /*cb60*/  FFMA.FTZ R230, R11, R14, R9 ;  /* 0x0000000e0be67223 */ /* 0x008fe20000010009 */
[----:B------:R-:W-:-:S02]  /*cb70*/  F2FP.BF16.PACK_AB R9, R43, R9 ;  /* 0x000000092b09723e */ /* 0x000fc400000010ff */
[----:B------:R-:W-:-:S07]  /*cb80*/  F2FP.BF16.PACK_AB R11, R136, R45 ;  /* 0x0000002d880b723e */ /* 0x000fce00000010ff */
[C---:B------:R-:W-:Y:S08]  /*cb90*/  HMMA.16816.F32.BF16 R148, R8.reuse, R16, R148 ;  /* 0x000000100894723c */ /* 0x040ff00000041894 */
[----:B------:R-:W-:Y:S01]  /*cba0*/  HMMA.16816.F32.BF16 R56, R8, R18, R152 ;  /* 0x000000120838723c */ /* 0x000fe20000041898 */
[----:B------:R-:W1:Y:S01]  /*cbb0*/  LDSM.16.MT88.4 R16, [R226+0xc000] ;  /* 0x00c00000e210783b */ /* 0x000e620000004200 */
[----:B------:R-:W-:-:S02]  /*cbc0*/  FMUL.FTZ R170, R170, R14 ;  /* 0x0000000eaaaa7220 */ /* 0x000fc40000410000 */
[----:B------:R-:W-:Y:S01]  /*cbd0*/  FMUL.FTZ R171, R171, R14 ;  /* 0x0000000eabab7220 */ /* 0x000fe20000410000 */
[----:B------:R-:W-:Y:S01]  /*cbe0*/  MOV R27, R65 ;  /* 0x00000041001b7202 */ /* 0x000fe20000000f00 */
[----:B------:R-:W-:Y:S01]  /*cbf0*/  IMAD.MOV.U32 R26, RZ, RZ, R67 ;  /* 0x000000ffff1a7224 */ /* 0x000fe200078e0043 */
[----:B------:R-:W-:Y:S01]  /*cc00*/  MOV R20, R66 ;  /* 0x0000004200147202 */ /* 0x000fe20000000f00 */
[----:B------:R-:W-:Y:S01]  /*cc10*/  IMAD.MOV.U32 R23, RZ, RZ, R64 ;  /* 0x000000ffff177224 */ /* 0x000fe200078e0040 */
[----:B------:R-:W-:Y:S01]  /*cc20*/  MOV R25, R52 ;  /* 0x0000003400197202 */ /* 0x000fe20000000f00 */
[----:B------:R-:W-:Y:S01]  /*cc30*/  IMAD.MOV.U32 R152, RZ, RZ, R54 ;  /* 0x000000ffff987224 */ /* 0x000fe200078e0036 */
[----:B------:R-:W-:Y:S02]  /*cc40*/  MOV R22, R63 ;  /* 0x0000003f00167202 */ /* 0x000fe40000000f00 */
[----:B------:R-:W-:Y:S01]  /*cc50*/  MOV R135, R62 ;  /* 0x0000003e00877202 */ /* 0x000fe20000000f00 */
[-C--:B-1----:R-:W-:Y:S07]  /*cc60*/  HMMA.16816.F32.BF16 R64, R4, R16.reuse, R160 ;  /* 0x000000100440723c */ /* 0x082fee00000418a0 */
[----:B------:R-:W-:Y:S01]  /*cc70*/  MOV R160, R61 ;  /* 0x0000003d00a07202 */ /* 0x000fe20000000f00 */
[----:B------:R-:W-:Y:S01]  /*cc80*/  HMMA.16816.F32.BF16 R164, R8, R16, R164 ;  /* 0x0000001008a4723c */ /* 0x000fe200000418a4 */
[----:B------:R-:W-:-:S07]  /*cc90*/  MOV R163, R60 ;  /* 0x0000003c00a37202 */ /* 0x000fce0000000f00 */
[-C--:B------:R-:W-:Y:S08]  /*cca0*/  HMMA.16816.F32.BF16 R60, R4, R18.reuse, R172 ;  /* 0x00000012043c723c */ /* 0x080ff000000418ac */
[----:B------:R-:W-:Y:S01]  /*ccb0*/  HMMA.16816.F32.BF16 R52, R8, R18, R168 ;  /* 0x000000120834723c */ /* 0x000fe200000418a8 */
[----:B------:R-:W1:Y:S01]  /*ccc0*/  LDSM.16.MT88.4 R16, [R228+0xc000] ;  /* 0x00c00000e410783b */ /* 0x000e620000004200 */
[----:B------:R-:W-:-:S02]  /*ccd0*/  FMUL.FTZ R182, R182, R14 ;  /* 0x0000000eb6b67220 */ /* 0x000fc40000410000 */
[-C--:B------:R-:W-:Y:S02]  /*cce0*/  FMUL.FTZ R183, R183, R14.reuse ;  /* 0x0000000eb7b77220 */ /* 0x080fe40000410000 */
[-C--:B------:R-:W-:Y:S02]  /*ccf0*/  FMUL.FTZ R178, R178, R13.reuse ;  /* 0x0000000db2b27220 */ /* 0x080fe40000410000 */
[-C--:B------:R-:W-:Y:S02]  /*cd00*/  FMUL.FTZ R179, R179, R13.reuse ;  /* 0x0000000db3b37220 */ /* 0x080fe40000410000 */
[-C--:B------:R-:W-:Y:S02]  /*cd10*/  FMUL.FTZ R190, R190, R13.reuse ;  /* 0x0000000dbebe7220 */ /* 0x080fe40000410000 */
[----:B------:R-:W-:Y:S02]  /*cd20*/  FMUL.FTZ R191, R191, R13 ;  /* 0x0000000dbfbf7220 */ /* 0x000fe40000410000 */
[----:B------:R-:W-:-:S02]  /*cd30*/  FMUL.FTZ R186, R186, R14 ;  /* 0x0000000ebaba7220 */ /* 0x000fc40000410000 */
[----:B------:R-:W-:Y:S01]  /*cd40*/  FMUL.FTZ R187, R187, R14 ;  /* 0x0000000ebbbb7220 */ /* 0x000fe20000410000 */
[----:B------:R-:W-:Y:S01]  /*cd50*/  MOV R24, R49 ;  /* 0x0000003100187202 */ /* 0x000fe20000000f00 */
[----:B------:R-:W-:Y:S01]  /*cd60*/  IMAD.MOV.U32 R161, RZ, RZ, R45 ;  /* 0x000000ffffa17224 */ /* 0x000fe200078e002d */
[----:B------:R-:W-:Y:S02]  /*cd70*/  MOV R154, R48 ;  /* 0x00000030009a7202 */ /* 0x000fe40000000f00 */
[----:B------:R-:W-:Y:S02]  /*cd80*/  MOV R155, R47 ;  /* 0x0000002f009b7202 */ /* 0x000fe40000000f00 */
[----:B------:R-:W-:Y:S02]  /*cd90*/  MOV R153, R46 ;  /* 0x0000002e00997202 */ /* 0x000fe40000000f00 */
[----:B------:R-:W-:Y:S02]  /*cda0*/  MOV R21, R50 ;  /* 0x0000003200157202 */ /* 0x000fe40000000f00 */
[----:B------:R-:W-:Y:S01]  /*cdb0*/  MOV R162, R44 ;  /* 0x0000002c00a27202 */ /* 0x000fe20000000f00 */
        /* <DEDUP_REMOVED lines=12> */
[-C--:B------:R-:W-:Y:S01]  /*ce80*/  FMUL.FTZ R203, R203, R14.reuse ;  /* 0x0000000ecbcb7220 */ /* 0x080fe20000410000 */
[-C--:B-1----:R-:W-:Y:S08]  /*ce90*/  HMMA.16816.F32.BF16 R196, R8, R16.reuse, R196 ;  /* 0x0000001008c4723c */ /* 0x082ff000000418c4 */
[C---:B------:R-:W-:Y:S08]  /*cea0*/  HMMA.16816.F32.BF16 R192, R4.reuse, R16, R192 ;  /* 0x0000001004c0723c */ /* 0x040ff000000418c0 */
[-C--:B------:R-:W-:Y:S08]  /*ceb0*/  HMMA.16816.F32.BF16 R204, R4, R18.reuse, R204 ;  /* 0x0000001204cc723c */ /* 0x080ff000000418cc */
[----:B------:R-:W-:Y:S01]  /*cec0*/  HMMA.16816.F32.BF16 R200, R8, R18, R200 ;  /* 0x0000001208c8723c */ /* 0x000fe200000418c8 */
[----:B------:R-:W1:Y:S01]  /*ced0*/  LDSM.16.MT88.4 R16, [R225+0xe000] ;  /* 0x00e00000e110783b */ /* 0x000e620000004200 */
[----:B------:R-:W-:-:S02]  /*cee0*/  FMUL.FTZ R70, R70, R14 ;  /* 0x0000000e46467220 */ /* 0x000fc40000410000 */
[----:B------:R-:W-:Y:S01]  /*cef0*/  FMUL.FTZ R71, R71, R14 ;  /* 0x0000000e47477220 */ /* 0x000fe20000410000 */
[----:B------:R-:W-:Y:S01]  /*cf00*/  MOV R178, R160 ;  /* 0x000000a000b27202 */ /* 0x000fe20000000f00 */
[-C--:B------:R-:W-:Y:S01]  /*cf10*/  FMUL.FTZ R74, R74, R13.reuse ;  /* 0x0000000d4a4a7220 */ /* 0x080fe20000410000 */
[----:B------:R-:W-:Y:S01]  /*cf20*/  MOV R160, R24 ;  /* 0x0000001800a07202 */ /* 0x000fe20000000f00 */
[----:B------:R-:W-:Y:S01]  /*cf30*/  FMUL.FTZ R75, R75, R13 ;  /* 0x0000000d4b4b7220 */ /* 0x000fe20000410000 */
[----:B------:R-:W-:Y:S01]  /*cf40*/  MOV R176, R152 ;  /* 0x0000009800b07202 */ /* 0x000fe20000000f00 */
[----:B------:R-:W-:Y:S01]  /*cf50*/  IMAD.MOV.U32 R177, RZ, RZ, R163 ;  /* 0x000000ffffb17224 */ /* 0x000fe200078e00a3 */
[----:B------:R-:W-:Y:S01]  /*cf60*/  MOV R172, R153 ;  /* 0x0000009900ac7202 */ /* 0x000fe20000000f00 */
[----:B------:R-:W-:Y:S01]  /*cf70*/  IMAD.MOV.U32 R24, RZ, RZ, R143 ;  /* 0x000000ffff187224 */ /* 0x000fe200078e008f */
[----:B------:R-:W-:Y:S02]  /*cf80*/  MOV R163, R142 ;  /* 0x0000008e00a37202 */ /* 0x000fe40000000f00 */
[----:B------:R-:W-:-:S02]  /*cf90*/  MOV R152, R141 ;  /* 0x0000008d00987202 */ /* 0x000fc40000000f00 */
[----:B------:R-:W-:Y:S02]  /*cfa0*/  MOV R153, R140 ;  /* 0x0000008c00997202 */ /* 0x000fe40000000f00 */
[----:B------:R-:W-:Y:S02]  /*cfb0*/  MOV R174, R137 ;  /* 0x0000008900ae7202 */ /* 0x000fe40000000f00 */
[----:B------:R-:W-:Y:S01]  /*cfc0*/  MOV R168, R138 ;  /* 0x0000008a00a87202 */ /* 0x000fe20000000f00 */
[----:B-1----:R-:W-:Y:S07]  /*cfd0*/  HMMA.16816.F32.BF16 R140, R8, R16, R68 ;  /* 0x00000010088c723c */ /* 0x002fee0000041844 */
[----:B------:R-:W-:Y:S01]  /*cfe0*/  IMAD.MOV.U32 R71, RZ, RZ, R160 ;  /* 0x000000ffff477224 */ /* 0x000fe200078e00a0 */
[----:B------:R-:W-:-:S02]  /*cff0*/  MOV R160, R136 ;  /* 0x0000008800a07202 */ /* 0x000fc40000000f00 */
[----:B------:R-:W-:Y:S02]  /*d000*/  MOV R68, R139 ;  /* 0x0000008b00447202 */ /* 0x000fe40000000f00 */
[----:B------:R-:W-:Y:S01]  /*d010*/  HMMA.16816.F32.BF16 R136, R4, R16, R72 ;  /* 0x000000100488723c */ /* 0x000fe20000041848 */
[----:B------:R-:W2:Y:S01]  /*d020*/  LDL.LU R73, [R1+0x3c] ;  /* 0x00003c0001497983 */ /* 0x000ea20000300800 */
[-C--:B------:R-:W-:Y:S02]  /*d030*/  FMUL.FTZ R78, R78, R13.reuse ;  /* 0x0000000d4e4e7220 */ /* 0x080fe40000410000 */
[----:B------:R-:W-:Y:S02]  /*d040*/  FMUL.FTZ R79, R79, R13 ;  /* 0x0000000d4f4f7220 */ /* 0x000fe40000410000 */
[-C--:B------:R-:W-:Y:S02]  /*d050*/  FMUL.FTZ R82, R82, R14.reuse ;  /* 0x0000000e52527220 */ /* 0x080fe40000410000 */
[----:B------:R-:W-:Y:S01]  /*d060*/  FMUL.FTZ R83, R83, R14 ;  /* 0x0000000e53537220 */ /* 0x000fe20000410000 */
        /* <DEDUP_REMOVED lines=8> */
[----:B------:R-:W-:-:S07]  /*d0f0*/  MOV R74, R132 ;  /* 0x00000084004a7202 */ /* 0x000fce0000000f00 */
[----:B------:R-:W-:Y:S01]  /*d100*/  HMMA.16816.F32.BF16 R132, R4, R18, R76 ;  /* 0x000000120484723c */ /* 0x000fe2000004184c */
[----:B------:R-:W1:Y:S01]  /*d110*/  LDSM.16.MT88.4 R16, [R226+0xe000] ;  /* 0x00e00000e210783b */ /* 0x000e620000004200 */
[-C--:B------:R-:W-:Y:S02]  /*d120*/  FMUL.FTZ R86, R86, R14.reuse ;  /* 0x0000000e56567220 */ /* 0x080fe40000410000 */
[----:B------:R-:W-:Y:S02]  /*d130*/  FMUL.FTZ R87, R87, R14 ;  /* 0x0000000e57577220 */ /* 0x000fe40000410000 */
[-C--:B------:R-:W-:Y:S02]  /*d140*/  FMUL.FTZ R90, R90, R13.reuse ;  /* 0x0000000d5a5a7220 */ /* 0x080fe40000410000 */
[-C--:B------:R-:W-:Y:S02]  /*d150*/  FMUL.FTZ R91, R91, R13.reuse ;  /* 0x0000000d5b5b7220 */ /* 0x080fe40000410000 */
[----:B------:R-:W-:-:S02]  /*d160*/  FMUL.FTZ R94, R94, R13 ;  /* 0x0000000d5e5e7220 */ /* 0x000fc40000410000 */
[----:B------:R-:W-:Y:S02]  /*d170*/  FMUL.FTZ R95, R95, R13 ;  /* 0x0000000d5f5f7220 */ /* 0x000fe40000410000 */
[-C--:B------:R-:W-:Y:S02]  /*d180*/  FMUL.FTZ R98, R98, R14.reuse ;  /* 0x0000000e62627220 */ /* 0x080fe40000410000 */
[----:B------:R-:W-:Y:S01]  /*d190*/  FMUL.FTZ R99, R99, R14 ;  /* 0x0000000e63637220 */ /* 0x000fe20000410000 */
[----:B------:R-:W-:Y:S01]  /*d1a0*/  MOV R169, R163 ;  /* 0x000000a300a97202 */ /* 0x000fe20000000f00 */
[----:B------:R-:W-:Y:S01]  /*d1b0*/  IMAD.MOV.U32 R175, RZ, RZ, R154 ;  /* 0x000000ffffaf7224 */ /* 0x000fe200078e009a */
[----:B------:R-:W-:Y:S02]  /*d1c0*/  MOV R163, R152 ;  /* 0x0000009800a37202 */ /* 0x000fe40000000f00 */
[----:B------:R-:W-:Y:S02]  /*d1d0*/  MOV R70, R153 ;  /* 0x0000009900467202 */ /* 0x000fe40000000f00 */
[----:B------:R-:W-:-:S02]  /*d1e0*/  MOV R69, R155 ;  /* 0x0000009b00457202 */ /* 0x000fc40000000f00 */
        /* <DEDUP_REMOVED lines=22> */
[----:B------:R-:W-:Y:S01]  /*d350*/  IMAD.MOV.U32 R72, RZ, RZ, R74 ;  /* 0x000000ffff487224 */ /* 0x000fe200078e004a */
[----:B------:R-:W-:Y:S01]  /*d360*/  MOV R74, R68 ;  /* 0x00000044004a7202 */ /* 0x000fe20000000f00 */
[----:B------:R-:W-:Y:S01]  /*d370*/  IMAD.MOV.U32 R68, RZ, RZ, R70 ;  /* 0x000000ffff447224 */ /* 0x000fe200078e0046 */
[----:B------:R-:W-:Y:S01]  /*d380*/  MOV R70, R176 ;  /* 0x000000b000467202 */ /* 0x000fe20000000f00 */
[----:B------:R-:W-:Y:S01]  /*d390*/  IMAD.MOV.U32 R176, RZ, RZ, R178 ;  /* 0x000000ffffb07224 */ /* 0x000fe200078e00b2 */
[----:B------:R-:W-:Y:S01]  /*d3a0*/  MOV R179, R43 ;  /* 0x0000002b00b37202 */ /* 0x000fe20000000f00 */
[C---:B-1----:R-:W-:Y:S08]  /*d3b0*/  HMMA.16816.F32.BF16 R120, R4.reuse, R16, R120 ;  /* 0x000000100478723c */ /* 0x042ff00000041878 */
[----:B------:R-:W-:Y:S07]  /*d3c0*/  HMMA.16816.F32.BF16 R124, R4, R18, R124 ;  /* 0x00000012047c723c */ /* 0x000fee000004187c */
[--C-:B------:R-:W-:Y:S01]  /*d3d0*/  FFMA.FTZ R4, R232, c[0x0][0x23c], -R3.reuse ;  /* 0x00008f00e8047a23 */ /* 0x100fe20000010803 */
[----:B------:R-:W-:Y:S01]  /*d3e0*/  MOV R171, R42 ;  /* 0x0000002a00ab7202 */ /* 0x000fe20000000f00 */
[----:B------:R-:W-:Y:S01]  /*d3f0*/  FMUL.FTZ R118, R118, R14 ;  /* 0x0000000e76767220 */ /* 0x000fe20000410000 */
[----:B------:R1:W5:Y:S01]  /*d400*/  LDL.LU R232, [R1+0x7c] ;  /* 0x00007c0001e87983 */ /* 0x0003620000300800 */
[----:B------:R3:W-:Y:S02]  /*d410*/  MUFU.EX2 R178, R4 ;  /* 0x0000000400b27308 */ /* 0x0007e40000000800 */
[----:B---3--:R-:W-:Y:S01]  /*d420*/  FFMA.FTZ R4, R72, c[0x0][0x23c], -R3 ;  /* 0x00008f0048047a23 */ /* 0x008fe20000010803 */
[----:B------:R-:W-:-:S02]  /*d430*/  MOV R72, R74 ;  /* 0x0000004a00487202 */ /* 0x000fc40000000f00 */
[----:B------:R-:W-:Y:S02]  /*d440*/  MOV R74, R68 ;  /* 0x00000044004a7202 */ /* 0x000fe40000000f00 */
[----:B------:R-:W-:Y:S02]  /*d450*/  MOV R68, R70 ;  /* 0x0000004600447202 */ /* 0x000fe40000000f00 */
[----:B------:R-:W-:Y:S02]  /*d460*/  MOV R70, R176 ;  /* 0x000000b000467202 */ /* 0x000fe40000000f00 */
[----:B------:R-:W-:Y:S02]  /*d470*/  MOV R176, R179 ;  /* 0x000000b300b07202 */ /* 0x000fe40000000f00 */
[----:B------:R3:W-:Y:S01]  /*d480*/  MUFU.EX2 R179, R4 ;  /* 0x0000000400b37308 */ /* 0x0007e20000000800 */
[----:B------:R-:W-:Y:S02]  /*d490*/  MOV R78, R72 ;  /* 0x00000048004e7202 */ /* 0x000fe40000000f00 */
[----:B------:R-:W-:Y:S01]  /*d4a0*/  MOV R72, R74 ;  /* 0x0000004a00487202 */ /* 0x000fe20000000f00 */
[----:B---3--:R-:W-:-:S04]  /*d4b0*/  FFMA.FTZ R4, R217, c[0x0][0x23c], -R3 ;  /* 0x00008f00d9047a23 */ /* 0x008fc80000010803 */
[----:B------:R3:W-:Y:S01]  /*d4c0*/  MUFU.EX2 R101, R4 ;  /* 0x0000000400657308 */ /* 0x0007e20000000800 */
[----:B------:R-:W-:Y:S02]  /*d4d0*/  MOV R74, R68 ;  /* 0x00000044004a7202 */ /* 0x000fe40000000f00 */
[----:B------:R-:W-:Y:S02]  /*d4e0*/  MOV R68, R70 ;  /* 0x0000004600447202 */ /* 0x000fe40000000f00 */
[----:B------:R-:W-:Y:S01]  /*d4f0*/  MOV R70, R176 ;  /* 0x000000b000467202 */ /* 0x000fe20000000f00 */
[----:B---3--:R-:W-:-:S04]  /*d500*/  FFMA.FTZ R4, R36, c[0x0][0x23c], -R3 ;  /* 0x00008f0024047a23 */ /* 0x008fc80000010803 */
[----:B------:R3:W4:Y:S01]  /*d510*/  MUFU.EX2 R5, R4 ;  /* 0x0000000400057308 */ /* 0x0007220000000800 */
[----:B--2---:R-:W-:Y:S01]  /*d520*/  FFMA.FTZ R39, R73, R13, R39 ;  /* 0x0000000d49277223 */ /* 0x004fe20000010027 */
[----:B------:R-:W-:Y:S02]  /*d530*/  MOV R73, R75 ;  /* 0x0000004b00497202 */ /* 0x000fe40000000f00 */
[----:B------:R-:W-:Y:S02]  /*d540*/  MOV R75, R69 ;  /* 0x00000045004b7202 */ /* 0x000fe40000000f00 */
[----:B------:R-:W-:Y:S02]  /*d550*/  MOV R69, R71 ;  /* 0x0000004700457202 */ /* 0x000fe40000000f00 */
[----:B------:R-:W-:Y:S02]  /*d560*/  MOV R71, R177 ;  /* 0x000000b100477202 */ /* 0x000fe40000000f00 */
[----:B------:R-:W-:-:S02]  /*d570*/  MOV R177, R231 ;  /* 0x000000e700b17202 */ /* 0x000fc40000000f00 */
[----:B------:R-:W-:Y:S01]  /*d580*/  MOV R79, R73 ;  /* 0x00000049004f7202 */ /* 0x000fe20000000f00 */
[----:B------:R-:W-:Y:S01]  /*d590*/  IMAD.MOV.U32 R73, RZ, RZ, R75 ;  /* 0x000000ffff497224 */ /* 0x000fe200078e004b */
[----:B------:R-:W-:Y:S01]  /*d5a0*/  MOV R75, R69 ;  /* 0x00000045004b7202 */ /* 0x000fe20000000f00 */
[----:B------:R-:W-:Y:S01]  /*d5b0*/  IMAD.MOV.U32 R69, RZ, RZ, R71 ;  /* 0x000000ffff457224 */ /* 0x000fe200078e0047 */
[----:B------:R-:W-:Y:S01]  /*d5c0*/  MOV R71, R177 ;  /* 0x000000b100477202 */ /* 0x000fe20000000f00 */
[----:B------:R-:W-:Y:S01]  /*d5d0*/  IMAD.MOV.U32 R177, RZ, RZ, R230 ;  /* 0x000000ffffb17224 */ /* 0x000fe200078e00e6 */
[----:B------:R1:W5:Y:S01]  /*d5e0*/  LDL.LU R231, [R1+0x78] ;  /* 0x0000780001e77983 */ /* 0x0003620000300800 */
[----:B---3--:R-:W-:Y:S01]  /*d5f0*/  FFMA.FTZ R4, R79, c[0x0][0x23c], -R2 ;  /* 0x00008f004f047a23 */ /* 0x008fe20000010802 */
[----:B------:R-:W-:Y:S01]  /*d600*/  MOV R79, R73 ;  /* 0x00000049004f7202 */ /* 0x000fe20000000f00 */
[----:B------:R-:W-:Y:S01]  /*d610*/  IMAD.MOV.U32 R73, RZ, RZ, R75 ;  /* 0x000000ffff497224 */ /* 0x000fe200078e004b */
[----:B------:R-:W-:Y:S01]  /*d620*/  MOV R75, R69 ;  /* 0x00000045004b7202 */ /* 0x000fe20000000f00 */
[----:B------:R-:W-:Y:S01]  /*d630*/  IMAD.MOV.U32 R69, RZ, RZ, R71 ;  /* 0x000000ffff457224 */ /* 0x000fe200078e0047 */
[----:B------:R-:W-:Y:S01]  /*d640*/  MOV R71, R177 ;  /* 0x000000b100477202 */ /* 0x000fe20000000f00 */
[----:B------:R2:W-:Y:S01]  /*d650*/  MUFU.EX2 R176, R4 ;  /* 0x0000000400b07308 */ /* 0x0005e20000000800 */
[----:B------:R-:W-:Y:S01]  /*d660*/  MOV R177, R180 ;  /* 0x000000b400b17202 */ /* 0x000fe20000000f00 */
[-C--:B------:R-:W-:Y:S01]  /*d670*/  FMUL.FTZ R119, R119, R14.reuse ;  /* 0x0000000e77777220 */ /* 0x080fe20000410000 */
[----:B------:R-:W-:Y:S01]  /*d680*/  MOV R77, R79 ;  /* 0x0000004f004d7202 */ /* 0x000fe20000000f00 */
[-C--:B------:R-:W-:Y:S01]  /*d690*/  FMUL.FTZ R42, R130, R14.reuse ;  /* 0x0000000e822a7220 */ /* 0x080fe20000410000 */
[----:B------:R-:W-:Y:S01]  /*d6a0*/  MOV R79, R73 ;  /* 0x00000049004f7202 */ /* 0x000fe20000000f00 */
[----:B------:R-:W-:Y:S01]  /*d6b0*/  FMUL.FTZ R43, R131, R14 ;  /* 0x0000000e832b7220 */ /* 0x000fe20000410000 */
[----:B------:R-:W-:Y:S01]  /*d6c0*/  MOV R73, R75 ;  /* 0x0000004b00497202 */ /* 0x000fe20000000f00 */
[----:B------:R-:W-:Y:S01]  /*d6d0*/  IMAD.MOV.U32 R75, RZ, RZ, R70 ;  /* 0x000000ffff4b7224 */ /* 0x000fe200078e0046 */
[----:B------:R-:W-:Y:S01]  /*d6e0*/  MOV R70, R177 ;  /* 0x000000b100467202 */ /* 0x000fe20000000f00 */
[----:B------:R-:W-:Y:S01]  /*d6f0*/  FFMA.FTZ R36, R222, c[0x0][0x23c], -R3 ;  /* 0x00008f00de247a23 */ /* 0x000fe20000010803 */
[----:B------:R1:W5:Y:S01]  /*d700*/  LDL.LU R230, [R1+0x74] ;  /* 0x0000740001e67983 */ /* 0x0003620000300800 */
[----:B--2---:R-:W-:-:S04]  /*d710*/  FFMA.FTZ R4, R78, c[0x0][0x23c], -R2 ;  /* 0x00008f004e047a23 */ /* 0x004fc80000010802 */
[----:B------:R2:W3:Y:S01]  /*d720*/  MUFU.EX2 R177, R4 ;  /* 0x0000000400b17308 */ /* 0x0004e20000000800 */
[----:B------:R-:W-:Y:S01]  /*d730*/  MOV R78, R72 ;  /* 0x00000048004e7202 */ /* 0x000fe20000000f00 */
[----:B------:R-:W-:Y:S01]  /*d740*/  IMAD.MOV.U32 R72, RZ, RZ, R74 ;  /* 0x000000ffff487224 */ /* 0x000fe200078e004a */
[----:B------:R-:W-:Y:S01]  /*d750*/  MOV R74, R68 ;  /* 0x00000044004a7202 */ /* 0x000fe20000000f00 */
[----:B------:R-:W-:Y:S01]  /*d760*/  IMAD.MOV.U32 R180, RZ, RZ, R181 ;  /* 0x000000ffffb47224 */ /* 0x000fe200078e00b5 */
[----:B------:R-:W-:Y:S01]  /*d770*/  MOV R181, R182 ;  /* 0x000000b600b57202 */ /* 0x000fe20000000f00 */
[----:B--2---:R-:W-:-:S04]  /*d780*/  FFMA.FTZ R4, R220, c[0x0][0x23c], -R2 ;  /* 0x00008f00dc047a23 */ /* 0x004fc80000010802 */
[----:B------:R2:W-:Y:S01]  /*d790*/  MUFU.EX2 R76, R4 ;  /* 0x00000004004c7308 */ /* 0x0005e20000000800 */
[----:B------:R-:W-:Y:S02]  /*d7a0*/  MOV R182, R183 ;  /* 0x000000b700b67202 */ /* 0x000fe40000000f00 */
[----:B------:R-:W-:Y:S02]  /*d7b0*/  MOV R68, R69 ;  /* 0x0000004500447202 */ /* 0x000fe40000000f00 */
[----:B------:R-:W-:Y:S02]  /*d7c0*/  MOV R69, R71 ;  /* 0x0000004700457202 */ /* 0x000fe40000000f00 */
[----:B------:R-:W-:Y:S01]  /*d7d0*/  MOV R183, R173 ;  /* 0x000000ad00b77202 */ /* 0x000fe20000000f00 */
[----:B--2---:R-:W-:-:S04]  /*d7e0*/  FFMA.FTZ R4, R218, c[0x0][0x23c], -R2 ;  /* 0x00008f00da047a23 */ /* 0x004fc80000010802 */
[----:B------:R2:W1:Y:S01]  /*d7f0*/  MUFU.EX2 R218, R4 ;  /* 0x0000000400da7308 */ /* 0x0004620000000800 */
[----:B------:R-:W-:Y:S02]  /*d800*/  MOV R71, R180 ;  /* 0x000000b400477202 */ /* 0x000fe40000000f00 */
[----:B------:R-:W-:Y:S01]  /*d810*/  MOV R180, R181 ;  /* 0x000000b500b47202 */ /* 0x000fe20000000f00 */
[----:B------:R-:W-:Y:S01]  /*d820*/  IMAD.MOV.U32 R181, RZ, RZ, R182 ;  /* 0x000000ffffb57224 */ /* 0x000fe200078e00b6 */
[----:B------:R-:W-:Y:S02]  /*d830*/  MOV R182, R183 ;  /* 0x000000b700b67202 */ /* 0x000fe40000000f00 */
[----:B------:R-:W-:Y:S01]  /*d840*/  MOV R183, R168 ;  /* 0x000000a800b77202 */ /* 0x000fe20000000f00 */
[----:B--2---:R-:W-:Y:S01]  /*d850*/  FFMA.FTZ R4, R77, c[0x0][0x23c], -R0 ;  /* 0x00008f004d047a23 */ /* 0x004fe20000010800 */
[----:B------:R-:W-:Y:S01]  /*d860*/  MOV R77, R78 ;  /* 0x0000004e004d7202 */ /* 0x000fe20000000f00 */
[----:B------:R-:W-:Y:S01]  /*d870*/  IMAD.MOV.U32 R78, RZ, RZ, R79 ;  /* 0x000000ffff4e7224 */ /* 0x000fe200078e004f */
[----:B------:R-:W-:-:S02]  /*d880*/  MOV R79, R72 ;  /* 0x00000048004f7202 */ /* 0x000fc40000000f00 */
[----:B------:R-:W-:Y:S02]  /*d890*/  MOV R72, R73 ;  /* 0x0000004900487202 */ /* 0x000fe40000000f00 */
[----:B------:R-:W-:Y:S02]  /*d8a0*/  MOV R73, R74 ;  /* 0x0000004a00497202 */ /* 0x000fe40000000f00 */
[----:B------:R-:W-:Y:S01]  /*d8b0*/  MOV R74, R75 ;  /* 0x0000004b004a7202 */ /* 0x000fe20000000f00 */
[----:B------:R-:W-:Y:S01]  /*d8c0*/  IMAD.MOV.U32 R75, RZ, RZ, R69 ;  /* 0x000000ffff4b7224 */ /* 0x000fe200078e0045 */
[----:B------:R-:W-:Y:S02]  /*d8d0*/  MOV R69, R70 ;  /* 0x0000004600457202 */ /* 0x000fe40000000f00 */
[----:B------:R-:W-:Y:S02]  /*d8e0*/  MOV R70, R71 ;  /* 0x0000004700467202 */ /* 0x000fe40000000f00 */
[----:B------:R-:W-:-:S02]  /*d8f0*/  MOV R168, R224 ;  /* 0x000000e000a87202 */ /* 0x000fc40000000f00 */
[----:B------:R-:W-:Y:S02]  /*d900*/  MOV R71, R180 ;  /* 0x000000b400477202 */ /* 0x000fe40000000f00 */
[----:B------:R-:W-:Y:S01]  /*d910*/  MOV R180, R181 ;  /* 0x000000b500b47202 */ /* 0x000fe20000000f00 */
[----:B------:R-:W-:Y:S01]  /*d920*/  IMAD.MOV.U32 R181, RZ, RZ, R182 ;  /* 0x000000ffffb57224 */ /* 0x000fe200078e00b6 */
[----:B------:R-:W-:Y:S02]  /*d930*/  MOV R182, R183 ;  /* 0x000000b700b67202 */ /* 0x000fe40000000f00 */
[----:B------:R-:W-:Y:S02]  /*d940*/  MOV R183, R168 ;  /* 0x000000a800b77202 */ /* 0x000fe40000000f00 */
[----:B------:R-:W-:Y:S02]  /*d950*/  MOV R168, R170 ;  /* 0x000000aa00a87202 */ /* 0x000fe40000000f00 */
[----:B------:R-:W-:-:S02]  /*d960*/  MOV R170, R174 ;  /* 0x000000ae00aa7202 */ /* 0x000fc40000000f00 */
[----:B------:R2:W-:Y:S01]  /*d970*/  MUFU.EX2 R174, R4 ;  /* 0x0000000400ae7308 */ /* 0x0005e20000000800 */
[----:B------:R-:W-:Y:S01]  /*d980*/  IMAD.MOV.U32 R103, RZ, RZ, R78 ;  /* 0x000000ffff677224 */ /* 0x000fe200078e004e */
[----:B------:R-:W-:Y:S02]  /*d990*/  MOV R78, R72 ;  /* 0x00000048004e7202 */ /* 0x000fe40000000f00 */
[----:B------:R-:W-:Y:S02]  /*d9a0*/  MOV R72, R74 ;  /* 0x0000004a00487202 */ /* 0x000fe40000000f00 */
[----:B------:R-:W-:Y:S01]  /*d9b0*/  MOV R74, R69 ;  /* 0x00000045004a7202 */ /* 0x000fe20000000f00 */
[----:B--2---:R-:W-:-:S04]  /*d9c0*/  FFMA.FTZ R4, R175, c[0x0][0x23c], -R0 ;  /* 0x00008f00af047a23 */ /* 0x004fc80000010800 */
[----:B------:R2:W1:Y:S01]  /*d9d0*/  MUFU.EX2 R175, R4 ;  /* 0x0000000400af7308 */ /* 0x0004620000000800 */
[----:B------:R-:W-:Y:S01]  /*d9e0*/  MOV R69, R71 ;  /* 0x0000004700457202 */ /* 0x000fe20000000f00 */
[----:B------:R-:W-:Y:S01]  /*d9f0*/  IMAD.MOV.U32 R71, RZ, RZ, R181 ;  /* 0x000000ffff477224 */ /* 0x000fe200078e00b5 */
[----:B------:R-:W-:Y:S02]  /*da00*/  MOV R181, R183 ;  /* 0x000000b700b57202 */ /* 0x000fe40000000f00 */
[----:B------:R-:W-:Y:S02]  /*da10*/  MOV R183, R170 ;  /* 0x000000aa00b77202 */ /* 0x000fe40000000f00 */
[----:B------:R-:W-:Y:S01]  /*da20*/  MOV R102, R78 ;  /* 0x0000004e00667202 */ /* 0x000fe20000000f00 */
[----:B--2---:R-:W-:Y:S01]  /*da30*/  FFMA.FTZ R4, R77, c[0x0][0x23c], -R0 ;  /* 0x00008f004d047a23 */ /* 0x004fe20000010800 */
[----:B------:R-:W-:Y:S02]  /*da40*/  MOV R77, R79 ;  /* 0x0000004f004d7202 */ /* 0x000fe40000000f00 */
[----:B------:R-:W-:Y:S01]  /*da50*/  MOV R79, R73 ;  /* 0x00000049004f7202 */ /* 0x000fe20000000f00 */
[----:B------:R-:W-:Y:S01]  /*da60*/  IMAD.MOV.U32 R73, RZ, RZ, R75 ;  /* 0x000000ffff497224 */ /* 0x000fe200078e004b */
[----:B------:R-:W-:-:S02]  /*da70*/  MOV R75, R70 ;  /* 0x00000046004b7202 */ /* 0x000fc40000000f00 */
[----:B------:R-:W-:Y:S01]  /*da80*/  MOV R70, R180 ;  /* 0x000000b400467202 */ /* 0x000fe20000000f00 */
[----:B------:R2:W-:Y:S01]  /*da90*/  MUFU.EX2 R100, R4 ;  /* 0x0000000400647308 */ /* 0x0005e20000000800 */
[----:B------:R-:W-:Y:S01]  /*daa0*/  MOV R180, R168 ;  /* 0x000000a800b47202 */ /* 0x000fe20000000f00 */
[----:B------:R-:W-:Y:S01]  /*dab0*/  IMAD.MOV.U32 R115, RZ, RZ, R77 ;  /* 0x000000ffff737224 */ /* 0x000fe200078e004d */
[----:B------:R-:W-:Y:S01]  /*dac0*/  MOV R168, R35 ;  /* 0x0000002300a87202 */ /* 0x000fe20000000f00 */
[----:B------:R-:W-:Y:S01]  /*dad0*/  IMAD.MOV.U32 R77, RZ, RZ, R74 ;  /* 0x000000ffff4d7224 */ /* 0x000fe200078e004a */
[----:B------:R-:W-:Y:S02]  /*dae0*/  MOV R74, R180 ;  /* 0x000000b4004a7202 */ /* 0x000fe40000000f00 */
[----:B------:R-:W-:Y:S02]  /*daf0*/  MOV R78, R73 ;  /* 0x00000049004e7202 */ /* 0x000fe40000000f00 */
[----:B------:R-:W-:Y:S01]  /*db00*/  MOV R180, R183 ;  /* 0x000000b700b47202 */ /* 0x000fe20000000f00 */
[----:B------:R-:W-:Y:S01]  /*db10*/  IMAD.MOV.U32 R183, RZ, RZ, R169 ;  /* 0x000000ffffb77224 */ /* 0x000fe200078e00a9 */
[----:B------:R-:W-:Y:S01]  /*db20*/  MOV R73, R168 ;  /* 0x000000a800497202 */ /* 0x000fe20000000f00 */
[----:B--2---:R-:W-:Y:S01]  /*db30*/  FFMA.FTZ R4, R103, c[0x0][0x23c], -R0 ;  /* 0x00008f0067047a23 */ /* 0x004fe20000010800 */
[----:B------:R-:W-:-:S02]  /*db40*/  MOV R103, R79 ;  /* 0x0000004f00677202 */ /* 0x000fc40000000f00 */
[----:B------:R-:W-:Y:S02]  /*db50*/  MOV R79, R72 ;  /* 0x00000048004f7202 */ /* 0x000fe40000000f00 */
[----:B------:R-:W-:Y:S01]  /*db60*/  MOV R72, R75 ;  /* 0x0000004b00487202 */ /* 0x000fe20000000f00 */
[--C-:B------:R-:W-:Y:S01]  /*db70*/  FFMA.FTZ R35, R221, c[0x0][0x23c], -R3.reuse ;  /* 0x00008f00dd237a23 */ /* 0x100fe20000010803 */
[----:B------:R-:W-:Y:S01]  /*db80*/  MOV R75, R163 ;  /* 0x000000a3004b7202 */ /* 0x000fe20000000f00 */
[--C-:B------:R-:W-:Y:S02]  /*db90*/  FFMA.FTZ R34, R34, c[0x0][0x23c], -R3.reuse ;  /* 0x00008f0022227a23 */ /* 0x100fe40000010803 */
[--C-:B------:R-:W-:Y:S02]  /*dba0*/  FFMA.FTZ R33, R33, c[0x0][0x23c], -R3.reuse ;  /* 0x00008f0021217a23 */ /* 0x100fe40000010803 */
[--C-:B------:R-:W-:Y:S02]  /*dbb0*/  FFMA.FTZ R170, R31, c[0x0][0x23c], -R3.reuse ;  /* 0x00008f001faa7a23 */ /* 0x100fe40000010803 */
[----:B------:R-:W-:-:S02]  /*dbc0*/  FFMA.FTZ R168, R30, c[0x0][0x23c], -R3 ;  /* 0x00008f001ea87a23 */ /* 0x000fc40000010803 */
[--C-:B------:R-:W-:Y:S02]  /*dbd0*/  FFMA.FTZ R163, R29, c[0x0][0x23c], -R3.reuse ;  /* 0x00008f001da37a23 */ /* 0x100fe40000010803 */
[----:B------:R-:W-:Y:S02]  /*dbe0*/  FFMA.FTZ R169, R28, c[0x0][0x23c], -R3 ;  /* 0x00008f001ca97a23 */ /* 0x000fe40000010803 */
[----:B------:R-:W-:Y:S01]  /*dbf0*/  FFMA.FTZ R3, R102, c[0x0][0x23c], -R12 ;  /* 0x00008f0066037a23 */ /* 0x000fe2000001080c */
[----:B------:R-:W-:Y:S02]  /*dc00*/  MOV R102, R103 ;  /* 0x0000006700667202 */ /* 0x000fe40000000f00 */
[----:B------:R-:W-:Y:S01]  /*dc10*/  MOV R103, R77 ;  /* 0x0000004d00677202 */ /* 0x000fe20000000f00 */
[----:B------:R-:W-:Y:S01]  /*dc20*/  HMMA.16816.F32.BF16 R116, R8, R16, R116 ;  /* 0x000000100874723c */ /* 0x000fe20000041874 */
[----:B------:R-:W-:Y:S02]  /*dc30*/  MOV R77, R72 ;  /* 0x00000048004d7202 */ /* 0x000fe40000000f00 */
[----:B------:R-:W-:-:S02]  /*dc40*/  MOV R72, R73 ;  /* 0x0000004900487202 */ /* 0x000fc40000000f00 */
[----:B------:R-:W-:-:S03]  /*dc50*/  MOV R73, R181 ;  /* 0x000000b500497202 */ /* 0x000fc60000000f00 */
[----:B------:R-:W-:Y:S01]  /*dc60*/  HMMA.16816.F32.BF16 R40, R8, R18, R40 ;  /* 0x000000120828723c */ /* 0x000fe20000041828 */
[----:B------:R-:W2:Y:S01]  /*dc70*/  LDSM.16.MT88.4 R16, [R225+0xc800] ;  /* 0x00c80000e110783b */ /* 0x000ea20000004200 */
[----:B------:R-:W-:Y:S02]  /*dc80*/  MOV R181, R172 ;  /* 0x000000ac00b57202 */ /* 0x000fe40000000f00 */
[----:B------:R1:W-:Y:S01]  /*dc90*/  MUFU.EX2 R172, R3 ;  /* 0x0000000300ac7308 */ /* 0x0003e20000000800 */
[----:B------:R-:W-:Y:S02]  /*dca0*/  MOV R114, R103 ;  /* 0x0000006700727202 */ /* 0x000fe40000000f00 */
[----:B------:R-:W-:Y:S01]  /*dcb0*/  MOV R103, R70 ;  /* 0x0000004600677202 */ /* 0x000fe20000000f00 */
[--C-:B------:R-:W-:Y:S01]  /*dcc0*/  FFMA.FTZ R31, R115, c[0x0][0x23c], -R2.reuse ;  /* 0x00008f00731f7a23 */ /* 0x100fe20000010802 */
[----:B------:R-:W-:Y:S01]  /*dcd0*/  MOV R70, R162 ;  /* 0x000000a200467202 */ /* 0x000fe20000000f00 */
[----:B------:R-:W-:-:S02]  /*dce0*/  FFMA.FTZ R30, R244, c[0x0][0x23c], -R2 ;  /* 0x00008f00f41e7a23 */ /* 0x000fc40000010802 */
[--C-:B------:R-:W-:Y:S02]  /*dcf0*/  FFMA.FTZ R29, R211, c[0x0][0x23c], -R2.reuse ;  /* 0x00008f00d31d7a23 */ /* 0x100fe40000010802 */
[--C-:B------:R-:W-:Y:S02]  /*dd00*/  FFMA.FTZ R28, R210, c[0x0][0x23c], -R2.reuse ;  /* 0x00008f00d21c7a23 */ /* 0x100fe40000010802 */
[----:B------:R-:W-:Y:S02]  /*dd10*/  FFMA.FTZ R214, R214, c[0x0][0x23c], -R2 ;  /* 0x00008f00d6d67a23 */ /* 0x000fe40000010802 */
[----:B-1----:R-:W-:Y:S01]  /*dd20*/  FFMA.FTZ R3, R102, c[0x0][0x23c], -R12 ;  /* 0x00008f0066037a23 */ /* 0x002fe2000001080c */
[----:B------:R-:W-:Y:S02]  /*dd30*/  MOV R102, R69 ;  /* 0x0000004500667202 */ /* 0x000fe40000000f00 */
[----:B------:R-:W-:Y:S01]  /*dd40*/  MOV R69, R71 ;  /* 0x0000004700457202 */ /* 0x000fe20000000f00 */
[----:B------:R-:W-:-:S02]  /*dd50*/  IMAD.MOV.U32 R71, RZ, RZ, R161 ;  /* 0x000000ffff477224 */ /* 0x000fc400078e00a1 */
[--C-:B------:R-:W-:Y:S02]  /*dd60*/  FFMA.FTZ R209, R209, c[0x0][0x23c], -R2.reuse ;  /* 0x00008f00d1d17a23 */ /* 0x100fe40000010802 */
[--C-:B------:R-:W-:Y:S02]  /*dd70*/  FFMA.FTZ R162, R37, c[0x0][0x23c], -R2.reuse ;  /* 0x00008f0025a27a23 */ /* 0x100fe40000010802 */
[----:B------:R-:W-:Y:S02]  /*dd80*/  FFMA.FTZ R161, R32, c[0x0][0x23c], -R2 ;  /* 0x00008f0020a17a23 */ /* 0x000fe40000010802 */
[----:B------:R-:W-:Y:S01]  /*dd90*/  FFMA.FTZ R2, R72, c[0x0][0x23c], -R12 ;  /* 0x00008f0048027a23 */ /* 0x000fe2000001080c */
[----:B------:R-:W-:Y:S01]  /*dda0*/  MOV R72, R73 ;  /* 0x0000004900487202 */ /* 0x000fe20000000f00 */
[----:B------:R-:W-:Y:S01]  /*ddb0*/  IMAD.MOV.U32 R173, RZ, RZ, R229 ;  /* 0x000000ffffad7224 */ /* 0x000fe200078e00e5 */
[----:B------:R-:W-:Y:S01]  /*ddc0*/  MOV R73, R74 ;  /* 0x0000004a00497202 */ /* 0x000fe20000000f00 */
[--C-:B------:R-:W-:Y:S01]  /*ddd0*/  FFMA.FTZ R27, R27, c[0x0][0x23c], -R0.reuse ;  /* 0x00008f001b1b7a23 */ /* 0x100fe20000010800 */
[----:B------:R-:W-:Y:S01]  /*dde0*/  MOV R74, R160 ;  /* 0x000000a0004a7202 */ /* 0x000fe20000000f00 */
[----:B------:R-:W-:-:S02]  /*ddf0*/  FFMA.FTZ R26, R26, c[0x0][0x23c], -R0 ;  /* 0x00008f001a1a7a23 */ /* 0x000fc40000010800 */
[--C-:B------:R-:W-:Y:S02]  /*de00*/  FFMA.FTZ R25, R25, c[0x0][0x23c], -R0.reuse ;  /* 0x00008f0019197a23 */ /* 0x100fe40000010800 */
[--C-:B------:R-:W-:Y:S02]  /*de10*/  FFMA.FTZ R24, R24, c[0x0][0x23c], -R0.reuse ;  /* 0x00008f0018187a23 */ /* 0x100fe40000010800 */
[--C-:B------:R-:W-:Y:S02]  /*de20*/  FFMA.FTZ R215, R215, c[0x0][0x23c], -R0.reuse ;  /* 0x00008f00d7d77a23 */ /* 0x100fe40000010800 */
[--C-:B------:R-:W-:Y:S02]  /*de30*/  FFMA.FTZ R213, R213, c[0x0][0x23c], -R0.reuse ;  /* 0x00008f00d5d57a23 */ /* 0x100fe40000010800 */
[--C-:B------:R-:W-:Y:S02]  /*de40*/  FFMA.FTZ R208, R208, c[0x0][0x23c], -R0.reuse ;  /* 0x00008f00d0d07a23 */ /* 0x100fe40000010800 */
[----:B------:R-:W-:Y:S01]  /*de50*/  IMAD.MOV.U32 R115, RZ, RZ, R77 ;  /* 0x000000ffff737224 */ /* 0x000fe200078e004d */
[----:B------:R1:W1:Y:S01]  /*de60*/  MUFU.EX2 R221, R4 ;  /* 0x0000000400dd7308 */ /* 0x0002620000000800 */
[----:B------:R-:W-:-:S02]  /*de70*/  FFMA.FTZ R160, R38, c[0x0][0x23c], -R0 ;  /* 0x00008f0026a07a23 */ /* 0x000fc40000010800 */
[----:B----4-:R-:W-:Y:S01]  /*de80*/  IMAD.MOV.U32 R211, RZ, RZ, R5 ;  /* 0x000000ffffd37224 */ /* 0x010fe200078e0005 */
[----:B------:R-:W-:Y:S01]  /*de90*/  F2FP.BF16.PACK_AB R8, R179, R178 ;  /* 0x000000b2b308723e */ /* 0x000fe200000010ff */
[--C-:B------:R-:W-:Y:S01]  /*dea0*/  FFMA.FTZ R0, R114, c[0x0][0x23c], -R12.reuse ;  /* 0x00008f0072007a23 */ /* 0x100fe2000001080c */
[----:B------:R-:W-:Y:S02]  /*deb0*/  MOV R77, R173 ;  /* 0x000000ad004d7202 */ /* 0x000fe40000000f00 */
[----:B------:R-:W-:Y:S01]  /*dec0*/  MUFU.EX2 R210, R2 ;  /* 0x0000000200d27308 */ /* 0x000fe20000000800 */
[----:B---3--:R-:W-:Y:S02]  /*ded0*/  F2FP.BF16.PACK_AB R9, R177, R176 ;  /* 0x000000b0b109723e */ /* 0x008fe400000010ff */
[----:B------:R-:W-:Y:S01]  /*dee0*/  F2FP.BF16.PACK_AB R11, R218, R76 ;  /* 0x0000004cda0b723e */ /* 0x000fe200000010ff */
[--C-:B------:R-:W-:Y:S01]  /*def0*/  FFMA.FTZ R32, R102, c[0x0][0x23c], -R12.reuse ;  /* 0x00008f0066207a23 */ /* 0x100fe2000001080c */
[----:B------:R-:W-:Y:S01]  /*df00*/  MOV R244, R183 ;  /* 0x000000b700f47202 */ /* 0x000fe20000000f00 */
[----:B------:R-:W-:-:S02]  /*df10*/  FFMA.FTZ R37, R103, c[0x0][0x23c], -R12 ;  /* 0x00008f0067257a23 */ /* 0x000fc4000001080c */
[--C-:B------:R-:W-:Y:S01]  /*df20*/  FFMA.FTZ R223, R223, c[0x0][0x23c], -R12.reuse ;  /* 0x00008f00dfdf7a23 */ /* 0x100fe2000001080c */
[----:B------:R-:W3:Y:S01]  /*df30*/  MUFU.EX2 R173, R3 ;  /* 0x0000000300ad7308 */ /* 0x000ee20000000800 */
[--C-:B------:R-:W-:Y:S02]  /*df40*/  FFMA.FTZ R219, R219, c[0x0][0x23c], -R12.reuse ;  /* 0x00008f00dbdb7a23 */ /* 0x100fe4000001080c */
[--C-:B------:R-:W-:Y:S02]  /*df50*/  FFMA.FTZ R216, R216, c[0x0][0x23c], -R12.reuse ;  /* 0x00008f00d8d87a23 */ /* 0x100fe4000001080c */
[----:B------:R-:W-:Y:S01]  /*df60*/  FFMA.FTZ R212, R212, c[0x0][0x23c], -R12 ;  /* 0x00008f00d4d47a23 */ /* 0x000fe2000001080c */
[----:B------:R-:W-:Y:S01]  /*df70*/  MOV R220, R75 ;  /* 0x0000004b00dc7202 */ /* 0x000fe20000000f00 */
[----:B------:R-:W-:Y:S01]  /*df80*/  FADD.FTZ R171, R171, R72 ;  /* 0x00000048abab7221 */ /* 0x000fe20000010000 */
[----:B------:R-:W4:Y:S01]  /*df90*/  MUFU.EX2 R222, R0 ;  /* 0x0000000000de7308 */ /* 0x000f220000000800 */
[----:B------:R-:W-:Y:S01]  /*dfa0*/  F2FP.BF16.PACK_AB R10, R211, R101 ;  /* 0x00000065d30a723e */ /* 0x000fe200000010ff */
[----:B------:R2:W5:Y:S01]  /*dfb0*/  LDL.LU R229, [R1+0x70] ;  /* 0x0000700001e57983 */ /* 0x0005620000300800 */
[----:B-1----:R-:W-:-:S02]  /*dfc0*/  F2FP.BF16.PACK_AB R4, R175, R174 ;  /* 0x000000aeaf04723e */ /* 0x002fc400000010ff */
[----:B------:R-:W-:Y:S01]  /*dfd0*/  F2FP.BF16.PACK_AB R6, R221, R100 ;  /* 0x00000064dd06723e */ /* 0x000fe200000010ff */
[--C-:B------:R-:W-:Y:S01]  /*dfe0*/  FFMA.FTZ R38, R77, c[0x0][0x23c], -R12.reuse ;  /* 0x00008f004d267a23 */ /* 0x100fe2000001080c */
[----:B------:R-:W-:Y:S02]  /*dff0*/  MOV R183, R15 ;  /* 0x0000000f00b77202 */ /* 0x000fe40000000f00 */
[----:B---3--:R-:W-:Y:S02]  /*e000*/  F2FP.BF16.PACK_AB R5, R173, R172 ;  /* 0x000000acad05723e */ /* 0x008fe400000010ff */
[----:B----4-:R-:W-:Y:S01]  /*e010*/  F2FP.BF16.PACK_AB R7, R222, R210 ;  /* 0x000000d2de07723e */ /* 0x010fe200000010ff */
[----:B--2---:R-:W-:Y:S01]  /*e020*/  HMMA.16816.F32.BF16 R148, R8, R16, R148 ;  /* 0x000000100894723c */ /* 0x004fe20000041894 */
[----:B------:R-:W-:Y:S01]  /*e030*/  FFMA.FTZ R3, R115, c[0x0][0x23c], -R12 ;  /* 0x00008f0073037a23 */ /* 0x000fe2000001080c */
[----:B------:R-:W-:Y:S01]  /*e040*/  MOV R102, R74 ;  /* 0x0000004a00667202 */ /* 0x000fe20000000f00 */
[----:B------:R-:W1:Y:S01]  /*e050*/  LDSM.16.MT88.4 R12, [R228+0xc800] ;  /* 0x00c80000e40c783b */ /* 0x000e620000004200 */
[----:B------:R-:W-:Y:S01]  /*e060*/  IMAD.MOV.U32 R103, RZ, RZ, R73 ;  /* 0x000000ffff677224 */ /* 0x000fe200078e0049 */
[----:B------:R-:W-:-:S02]  /*e070*/  MOV R0, R68 ;  /* 0x0000004400007202 */ /* 0x000fc40000000f00 */
[----:B------:R-:W-:Y:S01]  /*e080*/  MOV R217, R69 ;  /* 0x0000004500d97202 */ /* 0x000fe20000000f00 */
[C---:B------:R-:W-:Y:S01]  /*e090*/  HMMA.16816.F32.BF16 R144, R4.reuse, R16, R144 ;  /* 0x000000100490723c */ /* 0x040fe20000041890 */
[----:B------:R-:W-:Y:S01]  /*e0a0*/  MOV R2, R79 ;  /* 0x0000004f00027202 */ /* 0x000fe20000000f00 */
[----:B------:R-:W-:Y:S01]  /*e0b0*/  MUFU.EX2 R214, R214 ;  /* 0x000000d600d67308 */ /* 0x000fe20000000800 */
[----:B------:R2:W5:Y:S05]  /*e0c0*/  LDL.LU R224, [R1+0x6c] ;  /* 0x00006c0001e07983 */ /* 0x00056a0000300800 */
[-C--:B------:R-:W-:Y:S08]  /*e0d0*/  HMMA.16816.F32.BF16 R156, R4, R18.reuse, R156 ;  /* 0x00000012049c723c */ /* 0x080ff0000004189c */
[C---:B------:R-:W-:Y:S01]  /*e0e0*/  HMMA.16816.F32.BF16 R56, R8.reuse, R18, R56 ;  /* 0x000000120838723c */ /* 0x040fe20000041838 */
[----:B------:R-:W3:Y:S07]  /*e0f0*/  LDSM.16.MT88.4 R16, [R226+0xc800] ;  /* 0x00c80000e210783b */ /* 0x000eee0000004200 */
[-C--:B-1----:R-:W-:Y:S08]  /*e100*/  HMMA.16816.F32.BF16 R48, R8, R12.reuse, R48 ;  /* 0x0000000c0830723c */ /* 0x082ff00000041830 */
[C---:B------:R-:W-:Y:S08]  /*e110*/  HMMA.16816.F32.BF16 R44, R4.reuse, R12, R44 ;  /* 0x0000000c042c723c */ /* 0x040ff0000004182c */
[----:B------:R-:W-:Y:S08]  /*e120*/  HMMA.16816.F32.BF16 R188, R4, R14, R188 ;  /* 0x0000000e04bc723c */ /* 0x000ff000000418bc */
[-C--:B---3--:R-:W-:Y:S07]  /*e130*/  HMMA.16816.F32.BF16 R72, R8, R16.reuse, R164 ;  /* 0x000000100848723c */ /* 0x088fee00000418a4 */
[----:B------:R-:W-:Y:S01]  /*e140*/  MOV R164, R70 ;  /* 0x0000004600a47202 */ /* 0x000fe20000000f00 */
[----:B------:R-:W-:Y:S01]  /*e150*/  IMAD.MOV.U32 R165, RZ, RZ, R71 ;  /* 0x000000ffffa57224 */ /* 0x000fe200078e0047 */
[C---:B------:R-:W-:Y:S08]  /*e160*/  HMMA.16816.F32.BF16 R64, R4.reuse, R16, R64 ;  /* 0x000000100440723c */ /* 0x040ff00000041840 */
[-C--:B------:R-:W-:Y:S08]  /*e170*/  HMMA.16816.F32.BF16 R60, R4, R18.reuse, R60 ;  /* 0x00000012043c723c */ /* 0x080ff0000004183c */
[C---:B------:R-:W-:Y:S01]  /*e180*/  HMMA.16816.F32.BF16 R52, R8.reuse, R18, R52 ;  /* 0x000000120834723c */ /* 0x040fe20000041834 */
[----:B------:R-:W1:Y:S07]  /*e190*/  LDSM.16.MT88.4 R16, [R227+0xc800] ;  /* 0x00c80000e310783b */ /* 0x000e6e0000004200 */
[----:B------:R-:W-:Y:S01]  /*e1a0*/  HMMA.16816.F32.BF16 R68, R8, R14, R184 ;  /* 0x0000000e0844723c */ /* 0x000fe200000418b8 */
[----:B------:R-:W3:Y:S01]  /*e1b0*/  LDSM.16.MT88.4 R12, [R225+0xe800] ;  /* 0x00e80000e10c783b */ /* 0x000ee20000004200 */
[----:B------:R-:W-:Y:S01]  /*e1c0*/  IMAD.MOV.U32 R167, RZ, RZ, R78 ;  /* 0x000000ffffa77224 */ /* 0x000fe200078e004e */
[----:B------:R-:W-:-:S04]  /*e1d0*/  MOV R166, R129 ;  /* 0x0000008100a67202 */ /* 0x000fc80000000f00 */
[----:B------:R-:W-:Y:S02]  /*e1e0*/  MOV R186, R76 ;  /* 0x0000004c00ba7202 */ /* 0x000fe40000000f00 */
[----:B------:R-:W-:Y:S01]  /*e1f0*/  MOV R187, R128 ;  /* 0x0000008000bb7202 */ /* 0x000fe20000000f00 */
        /* <DEDUP_REMOVED lines=8> */
[----:B------:R-:W-:Y:S01]  /*e280*/  HMMA.16816.F32.BF16 R128, R8, R14, R20 ;  /* 0x0000000e0880723c */ /* 0x000fe20000041814 */
[----:B------:R-:W3:Y:S04]  /*e290*/  LDSM.16.MT88.4 R20, [R226+0xe800] ;  /* 0x00e80000e214783b */ /* 0x000ee80000004200 */
[----:B------:R-:W4:Y:S01]  /*e2a0*/  LDSM.16.MT88.4 R12, [R227+0xe800] ;  /* 0x00e80000e30c783b */ /* 0x000f220000004200 */
[----:B------:R-:W-:-:S02]  /*e2b0*/  MOV R134, R165 ;  /* 0x000000a500867202 */ /* 0x000fc40000000f00 */
[----:B------:R-:W-:Y:S01]  /*e2c0*/  MOV R132, R167 ;  /* 0x000000a700847202 */ /* 0x000fe20000000f00 */
[----:B-1----:R-:W-:Y:S01]  /*e2d0*/  HMMA.16816.F32.BF16 R104, R4, R16, R104 ;  /* 0x000000100468723c */ /* 0x002fe20000041868 */
[----:B------:R-:W-:Y:S02]  /*e2e0*/  MOV R165, R101 ;  /* 0x0000006500a57202 */ /* 0x000fe40000000f00 */
[----:B------:R-:W-:-:S05]  /*e2f0*/  MOV R167, R100 ;  /* 0x0000006400a77202 */ /* 0x000fca0000000f00 */
[----:B------:R-:W-:Y:S01]  /*e300*/  HMMA.16816.F32.BF16 R108, R4, R18, R108 ;  /* 0x00000012046c723c */ /* 0x000fe2000004186c */
[----:B------:R-:W-:-:S07]  /*e310*/  IMAD.MOV.U32 R135, RZ, RZ, R244 ;  /* 0x000000ffff877224 */ /* 0x000fce00078e00f4 */
[C---:B------:R-:W-:Y:S08]  /*e320*/  HMMA.16816.F32.BF16 R84, R8.reuse, R16, R84 ;  /* 0x000000100854723c */ /* 0x040ff00000041854 */
[----:B------:R-:W-:Y:S01]  /*e330*/  HMMA.16816.F32.BF16 R80, R8, R18, R80 ;  /* 0x000000120850723c */ /* 0x000fe20000041850 */
[----:B------:R-:W-:Y:S07]  /*e340*/  LDSM.16.MT88.4 R16, [R226+0xd000] ;  /* 0x00d00000e210783b */ /* 0x000fee0000004200 */
[C---:B---3--:R-:W-:Y:S08]  /*e350*/  HMMA.16816.F32.BF16 R88, R4.reuse, R20, R88 ;  /* 0x000000140458723c */ /* 0x048ff00000041858 */
[C---:B------:R-:W-:Y:S08]  /*e360*/  HMMA.16816.F32.BF16 R92, R4.reuse, R22, R92 ;  /* 0x00000016045c723c */ /* 0x040ff0000004185c */
[C---:B----4-:R-:W-:Y:S08]  /*e370*/  HMMA.16816.F32.BF16 R120, R4.reuse, R12, R120 ;  /* 0x0000000c0478723c */ /* 0x050ff00000041878 */
[----:B------:R-:W-:Y:S07]  /*e380*/  HMMA.16816.F32.BF16 R124, R4, R14, R124 ;  /* 0x0000000e047c723c */ /* 0x000fee000004187c */
[----:B------:R-:W-:Y:S01]  /*e390*/  MOV R5, R166 ;  /* 0x000000a600057202 */ /* 0x000fe20000000f00 */
[----:B------:R-:W-:Y:S01]  /*e3a0*/  IMAD.MOV.U32 R166, RZ, RZ, R102 ;  /* 0x000000ffffa67224 */ /* 0x000fe200078e0066 */
[----:B------:R-:W-:Y:S01]  /*e3b0*/  MOV R4, R103 ;  /* 0x0000006700047202 */ /* 0x000fe20000000f00 */
[C---:B------:R-:W-:Y:S08]  /*e3c0*/  HMMA.16816.F32.BF16 R96, R8.reuse, R22, R96 ;  /* 0x000000160860723c */ /* 0x040ff00000041860 */
[C---:B------:R-:W-:Y:S01]  /*e3d0*/  HMMA.16816.F32.BF16 R100, R8.reuse, R20, R152 ;  /* 0x000000140864723c */ /* 0x040fe20000041898 */
[----:B------:R-:W1:Y:S07]  /*e3e0*/  LDSM.16.MT88.4 R20, [R225+0xd000] ;  /* 0x00d00000e114783b */ /* 0x000e6e0000004200 */
[----:B------:R-:W-:Y:S01]  /*e3f0*/  HMMA.16816.F32.BF16 R116, R8, R12, R116 ;  /* 0x0000000c0874723c */ /* 0x000fe20000041874 */
[----:B------:R-:W-:-:S07]  /*e400*/  MOV R137, R222 ;  /* 0x000000de00897202 */ /* 0x000fce0000000f00 */
[----:B------:R-:W-:Y:S01]  /*e410*/  HMMA.16816.F32.BF16 R40, R8, R14, R40 ;  /* 0x0000000e0828723c */ /* 0x000fe20000041828 */
[----:B------:R-:W3:Y:S01]  /*e420*/  LDSM.16.MT88.4 R12, [R228+0xd000] ;  /* 0x00d00000e40c783b */ /* 0x000ee20000004200 */
[----:B------:R-:W-:Y:S01]  /*e430*/  MOV R184, R221 ;  /* 0x000000dd00b87202 */ /* 0x000fe20000000f00 */
[----:B------:R-:W-:Y:S01]  /*e440*/  FADD.FTZ R2, R2, R132 ;  /* 0x0000008402027221 */ /* 0x000fe20000010000 */
[----:B------:R-:W-:Y:S02]  /*e450*/  MOV R133, R164 ;  /* 0x000000a400857202 */ /* 0x000fe40000000f00 */
[----:B------:R-:W-:Y:S02]  /*e460*/  MOV R164, R220 ;  /* 0x000000dc00a47202 */ /* 0x000fe40000000f00 */
[----:B------:R-:W-:Y:S02]  /*e470*/  MOV R132, R135 ;  /* 0x0000008700847202 */ /* 0x000fe40000000f00 */
[----:B------:R-:W-:Y:S01]  /*e480*/  MOV R135, R137 ;  /* 0x0000008900877202 */ /* 0x000fe20000000f00 */
[----:B------:R-:W-:Y:S01]  /*e490*/  IMAD.MOV.U32 R137, RZ, RZ, R184 ;  /* 0x000000ffff897224 */ /* 0x000fe200078e00b8 */
[----:B------:R-:W-:Y:S01]  /*e4a0*/  MOV R184, R164 ;  /* 0x000000a400b87202 */ /* 0x000fe20000000f00 */
[----:B------:R-:W-:Y:S01]  /*e4b0*/  IMAD.MOV.U32 R6, RZ, RZ, R187 ;  /* 0x000000ffff067224 */ /* 0x000fe200078e00bb */
[----:B------:R-:W-:Y:S01]  /*e4c0*/  MOV R164, R165 ;  /* 0x000000a500a47202 */ /* 0x000fe20000000f00 */
[----:B------:R-:W-:Y:S01]  /*e4d0*/  MUFU.EX2 R187, R36 ;  /* 0x0000002400bb7308 */ /* 0x000fe20000000800 */
[----:B------:R-:W-:Y:S01]  /*e4e0*/  MOV R7, R186 ;  /* 0x000000ba00077202 */ /* 0x000fe20000000f00 */
[----:B------:R-:W-:Y:S01]  /*e4f0*/  FADD.FTZ R0, R0, R4 ;  /* 0x0000000400007221 */ /* 0x000fe20000010000 */
[----:B------:R-:W-:Y:S01]  /*e500*/  MOV R165, R166 ;  /* 0x000000a600a57202 */ /* 0x000fe20000000f00 */
[----:B------:R-:W-:Y:S01]  /*e510*/  FADD.FTZ R4, R217, R39 ;  /* 0x00000027d9047221 */ /* 0x000fe20000010000 */
[----:B------:R-:W-:Y:S01]  /*e520*/  MOV R166, R167 ;  /* 0x000000a700a67202 */ /* 0x000fe20000000f00 */
[----:B------:R-:W-:-:S02]  /*e530*/  IMAD.MOV.U32 R167, RZ, RZ, R210 ;  /* 0x000000ffffa77224 */ /* 0x000fc400078e00d2 */
[----:B------:R-:W4:Y:S08]  /*e540*/  MUFU.EX2 R186, R35 ;  /* 0x0000002300ba7308 */ /* 0x000f300000000800 */
[----:B------:R-:W-:Y:S08]  /*e550*/  MUFU.EX2 R152, R34 ;  /* 0x0000002200987308 */ /* 0x000ff00000000800 */
[----:B------:R-:W-:Y:S08]  /*e560*/  MUFU.EX2 R136, R33 ;  /* 0x0000002100887308 */ /* 0x000ff00000000800 */
[----:B------:R-:W-:Y:S08]  /*e570*/  MUFU.EX2 R222, R31 ;  /* 0x0000001f00de7308 */ /* 0x000ff00000000800 */
[----:B------:R-:W1:Y:S08]  /*e580*/  MUFU.EX2 R185, R30 ;  /* 0x0000001e00b97308 */ /* 0x000e700000000800 */
[----:B------:R-:W-:Y:S08]  /*e590*/  MUFU.EX2 R153, R29 ;  /* 0x0000001d00997308 */ /* 0x000ff00000000800 */
[----:B------:R1:W1:Y:S08]  /*e5a0*/  MUFU.EX2 R139, R28 ;  /* 0x0000001c008b7308 */ /* 0x0002700000000800 */
[----:B------:R2:W-:Y:S01]  /*e5b0*/  MUFU.EX2 R220, R27 ;  /* 0x0000001b00dc7308 */ /* 0x0005e20000000800 */
[----:B-1----:R-:W-:-:S07]  /*e5c0*/  MOV R28, R211 ;  /* 0x000000d3001c7202 */ /* 0x002fce0000000f00 */
[----:B------:R-:W1:Y:S01]  /*e5d0*/  MUFU.EX2 R221, R26 ;  /* 0x0000001a00dd7308 */ /* 0x000e620000000800 */
[----:B--2---:R-:W-:-:S07]  /*e5e0*/  MOV R27, R218 ;  /* 0x000000da001b7202 */ /* 0x004fce0000000f00 */
[----:B------:R-:W-:Y:S08]  /*e5f0*/  MUFU.EX2 R244, R25 ;  /* 0x0000001900f47308 */ /* 0x000ff00000000800 */
[----:B------:R-:W-:Y:S08]  /*e600*/  MUFU.EX2 R138, R24 ;  /* 0x00000018008a7308 */ /* 0x000ff00000000800 */
[----:B------:R2:W-:Y:S08]  /*e610*/  MUFU.EX2 R210, R3 ;  /* 0x0000000300d27308 */ /* 0x0005f00000000800 */
[----:B------:R-:W1:Y:S08]  /*e620*/  MUFU.EX2 R217, R32 ;  /* 0x0000002000d97308 */ /* 0x000e700000000800 */
[----:B------:R-:W-:Y:S08]  /*e630*/  MUFU.EX2 R211, R37 ;  /* 0x0000002500d37308 */ /* 0x000ff00000000800 */
[----:B------:R-:W3:Y:S01]  /*e640*/  MUFU.EX2 R218, R38 ;  /* 0x0000002600da7308 */ /* 0x000ee20000000800 */
[----:B----4-:R-:W-:Y:S01]  /*e650*/  F2FP.BF16.PACK_AB R8, R186, R187 ;  /* 0x000000bbba08723e */ /* 0x010fe200000010ff */
[----:B--2---:R-:W-:Y:S01]  /*e660*/  FADD.FTZ R3, R5, R171 ;  /* 0x000000ab05037221 */ /* 0x004fe20000010000 */
[----:B------:R-:W-:Y:S01]  /*e670*/  F2FP.BF16.PACK_AB R9, R185, R222 ;  /* 0x000000deb909723e */ /* 0x000fe200000010ff */
[----:B------:R-:W-:Y:S01]  /*e680*/  FADD.FTZ R132, R132, R4 ;  /* 0x0000000484847221 */ /* 0x000fe20000010000 */
[----:B------:R-:W-:-:S02]  /*e690*/  F2FP.BF16.PACK_AB R10, R136, R152 ;  /* 0x00000098880a723e */ /* 0x000fc400000010ff */
[----:B------:R-:W-:Y:S02]  /*e6a0*/  F2FP.BF16.PACK_AB R11, R139, R153 ;  /* 0x000000998b0b723e */ /* 0x000fe400000010ff */
[----:B------:R-:W-:Y:S02]  /*e6b0*/  MOV R30, R6 ;  /* 0x00000006001e7202 */ /* 0x000fe40000000f00 */
[----:B------:R-:W-:Y:S02]  /*e6c0*/  MOV R29, R7 ;  /* 0x00000007001d7202 */ /* 0x000fe40000000f00 */
[----:B-1----:R-:W-:Y:S02]  /*e6d0*/  F2FP.BF16.PACK_AB R4, R221, R220 ;  /* 0x000000dcdd04723e */ /* 0x002fe400000010ff */
[----:B------:R-:W-:Y:S02]  /*e6e0*/  F2FP.BF16.PACK_AB R5, R217, R210 ;  /* 0x000000d2d905723e */ /* 0x000fe400000010ff */
[----:B------:R-:W-:-:S02]  /*e6f0*/  F2FP.BF16.PACK_AB R6, R138, R244 ;  /* 0x000000f48a06723e */ /* 0x000fc400000010ff */
[----:B---3--:R-:W-:Y:S01]  /*e700*/  F2FP.BF16.PACK_AB R7, R218, R211 ;  /* 0x000000d3da07723e */ /* 0x008fe200000010ff */
[----:B------:R-:W-:Y:S01]  /*e710*/  IMAD.MOV.U32 R31, RZ, RZ, R135 ;  /* 0x000000ffff1f7224 */ /* 0x000fe200078e0087 */
[C---:B------:R-:W-:Y:S01]  /*e720*/  HMMA.16816.F32.BF16 R32, R8.reuse, R22, R56 ;  /* 0x000000160820723c */ /* 0x040fe20000041838 */
[----:B------:R-:W-:Y:S01]  /*e730*/  FADD.FTZ R134, R134, R2 ;  /* 0x0000000286867221 */ /* 0x000fe20000010000 */
[----:B------:R-:W-:Y:S01]  /*e740*/  MOV R36, R137 ;  /* 0x0000008900247202 */ /* 0x000fe20000000f00 */
[----:B------:R-:W-:Y:S01]  /*e750*/  FADD.FTZ R133, R133, R0 ;  /* 0x0000000085857221 */ /* 0x000fe20000010000 */
[----:B------:R-:W-:Y:S01]  /*e760*/  MOV R0, R180 ;  /* 0x000000b400007202 */ /* 0x000fe20000000f00 */
[----:B------:R-:W-:Y:S01]  /*e770*/  FADD.FTZ R2, R184, R3 ;  /* 0x00000003b8027221 */ /* 0x000fe20000010000 */
[----:B------:R-:W-:Y:S01]  /*e780*/  MOV R171, R181 ;  /* 0x000000b500ab7202 */ /* 0x000fe20000000f00 */
[----:B------:R-:W-:Y:S01]  /*e790*/  IMAD.MOV.U32 R154, RZ, RZ, R167 ;  /* 0x000000ffff9a7224 */ /* 0x000fe200078e00a7 */
[----:B------:R-:W-:Y:S01]  /*e7a0*/  MOV R184, R182 ;  /* 0x000000b600b87202 */ /* 0x000fe20000000f00 */
[----:B------:R-:W-:Y:S01]  /*e7b0*/  HMMA.16816.F32.BF16 R56, R8, R18, R52 ;  /* 0x000000120838723c */ /* 0x000fe20000041834 */
[----:B------:R-:W-:-:S02]  /*e7c0*/  MOV R3, R183 ;  /* 0x000000b700037202 */ /* 0x000fc40000000f00 */
[----:B------:R-:W-:Y:S02]  /*e7d0*/  MOV R137, R164 ;  /* 0x000000a400897202 */ /* 0x000fe40000000f00 */
[----:B------:R-:W-:Y:S02]  /*e7e0*/  MOV R135, R165 ;  /* 0x000000a500877202 */ /* 0x000fe40000000f00 */
[----:B------:R-:W-:Y:S01]  /*e7f0*/  MOV R155, R166 ;  /* 0x000000a6009b7202 */ /* 0x000fe20000000f00 */
[-C--:B------:R-:W-:Y:S08]  /*e800*/  HMMA.16816.F32.BF16 R148, R8, R20.reuse, R148 ;  /* 0x000000140894723c */ /* 0x080ff00000041894 */
[C---:B------:R-:W-:Y:S08]  /*e810*/  HMMA.16816.F32.BF16 R144, R4.reuse, R20, R144 ;  /* 0x000000140490723c */ /* 0x040ff00000041890 */
[----:B------:R-:W-:Y:S01]  /*e820*/  HMMA.16816.F32.BF16 R156, R4, R22, R156 ;  /* 0x00000016049c723c */ /* 0x000fe2000004189c */
[----:B------:R-:W1:Y:S07]  /*e830*/  LDSM.16.MT88.4 R20, [R225+0xf000] ;  /* 0x00f00000e114783b */ /* 0x000e6e0000004200 */
[C---:B------:R-:W-:Y:S07]  /*e840*/  HMMA.16816.F32.BF16 R180, R8.reuse, R12, R48 ;  /* 0x0000000c08b4723c */ /* 0x040fee0000041830 */
[----:B------:R-:W-:Y:S01]  /*e850*/  IMAD.MOV.U32 R48, RZ, RZ, R27 ;  /* 0x000000ffff307224 */ /* 0x000fe200078e001b */
[----:B------:R-:W-:Y:S01]  /*e860*/  HMMA.16816.F32.BF16 R52, R8, R14, R68 ;  /* 0x0000000e0834723c */ /* 0x000fe20000041844 */
[----:B------:R-:W-:Y:S01]  /*e870*/  MOV R49, R28 ;  /* 0x0000001c00317202 */ /* 0x000fe20000000f00 */
[----:B------:R-:W2:Y:S01]  /*e880*/  LDSM.16.MT88.4 R24, [R227+0xd000] ;  /* 0x00d00000e318783b */ /* 0x000ea20000004200 */
[----:B------:R-:W-:-:S02]  /*e890*/  MOV R50, R29 ;  /* 0x0000001d00327202 */ /* 0x000fc40000000f00 */
[----:B------:R-:W-:Y:S02]  /*e8a0*/  MOV R51, R30 ;  /* 0x0000001e00337202 */ /* 0x000fe40000000f00 */
[----:B------:R-:W-:Y:S01]  /*e8b0*/  MOV R70, R31 ;  /* 0x0000001f00467202 */ /* 0x000fe20000000f00 */
[-C--:B------:R-:W-:Y:S01]  /*e8c0*/  HMMA.16816.F32.BF16 R164, R8, R16.reuse, R72 ;  /* 0x0000001008a4723c */ /* 0x080fe20000041848 */
[----:B------:R-:W-:Y:S07]  /*e8d0*/  LDSM.16.MT88.4 R28, [R227+0xf000] ;  /* 0x00f00000e31c783b */ /* 0x000fee0000004200 */
[C---:B------:R-:W-:Y:S08]  /*e8e0*/  HMMA.16816.F32.BF16 R64, R4.reuse, R16, R64 ;  /* 0x000000100440723c */ /* 0x040ff00000041840 */
[C---:B------:R-:W-:Y:S01]  /*e8f0*/  HMMA.16816.F32.BF16 R60, R4.reuse, R18, R60 ;  /* 0x00000012043c723c */ /* 0x040fe2000004183c */
[----:B------:R-:W3:Y:S07]  /*e900*/  LDSM.16.MT88.4 R16, [R226+0xf000] ;  /* 0x00f00000e210783b */ /* 0x000eee0000004200 */
[C---:B------:R-:W-:Y:S08]  /*e910*/  HMMA.16816.F32.BF16 R44, R4.reuse, R12, R44 ;  /* 0x0000000c042c723c */ /* 0x040ff0000004182c */
[----:B------:R-:W-:Y:S01]  /*e920*/  HMMA.16816.F32.BF16 R188, R4, R14, R188 ;  /* 0x0000000e04bc723c */ /* 0x000fe200000418bc */
[----:B------:R-:W4:Y:S01]  /*e930*/  LDSM.16.MT88.4 R12, [R228+0xf000] ;  /* 0x00f00000e40c783b */ /* 0x000f220000004200 */
[----:B------:R-:W-:-:S06]  /*e940*/  IMAD.MOV.U32 R71, RZ, RZ, R36 ;  /* 0x000000ffff477224 */ /* 0x000fcc00078e0024 */
[C---:B-1----:R-:W-:Y:S08]  /*e950*/  HMMA.16816.F32.BF16 R72, R4.reuse, R20, R76 ;  /* 0x000000140448723c */ /* 0x042ff0000004184c */
[C---:B--2---:R-:W-:Y:S08]  /*e960*/  HMMA.16816.F32.BF16 R192, R4.reuse, R24, R192 ;  /* 0x0000001804c0723c */ /* 0x044ff000000418c0 */
[C---:B------:R-:W-:Y:S08]  /*e970*/  HMMA.16816.F32.BF16 R204, R4.reuse, R26, R204 ;  /* 0x0000001a04cc723c */ /* 0x040ff000000418cc */
[C---:B------:R-:W-:Y:S08]  /*e980*/  HMMA.16816.F32.BF16 R76, R4.reuse, R22, R112 ;  /* 0x00000016044c723c */ /* 0x040ff00000041870 */
[C---:B---3--:R-:W-:Y:S08]  /*e990*/  HMMA.16816.F32.BF16 R88, R4.reuse, R16, R88 ;  /* 0x000000100458723c */ /* 0x048ff00000041858 */
[C---:B------:R-:W-:Y:S08]  /*e9a0*/  HMMA.16816.F32.BF16 R92, R4.reuse, R18, R92 ;  /* 0x00000012045c723c */ /* 0x040ff0000004185c */
[C---:B----4-:R-:W-:Y:S08]  /*e9b0*/  HMMA.16816.F32.BF16 R104, R4.reuse, R12, R104 ;  /* 0x0000000c0468723c */ /* 0x050ff00000041868 */
[C---:B------:R-:W-:Y:S08]  /*e9c0*/  HMMA.16816.F32.BF16 R108, R4.reuse, R14, R108 ;  /* 0x0000000e046c723c */ /* 0x040ff0000004186c */
[C---:B------:R-:W-:Y:S08]  /*e9d0*/  HMMA.16816.F32.BF16 R120, R4.reuse, R28, R120 ;  /* 0x0000001c0478723c */ /* 0x040ff00000041878 */
[----:B------:R-:W-:Y:S07]  /*e9e0*/  HMMA.16816.F32.BF16 R36, R4, R30, R124 ;  /* 0x0000001e0424723c */ /* 0x000fee000004187c */
[----:B------:R-:W-:Y:S01]  /*e9f0*/  MOV R126, R152 ;  /* 0x00000098007e7202 */ /* 0x000fe20000000f00 */
[----:B------:R-:W-:Y:S01]  /*ea00*/  IMAD.MOV.U32 R124, RZ, RZ, R154 ;  /* 0x000000ffff7c7224 */ /* 0x000fe200078e009a */
[----:B------:R-:W-:-:S02]  /*ea10*/  MOV R125, R153 ;  /* 0x00000099007d7202 */ /* 0x000fc40000000f00 */
[----:B------:R-:W-:Y:S02]  /*ea20*/  MOV R6, R155 ;  /* 0x0000009b00067202 */ /* 0x000fe40000000f00 */
[----:B------:R-:W1:Y:S01]  /*ea30*/  LDSM.16.MT88.4 R152, [R225+0xd800] ;  /* 0x00d80000e198783b */ /* 0x000e620000004200 */
[C---:B------:R-:W-:Y:S01]  /*ea40*/  HMMA.16816.F32.BF16 R196, R8.reuse, R24, R196 ;  /* 0x0000001808c4723c */ /* 0x040fe200000418c4 */
[----:B------:R-:W-:Y:S02]  /*ea50*/  MOV R7, R70 ;  /* 0x0000004600077202 */ /* 0x000fe40000000f00 */
[----:B------:R-:W-:Y:S02]  /*ea60*/  MOV R112, R71 ;  /* 0x0000004700707202 */ /* 0x000fe40000000f00 */
[----:B------:R-:W-:Y:S01]  /*ea70*/  MOV R127, R0 ;  /* 0x00000000007f7202 */ /* 0x000fe20000000f00 */
[----:B------:R-:W-:Y:S01]  /*ea80*/  MUFU.EX2 R209, R209 ;  /* 0x000000d100d17308 */ /* 0x000fe20000000800 */
[----:B------:R-:W-:Y:S01]  /*ea90*/  MOV R0, R135 ;  /* 0x0000008700007202 */ /* 0x000fe20000000f00 */
[----:B------:R-:W-:Y:S01]  /*eaa0*/  HMMA.16816.F32.BF16 R24, R8, R26, R200 ;  /* 0x0000001a0818723c */ /* 0x000fe200000418c8 */
[----:B------:R-:W-:-:S05]  /*eab0*/  MOV R4, R136 ;  /* 0x0000008800047202 */ /* 0x000fca0000000f00 */
[----:B------:R-:W-:Y:S01]  /*eac0*/  MUFU.EX2 R135, R162 ;  /* 0x000000a200877308 */ /* 0x000fe20000000800 */
[----:B------:R-:W-:Y:S01]  /*ead0*/  MOV R201, R137 ;  /* 0x0000008900c97202 */ /* 0x000fe20000000f00 */
[----:B------:R-:W-:Y:S01]  /*eae0*/  IMAD.MOV.U32 R202, RZ, RZ, R138 ;  /* 0x000000ffffca7224 */ /* 0x000fe200078e008a */
[----:B------:R-:W-:Y:S01]  /*eaf0*/  MOV R203, R139 ;  /* 0x0000008b00cb7202 */ /* 0x000fe20000000f00 */
[C---:B------:R-:W-:Y:S04]  /*eb00*/  HMMA.16816.F32.BF16 R68, R8.reuse, R20, R140 ;  /* 0x000000140844723c */ /* 0x040fe8000004188c */
[----:B------:R-:W-:Y:S04]  /*eb10*/  MUFU.EX2 R137, R170 ;  /* 0x000000aa00897308 */ /* 0x000fe80000000800 */
[----:B------:R-:W-:Y:S04]  /*eb20*/  HMMA.16816.F32.BF16 R116, R8, R28, R116 ;  /* 0x0000001c0874723c */ /* 0x000fe80000041874 */
[----:B------:R-:W2:Y:S08]  /*eb30*/  MUFU.EX2 R139, R168 ;  /* 0x000000a8008b7308 */ /* 0x000eb00000000800 */
[----:B------:R-:W-:Y:S08]  /*eb40*/  MUFU.EX2 R140, R163 ;  /* 0x000000a3008c7308 */ /* 0x000ff00000000800 */
[----:B------:R-:W3:Y:S08]  /*eb50*/  MUFU.EX2 R138, R169 ;  /* 0x000000a9008a7308 */ /* 0x000ef00000000800 */
[----:B------:R-:W4:Y:S08]  /*eb60*/  MUFU.EX2 R136, R161 ;  /* 0x000000a100887308 */ /* 0x000f300000000800 */
[----:B------:R-:W-:Y:S08]  /*eb70*/  MUFU.EX2 R215, R215 ;  /* 0x000000d700d77308 */ /* 0x000ff00000000800 */
[----:B------:R-:W-:Y:S08]  /*eb80*/  MUFU.EX2 R213, R213 ;  /* 0x000000d500d57308 */ /* 0x000ff00000000800 */
[----:B------:R-:W-:Y:S08]  /*eb90*/  MUFU.EX2 R208, R208 ;  /* 0x000000d000d07308 */ /* 0x000ff00000000800 */
[----:B------:R-:W-:Y:S08]  /*eba0*/  MUFU.EX2 R28, R160 ;  /* 0x000000a0001c7308 */ /* 0x000ff00000000800 */
[----:B------:R-:W-:Y:S08]  /*ebb0*/  MUFU.EX2 R223, R223 ;  /* 0x000000df00df7308 */ /* 0x000ff00000000800 */
[----:B------:R-:W-:Y:S08]  /*ebc0*/  MUFU.EX2 R219, R219 ;  /* 0x000000db00db7308 */ /* 0x000ff00000000800 */
[----:B------:R-:W-:Y:S08]  /*ebd0*/  MUFU.EX2 R216, R216 ;  /* 0x000000d800d87308 */ /* 0x000ff00000000800 */
[----:B------:R-:W1:Y:S01]  /*ebe0*/  MUFU.EX2 R212, R212 ;  /* 0x000000d400d47308 */ /* 0x000e620000000800 */
[----:B------:R-:W-:Y:S01]  /*ebf0*/  MOV R113, R48 ;  /* 0x0000003000717202 */ /* 0x000fe20000000f00 */
[----:B------:R-:W-:Y:S01]  /*ec00*/  IMAD.MOV.U32 R115, RZ, RZ, R50 ;  /* 0x000000ffff737224 */ /* 0x000fe200078e0032 */
[----:B------:R-:W-:-:S02]  /*ec10*/  MOV R114, R49 ;  /* 0x0000003100727202 */ /* 0x000fc40000000f00 */
[----:B------:R-:W-:Y:S02]  /*ec20*/  MOV R5, R51 ;  /* 0x0000003300057202 */ /* 0x000fe40000000f00 */
[----:B------:R-:W-:Y:S01]  /*ec30*/  HMMA.16816.F32.BF16 R48, R8, R22, R128 ;  /* 0x000000160830723c */ /* 0x000fe20000041880 */
[----:B------:R-:W-:Y:S01]  /*ec40*/  MOV R143, R127 ;  /* 0x0000007f008f7202 */ /* 0x000fe20000000f00 */
[----:B------:R-:W-:Y:S01]  /*ec50*/  FADD.FTZ R0, R0, R134 ;  /* 0x0000008600007221 */ /* 0x000fe20000010000 */
[----:B------:R-:W-:Y:S01]  /*ec60*/  MOV R200, R201 ;  /* 0x000000c900c87202 */ /* 0x000fe20000000f00 */
[----:B------:R-:W-:-:S04]  /*ec70*/  FADD.FTZ R3, R3, R133 ;  /* 0x0000008503037221 */ /* 0x000fc80000010000 */
[----:B------:R-:W-:Y:S01]  /*ec80*/  HMMA.16816.F32.BF16 R20, R8, R16, R100 ;  /* 0x000000100814723c */ /* 0x000fe20000041864 */
[----:B--2---:R-:W-:Y:S02]  /*ec90*/  F2FP.BF16.PACK_AB R128, R139, R137 ;  /* 0x000000898b80723e */ /* 0x004fe400000010ff */
[----:B------:R-:W-:Y:S02]  /*eca0*/  F2FP.BF16.PACK_AB R129, R209, R214 ;  /* 0x000000d6d181723e */ /* 0x000fe400000010ff */
[----:B---3--:R-:W-:-:S03]  /*ecb0*/  F2FP.BF16.PACK_AB R130, R138, R140 ;  /* 0x0000008c8a82723e */ /* 0x008fc600000010ff */
[C---:B------:R-:W-:Y:S01]  /*ecc0*/  HMMA.16816.F32.BF16 R100, R8.reuse, R12, R84 ;  /* 0x0000000c0864723c */ /* 0x040fe20000041854 */
[----:B----4-:R-:W-:Y:S02]  /*ecd0*/  F2FP.BF16.PACK_AB R131, R136, R135 ;  /* 0x000000878883723e */ /* 0x010fe400000010ff */
[----:B-1----:R-:W-:Y:S02]  /*ece0*/  F2FP.BF16.PACK_AB R127, R212, R216 ;  /* 0x000000d8d47f723e */ /* 0x002fe400000010ff */
[----:B------:R-:W-:Y:S02]  /*ecf0*/  MOV R201, R202 ;  /* 0x000000ca00c97202 */ /* 0x000fe40000000f00 */
[----:B------:R-:W-:Y:S01]  /*ed00*/  IMAD.MOV.U32 R87, RZ, RZ, R124 ;  /* 0x000000ffff577224 */ /* 0x000fe200078e007c */
[----:B------:R-:W-:Y:S01]  /*ed10*/  HMMA.16816.F32.BF16 R16, R8, R18, R96 ;  /* 0x000000120810723c */ /* 0x000fe20000041860 */
[----:B------:R-:W-:Y:S02]  /*ed20*/  F2FP.BF16.PACK_AB R124, R213, R215 ;  /* 0x000000d7d57c723e */ /* 0x000fe400000010ff */
[----:B------:R-:W-:-:S05]  /*ed30*/  MOV R142, R171 ;  /* 0x000000ab008e7202 */ /* 0x000fca0000000f00 */
[----:B------:R-:W-:Y:S01]  /*ed40*/  HMMA.16816.F32.BF16 R40, R8, R30, R40 ;  /* 0x0000001e0828723c */ /* 0x000fe20000041828 */
[----:B------:R-:W-:Y:S01]  /*ed50*/  MOV R202, R203 ;  /* 0x000000cb00ca7202 */ /* 0x000fe20000000f00 */
[----:B------:R-:W1:Y:S01]  /*ed60*/  LDSM.16.MT88.4 R168, [R226+0xd800] ;  /* 0x00d80000e2a8783b */ /* 0x000e620000004200 */
[----:B------:R-:W-:-:S05]  /*ed70*/  IMAD.MOV.U32 R203, RZ, RZ, R4 ;  /* 0x000000ffffcb7224 */ /* 0x000fca00078e0004 */
[----:B------:R-:W-:Y:S01]  /*ed80*/  HMMA.16816.F32.BF16 R12, R8, R14, R80 ;  /* 0x0000000e080c723c */ /* 0x000fe20000041850 */
[----:B------:R-:W-:Y:S02]  /*ed90*/  FADD.FTZ R5, R5, R132 ;  /* 0x0000008405057221 */ /* 0x000fe40000010000 */
[----:B------:R-:W-:Y:S01]  /*eda0*/  FADD.FTZ R0, R176, R0 ;  /* 0x00000000b0007221 */ /* 0x000fe20000010000 */
[----:B------:R-:W-:Y:S01]  /*edb0*/  MOV R86, R6 ;  /* 0x0000000600567202 */ /* 0x000fe20000000f00 */
[----:B------:R-:W-:-:S03]  /*edc0*/  FADD.FTZ R4, R174, R3 ;  /* 0x00000003ae047221 */ /* 0x000fc60000010000 */
[-C--:B------:R-:W-:Y:S01]  /*edd0*/  HMMA.16816.F32.BF16 R148, R128, R152.reuse, R148 ;  /* 0x000000988094723c */ /* 0x080fe20000041894 */
[----:B------:R-:W-:Y:S01]  /*ede0*/  MOV R11, R125 ;  /* 0x0000007d000b7202 */ /* 0x000fe20000000f00 */
[----:B------:R-:W-:Y:S01]  /*edf0*/  FADD.FTZ R2, R178, R2 ;  /* 0x00000002b2027221 */ /* 0x000fe20000010000 */
[----:B------:R-:W-:Y:S01]  /*ee00*/  MOV R10, R126 ;  /* 0x0000007e000a7202 */ /* 0x000fe20000000f00 */
[----:B------:R-:W-:Y:S01]  /*ee10*/  IMAD.MOV.U32 R141, RZ, RZ, R184 ;  /* 0x000000ffff8d7224 */ /* 0x000fe200078e00b8 */
[----:B------:R-:W-:Y:S01]  /*ee20*/  F2FP.BF16.PACK_AB R125, R219, R223 ;  /* 0x000000dfdb7d723e */ /* 0x000fe200000010ff */
[----:B------:R-:W-:Y:S01]  /*ee30*/  LDSM.16.MT88.4 R80, [R225+0xf800] ;  /* 0x00f80000e150783b */ /* 0x000fe20000004200 */
[----:B------:R-:W-:Y:S01]  /*ee40*/  F2FP.BF16.PACK_AB R126, R28, R208 ;  /* 0x000000d01c7e723e */ /* 0x000fe200000010ff */
[----:B------:R-:W-:Y:S02]  /*ee50*/  FADD.FTZ R8, R177, R0 ;  /* 0x00000000b1087221 */ /* 0x000fe40000010000 */
[----:B------:R-:W-:Y:S01]  /*ee60*/  FADD.FTZ R3, R172, R5 ;  /* 0x00000005ac037221 */ /* 0x000fe20000010000 */
[----:B------:R-:W-:Y:S01]  /*ee70*/  MOV R133, R186 ;  /* 0x000000ba00857202 */ /* 0x000fe20000000f00 */
[----:B------:R-:W-:Y:S01]  /*ee80*/  FADD.FTZ R0, R175, R4 ;  /* 0x00000004af007221 */ /* 0x000fe20000010000 */
[----:B------:R-:W-:Y:S01]  /*ee90*/  MOV R134, R185 ;  /* 0x000000b900867202 */ /* 0x000fe20000000f00 */
[C---:B------:R-:W-:Y:S01]  /*eea0*/  HMMA.16816.F32.BF16 R144, R124.reuse, R152, R144 ;  /* 0x000000987c90723c */ /* 0x040fe20000041890 */
[----:B------:R-:W-:Y:S01]  /*eeb0*/  MOV R29, R201 ;  /* 0x000000c9001d7202 */ /* 0x000fe20000000f00 */
[----:B------:R-:W-:Y:S06]  /*eec0*/  LDSM.16.MT88.4 R96, [R226+0xf800] ;  /* 0x00f80000e260783b */ /* 0x000fec0000004200 */
[-C--:B------:R-:W-:Y:S08]  /*eed0*/  HMMA.16816.F32.BF16 R156, R124, R154.reuse, R156 ;  /* 0x0000009a7c9c723c */ /* 0x080ff0000004189c */
[----:B------:R-:W-:Y:S07]  /*eee0*/  HMMA.16816.F32.BF16 R152, R128, R154, R32 ;  /* 0x0000009a8098723c */ /* 0x000fee0000041820 */
[----:B------:R-:W-:-:S02]  /*eef0*/  MOV R35, R7 ;  /* 0x0000000700237202 */ /* 0x000fc40000000f00 */
[----:B------:R-:W2:Y:S01]  /*ef00*/  LDSM.16.MT88.4 R4, [R227+0xf800] ;  /* 0x00f80000e304783b */ /* 0x000ea20000004200 */
[----:B------:R-:W-:Y:S01]  /*ef10*/  FADD.FTZ R2, R179, R2 ;  /* 0x00000002b3027221 */ /* 0x000fe20000010000 */
[----:B-1----:R-:W-:Y:S03]  /*ef20*/  HMMA.16816.F32.BF16 R160, R124, R168, R64 ;  /* 0x000000a87ca0723c */ /* 0x002fe60000041840 */
[----:B------:R-:W-:Y:S01]  /*ef30*/  FADD.FTZ R9, R200, R2 ;  /* 0x00000002c8097221 */ /* 0x000fe20000010000 */
[----:B------:R-:W-:-:S03]  /*ef40*/  MOV R2, R115 ;  /* 0x0000007300027202 */ /* 0x000fc60000000f00 */
[----:B------:R-:W-:Y:S02]  /*ef50*/  MOV R66, R86 ;  /* 0x0000005600427202 */ /* 0x000fe40000000f00 */
[----:B------:R-:W-:Y:S01]  /*ef60*/  MOV R33, R113 ;  /* 0x0000007100217202 */ /* 0x000fe20000000f00 */
[----:B------:R-:W-:Y:S02]  /*ef70*/  FADD.FTZ R2, R2, R8 ;  /* 0x0000000802027221 */ /* 0x000fe40000010000 */
[----:B------:R-:W-:Y:S02]  /*ef80*/  IMAD.MOV.U32 R34, RZ, RZ, R112 ;  /* 0x000000ffff227224 */ /* 0x000fe400078e0070 */
[----:B------:R-:W-:Y:S01]  /*ef90*/  FADD.FTZ R0, R66, R0 ;  /* 0x0000000042007221 */ /* 0x000fe20000010000 */
[-C--:B--2---:R-:W-:Y:S08]  /*efa0*/  HMMA.16816.F32.BF16 R120, R124, R4.reuse, R120 ;  /* 0x000000047c78723c */ /* 0x084ff00000041878 */
[----:B------:R-:W-:Y:S07]  /*efb0*/  HMMA.16816.F32.BF16 R116, R128, R4, R116 ;  /* 0x000000048074723c */ /* 0x000fee0000041874 */
[----:B------:R-:W-:-:S02]  /*efc0*/  FADD.FTZ R4, R33, R2 ;  /* 0x0000000221047221 */ /* 0x000fc40000010000 */
[----:B------:R-:W-:-:S04]  /*efd0*/  FADD.FTZ R2, R34, R0 ;  /* 0x0000000022027221 */ /* 0x000fc80000010000 */
[----:B------:R-:W-:-:S04]  /*efe0*/  FADD.FTZ R2, R220, R2 ;  /* 0x00000002dc027221 */ /* 0x000fc80000010000 */
[----:B------:R-:W-:-:S04]  /*eff0*/  FADD.FTZ R2, R221, R2 ;  /* 0x00000002dd027221 */ /* 0x000fc80000010000 */
[----:B------:R-:W-:Y:S02]  /*f000*/  FADD.FTZ R2, R244, R2 ;  /* 0x00000002f4027221 */ /* 0x000fe40000010000 */
[----:B------:R-:W2:Y:S01]  /*f010*/  LDL R244, [R1+0x1c] ;  /* 0x00001c0001f47983 */ /* 0x000ea20000100800 */
[----:B------:R-:W-:Y:S01]  /*f020*/  FADD.FTZ R3, R173, R3 ;  /* 0x00000003ad037221 */ /* 0x000fe20000010000 */
[----:B------:R-:W-:Y:S01]  /*f030*/  MOV R32, R114 ;  /* 0x0000007200207202 */ /* 0x000fe20000000f00 */
[----:B------:R-:W-:Y:S01]  /*f040*/  IMAD.MOV.U32 R67, RZ, RZ, R87 ;  /* 0x000000ffff437224 */ /* 0x000fe200078e0057 */
[----:B------:R-:W-:Y:S01]  /*f050*/  MOV R132, R187 ;  /* 0x000000bb00847202 */ /* 0x000fe20000000f00 */
[----:B------:R-:W-:Y:S02]  /*f060*/  LDSM.16.MT88.4 R112, [R228+0xf800] ;  /* 0x00f80000e470783b */ /* 0x000fe40000004200 */
[----:B------:R-:W-:Y:S02]  /*f070*/  FADD.FTZ R3, R67, R3 ;  /* 0x0000000343037221 */ /* 0x000fe40000010000 */
[----:B------:R-:W-:Y:S01]  /*f080*/  FADD.FTZ R5, R32, R9 ;  /* 0x0000000920057221 */ /* 0x000fe20000010000 */
[----:B------:R-:W-:Y:S01]  /*f090*/  MOV R30, R203 ;  /* 0x000000cb001e7202 */ /* 0x000fe20000000f00 */
[----:B------:R-:W-:Y:S01]  /*f0a0*/  FADD.FTZ R0, R35, R3 ;  /* 0x0000000323007221 */ /* 0x000fe20000010000 */
[----:B------:R-:W-:Y:S01]  /*f0b0*/  MOV R31, R202 ;  /* 0x000000ca001f7202 */ /* 0x000fe20000000f00 */
[----:B------:R-:W-:Y:S01]  /*f0c0*/  FADD.FTZ R5, R132, R5 ;  /* 0x0000000584057221 */ /* 0x000fe20000010000 */
[----:B------:R-:W1:Y:S01]  /*f0d0*/  LDSM.16.MT88.4 R184, [R228+0xd800] ;  /* 0x00d80000e4b8783b */ /* 0x000e620000004200 */
[----:B------:R-:W-:-:S02]  /*f0e0*/  FADD.FTZ R3, R222, R4 ;  /* 0x00000004de037221 */ /* 0x000fc40000010000 */
[----:B------:R-:W-:Y:S01]  /*f0f0*/  FADD.FTZ R0, R210, R0 ;  /* 0x00000000d2007221 */ /* 0x000fe20000010000 */
[----:B------:R-:W3:Y:S01]  /*f100*/  LDSM.16.MT88.4 R200, [R227+0xd800] ;  /* 0x00d80000e3c8783b */ /* 0x000ee20000004200 */
        /* <DEDUP_REMOVED lines=30> */
[----:B------:R-:W-:Y:S01]  /*f2f0*/  HMMA.16816.F32.BF16 R172, R124, R170, R60 ;  /* 0x000000aa7cac723c */ /* 0x000fe2000004183c */
[----:B------:R-:W-:-:S02]  /*f300*/  MOV R137, R141 ;  /* 0x0000008d00897202 */ /* 0x000fc40000000f00 */
[----:B------:R-:W-:-:S05]  /*f310*/  MOV R134, R142 ;  /* 0x0000008e00867202 */ /* 0x000fca0000000f00 */
[----:B-1----:R-:W-:Y:S01]  /*f320*/  HMMA.16816.F32.BF16 R176, R124, R184, R44 ;  /* 0x000000b87cb0723c */ /* 0x002fe2000004182c */
[----:B------:R-:W-:-:S07]  /*f330*/  MOV R135, R143 ;  /* 0x0000008f00877202 */ /* 0x000fce0000000f00 */
        /* <DEDUP_REMOVED lines=23> */
[----:B--2---:R-:W-:Y:S01]  /*f4b0*/  MOV R136, R244 ;  /* 0x000000f400887202 */ /* 0x004fe20000000f00 */
[----:B------:R-:W-:Y:S06]  /*f4c0*/  @!P0 BRA `(.L_x_558) ;  /* 0x0000687000008947 */ /* 0x000fec0003800000 */
[----:B----4-:R-:W2:Y:S04]  /*f4d0*/  LDL.64 R30, [R1+0x30] ;  /* 0x00003000011e7983 */ /* 0x010ea80000100a00 */
[----:B------:R-:W3:Y:S01]  /*f4e0*/  LDL.64 R142, [R1+0x28] ;  /* 0x00002800018e7983 */ /* 0x000ee20000100a00 */
[----:B------:R-:W-:Y:S01]  /*f4f0*/  UIADD3 UR23, UR8, -0x3, URZ ;  /* 0xfffffffd08177890 */ /* 0x000fe2000fffe03f */
[----:B------:R-:W-:-:S04]  /*f500*/  DEPBAR.LE SB0, 0x0 ;  /* 0x000080000000791a */ /* 0x000fc80000000000 */
[----:B------:R-:W-:Y:S01]  /*f510*/  USHF.R.S32.HI UR15, URZ, 0x1f, UR23 ;  /* 0x0000001f3f0f7899 */ /* 0x000fe20008011417 */
[----:B------:R-:W-:Y:S01]  /*f520*/  BAR.SYNC.DEFER_BLOCKING 0x0 ;  /* 0x0000000000007b1d */ /* 0x000fe20000010000 */
[----:B------:R-:W-:-:S05]  /*f530*/  UISETP.GT.AND UP0, UPT, UR23, UR9, UPT ;  /* 0x000000091700728c */ /* 0x000fca000bf04270 */
[----:B------:R-:W-:Y:S02]  /*f540*/  ULDC.64 UR4, c[0x0][0x1a0] ;  /* 0x0000680000047ab9 */ /* 0x000fe40000000a00 */
[----:B------:R-:W-:Y:S02]  /*f550*/  UIMAD UR15, UR15, UR4, URZ ;  /* 0x000000040f0f72a4 */ /* 0x000fe4000f8e023f */
[----:B------:R-:W-:Y:S02]  /*f560*/  UIMAD.WIDE.U32 UR24, UR23, UR4, URZ ;  /* 0x00000004171872a5 */ /* 0x000fe4000f8e003f */
[----:B------:R-:W-:-:S04]  /*f570*/  UIMAD UR5, UR23, UR5, UR15 ;  /* 0x00000005170572a4 */ /* 0x000fc8000f8e020f */
[----:B------:R-:W-:Y:S01]  /*f580*/  UIADD3 UR5, UR25, UR5, URZ ;  /* 0x0000000519057290 */ /* 0x000fe2000fffe03f */
[----:B------:R-:W-:Y:S02]  /*f590*/  IMAD.U32 R4, RZ, RZ, UR24 ;  /* 0x00000018ff047e24 */ /* 0x000fe4000f8e00ff */
[----:B------:R-:W-:-:S03]  /*f5a0*/  IMAD.U32 R5, RZ, RZ, UR25 ;  /* 0x00000019ff057e24 */ /* 0x000fc6000f8e00ff */
[----:B------:R-:W-:Y:S01]  /*f5b0*/  MOV R0, UR5 ;  /* 0x0000000500007c02 */ /* 0x000fe20008000f00 */
[----:B------:R-:W-:Y:S01]  /*f5c0*/  @P3 STS.128 [R243+0xc000], RZ ;  /* 0x00c000fff3003388 */ /* 0x000fe20000000c00 */
[----:B--2---:R-:W-:-:S04]  /*f5d0*/  LEA R3, P0, R4, R30, 0x6 ;  /* 0x0000001e04037211 */ /* 0x004fc800078030ff */
[----:B---3--:R-:W-:Y:S02]  /*f5e0*/  LEA.HI.X R4, R4, R143, R0, 0x6, P0 ;  /* 0x0000008f04047211 */ /* 0x008fe400000f3400 */
[C---:B------:R-:W-:Y:S02]  /*f5f0*/  @!P3 LEA R6, P0, R3.reuse, c[0x0][0x170], 0x1 ;  /* 0x00005c000306ba11 */ /* 0x040fe400078008ff */
[C---:B------:R-:W-:Y:S02]  /*f600*/  @!P2 LEA R14, P1, R3.reuse, c[0x0][0x170], 0x1 ;  /* 0x00005c00030eaa11 */ /* 0x040fe400078208ff */
[C---:B------:R-:W-:Y:S02]  /*f610*/  IADD3 R2, P6, R3.reuse, UR21, RZ ;  /* 0x0000001503027c10 */ /* 0x040fe4000ffde0ff */
[C-C-:B------:R-:W-:Y:S02]  /*f620*/  @!P3 LEA.HI.X R7, R3.reuse, c[0x0][0x174], R4.reuse, 0x1, P0 ;  /* 0x00005d000307ba11 */ /* 0x140fe400000f0c04 */
[----:B------:R-:W-:-:S02]  /*f630*/  @!P2 LEA.HI.X R15, R3, c[0x0][0x174], R4, 0x1, P1 ;  /* 0x00005d00030faa11 */ /* 0x000fc400008f0c04 */
[C---:B------:R-:W-:Y:S01]  /*f640*/  @!P3 LEA R16, P5, R2.reuse, c[0x0][0x170], 0x1 ;  /* 0x00005c000210ba11 */ /* 0x040fe200078a08ff */
[----:B------:R-:W-:Y:S01]  /*f650*/  @!PT LDS RZ, [RZ] ;  /* 0x00000000fffff984 */ /* 0x000fe20000000800 */
[----:B------:R-:W-:Y:S01]  /*f660*/  @!PT LDS RZ, [RZ] ;  /* 0x00000000fffff984 */ /* 0x000fe20000000800 */
[----:B------:R-:W-:Y:S01]  /*f670*/  @!PT LDS RZ, [RZ] ;  /* 0x00000000fffff984 */ /* 0x000fe20000000800 */
[----:B------:R1:W-:Y:S01]  /*f680*/  @!P3 LDGSTS.E.BYPASS.LTC128B.128 [R243+0xc000], [R6.64] ;  /* 0x0c00000006f3bfae */ /* 0x0003e2000b901d52 */
[----:B------:R-:W-:Y:S02]  /*f690*/  @!P2 LEA R12, P0, R2, c[0x0][0x170], 0x1 ;  /* 0x00005c00020caa11 */ /* 0x000fe400078008ff */
[----:B------:R-:W-:Y:S01]  /*f6a0*/  IADD3.X R4, R4, UR10, RZ, P6, !PT ;  /* 0x0000000a04047c10 */ /* 0x000fe2000b7fe4ff */
[----:B------:R-:W-:Y:S01]  /*f6b0*/  @P2 STS.128 [R243+0xe000], RZ ;  /* 0x00e000fff3002388 */ /* 0x000fe20000000c00 */
[C---:B------:R-:W-:Y:S02]  /*f6c0*/  IADD3 R0, P4, R2.reuse, UR21, RZ ;  /* 0x0000001502007c10 */ /* 0x040fe4000ff9e0ff */
[C-C-:B------:R-:W-:Y:S01]  /*f6d0*/  @!P3 LEA.HI.X R17, R2.reuse, c[0x0][0x174], R4.reuse, 0x1, P5 ;  /* 0x00005d000211ba11 */ /* 0x140fe200028f0c04 */
[----:B------:R-:W-:Y:S01]  /*f6e0*/  @!PT LDS RZ, [RZ] ;  /* 0x00000000fffff984 */ /* 0x000fe20000000800 */
[----:B------:R-:W-:Y:S01]  /*f6f0*/  @!PT LDS RZ, [RZ] ;  /* 0x00000000fffff984 */ /* 0x000fe20000000800 */
[----:B------:R-:W-:Y:S01]  /*f700*/  @!PT LDS RZ, [RZ] ;  /* 0x00000000fffff984 */ /* 0x000fe20000000800 */
[----:B------:R2:W-:Y:S01]  /*f710*/  @!P2 LDGSTS.E.BYPASS.LTC128B.128 [R243+0xe000], [R14.64+0x80] ;  /* 0x0e0000800ef3afae */ /* 0x0005e2000b901d52 */
[----:B------:R-:W-:-:S02]  /*f720*/  @!P2 LEA.HI.X R13, R2, c[0x0][0x174], R4, 0x1, P0 ;  /* 0x00005d00020daa11 */ /* 0x000fc400000f0c04 */
[----:B------:R-:W-:Y:S01]  /*f730*/  IADD3 R3, P1, R0, UR21, RZ ;  /* 0x0000001500037c10 */ /* 0x000fe2000ff3e0ff */
[----:B------:R-:W-:Y:S01]  /*f740*/  @P3 STS.128 [R243+0xc800], RZ ;  /* 0x00c800fff3003388 */ /* 0x000fe20000000c00 */
[----:B------:R-:W-:Y:S02]  /*f750*/  IADD3.X R2, R4, UR10, RZ, P4, !PT ;  /* 0x0000000a04027c10 */ /* 0x000fe4000a7fe4ff */
[----:B------:R-:W-:Y:S01]  /*f760*/  @!P3 LEA R10, P5, R0, c[0x0][0x170], 0x1 ;  /* 0x00005c00000aba11 */ /* 0x000fe200078a08ff */
[----:B------:R-:W-:Y:S01]  /*f770*/  @!PT LDS RZ, [RZ] ;  /* 0x00000000fffff984 */ /* 0x000fe20000000800 */
[----:B------:R-:W-:Y:S01]  /*f780*/  @!PT LDS RZ, [RZ] ;  /* 0x00000000fffff984 */ /* 0x000fe20000000800 */
[----:B------:R-:W-:Y:S01]  /*f790*/  @!PT LDS RZ, [RZ] ;  /* 0x00000000fffff984 */ /* 0x000fe20000000800 */
[----:B------:R3:W-:Y:S01]  /*f7a0*/  @!P3 LDGSTS.E.BYPASS.LTC128B.128 [R243+0xc800], [R16.64] ;  /* 0x0c80000010f3bfae */ /* 0x0007e2000b901d52 */
[----:B------:R-:W-:Y:S02]  /*f7b0*/  @!P3 LEA R8, P4, R3, c[0x0][0x170], 0x1 ;  /* 0x00005c000308ba11 */ /* 0x000fe400078808ff */
[----:B------:R-:W-:Y:S01]  /*f7c0*/  IADD3.X R5, R2, UR10, RZ, P1, !PT ;  /* 0x0000000a02057c10 */ /* 0x000fe20008ffe4ff */
[----:B------:R-:W-:Y:S01]  /*f7d0*/  @P2 STS.128 [R243+0xe800], RZ ;  /* 0x00e800fff3002388 */ /* 0x000fe20000000c00 */
[----:B------:R-:W-:-:S02]  /*f7e0*/  @!P3 LEA.HI.X R11, R0, c[0x0][0x174], R2, 0x1, P5 ;  /* 0x00005d00000bba11 */ /* 0x000fc400028f0c02 */
[C---:B------:R-:W-:Y:S01]  /*f7f0*/  @!P2 LEA R4, P1, R3.reuse, c[0x0][0x170], 0x1 ;  /* 0x00005c000304aa11 */ /* 0x040fe200078208ff */
[----:B------:R-:W-:Y:S01]  /*f800*/  @!PT LDS RZ, [RZ] ;  /* 0x00000000fffff984 */ /* 0x000fe20000000800 */
[----:B------:R-:W-:Y:S01]  /*f810*/  @!PT LDS RZ, [RZ] ;  /* 0x00000000fffff984 */ /* 0x000fe20000000800 */
[----:B------:R-:W-:Y:S01]  /*f820*/  @!PT LDS RZ, [RZ] ;  /* 0x00000000fffff984 */ /* 0x000fe20000000800 */
[----:B------:R2:W-:Y:S01]  /*f830*/  @!P2 LDGSTS.E.BYPASS.LTC128B.128 [R243+0xe800], [R12.64+0x80] ;  /* 0x0e8000800cf3afae */ /* 0x0005e2000b901d52 */
[C-C-:B------:R-:W-:Y:S02]  /*f840*/  @!P3 LEA.HI.X R9, R3.reuse, c[0x0][0x174], R5.reuse, 0x1, P4 ;  /* 0x00005d000309ba11 */ /* 0x140fe400020f0c05 */
[C---:B-1----:R-:W-:Y:S01]  /*f850*/  @!P2 LEA R6, P0, R0.reuse, c[0x0][0x170], 0x1 ;  /* 0x00005c000006aa11 */ /* 0x042fe200078008ff */
[----:B------:R-:W-:Y:S01]  /*f860*/  @P3 STS.128 [R243+0xd000], RZ ;  /* 0x00d000fff3003388 */ /* 0x000fe20000000c00 */
[----:B------:R-:W-:Y:S02]  /*f870*/  @!P2 LEA.HI.X R5, R3, c[0x0][0x174], R5, 0x1, P1 ;  /* 0x00005d000305aa11 */ /* 0x000fe400008f0c05 */
[----:B------:R-:W-:Y:S01]  /*f880*/  @!P2 LEA.HI.X R7, R0, c[0x0][0x174], R2, 0x1, P0 ;  /* 0x00005d000007aa11 */ /* 0x000fe200000f0c02 */
[----:B------:R-:W-:Y:S01]  /*f890*/  @!PT LDS RZ, [RZ] ;  /* 0x00000000fffff984 */ /* 0x000fe20000000800 */
[----:B------:R-:W-:Y:S01]  /*f8a0*/  @!PT LDS RZ, [RZ] ;  /* 0x00000000fffff984 */ /* 0x000fe20000000800 */
[----:B------:R-:W-:Y:S01]  /*f8b0*/  @!PT LDS RZ, [RZ] ;  /* 0x00000000fffff984 */ /* 0x000fe20000000800 */
[----:B------:R1:W-:Y:S01]  /*f8c0*/  @!P3 LDGSTS.E.BYPASS.LTC128B.128 [R243+0xd000], [R10.64] ;  /* 0x0d0000000af3bfae */ /* 0x0003e2000b901d52 */
[----:B------:R-:W-:-:S03]  /*f8d0*/  PLOP3.LUT P0, PT, PT, PT, UP0, 0x80, 0x0 ;  /* 0x000000000000781c */ /* 0x000fc60003f0f008 */
        /* <DEDUP_REMOVED lines=15> */
[----:B--2--5:R-:W-:Y:S04]  /*f9d0*/  LDSM.16.M88.4 R12, [R231+0x2000] ;  /* 0x00200000e70c783b */ /* 0x024fe80000000200 */
[----:B------:R-:W2:Y:S04]  /*f9e0*/  LDSM.16.M88.4 R36, [R224+0x9800] ;  /* 0x00980000e024783b */ /* 0x000ea80000000200 */
[----:B---3--:R-:W3:Y:S04]  /*f9f0*/  LDSM.16.M88.4 R16, [R231] ;  /* 0x00000000e710783b */ /* 0x008ee80000000200 */
[----:B------:R-:W3:Y:S04]  /*fa00*/  LDSM.16.M88.4 R40, [R224+0x9000] ;  /* 0x00900000e028783b */ /* 0x000ee80000000200 */
[----:B------:R-:W-:Y:S04]  /*fa10*/  LDSM.16.M88.4 R20, [R240] ;  /* 0x00000000f014783b */ /* 0x000fe80000000200 */
[----:B-1----:R-:W-:Y:S04]  /*fa20*/  LDSM.16.M88.4 R8, [R232] ;  /* 0x00000000e808783b */ /* 0x002fe80000000200 */
[----:B----4-:R-:W1:Y:S04]  /*fa30*/  LDSM.16.M88.4 R4, [R232+0x2000] ;  /* 0x00200000e804783b */ /* 0x010e680000000200 */
[----:B------:R-:W4:Y:S04]  /*fa40*/  LDSM.16.M88.4 R48, [R224+0x8000] ;  /* 0x00800000e030783b */ /* 0x000f280000000200 */
[----:B------:R-:W4:Y:S04]  /*fa50*/  LDSM.16.M88.4 R44, [R224+0x8800] ;  /* 0x00880000e02c783b */ /* 0x000f280000000200 */
[----:B------:R-:W4:Y:S04]  /*fa60*/  LDSM.16.M88.4 R24, [R241] ;  /* 0x00000000f118783b */ /* 0x000f280000000200 */
[----:B------:R-:W4:Y:S01]  /*fa70*/  LDSM.16.M88.4 R32, [R235] ;  /* 0x00000000eb20783b */ /* 0x000f220000000200 */
[-C--:B--2---:R-:W-:Y:S03]  /*fa80*/  HMMA.16816.F32.BF16 R52, R12, R36.reuse, RZ ;  /* 0x000000240c34723c */ /* 0x084fe600000418ff */
[----:B------:R-:W2:Y:S04]  /*fa90*/  LDSM.16.M88.4 R28, [R242] ;  /* 0x00000000f21c783b */ /* 0x000ea80000000200 */
[----:B------:R-:W0:Y:S01]  /*faa0*/  LDGDEPBAR ;  /* 0x00000000000079af */ /* 0x000e220000000000 */
[----:B---3--:R-:W-:Y:S08]  /*fab0*/  HMMA.16816.F32.BF16 R56, R16, R36, RZ ;  /* 0x000000241038723c */ /* 0x008ff000000418ff */
[----:B------:R-:W-:Y:S08]  /*fac0*/  HMMA.16816.F32.BF16 R60, R12, R40, RZ ;  /* 0x000000280c3c723c */ /* 0x000ff000000418ff */
[-C--:B-1----:R-:W-:Y:S08]  /*fad0*/  HMMA.16816.F32.BF16 R52, R4, R20.reuse, R52 ;  /* 0x000000140434723c */ /* 0x082ff00000041834 */
[----:B------:R-:W-:Y:S08]  /*fae0*/  HMMA.16816.F32.BF16 R56, R8, R20, R56 ;  /* 0x000000140838723c */ /* 0x000ff00000041838 */
[-C--:B----4-:R-:W-:Y:S08]  /*faf0*/  HMMA.16816.F32.BF16 R208, R16, R48.reuse, RZ ;  /* 0x0000003010d0723c */ /* 0x090ff000000418ff */
[----:B------:R-:W-:Y:S01]  /*fb00*/  HMMA.16816.F32.BF16 R140, R12, R48, RZ ;  /* 0x000000300c8c723c */ /* 0x000fe200000418ff */
[----:B------:R-:W-:-:S07]  /*fb10*/  IMAD.MOV.U32 R20, RZ, RZ, R55 ;  /* 0x000000ffff147224 */ /* 0x000fce00078e0037 */
[----:B------:R-:W-:Y:S01]  /*fb20*/  HMMA.16816.F32.BF16 R136, R16, R44, RZ ;  /* 0x0000002c1088723c */ /* 0x000fe200000418ff */
[----:B------:R-:W-:Y:S02]  /*fb30*/  IMAD.MOV.U32 R37, RZ, RZ, R57 ;  /* 0x000000ffff257224 */ /* 0x000fe400078e0039 */
[----:B------:R-:W-:-:S05]  /*fb40*/  IMAD.MOV.U32 R36, RZ, RZ, R58 ;  /* 0x000000ffff247224 */ /* 0x000fca00078e003a */
[----:B------:R-:W-:Y:S07]  /*fb50*/  HMMA.16816.F32.BF16 R132, R12, R44, RZ ;  /* 0x0000002c0c84723c */ /* 0x000fee00000418ff */
[----:B------:R-:W-:Y:S01]  /*fb60*/  IMAD.MOV.U32 R44, RZ, RZ, R52 ;  /* 0x000000ffff2c7224 */ /* 0x000fe200078e0034 */
[----:B------:R-:W-:Y:S01]  /*fb70*/  HMMA.16816.F32.BF16 R64, R16, R40, RZ ;  /* 0x000000281040723c */ /* 0x000fe200000418ff */
[----:B------:R-:W-:-:S05]  /*fb80*/  MOV R45, R56 ;  /* 0x00000038002d7202 */ /* 0x000fca0000000f00 */
[----:B------:R-:W-:Y:S01]  /*fb90*/  IMAD.MOV.U32 R21, RZ, RZ, R45 ;  /* 0x000000ffff157224 */ /* 0x000fe200078e002d */
[----:B------:R-:W-:Y:S01]  /*fba0*/  MOV R40, R54 ;  /* 0x0000003600287202 */ /* 0x000fe20000000f00 */
[----:B------:R-:W-:Y:S01]  /*fbb0*/  HMMA.16816.F32.BF16 R60, R4, R24, R60 ;  /* 0x00000018043c723c */ /* 0x000fe2000004183c */
[----:B------:R-:W-:-:S07]  /*fbc0*/  IMAD.MOV.U32 R41, RZ, RZ, R53 ;  /* 0x000000ffff297224 */ /* 0x000fce00078e0035 */
[----:B------:R-:W-:Y:S08]  /*fbd0*/  HMMA.16816.F32.BF16 R52, R12, R42, RZ ;  /* 0x0000002a0c34723c */ /* 0x000ff000000418ff */
[-C--:B------:R-:W-:Y:S08]  /*fbe0*/  HMMA.16816.F32.BF16 R208, R8, R32.reuse, R208 ;  /* 0x0000002008d0723c */ /* 0x080ff000000418d0 */
[----:B------:R-:W-:Y:S07]  /*fbf0*/  HMMA.16816.F32.BF16 R140, R4, R32, R140 ;  /* 0x00000020048c723c */ /* 0x000fee000004188c */
[----:B------:R-:W-:Y:S01]  /*fc00*/  IMAD.MOV.U32 R32, RZ, RZ, R60 ;  /* 0x000000ffff207224 */ /* 0x000fe200078e003c */
[----:B--2---:R-:W-:Y:S01]  /*fc10*/  HMMA.16816.F32.BF16 R220, R8, R28, R136 ;  /* 0x0000001c08dc723c */ /* 0x004fe20000041888 */
[----:B------:R-:W-:-:S07]  /*fc20*/  MOV R33, R59 ;  /* 0x0000003b00217202 */ /* 0x000fce0000000f00 */
[----:B------:R-:W-:Y:S07]  /*fc30*/  HMMA.16816.F32.BF16 R216, R4, R28, R132 ;  /* 0x0000001c04d8723c */ /* 0x000fee0000041884 */
[----:B------:R-:W-:Y:S01]  /*fc40*/  MOV R29, R61 ;  /* 0x0000003d001d7202 */ /* 0x000fe20000000f00 */
[----:B------:R-:W-:Y:S07]  /*fc50*/  HMMA.16816.F32.BF16 R212, R8, R24, R64 ;  /* 0x0000001808d4723c */ /* 0x000fee0000041840 */
[----:B------:R-:W-:Y:S01]  /*fc60*/  IMAD.MOV.U32 R25, RZ, RZ, R62 ;  /* 0x000000ffff197224 */ /* 0x000fe200078e003e */
[----:B------:R-:W-:Y:S01]  /*fc70*/  HMMA.16816.F32.BF16 R56, R12, R46, RZ ;  /* 0x0000002e0c38723c */ /* 0x000fe200000418ff */
[----:B------:R-:W-:-:S07]  /*fc80*/  IMAD.MOV.U32 R24, RZ, RZ, R63 ;  /* 0x000000ffff187224 */ /* 0x000fce00078e003f */
[----:B------:R-:W-:Y:S08]  /*fc90*/  HMMA.16816.F32.BF16 R60, R12, R50, RZ ;  /* 0x000000320c3c723c */ /* 0x000ff000000418ff */
[----:B------:R-:W-:Y:S01]  /*fca0*/  HMMA.16816.F32.BF16 R136, R4, R26, R52 ;  /* 0x0000001a0488723c */ /* 0x000fe20000041834 */
[----:B------:R-:W-:Y:S01]  /*fcb0*/  IMAD.MOV.U32 R28, RZ, RZ, R212 ;  /* 0x000000ffff1c7224 */ /* 0x000fe200078e00d4 */
[----:B------:R-:W-:Y:S01]  /*fcc0*/  MOV R2, R214 ;  /* 0x000000d600027202 */ /* 0x000fe20000000f00 */
[----:B------:R-:W-:-:S02]  /*fcd0*/  IMAD.MOV.U32 R3, RZ, RZ, R213 ;  /* 0x000000ffff037224 */ /* 0x000fc400078e00d5 */
[----:B------:R-:W-:Y:S02]  /*fce0*/  IMAD.MOV.U32 R0, RZ, RZ, R215 ;  /* 0x000000ffff007224 */ /* 0x000fe400078e00d7 */
[----:B------:R-:W-:Y:S01]  /*fcf0*/  MOV R53, R44 ;  /* 0x0000002c00357202 */ /* 0x000fe20000000f00 */
[----:B------:R-:W-:Y:S01]  /*fd00*/  HMMA.16816.F32.BF16 R12, R12, R38, RZ ;  /* 0x000000260c0c723c */ /* 0x000fe200000418ff */
[----:B------:R-:W-:Y:S02]  /*fd10*/  IMAD.MOV.U32 R54, RZ, RZ, R41 ;  /* 0x000000ffff367224 */ /* 0x000fe400078e0029 */
[----:B------:R-:W-:-:S05]  /*fd20*/  IMAD.MOV.U32 R55, RZ, RZ, R40 ;  /* 0x000000ffff377224 */ /* 0x000fca00078e0028 */
[C---:B------:R-:W-:Y:S08]  /*fd30*/  HMMA.16816.F32.BF16 R48, R16.reuse, R50, RZ ;  /* 0x000000321030723c */ /* 0x040ff000000418ff */
[C---:B------:R-:W-:Y:S08]  /*fd40*/  HMMA.16816.F32.BF16 R44, R16.reuse, R46, RZ ;  /* 0x0000002e102c723c */ /* 0x040ff000000418ff */
[C---:B------:R-:W-:Y:S08]  /*fd50*/  HMMA.16816.F32.BF16 R40, R16.reuse, R42, RZ ;  /* 0x0000002a1028723c */ /* 0x040ff000000418ff */
        /* <DEDUP_REMOVED lines=11> */
[C---:B-1----:R-:W-:Y:S07]  /*fe10*/  HMMA.16816.F32.BF16 R56, R4.reuse, R12, R140 ;  /* 0x0000000c0438723c */ /* 0x042fee000004188c */
[----:B------:R-:W-:Y:S01]  /*fe20*/  MOV R140, R53 ;  /* 0x00000035008c7202 */ /* 0x000fe20000000f00 */
[----:B------:R-:W-:Y:S01]  /*fe30*/  HMMA.16816.F32.BF16 R44, R4, R14, R64 ;  /* 0x0000000e042c723c */ /* 0x000fe20000041840 */
[----:B------:R-:W-:Y:S01]  /*fe40*/  IMAD.MOV.U32 R141, RZ, RZ, R54 ;  /* 0x000000ffff8d7224 */ /* 0x000fe200078e0036 */
[----:B------:R-:W-:Y:S01]  /*fe50*/  MOV R143, R20 ;  /* 0x00000014008f7202 */ /* 0x000fe20000000f00 */
[----:B------:R-:W-:-:S04]  /*fe60*/  IMAD.MOV.U32 R142, RZ, RZ, R55 ;  /* 0x000000ffff8e7224 */ /* 0x000fc800078e0037 */
[----:B------:R-:W-:Y:S01]  /*fe70*/  IMAD.MOV.U32 R66, RZ, RZ, R25 ;  /* 0x000000ffff427224 */ /* 0x000fe200078e0019 */
[----:B------:R-:W-:Y:S01]  /*fe80*/  MOV R65, R29 ;  /* 0x0000001d00417202 */ /* 0x000fe20000000f00 */
[----:B------:R-:W-:Y:S02]  /*fe90*/  IMAD.MOV.U32 R67, RZ, RZ, R24 ;  /* 0x000000ffff437224 */ /* 0x000fe400078e0018 */
[----:B------:R-:W-:Y:S01]  /*fea0*/  IMAD.MOV.U32 R64, RZ, RZ, R32 ;  /* 0x000000ffff407224 */ /* 0x000fe200078e0020 */
[C---:B--2---:R-:W-:Y:S07]  /*feb0*/  HMMA.16816.F32.BF16 R52, R8.reuse, R12, R208 ;  /* 0x0000000c0834723c */ /* 0x044fee00000418d0 */
[----:B------:R-:W-:Y:S01]  /*fec0*/  IMAD.MOV.U32 R208, RZ, RZ, R21 ;  /* 0x000000ffffd07224 */ /* 0x000fe200078e0015 */
[----:B------:R-:W-:Y:S01]  /*fed0*/  HMMA.16816.F32.BF16 R24, R8, R14, R48 ;  /* 0x0000000e0818723c */ /* 0x000fe20000041830 */
[----:B------:R-:W1:Y:S01]  /*fee0*/  LDSM.16.M88.4 R12, [R230+0x8800] ;  /* 0x00880000e60c783b */ /* 0x000e620000000200 */
[----:B------:R-:W-:Y:S01]  /*fef0*/  IMAD.MOV.U32 R209, RZ, RZ, R37 ;  /* 0x000000ffffd17224 */ /* 0x000fe200078e0025 */
[----:B------:R-:W-:Y:S01]  /*ff00*/  MOV R210, R36 ;  /* 0x0000002400d27202 */ /* 0x000fe20000000f00 */
[----:B------:R-:W-:-:S03]  /*ff10*/  IMAD.MOV.U32 R211, RZ, RZ, R33 ;  /* 0x000000ffffd37224 */ /* 0x000fc600078e0021 */
[----:B------:R-:W-:Y:S01]  /*ff20*/  MOV R48, R28 ;  /* 0x0000001c00307202 */ /* 0x000fe20000000f00 */
[----:B------:R-:W-:Y:S01]  /*ff30*/  IMAD.MOV.U32 R49, RZ, RZ, R3 ;  /* 0x000000ffff317224 */ /* 0x000fe200078e0003 */
[----:B------:R-:W-:Y:S01]  /*ff40*/  MOV R51, R0 ;  /* 0x0000000000337202 */ /* 0x000fe20000000f00 */
[----:B------:R-:W-:Y:S01]  /*ff50*/  IMAD.MOV.U32 R50, RZ, RZ, R2 ;  /* 0x000000ffff327224 */ /* 0x000fe200078e0002 */
        /* <DEDUP_REMOVED lines=15> */
[----:B------:R-:W1:Y:S04]  /*10050*/  LDSM.16.M88.4 R12, [R229] ;  /* 0x00000000e50c783b */ /* 0x000e680000000200 */
[----:B------:R-:W2:Y:S03]  /*10060*/  LDSM.16.M88.4 R8, [R233] ;  /* 0x00000000e908783b */ /* 0x000ea60000000200 */
[-C--:B-1----:R-:W-:Y:S08]  /*10070*/  HMMA.16816.F32.BF16 R56, R4, R12.reuse, R56 ;  /* 0x0000000c0438723c */ /* 0x082ff00000041838 */
[----:B--2---:R-:W-:Y:S08]  /*10080*/  HMMA.16816.F32.BF16 R216, R8, R12, R52 ;  /* 0x0000000c08d8723c */ /* 0x004ff00000041834 */
[-C--:B------:R-:W-:Y:S08]  /*10090*/  HMMA.16816.F32.BF16 R140, R4, R14.reuse, R44 ;  /* 0x0000000e048c723c */ /* 0x080ff0000004182c */
[----:B------:R-:W-:Y:S01]  /*100a0*/  HMMA.16816.F32.BF16 R64, R8, R14, R24 ;  /* 0x0000000e0840723c */ /* 0x000fe20000041818 */
[----:B------:R-:W1:Y:S01]  /*100b0*/  LDSM.16.M88.4 R12, [R229+0x800] ;  /* 0x00080000e50c783b */ /* 0x000e620000000200 */
[----:B------:R-:W-:Y:S01]  /*100c0*/  IMAD.MOV.U32 R40, RZ, RZ, R57 ;  /* 0x000000ffff287224 */ /* 0x000fe200078e0039 */
[----:B------:R-:W-:Y:S01]  /*100d0*/  MOV R2, R59 ;  /* 0x0000003b00027202 */ /* 0x000fe20000000f00 */
[----:B------:R-:W-:-:S02]  /*100e0*/  IMAD.MOV.U32 R3, RZ, RZ, R58 ;  /* 0x000000ffff037224 */ /* 0x000fc400078e003a */
[----:B------:R-:W-:Y:S02]  /*100f0*/  IMAD.MOV.U32 R0, RZ, RZ, R56 ;  /* 0x000000ffff007224 */ /* 0x000fe400078e0038 */
[----:B------:R-:W-:Y:S01]  /*10100*/  IMAD.MOV.U32 R45, RZ, RZ, R40 ;  /* 0x000000ffff2d7224 */ /* 0x000fe200078e0028 */
[----:B------:R-:W-:Y:S01]  /*10110*/  MOV R46, R3 ;  /* 0x00000003002e7202 */ /* 0x000fe20000000f00 */
[----:B------:R-:W-:Y:S02]  /*10120*/  IMAD.MOV.U32 R27, RZ, RZ, R0 ;  /* 0x000000ffff1b7224 */ /* 0x000fe400078e0000 */
[----:B------:R-:W-:Y:S01]  /*10130*/  IMAD.MOV.U32 R47, RZ, RZ, R2 ;  /* 0x000000ffff2f7224 */ /* 0x000fe200078e0002 */
[----:B-1----:R-:W-:Y:S08]  /*10140*/  HMMA.16816.F32.BF16 R52, R4, R14, R28 ;  /* 0x0000000e0434723c */ /* 0x002ff0000004181c */
[-C--:B------:R-:W-:Y:S08]  /*10150*/  HMMA.16816.F32.BF16 R36, R8, R12.reuse, R36 ;  /* 0x0000000c0824723c */ /* 0x080ff00000041824 */
[----:B------:R-:W-:Y:S08]  /*10160*/  HMMA.16816.F32.BF16 R56, R4, R12, R32 ;  /* 0x0000000c0438723c */ /* 0x000ff00000041820 */
[----:B------:R-:W-:Y:S01]  /*10170*/  HMMA.16816.F32.BF16 R28, R8, R14, R20 ;  /* 0x0000000e081c723c */ /* 0x000fe20000041814 */
[----:B------:R-:W1:Y:S07]  /*10180*/  LDSM.16.M88.4 R12, [R229+0x1000] ;  /* 0x00100000e50c783b */ /* 0x000e6e0000000200 */
[----:B------:R-:W-:Y:S01]  /*10190*/  MOV R44, R36 ;  /* 0x00000024002c7202 */ /* 0x000fe20000000f00 */
[----:B------:R-:W-:Y:S01]  /*101a0*/  IMAD.MOV.U32 R3, RZ, RZ, R37 ;  /* 0x000000ffff037224 */ /* 0x000fe200078e0025 */
[----:B------:R-:W-:Y:S01]  /*101b0*/  MOV R0, R39 ;  /* 0x0000002700007202 */ /* 0x000fe20000000f00 */
[----:B------:R-:W-:Y:S01]  /*101c0*/  IMAD.MOV.U32 R2, RZ, RZ, R38 ;  /* 0x000000ffff027224 */ /* 0x000fe200078e0026 */
[-C--:B-1----:R-:W-:Y:S07]  /*101d0*/  HMMA.16816.F32.BF16 R40, R4, R12.reuse, R60 ;  /* 0x0000000c0428723c */ /* 0x082fee000004183c */
[----:B------:R-:W-:Y:S01]  /*101e0*/  IMAD.MOV.U32 R60, RZ, RZ, R27 ;  /* 0x000000ffff3c7224 */ /* 0x000fe200078e001b */
[----:B------:R-:W-:Y:S01]  /*101f0*/  HMMA.16816.F32.BF16 R48, R8, R12, R48 ;  /* 0x0000000c0830723c */ /* 0x000fe20000041830 */
[----:B------:R-:W-:Y:S01]  /*10200*/  IMAD.MOV.U32 R61, RZ, RZ, R45 ;  /* 0x000000ffff3d7224 */ /* 0x000fe200078e002d */
[----:B------:R-:W-:Y:S01]  /*10210*/  MOV R62, R46 ;  /* 0x0000002e003e7202 */ /* 0x000fe20000000f00 */
[----:B------:R-:W-:-:S05]  /*10220*/  IMAD.MOV.U32 R63, RZ, RZ, R47 ;  /* 0x000000ffff3f7224 */ /* 0x000fca00078e002f */
[-C--:B------:R-:W-:Y:S08]  /*10230*/  HMMA.16816.F32.BF16 R36, R4, R14.reuse, R136 ;  /* 0x0000000e0424723c */ /* 0x080ff00000041888 */
[----:B------:R-:W-:Y:S01]  /*10240*/  HMMA.16816.F32.BF16 R24, R8, R14, R132 ;  /* 0x0000000e0818723c */ /* 0x000fe20000041884 */
[----:B------:R-:W1:Y:S06]  /*10250*/  LDSM.16.M88.4 R12, [R229+0x1800] ;  /* 0x00180000e50c783b */ /* 0x000e6c0000000200 */
[----:B------:R-:W-:Y:S01]  /*10260*/  IMAD.MOV.U32 R132, RZ, RZ, R44 ;  /* 0x000000ffff847224 */ /* 0x000fe200078e002c */
[----:B------:R-:W-:Y:S01]  /*10270*/  MOV R133, R3 ;  /* 0x0000000300857202 */ /* 0x000fe20000000f00 */
[----:B------:R-:W-:-:S02]  /*10280*/  IMAD.MOV.U32 R134, RZ, RZ, R2 ;  /* 0x000000ffff867224 */ /* 0x000fc400078e0002 */
[----:B------:R-:W-:Y:S01]  /*10290*/  IMAD.MOV.U32 R135, RZ, RZ, R0 ;  /* 0x000000ffff877224 */ /* 0x000fe200078e0000 */
        /* <DEDUP_REMOVED lines=10> */
[----:B------:R-:W-:Y:S01]  /*10340*/  MOV R60, R136 ;  /* 0x00000088003c7202 */ /* 0x000fe20000000f00 */
[----:B------:R-:W-:Y:S01]  /*10350*/  IMAD.MOV.U32 R3, RZ, RZ, R137 ;  /* 0x000000ffff037224 */ /* 0x000fe200078e0089 */
[----:B------:R-:W-:Y:S01]  /*10360*/  MOV R0, R139 ;  /* 0x0000008b00007202 */ /* 0x000fe20000000f00 */
[----:B------:R-:W-:-:S02]  /*10370*/  IMAD.MOV.U32 R2, RZ, RZ, R138 ;  /* 0x000000ffff027224 */ /* 0x000fc400078e008a */
[C---:B------:R-:W-:Y:S01]  /*10380*/  HMMA.16816.F32.BF16 R136, R8.reuse, R14, R64 ;  /* 0x0000000e0888723c */ /* 0x040fe20000041840 */
[----:B------:R-:W1:Y:S07]  /*10390*/  LDSM.16.M88.4 R12, [R224+0xa800] ;  /* 0x00a80000e00c783b */ /* 0x000e6e0000000200 */
[-C--:B-1----:R-:W-:Y:S08]  /*103a0*/  HMMA.16816.F32.BF16 R132, R8, R12.reuse, R132 ;  /* 0x0000000c0884723c */ /* 0x082ff00000041884 */
[C---:B------:R-:W-:Y:S08]  /*103b0*/  HMMA.16816.F32.BF16 R208, R4.reuse, R12, R56 ;  /* 0x0000000c04d0723c */ /* 0x040ff00000041838 */
[----:B------:R-:W-:Y:S08]  /*103c0*/  HMMA.16816.F32.BF16 R140, R4, R14, R52 ;  /* 0x0000000e048c723c */ /* 0x000ff00000041834 */
[----:B------:R-:W-:Y:S01]  /*103d0*/  IMAD.MOV.U32 R64, RZ, RZ, R132 ;  /* 0x000000ffff407224 */ /* 0x000fe200078e0084 */
[----:B------:R-:W-:Y:S01]  /*103e0*/  MOV R62, R134 ;  /* 0x00000086003e7202 */ /* 0x000fe20000000f00 */
[----:B------:R-:W-:-:S02]  /*103f0*/  IMAD.MOV.U32 R63, RZ, RZ, R133 ;  /* 0x000000ffff3f7224 */ /* 0x000fc400078e0085 */
[----:B------:R-:W-:Y:S02]  /*10400*/  IMAD.MOV.U32 R61, RZ, RZ, R135 ;  /* 0x000000ffff3d7224 */ /* 0x000fe400078e0087 */
[----:B------:R-:W-:Y:S01]  /*10410*/  HMMA.16816.F32.BF16 R132, R8, R14, R28 ;  /* 0x0000000e0884723c */ /* 0x000fe2000004181c */
[----:B------:R-:W1:Y:S06]  /*10420*/  LDSM.16.M88.4 R12, [R224+0xb000] ;  /* 0x00b00000e00c783b */ /* 0x000e6c0000000200 */
[----:B------:R-:W-:Y:S01]  /*10430*/  MOV R28, R64 ;  /* 0x00000040001c7202 */ /* 0x000fe20000000f00 */
[----:B------:R-:W-:Y:S01]  /*10440*/  IMAD.MOV.U32 R29, RZ, RZ, R63 ;  /* 0x000000ffff1d7224 */ /* 0x000fe200078e003f */
[----:B------:R-:W-:Y:S01]  /*10450*/  MOV R30, R62 ;  /* 0x0000003e001e7202 */ /* 0x000fe20000000f00 */
[----:B------:R-:W-:Y:S01]  /*10460*/  IMAD.MOV.U32 R31, RZ, RZ, R61 ;  /* 0x000000ffff1f7224 */ /* 0x000fe200078e003d */
[-C--:B-1----:R-:W-:Y:S07]  /*10470*/  HMMA.16816.F32.BF16 R64, R4, R12.reuse, R40 ;  /* 0x0000000c0440723c */ /* 0x082fee0000041828 */
[----:B------:R-:W-:Y:S01]  /*10480*/  MOV R40, R60 ;  /* 0x0000003c00287202 */ /* 0x000fe20000000f00 */
[----:B------:R-:W-:Y:S01]  /*10490*/  HMMA.16816.F32.BF16 R220, R8, R12, R48 ;  /* 0x0000000c08dc723c */ /* 0x000fe20000041830 */
[----:B------:R-:W-:Y:S01]  /*104a0*/  IMAD.MOV.U32 R41, RZ, RZ, R3 ;  /* 0x000000ffff297224 */ /* 0x000fe200078e0003 */
[----:B------:R-:W-:Y:S01]  /*104b0*/  MOV R42, R2 ;  /* 0x00000002002a7202 */ /* 0x000fe20000000f00 */
[----:B------:R-:W-:-:S05]  /*104c0*/  IMAD.MOV.U32 R43, RZ, RZ, R0 ;  /* 0x000000ffff2b7224 */ /* 0x000fca00078e0000 */
        /* <DEDUP_REMOVED lines=13> */
[----:B------:R-:W-:Y:S01]  /*105a0*/  MOV R23, R40 ;  /* 0x0000002800177202 */ /* 0x000fe20000000f00 */
[----:B------:R-:W-:Y:S01]  /*105b0*/  IMAD.MOV.U32 R22, RZ, RZ, R41 ;  /* 0x000000ffff167224 */ /* 0x000fe200078e0029 */
[----:B------:R-:W-:Y:S01]  /*105c0*/  MOV R21, R42 ;  /* 0x0000002a00157202 */ /* 0x000fe20000000f00 */
[----:B------:R-:W-:-:S02]  /*105d0*/  IMAD.MOV.U32 R20, RZ, RZ, R43 ;  /* 0x000000ffff147224 */ /* 0x000fc400078e002b */
[C---:B------:R-:W-:Y:S01]  /*105e0*/  HMMA.16816.F32.BF16 R40, R8.reuse, R12, R216 ;  /* 0x0000000c0828723c */ /* 0x040fe200000418d8 */
[----:B------:R-:W1:Y:S07]  /*105f0*/  LDSM.16.M88.4 R12, [R238] ;  /* 0x00000000ee0c783b */ /* 0x000e6e0000000200 */
[-C--:B-1----:R-:W-:Y:S08]  /*10600*/  HMMA.16816.F32.BF16 R28, R8, R12.reuse, R28 ;  /* 0x0000000c081c723c */ /* 0x082ff0000004181c */
[----:B------:R-:W-:Y:S07]  /*10610*/  HMMA.16816.F32.BF16 R32, R4, R12, R208 ;  /* 0x0000000c0420723c */ /* 0x000fee00000418d0 */
[----:B------:R-:W-:Y:S01]  /*10620*/  MOV R208, R23 ;  /* 0x0000001700d07202 */ /* 0x000fe20000000f00 */
[----:B------:R-:W-:Y:S01]  /*10630*/  IMAD.MOV.U32 R209, RZ, RZ, R22 ;  /* 0x000000ffffd17224 */ /* 0x000fe200078e0016 */
[----:B------:R-:W-:Y:S01]  /*10640*/  MOV R210, R21 ;  /* 0x0000001500d27202 */ /* 0x000fe20000000f00 */
[----:B------:R-:W-:-:S02]  /*10650*/  IMAD.MOV.U32 R211, RZ, RZ, R20 ;  /* 0x000000ffffd37224 */ /* 0x000fc400078e0014 */
[-C--:B------:R-:W-:Y:S04]  /*10660*/  HMMA.16816.F32.BF16 R20, R8, R14.reuse, R132 ;  /* 0x0000000e0814723c */ /* 0x080fe80000041884 */
[----:B------:R-:W-:Y:S01]  /*10670*/  MOV R136, R28 ;  /* 0x0000001c00887202 */ /* 0x000fe20000000f00 */
[----:B------:R-:W-:Y:S01]  /*10680*/  IMAD.MOV.U32 R3, RZ, RZ, R29 ;  /* 0x000000ffff037224 */ /* 0x000fe200078e001d */
[----:B------:R-:W-:Y:S01]  /*10690*/  MOV R2, R30 ;  /* 0x0000001e00027202 */ /* 0x000fe20000000f00 */
[----:B------:R-:W-:Y:S02]  /*106a0*/  IMAD.MOV.U32 R0, RZ, RZ, R31 ;  /* 0x000000ffff007224 */ /* 0x000fe400078e001f */
[----:B------:R-:W-:Y:S01]  /*106b0*/  HMMA.16816.F32.BF16 R28, R4, R14, R140 ;  /* 0x0000000e041c723c */ /* 0x000fe2000004188c */
[----:B------:R-:W1:Y:S07]  /*106c0*/  LDSM.16.M88.4 R12, [R237] ;  /* 0x00000000ed0c783b */ /* 0x000e6e0000000200 */
[-C--:B-1----:R-:W-:Y:S08]  /*106d0*/  HMMA.16816.F32.BF16 R212, R8, R12.reuse, R220 ;  /* 0x0000000c08d4723c */ /* 0x082ff000000418dc */
[C---:B------:R-:W-:Y:S07]  /*106e0*/  HMMA.16816.F32.BF16 R220, R4.reuse, R12, R64 ;  /* 0x0000000c04dc723c */ /* 0x040fee0000041840 */
[----:B------:R-:W-:Y:S01]  /*106f0*/  MOV R64, R136 ;  /* 0x0000008800407202 */ /* 0x000fe20000000f00 */
[----:B------:R-:W-:Y:S01]  /*10700*/  HMMA.16816.F32.BF16 R216, R4, R14, R60 ;  /* 0x0000000e04d8723c */ /* 0x000fe2000004183c */
[----:B------:R-:W-:Y:S01]  /*10710*/  IMAD.MOV.U32 R65, RZ, RZ, R3 ;  /* 0x000000ffff417224 */ /* 0x000fe200078e0003 */
[----:B------:R-:W-:Y:S01]  /*10720*/  MOV R66, R2 ;  /* 0x0000000200427202 */ /* 0x000fe20000000f00 */
[----:B------:R-:W-:-:S05]  /*10730*/  IMAD.MOV.U32 R67, RZ, RZ, R0 ;  /* 0x000000ffff437224 */ /* 0x000fca00078e0000 */
[----:B------:R-:W-:Y:S01]  /*10740*/  HMMA.16816.F32.BF16 R140, R8, R14, R56 ;  /* 0x0000000e088c723c */ /* 0x000fe20000041838 */
[----:B------:R-:W1:Y:S01]  /*10750*/  LDSM.16.M88.4 R12, [R236] ;  /* 0x00000000ec0c783b */ /* 0x000e620000000200 */
[----:B------:R-:W-:Y:S01]  /*10760*/  MOV R135, R212 ;  /* 0x000000d400877202 */ /* 0x000fe20000000f00 */
[----:B------:R-:W-:Y:S01]  /*10770*/  IMAD.MOV.U32 R134, RZ, RZ, R213 ;  /* 0x000000ffff867224 */ /* 0x000fe200078e00d5 */
[----:B------:R-:W-:Y:S01]  /*10780*/  MOV R133, R214 ;  /* 0x000000d600857202 */ /* 0x000fe20000000f00 */
[----:B------:R-:W-:-:S03]  /*10790*/  IMAD.MOV.U32 R132, RZ, RZ, R215 ;  /* 0x000000ffff847224 */ /* 0x000fc600078e00d7 */
[-C--:B-1----:R-:W-:Y:S08]  /*107a0*/  HMMA.16816.F32.BF16 R136, R8, R12.reuse, R52 ;  /* 0x0000000c0888723c */ /* 0x082ff00000041834 */
[----:B------:R-:W-:Y:S07]  /*107b0*/  HMMA.16816.F32.BF16 R212, R4, R12, R48 ;  /* 0x0000000c04d4723c */ /* 0x000fee0000041830 */
[----:B------:R-:W-:Y:S01]  /*107c0*/  MOV R48, R135 ;  /* 0x0000008700307202 */ /* 0x000fe20000000f00 */
[----:B------:R-:W-:Y:S01]  /*107d0*/  HMMA.16816.F32.BF16 R16, R8, R14, R16 ;  /* 0x0000000e0810723c */ /* 0x000fe20000041810 */
[----:B------:R-:W-:Y:S01]  /*107e0*/  LDSM.16.M88.4 R8, [R234+0x4000] ;  /* 0x00400000ea08783b */ /* 0x000fe20000000200 */
[----:B------:R-:W-:Y:S01]  /*107f0*/  IMAD.MOV.U32 R49, RZ, RZ, R134 ;  /* 0x000000ffff317224 */ /* 0x000fe200078e0086 */
[----:B------:R-:W-:Y:S01]  /*10800*/  MOV R50, R133 ;  /* 0x0000008500327202 */ /* 0x000fe20000000f00 */
[----:B------:R-:W-:-:S04]  /*10810*/  IMAD.MOV.U32 R51, RZ, RZ, R132 ;  /* 0x000000ffff337224 */ /* 0x000fc800078e0084 */
[----:B------:R-:W-:Y:S01]  /*10820*/  MOV R52, R136 ;  /* 0x0000008800347202 */ /* 0x000fe20000000f00 */
[----:B------:R-:W-:Y:S01]  /*10830*/  IMAD.MOV.U32 R3, RZ, RZ, R137 ;  /* 0x000000ffff037224 */ /* 0x000fe200078e0089 */
[----:B------:R-:W-:Y:S01]  /*10840*/  MOV R2, R138 ;  /* 0x0000008a00027202 */ /* 0x000fe20000000f00 */
[----:B------:R-:W-:Y:S02]  /*10850*/  IMAD.MOV.U32 R0, RZ, RZ, R139 ;  /* 0x000000ffff007224 */ /* 0x000fe400078e008b */
[----:B------:R-:W-:Y:S01]  /*10860*/  HMMA.16816.F32.BF16 R136, R4, R14, R44 ;  /* 0x0000000e0488723c */ /* 0x000fe2000004182c */
[----:B------:R-:W-:Y:S04]  /*10870*/  LDSM.16.M88.4 R4, [R234+0x6000] ;  /* 0x00600000ea04783b */ /* 0x000fe80000000200 */
[----:B------:R-:W1:Y:S02]  /*10880*/  LDSM.16.M88.4 R12, [R230+0xa000] ;  /* 0x00a00000e60c783b */ /* 0x000e640000000200 */
[----:B------:R-:W-:Y:S01]  /*10890*/  MOV R44, R52 ;  /* 0x00000034002c7202 */ /* 0x000fe20000000f00 */
[----:B------:R-:W-:Y:S01]  /*108a0*/  IMAD.MOV.U32 R45, RZ, RZ, R3 ;  /* 0x000000ffff2d7224 */ /* 0x000fe200078e0003 */
[----:B------:R-:W-:Y:S01]  /*108b0*/  MOV R46, R2 ;  /* 0x00000002002e7202 */ /* 0x000fe20000000f00 */
[----:B------:R-:W-:Y:S01]  /*108c0*/  IMAD.MOV.U32 R47, RZ, RZ, R0 ;  /* 0x000000ffff2f7224 */ /* 0x000fe200078e0000 */
[-C--:B-1----:R-:W-:Y:S08]  /*108d0*/  HMMA.16816.F32.BF16 R56, R4, R12.reuse, R208 ;  /* 0x0000000c0438723c */ /* 0x082ff000000418d0 */
[----:B------:R-:W-:Y:S08]  /*108e0*/  HMMA.16816.F32.BF16 R208, R8, R12, R40 ;  /* 0x0000000c08d0723c */ /* 0x000ff00000041828 */
[-C--:B------:R-:W-:Y:S08]  /*108f0*/  HMMA.16816.F32.BF16 R132, R4, R14.reuse, R36 ;  /* 0x0000000e0484723c */ /* 0x080ff00000041824 */
[----:B------:R-:W-:Y:S01]  /*10900*/  HMMA.16816.F32.BF16 R60, R8, R14, R24 ;  /* 0x0000000e083c723c */ /* 0x000fe20000041818 */
[----:B------:R-:W1:Y:S01]  /*10910*/  LDSM.16.M88.4 R12, [R230+0xa800] ;  /* 0x00a80000e60c783b */ /* 0x000e620000000200 */
[----:B------:R-:W-:Y:S01]  /*10920*/  MOV R52, R56 ;  /* 0x0000003800347202 */ /* 0x000fe20000000f00 */
[----:B------:R-:W-:Y:S01]  /*10930*/  IMAD.MOV.U32 R3, RZ, RZ, R57 ;  /* 0x000000ffff037224 */ /* 0x000fe200078e0039 */
[----:B------:R-:W-:Y:S01]  /*10940*/  MOV R2, R58 ;  /* 0x0000003a00027202 */ /* 0x000fe20000000f00 */
[----:B------:R-:W-:Y:S01]  /*10950*/  IMAD.MOV.U32 R0, RZ, RZ, R59 ;  /* 0x000000ffff007224 */ /* 0x000fe200078e003b */
[----:B------:R-:W-:-:S02]  /*10960*/  MOV R39, R52 ;  /* 0x0000003400277202 */ /* 0x000fc40000000f00 */
[----:B-1----:R-:W-:Y:S08]  /*10970*/  HMMA.16816.F32.BF16 R52, R4, R14, R28 ;  /* 0x0000000e0434723c */ /* 0x002ff0000004181c */
[-C--:B------:R-:W-:Y:S08]  /*10980*/  HMMA.16816.F32.BF16 R64, R8, R12.reuse, R64 ;  /* 0x0000000c0840723c */ /* 0x080ff00000041840 */
[----:B------:R-:W-:Y:S08]  /*10990*/  HMMA.16816.F32.BF16 R56, R4, R12, R32 ;  /* 0x0000000c0438723c */ /* 0x000ff00000041820 */
[----:B------:R-:W-:Y:S01]  /*109a0*/  HMMA.16816.F32.BF16 R28, R8, R14, R20 ;  /* 0x0000000e081c723c */ /* 0x000fe20000041814 */
[----:B------:R-:W1:Y:S07]  /*109b0*/  LDSM.16.M88.4 R12, [R230+0xb000] ;  /* 0x00b00000e60c783b */ /* 0x000e6e0000000200 */
        /* <DEDUP_REMOVED lines=17> */
[-C--:B------:R-:W-:Y:S08]  /*10ad0*/  HMMA.16816.F32.BF16 R140, R4, R12.reuse, R220 ;  /* 0x0000000c048c723c */ /* 0x080ff000000418dc */
[C---:B--2---:R-:W-:Y:S08]  /*10ae0*/  HMMA.16816.F32.BF16 R208, R8.reuse, R12, R208 ;  /* 0x0000000c08d0723c */ /* 0x044ff000000418d0 */
[----:B------:R-:W-:Y:S01]  /*10af0*/  HMMA.16816.F32.BF16 R132, R8, R14, R60 ;  /* 0x0000000e0884723c */ /* 0x000fe2000004183c */
[----:B------:R-:W1:Y:S07]  /*10b00*/  LDSM.16.M88.4 R12, [R229+0x2800] ;  /* 0x00280000e50c783b */ /* 0x000e6e0000000200 */
[C---:B-1----:R-:W-:Y:S08]  /*10b10*/  HMMA.16816.F32.BF16 R60, R4.reuse, R12, R56 ;  /* 0x0000000c043c723c */ /* 0x042ff00000041838 */
[----:B------:R-:W-:Y:S08]  /*10b20*/  HMMA.16816.F32.BF16 R56, R4, R14, R52 ;  /* 0x0000000e0438723c */ /* 0x000ff00000041834 */
[C---:B------:R-:W-:Y:S08]  /*10b30*/  HMMA.16816.F32.BF16 R64, R8.reuse, R12, R64 ;  /* 0x0000000c0840723c */ /* 0x040ff00000041840 */
[----:B------:R-:W-:Y:S01]  /*10b40*/  HMMA.16816.F32.BF16 R52, R8, R14, R28 ;  /* 0x0000000e0834723c */ /* 0x000fe2000004181c */
[----:B------:R-:W1:Y:S07]  /*10b50*/  LDSM.16.M88.4 R12, [R229+0x3000] ;  /* 0x00300000e50c783b */ /* 0x000e6e0000000200 */
[-C--:B-1----:R-:W-:Y:S08]  /*10b60*/  HMMA.16816.F32.BF16 R212, R4, R12.reuse, R40 ;  /* 0x0000000c04d4723c */ /* 0x082ff00000041828 */
[----:B------:R-:W-:Y:S08]  /*10b70*/  HMMA.16816.F32.BF16 R48, R8, R12, R48 ;  /* 0x0000000c0830723c */ /* 0x000ff00000041830 */
[-C--:B------:R-:W-:Y:S08]  /*10b80*/  HMMA.16816.F32.BF16 R40, R4, R14.reuse, R36 ;  /* 0x0000000e0428723c */ /* 0x080ff00000041824 */
[----:B------:R-:W-:Y:S01]  /*10b90*/  HMMA.16816.F32.BF16 R28, R8, R14, R24 ;  /* 0x0000000e081c723c */ /* 0x000fe20000041818 */
[----:B------:R-:W1:Y:S01]  /*10ba0*/  LDSM.16.M88.4 R12, [R229+0x3800] ;  /* 0x00380000e50c783b */ /* 0x000e620000000200 */
[----:B------:R-:W-:-:S06]  /*10bb0*/  DEPBAR.LE SB0, 0x0 ;  /* 0x000080000000791a */ /* 0x000fcc0000000000 */
[-C--:B-1----:R-:W-:Y:S08]  /*10bc0*/  HMMA.16816.F32.BF16 R36, R4, R12.reuse, R32 ;  /* 0x0000000c0424723c */ /* 0x082ff00000041820 */
[----:B------:R-:W-:Y:S08]  /*10bd0*/  HMMA.16816.F32.BF16 R44, R8, R12, R44 ;  /* 0x0000000c082c723c */ /* 0x000ff0000004182c */
[-C--:B------:R-:W-:Y:S08]  /*10be0*/  HMMA.16816.F32.BF16 R32, R4, R14.reuse, R20 ;  /* 0x0000000e0420723c */ /* 0x080ff00000041814 */
[----:B------:R-:W-:Y:S01]  /*10bf0*/  HMMA.16816.F32.BF16 R24, R8, R14, R16 ;  /* 0x0000000e0818723c */ /* 0x000fe20000041810 */
[----:B------:R-:W-:Y:S06]  /*10c00*/  BAR.SYNC.DEFER_BLOCKING 0x0 ;  /* 0x0000000000007b1d */ /* 0x000fec0000010000 */
        /* <DEDUP_REMOVED lines=11> */
[----:B------:R-:W-:-:S03]  /*10cc0*/  IMAD.U32 R0, RZ, RZ, UR24 ;  /* 0x00000018ff007e24 */ /* 0x000fc6000f8e00ff */
[----:B------:R-:W-:Y:S02]  /*10cd0*/  UIADD3 UR5, UR25, UR5, URZ ;  /* 0x0000000519057290 */ /* 0x000fe4000fffe03f */
[----:B--2---:R-:W-:Y:S01]  /*10ce0*/  LEA R0, P0, R0, R2, 0x6 ;  /* 0x0000000200007211 */ /* 0x004fe200078030ff */
[----:B------:R-:W-:-:S03]  /*10cf0*/  IMAD.U32 R3, RZ, RZ, UR24 ;  /* 0x00000018ff037e24 */ /* 0x000fc6000f8e00ff */
[----:B------:R-:W-:-:S05]  /*10d00*/  IMAD.U32 R2, RZ, RZ, UR5 ;  /* 0x00000005ff027e24 */ /* 0x000fca000f8e00ff */
        /* <DEDUP_REMOVED lines=63> */
.L_x_564:
[----:B------:R-:W-:Y:S05]  /*11100*/  BSYNC B0 ;  /* 0x0000000000007941 */ /* 0x000fea0003800000 */
.L_x_563:
[----:B------:R-:W0:Y:S02]  /*11110*/  LDGDEPBAR ;  /* 0x00000000000079af */ /* 0x000e240000000000 */
.L_x_562:
[----:B-1----:R-:W1:Y:S01]  /*11120*/  S2R R2, SR_TID.X ;  /* 0x0000000000027919 */ /* 0x002e620000002100 */
[----:B------:R-:W-:-:S03]  /*11130*/  IMAD.U32 R0, RZ, RZ, UR23 ;  /* 0x00000017ff007e24 */ /* 0x000fc6000f8e00ff */
[----:B------:R-:W-:Y:S04]  /*11140*/  STL [R1+0x90], R237 ;  /* 0x000090ed01007387 */ /* 0x000fe80000100800 */
[----:B------:R-:W-:Y:S04]  /*11150*/  STL [R1+0x8c], R236 ;  /* 0x00008cec01007387 */ /* 0x000fe80000100800 */
[----:B------:R2:W-:Y:S04]  /*11160*/  STL [R1+0x88], R235 ;  /* 0x000088eb01007387 */ /* 0x0005e80000100800 */
[----:B------:R-:W-:Y:S04]  /*11170*/  STL [R1+0x84], R234 ;  /* 0x000084ea01007387 */ /* 0x000fe80000100800 */
[----:B------:R-:W-:Y:S01]  /*11180*/  STL [R1+0x80], R233 ;  /* 0x000080e901007387 */ /* 0x000fe20000100800 */
[----:B-1----:R-:W-:-:S03]  /*11190*/  IMAD.SHL.U32 R2, R2, 0x2, RZ ;  /* 0x0000000202027824 */ /* 0x002fc600078e00ff */
[----:B------:R-:W-:Y:S02]  /*111a0*/  STL [R1+0x7c], R232 ;  /* 0x00007ce801007387 */ /* 0x000fe40000100800 */
[----:B------:R-:W-:Y:S02]  /*111b0*/  LOP3.LUT R2, R2, 0x6, RZ, 0xc0, !PT ;  /* 0x0000000602027812 */ /* 0x000fe400078ec0ff */
[----:B------:R-:W-:Y:S02]  /*111c0*/  STL [R1+0x78], R231 ;  /* 0x000078e701007387 */ /* 0x000fe40000100800 */
[----:B------:R-:W-:Y:S02]  /*111d0*/  LEA R0, R0, R2, 0x6 ;  /* 0x0000000200007211 */ /* 0x000fe400078e30ff */
[----:B------:R-:W-:Y:S02]  /*111e0*/  STL [R1+0x74], R230 ;  /* 0x000074e601007387 */ /* 0x000fe40000100800 */
[----:B------:R-:W-:-:S02]  /*111f0*/  ISETP.GE.AND P1, PT, R0, R252, PT ;  /* 0x000000fc0000720c */ /* 0x000fc40003f26270 */
[----:B------:R-:W-:Y:S01]  /*11200*/  STL [R1+0x70], R229 ;  /* 0x000070e501007387 */ /* 0x000fe20000100800 */
[C---:B------:R-:W-:Y:S02]  /*11210*/  IADD3 R2, R0.reuse, 0x1, RZ ;  /* 0x0000000100027810 */ /* 0x040fe40007ffe0ff */
[----:B------:R-:W-:Y:S01]  /*11220*/  ISETP.LT.OR P1, PT, R0, R248, P1 ;  /* 0x000000f80000720c */ /* 0x000fe20000f21670 */
[----:B------:R1:W-:Y:S01]  /*11230*/  STL [R1+0x6c], R224 ;  /* 0x00006ce001007387 */ /* 0x0003e20000100800 */
[----:B------:R-:W-:Y:S02]  /*11240*/  ISETP.GE.AND P6, PT, R2, R252, PT ;  /* 0x000000fc0200720c */ /* 0x000fe40003fc6270 */
[----:B------:R-:W-:Y:S02]  /*11250*/  FSEL R4, R208, -INF , !P1 ;  /* 0xff800000d0047808 */ /* 0x000fe40004800000 */
[C---:B------:R-:W-:Y:S02]  /*11260*/  ISETP.GE.AND P5, PT, R2.reuse, R251, PT ;  /* 0x000000fb0200720c */ /* 0x040fe40003fa6270 */
[----:B------:R-:W-:-:S02]  /*11270*/  ISETP.GE.AND P4, PT, R2, R250, PT ;  /* 0x000000fa0200720c */ /* 0x000fc40003f86270 */
[----:B------:R-:W-:Y:S02]  /*11280*/  ISETP.GE.AND P2, PT, R2, R249, PT ;  /* 0x000000f90200720c */ /* 0x000fe40003f46270 */
[C---:B------:R-:W-:Y:S02]  /*11290*/  ISETP.GE.AND P3, PT, R0.reuse, R251, PT ;  /* 0x000000fb0000720c */ /* 0x040fe40003f66270 */
[C---:B------:R-:W-:Y:S02]  /*112a0*/  ISETP.GE.AND P0, PT, R0.reuse, R250, PT ;  /* 0x000000fa0000720c */ /* 0x040fe40003f06270 */
[----:B------:R-:W-:Y:S02]  /*112b0*/  ISETP.GE.AND P1, PT, R0, R249, PT ;  /* 0x000000f90000720c */ /* 0x000fe40003f26270 */
[C---:B------:R-:W-:Y:S02]  /*112c0*/  ISETP.LT.OR P6, PT, R2.reuse, R248, P6 ;  /* 0x000000f80200720c */ /* 0x040fe400037c1670 */
[----:B------:R-:W-:-:S02]  /*112d0*/  ISETP.LT.OR P5, PT, R2, R247, P5 ;  /* 0x000000f70200720c */ /* 0x000fc40002fa1670 */
[CC--:B------:R-:W-:Y:S02]  /*112e0*/  ISETP.LT.OR P4, PT, R2.reuse, R246.reuse, P4 ;  /* 0x000000f60200720c */ /* 0x0c0fe40002781670 */
[----:B------:R-:W-:Y:S02]  /*112f0*/  ISETP.LT.OR P2, PT, R2, R245, P2 ;  /* 0x000000f50200720c */ /* 0x000fe40001741670 */
[C---:B------:R-:W-:Y:S02]  /*11300*/  ISETP.LT.OR P3, PT, R0.reuse, R247, P3 ;  /* 0x000000f70000720c */ /* 0x040fe40001f61670 */
[C---:B------:R-:W-:Y:S02]  /*11310*/  ISETP.LT.OR P0, PT, R0.reuse, R246, P0 ;  /* 0x000000f60000720c */ /* 0x040fe40000701670 */
[C---:B------:R-:W-:Y:S02]  /*11320*/  ISETP.LT.OR P1, PT, R0.reuse, R245, P1 ;  /* 0x000000f50000720c */ /* 0x040fe40000f21670 */
        /* <DEDUP_REMOVED lines=56> */
[----:B------:R-:W-:Y:S02]  /*116b0*/  ISETP.LT.OR P2, PT, R2, R246, P2 ;  /* 0x000000f60200720c */ /* 0x000fe40001741670 */
[----:B------:R-:W-:Y:S02]  /*116c0*/  FSEL R218, R60, -INF , !P6 ;  /* 0xff8000003cda7808 */ /* 0x000fe40007000000 */
[----:B------:R-:W-:Y:S02]  /*116d0*/  FSEL R139, R56, -INF , !P2 ;  /* 0xff800000388b7808 */ /* 0x000fe40005000000 */
[----:B------:R-:W3:Y:S01]  /*116e0*/  LDL.LU R56, [R1+0x10] ;  /* 0x0000100001387983 */ /* 0x000ee20000300800 */
[----:B------:R-:W-:Y:S02]  /*116f0*/  FSEL R65, R65, -INF , !P4 ;  /* 0xff80000041417808 */ /* 0x000fe40006000000 */
[C---:B------:R-:W-:Y:S01]  /*11700*/  ISETP.GE.AND P1, PT, R2.reuse, R252, PT ;  /* 0x000000fc0200720c */ /* 0x040fe20003f26270 */
[----:B------:R-:W4:Y:S01]  /*11710*/  LDL.LU R143, [R1+0x20] ;  /* 0x00002000018f7983 */ /* 0x000f220000300800 */
[----:B------:R-:W-:-:S02]  /*11720*/  ISETP.GE.AND P6, PT, R2, R251, PT ;  /* 0x000000fb0200720c */ /* 0x000fc40003fc6270 */
[C---:B------:R-:W-:Y:S01]  /*11730*/  ISETP.GE.AND P4, PT, R2.reuse, R249, PT ;  /* 0x000000f90200720c */ /* 0x040fe20003f86270 */
[----:B------:R-:W4:Y:S01]  /*11740*/  LDL.LU R142, [R1+0x18] ;  /* 0x00001800018e7983 */ /* 0x000f220000300800 */
[C---:B------:R-:W-:Y:S02]  /*11750*/  ISETP.LT.OR P1, PT, R2.reuse, R248, P1 ;  /* 0x000000f80200720c */ /* 0x040fe40000f21670 */
[C---:B------:R-:W-:Y:S01]  /*11760*/  ISETP.LT.OR P6, PT, R2.reuse, R247, P6 ;  /* 0x000000f70200720c */ /* 0x040fe200037c1670 */
[----:B--2---:R-:W2:Y:S01]  /*11770*/  LDL.LU R235, [R1+0x14] ;  /* 0x0000140001eb7983 */ /* 0x004ea20000300800 */
        /* <DEDUP_REMOVED lines=55> */
[----:B------:R-:W-:Y:S01]  /*11af0*/  FSEL R12, R30, -INF , !P1 ;  /* 0xff8000001e0c7808 */ /* 0x000fe20004800000 */
[----:B------:R-:W-:Y:S01]  /*11b00*/  IMAD.MOV.U32 R30, RZ, RZ, R5 ;  /* 0x000000ffff1e7224 */ /* 0x000fe200078e0005 */
        /* <DEDUP_REMOVED lines=11> */
[----:B------:R-:W-:Y:S02]  /*11bc0*/  ISETP.GE.AND P3, PT, R2, R252, PT ;  /* 0x000000fc0200720c */ /* 0x000fe40003f66270 */
[----:B------:R-:W-:-:S02]  /*11bd0*/  FSEL R223, R31, -INF , !P2 ;  /* 0xff8000001fdf7808 */ /* 0x000fc40005000000 */
[C---:B------:R-:W-:Y:S02]  /*11be0*/  ISETP.LT.OR P3, PT, R2.reuse, R248, P3 ;  /* 0x000000f80200720c */ /* 0x040fe40001f61670 */
[C---:B------:R-:W-:Y:S02]  /*11bf0*/  ISETP.GE.AND P2, PT, R2.reuse, R251, PT ;  /* 0x000000fb0200720c */ /* 0x040fe40003f46270 */
[----:B------:R-:W-:Y:S02]  /*11c00*/  FSEL R140, R41, -INF , !P1 ;  /* 0xff800000298c7808 */ /* 0x000fe40004800000 */
[----:B------:R-:W-:Y:S02]  /*11c10*/  ISETP.GE.AND P1, PT, R2, R250, PT ;  /* 0x000000fa0200720c */ /* 0x000fe40003f26270 */
[----:B------:R-:W-:Y:S01]  /*11c20*/  FSEL R133, R44, -INF , !P3 ;  /* 0xff8000002c857808 */ /* 0x000fe20005800000 */
[----:B------:R-:W-:Y:S01]  /*11c30*/  IMAD.MOV.U32 R44, RZ, RZ, R3 ;  /* 0x000000ffff2c7224 */ /* 0x000fe200078e0003 */
[----:B------:R-:W-:-:S02]  /*11c40*/  ISETP.LT.OR P2, PT, R2, R247, P2 ;  /* 0x000000f70200720c */ /* 0x000fc40001741670 */
[----:B------:R-:W-:Y:S02]  /*11c50*/  IADD3 R3, R0, 0x31, RZ ;  /* 0x0000003100037810 */ /* 0x000fe40007ffe0ff */
[----:B------:R-:W-:Y:S02]  /*11c60*/  ISETP.LT.OR P1, PT, R2, R246, P1 ;  /* 0x000000f60200720c */ /* 0x000fe40000f21670 */
[----:B------:R-:W-:Y:S02]  /*11c70*/  FSEL R5, R46, -INF , !P2 ;  /* 0xff8000002e057808 */ /* 0x000fe40005000000 */
[----:B------:R-:W-:Y:S02]  /*11c80*/  ISETP.GE.AND P2, PT, R3, R252, PT ;  /* 0x000000fc0300720c */ /* 0x000fe40003f46270 */
[----:B------:R-:W-:Y:S02]  /*11c90*/  FSEL R49, R36, -INF , !P1 ;  /* 0xff80000024317808 */ /* 0x000fe40004800000 */
[----:B------:R-:W-:-:S02]  /*11ca0*/  ISETP.GE.AND P3, PT, R2, R249, PT ;  /* 0x000000f90200720c */ /* 0x000fc40003f66270 */
[C---:B------:R-:W-:Y:S02]  /*11cb0*/  ISETP.GE.AND P1, PT, R3.reuse, R251, PT ;  /* 0x000000fb0300720c */ /* 0x040fe40003f26270 */
[C---:B------:R-:W-:Y:S02]  /*11cc0*/  ISETP.LT.OR P2, PT, R3.reuse, R248, P2 ;  /* 0x000000f80300720c */ /* 0x040fe40001741670 */
[----:B------:R-:W-:Y:S02]  /*11cd0*/  ISETP.LT.OR P3, PT, R2, R245, P3 ;  /* 0x000000f50200720c */ /* 0x000fe40001f61670 */
[----:B------:R-:W-:Y:S02]  /*11ce0*/  ISETP.LT.OR P1, PT, R3, R247, P1 ;  /* 0x000000f70300720c */ /* 0x000fe40000f21670 */
[----:B------:R-:W-:Y:S02]  /*11cf0*/  FSEL R63, R45, -INF , !P2 ;  /* 0xff8000002d3f7808 */ /* 0x000fe40005000000 */
[----:B------:R-:W-:-:S02]  /*11d00*/  IADD3 R2, R0, 0x38, RZ ;  /* 0x0000003800027810 */ /* 0x000fc40007ffe0ff */
[----:B------:R-:W-:Y:S02]  /*11d10*/  ISETP.GE.AND P2, PT, R3, R250, PT ;  /* 0x000000fa0300720c */ /* 0x000fe40003f46270 */
[----:B-1----:R-:W-:Y:S02]  /*11d20*/  FSEL R224, R47, -INF , !P1 ;  /* 0xff8000002fe07808 */ /* 0x002fe40004800000 */
[C---:B------:R-:W-:Y:S02]  /*11d30*/  ISETP.GE.AND P1, PT, R2.reuse, R252, PT ;  /* 0x000000fc0200720c */ /* 0x040fe40003f26270 */
[----:B------:R-:W-:Y:S02]  /*11d40*/  ISETP.LT.OR P2, PT, R3, R246, P2 ;  /* 0x000000f60300720c */ /* 0x000fe40001741670 */
[----:B------:R-:W-:Y:S02]  /*11d50*/  ISETP.LT.OR P1, PT, R2, R248, P1 ;  /* 0x000000f80200720c */ /* 0x000fe40000f21670 */
[----:B------:R-:W-:-:S02]  /*11d60*/  FSEL R54, R37, -INF , !P2 ;  /* 0xff80000025367808 */ /* 0x000fc40005000000 */
[----:B------:R-:W-:Y:S02]  /*11d70*/  ISETP.GE.AND P2, PT, R2, R251, PT ;  /* 0x000000fb0200720c */ /* 0x000fe40003f46270 */
[----:B------:R-:W-:Y:S02]  /*11d80*/  FSEL R62, R24, -INF , !P1 ;  /* 0xff800000183e7808 */ /* 0x000fe40004800000 */
[C---:B------:R-:W-:Y:S02]  /*11d90*/  ISETP.GE.AND P1, PT, R2.reuse, R250, PT ;  /* 0x000000fa0200720c */ /* 0x040fe40003f26270 */
[C---:B------:R-:W-:Y:S02]  /*11da0*/  ISETP.LT.OR P2, PT, R2.reuse, R247, P2 ;  /* 0x000000f70200720c */ /* 0x040fe40001741670 */
[----:B------:R-:W-:Y:S02]  /*11db0*/  ISETP.LT.OR P1, PT, R2, R246, P1 ;  /* 0x000000f60200720c */ /* 0x000fe40000f21670 */
[----:B------:R-:W-:-:S02]  /*11dc0*/  IADD3 R0, R0, 0x39, RZ ;  /* 0x0000003900007810 */ /* 0x000fc40007ffe0ff */
[----:B------:R-:W-:Y:S02]  /*11dd0*/  FSEL R53, R26, -INF , !P2 ;  /* 0xff8000001a357808 */ /* 0x000fe40005000000 */
[C---:B------:R-:W-:Y:S02]  /*11de0*/  ISETP.GE.AND P2, PT, R3.reuse, R249, PT ;  /* 0x000000f90300720c */ /* 0x040fe40003f46270 */
[----:B------:R-:W-:Y:S02]  /*11df0*/  FSEL R52, R32, -INF , !P1 ;  /* 0xff80000020347808 */ /* 0x000fe40004800000 */
[C---:B------:R-:W-:Y:S02]  /*11e00*/  ISETP.GE.AND P1, PT, R0.reuse, R252, PT ;  /* 0x000000fc0000720c */ /* 0x040fe40003f26270 */
[----:B------:R-:W-:Y:S02]  /*11e10*/  ISETP.LT.OR P2, PT, R3, R245, P2 ;  /* 0x000000f50300720c */ /* 0x000fe40001741670 */
[----:B------:R-:W-:-:S02]  /*11e20*/  ISETP.LT.OR P1, PT, R0, R248, P1 ;  /* 0x000000f80000720c */ /* 0x000fc40000f21670 */
[----:B------:R-:W-:Y:S02]  /*11e30*/  MOV R46, R12 ;  /* 0x0000000c002e7202 */ /* 0x000fe40000000f00 */
[----:B------:R-:W-:Y:S02]  /*11e40*/  FSEL R40, R25, -INF , !P1 ;  /* 0xff80000019287808 */ /* 0x000fe40004800000 */
[----:B------:R-:W-:-:S04]  /*11e50*/  ISETP.GE.AND P1, PT, R0, R251, PT ;  /* 0x000000fb0000720c */ /* 0x000fc80003f26270 */
[----:B------:R-:W-:-:S04]  /*11e60*/  ISETP.LT.OR P1, PT, R0, R247, P1 ;  /* 0x000000f70000720c */ /* 0x000fc80000f21670 */
[----:B------:R-:W-:Y:S02]  /*11e70*/  FSEL R141, R27, -INF , !P1 ;  /* 0xff8000001b8d7808 */ /* 0x000fe40004800000 */
[----:B------:R-:W-:-:S04]  /*11e80*/  ISETP.GE.AND P1, PT, R0, R250, PT ;  /* 0x000000fa0000720c */ /* 0x000fc80003f26270 */
[----:B------:R-:W-:-:S04]  /*11e90*/  ISETP.LT.OR P1, PT, R0, R246, P1 ;  /* 0x000000f60000720c */ /* 0x000fc80000f21670 */
[----:B------:R-:W-:Y:S02]  /*11ea0*/  FSEL R33, R33, -INF , !P1 ;  /* 0xff80000021217808 */ /* 0x000fe40004800000 */
[----:B------:R-:W-:-:S04]  /*11eb0*/  ISETP.GE.AND P1, PT, R2, R249, PT ;  /* 0x000000f90200720c */ /* 0x000fc80003f26270 */
[----:B------:R-:W-:Y:S02]  /*11ec0*/  ISETP.LT.OR P1, PT, R2, R245, P1 ;  /* 0x000000f50200720c */ /* 0x000fe40000f21670 */
[----:B------:R-:W-:Y:S01]  /*11ed0*/  FMNMX.FTZ R2, R244, R6, !PT ;  /* 0x00000006f4027209 */ /* 0x000fe20007810000 */
[----:B------:R-:W-:-:S03]  /*11ee0*/  IMAD.MOV.U32 R47, RZ, RZ, R5 ;  /* 0x000000ffff2f7224 */ /* 0x000fc600078e0005 */
[----:B------:R-:W-:Y:S02]  /*11ef0*/  FMNMX.FTZ R2, R9, R2, !PT ;  /* 0x0000000209027209 */ /* 0x000fe40007810000 */
[----:B---3--:R-:W-:-:S04]  /*11f00*/  FMNMX.FTZ R3, R56, R4, !PT ;  /* 0x0000000438037209 */ /* 0x008fc80007810000 */
        /* <DEDUP_REMOVED lines=9> */
[----:B------:R-:W-:Y:S02]  /*11fa0*/  FMNMX.FTZ R3, R13, R2, !PT ;  /* 0x000000020d037209 */ /* 0x000fe40007810000 */
[----:B----4-:R-:W-:Y:S02]  /*11fb0*/  FMNMX.FTZ R2, R142, R14, !PT ;  /* 0x0000000e8e027209 */ /* 0x010fe40007810000 */
        /* <DEDUP_REMOVED lines=13> */
[----:B------:R-:W-:Y:S01]  /*12090*/  IMAD.MOV.U32 R36, RZ, RZ, R11 ;  /* 0x000000ffff247224 */ /* 0x000fe200078e000b */
[----:B------:R-:W-:Y:S02]  /*120a0*/  FMNMX.FTZ R3, R55, R3, !PT ;  /* 0x0000000337037209 */ /* 0x000fe40007810000 */
[----:B------:R-:W-:-:S02]  /*120b0*/  FMNMX.FTZ R11, R210, R2, !PT ;  /* 0x00000002d20b7209 */ /* 0x000fc40007810000 */
[----:B------:R-:W-:Y:S02]  /*120c0*/  FMNMX.FTZ R2, R40, R5, !PT ;  /* 0x0000000528027209 */ /* 0x000fe40007810000 */
        /* <DEDUP_REMOVED lines=14> */
[----:B-1----:R-:W-:Y:S02]  /*121b0*/  FMNMX.FTZ R137, R2, R137, !PT ;  /* 0x0000008902897209 */ /* 0x002fe40007810000 */
[----:B------:R-:W-:Y:S02]  /*121c0*/  FMNMX.FTZ R2, R141, R3, !PT ;  /* 0x000000038d027209 */ /* 0x000fe40007810000 */
[----:B--2---:R-:W-:-:S04]  /*121d0*/  FMNMX.FTZ R3, R235, R18, !PT ;  /* 0x00000012eb037209 */ /* 0x004fc80007810000 */
        /* <DEDUP_REMOVED lines=10> */
[----:B------:R-:W-:Y:S02]  /*12280*/  FSEL R229, R214, -INF , !P0 ;  /* 0xff800000d6e57808 */ /* 0x000fe40004000000 */
[----:B------:R-:W-:Y:S01]  /*12290*/  ISETP.GE.AND P0, PT, R0, R249, PT ;  /* 0x000000f90000720c */ /* 0x000fe20003f06270 */
[----:B------:R-:W2:Y:S01]  /*122a0*/  SHFL.BFLY PT, R16, R137, 0x1, 0x1f ;  /* 0x0c201f0089107f89 */ /* 0x000ea200000e0000 */
[----:B------:R-:W-:-:S02]  /*122b0*/  FMNMX.FTZ R5, R219, R5, !PT ;  /* 0x00000005db057209 */ /* 0x000fc40007810000 */
[----:B------:R-:W-:Y:S01]  /*122c0*/  ISETP.LT.OR P0, PT, R0, R245, P0 ;  /* 0x000000f50000720c */ /* 0x000fe20000701670 */
[----:B------:R-:W3:Y:S01]  /*122d0*/  SHFL.BFLY PT, R11, R3, 0x2, 0x1f ;  /* 0x0c401f00030b7f89 */ /* 0x000ee200000e0000 */
[----:B------:R-:W-:Y:S02]  /*122e0*/  FMNMX.FTZ R0, R216, R5, !PT ;  /* 0x00000005d8007209 */ /* 0x000fe40007810000 */
[----:B-1----:R-:W-:Y:S02]  /*122f0*/  FMNMX.FTZ R2, R2, R12, !PT ;  /* 0x0000000c02027209 */ /* 0x002fe40007810000 */
[----:B------:R-:W-:Y:S02]  /*12300*/  FSEL R51, R215, -INF , !P6 ;  /* 0xff800000d7337808 */ /* 0x000fe40007000000 */
[----:B------:R-:W-:Y:S01]  /*12310*/  FMNMX.FTZ R0, R229, R0, !PT ;  /* 0x00000000e5007209 */ /* 0x000fe20007810000 */
[----:B------:R-:W1:Y:S01]  /*12320*/  SHFL.BFLY PT, R136, R2, 0x1, 0x1f ;  /* 0x0c201f0002887f89 */ /* 0x000e6200000e0000 */
[----:B------:R-:W-:-:S02]  /*12330*/  FSEL R234, R42, -INF , !P5 ;  /* 0xff8000002aea7808 */ /* 0x000fc40006800000 */
[----:B------:R-:W-:Y:S02]  /*12340*/  FMNMX.FTZ R0, R51, R0, !PT ;  /* 0x0000000033007209 */ /* 0x000fe40007810000 */
[----:B------:R-:W-:Y:S02]  /*12350*/  FSEL R31, R43, -INF , !P4 ;  /* 0xff8000002b1f7808 */ /* 0x000fe40006000000 */
[----:B------:R-:W-:Y:S02]  /*12360*/  FMNMX.FTZ R0, R234, R0, !PT ;  /* 0x00000000ea007209 */ /* 0x000fe40007810000 */
[----:B------:R-:W-:Y:S02]  /*12370*/  FSEL R38, R38, -INF , !P3 ;  /* 0xff80000026267808 */ /* 0x000fe40005800000 */
[----:B------:R-:W-:Y:S02]  /*12380*/  FMNMX.FTZ R5, R31, R0, !PT ;  /* 0x000000001f057209 */ /* 0x000fe40007810000 */
[----:B------:R-:W-:-:S02]  /*12390*/  FSEL R232, R39, -INF , !P2 ;  /* 0xff80000027e87808 */ /* 0x000fc40005000000 */
[----:B------:R-:W-:Y:S02]  /*123a0*/  FMNMX.FTZ R5, R38, R5, !PT ;  /* 0x0000000526057209 */ /* 0x000fe40007810000 */
[----:B--2---:R-:W-:Y:S02]  /*123b0*/  FMNMX.FTZ R137, R137, R16, !PT ;  /* 0x0000001089897209 */ /* 0x004fe40007810000 */
[----:B---3--:R-:W-:Y:S02]  /*123c0*/  FMNMX.FTZ R3, R3, R11, !PT ;  /* 0x0000000b03037209 */ /* 0x008fe40007810000 */
[----:B------:R-:W-:Y:S02]  /*123d0*/  FSEL R37, R34, -INF , !P1 ;  /* 0xff80000022257808 */ /* 0x000fe40004800000 */
[----:B------:R-:W-:Y:S01]  /*123e0*/  FMNMX.FTZ R11, R232, R5, !PT ;  /* 0x00000005e80b7209 */ /* 0x000fe20007810000 */
[C---:B------:R-:W-:Y:S01]  /*123f0*/  FMUL.FTZ R0, R137.reuse, c[0x0][0x23c] ;  /* 0x00008f0089007a20 */ /* 0x040fe20000410000 */
[----:B------:R-:W-:-:S02]  /*12400*/  FSETP.NEU.FTZ.AND P3, PT, R137, -INF , PT ;  /* 0xff8000008900780b */ /* 0x000fc40003f7d000 */
[----:B------:R-:W-:Y:S02]  /*12410*/  FSEL R231, R35, -INF , !P0 ;  /* 0xff80000023e77808 */ /* 0x000fe40004000000 */
[----:B------:R-:W-:Y:S01]  /*12420*/  FMNMX.FTZ R11, R37, R11, !PT ;  /* 0x0000000b250b7209 */ /* 0x000fe20007810000 */
[----:B------:R-:W2:Y:S01]  /*12430*/  SHFL.BFLY PT, R135, R3, 0x1, 0x1f ;  /* 0x0c201f0003877f89 */ /* 0x000ea200000e0000 */
[----:B------:R-:W-:Y:S02]  /*12440*/  FSEL R0, R0, RZ, P3 ;  /* 0x000000ff00007208 */ /* 0x000fe40001800000 */
[----:B-1----:R-:W-:Y:S02]  /*12450*/  FMNMX.FTZ R136, R2, R136, !PT ;  /* 0x0000008802887209 */ /* 0x002fe40007810000 */
[----:B------:R-:W-:Y:S01]  /*12460*/  FMNMX.FTZ R2, R231, R11, !PT ;  /* 0x0000000be7027209 */ /* 0x000fe20007810000 */
[----:B------:R-:W-:-:S04]  /*12470*/  FFMA.FTZ R5, R4, c[0x0][0x23c], -R0 ;  /* 0x00008f0004057a23 */ /* 0x000fc80000010800 */
[----:B------:R-:W1:Y:S01]  /*12480*/  SHFL.BFLY PT, R4, R2, 0x2, 0x1f ;  /* 0x0c401f0002047f89 */ /* 0x000e6200000e0000 */
[C---:B------:R-:W-:Y:S01]  /*12490*/  FMUL.FTZ R12, R136.reuse, c[0x0][0x23c] ;  /* 0x00008f00880c7a20 */ /* 0x040fe20000410000 */
[----:B------:R-:W-:-:S04]  /*124a0*/  FSETP.NEU.FTZ.AND P1, PT, R136, -INF , PT ;  /* 0xff8000008800780b */ /* 0x000fc80003f3d000 */
[----:B------:R-:W-:Y:S02]  /*124b0*/  FSEL R12, R12, RZ, P1 ;  /* 0x000000ff0c0c7208 */ /* 0x000fe40000800000 */
[----:B--2---:R-:W-:-:S03]  /*124c0*/  FMNMX.FTZ R135, R3, R135, !PT ;  /* 0x0000008703877209 */ /* 0x004fc60007810000 */
[----:B------:R-:W-:-:S04]  /*124d0*/  FFMA.FTZ R3, R13, c[0x0][0x23c], -R12 ;  /* 0x00008f000d037a23 */ /* 0x000fc8000001080c */
[----:B------:R2:W-:Y:S01]  /*124e0*/  MUFU.EX2 R236, R3 ;  /* 0x0000000300ec7308 */ /* 0x0005e20000000800 */
[----:B------:R-:W-:Y:S02]  /*124f0*/  FSETP.NEU.FTZ.AND P0, PT, R135, -INF , PT ;  /* 0xff8000008700780b */ /* 0x000fe40003f1d000 */
[----:B-1----:R-:W-:Y:S01]  /*12500*/  FMNMX.FTZ R2, R2, R4, !PT ;  /* 0x0000000402027209 */ /* 0x002fe20007810000 */
[--C-:B------:R-:W-:Y:S02]  /*12510*/  FFMA.FTZ R4, R15, c[0x0][0x23c], -R12.reuse ;  /* 0x00008f000f047a23 */ /* 0x100fe4000001080c */
[----:B------:R-:W-:Y:S02]  /*12520*/  FFMA.FTZ R6, R6, c[0x0][0x23c], -R12 ;  /* 0x00008f0006067a23 */ /* 0x000fe4000001080c */
[----:B------:R-:W1:Y:S01]  /*12530*/  SHFL.BFLY PT, R134, R2, 0x1, 0x1f ;  /* 0x0c201f0002867f89 */ /* 0x000e6200000e0000 */
[----:B--2---:R-:W-:Y:S01]  /*12540*/  FMUL.FTZ R3, R135, c[0x0][0x23c] ;  /* 0x00008f0087037a20 */ /* 0x004fe20000410000 */
[----:B------:R2:W-:Y:S04]  /*12550*/  MUFU.EX2 R237, R4 ;  /* 0x0000000400ed7308 */ /* 0x0005e80000000800 */
[----:B------:R-:W-:-:S04]  /*12560*/  FSEL R3, R3, RZ, P0 ;  /* 0x000000ff03037208 */ /* 0x000fc80000000000 */
[----:B------:R3:W-:Y:S01]  /*12570*/  MUFU.EX2 R27, R6 ;  /* 0x00000006001b7308 */ /* 0x0007e20000000800 */
[----:B--2---:R-:W-:-:S07]  /*12580*/  FFMA.FTZ R4, R14, c[0x0][0x23c], -R3 ;  /* 0x00008f000e047a23 */ /* 0x004fce0000010803 */
[----:B------:R2:W-:Y:S01]  /*12590*/  MUFU.EX2 R26, R4 ;  /* 0x00000004001a7308 */ /* 0x0005e20000000800 */
[----:B---3--:R-:W-:-:S05]  /*125a0*/  FSEL R6, R137, RZ, P3 ;  /* 0x000000ff89067208 */ /* 0x008fca0001800000 */
[----:B------:R-:W-:Y:S02]  /*125b0*/  FADD.FTZ R6, R56, -R6 ;  /* 0x8000000638067221 */ /* 0x000fe40000010000 */
[----:B--2---:R-:W-:-:S04]  /*125c0*/  FFMA.FTZ R4, R17, c[0x0][0x23c], -R3 ;  /* 0x00008f0011047a23 */ /* 0x004fc80000010803 */
[----:B------:R2:W-:Y:S01]  /*125d0*/  MUFU.EX2 R34, R4 ;  /* 0x0000000400227308 */ /* 0x0005e20000000800 */
[----:B------:R-:W-:Y:S01]  /*125e0*/  FFMA.FTZ R8, R8, c[0x0][0x23c], -R0 ;  /* 0x00008f0008087a23 */ /* 0x000fe20000010800 */
[----:B-1----:R-:W-:Y:S01]  /*125f0*/  FMNMX.FTZ R134, R2, R134, !PT ;  /* 0x0000008602867209 */ /* 0x002fe20007810000 */
[----:B--2---:R-:W-:Y:S02]  /*12600*/  FMUL.FTZ R4, R6, c[0x0][0x23c] ;  /* 0x00008f0006047a20 */ /* 0x004fe40000410000 */
[----:B------:R-:W-:-:S04]  /*12610*/  FFMA.FTZ R6, R19, c[0x0][0x23c], -R3 ;  /* 0x00008f0013067a23 */ /* 0x000fc80000010803 */
[----:B------:R1:W-:Y:S01]  /*12620*/  MUFU.EX2 R50, R6 ;  /* 0x0000000600327308 */ /* 0x0003e20000000800 */
[C---:B------:R-:W-:Y:S01]  /*12630*/  FMUL.FTZ R2, R134.reuse, c[0x0][0x23c] ;  /* 0x00008f0086027a20 */ /* 0x040fe20000410000 */
[----:B------:R-:W-:-:S06]  /*12640*/  FSETP.NEU.FTZ.AND P2, PT, R134, -INF , PT ;  /* 0xff8000008600780b */ /* 0x000fcc0003f5d000 */
[----:B------:R-:W-:Y:S01]  /*12650*/  MUFU.EX2 R58, R8 ;  /* 0x00000008003a7308 */ /* 0x000fe20000000800 */
[----:B-1----:R-:W-:-:S07]  /*12660*/  FFMA.FTZ R6, R20, c[0x0][0x23c], -R3 ;  /* 0x00008f0014067a23 */ /* 0x002fce0000010803 */
[----:B------:R-:W1:Y:S08]  /*12670*/  MUFU.EX2 R4, R4 ;  /* 0x0000000400047308 */ /* 0x000e700000000800 */
[----:B------:R-:W2:Y:S08]  /*12680*/  MUFU.EX2 R5, R5 ;  /* 0x0000000500057308 */ /* 0x000eb00000000800 */
[----:B------:R3:W4:Y:S01]  /*12690*/  MUFU.EX2 R8, R6 ;  /* 0x0000000600087308 */ /* 0x0007220000000800 */
[----:B------:R-:W-:Y:S01]  /*126a0*/  FFMA.FTZ R7, R7, c[0x0][0x23c], -R0 ;  /* 0x00008f0007077a23 */ /* 0x000fe20000010800 */
[----:B------:R-:W-:Y:S01]  /*126b0*/  FSEL R2, R2, RZ, P2 ;  /* 0x000000ff02027208 */ /* 0x000fe20001000000 */
[----:B-1----:R-:W-:-:S05]  /*126c0*/  FMUL.FTZ R29, R129, R4 ;  /* 0x00000004811d7220 */ /* 0x002fca0000410000 */
[----:B------:R1:W-:Y:S01]  /*126d0*/  MUFU.EX2 R45, R7 ;  /* 0x00000007002d7308 */ /* 0x0003e20000000800 */
[-C--:B--2---:R-:W-:Y:S02]  /*126e0*/  FFMA.FTZ R32, R143, R4.reuse, R5 ;  /* 0x000000048f207223 */ /* 0x084fe40000010005 */
[-C--:B------:R-:W-:Y:S01]  /*126f0*/  FMUL.FTZ R148, R148, R4.reuse ;  /* 0x0000000494947220 */ /* 0x080fe20000410000 */
[----:B---3--:R-:W-:Y:S01]  /*12700*/  FSEL R6, R136, RZ, P1 ;  /* 0x000000ff88067208 */ /* 0x008fe20000800000 */
[----:B------:R-:W-:Y:S01]  /*12710*/  FMUL.FTZ R149, R149, R4 ;  /* 0x0000000495957220 */ /* 0x000fe20000410000 */
[----:B----4-:R-:W-:Y:S01]  /*12720*/  MOV R129, R8 ;  /* 0x0000000800817202 */ /* 0x010fe20000000f00 */
[-C--:B------:R-:W-:Y:S02]  /*12730*/  FMUL.FTZ R152, R152, R4.reuse ;  /* 0x0000000498987220 */ /* 0x080fe40000410000 */
[----:B------:R-:W-:Y:S02]  /*12740*/  FMUL.FTZ R153, R153, R4 ;  /* 0x0000000499997220 */ /* 0x000fe40000410000 */
[----:B-1----:R-:W-:-:S02]  /*12750*/  FFMA.FTZ R7, R18, c[0x0][0x23c], -R2 ;  /* 0x00008f0012077a23 */ /* 0x002fc40000010802 */
[----:B------:R-:W1:Y:S01]  /*12760*/  LDSM.16.MT88.4 R16, [R225+0xc000] ;  /* 0x00c00000e110783b */ /* 0x000e620000004200 */
[-C--:B------:R-:W-:Y:S01]  /*12770*/  FMUL.FTZ R164, R164, R4.reuse ;  /* 0x00000004a4a47220 */ /* 0x080fe20000410000 */
        /* <DEDUP_REMOVED lines=27> */
[----:B--2---:R-:W-:Y:S01]  /*12930*/  FSEL R7, R135, RZ, P0 ;  /* 0x000000ff87077208 */ /* 0x004fe20000000000 */
[----:B------:R-:W-:Y:S02]  /*12940*/  FFMA.FTZ R4, R21, c[0x0][0x23c], -R2 ;  /* 0x00008f0015047a23 */ /* 0x000fe40000010802 */
[----:B------:R-:W-:Y:S01]  /*12950*/  FADD.FTZ R8, R244, -R6 ;  /* 0x80000006f4087221 */ /* 0x000fe20000010000 */
[----:B------:R-:W-:Y:S01]  /*12960*/  FSEL R6, R134, RZ, P2 ;  /* 0x000000ff86067208 */ /* 0x000fe20001000000 */
[----:B------:R2:W-:Y:S01]  /*12970*/  MUFU.EX2 R244, R4 ;  /* 0x0000000400f47308 */ /* 0x0005e20000000800 */
[----:B------:R-:W-:-:S03]  /*12980*/  FADD.FTZ R7, R142, -R7 ;  /* 0x800000078e077221 */ /* 0x000fc60000010000 */
[----:B------:R-:W-:Y:S02]  /*12990*/  FADD.FTZ R6, R235, -R6 ;  /* 0x80000006eb067221 */ /* 0x000fe40000010000 */
[----:B------:R-:W-:Y:S02]  /*129a0*/  FFMA.FTZ R10, R10, c[0x0][0x23c], -R0 ;  /* 0x00008f000a0a7a23 */ /* 0x000fe40000010800 */
[----:B------:R-:W-:Y:S02]  /*129b0*/  FFMA.FTZ R9, R9, c[0x0][0x23c], -R12 ;  /* 0x00008f0009097a23 */ /* 0x000fe4000001080c */
[----:B------:R-:W-:Y:S02]  /*129c0*/  FMUL.FTZ R8, R8, c[0x0][0x23c] ;  /* 0x00008f0008087a20 */ /* 0x000fe40000410000 */
[----:B--2---:R-:W-:Y:S02]  /*129d0*/  FFMA.FTZ R4, R22, c[0x0][0x23c], -R2 ;  /* 0x00008f0016047a23 */ /* 0x004fe40000010802 */
[----:B------:R-:W-:-:S02]  /*129e0*/  FMUL.FTZ R7, R7, c[0x0][0x23c] ;  /* 0x00008f0007077a20 */ /* 0x000fc40000410000 */
[----:B------:R2:W-:Y:S01]  /*129f0*/  MUFU.EX2 R20, R4 ;  /* 0x0000000400147308 */ /* 0x0005e20000000800 */
[----:B------:R-:W-:-:S07]  /*12a00*/  FMUL.FTZ R6, R6, c[0x0][0x23c] ;  /* 0x00008f0006067a20 */ /* 0x000fce0000410000 */
[----:B------:R-:W3:Y:S01]  /*12a10*/  MUFU.EX2 R233, R10 ;  /* 0x0000000a00e97308 */ /* 0x000ee20000000800 */
[----:B--2---:R-:W-:-:S07]  /*12a20*/  FFMA.FTZ R4, R23, c[0x0][0x23c], -R2 ;  /* 0x00008f0017047a23 */ /* 0x004fce0000010802 */
[----:B------:R-:W-:Y:S08]  /*12a30*/  MUFU.EX2 R230, R9 ;  /* 0x0000000900e67308 */ /* 0x000ff00000000800 */
[----:B------:R3:W2:Y:S08]  /*12a40*/  MUFU.EX2 R14, R8 ;  /* 0x00000008000e7308 */ /* 0x0006b00000000800 */
[----:B------:R-:W4:Y:S08]  /*12a50*/  MUFU.EX2 R13, R7 ;  /* 0x00000007000d7308 */ /* 0x000f300000000800 */
[----:B------:R1:W1:Y:S08]  /*12a60*/  MUFU.EX2 R15, R6 ;  /* 0x00000006000f7308 */ /* 0x0002700000000800 */
[----:B------:R1:W1:Y:S01]  /*12a70*/  MUFU.EX2 R235, R4 ;  /* 0x0000000400eb7308 */ /* 0x0002620000000800 */
[----:B---3--:R-:W-:Y:S01]  /*12a80*/  F2FP.BF16.PACK_AB R8, R233, R5 ;  /* 0x00000005e908723e */ /* 0x008fe200000010ff */
[-C--:B--2---:R-:W-:Y:S01]  /*12a90*/  FMUL.FTZ R150, R150, R14.reuse ;  /* 0x0000000e96967220 */ /* 0x084fe20000410000 */
[----:B------:R-:W-:Y:S01]  /*12aa0*/  F2FP.BF16.PACK_AB R9, R230, R27 ;  /* 0x0000001be609723e */ /* 0x000fe200000010ff */
[----:B------:R-:W-:Y:S01]  /*12ab0*/  FMUL.FTZ R151, R151, R14 ;  /* 0x0000000e97977220 */ /* 0x000fe20000410000 */
[----:B------:R-:W-:Y:S01]  /*12ac0*/  F2FP.BF16.PACK_AB R10, R45, R58 ;  /* 0x0000003a2d0a723e */ /* 0x000fe200000010ff */
[-C--:B----4-:R-:W-:Y:S01]  /*12ad0*/  FMUL.FTZ R144, R144, R13.reuse ;  /* 0x0000000d90907220 */ /* 0x090fe20000410000 */
[----:B------:R-:W-:Y:S01]  /*12ae0*/  F2FP.BF16.PACK_AB R11, R237, R236 ;  /* 0x000000eced0b723e */ /* 0x000fe200000010ff */
[----:B------:R-:W-:Y:S01]  /*12af0*/  FMUL.FTZ R145, R145, R13 ;  /* 0x0000000d91917220 */ /* 0x000fe20000410000 */
[----:B-1----:R-:W-:Y:S01]  /*12b00*/  F2FP.BF16.PACK_AB R6, R129, R50 ;  /* 0x000000328106723e */ /* 0x002fe200000010ff */
[----:B------:R-:W-:Y:S01]  /*12b10*/  FMUL.FTZ R146, R146, R15 ;  /* 0x0000000f92927220 */ /* 0x000fe20000410000 */
[----:B------:R-:W-:Y:S01]  /*12b20*/  F2FP.BF16.PACK_AB R5, R244, R41 ;  /* 0x00000029f405723e */ /* 0x000fe200000010ff */
[----:B------:R-:W-:-:S02]  /*12b30*/  FMUL.FTZ R147, R147, R15 ;  /* 0x0000000f93937220 */ /* 0x000fc40000410000 */
[----:B------:R-:W-:Y:S01]  /*12b40*/  FMUL.FTZ R154, R154, R14 ;  /* 0x0000000e9a9a7220 */ /* 0x000fe20000410000 */
[----:B------:R-:W-:Y:S01]  /*12b50*/  F2FP.BF16.PACK_AB R4, R34, R26 ;  /* 0x0000001a2204723e */ /* 0x000fe200000010ff */
[----:B------:R-:W-:Y:S01]  /*12b60*/  FMUL.FTZ R155, R155, R14 ;  /* 0x0000000e9b9b7220 */ /* 0x000fe20000410000 */
[----:B------:R-:W-:Y:S01]  /*12b70*/  F2FP.BF16.PACK_AB R7, R235, R20 ;  /* 0x00000014eb07723e */ /* 0x000fe200000010ff */
[-C--:B------:R-:W-:Y:S02]  /*12b80*/  FMUL.FTZ R156, R156, R13.reuse ;  /* 0x0000000d9c9c7220 */ /* 0x080fe40000410000 */
[----:B------:R-:W-:Y:S02]  /*12b90*/  FMUL.FTZ R157, R157, R13 ;  /* 0x0000000d9d9d7220 */ /* 0x000fe40000410000 */
[-C--:B------:R-:W-:Y:S02]  /*12ba0*/  FMUL.FTZ R158, R158, R15.reuse ;  /* 0x0000000f9e9e7220 */ /* 0x080fe40000410000 */
[----:B------:R-:W-:Y:S01]  /*12bb0*/  FMUL.FTZ R159, R159, R15 ;  /* 0x0000000f9f9f7220 */ /* 0x000fe20000410000 */
[-C--:B------:R-:W-:Y:S08]  /*12bc0*/  HMMA.16816.F32.BF16 R148, R8, R16.reuse, R148 ;  /* 0x000000100894723c */ /* 0x080ff00000041894 */
        /* <DEDUP_REMOVED lines=8> */
[-C--:B------:R-:W-:Y:S02]  /*12c50*/  FMUL.FTZ R162, R162, R15.reuse ;  /* 0x0000000fa2a27220 */ /* 0x080fe40000410000 */
[----:B------:R-:W-:Y:S02]  /*12c60*/  FMUL.FTZ R163, R163, R15 ;  /* 0x0000000fa3a37220 */ /* 0x000fe40000410000 */
[----:B------:R-:W-:-:S02]  /*12c70*/  FMUL.FTZ R170, R170, R14 ;  /* 0x0000000eaaaa7220 */ /* 0x000fc40000410000 */
[----:B------:R-:W-:Y:S02]  /*12c80*/  FMUL.FTZ R171, R171, R14 ;  /* 0x0000000eabab7220 */ /* 0x000fe40000410000 */
[-C--:B------:R-:W-:Y:S02]  /*12c90*/  FMUL.FTZ R172, R172, R13.reuse ;  /* 0x0000000dacac7220 */ /* 0x080fe40000410000 */
[----:B------:R-:W-:Y:S02]  /*12ca0*/  FMUL.FTZ R173, R173, R13 ;  /* 0x0000000dadad7220 */ /* 0x000fe40000410000 */
[-C--:B------:R-:W-:Y:S02]  /*12cb0*/  FMUL.FTZ R174, R174, R15.reuse ;  /* 0x0000000faeae7220 */ /* 0x080fe40000410000 */
[----:B------:R-:W-:Y:S01]  /*12cc0*/  FMUL.FTZ R175, R175, R15 ;  /* 0x0000000fafaf7220 */ /* 0x000fe20000410000 */
[----:B------:R-:W-:Y:S01]  /*12cd0*/  MOV R25, R214 ;  /* 0x000000d600197202 */ /* 0x000fe20000000f00 */
[----:B------:R-:W-:-:S02]  /*12ce0*/  IMAD.MOV.U32 R48, RZ, RZ, R212 ;  /* 0x000000ffff307224 */ /* 0x000fc400078e00d4 */
[----:B------:R-:W-:Y:S02]  /*12cf0*/  IMAD.MOV.U32 R42, RZ, RZ, R213 ;  /* 0x000000ffff2a7224 */ /* 0x000fe400078e00d5 */
        /* <DEDUP_REMOVED lines=13> */
[-C--:B------:R-:W-:Y:S02]  /*12dd0*/  FMUL.FTZ R187, R187, R14.reuse ;  /* 0x0000000ebbbb7220 */ /* 0x080fe40000410000 */
[-C--:B------:R-:W-:Y:S02]  /*12de0*/  FMUL.FTZ R188, R188, R13.reuse ;  /* 0x0000000dbcbc7220 */ /* 0x080fe40000410000 */
[----:B------:R-:W-:Y:S02]  /*12df0*/  FMUL.FTZ R189, R189, R13 ;  /* 0x0000000dbdbd7220 */ /* 0x000fe40000410000 */
[-C--:B------:R-:W-:Y:S02]  /*12e00*/  FMUL.FTZ R190, R190, R15.reuse ;  /* 0x0000000fbebe7220 */ /* 0x080fe40000410000 */
        /* <DEDUP_REMOVED lines=24> */
[----:B------:R-:W-:Y:S02]  /*12f90*/  FMUL.FTZ R77, R77, R13 ;  /* 0x0000000d4d4d7220 */ /* 0x000fe40000410000 */
        /* <DEDUP_REMOVED lines=8> */
[----:B-1----:R-:W-:Y:S07]  /*13020*/  HMMA.16816.F32.BF16 R140, R4, R18, R76 ;  /* 0x00000012048c723c */ /* 0x002fee000004184c */
[----:B------:R-:W-:Y:S01]  /*13030*/  MOV R78, R47 ;  /* 0x0000002f004e7202 */ /* 0x000fe20000000f00 */
[----:B------:R-:W-:-:S02]  /*13040*/  IMAD.MOV.U32 R77, RZ, RZ, R45 ;  /* 0x000000ffff4d7224 */ /* 0x000fc400078e002d */
[----:B------:R-:W-:Y:S01]  /*13050*/  HMMA.16816.F32.BF16 R44, R8, R18, R80 ;  /* 0x00000012082c723c */ /* 0x000fe20000041850 */
[----:B------:R-:W2:Y:S04]  /*13060*/  LDL.LU R81, [R1+0x24] ;  /* 0x0000240001517983 */ /* 0x000ea80000300800 */
[----:B------:R-:W3:Y:S01]  /*13070*/  LDL.LU R82, [R1+0x38] ;  /* 0x0000380001527983 */ /* 0x000ee20000300800 */
[-C--:B------:R-:W-:Y:S02]  /*13080*/  FMUL.FTZ R70, R70, R14.reuse ;  /* 0x0000000e46467220 */ /* 0x080fe40000410000 */
[----:B------:R-:W-:Y:S02]  /*13090*/  FMUL.FTZ R71, R71, R14 ;  /* 0x0000000e47477220 */ /* 0x000fe40000410000 */
[----:B------:R-:W-:-:S02]  /*130a0*/  FMUL.FTZ R72, R72, R13 ;  /* 0x0000000d48487220 */ /* 0x000fc40000410000 */
[----:B------:R-:W-:Y:S02]  /*130b0*/  FMUL.FTZ R73, R73, R13 ;  /* 0x0000000d49497220 */ /* 0x000fe40000410000 */
[-C--:B------:R-:W-:Y:S02]  /*130c0*/  FMUL.FTZ R74, R74, R15.reuse ;  /* 0x0000000f4a4a7220 */ /* 0x080fe40000410000 */
[----:B------:R-:W-:Y:S01]  /*130d0*/  FMUL.FTZ R75, R75, R15 ;  /* 0x0000000f4b4b7220 */ /* 0x000fe20000410000 */
        /* <DEDUP_REMOVED lines=19> */
[----:B------:R-:W-:Y:S02]  /*13210*/  IMAD.MOV.U32 R75, RZ, RZ, R36 ;  /* 0x000000ffff4b7224 */ /* 0x000fe400078e0024 */
        /* <DEDUP_REMOVED lines=29> */
[----:B------:R-:W-:Y:S02]  /*133f0*/  FMUL.FTZ R125, R125, R13 ;  /* 0x0000000d7d7d7220 */ /* 0x000fe40000410000 */
[----:B------:R-:W-:-:S02]  /*13400*/  FMUL.FTZ R126, R126, R15 ;  /* 0x0000000f7e7e7220 */ /* 0x000fc40000410000 */
[----:B------:R-:W-:Y:S02]  /*13410*/  FMUL.FTZ R127, R127, R15 ;  /* 0x0000000f7f7f7220 */ /* 0x000fe40000410000 */
[----:B------:R-:W-:Y:S01]  /*13420*/  IMAD.MOV.U32 R76, RZ, RZ, R59 ;  /* 0x000000ffff4c7224 */ /* 0x000fe200078e003b */
[----:B------:R-:W-:-:S03]  /*13430*/  MOV R83, R58 ;  /* 0x0000003a00537202 */ /* 0x000fc60000000f00 */
[----:B------:R-:W-:Y:S02]  /*13440*/  IMAD.MOV.U32 R87, RZ, RZ, R76 ;  /* 0x000000ffff577224 */ /* 0x000fe400078e004c */
        /* <DEDUP_REMOVED lines=8> */
[----:B------:R-:W-:Y:S01]  /*134d0*/  IMAD.MOV.U32 R80, RZ, RZ, R78 ;  /* 0x000000ffff507224 */ /* 0x000fe200078e004e */
[----:B------:R-:W-:Y:S01]  /*134e0*/  MOV R78, R51 ;  /* 0x00000033004e7202 */ /* 0x000fe20000000f00 */
[----:B------:R-:W-:Y:S02]  /*134f0*/  IMAD.MOV.U32 R84, RZ, RZ, R79 ;  /* 0x000000ffff547224 */ /* 0x000fe400078e004f */
[----:B------:R-:W-:Y:S01]  /*13500*/  IMAD.MOV.U32 R79, RZ, RZ, R43 ;  /* 0x000000ffff4f7224 */ /* 0x000fe200078e002b */
[----:B------:R-:W-:Y:S01]  /*13510*/  MOV R95, R85 ;  /* 0x00000055005f7202 */ /* 0x000fe20000000f00 */
[----:B------:R-:W-:Y:S01]  /*13520*/  IMAD.MOV.U32 R85, RZ, RZ, R50 ;  /* 0x000000ffff557224 */ /* 0x000fe200078e0032 */
[----:B------:R-:W-:Y:S01]  /*13530*/  MOV R69, R30 ;  /* 0x0000001e00457202 */ /* 0x000fe20000000f00 */
[----:B------:R-:W-:Y:S02]  /*13540*/  IMAD.MOV.U32 R70, RZ, RZ, R31 ;  /* 0x000000ffff467224 */ /* 0x000fe400078e001f */
[----:B------:R-:W-:-:S02]  /*13550*/  FMUL.FTZ R58, R118, R14 ;  /* 0x0000000e763a7220 */ /* 0x000fc40000410000 */
[-C--:B------:R-:W-:Y:S02]  /*13560*/  FMUL.FTZ R59, R119, R14.reuse ;  /* 0x0000000e773b7220 */ /* 0x080fe40000410000 */
[-C--:B------:R-:W-:Y:S02]  /*13570*/  FMUL.FTZ R30, R130, R14.reuse ;  /* 0x0000000e821e7220 */ /* 0x080fe40000410000 */
[----:B------:R-:W-:Y:S01]  /*13580*/  FMUL.FTZ R31, R131, R14 ;  /* 0x0000000e831f7220 */ /* 0x000fe20000410000 */
[----:B------:R-:W-:Y:S02]  /*13590*/  MOV R89, R42 ;  /* 0x0000002a00597202 */ /* 0x000fe40000000f00 */
[----:B------:R-:W-:Y:S01]  /*135a0*/  HMMA.16816.F32.BF16 R56, R8, R16, R56 ;  /* 0x000000100838723c */ /* 0x000fe20000041838 */
[----:B------:R-:W-:-:S07]  /*135b0*/  IMAD.MOV.U32 R88, RZ, RZ, R48 ;  /* 0x000000ffff587224 */ /* 0x000fce00078e0030 */
[----:B------:R-:W-:Y:S01]  /*135c0*/  HMMA.16816.F32.BF16 R28, R8, R18, R28 ;  /* 0x00000012081c723c */ /* 0x000fe2000004181c */
[----:B------:R-:W1:Y:S01]  /*135d0*/  LDSM.16.MT88.4 R16, [R225+0xc800] ;  /* 0x00c80000e110783b */ /* 0x000e620000004200 */
[----:B---3--:R-:W-:Y:S02]  /*135e0*/  FFMA.FTZ R26, R82, R13, R26 ;  /* 0x0000000d521a7223 */ /* 0x008fe4000001001a */
[----:B------:R-:W-:Y:S02]  /*135f0*/  IMAD.MOV.U32 R82, RZ, RZ, R52 ;  /* 0x000000ffff527224 */ /* 0x000fe400078e0034 */
[----:B------:R3:W-:Y:S02]  /*13600*/  MUFU.EX2 R52, R4 ;  /* 0x0000000400347308 */ /* 0x0007e40000000800 */
[----:B---3--:R-:W-:-:S06]  /*13610*/  FFMA.FTZ R4, R65, c[0x0][0x23c], -R0 ;  /* 0x00008f0041047a23 */ /* 0x008fcc0000010800 */
[----:B------:R3:W-:Y:S01]  /*13620*/  MUFU.EX2 R53, R4 ;  /* 0x0000000400357308 */ /* 0x0007e20000000800 */
[----:B--2---:R-:W-:Y:S01]  /*13630*/  FFMA.FTZ R27, R81, R14, R27 ;  /* 0x0000000e511b7223 */ /* 0x004fe2000001001b */
[----:B------:R-:W-:Y:S01]  /*13640*/  MOV R81, R77 ;  /* 0x0000004d00517202 */ /* 0x000fe20000000f00 */
[----:B------:R-:W-:Y:S02]  /*13650*/  IMAD.MOV.U32 R77, RZ, RZ, R49 ;  /* 0x000000ffff4d7224 */ /* 0x000fe400078e0031 */
[----:B---3--:R-:W-:-:S04]  /*13660*/  FFMA.FTZ R4, R61, c[0x0][0x23c], -R0 ;  /* 0x00008f003d047a23 */ /* 0x008fc80000010800 */
[----:B------:R2:W-:Y:S02]  /*13670*/  MUFU.EX2 R54, R4 ;  /* 0x0000000400367308 */ /* 0x0005e40000000800 */
[----:B--2---:R-:W-:-:S06]  /*13680*/  FFMA.FTZ R4, R60, c[0x0][0x23c], -R0 ;  /* 0x00008f003c047a23 */ /* 0x004fcc0000010800 */
        /* <DEDUP_REMOVED lines=8> */
[----:B------:R2:W3:Y:S02]  /*13710*/  MUFU.EX2 R6, R4 ;  /* 0x0000000400067308 */ /* 0x0004e40000000800 */
[----:B--2---:R-:W-:-:S06]  /*13720*/  FFMA.FTZ R4, R218, c[0x0][0x23c], -R3 ;  /* 0x00008f00da047a23 */ /* 0x004fcc0000010803 */
[----:B------:R2:W-:Y:S02]  /*13730*/  MUFU.EX2 R43, R4 ;  /* 0x00000004002b7308 */ /* 0x0005e40000000800 */
[----:B--2---:R-:W-:-:S06]  /*13740*/  FFMA.FTZ R4, R210, c[0x0][0x23c], -R3 ;  /* 0x00008f00d2047a23 */ /* 0x004fcc0000010803 */
[----:B------:R2:W-:Y:S02]  /*13750*/  MUFU.EX2 R50, R4 ;  /* 0x0000000400327308 */ /* 0x0005e40000000800 */
[----:B--2---:R-:W-:-:S06]  /*13760*/  FFMA.FTZ R4, R139, c[0x0][0x23c], -R3 ;  /* 0x00008f008b047a23 */ /* 0x004fcc0000010803 */
[----:B------:R2:W-:Y:S02]  /*13770*/  MUFU.EX2 R132, R4 ;  /* 0x0000000400847308 */ /* 0x0005e40000000800 */
[----:B--2---:R-:W-:-:S06]  /*13780*/  FFMA.FTZ R4, R66, c[0x0][0x23c], -R3 ;  /* 0x00008f0042047a23 */ /* 0x004fcc0000010803 */
[----:B------:R2:W4:Y:S02]  /*13790*/  MUFU.EX2 R64, R4 ;  /* 0x0000000400407308 */ /* 0x0005240000000800 */
[----:B--2---:R-:W-:-:S06]  /*137a0*/  FFMA.FTZ R4, R221, c[0x0][0x23c], -R2 ;  /* 0x00008f00dd047a23 */ /* 0x004fcc0000010802 */
[----:B------:R2:W-:Y:S01]  /*137b0*/  MUFU.EX2 R42, R4 ;  /* 0x00000004002a7308 */ /* 0x0005e20000000800 */
[----:B------:R-:W-:Y:S02]  /*137c0*/  IMAD.MOV.U32 R90, RZ, RZ, R25 ;  /* 0x000000ffff5a7224 */ /* 0x000fe400078e0019 */
[----:B------:R-:W-:Y:S02]  /*137d0*/  FFMA.FTZ R25, R217, c[0x0][0x23c], -R0 ;  /* 0x00008f00d9197a23 */ /* 0x000fe40000010800 */
[----:B--2---:R-:W-:-:S04]  /*137e0*/  FFMA.FTZ R4, R220, c[0x0][0x23c], -R2 ;  /* 0x00008f00dc047a23 */ /* 0x004fc80000010802 */
[----:B------:R2:W1:Y:S02]  /*137f0*/  MUFU.EX2 R48, R4 ;  /* 0x0000000400307308 */ /* 0x0004640000000800 */
[----:B--2---:R-:W-:-:S06]  /*13800*/  FFMA.FTZ R4, R219, c[0x0][0x23c], -R2 ;  /* 0x00008f00db047a23 */ /* 0x004fcc0000010802 */
[----:B------:R2:W-:Y:S01]  /*13810*/  MUFU.EX2 R55, R4 ;  /* 0x0000000400377308 */ /* 0x0005e20000000800 */
[----:B---3--:R-:W-:Y:S02]  /*13820*/  IMAD.MOV.U32 R210, RZ, RZ, R6 ;  /* 0x000000ffffd27224 */ /* 0x008fe400078e0006 */
[----:B--2---:R-:W-:-:S05]  /*13830*/  FFMA.FTZ R4, R216, c[0x0][0x23c], -R2 ;  /* 0x00008f00d8047a23 */ /* 0x004fca0000010802 */
[----:B------:R2:W3:Y:S01]  /*13840*/  MUFU.EX2 R217, R4 ;  /* 0x0000000400d97308 */ /* 0x0004e20000000800 */
[----:B------:R-:W-:Y:S01]  /*13850*/  FFMA.FTZ R13, R138, c[0x0][0x23c], -R0 ;  /* 0x00008f008a0d7a23 */ /* 0x000fe20000010800 */
[----:B------:R-:W-:Y:S01]  /*13860*/  MOV R138, R5 ;  /* 0x00000005008a7202 */ /* 0x000fe20000000f00 */
[----:B------:R-:W-:Y:S01]  /*13870*/  IMAD.MOV.U32 R91, RZ, RZ, R24 ;  /* 0x000000ffff5b7224 */ /* 0x000fe200078e0018 */
[----:B------:R-:W-:Y:S02]  /*13880*/  F2FP.BF16.PACK_AB R8, R53, R52 ;  /* 0x000000343508723e */ /* 0x000fe400000010ff */
[----:B------:R-:W-:Y:S02]  /*13890*/  F2FP.BF16.PACK_AB R9, R51, R49 ;  /* 0x000000313309723e */ /* 0x000fe400000010ff */
[----:B------:R-:W-:Y:S02]  /*138a0*/  F2FP.BF16.PACK_AB R10, R116, R54 ;  /* 0x00000036740a723e */ /* 0x000fe400000010ff */
[----:B------:R-:W-:-:S02]  /*138b0*/  F2FP.BF16.PACK_AB R11, R210, R138 ;  /* 0x0000008ad20b723e */ /* 0x000fc400000010ff */
[----:B----4-:R-:W-:Y:S02]  /*138c0*/  F2FP.BF16.PACK_AB R6, R64, R132 ;  /* 0x000000844006723e */ /* 0x010fe400000010ff */
[----:B-1----:R-:W-:Y:S02]  /*138d0*/  F2FP.BF16.PACK_AB R5, R48, R42 ;  /* 0x0000002a3005723e */ /* 0x002fe400000010ff */
[----:B--2---:R-:W-:Y:S02]  /*138e0*/  F2FP.BF16.PACK_AB R4, R50, R43 ;  /* 0x0000002b3204723e */ /* 0x004fe400000010ff */
[----:B---3--:R-:W-:Y:S01]  /*138f0*/  F2FP.BF16.PACK_AB R7, R217, R55 ;  /* 0x00000037d907723e */ /* 0x008fe200000010ff */
[--C-:B------:R-:W-:Y:S01]  /*13900*/  FFMA.FTZ R219, R63, c[0x0][0x23c], -R0.reuse ;  /* 0x00008f003fdb7a23 */ /* 0x100fe20000010800 */
[----:B------:R-:W-:Y:S01]  /*13910*/  HMMA.16816.F32.BF16 R148, R8, R16, R148 ;  /* 0x000000100894723c */ /* 0x000fe20000041894 */
[----:B------:R-:W-:-:S07]  /*13920*/  FFMA.FTZ R218, R62, c[0x0][0x23c], -R0 ;  /* 0x00008f003eda7a23 */ /* 0x000fce0000010800 */
[C---:B------:R-:W-:Y:S08]  /*13930*/  HMMA.16816.F32.BF16 R144, R4.reuse, R16, R144 ;  /* 0x000000100490723c */ /* 0x040ff00000041890 */
[-C--:B------:R-:W-:Y:S08]  /*13940*/  HMMA.16816.F32.BF16 R156, R4, R18.reuse, R156 ;  /* 0x00000012049c723c */ /* 0x080ff0000004189c */
[----:B------:R-:W-:Y:S01]  /*13950*/  HMMA.16816.F32.BF16 R60, R8, R18, R88 ;  /* 0x00000012083c723c */ /* 0x000fe20000041858 */
[----:B------:R-:W1:Y:S01]  /*13960*/  LDSM.16.MT88.4 R16, [R226+0xc800] ;  /* 0x00c80000e210783b */ /* 0x000e620000004200 */
[----:B------:R-:W-:Y:S01]  /*13970*/  IMAD.MOV.U32 R94, RZ, RZ, R95 ;  /* 0x000000ffff5e7224 */ /* 0x000fe200078e005f */
[----:B------:R-:W-:Y:S01]  /*13980*/  MOV R220, R83 ;  /* 0x0000005300dc7202 */ /* 0x000fe20000000f00 */
[----:B------:R-:W-:-:S02]  /*13990*/  FFMA.FTZ R24, R211, c[0x0][0x23c], -R0 ;  /* 0x00008f00d3187a23 */ /* 0x000fc40000010800 */
[----:B------:R-:W-:Y:S01]  /*139a0*/  IMAD.MOV.U32 R95, RZ, RZ, R84 ;  /* 0x000000ffff5f7224 */ /* 0x000fe200078e0054 */
[----:B------:R-:W-:Y:S01]  /*139b0*/  MOV R84, R80 ;  /* 0x0000005000547202 */ /* 0x000fe20000000f00 */
[----:B------:R-:W-:Y:S02]  /*139c0*/  IMAD.MOV.U32 R211, RZ, RZ, R82 ;  /* 0x000000ffffd37224 */ /* 0x000fe400078e0052 */
[----:B------:R-:W-:Y:S02]  /*139d0*/  IMAD.MOV.U32 R83, RZ, RZ, R76 ;  /* 0x000000ffff537224 */ /* 0x000fe400078e004c */
[----:B------:R-:W-:Y:S02]  /*139e0*/  IMAD.MOV.U32 R80, RZ, RZ, R77 ;  /* 0x000000ffff507224 */ /* 0x000fe400078e004d */
[----:B------:R-:W-:Y:S01]  /*139f0*/  IMAD.MOV.U32 R82, RZ, RZ, R79 ;  /* 0x000000ffff527224 */ /* 0x000fe200078e004f */
[----:B------:R-:W-:Y:S01]  /*13a00*/  MOV R93, R74 ;  /* 0x0000004a005d7202 */ /* 0x000fe20000000f00 */
[----:B------:R-:W-:-:S02]  /*13a10*/  IMAD.MOV.U32 R209, RZ, RZ, R72 ;  /* 0x000000ffffd17224 */ /* 0x000fc400078e0048 */
[----:B------:R-:W-:Y:S01]  /*13a20*/  IMAD.MOV.U32 R92, RZ, RZ, R73 ;  /* 0x000000ffff5c7224 */ /* 0x000fe200078e0049 */
[----:B------:R-:W-:Y:S01]  /*13a30*/  MOV R131, R68 ;  /* 0x0000004400837202 */ /* 0x000fe20000000f00 */
[----:B------:R-:W-:Y:S02]  /*13a40*/  IMAD.MOV.U32 R130, RZ, RZ, R69 ;  /* 0x000000ffff827224 */ /* 0x000fe400078e0045 */
[----:B------:R-:W-:Y:S01]  /*13a50*/  IMAD.MOV.U32 R119, RZ, RZ, R70 ;  /* 0x000000ffff777224 */ /* 0x000fe200078e0046 */
[----:B-1----:R-:W-:Y:S07]  /*13a60*/  HMMA.16816.F32.BF16 R88, R8, R16, R212 ;  /* 0x000000100858723c */ /* 0x002fee00000418d4 */
[----:B------:R-:W-:Y:S01]  /*13a70*/  IMAD.MOV.U32 R214, RZ, RZ, R81 ;  /* 0x000000ffffd67224 */ /* 0x000fe200078e0051 */
[----:B------:R-:W-:-:S02]  /*13a80*/  MOV R81, R78 ;  /* 0x0000004e00517202 */ /* 0x000fc40000000f00 */
[C---:B------:R-:W-:Y:S07]  /*13a90*/  HMMA.16816.F32.BF16 R76, R4.reuse, R16, R164 ;  /* 0x00000010044c723c */ /* 0x040fee00000418a4 */
[----:B------:R-:W-:Y:S02]  /*13aa0*/  IMAD.MOV.U32 R164, RZ, RZ, R94 ;  /* 0x000000ffffa47224 */ /* 0x000fe400078e005e */
[----:B------:R-:W-:Y:S02]  /*13ab0*/  IMAD.MOV.U32 R94, RZ, RZ, R75 ;  /* 0x000000ffff5e7224 */ /* 0x000fe400078e004b */
[----:B------:R-:W-:Y:S07]  /*13ac0*/  HMMA.16816.F32.BF16 R72, R4, R18, R172 ;  /* 0x000000120448723c */ /* 0x000fee00000418ac */
[----:B------:R-:W-:-:S02]  /*13ad0*/  MOV R172, R71 ;  /* 0x0000004700ac7202 */ /* 0x000fc40000000f00 */
[C---:B------:R-:W-:Y:S01]  /*13ae0*/  HMMA.16816.F32.BF16 R68, R8.reuse, R18, R168 ;  /* 0x000000120844723c */ /* 0x040fe200000418a8 */
[----:B------:R-:W1:Y:S01]  /*13af0*/  LDSM.16.MT88.4 R16, [R228+0xc800] ;  /* 0x00c80000e410783b */ /* 0x000e620000004200 */
        /* <DEDUP_REMOVED lines=10> */
[----:B------:R-:W-:Y:S01]  /*13ba0*/  FFMA.FTZ R118, R40, c[0x0][0x23c], -R0 ;  /* 0x00008f0028767a23 */ /* 0x000fe20000010800 */
[----:B------:R-:W-:Y:S01]  /*13bb0*/  MOV R166, R132 ;  /* 0x0000008400a67202 */ /* 0x000fe20000000f00 */
[----:B------:R-:W-:Y:S01]  /*13bc0*/  IMAD.MOV.U32 R132, RZ, RZ, R80 ;  /* 0x000000ffff847224 */ /* 0x000fe200078e0050 */
[----:B------:R-:W-:Y:S01]  /*13bd0*/  MOV R167, R209 ;  /* 0x000000d100a77202 */ /* 0x000fe20000000f00 */
[----:B------:R-:W-:Y:S01]  /*13be0*/  IMAD.MOV.U32 R40, RZ, RZ, R83 ;  /* 0x000000ffff287224 */ /* 0x000fe200078e0053 */
[----:B------:R-:W-:Y:S01]  /*13bf0*/  MOV R184, R82 ;  /* 0x0000005200b87202 */ /* 0x000fe20000000f00 */
[----:B------:R-:W-:-:S02]  /*13c00*/  IMAD.MOV.U32 R185, RZ, RZ, R81 ;  /* 0x000000ffffb97224 */ /* 0x000fc400078e0051 */
[----:B------:R-:W-:Y:S02]  /*13c10*/  IMAD.MOV.U32 R209, RZ, RZ, R93 ;  /* 0x000000ffffd17224 */ /* 0x000fe400078e005d */
[----:B------:R-:W-:Y:S01]  /*13c20*/  IMAD.MOV.U32 R165, RZ, RZ, R95 ;  /* 0x000000ffffa57224 */ /* 0x000fe200078e005f */
[-C--:B-1----:R-:W-:Y:S07]  /*13c30*/  HMMA.16816.F32.BF16 R80, R8, R16.reuse, R196 ;  /* 0x000000100850723c */ /* 0x082fee00000418c4 */
[----:B------:R-:W-:Y:S01]  /*13c40*/  IMAD.MOV.U32 R198, RZ, RZ, R92 ;  /* 0x000000ffffc67224 */ /* 0x000fe200078e005c */
[----:B------:R-:W-:Y:S01]  /*13c50*/  MOV R196, R94 ;  /* 0x0000005e00c47202 */ /* 0x000fe20000000f00 */
[C---:B------:R-:W-:Y:S08]  /*13c60*/  HMMA.16816.F32.BF16 R192, R4.reuse, R16, R192 ;  /* 0x0000001004c0723c */ /* 0x040ff000000418c0 */
[-C--:B------:R-:W-:Y:S08]  /*13c70*/  HMMA.16816.F32.BF16 R204, R4, R18.reuse, R204 ;  /* 0x0000001204cc723c */ /* 0x080ff000000418cc */
[C---:B------:R-:W-:Y:S01]  /*13c80*/  HMMA.16816.F32.BF16 R92, R8.reuse, R18, R200 ;  /* 0x00000012085c723c */ /* 0x040fe200000418c8 */
[----:B------:R-:W1:Y:S07]  /*13c90*/  LDSM.16.MT88.4 R16, [R225+0xe800] ;  /* 0x00e80000e110783b */ /* 0x000e6e0000004200 */
[----:B-1----:R-:W-:Y:S08]  /*13ca0*/  HMMA.16816.F32.BF16 R180, R8, R16, R152 ;  /* 0x0000001008b4723c */ /* 0x002ff00000041898 */
[C---:B------:R-:W-:Y:S01]  /*13cb0*/  HMMA.16816.F32.BF16 R152, R4.reuse, R18, R140 ;  /* 0x000000120498723c */ /* 0x040fe2000004188c */
[----:B------:R-:W2:Y:S07]  /*13cc0*/  LDL.LU R142, [R1+0x3c] ;  /* 0x00003c00018e7983 */ /* 0x000eae0000300800 */
[----:B------:R-:W-:Y:S08]  /*13cd0*/  HMMA.16816.F32.BF16 R160, R4, R16, R160 ;  /* 0x0000001004a0723c */ /* 0x000ff000000418a0 */
[----:B------:R-:W-:Y:S01]  /*13ce0*/  HMMA.16816.F32.BF16 R168, R8, R18, R44 ;  /* 0x0000001208a8723c */ /* 0x000fe2000004182c */
[----:B------:R-:W1:Y:S01]  /*13cf0*/  LDSM.16.MT88.4 R16, [R226+0xe800] ;  /* 0x00e80000e210783b */ /* 0x000e620000004200 */
[--C-:B------:R-:W-:Y:S01]  /*13d00*/  FFMA.FTZ R14, R208, c[0x0][0x23c], -R0.reuse ;  /* 0x00008f00d00e7a23 */ /* 0x100fe20000010800 */
[----:B------:R-:W-:Y:S01]  /*13d10*/  MOV R197, R131 ;  /* 0x0000008300c57202 */ /* 0x000fe20000000f00 */
        /* <DEDUP_REMOVED lines=8> */
[----:B------:R-:W-:Y:S02]  /*13da0*/  IMAD.MOV.U32 R139, RZ, RZ, R119 ;  /* 0x000000ffff8b7224 */ /* 0x000fe400078e0077 */
[----:B------:R-:W-:Y:S02]  /*13db0*/  IMAD.MOV.U32 R0, RZ, RZ, R128 ;  /* 0x000000ffff007224 */ /* 0x000fe400078e0080 */
[----:B------:R-:W-:Y:S02]  /*13dc0*/  IMAD.MOV.U32 R215, RZ, RZ, R118 ;  /* 0x000000ffffd77224 */ /* 0x000fe400078e0076 */
[----:B------:R-:W-:Y:S02]  /*13dd0*/  IMAD.MOV.U32 R133, RZ, RZ, R116 ;  /* 0x000000ffff857224 */ /* 0x000fe400078e0074 */
[----:B------:R-:W-:-:S02]  /*13de0*/  IMAD.MOV.U32 R201, RZ, RZ, R223 ;  /* 0x000000ffffc97224 */ /* 0x000fc400078e00df */
[-C--:B-1----:R-:W-:Y:S08]  /*13df0*/  HMMA.16816.F32.BF16 R220, R8, R16.reuse, R36 ;  /* 0x0000001008dc723c */ /* 0x082ff00000041824 */
[C---:B------:R-:W-:Y:S08]  /*13e00*/  HMMA.16816.F32.BF16 R128, R4.reuse, R16, R32 ;  /* 0x000000100480723c */ /* 0x040ff00000041820 */
[-C--:B------:R-:W-:Y:S01]  /*13e10*/  HMMA.16816.F32.BF16 R116, R4, R18.reuse, R20 ;  /* 0x000000120474723c */ /* 0x080fe20000041814 */
[----:B------:R-:W1:Y:S07]  /*13e20*/  LDSM.16.MT88.4 R20, [R228+0xe800] ;  /* 0x00e80000e414783b */ /* 0x000e6e0000004200 */
[----:B------:R-:W-:Y:S01]  /*13e30*/  HMMA.16816.F32.BF16 R96, R8, R18, R96 ;  /* 0x000000120860723c */ /* 0x000fe20000041860 */
[----:B------:R-:W3:Y:S01]  /*13e40*/  LDSM.16.MT88.4 R16, [R227+0xe800] ;  /* 0x00e80000e310783b */ /* 0x000ee20000004200 */
[----:B------:R-:W-:Y:S01]  /*13e50*/  IMAD.MOV.U32 R141, RZ, RZ, R143 ;  /* 0x000000ffff8d7224 */ /* 0x000fe200078e008f */
[----:B------:R-:W-:Y:S01]  /*13e60*/  MOV R143, R201 ;  /* 0x000000c9008f7202 */ /* 0x000fe20000000f00 */
[----:B------:R-:W-:-:S02]  /*13e70*/  IMAD.MOV.U32 R201, RZ, RZ, R203 ;  /* 0x000000ffffc97224 */ /* 0x000fc400078e00cb */
[----:B------:R-:W-:Y:S02]  /*13e80*/  IMAD.MOV.U32 R187, RZ, RZ, R211 ;  /* 0x000000ffffbb7224 */ /* 0x000fe400078e00d3 */
[----:B------:R-:W-:Y:S01]  /*13e90*/  IMAD.MOV.U32 R203, RZ, RZ, R198 ;  /* 0x000000ffffcb7224 */ /* 0x000fe200078e00c6 */
[----:B------:R-:W-:Y:S01]  /*13ea0*/  MOV R198, R184 ;  /* 0x000000b800c67202 */ /* 0x000fe20000000f00 */
[----:B------:R-:W-:Y:S02]  /*13eb0*/  FFMA.FTZ R0, R0, c[0x0][0x23c], -R12 ;  /* 0x00008f0000007a23 */ /* 0x000fe4000001080c */
[----:B------:R-:W-:Y:S02]  /*13ec0*/  IMAD.MOV.U32 R39, RZ, RZ, R141 ;  /* 0x000000ffff277224 */ /* 0x000fe400078e008d */
[----:B------:R-:W-:Y:S01]  /*13ed0*/  IMAD.MOV.U32 R184, RZ, RZ, R186 ;  /* 0x000000ffffb87224 */ /* 0x000fe200078e00ba */
[----:B------:R4:W-:Y:S01]  /*13ee0*/  MUFU.EX2 R141, R0 ;  /* 0x00000000008d7308 */ /* 0x0009e20000000800 */
[----:B------:R-:W-:Y:S01]  /*13ef0*/  IMAD.MOV.U32 R186, RZ, RZ, R172 ;  /* 0x000000ffffba7224 */ /* 0x000fe200078e00ac */
[----:B------:R-:W-:Y:S01]  /*13f00*/  MOV R172, R174 ;  /* 0x000000ae00ac7202 */ /* 0x000fe20000000f00 */
[C---:B-1----:R-:W-:Y:S08]  /*13f10*/  HMMA.16816.F32.BF16 R104, R4.reuse, R20, R104 ;  /* 0x000000140468723c */ /* 0x042ff00000041868 */
[C---:B------:R-:W-:Y:S08]  /*13f20*/  HMMA.16816.F32.BF16 R108, R4.reuse, R22, R108 ;  /* 0x00000016046c723c */ /* 0x040ff0000004186c */
[C---:B---3--:R-:W-:Y:S08]  /*13f30*/  HMMA.16816.F32.BF16 R120, R4.reuse, R16, R120 ;  /* 0x000000100478723c */ /* 0x048ff00000041878 */
[----:B------:R-:W-:Y:S01]  /*13f40*/  HMMA.16816.F32.BF16 R124, R4, R18, R124 ;  /* 0x00000012047c723c */ /* 0x000fe2000004187c */
[----:B----4-:R-:W-:-:S02]  /*13f50*/  FFMA.FTZ R0, R39, c[0x0][0x23c], -R12 ;  /* 0x00008f0027007a23 */ /* 0x010fc4000001080c */
[----:B------:R-:W-:Y:S02]  /*13f60*/  IMAD.MOV.U32 R174, RZ, RZ, R164 ;  /* 0x000000ffffae7224 */ /* 0x000fe400078e00a4 */
[----:B------:R-:W-:-:S03]  /*13f70*/  IMAD.MOV.U32 R164, RZ, RZ, R237 ;  /* 0x000000ffffa47224 */ /* 0x000fc600078e00ed */
[C---:B------:R-:W-:Y:S08]  /*13f80*/  HMMA.16816.F32.BF16 R100, R8.reuse, R20, R100 ;  /* 0x000000140864723c */ /* 0x040ff00000041864 */
[C---:B------:R-:W-:Y:S01]  /*13f90*/  HMMA.16816.F32.BF16 R112, R8.reuse, R22, R112 ;  /* 0x000000160870723c */ /* 0x040fe20000041870 */
[----:B------:R-:W-:Y:S01]  /*13fa0*/  MUFU.EX2 R208, R25 ;  /* 0x0000001900d07308 */ /* 0x000fe20000000800 */
[----:B------:R-:W-:Y:S01]  /*13fb0*/  FFMA.FTZ R40, R40, c[0x0][0x23c], -R12 ;  /* 0x00008f0028287a23 */ /* 0x000fe2000001080c */
[----:B------:R1:W5:Y:S06]  /*13fc0*/  LDL.LU R237, [R1+0x90] ;  /* 0x0000900001ed7983 */ /* 0x00036c0000300800 */
[----:B------:R-:W3:Y:S08]  /*13fd0*/  MUFU.EX2 R211, R24 ;  /* 0x0000001800d37308 */ /* 0x000ef00000000800 */
[----:B------:R-:W-:Y:S01]  /*13fe0*/  MUFU.EX2 R213, R13 ;  /* 0x0000000d00d57308 */ /* 0x000fe20000000800 */
[C---:B------:R-:W-:Y:S08]  /*13ff0*/  HMMA.16816.F32.BF16 R56, R8.reuse, R16, R56 ;  /* 0x000000100838723c */ /* 0x040ff00000041838 */
[----:B------:R-:W-:Y:S01]  /*14000*/  HMMA.16816.F32.BF16 R44, R8, R18, R28 ;  /* 0x00000012082c723c */ /* 0x000fe2000004181c */
[----:B------:R-:W-:Y:S01]  /*14010*/  LDSM.16.MT88.4 R16, [R228+0xd000] ;  /* 0x00d00000e410783b */ /* 0x000fe20000004200 */
[----:B--2---:R-:W-:-:S02]  /*14020*/  FFMA.FTZ R4, R142, R15, R41 ;  /* 0x0000000f8e047223 */ /* 0x004fc40000010029 */
[----:B------:R-:W-:Y:S02]  /*14030*/  IMAD.MOV.U32 R142, RZ, RZ, R200 ;  /* 0x000000ffff8e7224 */ /* 0x000fe400078e00c8 */
        /* <DEDUP_REMOVED lines=10> */
[----:B------:R-:W-:Y:S01]  /*140e0*/  IMAD.MOV.U32 R202, RZ, RZ, R203 ;  /* 0x000000ffffca7224 */ /* 0x000fe200078e00cb */
[----:B------:R-:W-:Y:S01]  /*140f0*/  MOV R203, R196 ;  /* 0x000000c400cb7202 */ /* 0x000fe20000000f00 */
[----:B------:R-:W-:Y:S02]  /*14100*/  IMAD.MOV.U32 R187, RZ, RZ, R173 ;  /* 0x000000ffffbb7224 */ /* 0x000fe400078e00ad */
[----:B------:R-:W-:Y:S02]  /*14110*/  IMAD.MOV.U32 R196, RZ, RZ, R198 ;  /* 0x000000ffffc47224 */ /* 0x000fe400078e00c6 */
        /* <DEDUP_REMOVED lines=10> */
[----:B------:R-:W-:Y:S01]  /*141c0*/  IMAD.MOV.U32 R172, RZ, RZ, R173 ;  /* 0x000000ffffac7224 */ /* 0x000fe200078e00ad */
[----:B------:R-:W-:Y:S01]  /*141d0*/  MOV R173, R174 ;  /* 0x000000ae00ad7202 */ /* 0x000fe20000000f00 */
[----:B------:R-:W-:Y:S02]  /*141e0*/  IMAD.MOV.U32 R38, RZ, RZ, R140 ;  /* 0x000000ffff267224 */ /* 0x000fe400078e008c */
        /* <DEDUP_REMOVED lines=10> */
[----:B------:R2:W4:Y:S01]  /*14290*/  MUFU.EX2 R143, R0 ;  /* 0x00000000008f7308 */ /* 0x0005220000000800 */
[----:B------:R-:W-:Y:S01]  /*142a0*/  IMAD.MOV.U32 R185, RZ, RZ, R187 ;  /* 0x000000ffffb97224 */ /* 0x000fe200078e00bb */
[----:B---3--:R-:W-:Y:S01]  /*142b0*/  F2FP.BF16.PACK_AB R8, R211, R208 ;  /* 0x000000d0d308723e */ /* 0x008fe200000010ff */
[----:B------:R-:W-:Y:S01]  /*142c0*/  IMAD.MOV.U32 R187, RZ, RZ, R173 ;  /* 0x000000ffffbb7224 */ /* 0x000fe200078e00ad */
[----:B------:R-:W-:Y:S01]  /*142d0*/  MOV R173, R175 ;  /* 0x000000af00ad7202 */ /* 0x000fe20000000f00 */
[----:B------:R-:W-:Y:S01]  /*142e0*/  IMAD.MOV.U32 R175, RZ, RZ, R212 ;  /* 0x000000ffffaf7224 */ /* 0x000fe200078e00d4 */
[----:B------:R1:W5:Y:S01]  /*142f0*/  LDL.LU R236, [R1+0x8c] ;  /* 0x00008c0001ec7983 */ /* 0x0003620000300800 */
[----:B------:R-:W-:-:S02]  /*14300*/  IMAD.MOV.U32 R212, RZ, RZ, R210 ;  /* 0x000000ffffd47224 */ /* 0x000fc400078e00d2 */
[----:B--2---:R-:W-:Y:S01]  /*14310*/  FFMA.FTZ R0, R39, c[0x0][0x23c], -R12 ;  /* 0x00008f0027007a23 */ /* 0x004fe2000001080c */
[----:B------:R-:W-:Y:S01]  /*14320*/  MOV R39, R142 ;  /* 0x0000008e00277202 */ /* 0x000fe20000000f00 */
[----:B------:R-:W-:Y:S02]  /*14330*/  IMAD.MOV.U32 R142, RZ, RZ, R201 ;  /* 0x000000ffff8e7224 */ /* 0x000fe400078e00c9 */
[----:B------:R-:W-:Y:S01]  /*14340*/  IMAD.MOV.U32 R201, RZ, RZ, R203 ;  /* 0x000000ffffc97224 */ /* 0x000fe200078e00cb */
[----:B------:R-:W-:Y:S01]  /*14350*/  MOV R203, R198 ;  /* 0x000000c600cb7202 */ /* 0x000fe20000000f00 */
[----:B------:R2:W-:Y:S01]  /*14360*/  MUFU.EX2 R210, R0 ;  /* 0x0000000000d27308 */ /* 0x0005e20000000800 */
[----:B------:R-:W-:Y:S02]  /*14370*/  IMAD.MOV.U32 R198, RZ, RZ, R184 ;  /* 0x000000ffffc67224 */ /* 0x000fe400078e00b8 */
[----:B------:R-:W-:Y:S01]  /*14380*/  IMAD.MOV.U32 R184, RZ, RZ, R186 ;  /* 0x000000ffffb87224 */ /* 0x000fe200078e00ba */
[----:B------:R-:W-:Y:S01]  /*14390*/  MOV R186, R172 ;  /* 0x000000ac00ba7202 */ /* 0x000fe20000000f00 */
[----:B------:R-:W-:-:S02]  /*143a0*/  IMAD.MOV.U32 R37, RZ, RZ, R39 ;  /* 0x000000ffff257224 */ /* 0x000fc400078e0027 */
[----:B------:R-:W-:Y:S02]  /*143b0*/  IMAD.MOV.U32 R39, RZ, RZ, R142 ;  /* 0x000000ffff277224 */ /* 0x000fe400078e008e */
[----:B------:R-:W-:Y:S02]  /*143c0*/  IMAD.MOV.U32 R172, RZ, RZ, R174 ;  /* 0x000000ffffac7224 */ /* 0x000fe400078e00ae */
[----:B------:R-:W-:Y:S02]  /*143d0*/  IMAD.MOV.U32 R142, RZ, RZ, R201 ;  /* 0x000000ffff8e7224 */ /* 0x000fe400078e00c9 */
[----:B--2---:R-:W-:Y:S01]  /*143e0*/  FFMA.FTZ R0, R38, c[0x0][0x23c], -R12 ;  /* 0x00008f0026007a23 */ /* 0x004fe2000001080c */
[----:B------:R-:W-:Y:S02]  /*143f0*/  MOV R38, R140 ;  /* 0x0000008c00267202 */ /* 0x000fe40000000f00 */
        /* <DEDUP_REMOVED lines=18> */
[----:B------:R-:W-:-:S02]  /*14520*/  MOV R175, R212 ;  /* 0x000000d400af7202 */ /* 0x000fc40000000f00 */
[----:B------:R2:W-:Y:S01]  /*14530*/  MUFU.EX2 R212, R0 ;  /* 0x0000000000d47308 */ /* 0x0005e20000000800 */
[----:B------:R-:W-:Y:S01]  /*14540*/  MOV R133, R234 ;  /* 0x000000ea00857202 */ /* 0x000fe20000000f00 */
[----:B------:R-:W-:Y:S02]  /*14550*/  IMAD.MOV.U32 R36, RZ, RZ, R38 ;  /* 0x000000ffff247224 */ /* 0x000fe400078e0026 */
[----:B------:R-:W-:Y:S02]  /*14560*/  IMAD.MOV.U32 R38, RZ, RZ, R140 ;  /* 0x000000ffff267224 */ /* 0x000fe400078e008c */
[----:B------:R-:W-:Y:S02]  /*14570*/  IMAD.MOV.U32 R140, RZ, RZ, R200 ;  /* 0x000000ffff8c7224 */ /* 0x000fe400078e00c8 */
[----:B------:R-:W-:Y:S02]  /*14580*/  IMAD.MOV.U32 R200, RZ, RZ, R202 ;  /* 0x000000ffffc87224 */ /* 0x000fe400078e00ca */
[----:B--2---:R-:W-:Y:S01]  /*14590*/  FFMA.FTZ R0, R37, c[0x0][0x23c], -R3 ;  /* 0x00008f0025007a23 */ /* 0x004fe20000010803 */
[----:B------:R-:W-:-:S02]  /*145a0*/  MOV R37, R39 ;  /* 0x0000002700257202 */ /* 0x000fc40000000f00 */
[----:B------:R-:W-:Y:S02]  /*145b0*/  MOV R39, R142 ;  /* 0x0000008e00277202 */ /* 0x000fe40000000f00 */
[----:B------:R-:W-:Y:S02]  /*145c0*/  MOV R142, R201 ;  /* 0x000000c9008e7202 */ /* 0x000fe40000000f00 */
[----:B------:R-:W-:Y:S02]  /*145d0*/  MOV R201, R203 ;  /* 0x000000cb00c97202 */ /* 0x000fe40000000f00 */
[----:B------:R-:W-:Y:S02]  /*145e0*/  MOV R203, R133 ;  /* 0x0000008500cb7202 */ /* 0x000fe40000000f00 */
[----:B------:R2:W-:Y:S01]  /*145f0*/  MUFU.EX2 R133, R0 ;  /* 0x0000000000857308 */ /* 0x0005e20000000800 */
[----:B------:R-:W-:Y:S01]  /*14600*/  IMAD.MOV.U32 R202, RZ, RZ, R196 ;  /* 0x000000ffffca7224 */ /* 0x000fe200078e00c4 */
[----:B------:R-:W-:-:S02]  /*14610*/  MOV R35, R37 ;  /* 0x0000002500237202 */ /* 0x000fc40000000f00 */
[----:B------:R-:W-:Y:S01]  /*14620*/  MOV R37, R39 ;  /* 0x0000002700257202 */ /* 0x000fe20000000f00 */
[----:B------:R-:W-:Y:S02]  /*14630*/  IMAD.MOV.U32 R39, RZ, RZ, R140 ;  /* 0x000000ffff277224 */ /* 0x000fe400078e008c */
[----:B--2---:R-:W-:Y:S02]  /*14640*/  FFMA.FTZ R0, R36, c[0x0][0x23c], -R3 ;  /* 0x00008f0024007a23 */ /* 0x004fe40000010803 */
        /* <DEDUP_REMOVED lines=8> */
[----:B------:R-:W-:Y:S01]  /*146d0*/  IMAD.MOV.U32 R34, RZ, RZ, R36 ;  /* 0x000000ffff227224 */ /* 0x000fe200078e0024 */
[----:B------:R-:W-:-:S02]  /*146e0*/  MOV R197, R232 ;  /* 0x000000e800c57202 */ /* 0x000fc40000000f00 */
[----:B------:R-:W-:Y:S01]  /*146f0*/  MOV R36, R200 ;  /* 0x000000c800247202 */ /* 0x000fe20000000f00 */
[----:B------:R-:W-:Y:S01]  /*14700*/  IMAD.MOV.U32 R200, RZ, RZ, R201 ;  /* 0x000000ffffc87224 */ /* 0x000fe200078e00c9 */
[----:B------:R-:W-:Y:S01]  /*14710*/  MOV R201, R202 ;  /* 0x000000ca00c97202 */ /* 0x000fe20000000f00 */
[----:B------:R-:W-:Y:S01]  /*14720*/  IMAD.MOV.U32 R202, RZ, RZ, R203 ;  /* 0x000000ffffca7224 */ /* 0x000fe200078e00cb */
[----:B------:R-:W-:Y:S01]  /*14730*/  MOV R203, R197 ;  /* 0x000000c500cb7202 */ /* 0x000fe20000000f00 */
[----:B------:R-:W-:Y:S01]  /*14740*/  IMAD.MOV.U32 R197, RZ, RZ, R165 ;  /* 0x000000ffffc57224 */ /* 0x000fe200078e00a5 */
[----:B------:R-:W-:Y:S01]  /*14750*/  MOV R165, R231 ;  /* 0x000000e700a57202 */ /* 0x000fe20000000f00 */
[----:B--2---:R-:W-:Y:S01]  /*14760*/  FFMA.FTZ R0, R35, c[0x0][0x23c], -R3 ;  /* 0x00008f0023007a23 */ /* 0x004fe20000010803 */
[----:B------:R-:W-:Y:S01]  /*14770*/  MOV R35, R37 ;  /* 0x0000002500237202 */ /* 0x000fe20000000f00 */
[----:B------:R-:W-:Y:S02]  /*14780*/  IMAD.MOV.U32 R37, RZ, RZ, R142 ;  /* 0x000000ffff257224 */ /* 0x000fe400078e008e */
[----:B------:R2:W-:Y:S01]  /*14790*/  MUFU.EX2 R142, R0 ;  /* 0x00000000008e7308 */ /* 0x0005e20000000800 */
[----:B------:R-:W-:-:S02]  /*147a0*/  MOV R33, R200 ;  /* 0x000000c800217202 */ /* 0x000fc40000000f00 */
[----:B------:R-:W-:Y:S02]  /*147b0*/  MOV R200, R202 ;  /* 0x000000ca00c87202 */ /* 0x000fe40000000f00 */
[----:B------:R-:W-:Y:S02]  /*147c0*/  MOV R202, R197 ;  /* 0x000000c500ca7202 */ /* 0x000fe40000000f00 */
[----:B------:R-:W-:Y:S01]  /*147d0*/  MOV R197, R209 ;  /* 0x000000d100c57202 */ /* 0x000fe20000000f00 */
[----:B--2---:R-:W-:Y:S02]  /*147e0*/  FFMA.FTZ R0, R34, c[0x0][0x23c], -R3 ;  /* 0x00008f0022007a23 */ /* 0x004fe40000010803 */
[----:B------:R-:W-:Y:S02]  /*147f0*/  IMAD.MOV.U32 R34, RZ, RZ, R35 ;  /* 0x000000ffff227224 */ /* 0x000fe400078e0023 */
[----:B------:R-:W-:Y:S02]  /*14800*/  IMAD.MOV.U32 R35, RZ, RZ, R201 ;  /* 0x000000ffff237224 */ /* 0x000fe400078e00c9 */
[----:B------:R-:W-:-:S02]  /*14810*/  IMAD.MOV.U32 R201, RZ, RZ, R203 ;  /* 0x000000ffffc97224 */ /* 0x000fc400078e00cb */
[----:B------:R-:W-:Y:S02]  /*14820*/  IMAD.MOV.U32 R203, RZ, RZ, R165 ;  /* 0x000000ffffcb7224 */ /* 0x000fe400078e00a5 */
[----:B------:R-:W-:Y:S01]  /*14830*/  IMAD.MOV.U32 R21, RZ, RZ, R35 ;  /* 0x000000ffff157224 */ /* 0x000fe200078e0023 */
[----:B------:R-:W-:Y:S01]  /*14840*/  MOV R35, R200 ;  /* 0x000000c800237202 */ /* 0x000fe20000000f00 */
[----:B------:R-:W-:Y:S02]  /*14850*/  IMAD.MOV.U32 R165, RZ, RZ, R230 ;  /* 0x000000ffffa57224 */ /* 0x000fe400078e00e6 */
[----:B------:R-:W-:Y:S01]  /*14860*/  IMAD.MOV.U32 R200, RZ, RZ, R201 ;  /* 0x000000ffffc87224 */ /* 0x000fe200078e00c9 */
[----:B------:R-:W-:Y:S01]  /*14870*/  MOV R201, R202 ;  /* 0x000000ca00c97202 */ /* 0x000fe20000000f00 */
[----:B------:R2:W-:Y:S01]  /*14880*/  MUFU.EX2 R209, R0 ;  /* 0x0000000000d17308 */ /* 0x0005e20000000800 */
[----:B------:R-:W-:Y:S01]  /*14890*/  IMAD.MOV.U32 R202, RZ, RZ, R203 ;  /* 0x000000ffffca7224 */ /* 0x000fe200078e00cb */
[----:B------:R-:W-:Y:S01]  /*148a0*/  MOV R203, R197 ;  /* 0x000000c500cb7202 */ /* 0x000fe20000000f00 */
[----:B------:R-:W-:Y:S01]  /*148b0*/  IMAD.MOV.U32 R197, RZ, RZ, R165 ;  /* 0x000000ffffc57224 */ /* 0x000fe200078e00a5 */
[----:B------:R-:W-:-:S02]  /*148c0*/  MOV R32, R33 ;  /* 0x0000002100207202 */ /* 0x000fc40000000f00 */
[----:B------:R-:W-:Y:S01]  /*148d0*/  MOV R165, R167 ;  /* 0x000000a700a57202 */ /* 0x000fe20000000f00 */
[----:B------:R-:W-:Y:S02]  /*148e0*/  IMAD.MOV.U32 R167, RZ, RZ, R55 ;  /* 0x000000ffffa77224 */ /* 0x000fe400078e0037 */
[--C-:B------:R-:W-:Y:S02]  /*148f0*/  FFMA.FTZ R37, R37, c[0x0][0x23c], -R3.reuse ;  /* 0x00008f0025257a23 */ /* 0x100fe40000010803 */
[----:B--2---:R-:W-:Y:S02]  /*14900*/  FFMA.FTZ R0, R229, c[0x0][0x23c], -R2 ;  /* 0x00008f00e5007a23 */ /* 0x004fe40000010802 */
[--C-:B------:R-:W-:Y:S02]  /*14910*/  FFMA.FTZ R36, R36, c[0x0][0x23c], -R3.reuse ;  /* 0x00008f0024247a23 */ /* 0x100fe40000010803 */
[----:B------:R2:W-:Y:S01]  /*14920*/  MUFU.EX2 R55, R0 ;  /* 0x0000000000377308 */ /* 0x0005e20000000800 */
[----:B------:R-:W-:-:S02]  /*14930*/  FFMA.FTZ R32, R32, c[0x0][0x23c], -R3 ;  /* 0x00008f0020207a23 */ /* 0x000fc40000010803 */
[--C-:B--2---:R-:W-:Y:S02]  /*14940*/  FFMA.FTZ R0, R38, c[0x0][0x23c], -R2.reuse ;  /* 0x00008f0026007a23 */ /* 0x104fe40000010802 */
[----:B------:R-:W-:Y:S02]  /*14950*/  FFMA.FTZ R38, R132, c[0x0][0x23c], -R3 ;  /* 0x00008f0084267a23 */ /* 0x000fe40000010803 */
[----:B------:R-:W-:Y:S02]  /*14960*/  FFMA.FTZ R3, R21, c[0x0][0x23c], -R2 ;  /* 0x00008f0015037a23 */ /* 0x000fe40000010802 */
[----:B------:R-:W2:Y:S01]  /*14970*/  LDSM.16.MT88.4 R20, [R226+0xd000] ;  /* 0x00d00000e214783b */ /* 0x000ea20000004200 */
[----:B------:R3:W1:Y:S01]  /*14980*/  MUFU.EX2 R214, R14 ;  /* 0x0000000e00d67308 */ /* 0x0006620000000800 */
[--C-:B------:R-:W-:Y:S02]  /*14990*/  FFMA.FTZ R34, R34, c[0x0][0x23c], -R12.reuse ;  /* 0x00008f0022227a23 */ /* 0x100fe4000001080c */
[----:B------:R-:W-:-:S02]  /*149a0*/  FFMA.FTZ R33, R224, c[0x0][0x23c], -R12 ;  /* 0x00008f00e0217a23 */ /* 0x000fc4000001080c */
[----:B------:R-:W-:Y:S02]  /*149b0*/  FFMA.FTZ R39, R39, c[0x0][0x23c], -R12 ;  /* 0x00008f0027277a23 */ /* 0x000fe4000001080c */
[----:B---3--:R-:W3:Y:S01]  /*149c0*/  LDSM.16.MT88.4 R12, [R225+0xd000] ;  /* 0x00d00000e10c783b */ /* 0x008ee20000004200 */
[----:B------:R2:W2:Y:S01]  /*149d0*/  MUFU.EX2 R132, R0 ;  /* 0x0000000000847308 */ /* 0x0004a20000000800 */
[----:B----4-:R-:W-:Y:S02]  /*149e0*/  F2FP.BF16.PACK_AB R9, R143, R141 ;  /* 0x0000008d8f09723e */ /* 0x010fe400000010ff */
[----:B-1----:R-:W-:Y:S02]  /*149f0*/  F2FP.BF16.PACK_AB R10, R214, R213 ;  /* 0x000000d5d60a723e */ /* 0x002fe400000010ff */
[----:B------:R-:W-:Y:S01]  /*14a00*/  F2FP.BF16.PACK_AB R11, R212, R210 ;  /* 0x000000d2d40b723e */ /* 0x000fe200000010ff */
[----:B------:R-:W-:Y:S01]  /*14a10*/  FADD.FTZ R29, R165, R26 ;  /* 0x0000001aa51d7221 */ /* 0x000fe20000010000 */
[----:B------:R-:W-:Y:S01]  /*14a20*/  MOV R165, R138 ;  /* 0x0000008a00a57202 */ /* 0x000fe20000000f00 */
[----:B--2---:R-:W-:-:S02]  /*14a30*/  FFMA.FTZ R0, R139, c[0x0][0x23c], -R2 ;  /* 0x00008f008b007a23 */ /* 0x004fc40000010802 */
[----:B------:R-:W-:Y:S02]  /*14a40*/  MUFU.EX2 R139, R3 ;  /* 0x00000003008b7308 */ /* 0x000fe40000000800 */
[----:B------:R-:W-:Y:S06]  /*14a50*/  HMMA.16816.F32.BF16 R88, R8, R20, R88 ;  /* 0x000000140858723c */ /* 0x000fec0000041858 */
[----:B------:R1:W2:Y:S01]  /*14a60*/  MUFU.EX2 R138, R0 ;  /* 0x00000000008a7308 */ /* 0x0002a20000000800 */
[----:B------:R-:W-:Y:S02]  /*14a70*/  F2FP.BF16.PACK_AB R6, R209, R142 ;  /* 0x0000008ed106723e */ /* 0x000fe400000010ff */
[----:B------:R-:W-:Y:S01]  /*14a80*/  F2FP.BF16.PACK_AB R5, R132, R55 ;  /* 0x000000378405723e */ /* 0x000fe200000010ff */
[----:B------:R-:W-:-:S02]  /*14a90*/  IMAD.MOV.U32 R196, RZ, RZ, R233 ;  /* 0x000000ffffc47224 */ /* 0x000fc400078e00e9 */
[----:B------:R-:W-:Y:S02]  /*14aa0*/  FFMA.FTZ R31, R35, c[0x0][0x23c], -R2 ;  /* 0x00008f00231f7a23 */ /* 0x000fe40000010802 */
[----:B-1----:R-:W-:Y:S01]  /*14ab0*/  FADD.FTZ R0, R244, R4 ;  /* 0x00000004f4007221 */ /* 0x002fe20000010000 */
[----:B------:R-:W-:Y:S02]  /*14ac0*/  F2FP.BF16.PACK_AB R4, R140, R133 ;  /* 0x000000858c04723e */ /* 0x000fe400000010ff */
[----:B--2---:R-:W-:Y:S01]  /*14ad0*/  F2FP.BF16.PACK_AB R7, R138, R139 ;  /* 0x0000008b8a07723e */ /* 0x004fe200000010ff */
[----:B---3--:R-:W-:Y:S01]  /*14ae0*/  HMMA.16816.F32.BF16 R148, R8, R12, R148 ;  /* 0x0000000c0894723c */ /* 0x008fe20000041894 */
[--C-:B------:R-:W-:Y:S02]  /*14af0*/  FFMA.FTZ R30, R200, c[0x0][0x23c], -R2.reuse ;  /* 0x00008f00c81e7a23 */ /* 0x100fe40000010802 */
[--C-:B------:R-:W-:Y:S02]  /*14b00*/  FFMA.FTZ R35, R201, c[0x0][0x23c], -R2.reuse ;  /* 0x00008f00c9237a23 */ /* 0x100fe40000010802 */
[----:B------:R-:W-:-:S03]  /*14b10*/  FFMA.FTZ R41, R202, c[0x0][0x23c], -R2 ;  /* 0x00008f00ca297a23 */ /* 0x000fc60000010802 */
[----:B------:R-:W-:Y:S01]  /*14b20*/  HMMA.16816.F32.BF16 R144, R4, R12, R144 ;  /* 0x0000000c0490723c */ /* 0x000fe20000041890 */
[----:B------:R-:W-:Y:S02]  /*14b30*/  FADD.FTZ R2, R196, R203 ;  /* 0x000000cbc4027221 */ /* 0x000fe40000010000 */
[----:B------:R-:W-:Y:S01]  /*14b40*/  FADD.FTZ R3, R197, R27 ;  /* 0x0000001bc5037221 */ /* 0x000fe20000010000 */
[----:B------:R-:W-:Y:S01]  /*14b50*/  MOV R27, R173 ;  /* 0x000000ad001b7202 */ /* 0x000fe20000000f00 */
[----:B------:R-:W-:-:S03]  /*14b60*/  IMAD.MOV.U32 R24, RZ, RZ, R172 ;  /* 0x000000ffff187224 */ /* 0x000fc600078e00ac */
[----:B------:R-:W-:Y:S01]  /*14b70*/  HMMA.16816.F32.BF16 R156, R4, R14, R156 ;  /* 0x0000000e049c723c */ /* 0x000fe2000004189c */
[----:B------:R-:W-:Y:S01]  /*14b80*/  IMAD.MOV.U32 R26, RZ, RZ, R174 ;  /* 0x000000ffff1a7224 */ /* 0x000fe200078e00ae */
[----:B------:R-:W-:Y:S01]  /*14b90*/  MOV R174, R91 ;  /* 0x0000005b00ae7202 */ /* 0x000fe20000000f00 */
[----:B------:R-:W-:Y:S01]  /*14ba0*/  IMAD.MOV.U32 R173, RZ, RZ, R88 ;  /* 0x000000ffffad7224 */ /* 0x000fe200078e0058 */
[----:B------:R-:W-:-:S04]  /*14bb0*/  MOV R172, R89 ;  /* 0x0000005900ac7202 */ /* 0x000fc80000000f00 */
[----:B------:R-:W-:Y:S01]  /*14bc0*/  HMMA.16816.F32.BF16 R60, R8, R14, R60 ;  /* 0x0000000e083c723c */ /* 0x000fe2000004183c */
[----:B------:R-:W1:Y:S01]  /*14bd0*/  LDSM.16.MT88.4 R12, [R227+0xd000] ;  /* 0x00d00000e30c783b */ /* 0x000e620000004200 */
[----:B------:R-:W-:Y:S01]  /*14be0*/  FADD.FTZ R28, R198, R2 ;  /* 0x00000002c61c7221 */ /* 0x000fe20000010000 */
[----:B------:R-:W-:Y:S01]  /*14bf0*/  MOV R89, R165 ;  /* 0x000000a500597202 */ /* 0x000fe20000000f00 */
[----:B------:R-:W-:Y:S01]  /*14c00*/  IMAD.MOV.U32 R88, RZ, RZ, R90 ;  /* 0x000000ffff587224 */ /* 0x000fe200078e005a */
[----:B------:R-:W-:Y:S01]  /*14c10*/  MOV R91, R167 ;  /* 0x000000a7005b7202 */ /* 0x000fe20000000f00 */
[----:B------:R-:W-:Y:S02]  /*14c20*/  IMAD.MOV.U32 R2, RZ, RZ, R164 ;  /* 0x000000ffff027224 */ /* 0x000fe400078e00a4 */
[----:B------:R-:W-:Y:S01]  /*14c30*/  IMAD.MOV.U32 R90, RZ, RZ, R166 ;  /* 0x000000ffff5a7224 */ /* 0x000fe200078e00a6 */
[----:B------:R-:W-:Y:S01]  /*14c40*/  MOV R244, R175 ;  /* 0x000000af00f47202 */ /* 0x000fe20000000f00 */
[----:B------:R-:W-:Y:S07]  /*14c50*/  HMMA.16816.F32.BF16 R164, R4, R20, R76 ;  /* 0x0000001404a4723c */ /* 0x000fee000004184c */
[----:B------:R-:W-:Y:S01]  /*14c60*/  IMAD.MOV.U32 R77, RZ, RZ, R174 ;  /* 0x000000ffff4d7224 */ /* 0x000fe200078e00ae */
[----:B------:R-:W-:Y:S01]  /*14c70*/  MOV R78, R173 ;  /* 0x000000ad004e7202 */ /* 0x000fe20000000f00 */
[----:B------:R-:W-:Y:S01]  /*14c80*/  IMAD.MOV.U32 R79, RZ, RZ, R172 ;  /* 0x000000ffff4f7224 */ /* 0x000fe200078e00ac */
[-C--:B------:R-:W-:Y:S08]  /*14c90*/  HMMA.16816.F32.BF16 R68, R8, R22.reuse, R68 ;  /* 0x000000160844723c */ /* 0x080ff00000041844 */
[----:B------:R-:W-:Y:S08]  /*14ca0*/  HMMA.16816.F32.BF16 R172, R4, R22, R72 ;  /* 0x0000001604ac723c */ /* 0x000ff00000041848 */
[----:B------:R-:W-:Y:S01]  /*14cb0*/  HMMA.16816.F32.BF16 R20, R8, R16, R64 ;  /* 0x000000100814723c */ /* 0x000fe20000041840 */
[----:B------:R-:W-:Y:S01]  /*14cc0*/  IMAD.MOV.U32 R198, RZ, RZ, R184 ;  /* 0x000000ffffc67224 */ /* 0x000fe200078e00b8 */
[----:B------:R-:W-:Y:S01]  /*14cd0*/  MOV R197, R185 ;  /* 0x000000b900c57202 */ /* 0x000fe20000000f00 */
[----:B------:R-:W-:Y:S01]  /*14ce0*/  IMAD.MOV.U32 R196, RZ, RZ, R186 ;  /* 0x000000ffffc47224 */ /* 0x000fe200078e00ba */
[----:B------:R-:W-:-:S04]  /*14cf0*/  MOV R25, R187 ;  /* 0x000000bb00197202 */ /* 0x000fc80000000f00 */
[C---:B------:R-:W-:Y:S08]  /*14d00*/  HMMA.16816.F32.BF16 R176, R4.reuse, R16, R176 ;  /* 0x0000001004b0723c */ /* 0x040ff000000418b0 */
[----:B------:R-:W-:Y:S08]  /*14d10*/  HMMA.16816.F32.BF16 R188, R4, R18, R188 ;  /* 0x0000001204bc723c */ /* 0x000ff000000418bc */
[----:B------:R-:W-:Y:S01]  /*14d20*/  MOV R187, R20 ;  /* 0x0000001400bb7202 */ /* 0x000fe20000000f00 */
[----:B------:R-:W-:Y:S01]  /*14d30*/  IMAD.MOV.U32 R186, RZ, RZ, R21 ;  /* 0x000000ffffba7224 */ /* 0x000fe200078e0015 */
[----:B------:R-:W-:Y:S01]  /*14d40*/  MOV R185, R22 ;  /* 0x0000001600b97202 */ /* 0x000fe20000000f00 */
[----:B------:R-:W-:-:S02]  /*14d50*/  IMAD.MOV.U32 R184, RZ, RZ, R23 ;  /* 0x000000ffffb87224 */ /* 0x000fc400078e0017 */
[C---:B------:R-:W-:Y:S08]  /*14d60*/  HMMA.16816.F32.BF16 R20, R8.reuse, R18, R84 ;  /* 0x000000120814723c */ /* 0x040ff00000041854 */
[----:B-1----:R-:W-:Y:S01]  /*14d70*/  HMMA.16816.F32.BF16 R16, R8, R14, R92 ;  /* 0x0000000e0810723c */ /* 0x002fe2000004185c */
[----:B------:R-:W-:Y:S01]  /*14d80*/  MOV R66, R26 ;  /* 0x0000001a00427202 */ /* 0x000fe20000000f00 */
[----:B------:R-:W-:Y:S01]  /*14d90*/  IMAD.MOV.U32 R67, RZ, RZ, R27 ;  /* 0x000000ffff437224 */ /* 0x000fe200078e001b */
[----:B------:R-:W-:Y:S01]  /*14da0*/  MOV R87, R24 ;  /* 0x0000001800577202 */ /* 0x000fe20000000f00 */
[----:B------:R-:W-:Y:S01]  /*14db0*/  IMAD.MOV.U32 R86, RZ, RZ, R25 ;  /* 0x000000ffff567224 */ /* 0x000fe200078e0019 */
[----:B------:R-:W-:Y:S01]  /*14dc0*/  MOV R76, R88 ;  /* 0x00000058004c7202 */ /* 0x000fe20000000f00 */
[----:B------:R-:W1:Y:S01]  /*14dd0*/  LDSM.16.MT88.4 R24, [R225+0xf000] ;  /* 0x00f00000e118783b */ /* 0x000e620000004200 */
        /* <DEDUP_REMOVED lines=12> */
[----:B------:R-:W2:Y:S01]  /*14ea0*/  LDSM.16.MT88.4 R20, [R226+0xf000] ;  /* 0x00f00000e214783b */ /* 0x000ea20000004200 */
[----:B------:R-:W-:Y:S01]  /*14eb0*/  MOV R91, R2 ;  /* 0x00000002005b7202 */ /* 0x000fe20000000f00 */
[----:B------:R-:W-:Y:S01]  /*14ec0*/  IMAD.MOV.U32 R84, RZ, RZ, R197 ;  /* 0x000000ffff547224 */ /* 0x000fe200078e00c5 */
[----:B------:R-:W-:Y:S01]  /*14ed0*/  MOV R85, R196 ;  /* 0x000000c400557202 */ /* 0x000fe20000000f00 */
[----:B------:R-:W-:Y:S01]  /*14ee0*/  IMAD.MOV.U32 R244, RZ, RZ, R199 ;  /* 0x000000fffff47224 */ /* 0x000fe200078e00c7 */
[----:B------:R-:W-:Y:S01]  /*14ef0*/  MOV R2, R198 ;  /* 0x000000c600027202 */ /* 0x000fe20000000f00 */
[-C--:B------:R-:W-:Y:S08]  /*14f00*/  HMMA.16816.F32.BF16 R192, R4, R12.reuse, R192 ;  /* 0x0000000c04c0723c */ /* 0x080ff000000418c0 */
[----:B------:R-:W-:Y:S07]  /*14f10*/  HMMA.16816.F32.BF16 R196, R8, R12, R80 ;  /* 0x0000000c08c4723c */ /* 0x000fee0000041850 */
[----:B------:R-:W-:Y:S01]  /*14f20*/  MOV R83, R17 ;  /* 0x0000001100537202 */ /* 0x000fe20000000f00 */
[C---:B------:R-:W-:Y:S01]  /*14f30*/  HMMA.16816.F32.BF16 R204, R4.reuse, R14, R204 ;  /* 0x0000000e04cc723c */ /* 0x040fe200000418cc */
[----:B------:R-:W-:Y:S01]  /*14f40*/  IMAD.MOV.U32 R82, RZ, RZ, R18 ;  /* 0x000000ffff527224 */ /* 0x000fe200078e0012 */
[----:B------:R-:W-:Y:S01]  /*14f50*/  MOV R81, R19 ;  /* 0x0000001300517202 */ /* 0x000fe20000000f00 */
[----:B------:R-:W-:Y:S01]  /*14f60*/  IMAD.MOV.U32 R80, RZ, RZ, R16 ;  /* 0x000000ffff507224 */ /* 0x000fe200078e0010 */
[----:B------:R-:W-:Y:S04]  /*14f70*/  LDSM.16.MT88.4 R12, [R227+0xf000] ;  /* 0x00f00000e30c783b */ /* 0x000fe80000004200 */
[----:B------:R-:W3:Y:S01]  /*14f80*/  LDSM.16.MT88.4 R16, [R228+0xf000] ;  /* 0x00f00000e410783b */ /* 0x000ee20000004200 */
[----:B-1----:R-:W-:Y:S07]  /*14f90*/  HMMA.16816.F32.BF16 R72, R4, R24, R160 ;  /* 0x000000180448723c */ /* 0x002fee00000418a0 */
[----:B------:R-:W-:Y:S01]  /*14fa0*/  MOV R161, R76 ;  /* 0x0000004c00a17202 */ /* 0x000fe20000000f00 */
[----:B------:R-:W-:Y:S01]  /*14fb0*/  IMAD.MOV.U32 R162, RZ, RZ, R77 ;  /* 0x000000ffffa27224 */ /* 0x000fe200078e004d */
[----:B------:R-:W-:Y:S01]  /*14fc0*/  MOV R163, R78 ;  /* 0x0000004e00a37202 */ /* 0x000fe20000000f00 */
[----:B------:R-:W-:-:S02]  /*14fd0*/  IMAD.MOV.U32 R160, RZ, RZ, R79 ;  /* 0x000000ffffa07224 */ /* 0x000fc400078e004f */
[----:B------:R-:W-:Y:S07]  /*14fe0*/  HMMA.16816.F32.BF16 R76, R4, R26, R152 ;  /* 0x0000001a044c723c */ /* 0x000fee0000041898 */
[----:B------:R-:W-:Y:S01]  /*14ff0*/  MOV R155, R88 ;  /* 0x00000058009b7202 */ /* 0x000fe20000000f00 */
[----:B------:R-:W-:Y:S01]  /*15000*/  IMAD.MOV.U32 R154, RZ, RZ, R89 ;  /* 0x000000ffff9a7224 */ /* 0x000fe200078e0059 */
[----:B------:R-:W-:Y:S01]  /*15010*/  MOV R153, R90 ;  /* 0x0000005a00997202 */ /* 0x000fe20000000f00 */
[----:B------:R-:W-:-:S02]  /*15020*/  IMAD.MOV.U32 R152, RZ, RZ, R91 ;  /* 0x000000ffff987224 */ /* 0x000fc400078e005b */
[----:B--2---:R-:W-:Y:S01]  /*15030*/  HMMA.16816.F32.BF16 R88, R4, R20, R128 ;  /* 0x000000140458723c */ /* 0x004fe20000041880 */
[----:B------:R-:W-:-:S07]  /*15040*/  MOV R215, R235 ;  /* 0x000000eb00d77202 */ /* 0x000fce0000000f00 */
[C---:B------:R-:W-:Y:S01]  /*15050*/  HMMA.16816.F32.BF16 R92, R4.reuse, R22, R116 ;  /* 0x00000016045c723c */ /* 0x040fe20000041874 */
[----:B------:R-:W-:Y:S01]  /*15060*/  MOV R129, R65 ;  /* 0x0000004100817202 */ /* 0x000fe20000000f00 */
[----:B------:R-:W-:Y:S01]  /*15070*/  IMAD.MOV.U32 R130, RZ, RZ, R66 ;  /* 0x000000ffff827224 */ /* 0x000fe200078e0042 */
[----:B------:R-:W-:Y:S01]  /*15080*/  MOV R131, R67 ;  /* 0x0000004300837202 */ /* 0x000fe20000000f00 */
[----:B------:R-:W-:Y:S01]  /*15090*/  IMAD.MOV.U32 R128, RZ, RZ, R80 ;  /* 0x000000ffff807224 */ /* 0x000fe200078e0050 */
[----:B------:R-:W-:Y:S01]  /*150a0*/  MOV R80, R71 ;  /* 0x0000004700507202 */ /* 0x000fe20000000f00 */
[----:B------:R-:W-:Y:S01]  /*150b0*/  FADD.FTZ R2, R2, R29 ;  /* 0x0000001d02027221 */ /* 0x000fe20000010000 */
[----:B------:R1:W5:Y:S01]  /*150c0*/  LDL.LU R235, [R1+0x88] ;  /* 0x0000880001eb7983 */ /* 0x0003620000300800 */
[C---:B---3--:R-:W-:Y:S03]  /*150d0*/  HMMA.16816.F32.BF16 R104, R4.reuse, R16, R104 ;  /* 0x000000100468723c */ /* 0x048fe60000041868 */
[----:B------:R1:W5:Y:S04]  /*150e0*/  LDL.LU R234, [R1+0x84] ;  /* 0x0000840001ea7983 */ /* 0x0003680000300800 */
[----:B------:R1:W5:Y:S01]  /*150f0*/  LDL.LU R233, [R1+0x80] ;  /* 0x0000800001e97983 */ /* 0x0003620000300800 */
[C---:B------:R-:W-:Y:S03]  /*15100*/  HMMA.16816.F32.BF16 R108, R4.reuse, R18, R108 ;  /* 0x00000012046c723c */ /* 0x040fe6000004186c */
[----:B------:R1:W5:Y:S04]  /*15110*/  LDL.LU R232, [R1+0x7c] ;  /* 0x00007c0001e87983 */ /* 0x0003680000300800 */
[----:B------:R1:W5:Y:S01]  /*15120*/  LDL.LU R231, [R1+0x78] ;  /* 0x0000780001e77983 */ /* 0x0003620000300800 */
[C---:B------:R-:W-:Y:S03]  /*15130*/  HMMA.16816.F32.BF16 R120, R4.reuse, R12, R120 ;  /* 0x0000000c0478723c */ /* 0x040fe60000041878 */
[----:B------:R1:W5:Y:S04]  /*15140*/  LDL.LU R230, [R1+0x74] ;  /* 0x0000740001e67983 */ /* 0x0003680000300800 */
[----:B------:R1:W5:Y:S01]  /*15150*/  LDL.LU R229, [R1+0x70] ;  /* 0x0000700001e57983 */ /* 0x0003620000300800 */
[----:B------:R-:W-:Y:S03]  /*15160*/  HMMA.16816.F32.BF16 R64, R4, R14, R124 ;  /* 0x0000000e0440723c */ /* 0x000fe6000004187c */
[----:B------:R1:W5:Y:S04]  /*15170*/  LDL.LU R224, [R1+0x6c] ;  /* 0x00006c0001e07983 */ /* 0x0003680000300800 */
        /* <DEDUP_REMOVED lines=9> */
[----:B------:R-:W-:Y:S01]  /*15210*/  HMMA.16816.F32.BF16 R68, R8, R24, R180 ;  /* 0x000000180844723c */ /* 0x000fe200000418b4 */
[----:B------:R-:W-:Y:S01]  /*15220*/  IMAD.MOV.U32 R125, RZ, RZ, R87 ;  /* 0x000000ffff7d7224 */ /* 0x000fe200078e0057 */
[----:B------:R-:W-:Y:S01]  /*15230*/  MOV R126, R215 ;  /* 0x000000d7007e7202 */ /* 0x000fe20000000f00 */
[----:B------:R-:W-:-:S04]  /*15240*/  IMAD.MOV.U32 R215, RZ, RZ, R217 ;  /* 0x000000ffffd77224 */ /* 0x000fc800078e00d9 */
[----:B------:R-:W-:Y:S01]  /*15250*/  MOV R181, R216 ;  /* 0x000000d800b57202 */ /* 0x000fe20000000f00 */
[----:B------:R-:W-:Y:S01]  /*15260*/  IMAD.MOV.U32 R182, RZ, RZ, R219 ;  /* 0x000000ffffb67224 */ /* 0x000fe200078e00db */
[----:B------:R-:W-:Y:S01]  /*15270*/  MOV R183, R218 ;  /* 0x000000da00b77202 */ /* 0x000fe20000000f00 */
[----:B------:R-:W-:Y:S01]  /*15280*/  HMMA.16816.F32.BF16 R220, R8, R20, R220 ;  /* 0x0000001408dc723c */ /* 0x000fe200000418dc */
[----:B------:R-:W-:Y:S01]  /*15290*/  MOV R6, R84 ;  /* 0x0000005400067202 */ /* 0x000fe20000000f00 */
[----:B------:R2:W-:Y:S01]  /*152a0*/  MUFU.EX2 R20, R181 ;  /* 0x000000b500147308 */ /* 0x0005e20000000800 */
[----:B------:R-:W-:Y:S01]  /*152b0*/  MOV R124, R86 ;  /* 0x00000056007c7202 */ /* 0x000fe20000000f00 */
[----:B------:R-:W-:-:S04]  /*152c0*/  IMAD.MOV.U32 R7, RZ, RZ, R85 ;  /* 0x000000ffff077224 */ /* 0x000fc800078e0055 */
[C---:B------:R-:W-:Y:S08]  /*152d0*/  HMMA.16816.F32.BF16 R216, R8.reuse, R22, R96 ;  /* 0x0000001608d8723c */ /* 0x040ff00000041860 */
[----:B------:R-:W-:Y:S01]  /*152e0*/  HMMA.16816.F32.BF16 R116, R8, R18, R112 ;  /* 0x000000120874723c */ /* 0x000fe20000041870 */
[----:B------:R3:W-:Y:S01]  /*152f0*/  MUFU.EX2 R23, R4 ;  /* 0x0000000400177308 */ /* 0x0007e20000000800 */
[----:B--2---:R-:W-:Y:S01]  /*15300*/  IMAD.MOV.U32 R181, RZ, RZ, R5 ;  /* 0x000000ffffb57224 */ /* 0x004fe200078e0005 */
[----:B------:R-:W-:Y:S01]  /*15310*/  MOV R5, R124 ;  /* 0x0000007c00057202 */ /* 0x000fe20000000f00 */
[----:B------:R-:W-:Y:S02]  /*15320*/  LDSM.16.MT88.4 R112, [R228+0xf800] ;  /* 0x00f80000e470783b */ /* 0x000fe40000004200 */
[----:B------:R-:W-:-:S03]  /*15330*/  FADD.FTZ R3, R181, R3 ;  /* 0x00000003b5037221 */ /* 0x000fc60000010000 */
[----:B------:R2:W4:Y:S01]  /*15340*/  MUFU.EX2 R21, R182 ;  /* 0x000000b600157308 */ /* 0x0005220000000800 */
[C---:B------:R-:W-:Y:S08]  /*15350*/  HMMA.16816.F32.BF16 R84, R8.reuse, R26, R168 ;  /* 0x0000001a0854723c */ /* 0x040ff000000418a8 */
[----:B------:R-:W-:Y:S01]  /*15360*/  HMMA.16816.F32.BF16 R100, R8, R16, R100 ;  /* 0x000000100864723c */ /* 0x000fe20000041864 */
[----:B---3--:R-:W-:Y:S01]  /*15370*/  IMAD.MOV.U32 R4, RZ, RZ, R125 ;  /* 0x000000ffff047224 */ /* 0x008fe200078e007d */
[----:B------:R3:W-:Y:S01]  /*15380*/  MUFU.EX2 R22, R183 ;  /* 0x000000b700167308 */ /* 0x0007e20000000800 */
[----:B------:R-:W-:Y:S01]  /*15390*/  FADD.FTZ R5, R5, R3 ;  /* 0x0000000305057221 */ /* 0x000fe20000010000 */
[----:B------:R-:W-:Y:S01]  /*153a0*/  MOV R124, R152 ;  /* 0x00000098007c7202 */ /* 0x000fe20000000f00 */
[----:B------:R-:W-:-:S03]  /*153b0*/  FADD.FTZ R4, R4, R2 ;  /* 0x0000000204047221 */ /* 0x000fc60000010000 */
[----:B------:R-:W-:Y:S01]  /*153c0*/  HMMA.16816.F32.BF16 R56, R8, R12, R56 ;  /* 0x0000000c0838723c */ /* 0x000fe20000041838 */
[----:B--2---:R-:W-:Y:S01]  /*153d0*/  MOV R182, R6 ;  /* 0x0000000600b67202 */ /* 0x004fe20000000f00 */
[----:B------:R-:W-:Y:S01]  /*153e0*/  IMAD.MOV.U32 R6, RZ, RZ, R7 ;  /* 0x000000ffff067224 */ /* 0x000fe200078e0007 */
[----:B------:R-:W-:Y:S01]  /*153f0*/  MUFU.EX2 R19, R34 ;  /* 0x0000002200137308 */ /* 0x000fe20000000800 */
[----:B------:R-:W-:-:S04]  /*15400*/  IMAD.MOV.U32 R7, RZ, RZ, R127 ;  /* 0x000000ffff077224 */ /* 0x000fc800078e007f */
[----:B------:R-:W-:Y:S01]  /*15410*/  HMMA.16816.F32.BF16 R44, R8, R14, R44 ;  /* 0x0000000e082c723c */ /* 0x000fe2000004182c */
[----:B------:R-:W-:Y:S01]  /*15420*/  FADD.FTZ R6, R6, R28 ;  /* 0x0000001c06067221 */ /* 0x000fe20000010000 */
[----:B------:R-:W-:Y:S01]  /*15430*/  MOV R29, R129 ;  /* 0x00000081001d7202 */ /* 0x000fe20000000f00 */
[----:B------:R-:W-:Y:S01]  /*15440*/  FADD.FTZ R4, R43, R4 ;  /* 0x000000042b047221 */ /* 0x000fe20000010000 */
[----:B---3--:R-:W-:Y:S01]  /*15450*/  MOV R183, R126 ;  /* 0x0000007e00b77202 */ /* 0x008fe20000000f00 */
[----:B------:R-:W-:Y:S01]  /*15460*/  IMAD.MOV.U32 R125, RZ, RZ, R153 ;  /* 0x000000ffff7d7224 */ /* 0x000fe200078e0099 */
[----:B------:R-:W-:Y:S01]  /*15470*/  MOV R126, R154 ;  /* 0x0000009a007e7202 */ /* 0x000fe20000000f00 */
[----:B------:R-:W-:Y:S01]  /*15480*/  IMAD.MOV.U32 R127, RZ, RZ, R155 ;  /* 0x000000ffff7f7224 */ /* 0x000fe200078e009b */
[----:B------:R-:W-:Y:S01]  /*15490*/  MOV R27, R7 ;  /* 0x00000007001b7202 */ /* 0x000fe20000000f00 */
[----:B------:R-:W2:Y:S01]  /*154a0*/  LDSM.16.MT88.4 R152, [R225+0xd800] ;  /* 0x00d80000e198783b */ /* 0x000ea20000004200 */
[----:B------:R-:W-:-:S02]  /*154b0*/  FADD.FTZ R3, R52, R6 ;  /* 0x0000000634037221 */ /* 0x000fc40000010000 */
[----:B------:R-:W-:Y:S01]  /*154c0*/  FADD.FTZ R2, R49, R5 ;  /* 0x0000000531027221 */ /* 0x000fe20000010000 */
[----:B------:R-:W-:Y:S01]  /*154d0*/  MUFU.EX2 R18, R39 ;  /* 0x0000002700127308 */ /* 0x000fe20000000800 */
[----:B------:R-:W-:Y:S01]  /*154e0*/  FADD.FTZ R26, R50, R4 ;  /* 0x00000004321a7221 */ /* 0x000fe20000010000 */
[----:B------:R-:W-:Y:S04]  /*154f0*/  LDSM.16.MT88.4 R168, [R226+0xd800] ;  /* 0x00d80000e2a8783b */ /* 0x000fe80000004200 */
[----:B------:R-:W3:Y:S02]  /*15500*/  LDSM.16.MT88.4 R4, [R227+0xf800] ;  /* 0x00f80000e304783b */ /* 0x000ee40000004200 */
[----:B------:R1:W1:Y:S01]  /*15510*/  MUFU.EX2 R15, R33 ;  /* 0x00000021000f7308 */ /* 0x0002620000000800 */
[----:B------:R-:W-:Y:S01]  /*15520*/  IMAD.MOV.U32 R180, RZ, RZ, R187 ;  /* 0x000000ffffb47224 */ /* 0x000fe200078e00bb */
[----:B------:R-:W-:Y:S06]  /*15530*/  LDSM.16.MT88.4 R96, [R226+0xf800] ;  /* 0x00f80000e260783b */ /* 0x000fec0000004200 */
[----:B------:R1:W1:Y:S08]  /*15540*/  MUFU.EX2 R17, R40 ;  /* 0x0000002800117308 */ /* 0x0002700000000800 */
[----:B------:R-:W-:Y:S08]  /*15550*/  MUFU.EX2 R11, R38 ;  /* 0x00000026000b7308 */ /* 0x000ff00000000800 */
[----:B------:R-:W1:Y:S08]  /*15560*/  MUFU.EX2 R13, R37 ;  /* 0x00000025000d7308 */ /* 0x000e700000000800 */
[----:B------:R-:W-:Y:S08]  /*15570*/  MUFU.EX2 R14, R36 ;  /* 0x00000024000e7308 */ /* 0x000ff00000000800 */
[----:B------:R-:W1:Y:S08]  /*15580*/  MUFU.EX2 R16, R32 ;  /* 0x0000002000107308 */ /* 0x000e700000000800 */
[----:B------:R1:W-:Y:S08]  /*15590*/  MUFU.EX2 R9, R31 ;  /* 0x0000001f00097308 */ /* 0x0003f00000000800 */
[----:B------:R1:W1:Y:S08]  /*155a0*/  MUFU.EX2 R10, R30 ;  /* 0x0000001e000a7308 */ /* 0x0002700000000800 */
[----:B------:R-:W-:Y:S08]  /*155b0*/  MUFU.EX2 R12, R35 ;  /* 0x00000023000c7308 */ /* 0x000ff00000000800 */
[----:B------:R-:W2:Y:S01]  /*155c0*/  MUFU.EX2 R8, R41 ;  /* 0x0000002900087308 */ /* 0x000ea20000000800 */
[----:B------:R-:W-:Y:S01]  /*155d0*/  FADD.FTZ R0, R182, R0 ;  /* 0x00000000b6007221 */ /* 0x000fe20000010000 */
[----:B-1----:R-:W-:Y:S01]  /*155e0*/  MOV R33, R125 ;  /* 0x0000007d00217202 */ /* 0x002fe20000000f00 */
[----:B------:R-:W-:-:S02]  /*155f0*/  IMAD.MOV.U32 R34, RZ, RZ, R124 ;  /* 0x000000ffff227224 */ /* 0x000fc400078e007c */
[----:B------:R-:W-:Y:S01]  /*15600*/  FADD.FTZ R0, R183, R0 ;  /* 0x00000000b7007221 */ /* 0x000fe20000010000 */
[----:B------:R-:W-:Y:S01]  /*15610*/  MOV R39, R127 ;  /* 0x0000007f00277202 */ /* 0x000fe20000000f00 */
[----:B------:R-:W-:Y:S01]  /*15620*/  IMAD.MOV.U32 R40, RZ, RZ, R126 ;  /* 0x000000ffff287224 */ /* 0x000fe200078e007e */
[----:B------:R-:W-:Y:S01]  /*15630*/  MOV R31, R131 ;  /* 0x00000083001f7202 */ /* 0x000fe20000000f00 */
[----:B------:R-:W-:Y:S01]  /*15640*/  IMAD.MOV.U32 R28, RZ, RZ, R128 ;  /* 0x000000ffff1c7224 */ /* 0x000fe200078e0080 */
[----:B----4-:R-:W-:Y:S01]  /*15650*/  F2FP.BF16.PACK_AB R128, R21, R20 ;  /* 0x000000141580723e */ /* 0x010fe200000010ff */
[----:B------:R-:W-:Y:S01]  /*15660*/  IMAD.MOV.U32 R30, RZ, RZ, R130 ;  /* 0x000000ffff1e7224 */ /* 0x000fe200078e0082 */
[----:B------:R-:W-:Y:S01]  /*15670*/  F2FP.BF16.PACK_AB R129, R15, R19 ;  /* 0x000000130f81723e */ /* 0x000fe200000010ff */
[----:B------:R-:W-:Y:S01]  /*15680*/  FADD.FTZ R0, R42, R0 ;  /* 0x000000002a007221 */ /* 0x000fe20000010000 */
[----:B------:R-:W-:Y:S02]  /*15690*/  F2FP.BF16.PACK_AB R130, R23, R22 ;  /* 0x000000161782723e */ /* 0x000fe400000010ff */
[----:B------:R-:W-:-:S02]  /*156a0*/  F2FP.BF16.PACK_AB R131, R18, R17 ;  /* 0x000000111283723e */ /* 0x000fc400000010ff */
[----:B------:R-:W-:Y:S02]  /*156b0*/  F2FP.BF16.PACK_AB R124, R13, R11 ;  /* 0x0000000b0d7c723e */ /* 0x000fe400000010ff */
[----:B------:R-:W-:Y:S02]  /*156c0*/  F2FP.BF16.PACK_AB R126, R16, R14 ;  /* 0x0000000e107e723e */ /* 0x000fe400000010ff */
[----:B------:R-:W-:Y:S02]  /*156d0*/  F2FP.BF16.PACK_AB R125, R10, R9 ;  /* 0x000000090a7d723e */ /* 0x000fe400000010ff */
[----:B--2---:R-:W-:Y:S01]  /*156e0*/  F2FP.BF16.PACK_AB R127, R8, R12 ;  /* 0x0000000c087f723e */ /* 0x004fe200000010ff */
[----:B------:R-:W-:Y:S02]  /*156f0*/  FADD.FTZ R3, R53, R3 ;  /* 0x0000000335037221 */ /* 0x000fe40000010000 */
[----:B------:R-:W-:Y:S02]  /*15700*/  FADD.FTZ R2, R51, R2 ;  /* 0x0000000233027221 */ /* 0x000fe40000010000 */
[----:B------:R-:W-:Y:S01]  /*15710*/  FADD.FTZ R25, R48, R0 ;  /* 0x0000000030197221 */ /* 0x000fe20000010000 */
[----:B------:R-:W-:Y:S01]  /*15720*/  MOV R49, R81 ;  /* 0x0000005100317202 */ /* 0x000fe20000000f00 */
[----:B------:R-:W-:Y:S01]  /*15730*/  FADD.FTZ R24, R54, R3 ;  /* 0x0000000336187221 */ /* 0x000fe20000010000 */
[----:B------:R-:W-:Y:S01]  /*15740*/  MOV R51, R83 ;  /* 0x0000005300337202 */ /* 0x000fe20000000f00 */
[----:B------:R-:W-:Y:S01]  /*15750*/  IMAD.MOV.U32 R48, RZ, RZ, R80 ;  /* 0x000000ffff307224 */ /* 0x000fe200078e0050 */
[----:B------:R-:W-:Y:S01]  /*15760*/  HMMA.16816.F32.BF16 R148, R128, R152, R148 ;  /* 0x000000988094723c */ /* 0x000fe20000041894 */
[----:B------:R-:W-:-:S02]  /*15770*/  IMAD.MOV.U32 R50, RZ, RZ, R82 ;  /* 0x000000ffff327224 */ /* 0x000fc400078e0052 */
[----:B------:R-:W-:Y:S01]  /*15780*/  FADD.FTZ R2, R39, R2 ;  /* 0x0000000227027221 */ /* 0x000fe20000010000 */
[----:B------:R-:W1:Y:S01]  /*15790*/  LDSM.16.MT88.4 R80, [R225+0xf800] ;  /* 0x00f80000e150783b */ /* 0x000e620000004200 */
[----:B------:R-:W-:Y:S01]  /*157a0*/  FADD.FTZ R0, R40, R26 ;  /* 0x0000001a28007221 */ /* 0x000fe20000010000 */
[----:B------:R-:W-:Y:S02]  /*157b0*/  MOV R181, R186 ;  /* 0x000000ba00b57202 */ /* 0x000fe40000000f00 */
[C---:B------:R-:W-:Y:S01]  /*157c0*/  HMMA.16816.F32.BF16 R144, R124.reuse, R152, R144 ;  /* 0x000000987c90723c */ /* 0x040fe20000041890 */
[----:B------:R-:W-:Y:S01]  /*157d0*/  IMAD.MOV.U32 R182, RZ, RZ, R185 ;  /* 0x000000ffffb67224 */ /* 0x000fe200078e00b9 */
[----:B------:R-:W-:Y:S01]  /*157e0*/  MOV R183, R184 ;  /* 0x000000b800b77202 */ /* 0x000fe20000000f00 */
[----:B------:R-:W-:Y:S01]  /*157f0*/  FADD.FTZ R3, R33, R25 ;  /* 0x0000001921037221 */ /* 0x000fe20000010000 */
[----:B------:R-:W2:Y:S04]  /*15800*/  LDSM.16.MT88.4 R184, [R228+0xd800] ;  /* 0x00d80000e4b8783b */ /* 0x000ea80000004200 */
[C---:B------:R-:W-:Y:S08]  /*15810*/  HMMA.16816.F32.BF16 R156, R124.reuse, R154, R156 ;  /* 0x0000009a7c9c723c */ /* 0x040ff0000004189c */
[C---:B------:R-:W-:Y:S08]  /*15820*/  HMMA.16816.F32.BF16 R104, R124.reuse, R112, R104 ;  /* 0x000000707c68723c */ /* 0x040ff00000041868 */
[----:B------:R-:W-:Y:S08]  /*15830*/  HMMA.16816.F32.BF16 R108, R124, R114, R108 ;  /* 0x000000727c6c723c */ /* 0x000ff0000004186c */
[C---:B------:R-:W-:Y:S08]  /*15840*/  HMMA.16816.F32.BF16 R100, R128.reuse, R112, R100 ;  /* 0x000000708064723c */ /* 0x040ff00000041864 */
[C---:B------:R-:W-:Y:S07]  /*15850*/  HMMA.16816.F32.BF16 R152, R128.reuse, R154, R60 ;  /* 0x0000009a8098723c */ /* 0x040fee000004183c */
[----:B------:R-:W-:Y:S01]  /*15860*/  IMAD.MOV.U32 R60, RZ, RZ, R203 ;  /* 0x000000ffff3c7224 */ /* 0x000fe200078e00cb */
[----:B------:R-:W-:Y:S01]  /*15870*/  HMMA.16816.F32.BF16 R112, R128, R114, R116 ;  /* 0x000000728070723c */ /* 0x000fe20000041874 */
[----:B------:R-:W-:Y:S01]  /*15880*/  MOV R61, R202 ;  /* 0x000000ca003d7202 */ /* 0x000fe20000000f00 */
[----:B------:R-:W-:Y:S01]  /*15890*/  IMAD.MOV.U32 R62, RZ, RZ, R201 ;  /* 0x000000ffff3e7224 */ /* 0x000fe200078e00c9 */
[----:B------:R-:W-:-:S02]  /*158a0*/  MOV R63, R200 ;  /* 0x000000c8003f7202 */ /* 0x000fc40000000f00 */
[----:B------:R-:W4:Y:S03]  /*158b0*/  LDSM.16.MT88.4 R200, [R227+0xd800] ;  /* 0x00d80000e3c8783b */ /* 0x000f260000004200 */
[-C--:B---3--:R-:W-:Y:S08]  /*158c0*/  HMMA.16816.F32.BF16 R120, R124, R4.reuse, R120 ;  /* 0x000000047c78723c */ /* 0x088ff00000041878 */
        /* <DEDUP_REMOVED lines=28> */
[----:B------:R-:W-:Y:S01]  /*15a90*/  MOV R37, R161 ;  /* 0x000000a100257202 */ /* 0x000fe20000000f00 */
[----:B------:R-:W-:Y:S01]  /*15aa0*/  FADD.FTZ R0, R10, R0 ;  /* 0x000000000a007221 */ /* 0x000fe20000010000 */
[----:B------:R-:W-:Y:S01]  /*15ab0*/  MOV R32, R163 ;  /* 0x000000a300207202 */ /* 0x000fe20000000f00 */
[----:B------:R-:W-:Y:S02]  /*15ac0*/  IMAD.MOV.U32 R36, RZ, RZ, R160 ;  /* 0x000000ffff247224 */ /* 0x000fe400078e00a0 */
[----:B------:R-:W-:Y:S02]  /*15ad0*/  IMAD.MOV.U32 R38, RZ, RZ, R162 ;  /* 0x000000ffff267224 */ /* 0x000fe400078e00a2 */
[----:B------:R-:W-:-:S02]  /*15ae0*/  FADD.FTZ R4, R22, R4 ;  /* 0x0000000416047221 */ /* 0x000fc40000010000 */
[----:B------:R-:W-:Y:S02]  /*15af0*/  FADD.FTZ R3, R17, R3 ;  /* 0x0000000311037221 */ /* 0x000fe40000010000 */
[----:B------:R-:W-:Y:S01]  /*15b00*/  FADD.FTZ R2, R14, R2 ;  /* 0x000000020e027221 */ /* 0x000fe20000010000 */
[----:B------:R-:W-:Y:S01]  /*15b10*/  HMMA.16816.F32.BF16 R160, R124, R168, R164 ;  /* 0x000000a87ca0723c */ /* 0x000fe200000418a4 */
[----:B------:R-:W-:Y:S02]  /*15b20*/  FADD.FTZ R0, R12, R0 ;  /* 0x000000000c007221 */ /* 0x000fe40000010000 */
[----:B------:R-:W-:Y:S02]  /*15b30*/  FADD.FTZ R4, R23, R4 ;  /* 0x0000000417047221 */ /* 0x000fe40000010000 */
[----:B------:R-:W-:Y:S02]  /*15b40*/  FADD.FTZ R3, R18, R3 ;  /* 0x0000000312037221 */ /* 0x000fe40000010000 */
[----:B------:R-:W-:Y:S01]  /*15b50*/  IMAD.MOV.U32 R164, RZ, RZ, R32 ;  /* 0x000000ffffa47224 */ /* 0x000fe200078e0020 */
[----:B------:R-:W-:Y:S01]  /*15b60*/  MOV R165, R36 ;  /* 0x0000002400a57202 */ /* 0x000fe20000000f00 */
[----:B------:R-:W-:Y:S01]  /*15b70*/  IMAD.MOV.U32 R166, RZ, RZ, R37 ;  /* 0x000000ffffa67224 */ /* 0x000fe200078e0025 */
[----:B------:R-:W-:Y:S01]  /*15b80*/  MOV R167, R38 ;  /* 0x0000002600a77202 */ /* 0x000fe20000000f00 */
[----:B------:R-:W-:-:S02]  /*15b90*/  FADD.FTZ R2, R16, R2 ;  /* 0x0000000210027221 */ /* 0x000fc40000010000 */
[----:B------:R-:W-:Y:S01]  /*15ba0*/  FADD.FTZ R0, R8, R0 ;  /* 0x0000000008007221 */ /* 0x000fe20000010000 */
[----:B------:R3:W-:Y:S01]  /*15bb0*/  STL [R1+0x20], R4 ;  /* 0x0000200401007387 */ /* 0x0007e20000100800 */
[C---:B-1----:R-:W-:Y:S03]  /*15bc0*/  HMMA.16816.F32.BF16 R72, R124.reuse, R80, R72 ;  /* 0x000000507c48723c */ /* 0x042fe60000041848 */
[----:B------:R3:W-:Y:S04]  /*15bd0*/  STL [R1+0x24], R3 ;  /* 0x0000240301007387 */ /* 0x0007e80000100800 */
[----:B------:R3:W-:Y:S01]  /*15be0*/  STL [R1+0x38], R2 ;  /* 0x0000380201007387 */ /* 0x0007e20000100800 */
[----:B------:R-:W-:Y:S03]  /*15bf0*/  HMMA.16816.F32.BF16 R76, R124, R82, R76 ;  /* 0x000000527c4c723c */ /* 0x000fe6000004184c */
[----:B------:R3:W-:Y:S05]  /*15c00*/  STL [R1+0x3c], R0 ;  /* 0x00003c0001007387 */ /* 0x0007ea0000100800 */
[C---:B------:R-:W-:Y:S08]  /*15c10*/  HMMA.16816.F32.BF16 R68, R128.reuse, R80, R68 ;  /* 0x000000508044723c */ /* 0x040ff00000041844 */
[----:B------:R-:W-:Y:S08]  /*15c20*/  HMMA.16816.F32.BF16 R80, R128, R82, R84 ;  /* 0x000000528050723c */ /* 0x000ff00000041854 */
[C---:B------:R-:W-:Y:S08]  /*15c30*/  HMMA.16816.F32.BF16 R172, R124.reuse, R170, R172 ;  /* 0x000000aa7cac723c */ /* 0x040ff000000418ac */
[C---:B--2---:R-:W-:Y:S08]  /*15c40*/  HMMA.16816.F32.BF16 R176, R124.reuse, R184, R176 ;  /* 0x000000b87cb0723c */ /* 0x044ff000000418b0 */
[C---:B------:R-:W-:Y:S08]  /*15c50*/  HMMA.16816.F32.BF16 R188, R124.reuse, R186, R188 ;  /* 0x000000ba7cbc723c */ /* 0x040ff000000418bc */
[C---:B----4-:R-:W-:Y:S08]  /*15c60*/  HMMA.16816.F32.BF16 R192, R124.reuse, R200, R192 ;  /* 0x000000c87cc0723c */ /* 0x050ff000000418c0 */
        /* <DEDUP_REMOVED lines=12> */
[----:B------:R-:W-:Y:S08]  /*15d30*/  HMMA.16816.F32.BF16 R128, R128, R6, R44 ;  /* 0x000000068080723c */ /* 0x000ff0000004182c */
.L_x_558:
[----:B--234-:R-:W-:-:S06]  /*15d40*/  UISETP.GT.AND UP0, UPT, UR23, UR9, UPT ;  /* 0x000000091700728c */ /* 0x01cfcc000bf04270 */
[----:B------:R-:W-:-:S13]  /*15d50*/  PLOP3.LUT P0, PT, PT, PT, UP0, 0x80, 0x0 ;  /* 0x000000000000781c */ /* 0x000fda0003f0f008 */
[----:B------:R-:W-:Y:S05]  /*15d60*/  @!P0 BRA `(.L_x_565) ;  /* 0x00005c9000008947 */ /* 0x000fea0003800000 */
[----:B------:R-:W2:Y:S01]  /*15d70*/  LDL.64 R8, [R1+0x50] ;  /* 0x0000500001087983 */ /* 0x000ea20000100a00 */
[----:B------:R-:W-:Y:S01]  /*15d80*/  IMAD.MOV.U32 R133, RZ, RZ, R136 ;  /* 0x000000ffff857224 */ /* 0x000fe200078e0088 */
[----:B------:R-:W-:Y:S01]  /*15d90*/  MOV R3, R137 ;  /* 0x0000008900037202 */ /* 0x000fe20000000f00 */
[----:B------:R-:W-:Y:S01]  /*15da0*/  IMAD.MOV.U32 R140, RZ, RZ, R134 ;  /* 0x000000ffff8c7224 */ /* 0x000fe200078e0086 */
[----:B------:R-:W3:Y:S01]  /*15db0*/  LDL R0, [R1+0x40] ;  /* 0x0000400001007983 */ /* 0x000ee20000100800 */
[----:B------:R-:W-:-:S03]  /*15dc0*/  MOV R139, R135 ;  /* 0x00000087008b7202 */ /* 0x000fc60000000f00 */
[----:B------:R-:W4:Y:S04]  /*15dd0*/  LDL.LU.64 R6, [R1+0x28] ;  /* 0x0000280001067983 */ /* 0x000f280000300a00 */
[----:B------:R-:W4:Y:S02]  /*15de0*/  LDL.LU.64 R4, [R1+0x30] ;  /* 0x0000300001047983 */ /* 0x000f240000300a00 */
[----:B----4-:R-:W-:-:S05]  /*15df0*/  IMAD.MOV.U32 R5, RZ, RZ, R7 ;  /* 0x000000ffff057224 */ /* 0x010fca00078e0007 */
[----:B------:R1:W-:Y:S01]  /*15e00*/  STL.64 [R1+0x48], R4 ;  /* 0x0000480401007387 */ /* 0x0003e20000100a00 */
[----:B--2---:R-:W-:Y:S02]  /*15e10*/  ISETP.GE.AND P5, PT, R8, c[0x0][0x220], PT ;  /* 0x0000880008007a0c */ /* 0x004fe40003fa6270 */
[----:B---3--:R-:W-:Y:S01]  /*15e20*/  ISETP.GE.AND P4, PT, R0, c[0x0][0x220], PT ;  /* 0x0000880000007a0c */ /* 0x008fe20003f86270 */
[----:B------:R-:W-:Y:S05]  /*15e30*/  BRA `(.L_x_566) ;  /* 0x000004e000007947 */ /* 0x000fea0003800000 */
.L_x_568:
        /* <DEDUP_REMOVED lines=11> */
[----:B------:R-:W-:Y:S02]  /*15ef0*/  UIADD3 UR15, UR23, UR15, URZ ;  /* 0x0000000f170f7290 */ /* 0x000fe4000fffe03f */
[----:B--2---:R-:W-:Y:S04]  /*15f00*/  LEA R0, P0, R0, R134, 0x6 ;  /* 0x0000008600007211 */ /* 0x004fe800078030ff */
[----:B------:R-:W-:Y:S01]  /*15f10*/  IMAD.U32 R134, RZ, RZ, UR15 ;  /* 0x0000000fff867e24 */ /* 0x000fe2000f8e00ff */
[----:B------:R-:W-:Y:S04]  /*15f20*/  @!P5 LEA R142, P2, R0, c[0x0][0x168], 0x1 ;  /* 0x00005a00008eda11 */ /* 0x000fe800078408ff */
        /* <DEDUP_REMOVED lines=29> */
[--C-:B------:R-:W-:Y:S01]  /*16100*/  @!P5 LEA.HI.X R211, R0, c[0x0][0x16c], R2.reuse, 0x1, P6 ;  /* 0x00005b0000d3da11 */ /* 0x100fe200030f0c02 */
[----:B------:R-:W-:Y:S01]  /*16110*/  @!PT LDS RZ, [RZ] ;  /* 0x00000000fffff984 */ /* 0x000fe20000000800 */
[----:B------:R-:W-:Y:S01]  /*16120*/  @!PT LDS RZ, [RZ] ;  /* 0x00000000fffff984 */ /* 0x000fe20000000800 */
[----:B------:R-:W-:Y:S01]  /*16130*/  @!PT LDS RZ, [RZ] ;  /* 0x00000000fffff984 */ /* 0x000fe20000000800 */
[----:B------:R1:W-:Y:S01]  /*16140*/  @!P4 LDGSTS.E.BYPASS.LTC128B.128 [R243+0xa800], [R208.64+0x80] ;  /* 0x0a800080d0f3cfae */ /* 0x0003e2000b901d52 */
[C---:B------:R-:W-:Y:S02]  /*16150*/  @!P4 LEA R134, P0, R132.reuse, c[0x0][0x168], 0x1 ;  /* 0x00005a008486ca11 */ /* 0x040fe400078008ff */
[----:B--2---:R-:W-:Y:S01]  /*16160*/  @!P5 LEA R142, P2, R132, c[0x0][0x168], 0x1 ;  /* 0x00005a00848eda11 */ /* 0x004fe200078408ff */
[----:B------:R1:W-:Y:S04]  /*16170*/  @P5 STS.128 [R243+0x9000], RZ ;  /* 0x009000fff3005388 */ /* 0x0003e80000000c00 */
[----:B------:R-:W-:Y:S01]  /*16180*/  @!PT LDS RZ, [RZ] ;  /* 0x00000000fffff984 */ /* 0x000fe20000000800 */
[----:B------:R-:W-:Y:S01]  /*16190*/  @!PT LDS RZ, [RZ] ;  /* 0x00000000fffff984 */ /* 0x000fe20000000800 */
[----:B------:R-:W-:Y:S01]  /*161a0*/  @!PT LDS RZ, [RZ] ;  /* 0x00000000fffff984 */ /* 0x000fe20000000800 */
[----:B------:R1:W-:Y:S01]  /*161b0*/  @!P5 LDGSTS.E.BYPASS.LTC128B.128 [R243+0x9000], [R210.64] ;  /* 0x09000000d2f3dfae */ /* 0x0003e2000b901d52 */
[C---:B---3--:R-:W-:Y:S03]  /*161c0*/  @!P4 LEA R136, P1, R0.reuse, c[0x0][0x168], 0x1 ;  /* 0x00005a000088ca11 */ /* 0x048fe600078208ff */
[----:B------:R1:W-:Y:S01]  /*161d0*/  @P4 STS.128 [R243+0xb000], RZ ;  /* 0x00b000fff3004388 */ /* 0x0003e20000000c00 */
[----:B------:R-:W-:Y:S02]  /*161e0*/  @!P4 LEA.HI.X R137, R0, c[0x0][0x16c], R2, 0x1, P1 ;  /* 0x00005b000089ca11 */ /* 0x000fe400008f0c02 */
[----:B------:R-:W-:Y:S03]  /*161f0*/  IADD3.X R2, R2, UR12, RZ, P3, !PT ;  /* 0x0000000c02027c10 */ /* 0x000fe60009ffe4ff */
[----:B------:R-:W-:Y:S01]  /*16200*/  @!PT LDS RZ, [RZ] ;  /* 0x00000000fffff984 */ /* 0x000fe20000000800 */
[----:B------:R-:W-:Y:S01]  /*16210*/  @!PT LDS RZ, [RZ] ;  /* 0x00000000fffff984 */ /* 0x000fe20000000800 */
[----:B------:R-:W-:Y:S01]  /*16220*/  @!PT LDS RZ, [RZ] ;  /* 0x00000000fffff984 */ /* 0x000fe20000000800 */
[----:B------:R1:W-:Y:S01]  /*16230*/  @!P4 LDGSTS.E.BYPASS.LTC128B.128 [R243+0xb000], [R136.64+0x80] ;  /* 0x0b00008088f3cfae */ /* 0x0003e2000b901d52 */
[C-C-:B------:R-:W-:Y:S02]  /*16240*/  @!P5 LEA.HI.X R143, R132.reuse, c[0x0][0x16c], R2.reuse, 0x1, P2 ;  /* 0x00005b00848fda11 */ /* 0x140fe400010f0c02 */
[----:B------:R-:W-:Y:S01]  /*16250*/  @!P4 LEA.HI.X R135, R132, c[0x0][0x16c], R2, 0x1, P0 ;  /* 0x00005b008487ca11 */ /* 0x000fe200000f0c02 */
        /* <DEDUP_REMOVED lines=12> */
.L_x_566:
        /* <DEDUP_REMOVED lines=9> */
[----:B-----5:R-:W-:Y:S01]  /*163b0*/  @P5 STS.128 [R243+0xc000], RZ ;  /* 0x00c000fff3005388 */ /* 0x020fe20000000c00 */
[----:B--2---:R-:W-:Y:S05]  /*163c0*/  IMAD.WIDE.U32 R4, R4, UR20, R6 ;  /* 0x0000001404047c25 */ /* 0x004fea000f8e0006 */
[C---:B------:R-:W-:Y:S02]  /*163d0*/  @!P5 LEA R6, P2, R4.reuse, c[0x0][0x170], 0x1 ;  /* 0x00005c000406da11 */ /* 0x040fe400078408ff */
[----:B------:R-:W-:Y:S02]  /*163e0*/  IADD3 R0, R5, UR4, RZ ;  /* 0x0000000405007c10 */ /* 0x000fe4000fffe0ff */
        /* <DEDUP_REMOVED lines=8> */
[----:B------:R-:W-:Y:S02]  /*16470*/  @!P5 LEA R16, P2, R2, c[0x0][0x170], 0x1 ;  /* 0x00005c000210da11 */ /* 0x000fe400078408ff */
[----:B------:R-:W-:Y:S01]  /*16480*/  IADD3.X R4, R0, UR10, RZ, P1, !PT ;  /* 0x0000000a00047c10 */ /* 0x000fe20008ffe4ff */
[----:B------:R-:W-:Y:S01]  /*16490*/  @P4 STS.128 [R243+0xe000], RZ ;  /* 0x00e000fff3004388 */ /* 0x000fe20000000c00 */
[C---:B------:R-:W-:Y:S02]  /*164a0*/  @!P4 LEA R14, P0, R2.reuse, c[0x0][0x170], 0x1 ;  /* 0x00005c00020eca11 */ /* 0x040fe400078008ff */
[C-C-:B------:R-:W-:Y:S02]  /*164b0*/  @!P5 LEA.HI.X R17, R2.reuse, c[0x0][0x174], R4.reuse, 0x1, P2 ;  /* 0x00005d000211da11 */ /* 0x140fe400010f0c04 */
[C---:B------:R-:W-:Y:S01]  /*164c0*/  @!P4 LEA.HI.X R15, R2.reuse, c[0x0][0x174], R4, 0x1, P0 ;  /* 0x00005d00020fca11 */ /* 0x040fe200000f0c04 */
[----:B------:R-:W-:Y:S01]  /*164d0*/  @!PT LDS RZ, [RZ] ;  /* 0x00000000fffff984 */ /* 0x000fe20000000800 */
[----:B------:R-:W-:Y:S01]  /*164e0*/  @!PT LDS RZ, [RZ] ;  /* 0x00000000fffff984 */ /* 0x000fe20000000800 */
[----:B------:R-:W-:Y:S01]  /*164f0*/  @!PT LDS RZ, [RZ] ;  /* 0x00000000fffff984 */ /* 0x000fe20000000800 */
[----:B------:R2:W-:Y:S01]  /*16500*/  @!P4 LDGSTS.E.BYPASS.LTC128B.128 [R243+0xe000], [R18.64+0x80] ;  /* 0x0e00008012f3cfae */ /* 0x0005e2000b901d52 */
[----:B------:R-:W-:Y:S04]  /*16510*/  IADD3 R0, P1, R2, UR21, RZ ;  /* 0x0000001502007c10 */ /* 0x000fe8000ff3e0ff */
[----:B------:R-:W-:Y:S01]  /*16520*/  @!P5 LEA R12, P3, R0, c[0x0][0x170], 0x1 ;  /* 0x00005c00000cda11 */ /* 0x000fe200078608ff */
[----:B------:R-:W-:Y:S01]  /*16530*/  @P5 STS.128 [R243+0xc800], RZ ;  /* 0x00c800fff3005388 */ /* 0x000fe20000000c00 */
[----:B------:R-:W-:Y:S02]  /*16540*/  IADD3.X R4, R4, UR10, RZ, P1, !PT ;  /* 0x0000000a04047c10 */ /* 0x000fe40008ffe4ff */
[C---:B------:R-:W-:Y:S02]  /*16550*/  @!P4 LEA R8, P1, R0.reuse, c[0x0][0x170], 0x1 ;  /* 0x00005c000008ca11 */ /* 0x040fe400078208ff */
[C-C-:B------:R-:W-:Y:S01]  /*16560*/  @!P5 LEA.HI.X R13, R0.reuse, c[0x0][0x174], R4.reuse, 0x1, P3 ;  /* 0x00005d00000dda11 */ /* 0x140fe200018f0c04 */
[----:B------:R-:W-:Y:S01]  /*16570*/  @!PT LDS RZ, [RZ] ;  /* 0x00000000fffff984 */ /* 0x000fe20000000800 */
[----:B------:R-:W-:Y:S01]  /*16580*/  @!PT LDS RZ, [RZ] ;  /* 0x00000000fffff984 */ /* 0x000fe20000000800 */
[----:B------:R-:W-:Y:S01]  /*16590*/  @!PT LDS RZ, [RZ] ;  /* 0x00000000fffff984 */ /* 0x000fe20000000800 */
[----:B------:R2:W-:Y:S01]  /*165a0*/  @!P5 LDGSTS.E.BYPASS.LTC128B.128 [R243+0xc800], [R16.64] ;  /* 0x0c80000010f3dfae */ /* 0x0005e2000b901d52 */
[C---:B------:R-:W-:Y:S02]  /*165b0*/  @!P4 LEA.HI.X R9, R0.reuse, c[0x0][0x174], R4, 0x1, P1 ;  /* 0x00005d000009ca11 */ /* 0x040fe400008f0c04 */
[----:B------:R-:W-:Y:S03]  /*165c0*/  IADD3 R2, P0, R0, UR21, RZ ;  /* 0x0000001500027c10 */ /* 0x000fe6000ff1e0ff */
[----:B------:R-:W-:Y:S01]  /*165d0*/  @P4 STS.128 [R243+0xe800], RZ ;  /* 0x00e800fff3004388 */ /* 0x000fe20000000c00 */
[----:B------:R-:W-:Y:S02]  /*165e0*/  @!P5 LEA R10, P2, R2, c[0x0][0x170], 0x1 ;  /* 0x00005c00020ada11 */ /* 0x000fe400078408ff */
[----:B------:R-:W-:Y:S02]  /*165f0*/  IADD3.X R5, R4, UR10, RZ, P0, !PT ;  /* 0x0000000a04057c10 */ /* 0x000fe400087fe4ff */
[C---:B-1----:R-:W-:Y:S01]  /*16600*/  @!P4 LEA R6, P0, R2.reuse, c[0x0][0x170], 0x1 ;  /* 0x00005c000206ca11 */ /* 0x042fe200078008ff */
[----:B------:R-:W-:Y:S01]  /*16610*/  @!PT LDS RZ, [RZ] ;  /* 0x00000000fffff984 */ /* 0x000fe20000000800 */
[----:B------:R-:W-:Y:S01]  /*16620*/  @!PT LDS RZ, [RZ] ;  /* 0x00000000fffff984 */ /* 0x000fe20000000800 */
[----:B------:R-:W-:Y:S01]  /*16630*/  @!PT LDS RZ, [RZ] ;  /* 0x00000000fffff984 */ /* 0x000fe20000000800 */
[----:B------:R1:W-:Y:S01]  /*16640*/  @!P4 LDGSTS.E.BYPASS.LTC128B.128 [R243+0xe800], [R14.64+0x80] ;  /* 0x0e8000800ef3cfae */ /* 0x0003e2000b901d52 */
[C-C-:B------:R-:W-:Y:S02]  /*16650*/  @!P5 LEA.HI.X R11, R2.reuse, c[0x0][0x174], R5.reuse, 0x1, P2 ;  /* 0x00005d00020bda11 */ /* 0x140fe400010f0c05 */
[----:B------:R-:W-:Y:S02]  /*16660*/  @!P4 LEA.HI.X R7, R2, c[0x0][0x174], R5, 0x1, P0 ;  /* 0x00005d000207ca11 */ /* 0x000fe400000f0c05 */
[----:B------:R-:W-:Y:S01]  /*16670*/  PLOP3.LUT P0, PT, PT, PT, UP0, 0x80, 0x0 ;  /* 0x000000000000781c */ /* 0x000fe20003f0f008 */
        /* <DEDUP_REMOVED lines=21> */
[----:B--2---:R-:W4:Y:S06]  /*167d0*/  LDSM.16.M88.4 R16, [R224+0x8000] ;  /* 0x00800000e010783b */ /* 0x004f2c0000000200 */
[----:B------:R-:W3:Y:S06]  /*167e0*/  LDSM.16.M88.4 R60, [R231+0x2000] ;  /* 0x00200000e73c783b */ /* 0x000eec0000000200 */
[----:B------:R-:W2:Y:S06]  /*167f0*/  LDSM.16.M88.4 R32, [R224+0x8800] ;  /* 0x00880000e020783b */ /* 0x000eac0000000200 */
[----:B------:R-:W0:Y:S06]  /*16800*/  LDGDEPBAR ;  /* 0x00000000000079af */ /* 0x000e2c0000000000 */
[----:B------:R-:W2:Y:S06]  /*16810*/  LDSM.16.M88.4 R48, [R224+0x9000] ;  /* 0x00900000e030783b */ /* 0x000eac0000000200 */
[----:B------:R-:W2:Y:S06]  /*16820*/  LDSM.16.M88.4 R208, [R224+0x9800] ;  /* 0x00980000e0d0783b */ /* 0x000eac0000000200 */
[----:B------:R-:W-:Y:S01]  /*16830*/  LDSM.16.M88.4 R212, [R232] ;  /* 0x00000000e8d4783b */ /* 0x000fe20000000200 */
[-C--:B----4-:R-:W-:Y:S05]  /*16840*/  HMMA.16816.F32.BF16 R4, R64, R16.reuse, RZ ;  /* 0x000000104004723c */ /* 0x090fea00000418ff */
[----:B------:R-:W4:Y:S03]  /*16850*/  LDSM.16.M88.4 R216, [R235] ;  /* 0x00000000ebd8783b */ /* 0x000f260000000200 */
[C---:B---3--:R-:W-:Y:S08]  /*16860*/  HMMA.16816.F32.BF16 R8, R60.reuse, R16, RZ ;  /* 0x000000103c08723c */ /* 0x048ff000000418ff */
[-C--:B-1----:R-:W-:Y:S08]  /*16870*/  HMMA.16816.F32.BF16 R12, R60, R18.reuse, RZ ;  /* 0x000000123c0c723c */ /* 0x082ff000000418ff */
[C---:B------:R-:W-:Y:S08]  /*16880*/  HMMA.16816.F32.BF16 R16, R64.reuse, R18, RZ ;  /* 0x000000124010723c */ /* 0x040ff000000418ff */
[-C--:B--2---:R-:W-:Y:S08]  /*16890*/  HMMA.16816.F32.BF16 R20, R64, R32.reuse, RZ ;  /* 0x000000204014723c */ /* 0x084ff000000418ff */
        /* <DEDUP_REMOVED lines=11> */
[----:B------:R-:W1:Y:S07]  /*16950*/  LDSM.16.M88.4 R208, [R232+0x2000] ;  /* 0x00200000e8d0783b */ /* 0x000e6e0000000200 */
[-C--:B----4-:R-:W-:Y:S08]  /*16960*/  HMMA.16816.F32.BF16 R4, R212, R216.reuse, R4 ;  /* 0x000000d8d404723c */ /* 0x090ff00000041804 */
[C---:B-1----:R-:W-:Y:S08]  /*16970*/  HMMA.16816.F32.BF16 R8, R208.reuse, R216, R8 ;  /* 0x000000d8d008723c */ /* 0x042ff00000041808 */
        /* <DEDUP_REMOVED lines=152> */
.L_x_567:
[----:B------:R-:W2:Y:S01]  /*17300*/  S2R R2, SR_TID.X ;  /* 0x0000000000027919 */ /* 0x000ea20000002100 */
[----:B------:R-:W-:Y:S01]  /*17310*/  IMAD.U32 R0, RZ, RZ, UR8 ;  /* 0x00000008ff007e24 */ /* 0x000fe2000f8e00ff */
[----:B------:R-:W-:Y:S01]  /*17320*/  LOP3.LUT R244, R244, 0xffffffdf, RZ, 0xc0, !PT ;  /* 0xffffffdff4f47812 */ /* 0x000fe200078ec0ff */
[----:B------:R-:W-:Y:S02]  /*17330*/  UISETP.GT.AND UP0, UPT, UR8, UR9, UPT ;  /* 0x000000090800728c */ /* 0x000fe4000bf04270 */
[----:B------:R-:W-:Y:S01]  /*17340*/  UMOV UR23, UR8 ;  /* 0x0000000800177c82 */ /* 0x000fe20008000000 */
[----:B------:R-:W-:Y:S02]  /*17350*/  @P5 LOP3.LUT R244, R244, 0x20, RZ, 0xfc, !PT ;  /* 0x00000020f4f45812 */ /* 0x000fe400078efcff */
[----:B------:R-:W-:Y:S02]  /*17360*/  STL [R1+0xb8], R129 ;  /* 0x0000b88101007387 */ /* 0x000fe40000100800 */
[----:B------:R-:W-:Y:S02]  /*17370*/  LOP3.LUT R244, R244, 0xffffffef, RZ, 0xc0, !PT ;  /* 0xffffffeff4f47812 */ /* 0x000fe400078ec0ff */
[----:B------:R-:W-:Y:S02]  /*17380*/  STL [R1+0xb4], R130 ;  /* 0x0000b48201007387 */ /* 0x000fe40000100800 */
[----:B------:R-:W-:Y:S02]  /*17390*/  @P4 LOP3.LUT R244, R244, 0x10, RZ, 0xfc, !PT ;  /* 0x00000010f4f44812 */ /* 0x000fe400078efcff */
[----:B------:R3:W-:Y:S02]  /*173a0*/  STL [R1+0xb0], R131 ;  /* 0x0000b08301007387 */ /* 0x0007e40000100800 */
[----:B------:R-:W-:Y:S02]  /*173b0*/  LOP3.LUT R244, R244, 0xffffffbf, RZ, 0xc0, !PT ;  /* 0xffffffbff4f47812 */ /* 0x000fe400078ec0ff */
[----:B------:R-:W-:Y:S02]  /*173c0*/  STL [R1+0xa8], R243 ;  /* 0x0000a8f301007387 */ /* 0x000fe40000100800 */
[----:B------:R-:W-:Y:S02]  /*173d0*/  LOP3.LUT R244, R244, 0xfffffffb, RZ, 0xc0, !PT ;  /* 0xfffffffbf4f47812 */ /* 0x000fe400078ec0ff */
[----:B------:R-:W-:Y:S01]  /*173e0*/  STL [R1+0xa4], R242 ;  /* 0x0000a4f201007387 */ /* 0x000fe20000100800 */
[----:B--2---:R-:W-:Y:S03]  /*173f0*/  IMAD.SHL.U32 R2, R2, 0x2, RZ ;  /* 0x0000000202027824 */ /* 0x004fe600078e00ff */
[----:B------:R-:W-:Y:S02]  /*17400*/  STL [R1+0xa0], R241 ;  /* 0x0000a0f101007387 */ /* 0x000fe40000100800 */
[----:B------:R-:W-:Y:S02]  /*17410*/  LOP3.LUT R2, R2, 0x6, RZ, 0xc0, !PT ;  /* 0x0000000602027812 */ /* 0x000fe400078ec0ff */
[----:B------:R-:W-:Y:S02]  /*17420*/  STL [R1+0x9c], R240 ;  /* 0x00009cf001007387 */ /* 0x000fe40000100800 */
[----:B------:R-:W-:Y:S02]  /*17430*/  LEA R0, R0, R2, 0x6 ;  /* 0x0000000200007211 */ /* 0x000fe400078e30ff */
[----:B------:R-:W-:Y:S02]  /*17440*/  STL [R1+0x98], R239 ;  /* 0x000098ef01007387 */ /* 0x000fe40000100800 */
[C---:B------:R-:W-:Y:S02]  /*17450*/  IADD3 R2, R0.reuse, 0x1, RZ ;  /* 0x0000000100027810 */ /* 0x040fe40007ffe0ff */
[----:B------:R-:W-:Y:S01]  /*17460*/  ISETP.GE.AND P3, PT, R0, R248, PT ;  /* 0x000000f80000720c */ /* 0x000fe20003f66270 */
[----:B------:R-:W-:Y:S01]  /*17470*/  STL [R1+0x94], R238 ;  /* 0x000094ee01007387 */ /* 0x000fe20000100800 */
[-C--:B------:R-:W-:Y:S02]  /*17480*/  ISETP.GE.AND P0, PT, R2, R247.reuse, PT ;  /* 0x000000f70200720c */ /* 0x080fe40003f06270 */
[C---:B------:R-:W-:Y:S01]  /*17490*/  ISETP.GE.OR P3, PT, R0.reuse, R252, !P3 ;  /* 0x000000fc0000720c */ /* 0x040fe20005f66670 */
[----:B------:R-:W-:Y:S01]  /*174a0*/  STL [R1+0x90], R237 ;  /* 0x000090ed01007387 */ /* 0x000fe20000100800 */
[C---:B-1----:R-:W-:Y:S02]  /*174b0*/  IADD3 R135, R0.reuse, 0x8, RZ ;  /* 0x0000000800877810 */ /* 0x042fe40007ffe0ff */
[----:B------:R-:W-:Y:S01]  /*174c0*/  ISETP.GE.AND P1, PT, R0, R247, PT ;  /* 0x000000f70000720c */ /* 0x000fe20003f26270 */
[----:B------:R-:W-:Y:S01]  /*174d0*/  STL [R1+0x8c], R236 ;  /* 0x00008cec01007387 */ /* 0x000fe20000100800 */
[C---:B------:R-:W-:Y:S02]  /*174e0*/  ISETP.GE.OR P0, PT, R2.reuse, R251, !P0 ;  /* 0x000000fb0200720c */ /* 0x040fe40004706670 */
[----:B------:R-:W-:Y:S01]  /*174f0*/  ISETP.GE.AND P2, PT, R2, R248, PT ;  /* 0x000000f80200720c */ /* 0x000fe20003f46270 */
[----:B------:R-:W-:Y:S01]  /*17500*/  STL [R1+0x88], R235 ;  /* 0x000088eb01007387 */ /* 0x000fe20000100800 */
[----:B------:R-:W-:Y:S02]  /*17510*/  FSEL R138, R4, -INF , !P3 ;  /* 0xff800000048a7808 */ /* 0x000fe40005800000 */
[C---:B------:R-:W-:Y:S01]  /*17520*/  ISETP.GE.AND P6, PT, R2.reuse, R246, PT ;  /* 0x000000f60200720c */ /* 0x040fe20003fc6270 */
[----:B------:R1:W-:Y:S01]  /*17530*/  STL [R1+0x84], R234 ;  /* 0x000084ea01007387 */ /* 0x0003e20000100800 */
[----:B------:R-:W-:Y:S02]  /*17540*/  ISETP.GE.AND P3, PT, R2, R245, PT ;  /* 0x000000f50200720c */ /* 0x000fe40003f66270 */
[----:B------:R-:W-:Y:S01]  /*17550*/  ISETP.GE.OR P1, PT, R0, R251, !P1 ;  /* 0x000000fb0000720c */ /* 0x000fe20004f26670 */
[----:B------:R-:W-:Y:S01]  /*17560*/  STL [R1+0x80], R233 ;  /* 0x000080e901007387 */ /* 0x000fe20000100800 */
[----:B------:R-:W-:Y:S02]  /*17570*/  FSEL R210, R7, -INF , !P0 ;  /* 0xff80000007d27808 */ /* 0x000fe40004000000 */
[C---:B------:R-:W-:Y:S01]  /*17580*/  ISETP.GE.AND P0, PT, R135.reuse, R247, PT ;  /* 0x000000f78700720c */ /* 0x040fe20003f06270 */
[----:B------:R-:W-:Y:S01]  /*17590*/  STL [R1+0x7c], R232 ;  /* 0x00007ce801007387 */ /* 0x000fe20000100800 */
[C---:B------:R-:W-:Y:S02]  /*175a0*/  ISETP.GE.OR P2, PT, R2.reuse, R252, !P2 ;  /* 0x000000fc0200720c */ /* 0x040fe40005746670 */
[C---:B------:R-:W-:Y:S01]  /*175b0*/  ISETP.GE.OR P4, PT, R2.reuse, R250, !P6 ;  /* 0x000000fa0200720c */ /* 0x040fe20007786670 */
[----:B------:R-:W-:Y:S01]  /*175c0*/  STL [R1+0x78], R231 ;  /* 0x000078e701007387 */ /* 0x000fe20000100800 */
[----:B------:R-:W-:Y:S02]  /*175d0*/  ISETP.GE.OR P3, PT, R2, R249, !P3 ;  /* 0x000000f90200720c */ /* 0x000fe40005f66670 */
[----:B------:R-:W-:Y:S01]  /*175e0*/  IADD3 R2, R0, 0x9, RZ ;  /* 0x0000000900027810 */ /* 0x000fe20007ffe0ff */
[----:B------:R-:W-:Y:S01]  /*175f0*/  STL [R1+0x74], R230 ;  /* 0x000074e601007387 */ /* 0x000fe20000100800 */
[----:B------:R-:W-:Y:S02]  /*17600*/  FSEL R141, R6, -INF , !P1 ;  /* 0xff800000068d7808 */ /* 0x000fe40004800000 */
[CC--:B------:R-:W-:Y:S01]  /*17610*/  ISETP.GE.AND P1, PT, R135.reuse, R248.reuse, PT ;  /* 0x000000f88700720c */ /* 0x0c0fe20003f26270 */
[----:B------:R-:W-:Y:S01]  /*17620*/  STL [R1+0x70], R229 ;  /* 0x000070e501007387 */ /* 0x000fe20000100800 */
[----:B------:R-:W-:Y:S02]  /*17630*/  IADD3 R134, R0, 0x10, RZ ;  /* 0x0000001000867810 */ /* 0x000fe40007ffe0ff */
[----:B------:R-:W-:Y:S01]  /*17640*/  ISETP.GE.OR P0, PT, R135, R251, !P0 ;  /* 0x000000fb8700720c */ /* 0x000fe20004706670 */
[----:B------:R-:W-:Y:S01]  /*17650*/  STL [R1+0x6c], R224 ;  /* 0x00006ce001007387 */ /* 0x000fe20000100800 */
[----:B------:R-:W-:Y:S02]  /*17660*/  FSEL R142, R5, -INF , !P2 ;  /* 0xff800000058e7808 */ /* 0x000fe40005000000 */
[-C--:B------:R-:W-:Y:S02]  /*17670*/  ISETP.GE.AND P2, PT, R2, R248.reuse, PT ;  /* 0x000000f80200720c */ /* 0x080fe40003f46270 */
[----:B------:R-:W-:Y:S02]  /*17680*/  FSEL R212, R18, -INF , !P0 ;  /* 0xff80000012d47808 */ /* 0x000fe40004000000 */
[----:B------:R-:W-:Y:S02]  /*17690*/  ISETP.GE.AND P0, PT, R134, R248, PT ;  /* 0x000000f88600720c */ /* 0x000fe40003f06270 */
[-C--:B------:R-:W-:Y:S02]  /*176a0*/  ISETP.GE.OR P1, PT, R135, R252.reuse, !P1 ;  /* 0x000000fc8700720c */ /* 0x080fe40004f26670 */
[-C--:B------:R-:W-:Y:S02]  /*176b0*/  ISETP.GE.OR P2, PT, R2, R252.reuse, !P2 ;  /* 0x000000fc0200720c */ /* 0x080fe40005746670 */
[----:B------:R-:W-:Y:S02]  /*176c0*/  IADD3 R132, R0, 0x11, RZ ;  /* 0x0000001100847810 */ /* 0x000fe40007ffe0ff */
[----:B------:R-:W-:Y:S02]  /*176d0*/  FSEL R211, R16, -INF , !P1 ;  /* 0xff80000010d37808 */ /* 0x000fe40004800000 */
[----:B------:R-:W-:Y:S02]  /*176e0*/  ISETP.GE.AND P1, PT, R2, R247, PT ;  /* 0x000000f70200720c */ /* 0x000fe40003f26270 */
[----:B------:R-:W-:Y:S02]  /*176f0*/  ISETP.GE.OR P0, PT, R134, R252, !P0 ;  /* 0x000000fc8600720c */ /* 0x000fe40004706670 */
[----:B------:R-:W-:Y:S02]  /*17700*/  FSEL R143, R17, -INF , !P2 ;  /* 0xff800000118f7808 */ /* 0x000fe40005000000 */
[----:B------:R-:W-:Y:S02]  /*17710*/  ISETP.GE.AND P2, PT, R132, R248, PT ;  /* 0x000000f88400720c */ /* 0x000fe40003f46270 */
[----:B------:R-:W-:Y:S02]  /*17720*/  ISETP.GE.OR P1, PT, R2, R251, !P1 ;  /* 0x000000fb0200720c */ /* 0x000fe40004f26670 */
[----:B------:R-:W-:Y:S02]  /*17730*/  FSEL R20, R20, -INF , !P0 ;  /* 0xff80000014147808 */ /* 0x000fe40004000000 */
[C---:B------:R-:W-:Y:S02]  /*17740*/  ISETP.GE.AND P0, PT, R132.reuse, R247, PT ;  /* 0x000000f78400720c */ /* 0x040fe40003f06270 */
[----:B------:R-:W-:Y:S02]  /*17750*/  ISETP.GE.OR P2, PT, R132, R252, !P2 ;  /* 0x000000fc8400720c */ /* 0x000fe40005746670 */
[C---:B------:R-:W-:Y:S02]  /*17760*/  IADD3 R18, R0.reuse, 0x19, RZ ;  /* 0x0000001900127810 */ /* 0x040fe40007ffe0ff */
[----:B------:R-:W-:Y:S02]  /*17770*/  FSEL R213, R19, -INF , !P1 ;  /* 0xff80000013d57808 */ /* 0x000fe40004800000 */
[----:B------:R-:W-:Y:S02]  /*17780*/  IADD3 R19, R0, 0x18, RZ ;  /* 0x0000001800137810 */ /* 0x000fe40007ffe0ff */
[----:B------:R-:W-:Y:S02]  /*17790*/  ISETP.GE.OR P0, PT, R132, R251, !P0 ;  /* 0x000000fb8400720c */ /* 0x000fe40004706670 */
[----:B---3--:R-:W-:Y:S02]  /*177a0*/  FSEL R131, R21, -INF , !P2 ;  /* 0xff80000015837808 */ /* 0x008fe40005000000 */
[----:B------:R-:W-:Y:S02]  /*177b0*/  ISETP.GE.AND P2, PT, R18, R248, PT ;  /* 0x000000f81200720c */ /* 0x000fe40003f46270 */
[----:B------:R-:W-:Y:S02]  /*177c0*/  FSEL R23, R23, -INF , !P0 ;  /* 0xff80000017177808 */ /* 0x000fe40004000000 */
[-C--:B------:R-:W-:Y:S02]  /*177d0*/  ISETP.GE.AND P1, PT, R134, R247.reuse, PT ;  /* 0x000000f78600720c */ /* 0x080fe40003f26270 */
[C---:B------:R-:W-:Y:S02]  /*177e0*/  ISETP.GE.AND P0, PT, R19.reuse, R247, PT ;  /* 0x000000f71300720c */ /* 0x040fe40003f06270 */
[----:B------:R-:W-:Y:S02]  /*177f0*/  ISETP.GE.OR P2, PT, R18, R252, !P2 ;  /* 0x000000fc1200720c */ /* 0x000fe40005746670 */
[----:B------:R-:W-:Y:S02]  /*17800*/  IADD3 R16, R0, 0x21, RZ ;  /* 0x0000002100107810 */ /* 0x000fe40007ffe0ff */
[-C--:B------:R-:W-:Y:S02]  /*17810*/  ISETP.GE.OR P1, PT, R134, R251.reuse, !P1 ;  /* 0x000000fb8600720c */ /* 0x080fe40004f26670 */
[----:B------:R-:W-:Y:S02]  /*17820*/  IADD3 R17, R0, 0x20, RZ ;  /* 0x0000002000117810 */ /* 0x000fe40007ffe0ff */
[----:B------:R-:W-:Y:S02]  /*17830*/  ISETP.GE.OR P0, PT, R19, R251, !P0 ;  /* 0x000000fb1300720c */ /* 0x000fe40004706670 */
[----:B------:R-:W-:Y:S02]  /*17840*/  FSEL R33, R33, -INF , !P2 ;  /* 0xff80000021217808 */ /* 0x000fe40005000000 */
[-C--:B------:R-:W-:Y:S02]  /*17850*/  ISETP.GE.AND P2, PT, R16, R248.reuse, PT ;  /* 0x000000f81000720c */ /* 0x080fe40003f46270 */
[----:B------:R-:W-:Y:S02]  /*17860*/  FSEL R129, R22, -INF , !P1 ;  /* 0xff80000016817808 */ /* 0x000fe40004800000 */
[-C--:B------:R-:W-:Y:S02]  /*17870*/  ISETP.GE.AND P1, PT, R19, R248.reuse, PT ;  /* 0x000000f81300720c */ /* 0x080fe40003f26270 */
[----:B-1----:R-:W-:Y:S02]  /*17880*/  FSEL R234, R34, -INF , !P0 ;  /* 0xff80000022ea7808 */ /* 0x002fe40004000000 */
[----:B------:R-:W-:Y:S02]  /*17890*/  ISETP.GE.AND P0, PT, R17, R248, PT ;  /* 0x000000f81100720c */ /* 0x000fe40003f06270 */
[-C--:B------:R-:W-:Y:S02]  /*178a0*/  ISETP.GE.OR P2, PT, R16, R252.reuse, !P2 ;  /* 0x000000fc1000720c */ /* 0x080fe40005746670 */
[-C--:B------:R-:W-:Y:S02]  /*178b0*/  ISETP.GE.OR P1, PT, R19, R252.reuse, !P1 ;  /* 0x000000fc1300720c */ /* 0x080fe40004f26670 */
[----:B------:R-:W-:Y:S02]  /*178c0*/  ISETP.GE.OR P0, PT, R17, R252, !P0 ;  /* 0x000000fc1100720c */ /* 0x000fe40004706670 */
[----:B------:R-:W-:Y:S02]  /*178d0*/  FSEL R4, R37, -INF , !P2 ;  /* 0xff80000025047808 */ /* 0x000fe40005000000 */
[----:B------:R-:W-:Y:S02]  /*178e0*/  FSEL R32, R32, -INF , !P1 ;  /* 0xff80000020207808 */ /* 0x000fe40004800000 */
[----:B------:R-:W-:Y:S01]  /*178f0*/  FSEL R36, R36, -INF , !P0 ;  /* 0xff80000024247808 */ /* 0x000fe20004000000 */
[----:B------:R1:W-:Y:S01]  /*17900*/  STL [R1+0xc], R4 ;  /* 0x00000c0401007387 */ /* 0x0003e20000100800 */
[-C--:B------:R-:W-:Y:S02]  /*17910*/  ISETP.GE.AND P1, PT, R18, R247.reuse, PT ;  /* 0x000000f71200720c */ /* 0x080fe40003f26270 */
[----:B------:R-:W-:Y:S01]  /*17920*/  ISETP.GE.AND P0, PT, R16, R247, PT ;  /* 0x000000f71000720c */ /* 0x000fe20003f06270 */
[----:B------:R2:W-:Y:S01]  /*17930*/  STL [R1+0xac], R248 ;  /* 0x0000acf801007387 */ /* 0x0005e20000100800 */
[----:B------:R-:W-:Y:S02]  /*17940*/  IADD3 R7, R0, 0x28, RZ ;  /* 0x0000002800077810 */ /* 0x000fe40007ffe0ff */
[-C--:B------:R-:W-:Y:S02]  /*17950*/  ISETP.GE.OR P1, PT, R18, R251.reuse, !P1 ;  /* 0x000000fb1200720c */ /* 0x080fe40004f26670 */
[----:B------:R-:W-:Y:S02]  /*17960*/  ISETP.GE.OR P0, PT, R16, R251, !P0 ;  /* 0x000000fb1000720c */ /* 0x000fe40004706670 */
[----:B------:R-:W-:Y:S02]  /*17970*/  FSEL R35, R35, -INF , !P1 ;  /* 0xff80000023237808 */ /* 0x000fe40004800000 */
[----:B------:R-:W-:Y:S02]  /*17980*/  FSEL R21, R39, -INF , !P0 ;  /* 0xff80000027157808 */ /* 0x000fe40004000000 */
[-C--:B------:R-:W-:Y:S02]  /*17990*/  ISETP.GE.AND P1, PT, R17, R247.reuse, PT ;  /* 0x000000f71100720c */ /* 0x080fe40003f26270 */
[----:B------:R-:W-:Y:S02]  /*179a0*/  ISETP.GE.AND P0, PT, R7, R247, PT ;  /* 0x000000f70700720c */ /* 0x000fe40003f06270 */
[-C--:B------:R-:W-:Y:S02]  /*179b0*/  ISETP.GE.OR P1, PT, R17, R251.reuse, !P1 ;  /* 0x000000fb1100720c */ /* 0x080fe40004f26670 */
[----:B------:R-:W-:Y:S02]  /*179c0*/  IADD3 R5, R0, 0x30, RZ ;  /* 0x0000003000057810 */ /* 0x000fe40007ffe0ff */
[C---:B------:R-:W-:Y:S02]  /*179d0*/  ISETP.GE.OR P0, PT, R7.reuse, R251, !P0 ;  /* 0x000000fb0700720c */ /* 0x040fe40004706670 */
[----:B------:R-:W-:Y:S02]  /*179e0*/  FSEL R130, R38, -INF , !P1 ;  /* 0xff80000026827808 */ /* 0x000fe40004800000 */
[-C--:B------:R-:W-:Y:S02]  /*179f0*/  ISETP.GE.AND P1, PT, R7, R248.reuse, PT ;  /* 0x000000f80700720c */ /* 0x080fe40003f26270 */
[----:B------:R-:W-:Y:S01]  /*17a00*/  FSEL R22, R50, -INF , !P0 ;  /* 0xff80000032167808 */ /* 0x000fe20004000000 */
[----:B------:R-:W-:Y:S01]  /*17a10*/  IMAD.MOV.U32 R50, RZ, RZ, R131 ;  /* 0x000000ffff327224 */ /* 0x000fe200078e0083 */
[----:B------:R-:W-:Y:S02]  /*17a20*/  ISETP.GE.AND P0, PT, R5, R248, PT ;  /* 0x000000f80500720c */ /* 0x000fe40003f06270 */
[-C--:B------:R-:W-:Y:S02]  /*17a30*/  ISETP.GE.OR P1, PT, R7, R252.reuse, !P1 ;  /* 0x000000fc0700720c */ /* 0x080fe40004f26670 */
[C---:B------:R-:W-:Y:S02]  /*17a40*/  ISETP.GE.OR P0, PT, R5.reuse, R252, !P0 ;  /* 0x000000fc0500720c */ /* 0x040fe40004706670 */
[----:B------:R-:W-:Y:S01]  /*17a50*/  FSEL R243, R48, -INF , !P1 ;  /* 0xff80000030f37808 */ /* 0x000fe20004800000 */
[----:B------:R-:W-:Y:S01]  /*17a60*/  IMAD.MOV.U32 R48, RZ, RZ, R20 ;  /* 0x000000ffff307224 */ /* 0x000fe200078e0014 */
[----:B------:R-:W-:Y:S01]  /*17a70*/  FSEL R20, R52, -INF , !P0 ;  /* 0xff80000034147808 */ /* 0x000fe20004000000 */
[----:B------:R-:W-:Y:S01]  /*17a80*/  IMAD.MOV.U32 R52, RZ, RZ, R23 ;  /* 0x000000ffff347224 */ /* 0x000fe200078e0017 */
[C---:B------:R-:W-:Y:S02]  /*17a90*/  ISETP.GE.AND P0, PT, R5.reuse, R247, PT ;  /* 0x000000f70500720c */ /* 0x040fe40003f06270 */
[C---:B-1----:R-:W-:Y:S02]  /*17aa0*/  IADD3 R4, R0.reuse, 0x31, RZ ;  /* 0x0000003100047810 */ /* 0x042fe40007ffe0ff */
        /* <DEDUP_REMOVED lines=9> */
[----:B------:R-:W-:Y:S01]  /*17b40*/  FSEL R39, R51, -INF , !P1 ;  /* 0xff80000033277808 */ /* 0x000fe20004800000 */
[----:B------:R-:W-:Y:S01]  /*17b50*/  IMAD.MOV.U32 R51, RZ, RZ, R129 ;  /* 0x000000ffff337224 */ /* 0x000fe200078e0081 */
[----:B------:R-:W-:Y:S02]  /*17b60*/  ISETP.GE.OR P0, PT, R4, R251, !P0 ;  /* 0x000000fb0400720c */ /* 0x000fe40004706670 */
[-C--:B------:R-:W-:Y:S02]  /*17b70*/  ISETP.GE.AND P1, PT, R135, R246.reuse, PT ;  /* 0x000000f68700720c */ /* 0x080fe40003f26270 */
[----:B------:R-:W-:Y:S01]  /*17b80*/  FSEL R37, R55, -INF , !P0 ;  /* 0xff80000037257808 */ /* 0x000fe20004000000 */
[----:B------:R-:W-:Y:S01]  /*17b90*/  IMAD.MOV.U32 R55, RZ, RZ, R33 ;  /* 0x000000ffff377224 */ /* 0x000fe200078e0021 */
[C---:B------:R-:W-:Y:S02]  /*17ba0*/  ISETP.GE.AND P0, PT, R2.reuse, R246, PT ;  /* 0x000000f60200720c */ /* 0x040fe40003f06270 */
[-C--:B------:R-:W-:Y:S02]  /*17bb0*/  ISETP.GE.OR P5, PT, R135, R250.reuse, !P1 ;  /* 0x000000fa8700720c */ /* 0x080fe40004fa6670 */
[----:B------:R-:W-:Y:S02]  /*17bc0*/  ISETP.GE.AND P1, PT, R2, R245, PT ;  /* 0x000000f50200720c */ /* 0x000fe40003f26270 */
[----:B------:R-:W-:Y:S02]  /*17bd0*/  @P4 LOP3.LUT R244, R244, 0x4, RZ, 0xfc, !PT ;  /* 0x00000004f4f44812 */ /* 0x000fe400078efcff */
[C---:B------:R-:W-:Y:S02]  /*17be0*/  ISETP.GE.OR P4, PT, R2.reuse, R250, !P0 ;  /* 0x000000fa0200720c */ /* 0x040fe40004786670 */
[----:B------:R-:W-:Y:S02]  /*17bf0*/  ISETP.GE.OR P1, PT, R2, R249, !P1 ;  /* 0x000000f90200720c */ /* 0x000fe40004f26670 */
[----:B------:R-:W-:Y:S02]  /*17c00*/  IADD3 R2, R0, 0x38, RZ ;  /* 0x0000003800027810 */ /* 0x000fe40007ffe0ff */
[-C--:B------:R-:W-:Y:S02]  /*17c10*/  ISETP.GE.AND P2, PT, R6, R248.reuse, PT ;  /* 0x000000f80600720c */ /* 0x080fe40003f46270 */
[----:B------:R-:W-:Y:S02]  /*17c20*/  ISETP.GE.AND P0, PT, R2, R248, PT ;  /* 0x000000f80200720c */ /* 0x000fe40003f06270 */
[-C--:B------:R-:W-:Y:S02]  /*17c30*/  ISETP.GE.OR P2, PT, R6, R252.reuse, !P2 ;  /* 0x000000fc0600720c */ /* 0x080fe40005746670 */
[----:B------:R-:W-:Y:S02]  /*17c40*/  ISETP.GE.OR P0, PT, R2, R252, !P0 ;  /* 0x000000fc0200720c */ /* 0x000fe40004706670 */
[----:B------:R-:W-:Y:S02]  /*17c50*/  FSEL R131, R49, -INF , !P2 ;  /* 0xff80000031837808 */ /* 0x000fe40005000000 */
[----:B------:R-:W-:Y:S02]  /*17c60*/  FSEL R64, R64, -INF , !P0 ;  /* 0xff80000040407808 */ /* 0x000fe40004000000 */
[C---:B------:R-:W-:Y:S02]  /*17c70*/  ISETP.GE.AND P0, PT, R2.reuse, R247, PT ;  /* 0x000000f70200720c */ /* 0x040fe40003f06270 */
[----:B------:R-:W-:Y:S02]  /*17c80*/  MOV R49, R36 ;  /* 0x0000002400317202 */ /* 0x000fe40000000f00 */
[----:B------:R-:W-:Y:S02]  /*17c90*/  ISETP.GE.OR P0, PT, R2, R251, !P0 ;  /* 0x000000fb0200720c */ /* 0x000fe40004706670 */
[----:B------:R-:W-:Y:S02]  /*17ca0*/  ISETP.GE.AND P6, PT, R0, R245, PT ;  /* 0x000000f50000720c */ /* 0x000fe40003fc6270 */
[----:B------:R-:W-:Y:S01]  /*17cb0*/  FSEL R36, R66, -INF , !P0 ;  /* 0xff80000042247808 */ /* 0x000fe20004000000 */
[----:B------:R-:W-:Y:S01]  /*17cc0*/  IMAD.MOV.U32 R66, RZ, RZ, R20 ;  /* 0x000000ffff427224 */ /* 0x000fe200078e0014 */
[----:B------:R-:W-:Y:S02]  /*17cd0*/  ISETP.GE.AND P0, PT, R0, R246, PT ;  /* 0x000000f60000720c */ /* 0x000fe40003f06270 */
[----:B------:R-:W-:Y:S02]  /*17ce0*/  @P3 LOP3.LUT R244, R244, 0x40, RZ, 0xfc, !PT ;  /* 0x00000040f4f43812 */ /* 0x000fe400078efcff */
[C---:B------:R-:W-:Y:S02]  /*17cf0*/  ISETP.GE.OR P3, PT, R0.reuse, R250, !P0 ;  /* 0x000000fa0000720c */ /* 0x040fe40004766670 */
[C---:B------:R-:W-:Y:S02]  /*17d00*/  ISETP.GE.OR P6, PT, R0.reuse, R249, !P6 ;  /* 0x000000f90000720c */ /* 0x040fe400077c6670 */
[----:B------:R-:W-:Y:S02]  /*17d10*/  IADD3 R0, R0, 0x39, RZ ;  /* 0x0000003900007810 */ /* 0x000fe40007ffe0ff */
[----:B------:R-:W-:Y:S02]  /*17d20*/  FMNMX.FTZ R137, R138, R3, !PT ;  /* 0x000000038a897209 */ /* 0x000fe40007810000 */
[----:B------:R-:W-:Y:S02]  /*17d30*/  ISETP.GE.AND P0, PT, R0, R248, PT ;  /* 0x000000f80000720c */ /* 0x000fe40003f06270 */
[----:B--2---:R-:W2:Y:S01]  /*17d40*/  LDL.LU R248, [R1+0xc] ;  /* 0x00000c0001f87983 */ /* 0x004ea20000300800 */
[----:B------:R-:W-:Y:S02]  /*17d50*/  FMNMX.FTZ R137, R142, R137, !PT ;  /* 0x000000898e897209 */ /* 0x000fe40007810000 */
[----:B------:R-:W-:Y:S02]  /*17d60*/  MOV R54, R32 ;  /* 0x0000002000367202 */ /* 0x000fe40000000f00 */
        /* <DEDUP_REMOVED lines=9> */
[----:B------:R-:W-:Y:S02]  /*17e00*/  ISETP.GE.OR P0, PT, R0, R252, !P0 ;  /* 0x000000fc0000720c */ /* 0x000fe40004706670 */
[----:B------:R-:W-:Y:S02]  /*17e10*/  FMNMX.FTZ R137, R55, R137, !PT ;  /* 0x0000008937897209 */ /* 0x000fe40007810000 */
[----:B------:R-:W-:Y:S02]  /*17e20*/  FMNMX.FTZ R136, R51, R136, !PT ;  /* 0x0000008833887209 */ /* 0x000fe40007810000 */
[----:B------:R-:W-:Y:S02]  /*17e30*/  FMNMX.FTZ R137, R49, R137, !PT ;  /* 0x0000008931897209 */ /* 0x000fe40007810000 */
[----:B------:R-:W-:Y:S02]  /*17e40*/  FSEL R230, R65, -INF , !P0 ;  /* 0xff80000041e67808 */ /* 0x000fe40004000000 */
[----:B------:R-:W-:Y:S02]  /*17e50*/  FSEL R8, R8, -INF , !P3 ;  /* 0xff80000008087808 */ /* 0x000fe40005800000 */
[----:B------:R-:W-:Y:S02]  /*17e60*/  LOP3.LUT P3, RZ, R244, 0x40, RZ, 0xc0, !PT ;  /* 0x00000040f4ff7812 */ /* 0x000fe4000786c0ff */
[----:B------:R-:W-:Y:S02]  /*17e70*/  FMNMX.FTZ R136, R52, R136, !PT ;  /* 0x0000008834887209 */ /* 0x000fe40007810000 */
[----:B------:R-:W-:Y:S02]  /*17e80*/  FSEL R20, R11, -INF , !P3 ;  /* 0xff8000000b147808 */ /* 0x000fe40005800000 */
[----:B------:R-:W-:Y:S02]  /*17e90*/  ISETP.GE.AND P3, PT, R134, R245, PT ;  /* 0x000000f58600720c */ /* 0x000fe40003f66270 */
[----:B------:R-:W-:Y:S02]  /*17ea0*/  FMNMX.FTZ R136, R234, R136, !PT ;  /* 0x00000088ea887209 */ /* 0x000fe40007810000 */
[----:B------:R-:W-:Y:S02]  /*17eb0*/  MOV R65, R35 ;  /* 0x0000002300417202 */ /* 0x000fe40000000f00 */
[----:B------:R-:W-:Y:S02]  /*17ec0*/  ISETP.GE.OR P3, PT, R134, R249, !P3 ;  /* 0x000000f98600720c */ /* 0x000fe40005f66670 */
[----:B------:R-:W-:Y:S02]  /*17ed0*/  ISETP.GE.AND P2, PT, R135, R245, PT ;  /* 0x000000f58700720c */ /* 0x000fe40003f46270 */
[----:B------:R-:W-:Y:S02]  /*17ee0*/  FSEL R10, R10, -INF , !P6 ;  /* 0xff8000000a0a7808 */ /* 0x000fe40007000000 */
[----:B------:R-:W-:Y:S02]  /*17ef0*/  ISETP.GE.AND P6, PT, R132, R246, PT ;  /* 0x000000f68400720c */ /* 0x000fe40003fc6270 */
[----:B------:R-:W-:Y:S02]  /*17f00*/  FMNMX.FTZ R136, R65, R136, !PT ;  /* 0x0000008841887209 */ /* 0x000fe40007810000 */
[----:B------:R-:W-:Y:S01]  /*17f10*/  FSEL R222, R26, -INF , !P3 ;  /* 0xff8000001ade7808 */ /* 0x000fe20005800000 */
[----:B------:R-:W-:Y:S01]  /*17f20*/  IMAD.MOV.U32 R26, RZ, RZ, R21 ;  /* 0x000000ffff1a7224 */ /* 0x000fe200078e0015 */
[----:B------:R-:W-:Y:S02]  /*17f30*/  ISETP.GE.OR P6, PT, R132, R250, !P6 ;  /* 0x000000fa8400720c */ /* 0x000fe400077c6670 */
[----:B------:R-:W-:Y:S02]  /*17f40*/  ISETP.GE.OR P2, PT, R135, R249, !P2 ;  /* 0x000000f98700720c */ /* 0x000fe40005746670 */
[----:B------:R-:W-:Y:S02]  /*17f50*/  FMNMX.FTZ R136, R130, R136, !PT ;  /* 0x0000008882887209 */ /* 0x000fe40007810000 */
[----:B------:R-:W-:Y:S01]  /*17f60*/  FSEL R220, R25, -INF , !P6 ;  /* 0xff80000019dc7808 */ /* 0x000fe20007000000 */
[----:B------:R-:W-:Y:S01]  /*17f70*/  IMAD.MOV.U32 R25, RZ, RZ, R22 ;  /* 0x000000ffff197224 */ /* 0x000fe200078e0016 */
[----:B------:R-:W-:Y:S02]  /*17f80*/  FSEL R32, R14, -INF , !P2 ;  /* 0xff8000000e207808 */ /* 0x000fe40005000000 */
[----:B------:R-:W-:Y:S02]  /*17f90*/  ISETP.GE.AND P2, PT, R132, R245, PT ;  /* 0x000000f58400720c */ /* 0x000fe40003f46270 */
[----:B------:R-:W-:Y:S02]  /*17fa0*/  FMNMX.FTZ R136, R26, R136, !PT ;  /* 0x000000881a887209 */ /* 0x000fe40007810000 */
[----:B------:R-:W-:Y:S02]  /*17fb0*/  ISETP.GE.OR P2, PT, R132, R249, !P2 ;  /* 0x000000f98400720c */ /* 0x000fe40005746670 */
[----:B------:R-:W-:Y:S02]  /*17fc0*/  FMNMX.FTZ R136, R25, R136, !PT ;  /* 0x0000008819887209 */ /* 0x000fe40007810000 */
[----:B------:R-:W-:Y:S01]  /*17fd0*/  FSEL R223, R27, -INF , !P2 ;  /* 0xff8000001bdf7808 */ /* 0x000fe20005000000 */
[----:B------:R-:W-:Y:S01]  /*17fe0*/  IMAD.MOV.U32 R27, RZ, RZ, R130 ;  /* 0x000000ffff1b7224 */ /* 0x000fe200078e0082 */
[C---:B------:R-:W-:Y:S02]  /*17ff0*/  ISETP.GE.AND P3, PT, R18.reuse, R245, PT ;  /* 0x000000f51200720c */ /* 0x040fe40003f66270 */
[----:B------:R-:W-:Y:S02]  /*18000*/  ISETP.GE.AND P2, PT, R17, R246, PT ;  /* 0x000000f61100720c */ /* 0x000fe40003f46270 */
[----:B------:R-:W-:Y:S02]  /*18010*/  FMNMX.FTZ R136, R39, R136, !PT ;  /* 0x0000008827887209 */ /* 0x000fe40007810000 */
[C---:B------:R-:W-:Y:S02]  /*18020*/  ISETP.GE.OR P3, PT, R18.reuse, R249, !P3 ;  /* 0x000000f91200720c */ /* 0x040fe40005f66670 */
[----:B------:R-:W-:Y:S02]  /*18030*/  ISETP.GE.AND P6, PT, R18, R246, PT ;  /* 0x000000f61200720c */ /* 0x000fe40003fc6270 */
[----:B------:R-:W-:Y:S02]  /*18040*/  ISETP.GE.OR P2, PT, R17, R250, !P2 ;  /* 0x000000fa1100720c */ /* 0x000fe40005746670 */
[----:B------:R-:W-:Y:S02]  /*18050*/  FMNMX.FTZ R136, R38, R136, !PT ;  /* 0x0000008826887209 */ /* 0x000fe40007810000 */
[----:B------:R-:W-:Y:S02]  /*18060*/  ISETP.GE.AND P0, PT, R0, R247, PT ;  /* 0x000000f70000720c */ /* 0x000fe40003f06270 */
[----:B------:R-:W-:Y:S02]  /*18070*/  FSEL R218, R31, -INF , !P3 ;  /* 0xff8000001fda7808 */ /* 0x000fe40005800000 */
[----:B------:R-:W-:Y:S02]  /*18080*/  ISETP.GE.OR P6, PT, R18, R250, !P6 ;  /* 0x000000fa1200720c */ /* 0x000fe400077c6670 */
[----:B------:R-:W-:Y:S02]  /*18090*/  FSEL R40, R40, -INF , !P2 ;  /* 0xff80000028287808 */ /* 0x000fe40005000000 */
[----:B------:R-:W-:Y:S02]  /*180a0*/  FSEL R15, R15, -INF , !P1 ;  /* 0xff8000000f0f7808 */ /* 0x000fe40004800000 */
[-C--:B------:R-:W-:Y:S02]  /*180b0*/  ISETP.GE.AND P1, PT, R19, R246.reuse, PT ;  /* 0x000000f61300720c */ /* 0x080fe40003f26270 */
[C---:B------:R-:W-:Y:S02]  /*180c0*/  ISETP.GE.AND P3, PT, R7.reuse, R246, PT ;  /* 0x000000f60700720c */ /* 0x040fe40003f66270 */
[----:B------:R-:W-:Y:S02]  /*180d0*/  ISETP.GE.AND P2, PT, R7, R245, PT ;  /* 0x000000f50700720c */ /* 0x000fe40003f46270 */
[----:B------:R-:W-:Y:S02]  /*180e0*/  FMNMX.FTZ R136, R37, R136, !PT ;  /* 0x0000008825887209 */ /* 0x000fe40007810000 */
[----:B------:R-:W-:Y:S02]  /*180f0*/  ISETP.GE.OR P0, PT, R0, R251, !P0 ;  /* 0x000000fb0000720c */ /* 0x000fe40004706670 */
[----:B------:R-:W-:Y:S02]  /*18100*/  FSEL R216, R29, -INF , !P6 ;  /* 0xff8000001dd87808 */ /* 0x000fe40007000000 */
[----:B------:R-:W-:Y:S02]  /*18110*/  ISETP.GE.OR P1, PT, R19, R250, !P1 ;  /* 0x000000fa1300720c */ /* 0x000fe40004f26670 */
[----:B------:R-:W-:Y:S02]  /*18120*/  ISETP.GE.AND P6, PT, R16, R246, PT ;  /* 0x000000f61000720c */ /* 0x000fe40003fc6270 */
[C---:B------:R-:W-:Y:S02]  /*18130*/  ISETP.GE.OR P3, PT, R7.reuse, R250, !P3 ;  /* 0x000000fa0700720c */ /* 0x040fe40005f66670 */
[----:B------:R-:W-:Y:S02]  /*18140*/  ISETP.GE.OR P2, PT, R7, R249, !P2 ;  /* 0x000000f90700720c */ /* 0x000fe40005746670 */
[----:B------:R-:W-:Y:S02]  /*18150*/  FMNMX.FTZ R136, R36, R136, !PT ;  /* 0x0000008824887209 */ /* 0x000fe40007810000 */
[----:B------:R-:W-:Y:S02]  /*18160*/  FSEL R67, R67, -INF , !P0 ;  /* 0xff80000043437808 */ /* 0x000fe40004000000 */
[----:B------:R-:W-:Y:S02]  /*18170*/  FSEL R217, R28, -INF , !P1 ;  /* 0xff8000001cd97808 */ /* 0x000fe40004800000 */
[----:B------:R-:W-:Y:S02]  /*18180*/  ISETP.GE.OR P6, PT, R16, R250, !P6 ;  /* 0x000000fa1000720c */ /* 0x000fe400077c6670 */
[----:B------:R-:W-:Y:S02]  /*18190*/  ISETP.GE.AND P1, PT, R17, R245, PT ;  /* 0x000000f51100720c */ /* 0x000fe40003f26270 */
[----:B------:R-:W-:Y:S02]  /*181a0*/  FMNMX.FTZ R136, R67, R136, !PT ;  /* 0x0000008843887209 */ /* 0x000fe40007810000 */
[----:B------:R-:W-:Y:S02]  /*181b0*/  LOP3.LUT P0, RZ, R244, 0x4, RZ, 0xc0, !PT ;  /* 0x00000004f4ff7812 */ /* 0x000fe4000780c0ff */
[----:B------:R-:W-:Y:S01]  /*181c0*/  FSEL R21, R41, -INF , !P6 ;  /* 0xff80000029157808 */ /* 0x000fe20007000000 */
[----:B------:R-:W1:Y:S01]  /*181d0*/  SHFL.BFLY PT, R14, R136, 0x2, 0x1f ;  /* 0x0c401f00880e7f89 */ /* 0x000e6200000e0000 */
[----:B------:R-:W-:Y:S01]  /*181e0*/  ISETP.GE.OR P1, PT, R17, R249, !P1 ;  /* 0x000000f91100720c */ /* 0x000fe20004f26670 */
[----:B------:R-:W-:Y:S01]  /*181f0*/  IMAD.MOV.U32 R41, RZ, RZ, R37 ;  /* 0x000000ffff297224 */ /* 0x000fe200078e0025 */
[-C--:B------:R-:W-:Y:S02]  /*18200*/  ISETP.GE.AND P6, PT, R6, R246.reuse, PT ;  /* 0x000000f60600720c */ /* 0x080fe40003fc6270 */
[----:B------:R-:W-:Y:S02]  /*18210*/  FSEL R9, R9, -INF , !P0 ;  /* 0xff80000009097808 */ /* 0x000fe40004000000 */
[-C--:B------:R-:W-:Y:S02]  /*18220*/  ISETP.GE.AND P0, PT, R134, R246.reuse, PT ;  /* 0x000000f68600720c */ /* 0x080fe40003f06270 */
[----:B------:R-:W-:Y:S02]  /*18230*/  FSEL R33, R42, -INF , !P1 ;  /* 0xff8000002a217808 */ /* 0x000fe40004800000 */
[C---:B------:R-:W-:Y:S02]  /*18240*/  ISETP.GE.AND P1, PT, R5.reuse, R246, PT ;  /* 0x000000f60500720c */ /* 0x040fe40003f26270 */
[----:B------:R-:W-:Y:S01]  /*18250*/  FSEL R35, R44, -INF , !P3 ;  /* 0xff8000002c237808 */ /* 0x000fe20005800000 */
[----:B------:R-:W-:Y:S01]  /*18260*/  IMAD.MOV.U32 R44, RZ, RZ, R25 ;  /* 0x000000ffff2c7224 */ /* 0x000fe200078e0019 */
[----:B------:R-:W-:Y:S02]  /*18270*/  ISETP.GE.AND P3, PT, R5, R245, PT ;  /* 0x000000f50500720c */ /* 0x000fe40003f66270 */
[-C--:B------:R-:W-:Y:S02]  /*18280*/  ISETP.GE.OR P6, PT, R6, R250.reuse, !P6 ;  /* 0x000000fa0600720c */ /* 0x080fe400077c6670 */
[-C--:B------:R-:W-:Y:S02]  /*18290*/  ISETP.GE.OR P0, PT, R134, R250.reuse, !P0 ;  /* 0x000000fa8600720c */ /* 0x080fe40004706670 */
[----:B------:R-:W-:Y:S02]  /*182a0*/  FSEL R13, R13, -INF , !P4 ;  /* 0xff8000000d0d7808 */ /* 0x000fe40006000000 */
[C---:B------:R-:W-:Y:S02]  /*182b0*/  ISETP.GE.OR P4, PT, R5.reuse, R250, !P1 ;  /* 0x000000fa0500720c */ /* 0x040fe40004f86670 */
[----:B------:R-:W-:Y:S02]  /*182c0*/  ISETP.GE.OR P1, PT, R5, R249, !P3 ;  /* 0x000000f90500720c */ /* 0x000fe40005f26670 */
[-C--:B------:R-:W-:Y:S02]  /*182d0*/  ISETP.GE.AND P3, PT, R4, R246.reuse, PT ;  /* 0x000000f60400720c */ /* 0x080fe40003f66270 */
[----:B------:R-:W-:Y:S02]  /*182e0*/  FSEL R34, R45, -INF , !P6 ;  /* 0xff8000002d227808 */ /* 0x000fe40007000000 */
[----:B------:R-:W-:Y:S02]  /*182f0*/  ISETP.GE.AND P6, PT, R2, R246, PT ;  /* 0x000000f60200720c */ /* 0x000fe40003fc6270 */
[----:B------:R-:W-:Y:S02]  /*18300*/  FSEL R221, R24, -INF , !P0 ;  /* 0xff80000018dd7808 */ /* 0x000fe40004000000 */
[C---:B------:R-:W-:Y:S02]  /*18310*/  ISETP.GE.AND P0, PT, R19.reuse, R245, PT ;  /* 0x000000f51300720c */ /* 0x040fe40003f06270 */
[----:B------:R-:W-:Y:S01]  /*18320*/  FSEL R29, R56, -INF , !P4 ;  /* 0xff800000381d7808 */ /* 0x000fe20006000000 */
[----:B------:R-:W-:Y:S01]  /*18330*/  IMAD.MOV.U32 R56, RZ, RZ, R27 ;  /* 0x000000ffff387224 */ /* 0x000fe200078e001b */
[-C--:B------:R-:W-:Y:S02]  /*18340*/  ISETP.GE.OR P4, PT, R4, R250.reuse, !P3 ;  /* 0x000000fa0400720c */ /* 0x080fe40005f86670 */
[----:B------:R-:W-:Y:S02]  /*18350*/  ISETP.GE.OR P3, PT, R2, R250, !P6 ;  /* 0x000000fa0200720c */ /* 0x000fe40007766670 */
[----:B------:R-:W-:Y:S02]  /*18360*/  ISETP.GE.OR P0, PT, R19, R249, !P0 ;  /* 0x000000f91300720c */ /* 0x000fe40004706670 */
[----:B------:R-:W-:Y:S02]  /*18370*/  FSEL R129, R60, -INF , !P3 ;  /* 0xff8000003c817808 */ /* 0x000fe40005800000 */
[----:B------:R-:W-:Y:S02]  /*18380*/  ISETP.GE.AND P3, PT, R0, R246, PT ;  /* 0x000000f60000720c */ /* 0x000fe40003f66270 */
[----:B------:R-:W-:Y:S02]  /*18390*/  FSEL R219, R30, -INF , !P0 ;  /* 0xff8000001edb7808 */ /* 0x000fe40004000000 */
[----:B------:R-:W-:Y:S02]  /*183a0*/  ISETP.GE.AND P0, PT, R16, R245, PT ;  /* 0x000000f51000720c */ /* 0x000fe40003f06270 */
[----:B------:R-:W-:Y:S02]  /*183b0*/  ISETP.GE.OR P3, PT, R0, R250, !P3 ;  /* 0x000000fa0000720c */ /* 0x000fe40005f66670 */
[----:B------:R-:W-:Y:S02]  /*183c0*/  ISETP.GE.OR P0, PT, R16, R249, !P0 ;  /* 0x000000f91000720c */ /* 0x000fe40004706670 */
[----:B------:R-:W-:Y:S02]  /*183d0*/  FMNMX.FTZ R5, R10, R140, !PT ;  /* 0x0000008c0a057209 */ /* 0x000fe40007810000 */
[----:B------:R-:W-:Y:S02]  /*183e0*/  FSEL R61, R61, -INF , !P3 ;  /* 0xff8000003d3d7808 */ /* 0x000fe40005800000 */
[----:B------:R-:W-:Y:S01]  /*183f0*/  FSEL R19, R43, -INF , !P0 ;  /* 0xff8000002b137808 */ /* 0x000fe20004000000 */
[----:B------:R-:W-:Y:S01]  /*18400*/  IMAD.MOV.U32 R43, RZ, RZ, R39 ;  /* 0x000000ffff2b7224 */ /* 0x000fe200078e0027 */
[----:B------:R-:W-:Y:S02]  /*18410*/  ISETP.GE.AND P0, PT, R6, R245, PT ;  /* 0x000000f50600720c */ /* 0x000fe40003f06270 */
[----:B-1----:R-:W-:Y:S02]  /*18420*/  FMNMX.FTZ R136, R136, R14, !PT ;  /* 0x0000000e88887209 */ /* 0x002fe40007810000 */
[----:B------:R-:W-:Y:S02]  /*18430*/  FMNMX.FTZ R5, R20, R5, !PT ;  /* 0x0000000514057209 */ /* 0x000fe40007810000 */
[----:B------:R-:W-:Y:S02]  /*18440*/  FSEL R31, R46, -INF , !P2 ;  /* 0xff8000002e1f7808 */ /* 0x000fe40005000000 */
[----:B------:R-:W-:Y:S02]  /*18450*/  ISETP.GE.OR P0, PT, R6, R249, !P0 ;  /* 0x000000f90600720c */ /* 0x000fe40004706670 */
[----:B------:R-:W-:Y:S01]  /*18460*/  ISETP.GE.AND P2, PT, R2, R245, PT ;  /* 0x000000f50200720c */ /* 0x000fe20003f46270 */
[----:B------:R-:W1:Y:S01]  /*18470*/  SHFL.BFLY PT, R6, R136, 0x1, 0x1f ;  /* 0x0c201f0088067f89 */ /* 0x000e6200000e0000 */
[----:B------:R-:W-:Y:S02]  /*18480*/  FMNMX.FTZ R5, R32, R5, !PT ;  /* 0x0000000520057209 */ /* 0x000fe40007810000 */
[----:B------:R-:W-:Y:S02]  /*18490*/  ISETP.GE.OR P2, PT, R2, R249, !P2 ;  /* 0x000000f90200720c */ /* 0x000fe40005746670 */
[----:B------:R-:W-:Y:S02]  /*184a0*/  FMNMX.FTZ R5, R15, R5, !PT ;  /* 0x000000050f057209 */ /* 0x000fe40007810000 */
[----:B------:R-:W-:Y:S02]  /*184b0*/  ISETP.GE.AND P6, PT, R4, R245, PT ;  /* 0x000000f50400720c */ /* 0x000fe40003fc6270 */
[----:B------:R-:W-:Y:S02]  /*184c0*/  FMNMX.FTZ R5, R222, R5, !PT ;  /* 0x00000005de057209 */ /* 0x000fe40007810000 */
[----:B------:R-:W-:Y:S02]  /*184d0*/  ISETP.GE.OR P6, PT, R4, R249, !P6 ;  /* 0x000000f90400720c */ /* 0x000fe400077c6670 */
[----:B------:R-:W-:Y:S02]  /*184e0*/  FMNMX.FTZ R5, R223, R5, !PT ;  /* 0x00000005df057209 */ /* 0x000fe40007810000 */
[----:B------:R-:W-:Y:S01]  /*184f0*/  FSEL R30, R47, -INF , !P0 ;  /* 0xff8000002f1e7808 */ /* 0x000fe20004000000 */
[----:B------:R-:W-:Y:S01]  /*18500*/  IMAD.MOV.U32 R47, RZ, RZ, R19 ;  /* 0x000000ffff2f7224 */ /* 0x000fe200078e0013 */
[----:B------:R-:W-:Y:S02]  /*18510*/  FMNMX.FTZ R4, R219, R5, !PT ;  /* 0x00000005db047209 */ /* 0x000fe40007810000 */
[----:B------:R-:W-:Y:S02]  /*18520*/  FSEL R229, R62, -INF , !P2 ;  /* 0xff8000003ee57808 */ /* 0x000fe40005000000 */
[----:B------:R-:W-:Y:S02]  /*18530*/  FMNMX.FTZ R4, R218, R4, !PT ;  /* 0x00000004da047209 */ /* 0x000fe40007810000 */
[----:B------:R-:W-:Y:S02]  /*18540*/  ISETP.GE.AND P0, PT, R0, R245, PT ;  /* 0x000000f50000720c */ /* 0x000fe40003f06270 */
[----:B-1----:R-:W-:Y:S02]  /*18550*/  FMNMX.FTZ R136, R136, R6, !PT ;  /* 0x0000000688887209 */ /* 0x002fe40007810000 */
[----:B------:R-:W-:Y:S02]  /*18560*/  FMNMX.FTZ R4, R33, R4, !PT ;  /* 0x0000000421047209 */ /* 0x000fe40007810000 */
[C---:B------:R-:W-:Y:S01]  /*18570*/  FSETP.NEU.FTZ.AND P2, PT, R136.reuse, -INF , PT ;  /* 0xff8000008800780b */ /* 0x040fe20003f5d000 */
[----:B------:R-:W-:Y:S01]  /*18580*/  FMUL.FTZ R208, R136, c[0x0][0x23c] ;  /* 0x00008f0088d07a20 */ /* 0x000fe20000410000 */
[----:B------:R-:W-:Y:S02]  /*18590*/  FMNMX.FTZ R4, R47, R4, !PT ;  /* 0x000000042f047209 */ /* 0x000fe40007810000 */
[----:B------:R-:W-:Y:S02]  /*185a0*/  FSEL R130, R58, -INF , !P1 ;  /* 0xff8000003a827808 */ /* 0x000fe40004800000 */
[----:B------:R-:W-:Y:S02]  /*185b0*/  FMNMX.FTZ R4, R31, R4, !PT ;  /* 0x000000041f047209 */ /* 0x000fe40007810000 */
[----:B------:R-:W-:Y:S02]  /*185c0*/  FSEL R208, R208, RZ, P2 ;  /* 0x000000ffd0d07208 */ /* 0x000fe40001000000 */
[----:B------:R-:W-:Y:S02]  /*185d0*/  ISETP.GE.OR P0, PT, R0, R249, !P0 ;  /* 0x000000f90000720c */ /* 0x000fe40004706670 */
[----:B------:R-:W-:Y:S01]  /*185e0*/  FMNMX.FTZ R0, R30, R4, !PT ;  /* 0x000000041e007209 */ /* 0x000fe20007810000 */
[--C-:B------:R-:W-:Y:S01]  /*185f0*/  FFMA.FTZ R4, R141, c[0x0][0x23c], -R208.reuse ;  /* 0x00008f008d047a23 */ /* 0x100fe200000108d0 */
[----:B------:R-:W-:Y:S02]  /*18600*/  FSEL R224, R59, -INF , !P6 ;  /* 0xff8000003be07808 */ /* 0x000fe40007000000 */
[----:B------:R-:W-:Y:S01]  /*18610*/  FMNMX.FTZ R0, R130, R0, !PT ;  /* 0x0000000082007209 */ /* 0x000fe20007810000 */
[----:B------:R1:W-:Y:S01]  /*18620*/  MUFU.EX2 R214, R4 ;  /* 0x0000000400d67308 */ /* 0x0003e20000000800 */
[----:B------:R-:W-:Y:S02]  /*18630*/  FMNMX.FTZ R135, R8, R139, !PT ;  /* 0x0000008b08877209 */ /* 0x000fe40007810000 */
[----:B------:R-:W-:Y:S02]  /*18640*/  FMNMX.FTZ R0, R224, R0, !PT ;  /* 0x00000000e0007209 */ /* 0x000fe40007810000 */
[----:B------:R-:W-:Y:S02]  /*18650*/  FSEL R12, R12, -INF , !P5 ;  /* 0xff8000000c0c7808 */ /* 0x000fe40006800000 */
[----:B------:R-:W-:Y:S02]  /*18660*/  FMNMX.FTZ R0, R229, R0, !PT ;  /* 0x00000000e5007209 */ /* 0x000fe40007810000 */
[----:B------:R-:W-:Y:S02]  /*18670*/  FMNMX.FTZ R135, R9, R135, !PT ;  /* 0x0000008709877209 */ /* 0x000fe40007810000 */
[----:B------:R-:W-:Y:S02]  /*18680*/  FSEL R57, R57, -INF , !P4 ;  /* 0xff80000039397808 */ /* 0x000fe40006000000 */
[----:B------:R-:W-:Y:S02]  /*18690*/  FMNMX.FTZ R135, R12, R135, !PT ;  /* 0x000000870c877209 */ /* 0x000fe40007810000 */
[----:B------:R-:W-:Y:S02]  /*186a0*/  MOV R46, R21 ;  /* 0x00000015002e7202 */ /* 0x000fe40000000f00 */
[----:B------:R-:W-:Y:S02]  /*186b0*/  FMNMX.FTZ R135, R13, R135, !PT ;  /* 0x000000870d877209 */ /* 0x000fe40007810000 */
[----:B------:R-:W-:Y:S02]  /*186c0*/  MOV R42, R38 ;  /* 0x00000026002a7202 */ /* 0x000fe40000000f00 */
[----:B------:R-:W-:Y:S02]  /*186d0*/  FMNMX.FTZ R135, R221, R135, !PT ;  /* 0x00000087dd877209 */ /* 0x000fe40007810000 */
[----:B------:R-:W-:Y:S01]  /*186e0*/  MOV R45, R26 ;  /* 0x0000001a002d7202 */ /* 0x000fe20000000f00 */
[--C-:B-1----:R-:W-:Y:S01]  /*186f0*/  FFMA.FTZ R4, R210, c[0x0][0x23c], -R208.reuse ;  /* 0x00008f00d2047a23 */ /* 0x102fe200000108d0 */
[----:B------:R-:W-:Y:S02]  /*18700*/  FMNMX.FTZ R135, R220, R135, !PT ;  /* 0x00000087dc877209 */ /* 0x000fe40007810000 */
[C---:B------:R-:W-:Y:S01]  /*18710*/  LOP3.LUT P5, RZ, R244.reuse, 0x20, RZ, 0xc0, !PT ;  /* 0x00000020f4ff7812 */ /* 0x040fe200078ac0ff */
[----:B------:R-:W1:Y:S01]  /*18720*/  MUFU.EX2 R233, R4 ;  /* 0x0000000400e97308 */ /* 0x000e620000000800 */
[----:B------:R-:W-:Y:S02]  /*18730*/  FMNMX.FTZ R135, R217, R135, !PT ;  /* 0x00000087d9877209 */ /* 0x000fe40007810000 */
[----:B------:R-:W-:Y:S02]  /*18740*/  LOP3.LUT P4, RZ, R244, 0x10, RZ, 0xc0, !PT ;  /* 0x00000010f4ff7812 */ /* 0x000fe4000788c0ff */
[----:B------:R-:W-:Y:S04]  /*18750*/  FMNMX.FTZ R135, R216, R135, !PT ;  /* 0x00000087d8877209 */ /* 0x000fe80007810000 */
[----:B------:R-:W-:Y:S04]  /*18760*/  FMNMX.FTZ R135, R40, R135, !PT ;  /* 0x0000008728877209 */ /* 0x000fe80007810000 */
[----:B------:R-:W-:Y:S02]  /*18770*/  FMNMX.FTZ R135, R21, R135, !PT ;  /* 0x0000008715877209 */ /* 0x000fe40007810000 */
[----:B--2---:R-:W-:Y:S02]  /*18780*/  FMNMX.FTZ R137, R248, R137, !PT ;  /* 0x00000089f8897209 */ /* 0x004fe40007810000 */
        /* <DEDUP_REMOVED lines=12> */
[----:B-1----:R-:W-:Y:S01]  /*18850*/  F2FP.BF16.PACK_AB R141, R233, R214 ;  /* 0x000000d6e98d723e */ /* 0x002fe200000010ff */
[----:B------:R-:W1:Y:S08]  /*18860*/  SHFL.BFLY PT, R5, R135, 0x2, 0x1f ;  /* 0x0c401f0087057f89 */ /* 0x000e7000000e0000 */
[----:B------:R-:W2:Y:S01]  /*18870*/  SHFL.BFLY PT, R11, R137, 0x2, 0x1f ;  /* 0x0c401f00890b7f89 */ /* 0x000ea200000e0000 */
[----:B-1----:R-:W-:Y:S07]  /*18880*/  FMNMX.FTZ R135, R135, R5, !PT ;  /* 0x0000000587877209 */ /* 0x002fee0007810000 */
[----:B------:R-:W1:Y:S01]  /*18890*/  SHFL.BFLY PT, R5, R135, 0x1, 0x1f ;  /* 0x0c201f0087057f89 */ /* 0x000e6200000e0000 */
[----:B--2---:R-:W-:Y:S07]  /*188a0*/  FMNMX.FTZ R137, R137, R11, !PT ;  /* 0x0000000b89897209 */ /* 0x004fee0007810000 */
[----:B------:R-:W2:Y:S01]  /*188b0*/  SHFL.BFLY PT, R7, R137, 0x1, 0x1f ;  /* 0x0c201f0089077f89 */ /* 0x000ea200000e0000 */
[----:B-1----:R-:W-:Y:S04]  /*188c0*/  FMNMX.FTZ R135, R135, R5, !PT ;  /* 0x0000000587877209 */ /* 0x002fe80007810000 */
[----:B------:R-:W-:Y:S02]  /*188d0*/  FSETP.NEU.FTZ.AND P1, PT, R135, -INF , PT ;  /* 0xff8000008700780b */ /* 0x000fe40003f3d000 */
[----:B--2---:R-:W-:Y:S04]  /*188e0*/  FMNMX.FTZ R137, R137, R7, !PT ;  /* 0x0000000789897209 */ /* 0x004fe80007810000 */
[C---:B------:R-:W-:Y:S01]  /*188f0*/  FSETP.NEU.FTZ.AND P3, PT, R137.reuse, -INF , PT ;  /* 0xff8000008900780b */ /* 0x040fe20003f7d000 */
[----:B------:R-:W-:Y:S05]  /*18900*/  FMUL.FTZ R209, R137, c[0x0][0x23c] ;  /* 0x00008f0089d17a20 */ /* 0x000fea0000410000 */
[----:B------:R-:W-:Y:S05]  /*18910*/  FSEL R209, R209, RZ, P3 ;  /* 0x000000ffd1d17208 */ /* 0x000fea0001800000 */
[--C-:B------:R-:W-:Y:S01]  /*18920*/  FFMA.FTZ R2, R138, c[0x0][0x23c], -R209.reuse ;  /* 0x00008f008a027a23 */ /* 0x100fe200000108d1 */
[----:B------:R-:W-:Y:S01]  /*18930*/  FSEL R138, R63, -INF , !P0 ;  /* 0xff8000003f8a7808 */ /* 0x000fe20004000000 */
[----:B------:R-:W-:Y:S02]  /*18940*/  FFMA.FTZ R4, R211, c[0x0][0x23c], -R209 ;  /* 0x00008f00d3047a23 */ /* 0x000fe400000108d1 */
[----:B------:R1:W-:Y:S01]  /*18950*/  MUFU.EX2 R215, R2 ;  /* 0x0000000200d77308 */ /* 0x0003e20000000800 */
[----:B------:R-:W-:Y:S01]  /*18960*/  FMNMX.FTZ R0, R138, R0, !PT ;  /* 0x000000008a007209 */ /* 0x000fe20007810000 */
[----:B------:R-:W-:Y:S05]  /*18970*/  FMUL.FTZ R211, R135, c[0x0][0x23c] ;  /* 0x00008f0087d37a20 */ /* 0x000fea0000410000 */
[----:B------:R-:W-:Y:S03]  /*18980*/  FSEL R211, R211, RZ, P1 ;  /* 0x000000ffd3d37208 */ /* 0x000fe60000800000 */
[----:B------:R2:W-:Y:S02]  /*18990*/  MUFU.EX2 R242, R4 ;  /* 0x0000000400f27308 */ /* 0x0005e40000000800 */
[--C-:B------:R-:W-:Y:S02]  /*189a0*/  FFMA.FTZ R12, R12, c[0x0][0x23c], -R211.reuse ;  /* 0x00008f000c0c7a23 */ /* 0x100fe400000108d3 */
[--C-:B------:R-:W-:Y:S02]  /*189b0*/  FFMA.FTZ R13, R13, c[0x0][0x23c], -R211.reuse ;  /* 0x00008f000d0d7a23 */ /* 0x100fe400000108d3 */
[--C-:B------:R-:W-:Y:S02]  /*189c0*/  FFMA.FTZ R8, R8, c[0x0][0x23c], -R211.reuse ;  /* 0x00008f0008087a23 */ /* 0x100fe400000108d3 */
[----:B------:R-:W-:Y:S02]  /*189d0*/  FFMA.FTZ R9, R9, c[0x0][0x23c], -R211 ;  /* 0x00008f0009097a23 */ /* 0x000fe400000108d3 */
[----:B------:R-:W-:Y:S01]  /*189e0*/  MUFU.EX2 R240, R12 ;  /* 0x0000000c00f07308 */ /* 0x000fe20000000800 */
[--C-:B-1----:R-:W-:Y:S09]  /*189f0*/  FFMA.FTZ R2, R142, c[0x0][0x23c], -R209.reuse ;  /* 0x00008f008e027a23 */ /* 0x102ff200000108d1 */
[----:B------:R1:W-:Y:S01]  /*18a00*/  MUFU.EX2 R60, R2 ;  /* 0x00000002003c7308 */ /* 0x0003e20000000800 */
[----:B--2---:R-:W-:Y:S09]  /*18a10*/  FFMA.FTZ R4, R143, c[0x0][0x23c], -R209 ;  /* 0x00008f008f047a23 */ /* 0x004ff200000108d1 */
[----:B------:R2:W3:Y:S10]  /*18a20*/  MUFU.EX2 R238, R4 ;  /* 0x0000000400ee7308 */ /* 0x0004f40000000800 */
[----:B------:R-:W-:Y:S01]  /*18a30*/  MUFU.EX2 R236, R13 ;  /* 0x0000000d00ec7308 */ /* 0x000fe20000000800 */
[----:B-1----:R-:W1:Y:S09]  /*18a40*/  SHFL.BFLY PT, R2, R0, 0x2, 0x1f ;  /* 0x0c401f0000027f89 */ /* 0x002e7200000e0000 */
[----:B------:R-:W-:Y:S01]  /*18a50*/  MUFU.EX2 R231, R8 ;  /* 0x0000000800e77308 */ /* 0x000fe20000000800 */
[--C-:B--2---:R-:W-:Y:S01]  /*18a60*/  FFMA.FTZ R4, R213, c[0x0][0x23c], -R208.reuse ;  /* 0x00008f00d5047a23 */ /* 0x104fe200000108d0 */
[----:B---3--:R-:W-:Y:S08]  /*18a70*/  F2FP.BF16.PACK_AB R142, R238, R242 ;  /* 0x000000f2ee8e723e */ /* 0x008ff000000010ff */
[----:B------:R-:W-:Y:S01]  /*18a80*/  MUFU.EX2 R237, R4 ;  /* 0x0000000400ed7308 */ /* 0x000fe20000000800 */
[----:B-1----:R-:W-:Y:S01]  /*18a90*/  FMNMX.FTZ R0, R0, R2, !PT ;  /* 0x0000000200007209 */ /* 0x002fe20007810000 */
[----:B------:R-:W-:Y:S08]  /*18aa0*/  FFMA.FTZ R2, R212, c[0x0][0x23c], -R208 ;  /* 0x00008f00d4027a23 */ /* 0x000ff000000108d0 */
[----:B------:R-:W-:Y:S10]  /*18ab0*/  MUFU.EX2 R232, R9 ;  /* 0x0000000900e87308 */ /* 0x000ff40000000800 */
[----:B------:R1:W2:Y:S02]  /*18ac0*/  MUFU.EX2 R241, R2 ;  /* 0x0000000200f17308 */ /* 0x0002a40000000800 */
[----:B-1----:R-:W1:Y:S01]  /*18ad0*/  SHFL.BFLY PT, R2, R0, 0x1, 0x1f ;  /* 0x0c201f0000027f89 */ /* 0x002e6200000e0000 */
[----:B--2---:R-:W-:Y:S02]  /*18ae0*/  F2FP.BF16.PACK_AB R143, R237, R241 ;  /* 0x000000f1ed8f723e */ /* 0x004fe400000010ff */
[----:B-1----:R-:W-:Y:S02]  /*18af0*/  FMNMX.FTZ R134, R0, R2, !PT ;  /* 0x0000000200867209 */ /* 0x002fe40007810000 */
[----:B------:R-:W-:Y:S02]  /*18b00*/  FSEL R0, R137, RZ, P3 ;  /* 0x000000ff89007208 */ /* 0x000fe40001800000 */
[C---:B------:R-:W-:Y:S01]  /*18b10*/  FSETP.NEU.FTZ.AND P0, PT, R134.reuse, -INF , PT ;  /* 0xff8000008600780b */ /* 0x040fe20003f1d000 */
[----:B------:R-:W-:Y:S02]  /*18b20*/  FMUL.FTZ R210, R134, c[0x0][0x23c] ;  /* 0x00008f0086d27a20 */ /* 0x000fe40000410000 */
[----:B------:R-:W-:Y:S03]  /*18b30*/  FADD.FTZ R0, -R0, R3 ;  /* 0x0000000300007221 */ /* 0x000fe60000010100 */
[----:B------:R-:W-:Y:S01]  /*18b40*/  FSEL R210, R210, RZ, P0 ;  /* 0x000000ffd2d27208 */ /* 0x000fe20000000000 */
[----:B------:R-:W-:Y:S04]  /*18b50*/  FMUL.FTZ R0, R0, c[0x0][0x23c] ;  /* 0x00008f0000007a20 */ /* 0x000fe80000410000 */
[--C-:B------:R-:W-:Y:S01]  /*18b60*/  FFMA.FTZ R2, R20, c[0x0][0x23c], -R210.reuse ;  /* 0x00008f0014027a23 */ /* 0x100fe200000108d2 */
[----:B------:R-:W1:Y:S01]  /*18b70*/  MUFU.EX2 R132, R0 ;  /* 0x0000000000847308 */ /* 0x000e620000000800 */
[----:B------:R-:W2:Y:S01]  /*18b80*/  LDSM.16.MT88.4 R20, [R225+0xc000] ;  /* 0x00c00000e114783b */ /* 0x000ea20000004200 */
[----:B------:R-:W-:Y:S08]  /*18b90*/  FFMA.FTZ R10, R10, c[0x0][0x23c], -R210 ;  /* 0x00008f000a0a7a23 */ /* 0x000ff000000108d2 */
[----:B------:R3:W-:Y:S10]  /*18ba0*/  MUFU.EX2 R213, R2 ;  /* 0x0000000200d57308 */ /* 0x0007f40000000800 */
[----:B------:R-:W-:Y:S01]  /*18bb0*/  MUFU.EX2 R212, R10 ;  /* 0x0000000a00d47308 */ /* 0x000fe20000000800 */
[C---:B-1----:R-:W-:Y:S02]  /*18bc0*/  FMUL.FTZ R4, R132.reuse, R148 ;  /* 0x0000009484047220 */ /* 0x042fe40000410000 */
[C---:B------:R-:W-:Y:S02]  /*18bd0*/  FMUL.FTZ R5, R132.reuse, R149 ;  /* 0x0000009584057220 */ /* 0x040fe40000410000 */
[C---:B------:R-:W-:Y:S02]  /*18be0*/  FMUL.FTZ R16, R132.reuse, R152 ;  /* 0x0000009884107220 */ /* 0x040fe40000410000 */
[----:B------:R-:W-:Y:S02]  /*18bf0*/  FMUL.FTZ R17, R132, R153 ;  /* 0x0000009984117220 */ /* 0x000fe40000410000 */
[----:B------:R-:W-:Y:S01]  /*18c00*/  IMAD.MOV.U32 R152, RZ, RZ, R45 ;  /* 0x000000ffff987224 */ /* 0x000fe200078e002d */
[----:B---3--:R-:W-:Y:S01]  /*18c10*/  FSEL R2, R136, RZ, P2 ;  /* 0x000000ff88027208 */ /* 0x008fe20001000000 */
[----:B------:R-:W-:Y:S02]  /*18c20*/  IMAD.MOV.U32 R153, RZ, RZ, R56 ;  /* 0x000000ffff997224 */ /* 0x000fe400078e0038 */
[----:B------:R-:W-:Y:S02]  /*18c30*/  FMUL.FTZ R68, R132, R68 ;  /* 0x0000004484447220 */ /* 0x000fe40000410000 */
[----:B------:R-:W-:Y:S01]  /*18c40*/  FADD.FTZ R0, -R2, R133 ;  /* 0x0000008502007221 */ /* 0x000fe20000010100 */
[----:B------:R-:W-:Y:S01]  /*18c50*/  FSEL R2, R135, RZ, P1 ;  /* 0x000000ff87027208 */ /* 0x000fe20000800000 */
[----:B------:R-:W-:Y:S02]  /*18c60*/  FMUL.FTZ R69, R132, R69 ;  /* 0x0000004584457220 */ /* 0x000fe40000410000 */
[----:B------:R-:W-:Y:S02]  /*18c70*/  FMUL.FTZ R0, R0, c[0x0][0x23c] ;  /* 0x00008f0000007a20 */ /* 0x000fe40000410000 */
[C---:B------:R-:W-:Y:S02]  /*18c80*/  FMUL.FTZ R80, R132.reuse, R80 ;  /* 0x0000005084507220 */ /* 0x040fe40000410000 */
[----:B------:R1:W3:Y:S01]  /*18c90*/  MUFU.EX2 R3, R0 ;  /* 0x0000000000037308 */ /* 0x0002e20000000800 */
        /* <DEDUP_REMOVED lines=12> */
[----:B-1----:R-:W-:Y:S01]  /*18d60*/  FADD.FTZ R0, -R2, R139 ;  /* 0x0000008b02007221 */ /* 0x002fe20000010100 */
[----:B------:R-:W-:Y:S01]  /*18d70*/  FSEL R2, R134, RZ, P0 ;  /* 0x000000ff86027208 */ /* 0x000fe20000000000 */
[C---:B---3--:R-:W-:Y:S01]  /*18d80*/  FMUL.FTZ R6, R3.reuse, R150 ;  /* 0x0000009603067220 */ /* 0x048fe20000410000 */
[----:B------:R-:W-:Y:S01]  /*18d90*/  PLOP3.LUT P0, PT, PT, PT, UP0, 0x80, 0x0 ;  /* 0x000000000000781c */ /* 0x000fe20003f0f008 */
[----:B------:R-:W-:Y:S02]  /*18da0*/  FMUL.FTZ R0, R0, c[0x0][0x23c] ;  /* 0x00008f0000007a20 */ /* 0x000fe40000410000 */
[C---:B------:R-:W-:Y:S02]  /*18db0*/  FMUL.FTZ R7, R3.reuse, R151 ;  /* 0x0000009703077220 */ /* 0x040fe40000410000 */
[----:B------:R1:W3:Y:S01]  /*18dc0*/  MUFU.EX2 R133, R0 ;  /* 0x0000000000857308 */ /* 0x0002e20000000800 */
[C---:B------:R-:W-:Y:S01]  /*18dd0*/  FMUL.FTZ R18, R3.reuse, R154 ;  /* 0x0000009a03127220 */ /* 0x040fe20000410000 */
[----:B------:R-:W-:Y:S01]  /*18de0*/  LDSM.16.MT88.4 R148, [R227+0xc000] ;  /* 0x00c00000e394783b */ /* 0x000fe20000004200 */
[C---:B------:R-:W-:Y:S02]  /*18df0*/  FMUL.FTZ R19, R3.reuse, R155 ;  /* 0x0000009b03137220 */ /* 0x040fe40000410000 */
[----:B------:R-:W-:Y:S02]  /*18e00*/  IMAD.MOV.U32 R139, RZ, RZ, R55 ;  /* 0x000000ffff8b7224 */ /* 0x000fe400078e0037 */
[----:B------:R-:W-:Y:S02]  /*18e10*/  IMAD.MOV.U32 R154, RZ, RZ, R61 ;  /* 0x000000ffff9a7224 */ /* 0x000fe400078e003d */
        /* <DEDUP_REMOVED lines=9> */
[----:B------:R-:W-:Y:S01]  /*18eb0*/  F2FP.BF16.PACK_AB R140, R60, R215 ;  /* 0x000000d73c8c723e */ /* 0x000fe200000010ff */
[----:B------:R-:W-:Y:S02]  /*18ec0*/  FFMA.FTZ R2, R32, c[0x0][0x23c], -R210 ;  /* 0x00008f0020027a23 */ /* 0x000fe400000108d2 */
[----:B------:R-:W-:Y:S02]  /*18ed0*/  FMUL.FTZ R0, R0, c[0x0][0x23c] ;  /* 0x00008f0000007a20 */ /* 0x000fe40000410000 */
[----:B------:R1:W-:Y:S01]  /*18ee0*/  MUFU.EX2 R239, R2 ;  /* 0x0000000200ef7308 */ /* 0x0003e20000000800 */
[C---:B---3--:R-:W-:Y:S01]  /*18ef0*/  FMUL.FTZ R24, R133.reuse, R160 ;  /* 0x000000a085187220 */ /* 0x048fe20000410000 */
[-C--:B--2---:R-:W-:Y:S01]  /*18f00*/  HMMA.16816.F32.BF16 R4, R140, R20.reuse, R4 ;  /* 0x000000148c04723c */ /* 0x084fe20000041804 */
[----:B------:R-:W-:Y:S01]  /*18f10*/  MOV R160, R57 ;  /* 0x0000003900a07202 */ /* 0x000fe20000000f00 */
[----:B------:R-:W-:Y:S02]  /*18f20*/  IMAD.MOV.U32 R57, RZ, RZ, R40 ;  /* 0x000000ffff397224 */ /* 0x000fe400078e0028 */
[----:B------:R-:W-:Y:S02]  /*18f30*/  IMAD.MOV.U32 R40, RZ, RZ, R36 ;  /* 0x000000ffff287224 */ /* 0x000fe400078e0024 */
[----:B------:R-:W2:Y:S01]  /*18f40*/  LDSM.16.MT88.4 R36, [R226+0xc000] ;  /* 0x00c00000e224783b */ /* 0x000ea20000004200 */
[C---:B------:R-:W-:Y:S01]  /*18f50*/  FMUL.FTZ R8, R133.reuse, R144 ;  /* 0x0000009085087220 */ /* 0x040fe20000410000 */
[----:B------:R-:W3:Y:S01]  /*18f60*/  MUFU.EX2 R0, R0 ;  /* 0x0000000000007308 */ /* 0x000ee20000000800 */
[----:B------:R-:W-:Y:S03]  /*18f70*/  FMUL.FTZ R9, R133, R145 ;  /* 0x0000009185097220 */ /* 0x000fe60000410000 */
[----:B------:R-:W-:Y:S01]  /*18f80*/  F2FP.BF16.PACK_AB R145, R213, R212 ;  /* 0x000000d4d591723e */ /* 0x000fe200000010ff */
[C---:B------:R-:W-:Y:S01]  /*18f90*/  FMUL.FTZ R12, R133.reuse, R156 ;  /* 0x0000009c850c7220 */ /* 0x040fe20000410000 */
[----:B------:R-:W-:Y:S01]  /*18fa0*/  F2FP.BF16.PACK_AB R144, R232, R231 ;  /* 0x000000e7e890723e */ /* 0x000fe200000010ff */
[C---:B------:R-:W-:Y:S02]  /*18fb0*/  FMUL.FTZ R13, R133.reuse, R157 ;  /* 0x0000009d850d7220 */ /* 0x040fe40000410000 */
[C---:B------:R-:W-:Y:S02]  /*18fc0*/  FMUL.FTZ R25, R133.reuse, R161 ;  /* 0x000000a185197220 */ /* 0x040fe40000410000 */
[C---:B------:R-:W-:Y:S01]  /*18fd0*/  FMUL.FTZ R28, R133.reuse, R172 ;  /* 0x000000ac851c7220 */ /* 0x040fe20000410000 */
[----:B------:R-:W-:Y:S01]  /*18fe0*/  MOV R172, R29 ;  /* 0x0000001d00ac7202 */ /* 0x000fe20000000f00 */
[----:B------:R-:W-:Y:S02]  /*18ff0*/  FMUL.FTZ R29, R133, R173 ;  /* 0x000000ad851d7220 */ /* 0x000fe40000410000 */
[----:B-1----:R-:W-:Y:S02]  /*19000*/  FFMA.FTZ R2, R15, c[0x0][0x23c], -R210 ;  /* 0x00008f000f027a23 */ /* 0x002fe400000108d2 */
[----:B------:R-:W-:Y:S02]  /*19010*/  IMAD.MOV.U32 R173, RZ, RZ, R30 ;  /* 0x000000ffffad7224 */ /* 0x000fe400078e001e */
[----:B------:R-:W1:Y:S01]  /*19020*/  MUFU.EX2 R235, R2 ;  /* 0x0000000200eb7308 */ /* 0x000e620000000800 */
[----:B------:R-:W-:Y:S02]  /*19030*/  FMUL.FTZ R32, R132, R168 ;  /* 0x000000a884207220 */ /* 0x000fe40000410000 */
[----:B------:R-:W-:Y:S02]  /*19040*/  IMAD.MOV.U32 R168, RZ, RZ, R33 ;  /* 0x000000ffffa87224 */ /* 0x000fe400078e0021 */
[----:B---3--:R-:W-:Y:S01]  /*19050*/  FMUL.FTZ R10, R0, R146 ;  /* 0x00000092000a7220 */ /* 0x008fe20000410000 */
[----:B------:R-:W-:Y:S01]  /*19060*/  F2FP.BF16.PACK_AB R146, R236, R240 ;  /* 0x000000f0ec92723e */ /* 0x000fe200000010ff */
[C---:B------:R-:W-:Y:S02]  /*19070*/  FMUL.FTZ R11, R0.reuse, R147 ;  /* 0x00000093000b7220 */ /* 0x040fe40000410000 */
[C---:B------:R-:W-:Y:S02]  /*19080*/  FMUL.FTZ R14, R0.reuse, R158 ;  /* 0x0000009e000e7220 */ /* 0x040fe40000410000 */
[C---:B------:R-:W-:Y:S01]  /*19090*/  FMUL.FTZ R15, R0.reuse, R159 ;  /* 0x0000009f000f7220 */ /* 0x040fe20000410000 */
[----:B------:R-:W-:Y:S01]  /*190a0*/  MOV R159, R57 ;  /* 0x00000039009f7202 */ /* 0x000fe20000000f00 */
[C---:B------:R-:W-:Y:S02]  /*190b0*/  FMUL.FTZ R26, R0.reuse, R162 ;  /* 0x000000a2001a7220 */ /* 0x040fe40000410000 */
[C---:B------:R-:W-:Y:S01]  /*190c0*/  FMUL.FTZ R27, R0.reuse, R163 ;  /* 0x000000a3001b7220 */ /* 0x040fe20000410000 */
[----:B------:R-:W-:Y:S01]  /*190d0*/  MOV R163, R44 ;  /* 0x0000002c00a37202 */ /* 0x000fe20000000f00 */
[C---:B------:R-:W-:Y:S02]  /*190e0*/  FMUL.FTZ R30, R0.reuse, R174 ;  /* 0x000000ae001e7220 */ /* 0x040fe40000410000 */
[----:B------:R-:W-:Y:S02]  /*190f0*/  IMAD.MOV.U32 R174, RZ, RZ, R31 ;  /* 0x000000ffffae7224 */ /* 0x000fe400078e001f */
[----:B------:R-:W-:Y:S01]  /*19100*/  FMUL.FTZ R31, R0, R175 ;  /* 0x000000af001f7220 */ /* 0x000fe20000410000 */
[----:B------:R-:W-:Y:S01]  /*19110*/  MOV R175, R47 ;  /* 0x0000002f00af7202 */ /* 0x000fe20000000f00 */
[----:B------:R-:W-:Y:S01]  /*19120*/  FMUL.FTZ R33, R132, R169 ;  /* 0x000000a984217220 */ /* 0x000fe20000410000 */
[----:B-1----:R-:W-:Y:S01]  /*19130*/  F2FP.BF16.PACK_AB R147, R235, R239 ;  /* 0x000000efeb93723e */ /* 0x002fe200000010ff */
[----:B------:R-:W-:Y:S02]  /*19140*/  IMAD.MOV.U32 R158, RZ, RZ, R60 ;  /* 0x000000ffff9e7224 */ /* 0x000fe400078e003c */
[--C-:B------:R-:W-:Y:S02]  /*19150*/  FFMA.FTZ R153, R153, c[0x0][0x23c], -R208.reuse ;  /* 0x00008f0099997a23 */ /* 0x100fe400000108d0 */
[----:B------:R-:W-:Y:S02]  /*19160*/  FFMA.FTZ R152, R152, c[0x0][0x23c], -R208 ;  /* 0x00008f0098987a23 */ /* 0x000fe400000108d0 */
[C---:B------:R-:W-:Y:S01]  /*19170*/  HMMA.16816.F32.BF16 R8, R144.reuse, R20, R8 ;  /* 0x000000149008723c */ /* 0x040fe20000041808 */
[C---:B------:R-:W-:Y:S02]  /*19180*/  FMUL.FTZ R44, R133.reuse, R188 ;  /* 0x000000bc852c7220 */ /* 0x040fe40000410000 */
[C---:B------:R-:W-:Y:S02]  /*19190*/  FMUL.FTZ R45, R133.reuse, R189 ;  /* 0x000000bd852d7220 */ /* 0x040fe40000410000 */
[----:B------:R-:W-:Y:S02]  /*191a0*/  FMUL.FTZ R47, R0, R191 ;  /* 0x000000bf002f7220 */ /* 0x000fe40000410000 */
[C---:B------:R-:W-:Y:S01]  /*191b0*/  FMUL.FTZ R20, R132.reuse, R164 ;  /* 0x000000a484147220 */ /* 0x040fe20000410000 */
[-C--:B------:R-:W-:Y:S01]  /*191c0*/  HMMA.16816.F32.BF16 R12, R144, R22.reuse, R12 ;  /* 0x00000016900c723c */ /* 0x080fe2000004180c */
[C---:B------:R-:W-:Y:S03]  /*191d0*/  FMUL.FTZ R21, R132.reuse, R165 ;  /* 0x000000a584157220 */ /* 0x040fe60000410000 */
[----:B------:R-:W-:Y:S01]  /*191e0*/  IMAD.MOV.U32 R157, RZ, RZ, R49 ;  /* 0x000000ffff9d7224 */ /* 0x000fe200078e0031 */
[----:B------:R-:W-:Y:S01]  /*191f0*/  MOV R165, R41 ;  /* 0x0000002900a57202 */ /* 0x000fe20000000f00 */
[----:B------:R-:W-:Y:S02]  /*19200*/  FMUL.FTZ R41, R133, R177 ;  /* 0x000000b185297220 */ /* 0x000fe40000410000 */
[C---:B------:R-:W-:Y:S01]  /*19210*/  HMMA.16816.F32.BF16 R16, R140.reuse, R22, R16 ;  /* 0x000000168c10723c */ /* 0x040fe20000041810 */
[----:B------:R-:W-:Y:S03]  /*19220*/  IMAD.MOV.U32 R169, RZ, RZ, R34 ;  /* 0x000000ffffa97224 */ /* 0x000fe600078e0022 */
[C---:B------:R-:W-:Y:S01]  /*19230*/  FMUL.FTZ R34, R3.reuse, R170 ;  /* 0x000000aa03227220 */ /* 0x040fe20000410000 */
[----:B------:R-:W-:Y:S01]  /*19240*/  MOV R170, R35 ;  /* 0x0000002300aa7202 */ /* 0x000fe20000000f00 */
[C---:B------:R-:W-:Y:S02]  /*19250*/  FMUL.FTZ R35, R3.reuse, R171 ;  /* 0x000000ab03237220 */ /* 0x040fe40000410000 */
[C---:B------:R-:W-:Y:S01]  /*19260*/  FMUL.FTZ R22, R3.reuse, R166 ;  /* 0x000000a603167220 */ /* 0x040fe20000410000 */
[----:B------:R-:W-:Y:S03]  /*19270*/  MOV R166, R64 ;  /* 0x0000004000a67202 */ /* 0x000fe60000000f00 */
[----:B------:R-:W-:Y:S01]  /*19280*/  FMUL.FTZ R23, R3, R167 ;  /* 0x000000a703177220 */ /* 0x000fe20000410000 */
[----:B------:R-:W-:Y:S01]  /*19290*/  MOV R167, R53 ;  /* 0x0000003500a77202 */ /* 0x000fe20000000f00 */
[----:B------:R-:W-:Y:S02]  /*192a0*/  FFMA.FTZ R157, R157, c[0x0][0x23c], -R209 ;  /* 0x00008f009d9d7a23 */ /* 0x000fe400000108d1 */
[----:B------:R-:W-:Y:S02]  /*192b0*/  FMUL.FTZ R49, R132, R185 ;  /* 0x000000b984317220 */ /* 0x000fe40000410000 */
[C---:B------:R-:W-:Y:S01]  /*192c0*/  FMUL.FTZ R56, R133.reuse, R192 ;  /* 0x000000c085387220 */ /* 0x040fe20000410000 */
[-C--:B--2---:R-:W-:Y:S01]  /*192d0*/  HMMA.16816.F32.BF16 R20, R140, R36.reuse, R20 ;  /* 0x000000248c14723c */ /* 0x084fe20000041814 */
[C---:B------:R-:W-:Y:S02]  /*192e0*/  FMUL.FTZ R57, R133.reuse, R193 ;  /* 0x000000c185397220 */ /* 0x040fe40000410000 */
[----:B------:R-:W-:Y:S01]  /*192f0*/  MUFU.EX2 R193, R152 ;  /* 0x0000009800c17308 */ /* 0x000fe20000000800 */
[C---:B------:R-:W-:Y:S02]  /*19300*/  FMUL.FTZ R58, R0.reuse, R194 ;  /* 0x000000c2003a7220 */ /* 0x040fe40000410000 */
[C---:B------:R-:W-:Y:S02]  /*19310*/  FMUL.FTZ R59, R0.reuse, R195 ;  /* 0x000000c3003b7220 */ /* 0x040fe40000410000 */
[C---:B------:R-:W-:Y:S01]  /*19320*/  HMMA.16816.F32.BF16 R24, R144.reuse, R36, R24 ;  /* 0x000000249018723c */ /* 0x040fe20000041818 */
[C---:B------:R-:W-:Y:S03]  /*19330*/  FMUL.FTZ R60, R133.reuse, R204 ;  /* 0x000000cc853c7220 */ /* 0x040fe60000410000 */
[----:B------:R-:W-:Y:S02]  /*19340*/  FMUL.FTZ R61, R133, R205 ;  /* 0x000000cd853d7220 */ /* 0x000fe40000410000 */
[----:B------:R-:W-:Y:S02]  /*19350*/  FMUL.FTZ R62, R0, R206 ;  /* 0x000000ce003e7220 */ /* 0x000fe40000410000 */
[-C--:B------:R-:W-:Y:S01]  /*19360*/  HMMA.16816.F32.BF16 R28, R144, R38.reuse, R28 ;  /* 0x00000026901c723c */ /* 0x080fe2000004181c */
[C---:B------:R-:W-:Y:S03]  /*19370*/  FMUL.FTZ R37, R132.reuse, R181 ;  /* 0x000000b584257220 */ /* 0x040fe60000410000 */
[----:B------:R-:W-:Y:S02]  /*19380*/  IMAD.MOV.U32 R181, RZ, RZ, R54 ;  /* 0x000000ffffb57224 */ /* 0x000fe400078e0036 */
[----:B------:R-:W-:Y:S01]  /*19390*/  FMUL.FTZ R36, R132, R180 ;  /* 0x000000b484247220 */ /* 0x000fe20000410000 */
[----:B------:R-:W-:Y:S01]  /*193a0*/  MOV R180, R65 ;  /* 0x0000004100b47202 */ /* 0x000fe20000000f00 */
[C---:B------:R-:W-:Y:S01]  /*193b0*/  HMMA.16816.F32.BF16 R32, R140.reuse, R38, R32 ;  /* 0x000000268c20723c */ /* 0x040fe20000041820 */
[----:B------:R-:W-:Y:S03]  /*193c0*/  IMAD.MOV.U32 R2, RZ, RZ, R48 ;  /* 0x000000ffff027224 */ /* 0x000fe600078e0030 */
[----:B------:R-:W-:Y:S02]  /*193d0*/  IMAD.MOV.U32 R162, RZ, RZ, R43 ;  /* 0x000000ffffa27224 */ /* 0x000fe400078e002b */
[----:B------:R-:W-:Y:S02]  /*193e0*/  FFMA.FTZ R2, R2, c[0x0][0x23c], -R209 ;  /* 0x00008f0002027a23 */ /* 0x000fe400000108d1 */
[C---:B------:R-:W-:Y:S04]  /*193f0*/  FMUL.FTZ R38, R3.reuse, R182 ;  /* 0x000000b603267220 */ /* 0x040fe80000410000 */
[----:B------:R-:W-:Y:S02]  /*19400*/  IMAD.MOV.U32 R182, RZ, RZ, R52 ;  /* 0x000000ffffb67224 */ /* 0x000fe400078e0034 */
[----:B------:R-:W1:Y:S01]  /*19410*/  LDSM.16.MT88.4 R52, [R228+0xc000] ;  /* 0x00c00000e434783b */ /* 0x000e620000004200 */
[C---:B------:R-:W-:Y:S02]  /*19420*/  FMUL.FTZ R39, R3.reuse, R183 ;  /* 0x000000b703277220 */ /* 0x040fe40000410000 */
[----:B------:R-:W-:Y:S02]  /*19430*/  IMAD.MOV.U32 R183, RZ, RZ, R51 ;  /* 0x000000ffffb77224 */ /* 0x000fe400078e0033 */
[----:B------:R-:W-:Y:S02]  /*19440*/  FMUL.FTZ R43, R0, R179 ;  /* 0x000000b3002b7220 */ /* 0x000fe40000410000 */
[----:B------:R-:W-:Y:S01]  /*19450*/  IMAD.MOV.U32 R177, RZ, RZ, R183 ;  /* 0x000000ffffb17224 */ /* 0x000fe200078e00b7 */
[----:B------:R-:W-:Y:S01]  /*19460*/  MOV R183, R181 ;  /* 0x000000b500b77202 */ /* 0x000fe20000000f00 */
[----:B------:R-:W-:Y:S01]  /*19470*/  FMUL.FTZ R48, R132, R184 ;  /* 0x000000b884307220 */ /* 0x000fe20000410000 */
[----:B------:R-:W-:Y:S01]  /*19480*/  MOV R181, R170 ;  /* 0x000000aa00b57202 */ /* 0x000fe20000000f00 */
[----:B------:R-:W-:Y:S01]  /*19490*/  IMAD.MOV.U32 R170, RZ, RZ, R168 ;  /* 0x000000ffffaa7224 */ /* 0x000fe200078e00a8 */
[----:B------:R-:W-:Y:S01]  /*194a0*/  MOV R179, R177 ;  /* 0x000000b100b37202 */ /* 0x000fe20000000f00 */
[----:B------:R2:W-:Y:S01]  /*194b0*/  MUFU.EX2 R168, R2 ;  /* 0x0000000200a87308 */ /* 0x0005e20000000800 */
[C---:B------:R-:W-:Y:S02]  /*194c0*/  FMUL.FTZ R51, R3.reuse, R187 ;  /* 0x000000bb03337220 */ /* 0x040fe40000410000 */
[----:B------:R-:W-:Y:S02]  /*194d0*/  FMUL.FTZ R63, R0, R207 ;  /* 0x000000cf003f7220 */ /* 0x000fe40000410000 */
[----:B------:R-:W-:Y:S02]  /*194e0*/  IMAD.MOV.U32 R156, RZ, RZ, R67 ;  /* 0x000000ffff9c7224 */ /* 0x000fe400078e0043 */
        /* <DEDUP_REMOVED lines=9> */
[C---:B------:R-:W-:Y:S01]  /*19580*/  FMUL.FTZ R78, R0.reuse, R78 ;  /* 0x0000004e004e7220 */ /* 0x040fe20000410000 */
[-C--:B-1----:R-:W-:Y:S01]  /*19590*/  HMMA.16816.F32.BF16 R36, R140, R52.reuse, R36 ;  /* 0x000000348c24723c */ /* 0x082fe20000041824 */
[----:B------:R-:W-:Y:S02]  /*195a0*/  IMAD.MOV.U32 R161, RZ, RZ, R42 ;  /* 0x000000ffffa17224 */ /* 0x000fe400078e002a */
[C---:B------:R-:W-:Y:S02]  /*195b0*/  FMUL.FTZ R42, R0.reuse, R178 ;  /* 0x000000b2002a7220 */ /* 0x040fe40000410000 */
[----:B------:R-:W-:Y:S02]  /*195c0*/  IMAD.MOV.U32 R155, RZ, RZ, R40 ;  /* 0x000000ffff9b7224 */ /* 0x000fe400078e0028 */
[----:B------:R-:W-:Y:S01]  /*195d0*/  FMUL.FTZ R40, R133, R176 ;  /* 0x000000b085287220 */ /* 0x000fe20000410000 */
[----:B------:R-:W-:Y:S01]  /*195e0*/  MOV R176, R50 ;  /* 0x0000003200b07202 */ /* 0x000fe20000000f00 */
[----:B------:R-:W-:Y:S03]  /*195f0*/  FMUL.FTZ R50, R3, R186 ;  /* 0x000000ba03327220 */ /* 0x000fe60000410000 */
[C---:B------:R-:W-:Y:S01]  /*19600*/  FMUL.FTZ R79, R0.reuse, R79 ;  /* 0x0000004f004f7220 */ /* 0x040fe20000410000 */
[----:B------:R-:W-:Y:S01]  /*19610*/  MOV R178, R176 ;  /* 0x000000b000b27202 */ /* 0x000fe20000000f00 */
[C---:B------:R-:W-:Y:S01]  /*19620*/  HMMA.16816.F32.BF16 R40, R144.reuse, R52, R40 ;  /* 0x000000349028723c */ /* 0x040fe20000041828 */
[----:B------:R-:W-:Y:S02]  /*19630*/  IMAD.MOV.U32 R171, RZ, RZ, R46 ;  /* 0x000000ffffab7224 */ /* 0x000fe400078e002e */
[----:B------:R-:W-:Y:S02]  /*19640*/  FMUL.FTZ R46, R0, R190 ;  /* 0x000000be002e7220 */ /* 0x000fe40000410000 */
[----:B------:R-:W-:Y:S02]  /*19650*/  FMUL.FTZ R88, R133, R88 ;  /* 0x0000005885587220 */ /* 0x000fe40000410000 */
[C---:B------:R-:W-:Y:S02]  /*19660*/  FMUL.FTZ R52, R132.reuse, R196 ;  /* 0x000000c484347220 */ /* 0x040fe40000410000 */
[----:B------:R-:W-:Y:S01]  /*19670*/  FMUL.FTZ R53, R132, R197 ;  /* 0x000000c584357220 */ /* 0x000fe20000410000 */
[-C--:B------:R-:W-:Y:S02]  /*19680*/  HMMA.16816.F32.BF16 R44, R144, R54.reuse, R44 ;  /* 0x00000036902c723c */ /* 0x080fe4000004182c */
[----:B------:R-:W-:Y:S02]  /*19690*/  IMAD.MOV.U32 R176, RZ, RZ, R182 ;  /* 0x000000ffffb07224 */ /* 0x000fe400078e00b6 */
[----:B------:R-:W-:Y:S02]  /*196a0*/  IMAD.MOV.U32 R182, RZ, RZ, R180 ;  /* 0x000000ffffb67224 */ /* 0x000fe400078e00b4 */
[----:B------:R-:W-:Y:S02]  /*196b0*/  IMAD.MOV.U32 R180, RZ, RZ, R171 ;  /* 0x000000ffffb47224 */ /* 0x000fe400078e00ab */
[C---:B------:R-:W-:Y:S01]  /*196c0*/  HMMA.16816.F32.BF16 R48, R140.reuse, R54, R48 ;  /* 0x000000368c30723c */ /* 0x040fe20000041830 */
[----:B------:R-:W-:Y:S03]  /*196d0*/  IMAD.MOV.U32 R171, RZ, RZ, R169 ;  /* 0x000000ffffab7224 */ /* 0x000fe600078e00a9 */
[----:B------:R-:W-:Y:S01]  /*196e0*/  MOV R169, R175 ;  /* 0x000000af00a97202 */ /* 0x000fe20000000f00 */
[----:B------:R-:W-:Y:S02]  /*196f0*/  IMAD.MOV.U32 R175, RZ, RZ, R174 ;  /* 0x000000ffffaf7224 */ /* 0x000fe400078e00ae */
[----:B------:R-:W-:Y:S01]  /*19700*/  IMAD.MOV.U32 R174, RZ, RZ, R173 ;  /* 0x000000ffffae7224 */ /* 0x000fe200078e00ad */
[----:B------:R-:W-:Y:S01]  /*19710*/  MOV R173, R172 ;  /* 0x000000ac00ad7202 */ /* 0x000fe20000000f00 */
[----:B------:R-:W-:Y:S03]  /*19720*/  IMAD.MOV.U32 R172, RZ, RZ, R160 ;  /* 0x000000ffffac7224 */ /* 0x000fe600078e00a0 */
[----:B------:R-:W-:Y:S02]  /*19730*/  IMAD.MOV.U32 R160, RZ, RZ, R129 ;  /* 0x000000ffffa07224 */ /* 0x000fe400078e0081 */
[----:B------:R-:W3:Y:S01]  /*19740*/  LDL.LU R129, [R1+0xb8] ;  /* 0x0000b80001817983 */ /* 0x000ee20000300800 */
[----:B--2---:R-:W-:Y:S02]  /*19750*/  FFMA.FTZ R2, R178, c[0x0][0x23c], -R209 ;  /* 0x00008f00b2027a23 */ /* 0x004fe400000108d1 */
        /* <DEDUP_REMOVED lines=10> */
[----:B------:R-:W-:Y:S01]  /*19800*/  MOV R175, R174 ;  /* 0x000000ae00af7202 */ /* 0x000fe20000000f00 */
[----:B------:R-:W-:Y:S02]  /*19810*/  IMAD.MOV.U32 R174, RZ, RZ, R173 ;  /* 0x000000ffffae7224 */ /* 0x000fe400078e00ad */
[----:B------:R-:W-:Y:S01]  /*19820*/  IMAD.MOV.U32 R173, RZ, RZ, R172 ;  /* 0x000000ffffad7224 */ /* 0x000fe200078e00ac */
[----:B------:R-:W-:Y:S01]  /*19830*/  MOV R172, R160 ;  /* 0x000000a000ac7202 */ /* 0x000fe20000000f00 */
[----:B------:R-:W-:Y:S02]  /*19840*/  IMAD.MOV.U32 R160, RZ, RZ, R154 ;  /* 0x000000ffffa07224 */ /* 0x000fe400078e009a */
[----:B------:R-:W-:Y:S02]  /*19850*/  IMAD.MOV.U32 R154, RZ, RZ, R130 ;  /* 0x000000ffff9a7224 */ /* 0x000fe400078e0082 */
[----:B------:R-:W2:Y:S01]  /*19860*/  LDL.LU R130, [R1+0xb4] ;  /* 0x0000b40001827983 */ /* 0x000ea20000300800 */
[----:B------:R-:W-:Y:S01]  /*19870*/  IMAD.MOV.U32 R178, RZ, RZ, R183 ;  /* 0x000000ffffb27224 */ /* 0x000fe200078e00b7 */
[----:B------:R-:W-:Y:S01]  /*19880*/  MOV R183, R181 ;  /* 0x000000b500b77202 */ /* 0x000fe20000000f00 */
[----:B------:R-:W-:Y:S01]  /*19890*/  IMAD.MOV.U32 R181, RZ, RZ, R171 ;  /* 0x000000ffffb57224 */ /* 0x000fe200078e00ab */
[----:B------:R-:W-:Y:S01]  /*198a0*/  MOV R171, R169 ;  /* 0x000000a900ab7202 */ /* 0x000fe20000000f00 */
[----:B------:R-:W-:Y:S02]  /*198b0*/  IMAD.MOV.U32 R169, RZ, RZ, R174 ;  /* 0x000000ffffa97224 */ /* 0x000fe400078e00ae */
[----:B------:R-:W-:Y:S02]  /*198c0*/  IMAD.MOV.U32 R174, RZ, RZ, R172 ;  /* 0x000000ffffae7224 */ /* 0x000fe400078e00ac */
[----:B------:R-:W-:Y:S01]  /*198d0*/  IMAD.MOV.U32 R172, RZ, RZ, R160 ;  /* 0x000000ffffac7224 */ /* 0x000fe200078e00a0 */
[----:B------:R-:W-:Y:S01]  /*198e0*/  MOV R160, R154 ;  /* 0x0000009a00a07202 */ /* 0x000fe20000000f00 */
[----:B------:R-:W-:Y:S02]  /*198f0*/  IMAD.MOV.U32 R154, RZ, RZ, R131 ;  /* 0x000000ffff9a7224 */ /* 0x000fe400078e0083 */
[----:B------:R-:W4:Y:S01]  /*19900*/  LDL.LU R131, [R1+0xb0] ;  /* 0x0000b00001837983 */ /* 0x000f220000300800 */
[C---:B------:R-:W-:Y:S02]  /*19910*/  FMUL.FTZ R54, R3.reuse, R198 ;  /* 0x000000c603367220 */ /* 0x040fe40000410000 */
[----:B------:R-:W-:Y:S01]  /*19920*/  FMUL.FTZ R55, R3, R199 ;  /* 0x000000c703377220 */ /* 0x000fe20000410000 */
[----:B------:R-:W-:Y:S01]  /*19930*/  MOV R199, R182 ;  /* 0x000000b600c77202 */ /* 0x000fe20000000f00 */
[----:B------:R-:W-:Y:S02]  /*19940*/  IMAD.MOV.U32 R182, RZ, RZ, R159 ;  /* 0x000000ffffb67224 */ /* 0x000fe400078e009f */
[--C-:B------:R-:W-:Y:S02]  /*19950*/  FFMA.FTZ R154, R154, c[0x0][0x23c], -R209.reuse ;  /* 0x00008f009a9a7a23 */ /* 0x100fe400000108d1 */
[C---:B------:R-:W-:Y:S01]  /*19960*/  FMUL.FTZ R89, R133.reuse, R89 ;  /* 0x0000005985597220 */ /* 0x040fe20000410000 */
[-C--:B------:R-:W-:Y:S01]  /*19970*/  HMMA.16816.F32.BF16 R52, R140, R148.reuse, R52 ;  /* 0x000000948c34723c */ /* 0x080fe20000041834 */
[----:B------:R-:W-:Y:S01]  /*19980*/  MUFU.EX2 R205, R154 ;  /* 0x0000009a00cd7308 */ /* 0x000fe20000000800 */
[C---:B------:R-:W-:Y:S02]  /*19990*/  FMUL.FTZ R90, R0.reuse, R90 ;  /* 0x0000005a005a7220 */ /* 0x040fe40000410000 */
[C---:B------:R-:W-:Y:S02]  /*199a0*/  FMUL.FTZ R91, R0.reuse, R91 ;  /* 0x0000005b005b7220 */ /* 0x040fe40000410000 */
[C---:B------:R-:W-:Y:S02]  /*199b0*/  FMUL.FTZ R92, R133.reuse, R92 ;  /* 0x0000005c855c7220 */ /* 0x040fe40000410000 */
[C---:B------:R-:W-:Y:S01]  /*199c0*/  HMMA.16816.F32.BF16 R56, R144.reuse, R148, R56 ;  /* 0x000000949038723c */ /* 0x040fe20000041838 */
[----:B------:R-:W-:Y:S03]  /*199d0*/  FMUL.FTZ R93, R133, R93 ;  /* 0x0000005d855d7220 */ /* 0x000fe60000410000 */
[C---:B------:R-:W-:Y:S02]  /*199e0*/  FMUL.FTZ R94, R0.reuse, R94 ;  /* 0x0000005e005e7220 */ /* 0x040fe40000410000 */
[C---:B------:R-:W-:Y:S02]  /*199f0*/  FMUL.FTZ R95, R0.reuse, R95 ;  /* 0x0000005f005f7220 */ /* 0x040fe40000410000 */
[-C--:B------:R-:W-:Y:S01]  /*19a00*/  HMMA.16816.F32.BF16 R60, R144, R150.reuse, R60 ;  /* 0x00000096903c723c */ /* 0x080fe2000004183c */
[----:B------:R-:W-:Y:S03]  /*19a10*/  IMAD.MOV.U32 R164, RZ, RZ, R66 ;  /* 0x000000ffffa47224 */ /* 0x000fe600078e0042 */
[C---:B------:R-:W-:Y:S02]  /*19a20*/  FMUL.FTZ R66, R3.reuse, R202 ;  /* 0x000000ca03427220 */ /* 0x040fe40000410000 */
[C---:B------:R-:W-:Y:S02]  /*19a30*/  FMUL.FTZ R102, R3.reuse, R102 ;  /* 0x0000006603667220 */ /* 0x040fe40000410000 */
[----:B------:R-:W-:Y:S03]  /*19a40*/  FMUL.FTZ R103, R3, R103 ;  /* 0x0000006703677220 */ /* 0x000fe60000410000 */
[C---:B------:R-:W-:Y:S01]  /*19a50*/  HMMA.16816.F32.BF16 R64, R140.reuse, R150, R64 ;  /* 0x000000968c40723c */ /* 0x040fe20000041840 */
[----:B------:R-:W1:Y:S01]  /*19a60*/  LDSM.16.MT88.4 R148, [R225+0xe000] ;  /* 0x00e00000e194783b */ /* 0x000e620000004200 */
[C---:B------:R-:W-:Y:S02]  /*19a70*/  FMUL.FTZ R104, R133.reuse, R104 ;  /* 0x0000006885687220 */ /* 0x040fe40000410000 */
[C---:B------:R-:W-:Y:S02]  /*19a80*/  FMUL.FTZ R105, R133.reuse, R105 ;  /* 0x0000006985697220 */ /* 0x040fe40000410000 */
[C---:B------:R-:W-:Y:S02]  /*19a90*/  FMUL.FTZ R106, R0.reuse, R106 ;  /* 0x0000006a006a7220 */ /* 0x040fe40000410000 */
[C---:B------:R-:W-:Y:S04]  /*19aa0*/  FMUL.FTZ R107, R0.reuse, R107 ;  /* 0x0000006b006b7220 */ /* 0x040fe80000410000 */
        /* <DEDUP_REMOVED lines=14> */
[C---:B------:R-:W-:Y:S01]  /*19b90*/  FMUL.FTZ R126, R0.reuse, R126 ;  /* 0x0000007e007e7220 */ /* 0x040fe20000410000 */
[-C--:B-1----:R-:W-:Y:S01]  /*19ba0*/  HMMA.16816.F32.BF16 R68, R140, R148.reuse, R68 ;  /* 0x000000948c44723c */ /* 0x082fe20000041844 */
[----:B------:R-:W-:Y:S02]  /*19bb0*/  FMUL.FTZ R127, R0, R127 ;  /* 0x0000007f007f7220 */ /* 0x000fe40000410000 */
[----:B------:R-:W-:Y:S02]  /*19bc0*/  FFMA.FTZ R139, R139, c[0x0][0x23c], -R209 ;  /* 0x00008f008b8b7a23 */ /* 0x000fe400000108d1 */
[----:B------:R-:W-:Y:S02]  /*19bd0*/  IMAD.MOV.U32 R194, RZ, RZ, R180 ;  /* 0x000000ffffc27224 */ /* 0x000fe400078e00b4 */
[----:B------:R-:W-:Y:S01]  /*19be0*/  IMAD.MOV.U32 R195, RZ, RZ, R183 ;  /* 0x000000ffffc37224 */ /* 0x000fe200078e00b7 */
[C---:B------:R-:W-:Y:S01]  /*19bf0*/  HMMA.16816.F32.BF16 R72, R144.reuse, R148, R72 ;  /* 0x000000949048723c */ /* 0x040fe20000041848 */
[----:B------:R-:W-:Y:S03]  /*19c00*/  MUFU.EX2 R183, R153 ;  /* 0x0000009900b77308 */ /* 0x000fe60000000800 */
[----:B------:R-:W-:Y:S02]  /*19c10*/  FFMA.FTZ R2, R179, c[0x0][0x23c], -R208 ;  /* 0x00008f00b3027a23 */ /* 0x000fe400000108d0 */
[----:B------:R-:W-:Y:S02]  /*19c20*/  IMAD.MOV.U32 R179, RZ, RZ, R176 ;  /* 0x000000ffffb37224 */ /* 0x000fe400078e00b0 */
[-C--:B------:R-:W-:Y:S01]  /*19c30*/  HMMA.16816.F32.BF16 R76, R144, R150.reuse, R76 ;  /* 0x00000096904c723c */ /* 0x080fe2000004184c */
[----:B------:R-:W-:Y:S03]  /*19c40*/  IMAD.MOV.U32 R176, RZ, RZ, R170 ;  /* 0x000000ffffb07224 */ /* 0x000fe600078e00aa */
[----:B------:R-:W-:Y:S01]  /*19c50*/  IMAD.MOV.U32 R170, RZ, RZ, R175 ;  /* 0x000000ffffaa7224 */ /* 0x000fe200078e00af */
[----:B------:R-:W-:Y:S02]  /*19c60*/  MOV R175, R173 ;  /* 0x000000ad00af7202 */ /* 0x000fe40000000f00 */
[----:B------:R1:W-:Y:S01]  /*19c70*/  MUFU.EX2 R173, R2 ;  /* 0x0000000200ad7308 */ /* 0x0003e20000000800 */
[C---:B------:R-:W-:Y:S01]  /*19c80*/  HMMA.16816.F32.BF16 R80, R140.reuse, R150, R80 ;  /* 0x000000968c50723c */ /* 0x040fe20000041850 */
[----:B------:R-:W1:Y:S03]  /*19c90*/  LDSM.16.MT88.4 R148, [R226+0xe000] ;  /* 0x00e00000e294783b */ /* 0x000e660000004200 */
[----:B-1----:R-:W-:Y:S02]  /*19ca0*/  FFMA.FTZ R2, R188, c[0x0][0x23c], -R208 ;  /* 0x00008f00bc027a23 */ /* 0x002fe400000108d0 */
[----:B------:R-:W-:Y:S01]  /*19cb0*/  IMAD.MOV.U32 R188, RZ, RZ, R179 ;  /* 0x000000ffffbc7224 */ /* 0x000fe200078e00b3 */
[----:B------:R-:W-:Y:S01]  /*19cc0*/  MOV R179, R178 ;  /* 0x000000b200b37202 */ /* 0x000fe20000000f00 */
[----:B------:R-:W-:Y:S02]  /*19cd0*/  IMAD.MOV.U32 R178, RZ, RZ, R176 ;  /* 0x000000ffffb27224 */ /* 0x000fe400078e00b0 */
[----:B------:R1:W1:Y:S01]  /*19ce0*/  MUFU.EX2 R176, R2 ;  /* 0x0000000200b07308 */ /* 0x0002620000000800 */
[-C--:B------:R-:W-:Y:S08]  /*19cf0*/  HMMA.16816.F32.BF16 R84, R140, R148.reuse, R84 ;  /* 0x000000948c54723c */ /* 0x080ff00000041854 */
[C---:B------:R-:W-:Y:S01]  /*19d00*/  HMMA.16816.F32.BF16 R88, R144.reuse, R148, R88 ;  /* 0x000000949058723c */ /* 0x040fe20000041858 */
[----:B-1----:R-:W-:Y:S07]  /*19d10*/  FFMA.FTZ R2, R234, c[0x0][0x23c], -R208 ;  /* 0x00008f00ea027a23 */ /* 0x002fee00000108d0 */
[-C--:B------:R-:W-:Y:S01]  /*19d20*/  HMMA.16816.F32.BF16 R92, R144, R150.reuse, R92 ;  /* 0x00000096905c723c */ /* 0x080fe2000004185c */
[----:B------:R1:W-:Y:S07]  /*19d30*/  MUFU.EX2 R234, R2 ;  /* 0x0000000200ea7308 */ /* 0x0003ee0000000800 */
[C---:B------:R-:W-:Y:S01]  /*19d40*/  HMMA.16816.F32.BF16 R96, R140.reuse, R150, R96 ;  /* 0x000000968c60723c */ /* 0x040fe20000041860 */
[----:B------:R-:W1:Y:S07]  /*19d50*/  LDSM.16.MT88.4 R148, [R228+0xe000] ;  /* 0x00e00000e494783b */ /* 0x000e6e0000004200 */
[-C--:B-1----:R-:W-:Y:S08]  /*19d60*/  HMMA.16816.F32.BF16 R100, R140, R148.reuse, R100 ;  /* 0x000000948c64723c */ /* 0x082ff00000041864 */
[C---:B------:R-:W-:Y:S08]  /*19d70*/  HMMA.16816.F32.BF16 R104, R144.reuse, R148, R104 ;  /* 0x000000949068723c */ /* 0x040ff00000041868 */
[-C--:B------:R-:W-:Y:S08]  /*19d80*/  HMMA.16816.F32.BF16 R108, R144, R150.reuse, R108 ;  /* 0x00000096906c723c */ /* 0x080ff0000004186c */
[C---:B------:R-:W-:Y:S01]  /*19d90*/  HMMA.16816.F32.BF16 R112, R140.reuse, R150, R112 ;  /* 0x000000968c70723c */ /* 0x040fe20000041870 */
[----:B------:R-:W1:Y:S03]  /*19da0*/  LDSM.16.MT88.4 R148, [R227+0xe000] ;  /* 0x00e00000e394783b */ /* 0x000e660000004200 */
[----:B---3--:R-:W-:Y:S04]  /*19db0*/  FMUL.FTZ R129, R132, R129 ;  /* 0x0000008184817220 */ /* 0x008fe80000410000 */
[-C--:B-1----:R-:W-:Y:S08]  /*19dc0*/  HMMA.16816.F32.BF16 R116, R140, R148.reuse, R116 ;  /* 0x000000948c74723c */ /* 0x082ff00000041874 */
[C---:B------:R-:W-:Y:S01]  /*19dd0*/  HMMA.16816.F32.BF16 R120, R144.reuse, R148, R120 ;  /* 0x000000949078723c */ /* 0x040fe20000041878 */
[C---:B--2---:R-:W-:Y:S07]  /*19de0*/  FMUL.FTZ R130, R3.reuse, R130 ;  /* 0x0000008203827220 */ /* 0x044fee0000410000 */
[-C--:B------:R-:W-:Y:S07]  /*19df0*/  HMMA.16816.F32.BF16 R124, R144, R150.reuse, R124 ;  /* 0x00000096907c723c */ /* 0x080fee000004187c */
[----:B------:R-:W-:Y:S02]  /*19e00*/  FFMA.FTZ R144, R188, c[0x0][0x23c], -R209 ;  /* 0x00008f00bc907a23 */ /* 0x000fe400000108d1 */
[----:B------:R-:W-:Y:S02]  /*19e10*/  IMAD.MOV.U32 R188, RZ, RZ, R179 ;  /* 0x000000ffffbc7224 */ /* 0x000fe400078e00b3 */
[----:B------:R1:W-:Y:S01]  /*19e20*/  MUFU.EX2 R192, R144 ;  /* 0x0000009000c07308 */ /* 0x0003e20000000800 */
        /* <DEDUP_REMOVED lines=14> */
[----:B----4-:R-:W-:Y:S01]  /*19f10*/  FMUL.FTZ R131, R3, R131 ;  /* 0x0000008303837220 */ /* 0x010fe20000410000 */
[----:B------:R-:W2:Y:S01]  /*19f20*/  MUFU.EX2 R230, R139 ;  /* 0x0000008b00e67308 */ /* 0x000ea20000000800 */
[----:B------:R-:W-:Y:S01]  /*19f30*/  FFMA.FTZ R2, R188, c[0x0][0x23c], -R208 ;  /* 0x00008f00bc027a23 */ /* 0x000fe200000108d0 */
        /* <DEDUP_REMOVED lines=8> */
[----:B------:R3:W4:Y:S01]  /*19fc0*/  MUFU.EX2 R229, R2 ;  /* 0x0000000200e57308 */ /* 0x0007220000000800 */
[----:B------:R-:W-:Y:S01]  /*19fd0*/  IMAD.MOV.U32 R162, RZ, RZ, R161 ;  /* 0x000000ffffa27224 */ /* 0x000fe200078e00a1 */
[----:B------:R-:W-:Y:S01]  /*19fe0*/  MOV R161, R165 ;  /* 0x000000a500a17202 */ /* 0x000fe20000000f00 */
[----:B------:R-:W-:Y:S01]  /*19ff0*/  IMAD.MOV.U32 R165, RZ, RZ, R155 ;  /* 0x000000ffffa57224 */ /* 0x000fe200078e009b */
[----:B------:R-:W-:Y:S01]  /*1a000*/  MOV R197, R196 ;  /* 0x000000c400c57202 */ /* 0x000fe20000000f00 */
[----:B------:R-:W-:Y:S01]  /*1a010*/  IMAD.MOV.U32 R155, RZ, RZ, R156 ;  /* 0x000000ffff9b7224 */ /* 0x000fe200078e009c */
[----:B-1----:R-:W1:Y:S02]  /*1a020*/  LDSM.16.MT88.4 R144, [R225+0xc800] ;  /* 0x00c80000e190783b */ /* 0x002e640000004200 */
[----:B------:R-:W-:Y:S01]  /*1a030*/  FFMA.FTZ R156, R248, c[0x0][0x23c], -R209 ;  /* 0x00008f00f89c7a23 */ /* 0x000fe200000108d1 */
[----:B------:R-:W-:Y:S01]  /*1a040*/  F2FP.BF16.PACK_AB R141, R176, R173 ;  /* 0x000000adb08d723e */ /* 0x000fe200000010ff */
[----:B------:R-:W-:Y:S02]  /*1a050*/  IMAD.MOV.U32 R196, RZ, RZ, R187 ;  /* 0x000000ffffc47224 */ /* 0x000fe400078e00bb */
[----:B------:R-:W-:Y:S01]  /*1a060*/  IMAD.MOV.U32 R187, RZ, RZ, R163 ;  /* 0x000000ffffbb7224 */ /* 0x000fe200078e00a3 */
[----:B------:R-:W-:Y:S01]  /*1a070*/  MOV R163, R165 ;  /* 0x000000a500a37202 */ /* 0x000fe20000000f00 */
[----:B------:R1:W5:Y:S01]  /*1a080*/  LDL.LU R248, [R1+0xac] ;  /* 0x0000ac0001f87983 */ /* 0x0003620000300800 */
[----:B------:R-:W-:Y:S01]  /*1a090*/  IMAD.MOV.U32 R165, RZ, RZ, R155 ;  /* 0x000000ffffa57224 */ /* 0x000fe200078e009b */
[----:B--2---:R-:W-:Y:S01]  /*1a0a0*/  F2FP.BF16.PACK_AB R142, R230, R192 ;  /* 0x000000c0e68e723e */ /* 0x004fe200000010ff */
[----:B------:R-:W-:Y:S01]  /*1a0b0*/  FFMA.FTZ R155, R243, c[0x0][0x23c], -R209 ;  /* 0x00008f00f39b7a23 */ /* 0x000fe200000108d1 */
[----:B------:R4:W-:Y:S01]  /*1a0c0*/  MUFU.EX2 R180, R156 ;  /* 0x0000009c00b47308 */ /* 0x0009e20000000800 */
[----:B------:R1:W5:Y:S01]  /*1a0d0*/  LDL.LU R243, [R1+0xa8] ;  /* 0x0000a80001f37983 */ /* 0x0003620000300800 */
[----:B------:R-:W-:Y:S02]  /*1a0e0*/  IMAD.MOV.U32 R189, RZ, RZ, R175 ;  /* 0x000000ffffbd7224 */ /* 0x000fe400078e00af */
[----:B------:R-:W-:Y:S01]  /*1a0f0*/  IMAD.MOV.U32 R169, RZ, RZ, R160 ;  /* 0x000000ffffa97224 */ /* 0x000fe200078e00a0 */
[----:B------:R-:W2:Y:S01]  /*1a100*/  LDL.LU R140, [R1+0x20] ;  /* 0x00002000018c7983 */ /* 0x000ea20000300800 */
[----:B---3--:R-:W-:Y:S01]  /*1a110*/  FFMA.FTZ R2, R221, c[0x0][0x23c], -R211 ;  /* 0x00008f00dd027a23 */ /* 0x008fe200000108d3 */
[----:B----4-:R-:W-:Y:S01]  /*1a120*/  F2FP.BF16.PACK_AB R143, R229, R234 ;  /* 0x000000eae58f723e */ /* 0x010fe200000010ff */
[----:B------:R-:W-:Y:S01]  /*1a130*/  IMAD.MOV.U32 R160, RZ, RZ, R224 ;  /* 0x000000ffffa07224 */ /* 0x000fe200078e00e0 */
[----:B------:R-:W3:Y:S01]  /*1a140*/  LDL.LU R148, [R1+0x24] ;  /* 0x0000240001947983 */ /* 0x000ee20000300800 */
[----:B------:R4:W-:Y:S01]  /*1a150*/  MUFU.EX2 R172, R2 ;  /* 0x0000000200ac7308 */ /* 0x0009e20000000800 */
[----:B------:R-:W-:Y:S02]  /*1a160*/  IMAD.MOV.U32 R171, RZ, RZ, R167 ;  /* 0x000000ffffab7224 */ /* 0x000fe400078e00a7 */
[----:B------:R-:W-:Y:S01]  /*1a170*/  IMAD.MOV.U32 R188, RZ, RZ, R174 ;  /* 0x000000ffffbc7224 */ /* 0x000fe200078e00ae */
[----:B------:R-:W3:Y:S01]  /*1a180*/  LDL.LU R159, [R1+0x38] ;  /* 0x00003800019f7983 */ /* 0x000ee20000300800 */
[----:B------:R-:W-:Y:S02]  /*1a190*/  IMAD.MOV.U32 R191, RZ, RZ, R170 ;  /* 0x000000ffffbf7224 */ /* 0x000fe400078e00aa */
[----:B------:R-:W-:Y:S02]  /*1a1a0*/  IMAD.MOV.U32 R170, RZ, RZ, R164 ;  /* 0x000000ffffaa7224 */ /* 0x000fe400078e00a4 */
[----:B------:R-:W-:Y:S02]  /*1a1b0*/  IMAD.MOV.U32 R164, RZ, RZ, R231 ;  /* 0x000000ffffa47224 */ /* 0x000fe400078e00e7 */
[----:B------:R-:W-:Y:S01]  /*1a1c0*/  IMAD.MOV.U32 R198, RZ, RZ, R197 ;  /* 0x000000ffffc67224 */ /* 0x000fe200078e00c5 */
[----:B------:R-:W-:Y:S01]  /*1a1d0*/  MOV R197, R196 ;  /* 0x000000c400c57202 */ /* 0x000fe20000000f00 */
[--C-:B------:R-:W-:Y:S01]  /*1a1e0*/  FFMA.FTZ R162, R162, c[0x0][0x23c], -R208.reuse ;  /* 0x00008f00a2a27a23 */ /* 0x100fe200000108d0 */
[----:B------:R-:W3:Y:S01]  /*1a1f0*/  LDL.LU R156, [R1+0x3c] ;  /* 0x00003c00019c7983 */ /* 0x000ee20000300800 */
[--C-:B------:R-:W-:Y:S02]  /*1a200*/  FFMA.FTZ R161, R161, c[0x0][0x23c], -R208.reuse ;  /* 0x00008f00a1a17a23 */ /* 0x100fe400000108d0 */
[--C-:B------:R-:W-:Y:S02]  /*1a210*/  FFMA.FTZ R163, R163, c[0x0][0x23c], -R208.reuse ;  /* 0x00008f00a3a37a23 */ /* 0x100fe400000108d0 */
[----:B------:R-:W-:Y:S02]  /*1a220*/  FFMA.FTZ R139, R197, c[0x0][0x23c], -R208 ;  /* 0x00008f00c58b7a23 */ /* 0x000fe400000108d0 */
[--C-:B------:R-:W-:Y:S01]  /*1a230*/  FFMA.FTZ R170, R170, c[0x0][0x23c], -R209.reuse ;  /* 0x00008f00aaaa7a23 */ /* 0x100fe200000108d1 */
[----:B------:R1:W-:Y:S01]  /*1a240*/  MUFU.EX2 R197, R155 ;  /* 0x0000009b00c57308 */ /* 0x0003e20000000800 */
[----:B------:R-:W-:Y:S02]  /*1a250*/  FFMA.FTZ R171, R171, c[0x0][0x23c], -R209 ;  /* 0x00008f00abab7a23 */ /* 0x000fe400000108d1 */
[----:B----4-:R-:W-:Y:S02]  /*1a260*/  FFMA.FTZ R2, R220, c[0x0][0x23c], -R211 ;  /* 0x00008f00dc027a23 */ /* 0x010fe400000108d3 */
[--C-:B------:R-:W-:Y:S02]  /*1a270*/  FFMA.FTZ R160, R160, c[0x0][0x23c], -R210.reuse ;  /* 0x00008f00a0a07a23 */ /* 0x100fe400000108d2 */
[--C-:B------:R-:W-:Y:S02]  /*1a280*/  FFMA.FTZ R169, R169, c[0x0][0x23c], -R209.reuse ;  /* 0x00008f00a9a97a23 */ /* 0x100fe400000108d1 */
[----:B------:R-:W-:Y:S01]  /*1a290*/  FFMA.FTZ R209, R198, c[0x0][0x23c], -R209 ;  /* 0x00008f00c6d17a23 */ /* 0x000fe200000108d1 */
[----:B------:R4:W-:Y:S01]  /*1a2a0*/  MUFU.EX2 R175, R2 ;  /* 0x0000000200af7308 */ /* 0x0009e20000000800 */
[--C-:B------:R-:W-:Y:S09]  /*1a2b0*/  FFMA.FTZ R166, R166, c[0x0][0x23c], -R210.reuse ;  /* 0x00008f00a6a67a23 */ /* 0x100ff200000108d2 */
[----:B------:R-:W-:Y:S01]  /*1a2c0*/  MUFU.EX2 R202, R163 ;  /* 0x000000a300ca7308 */ /* 0x000fe20000000800 */
[----:B-1----:R-:W-:Y:S09]  /*1a2d0*/  LDSM.16.MT88.4 R152, [R226+0xd000] ;  /* 0x00d00000e298783b */ /* 0x002ff20000004200 */
[----:B------:R-:W-:Y:S01]  /*1a2e0*/  MUFU.EX2 R200, R170 ;  /* 0x000000aa00c87308 */ /* 0x000fe20000000800 */
[--C-:B----4-:R-:W-:Y:S09]  /*1a2f0*/  FFMA.FTZ R2, R217, c[0x0][0x23c], -R211.reuse ;  /* 0x00008f00d9027a23 */ /* 0x110ff200000108d3 */
[----:B------:R1:W-:Y:S10]  /*1a300*/  MUFU.EX2 R179, R2 ;  /* 0x0000000200b37308 */ /* 0x0003f40000000800 */
[----:B------:R-:W-:Y:S10]  /*1a310*/  MUFU.EX2 R169, R169 ;  /* 0x000000a900a97308 */ /* 0x000ff40000000800 */
[----:B------:R4:W-:Y:S01]  /*1a320*/  MUFU.EX2 R198, R139 ;  /* 0x0000008b00c67308 */ /* 0x0009e20000000800 */
[----:B-1----:R-:W-:Y:S09]  /*1a330*/  FFMA.FTZ R2, R216, c[0x0][0x23c], -R211 ;  /* 0x00008f00d8027a23 */ /* 0x002ff200000108d3 */
[----:B------:R1:W1:Y:S01]  /*1a340*/  MUFU.EX2 R224, R2 ;  /* 0x0000000200e07308 */ /* 0x0002620000000800 */
[--C-:B----4-:R-:W-:Y:S09]  /*1a350*/  FFMA.FTZ R139, R178, c[0x0][0x23c], -R210.reuse ;  /* 0x00008f00b28b7a23 */ /* 0x110ff200000108d2 */
[----:B------:R-:W-:Y:S01]  /*1a360*/  MUFU.EX2 R178, R162 ;  /* 0x000000a200b27308 */ /* 0x000fe20000000800 */
[--C-:B-1----:R-:W-:Y:S01]  /*1a370*/  FFMA.FTZ R2, R222, c[0x0][0x23c], -R210.reuse ;  /* 0x00008f00de027a23 */ /* 0x102fe200000108d2 */
[----:B------:R-:W-:Y:S08]  /*1a380*/  F2FP.BF16.PACK_AB R150, R224, R179 ;  /* 0x000000b3e096723e */ /* 0x000ff000000010ff */
[----:B------:R1:W-:Y:S02]  /*1a390*/  MUFU.EX2 R167, R2 ;  /* 0x0000000200a77308 */ /* 0x0003e40000000800 */
[--C-:B-1----:R-:W-:Y:S02]  /*1a3a0*/  FFMA.FTZ R2, R223, c[0x0][0x23c], -R210.reuse ;  /* 0x00008f00df027a23 */ /* 0x102fe400000108d2 */
[----:B------:R-:W-:Y:S06]  /*1a3b0*/  LDSM.16.MT88.4 R220, [R228+0xf800] ;  /* 0x00f80000e4dc783b */ /* 0x000fec0000004200 */
[----:B------:R1:W4:Y:S02]  /*1a3c0*/  MUFU.EX2 R174, R2 ;  /* 0x0000000200ae7308 */ /* 0x0003240000000800 */
[--C-:B-1----:R-:W-:Y:S01]  /*1a3d0*/  FFMA.FTZ R2, R219, c[0x0][0x23c], -R210.reuse ;  /* 0x00008f00db027a23 */ /* 0x102fe200000108d2 */
[----:B----4-:R-:W-:Y:S07]  /*1a3e0*/  F2FP.BF16.PACK_AB R149, R174, R167 ;  /* 0x000000a7ae95723e */ /* 0x010fee00000010ff */
[----:B------:R1:W-:Y:S02]  /*1a3f0*/  MUFU.EX2 R231, R2 ;  /* 0x0000000200e77308 */ /* 0x0003e40000000800 */
[----:B-1----:R-:W-:Y:S02]  /*1a400*/  FFMA.FTZ R2, R218, c[0x0][0x23c], -R210 ;  /* 0x00008f00da027a23 */ /* 0x002fe400000108d2 */
[----:B------:R-:W-:Y:S06]  /*1a410*/  LDSM.16.MT88.4 R216, [R226+0xf800] ;  /* 0x00f80000e2d8783b */ /* 0x000fec0000004200 */
[----:B------:R1:W4:Y:S02]  /*1a420*/  MUFU.EX2 R196, R2 ;  /* 0x0000000200c47308 */ /* 0x0003240000000800 */
[--C-:B-1----:R-:W-:Y:S01]  /*1a430*/  FFMA.FTZ R2, R187, c[0x0][0x23c], -R208.reuse ;  /* 0x00008f00bb027a23 */ /* 0x102fe200000108d0 */
[----:B----4-:R-:W-:Y:S01]  /*1a440*/  F2FP.BF16.PACK_AB R151, R196, R231 ;  /* 0x000000e7c497723e */ /* 0x010fe200000010ff */
[----:B------:R-:W-:Y:S06]  /*1a450*/  FFMA.FTZ R208, R165, c[0x0][0x23c], -R208 ;  /* 0x00008f00a5d07a23 */ /* 0x000fec00000108d0 */
[----:B------:R1:W-:Y:S01]  /*1a460*/  MUFU.EX2 R206, R2 ;  /* 0x0000000200ce7308 */ /* 0x0003e20000000800 */
[----:B------:R-:W-:Y:S09]  /*1a470*/  IMAD.MOV.U32 R187, RZ, RZ, R185 ;  /* 0x000000ffffbb7224 */ /* 0x000ff200078e00b9 */
[----:B------:R-:W-:Y:S01]  /*1a480*/  MUFU.EX2 R185, R157 ;  /* 0x0000009d00b97308 */ /* 0x000fe20000000800 */
[--C-:B-1----:R-:W-:Y:S09]  /*1a490*/  FFMA.FTZ R2, R182, c[0x0][0x23c], -R211.reuse ;  /* 0x00008f00b6027a23 */ /* 0x102ff200000108d3 */
[----:B------:R1:W-:Y:S02]  /*1a4a0*/  MUFU.EX2 R182, R2 ;  /* 0x0000000200b67308 */ /* 0x0003e40000000800 */
[----:B-1----:R-:W-:Y:S08]  /*1a4b0*/  FFMA.FTZ R2, R194, c[0x0][0x23c], -R211 ;  /* 0x00008f00c2027a23 */ /* 0x002ff000000108d3 */
[----:B------:R1:W-:Y:S01]  /*1a4c0*/  MUFU.EX2 R194, R2 ;  /* 0x0000000200c27308 */ /* 0x0003e20000000800 */
[----:B--2---:R-:W-:Y:S01]  /*1a4d0*/  FFMA.FTZ R165, R132, R140, R215 ;  /* 0x0000008c84a57223 */ /* 0x004fe200000100d7 */
[----:B------:R-:W-:Y:S01]  /*1a4e0*/  F2FP.BF16.PACK_AB R140, R177, R168 ;  /* 0x000000a8b18c723e */ /* 0x000fe200000010ff */
[----:B------:R-:W-:Y:S02]  /*1a4f0*/  FFMA.FTZ R132, R189, c[0x0][0x23c], -R211 ;  /* 0x00008f00bd847a23 */ /* 0x000fe400000108d3 */
[----:B---3--:R-:W-:Y:S01]  /*1a500*/  FFMA.FTZ R214, R3, R148, R214 ;  /* 0x0000009403d67223 */ /* 0x008fe200000100d6 */
[----:B------:R-:W-:Y:S01]  /*1a510*/  F2FP.BF16.PACK_AB R148, R175, R172 ;  /* 0x000000acaf94723e */ /* 0x000fe200000010ff */
[----:B------:R-:W-:Y:S03]  /*1a520*/  FADD.FTZ R165, R158, R165 ;  /* 0x000000a59ea57221 */ /* 0x000fe60000010000 */
[----:B------:R-:W-:Y:S01]  /*1a530*/  MUFU.EX2 R189, R209 ;  /* 0x000000d100bd7308 */ /* 0x000fe20000000800 */
[-C--:B------:R-:W-:Y:S01]  /*1a540*/  HMMA.16816.F32.BF16 R4, R140, R144.reuse, R4 ;  /* 0x000000908c04723c */ /* 0x080fe20000041804 */
[----:B------:R-:W-:Y:S02]  /*1a550*/  FFMA.FTZ R133, R133, R159, R164 ;  /* 0x0000009f85857223 */ /* 0x000fe400000100a4 */
[----:B------:R-:W-:Y:S02]  /*1a560*/  FADD.FTZ R164, R233, R214 ;  /* 0x000000d6e9a47221 */ /* 0x000fe40000010000 */
[--C-:B------:R-:W-:Y:S03]  /*1a570*/  FFMA.FTZ R3, R191, c[0x0][0x23c], -R211.reuse ;  /* 0x00008f00bf037a23 */ /* 0x100fe600000108d3 */
[C---:B------:R-:W-:Y:S01]  /*1a580*/  HMMA.16816.F32.BF16 R8, R148.reuse, R144, R8 ;  /* 0x000000909408723c */ /* 0x040fe20000041808 */
[----:B------:R-:W2:Y:S03]  /*1a590*/  MUFU.EX2 R201, R3 ;  /* 0x0000000300c97308 */ /* 0x000ea60000000800 */
[----:B------:R-:W-:Y:S02]  /*1a5a0*/  FFMA.FTZ R0, R0, R156, R212 ;  /* 0x0000009c00007223 */ /* 0x000fe400000100d4 */
[----:B------:R-:W-:Y:S01]  /*1a5b0*/  LDSM.16.MT88.4 R156, [R228+0xd000] ;  /* 0x00d00000e49c783b */ /* 0x000fe20000004200 */
[--C-:B-1----:R-:W-:Y:S01]  /*1a5c0*/  FFMA.FTZ R2, R199, c[0x0][0x23c], -R211.reuse ;  /* 0x00008f00c7027a23 */ /* 0x102fe200000108d3 */
[-C--:B------:R-:W-:Y:S03]  /*1a5d0*/  HMMA.16816.F32.BF16 R12, R148, R146.reuse, R12 ;  /* 0x00000092940c723c */ /* 0x080fe6000004180c */
[----:B------:R-:W-:Y:S05]  /*1a5e0*/  MUFU.EX2 R191, R171 ;  /* 0x000000ab00bf7308 */ /* 0x000fea0000000800 */
[C---:B------:R-:W-:Y:S01]  /*1a5f0*/  HMMA.16816.F32.BF16 R16, R140.reuse, R146, R16 ;  /* 0x000000928c10723c */ /* 0x040fe20000041810 */
[----:B------:R-:W1:Y:S04]  /*1a600*/  LDSM.16.MT88.4 R144, [R226+0xc800] ;  /* 0x00c80000e290783b */ /* 0x000e680000004200 */
[----:B------:R3:W-:Y:S02]  /*1a610*/  MUFU.EX2 R199, R2 ;  /* 0x0000000200c77308 */ /* 0x0007e40000000800 */
[----:B---3--:R-:W-:Y:S08]  /*1a620*/  FFMA.FTZ R2, R195, c[0x0][0x23c], -R211 ;  /* 0x00008f00c3027a23 */ /* 0x008ff000000108d3 */
[----:B------:R3:W-:Y:S01]  /*1a630*/  MUFU.EX2 R207, R2 ;  /* 0x0000000200cf7308 */ /* 0x0007e20000000800 */
[-C--:B-1----:R-:W-:Y:S08]  /*1a640*/  HMMA.16816.F32.BF16 R20, R140, R144.reuse, R20 ;  /* 0x000000908c14723c */ /* 0x082ff00000041814 */
[C---:B------:R-:W-:Y:S08]  /*1a650*/  HMMA.16816.F32.BF16 R24, R148.reuse, R144, R24 ;  /* 0x000000909418723c */ /* 0x040ff00000041818 */
[-C--:B------:R-:W-:Y:S01]  /*1a660*/  HMMA.16816.F32.BF16 R28, R148, R146.reuse, R28 ;  /* 0x00000092941c723c */ /* 0x080fe2000004181c */
[--C-:B---3--:R-:W-:Y:S04]  /*1a670*/  FFMA.FTZ R2, R181, c[0x0][0x23c], -R210.reuse ;  /* 0x00008f00b5027a23 */ /* 0x108fe800000108d2 */
[----:B------:R1:W-:Y:S03]  /*1a680*/  MUFU.EX2 R181, R2 ;  /* 0x0000000200b57308 */ /* 0x0003e60000000800 */
[C---:B------:R-:W-:Y:S01]  /*1a690*/  HMMA.16816.F32.BF16 R32, R140.reuse, R146, R32 ;  /* 0x000000928c20723c */ /* 0x040fe20000041820 */
[----:B------:R-:W3:Y:S03]  /*1a6a0*/  LDSM.16.MT88.4 R144, [R228+0xc800] ;  /* 0x00c80000e490783b */ /* 0x000ee60000004200 */
[--C-:B-1----:R-:W-:Y:S03]  /*1a6b0*/  FFMA.FTZ R2, R187, c[0x0][0x23c], -R210.reuse ;  /* 0x00008f00bb027a23 */ /* 0x102fe600000108d2 */
[----:B------:R-:W-:Y:S10]  /*1a6c0*/  MUFU.EX2 R187, R161 ;  /* 0x000000a100bb7308 */ /* 0x000ff40000000800 */
[----:B------:R1:W-:Y:S01]  /*1a6d0*/  MUFU.EX2 R195, R2 ;  /* 0x0000000200c37308 */ /* 0x0003e20000000800 */
[-C--:B---3--:R-:W-:Y:S08]  /*1a6e0*/  HMMA.16816.F32.BF16 R36, R140, R144.reuse, R36 ;  /* 0x000000908c24723c */ /* 0x088ff00000041824 */
[C---:B------:R-:W-:Y:S08]  /*1a6f0*/  HMMA.16816.F32.BF16 R40, R148.reuse, R144, R40 ;  /* 0x000000909428723c */ /* 0x040ff00000041828 */
[-C--:B------:R-:W-:Y:S01]  /*1a700*/  HMMA.16816.F32.BF16 R44, R148, R146.reuse, R44 ;  /* 0x00000092942c723c */ /* 0x080fe2000004182c */
[--C-:B-1----:R-:W-:Y:S02]  /*1a710*/  FFMA.FTZ R2, R186, c[0x0][0x23c], -R210.reuse ;  /* 0x00008f00ba027a23 */ /* 0x102fe400000108d2 */
[----:B------:R-:W1:Y:S05]  /*1a720*/  MUFU.EX2 R186, R139 ;  /* 0x0000008b00ba7308 */ /* 0x000e6a0000000800 */
[C---:B------:R-:W-:Y:S01]  /*1a730*/  HMMA.16816.F32.BF16 R48, R140.reuse, R146, R48 ;  /* 0x000000928c30723c */ /* 0x040fe20000041830 */
[----:B------:R-:W3:Y:S04]  /*1a740*/  LDSM.16.MT88.4 R144, [R227+0xc800] ;  /* 0x00c80000e390783b */ /* 0x000ee80000004200 */
[----:B------:R4:W-:Y:S10]  /*1a750*/  MUFU.EX2 R204, R2 ;  /* 0x0000000200cc7308 */ /* 0x0009f40000000800 */
[----:B------:R1:W-:Y:S01]  /*1a760*/  MUFU.EX2 R139, R166 ;  /* 0x000000a6008b7308 */ /* 0x0003e20000000800 */
[--C-:B----4-:R-:W-:Y:S02]  /*1a770*/  FFMA.FTZ R2, R184, c[0x0][0x23c], -R210.reuse ;  /* 0x00008f00b8027a23 */ /* 0x110fe400000108d2 */
[----:B------:R-:W-:Y:S07]  /*1a780*/  FFMA.FTZ R210, R138, c[0x0][0x23c], -R210 ;  /* 0x00008f008ad27a23 */ /* 0x000fee00000108d2 */
[----:B------:R4:W-:Y:S01]  /*1a790*/  MUFU.EX2 R184, R2 ;  /* 0x0000000200b87308 */ /* 0x0009e20000000800 */
[----:B------:R-:W-:Y:S02]  /*1a7a0*/  FADD.FTZ R138, R232, R133 ;  /* 0x00000085e88a7221 */ /* 0x000fe40000010000 */
[----:B------:R-:W-:Y:S02]  /*1a7b0*/  FADD.FTZ R133, R213, R0 ;  /* 0x00000000d5857221 */ /* 0x000fe40000010000 */
[----:B------:R-:W-:Y:S01]  /*1a7c0*/  LDSM.16.MT88.4 R212, [R225+0xf800] ;  /* 0x00f80000e1d4783b */ /* 0x000fe20000004200 */
[----:B------:R-:W-:Y:S01]  /*1a7d0*/  FADD.FTZ R3, R240, R138 ;  /* 0x0000008af0037221 */ /* 0x000fe20000010000 */
[-C--:B---3--:R-:W-:Y:S01]  /*1a7e0*/  HMMA.16816.F32.BF16 R52, R140, R144.reuse, R52 ;  /* 0x000000908c34723c */ /* 0x088fe20000041834 */
[----:B------:R-:W-:Y:S02]  /*1a7f0*/  FADD.FTZ R0, R242, R165 ;  /* 0x000000a5f2007221 */ /* 0x000fe40000010000 */
[----:B------:R-:W3:Y:S01]  /*1a800*/  MUFU.EX2 R232, R160 ;  /* 0x000000a000e87308 */ /* 0x000ee20000000800 */
[----:B--2---:R-:W-:Y:S02]  /*1a810*/  IMAD.MOV.U32 R165, RZ, RZ, R201 ;  /* 0x000000ffffa57224 */ /* 0x004fe400078e00c9 */
[----:B------:R2:W5:Y:S01]  /*1a820*/  LDL.LU R242, [R1+0xa4] ;  /* 0x0000a40001f27983 */ /* 0x0005620000300800 */
[----:B-1----:R-:W-:Y:S01]  /*1a830*/  IMAD.MOV.U32 R166, RZ, RZ, R186 ;  /* 0x000000ffffa67224 */ /* 0x002fe200078e00ba */
[C---:B------:R-:W-:Y:S01]  /*1a840*/  HMMA.16816.F32.BF16 R56, R148.reuse, R144, R56 ;  /* 0x000000909438723c */ /* 0x040fe20000041838 */
[----:B------:R-:W-:Y:S04]  /*1a850*/  FADD.FTZ R133, R239, R133 ;  /* 0x00000085ef857221 */ /* 0x000fe80000010000 */
[----:B------:R-:W-:Y:S01]  /*1a860*/  MUFU.EX2 R138, R210 ;  /* 0x000000d2008a7308 */ /* 0x000fe20000000800 */
[----:B------:R-:W-:Y:S02]  /*1a870*/  FADD.FTZ R133, R235, R133 ;  /* 0x00000085eb857221 */ /* 0x000fe40000010000 */
[-C--:B------:R-:W-:Y:S01]  /*1a880*/  HMMA.16816.F32.BF16 R60, R148, R146.reuse, R60 ;  /* 0x00000092943c723c */ /* 0x080fe2000004183c */
[--C-:B----4-:R-:W-:Y:S03]  /*1a890*/  FFMA.FTZ R2, R190, c[0x0][0x23c], -R211.reuse ;  /* 0x00008f00be027a23 */ /* 0x110fe600000108d3 */
[----:B------:R-:W-:Y:S03]  /*1a8a0*/  FFMA.FTZ R211, R188, c[0x0][0x23c], -R211 ;  /* 0x00008f00bcd37a23 */ /* 0x000fe600000108d3 */
[----:B------:R1:W4:Y:S01]  /*1a8b0*/  MUFU.EX2 R233, R2 ;  /* 0x0000000200e97308 */ /* 0x0003220000000800 */
[----:B------:R-:W-:Y:S01]  /*1a8c0*/  FADD.FTZ R133, R167, R133 ;  /* 0x00000085a7857221 */ /* 0x000fe20000010000 */
[C---:B------:R-:W-:Y:S01]  /*1a8d0*/  HMMA.16816.F32.BF16 R64, R140.reuse, R146, R64 ;  /* 0x000000928c40723c */ /* 0x040fe20000041840 */
[----:B------:R-:W2:Y:S02]  /*1a8e0*/  LDSM.16.MT88.4 R144, [R225+0xe800] ;  /* 0x00e80000e190783b */ /* 0x000ea40000004200 */
[----:B---3--:R-:W-:Y:S05]  /*1a8f0*/  F2FP.BF16.PACK_AB R209, R232, R166 ;  /* 0x000000a6e8d1723e */ /* 0x008fea00000010ff */
[----:B------:R3:W-:Y:S01]  /*1a900*/  MUFU.EX2 R190, R132 ;  /* 0x0000008400be7308 */ /* 0x0007e20000000800 */
[----:B------:R-:W-:Y:S09]  /*1a910*/  LDSM.16.MT88.4 R160, [R225+0xd800] ;  /* 0x00d80000e1a0783b */ /* 0x000ff20000004200 */
[----:B------:R4:W-:Y:S01]  /*1a920*/  MUFU.EX2 R188, R208 ;  /* 0x000000d000bc7308 */ /* 0x0009e20000000800 */
[----:B-1----:R-:W-:Y:S01]  /*1a930*/  FADD.FTZ R2, R241, R164 ;  /* 0x000000a4f1027221 */ /* 0x002fe20000010000 */
[----:B------:R-:W-:Y:S01]  /*1a940*/  MOV R164, R169 ;  /* 0x000000a900a47202 */ /* 0x000fe20000000f00 */
[----:B------:R1:W5:Y:S04]  /*1a950*/  LDL.LU R241, [R1+0xa0] ;  /* 0x0000a00001f17983 */ /* 0x0003680000300800 */
[----:B------:R1:W5:Y:S03]  /*1a960*/  LDL.LU R240, [R1+0x9c] ;  /* 0x00009c0001f07983 */ /* 0x0003660000300800 */
[----:B------:R-:W1:Y:S01]  /*1a970*/  MUFU.EX2 R211, R211 ;  /* 0x000000d300d37308 */ /* 0x000e620000000800 */
[----:B------:R1:W5:Y:S01]  /*1a980*/  LDL.LU R239, [R1+0x98] ;  /* 0x0000980001ef7983 */ /* 0x0003620000300800 */
[----:B---3--:R-:W-:Y:S02]  /*1a990*/  FADD.FTZ R132, R238, R0 ;  /* 0x00000000ee847221 */ /* 0x008fe40000010000 */
[----:B------:R-:W-:Y:S01]  /*1a9a0*/  FADD.FTZ R0, R237, R2 ;  /* 0x00000002ed007221 */ /* 0x000fe20000010000 */
[----:B------:R3:W5:Y:S01]  /*1a9b0*/  LDL.LU R238, [R1+0x94] ;  /* 0x0000940001ee7983 */ /* 0x0007620000300800 */
[----:B------:R-:W-:Y:S02]  /*1a9c0*/  FADD.FTZ R2, R236, R3 ;  /* 0x00000003ec027221 */ /* 0x000fe40000010000 */
[----:B------:R-:W-:Y:S01]  /*1a9d0*/  FADD.FTZ R132, R168, R132 ;  /* 0x00000084a8847221 */ /* 0x000fe20000010000 */
[----:B------:R3:W5:Y:S01]  /*1a9e0*/  LDL.LU R237, [R1+0x90] ;  /* 0x0000900001ed7983 */ /* 0x0007620000300800 */
[-C--:B--2---:R-:W-:Y:S01]  /*1a9f0*/  HMMA.16816.F32.BF16 R68, R140, R144.reuse, R68 ;  /* 0x000000908c44723c */ /* 0x084fe20000041844 */
[----:B----4-:R-:W-:Y:S01]  /*1aa00*/  F2FP.BF16.PACK_AB R208, R233, R165 ;  /* 0x000000a5e9d0723e */ /* 0x010fe200000010ff */
[----:B------:R-:W-:Y:S01]  /*1aa10*/  FADD.FTZ R3, R173, R0 ;  /* 0x00000000ad037221 */ /* 0x000fe20000010000 */
[----:B------:R-:W-:Y:S01]  /*1aa20*/  LDSM.16.MT88.4 R168, [R226+0xd800] ;  /* 0x00d80000e2a8783b */ /* 0x000fe20000004200 */
[----:B------:R-:W-:Y:S02]  /*1aa30*/  IMAD.MOV.U32 R173, RZ, RZ, R185 ;  /* 0x000000ffffad7224 */ /* 0x000fe400078e00b9 */
[----:B------:R-:W-:Y:S01]  /*1aa40*/  FADD.FTZ R0, R172, R2 ;  /* 0x00000002ac007221 */ /* 0x000fe20000010000 */
[----:B------:R-:W-:Y:S01]  /*1aa50*/  MOV R172, R184 ;  /* 0x000000b800ac7202 */ /* 0x000fe20000000f00 */
[C---:B------:R-:W-:Y:S01]  /*1aa60*/  HMMA.16816.F32.BF16 R72, R148.reuse, R144, R72 ;  /* 0x000000909448723c */ /* 0x040fe20000041848 */
[----:B------:R-:W-:Y:S02]  /*1aa70*/  FADD.FTZ R132, R177, R132 ;  /* 0x00000084b1847221 */ /* 0x000fe40000010000 */
[----:B------:R3:W5:Y:S01]  /*1aa80*/  LDL.LU R236, [R1+0x8c] ;  /* 0x00008c0001ec7983 */ /* 0x0007620000300800 */
[----:B------:R-:W-:Y:S02]  /*1aa90*/  IMAD.MOV.U32 R177, RZ, RZ, R200 ;  /* 0x000000ffffb17224 */ /* 0x000fe400078e00c8 */
[----:B------:R-:W-:Y:S01]  /*1aaa0*/  FADD.FTZ R2, R176, R3 ;  /* 0x00000003b0027221 */ /* 0x000fe20000010000 */
[----:B------:R3:W5:Y:S01]  /*1aab0*/  LDL.LU R235, [R1+0x88] ;  /* 0x0000880001eb7983 */ /* 0x0007620000300800 */
[-C--:B------:R-:W-:Y:S01]  /*1aac0*/  HMMA.16816.F32.BF16 R76, R148, R146.reuse, R76 ;  /* 0x00000092944c723c */ /* 0x080fe2000004184c */
[----:B------:R-:W-:Y:S03]  /*1aad0*/  IMAD.MOV.U32 R3, RZ, RZ, R178 ;  /* 0x000000ffff037224 */ /* 0x000fe600078e00b2 */
[----:B------:R-:W-:Y:S02]  /*1aae0*/  FADD.FTZ R178, R175, R0 ;  /* 0x00000000afb27221 */ /* 0x000fe40000010000 */
[----:B------:R-:W-:Y:S01]  /*1aaf0*/  FADD.FTZ R0, R174, R133 ;  /* 0x00000085ae007221 */ /* 0x000fe20000010000 */
[----:B-1----:R-:W-:Y:S01]  /*1ab00*/  MOV R133, R211 ;  /* 0x000000d300857202 */ /* 0x002fe20000000f00 */
[C---:B------:R-:W-:Y:S01]  /*1ab10*/  HMMA.16816.F32.BF16 R80, R140.reuse, R146, R80 ;  /* 0x000000928c50723c */ /* 0x040fe20000041850 */
[----:B------:R-:W1:Y:S03]  /*1ab20*/  LDSM.16.MT88.4 R144, [R226+0xe800] ;  /* 0x00e80000e290783b */ /* 0x000e660000004200 */
[----:B------:R-:W-:Y:S01]  /*1ab30*/  FADD.FTZ R0, R231, R0 ;  /* 0x00000000e7007221 */ /* 0x000fe20000010000 */
[----:B------:R-:W-:Y:S02]  /*1ab40*/  F2FP.BF16.PACK_AB R210, R133, R190 ;  /* 0x000000be85d2723e */ /* 0x000fe400000010ff */
[----:B------:R-:W-:Y:S01]  /*1ab50*/  F2FP.BF16.PACK_AB R211, R138, R139 ;  /* 0x0000008b8ad3723e */ /* 0x000fe200000010ff */
        /* <DEDUP_REMOVED lines=49> */
[C---:B------:R-:W-:Y:S07]  /*1ae70*/  HMMA.16816.F32.BF16 R88, R144.reuse, R156, R88 ;  /* 0x0000009c9058723c */ /* 0x040fee0000041858 */
[----:B------:R-:W-:Y:S01]  /*1ae80*/  IMAD.MOV.U32 R157, RZ, RZ, R202 ;  /* 0x000000ffff9d7224 */ /* 0x000fe200078e00ca */
[-C--:B------:R-:W-:Y:S01]  /*1ae90*/  HMMA.16816.F32.BF16 R92, R144, R158.reuse, R92 ;  /* 0x0000009e905c723c */ /* 0x080fe2000004185c */
[----:B------:R-:W-:Y:S07]  /*1aea0*/  LDSM.16.MT88.4 R200, [R227+0xd800] ;  /* 0x00d80000e3c8783b */ /* 0x000fee0000004200 */
[C---:B------:R-:W-:Y:S08]  /*1aeb0*/  HMMA.16816.F32.BF16 R96, R140.reuse, R158, R96 ;  /* 0x0000009e8c60723c */ /* 0x040ff00000041860 */
[-C--:B-1----:R-:W-:Y:S08]  /*1aec0*/  HMMA.16816.F32.BF16 R100, R140, R148.reuse, R100 ;  /* 0x000000948c64723c */ /* 0x082ff00000041864 */
[C---:B------:R-:W-:Y:S08]  /*1aed0*/  HMMA.16816.F32.BF16 R104, R144.reuse, R148, R104 ;  /* 0x000000949068723c */ /* 0x040ff00000041868 */
[-C--:B------:R-:W-:Y:S08]  /*1aee0*/  HMMA.16816.F32.BF16 R108, R144, R150.reuse, R108 ;  /* 0x00000096906c723c */ /* 0x080ff0000004186c */
[C---:B------:R-:W-:Y:S08]  /*1aef0*/  HMMA.16816.F32.BF16 R112, R140.reuse, R150, R112 ;  /* 0x000000968c70723c */ /* 0x040ff00000041870 */
[-C--:B--2---:R-:W-:Y:S08]  /*1af00*/  HMMA.16816.F32.BF16 R116, R140, R152.reuse, R116 ;  /* 0x000000988c74723c */ /* 0x084ff00000041874 */
[C---:B------:R-:W-:Y:S07]  /*1af10*/  HMMA.16816.F32.BF16 R120, R144.reuse, R152, R120 ;  /* 0x000000989078723c */ /* 0x040fee0000041878 */
[----:B------:R-:W-:Y:S01]  /*1af20*/  MOV R153, R187 ;  /* 0x000000bb00997202 */ /* 0x000fe20000000f00 */
[-C--:B------:R-:W-:Y:S01]  /*1af30*/  HMMA.16816.F32.BF16 R124, R144, R154.reuse, R124 ;  /* 0x0000009a907c723c */ /* 0x080fe2000004187c */
[----:B------:R-:W1:Y:S07]  /*1af40*/  LDSM.16.MT88.4 R184, [R228+0xd800] ;  /* 0x00d80000e4b8783b */ /* 0x000e6e0000004200 */
[----:B------:R-:W-:Y:S07]  /*1af50*/  HMMA.16816.F32.BF16 R128, R140, R154, R128 ;  /* 0x0000009a8c80723c */ /* 0x000fee0000041880 */
[----:B------:R-:W-:Y:S02]  /*1af60*/  F2FP.BF16.PACK_AB R140, R164, R177 ;  /* 0x000000b1a48c723e */ /* 0x000fe400000010ff */
[----:B------:R-:W-:Y:S03]  /*1af70*/  F2FP.BF16.PACK_AB R141, R153, R3 ;  /* 0x00000003998d723e */ /* 0x000fe600000010ff */
[----:B------:R-:W-:Y:S02]  /*1af80*/  F2FP.BF16.PACK_AB R142, R189, R191 ;  /* 0x000000bfbd8e723e */ /* 0x000fe400000010ff */
[----:B------:R-:W-:Y:S07]  /*1af90*/  F2FP.BF16.PACK_AB R143, R188, R157 ;  /* 0x0000009dbc8f723e */ /* 0x000fee00000010ff */
[-C--:B------:R-:W-:Y:S01]  /*1afa0*/  HMMA.16816.F32.BF16 R148, R140, R160.reuse, R4 ;  /* 0x000000a08c94723c */ /* 0x080fe20000041804 */
[----:B------:R-:W2:Y:S07]  /*1afb0*/  LDSM.16.MT88.4 R4, [R227+0xf800] ;  /* 0x00f80000e304783b */ /* 0x000eae0000004200 */
[C---:B------:R-:W-:Y:S07]  /*1afc0*/  HMMA.16816.F32.BF16 R144, R208.reuse, R160, R8 ;  /* 0x000000a0d090723c */ /* 0x040fee0000041808 */
[----:B------:R-:W-:Y:S01]  /*1afd0*/  IMAD.MOV.U32 R8, RZ, RZ, R157 ;  /* 0x000000ffff087224 */ /* 0x000fe200078e009d */
[----:B------:R-:W-:Y:S01]  /*1afe0*/  MOV R11, R173 ;  /* 0x000000ad000b7202 */ /* 0x000fe20000000f00 */
[-C--:B------:R-:W-:Y:S03]  /*1aff0*/  HMMA.16816.F32.BF16 R156, R208, R162.reuse, R12 ;  /* 0x000000a2d09c723c */ /* 0x080fe6000004180c */
[----:B------:R-:W-:Y:S02]  /*1b000*/  IMAD.MOV.U32 R9, RZ, RZ, R194 ;  /* 0x000000ffff097224 */ /* 0x000fe400078e00c2 */
[----:B------:R-:W-:Y:S02]  /*1b010*/  IMAD.MOV.U32 R10, RZ, RZ, R193 ;  /* 0x000000ffff0a7224 */ /* 0x000fe400078e00c1 */
[----:B------:R-:W-:Y:S01]  /*1b020*/  IMAD.MOV.U32 R12, RZ, RZ, R153 ;  /* 0x000000ffff0c7224 */ /* 0x000fe200078e0099 */
[----:B------:R-:W-:Y:S01]  /*1b030*/  MOV R14, R189 ;  /* 0x000000bd000e7202 */ /* 0x000fe20000000f00 */
[C---:B------:R-:W-:Y:S03]  /*1b040*/  HMMA.16816.F32.BF16 R152, R140.reuse, R162, R16 ;  /* 0x000000a28c98723c */ /* 0x040fe60000041810 */
[----:B------:R-:W-:Y:S02]  /*1b050*/  IMAD.MOV.U32 R15, RZ, RZ, R188 ;  /* 0x000000ffff0f7224 */ /* 0x000fe400078e00bc */
[----:B------:R-:W-:Y:S02]  /*1b060*/  IMAD.MOV.U32 R13, RZ, RZ, R190 ;  /* 0x000000ffff0d7224 */ /* 0x000fe400078e00be */
[----:B------:R-:W-:Y:S01]  /*1b070*/  MOV R18, R164 ;  /* 0x000000a400127202 */ /* 0x000fe20000000f00 */
[----:B------:R-:W-:Y:S04]  /*1b080*/  IMAD.MOV.U32 R17, RZ, RZ, R166 ;  /* 0x000000ffff117224 */ /* 0x000fe800078e00a6 */
[----:B------:R-:W-:Y:S02]  /*1b090*/  IMAD.MOV.U32 R16, RZ, RZ, R165 ;  /* 0x000000ffff107224 */ /* 0x000fe400078e00a5 */
[-C--:B------:R-:W-:Y:S01]  /*1b0a0*/  HMMA.16816.F32.BF16 R164, R140, R168.reuse, R20 ;  /* 0x000000a88ca4723c */ /* 0x080fe20000041814 */
[----:B------:R-:W-:Y:S06]  /*1b0b0*/  IMAD.MOV.U32 R19, RZ, RZ, R191 ;  /* 0x000000ffff137224 */ /* 0x000fec00078e00bf */
[----:B------:R-:W-:Y:S01]  /*1b0c0*/  MOV R23, R3 ;  /* 0x0000000300177202 */ /* 0x000fe20000000f00 */
[C---:B------:R-:W-:Y:S01]  /*1b0d0*/  HMMA.16816.F32.BF16 R160, R208.reuse, R168, R24 ;  /* 0x000000a8d0a0723c */ /* 0x040fe20000041818 */
[----:B------:R-:W-:Y:S03]  /*1b0e0*/  IMAD.MOV.U32 R21, RZ, RZ, R172 ;  /* 0x000000ffff157224 */ /* 0x000fe600078e00ac */
[----:B------:R-:W-:Y:S01]  /*1b0f0*/  MOV R3, R192 ;  /* 0x000000c000037202 */ /* 0x000fe20000000f00 */
[----:B------:R-:W-:Y:S02]  /*1b100*/  IMAD.MOV.U32 R22, RZ, RZ, R177 ;  /* 0x000000ffff167224 */ /* 0x000fe400078e00b1 */
[----:B------:R-:W-:Y:S01]  /*1b110*/  IMAD.MOV.U32 R20, RZ, RZ, R207 ;  /* 0x000000ffff147224 */ /* 0x000fe200078e00cf */
[-C--:B------:R-:W-:Y:S01]  /*1b120*/  HMMA.16816.F32.BF16 R172, R208, R170.reuse, R28 ;  /* 0x000000aad0ac723c */ /* 0x080fe2000004181c */
[----:B------:R-:W-:Y:S03]  /*1b130*/  FADD.FTZ R3, R3, R132 ;  /* 0x0000008403037221 */ /* 0x000fe60000010000 */
[----:B------:R-:W-:Y:S01]  /*1b140*/  IMAD.MOV.U32 R27, RZ, RZ, R206 ;  /* 0x000000ffff1b7224 */ /* 0x000fe200078e00ce */
[----:B------:R-:W-:Y:S01]  /*1b150*/  MOV R26, R205 ;  /* 0x000000cd001a7202 */ /* 0x000fe20000000f00 */
[----:B------:R-:W-:Y:S01]  /*1b160*/  FADD.FTZ R3, R230, R3 ;  /* 0x00000003e6037221 */ /* 0x000fe20000010000 */
[----:B------:R-:W-:Y:S01]  /*1b170*/  MOV R31, R198 ;  /* 0x000000c6001f7202 */ /* 0x000fe20000000f00 */
[C---:B------:R-:W-:Y:S01]  /*1b180*/  HMMA.16816.F32.BF16 R168, R140.reuse, R170, R32 ;  /* 0x000000aa8ca8723c */ /* 0x040fe20000041820 */
[----:B------:R-:W-:Y:S03]  /*1b190*/  IMAD.MOV.U32 R24, RZ, RZ, R199 ;  /* 0x000000ffff187224 */ /* 0x000fe600078e00c7 */
[----:B------:R-:W-:Y:S01]  /*1b1a0*/  IMAD.MOV.U32 R29, RZ, RZ, R196 ;  /* 0x000000ffff1d7224 */ /* 0x000fe200078e00c4 */
[----:B------:R-:W-:Y:S01]  /*1b1b0*/  MOV R28, R195 ;  /* 0x000000c3001c7202 */ /* 0x000fe20000000f00 */
[----:B------:R-:W-:Y:S01]  /*1b1c0*/  IMAD.MOV.U32 R25, RZ, RZ, R204 ;  /* 0x000000ffff197224 */ /* 0x000fe200078e00cc */
[----:B------:R-:W-:Y:S01]  /*1b1d0*/  MOV R33, R182 ;  /* 0x000000b600217202 */ /* 0x000fe20000000f00 */
[----:B------:R-:W-:Y:S04]  /*1b1e0*/  IMAD.MOV.U32 R32, RZ, RZ, R183 ;  /* 0x000000ffff207224 */ /* 0x000fe800078e00b7 */
[----:B------:R-:W-:Y:S02]  /*1b1f0*/  IMAD.MOV.U32 R34, RZ, RZ, R181 ;  /* 0x000000ffff227224 */ /* 0x000fe400078e00b5 */
[----:B------:R-:W-:Y:S02]  /*1b200*/  IMAD.MOV.U32 R35, RZ, RZ, R180 ;  /* 0x000000ffff237224 */ /* 0x000fe400078e00b4 */
[-C--:B-1----:R-:W-:Y:S01]  /*1b210*/  HMMA.16816.F32.BF16 R180, R140, R184.reuse, R36 ;  /* 0x000000b88cb4723c */ /* 0x082fe20000041824 */
[----:B------:R-:W-:Y:S02]  /*1b220*/  IMAD.MOV.U32 R30, RZ, RZ, R197 ;  /* 0x000000ffff1e7224 */ /* 0x000fe400078e00c5 */
[----:B------:R-:W-:Y:S04]  /*1b230*/  FADD.FTZ R11, R11, R3 ;  /* 0x000000030b0b7221 */ /* 0x000fe80000010000 */
[----:B------:R-:W-:Y:S01]  /*1b240*/  MOV R38, R179 ;  /* 0x000000b300267202 */ /* 0x000fe20000000f00 */
[----:B------:R-:W-:Y:S02]  /*1b250*/  IMAD.MOV.U32 R39, RZ, RZ, R178 ;  /* 0x000000ffff277224 */ /* 0x000fe400078e00b2 */
[C---:B------:R-:W-:Y:S02]  /*1b260*/  HMMA.16816.F32.BF16 R176, R208.reuse, R184, R40 ;  /* 0x000000b8d0b0723c */ /* 0x040fe40000041828 */
[----:B------:R-:W-:Y:S01]  /*1b270*/  IMAD.MOV.U32 R37, RZ, RZ, R38 ;  /* 0x000000ffff257224 */ /* 0x000fe200078e0026 */
[----:B------:R-:W-:Y:S01]  /*1b280*/  MOV R38, R39 ;  /* 0x0000002700267202 */ /* 0x000fe20000000f00 */
[----:B------:R-:W-:Y:S02]  /*1b290*/  IMAD.MOV.U32 R39, RZ, RZ, R32 ;  /* 0x000000ffff277224 */ /* 0x000fe400078e0020 */
[----:B------:R-:W-:Y:S01]  /*1b2a0*/  IMAD.MOV.U32 R32, RZ, RZ, R33 ;  /* 0x000000ffff207224 */ /* 0x000fe200078e0021 */
[----:B------:R-:W-:Y:S01]  /*1b2b0*/  MOV R33, R34 ;  /* 0x0000002200217202 */ /* 0x000fe20000000f00 */
[-C--:B------:R-:W-:Y:S01]  /*1b2c0*/  HMMA.16816.F32.BF16 R188, R208, R186.reuse, R44 ;  /* 0x000000bad0bc723c */ /* 0x080fe2000004182c */
[----:B------:R-:W-:Y:S03]  /*1b2d0*/  IMAD.MOV.U32 R34, RZ, RZ, R35 ;  /* 0x000000ffff227224 */ /* 0x000fe600078e0023 */
[----:B------:R-:W-:Y:S01]  /*1b2e0*/  IMAD.MOV.U32 R35, RZ, RZ, R28 ;  /* 0x000000ffff237224 */ /* 0x000fe200078e001c */
[----:B------:R-:W-:Y:S01]  /*1b2f0*/  MOV R28, R29 ;  /* 0x0000001d001c7202 */ /* 0x000fe20000000f00 */
[----:B------:R-:W-:Y:S01]  /*1b300*/  IMAD.MOV.U32 R29, RZ, RZ, R30 ;  /* 0x000000ffff1d7224 */ /* 0x000fe200078e001e */
[----:B------:R-:W-:Y:S01]  /*1b310*/  MOV R43, R38 ;  /* 0x00000026002b7202 */ /* 0x000fe20000000f00 */
[C---:B------:R-:W-:Y:S01]  /*1b320*/  HMMA.16816.F32.BF16 R184, R140.reuse, R186, R48 ;  /* 0x000000ba8cb8723c */ /* 0x040fe20000041830 */
[----:B------:R-:W-:Y:S03]  /*1b330*/  IMAD.MOV.U32 R30, RZ, RZ, R31 ;  /* 0x000000ffff1e7224 */ /* 0x000fe600078e001f */
[----:B------:R-:W-:Y:S01]  /*1b340*/  MOV R31, R24 ;  /* 0x00000018001f7202 */ /* 0x000fe20000000f00 */
[----:B------:R-:W-:Y:S01]  /*1b350*/  IMAD.MOV.U32 R24, RZ, RZ, R25 ;  /* 0x000000ffff187224 */ /* 0x000fe200078e0019 */
[----:B------:R-:W-:Y:S01]  /*1b360*/  MOV R25, R26 ;  /* 0x0000001a00197202 */ /* 0x000fe20000000f00 */
[----:B------:R-:W-:Y:S01]  /*1b370*/  IMAD.MOV.U32 R26, RZ, RZ, R27 ;  /* 0x000000ffff1a7224 */ /* 0x000fe200078e001b */
[-C--:B------:R-:W-:Y:S01]  /*1b380*/  HMMA.16816.F32.BF16 R196, R140, R200.reuse, R52 ;  /* 0x000000c88cc4723c */ /* 0x080fe20000041834 */
[----:B------:R-:W-:Y:S03]  /*1b390*/  MOV R27, R20 ;  /* 0x00000014001b7202 */ /* 0x000fe60000000f00 */
        /* <DEDUP_REMOVED lines=9> */
[----:B------:R-:W-:Y:S01]  /*1b430*/  FADD.FTZ R8, R234, R2 ;  /* 0x00000002ea087221 */ /* 0x000fe20000010000 */
[-C--:B------:R-:W-:Y:S01]  /*1b440*/  HMMA.16816.F32.BF16 R204, R208, R202.reuse, R60 ;  /* 0x000000cad0cc723c */ /* 0x080fe2000004183c */
[----:B------:R3:W5:Y:S03]  /*1b450*/  LDL.LU R234, [R1+0x84] ;  /* 0x0000840001ea7983 */ /* 0x0007660000300800 */
[----:B------:R-:W-:Y:S01]  /*1b460*/  IMAD.MOV.U32 R38, RZ, RZ, R39 ;  /* 0x000000ffff267224 */ /* 0x000fe200078e0027 */
[----:B------:R-:W-:Y:S01]  /*1b470*/  MOV R39, R32 ;  /* 0x0000002000277202 */ /* 0x000fe20000000f00 */
[----:B------:R-:W-:Y:S01]  /*1b480*/  IMAD.MOV.U32 R32, RZ, RZ, R33 ;  /* 0x000000ffff207224 */ /* 0x000fe200078e0021 */
[----:B------:R-:W-:Y:S01]  /*1b490*/  MOV R33, R34 ;  /* 0x0000002200217202 */ /* 0x000fe20000000f00 */
[C---:B------:R-:W-:Y:S01]  /*1b4a0*/  HMMA.16816.F32.BF16 R200, R140.reuse, R202, R64 ;  /* 0x000000ca8cc8723c */ /* 0x040fe20000041840 */
[----:B------:R-:W-:Y:S03]  /*1b4b0*/  IMAD.MOV.U32 R34, RZ, RZ, R35 ;  /* 0x000000ffff227224 */ /* 0x000fe600078e0023 */
[----:B------:R-:W-:Y:S02]  /*1b4c0*/  IMAD.MOV.U32 R35, RZ, RZ, R29 ;  /* 0x000000ffff237224 */ /* 0x000fe400078e001d */
[----:B------:R-:W-:Y:S02]  /*1b4d0*/  IMAD.MOV.U32 R29, RZ, RZ, R31 ;  /* 0x000000ffff1d7224 */ /* 0x000fe400078e001f */
[-C--:B------:R-:W-:Y:S01]  /*1b4e0*/  HMMA.16816.F32.BF16 R68, R140, R212.reuse, R68 ;  /* 0x000000d48c44723c */ /* 0x080fe20000041844 */
[----:B------:R-:W-:Y:S03]  /*1b4f0*/  IMAD.MOV.U32 R31, RZ, RZ, R25 ;  /* 0x000000ffff1f7224 */ /* 0x000fe600078e0019 */
[----:B------:R-:W-:Y:S02]  /*1b500*/  IMAD.MOV.U32 R25, RZ, RZ, R27 ;  /* 0x000000ffff197224 */ /* 0x000fe400078e001b */
[----:B------:R-:W-:Y:S02]  /*1b510*/  IMAD.MOV.U32 R27, RZ, RZ, R21 ;  /* 0x000000ffff1b7224 */ /* 0x000fe400078e0015 */
[C---:B------:R-:W-:Y:S01]  /*1b520*/  HMMA.16816.F32.BF16 R72, R208.reuse, R212, R72 ;  /* 0x000000d4d048723c */ /* 0x040fe20000041848 */
[----:B------:R-:W-:Y:S03]  /*1b530*/  IMAD.MOV.U32 R21, RZ, RZ, R23 ;  /* 0x000000ffff157224 */ /* 0x000fe600078e0017 */
[----:B------:R-:W-:Y:S02]  /*1b540*/  IMAD.MOV.U32 R23, RZ, RZ, R17 ;  /* 0x000000ffff177224 */ /* 0x000fe400078e0011 */
[----:B------:R-:W-:Y:S02]  /*1b550*/  IMAD.MOV.U32 R17, RZ, RZ, R233 ;  /* 0x000000ffff117224 */ /* 0x000fe400078e00e9 */
[-C--:B------:R-:W-:Y:S01]  /*1b560*/  HMMA.16816.F32.BF16 R76, R208, R214.reuse, R76 ;  /* 0x000000d6d04c723c */ /* 0x080fe2000004184c */
[----:B------:R3:W5:Y:S03]  /*1b570*/  LDL.LU R233, [R1+0x80] ;  /* 0x0000800001e97983 */ /* 0x0007660000300800 */
[----:B------:R-:W-:Y:S01]  /*1b580*/  IMAD.MOV.U32 R36, RZ, RZ, R37 ;  /* 0x000000ffff247224 */ /* 0x000fe200078e0025 */
[----:B------:R-:W-:Y:S01]  /*1b590*/  MOV R37, R28 ;  /* 0x0000001c00257202 */ /* 0x000fe20000000f00 */
[----:B------:R-:W-:Y:S01]  /*1b5a0*/  FADD.FTZ R8, R229, R8 ;  /* 0x00000008e5087221 */ /* 0x000fe20000010000 */
[----:B------:R-:W-:Y:S01]  /*1b5b0*/  MOV R28, R30 ;  /* 0x0000001e001c7202 */ /* 0x000fe20000000f00 */
[C---:B------:R-:W-:Y:S01]  /*1b5c0*/  HMMA.16816.F32.BF16 R80, R140.reuse, R214, R80 ;  /* 0x000000d68c50723c */ /* 0x040fe20000041850 */
[----:B------:R-:W-:Y:S03]  /*1b5d0*/  MOV R30, R24 ;  /* 0x00000018001e7202 */ /* 0x000fe60000000f00 */
[----:B------:R-:W-:Y:S01]  /*1b5e0*/  MOV R24, R26 ;  /* 0x0000001a00187202 */ /* 0x000fe20000000f00 */
[----:B------:R-:W-:Y:S01]  /*1b5f0*/  FADD.FTZ R2, R36, R43 ;  /* 0x0000002b24027221 */ /* 0x000fe20000010000 */
[----:B------:R-:W-:Y:S01]  /*1b600*/  MOV R26, R20 ;  /* 0x00000014001a7202 */ /* 0x000fe20000000f00 */
[----:B------:R-:W-:Y:S01]  /*1b610*/  FADD.FTZ R3, R38, R8 ;  /* 0x0000000826037221 */ /* 0x000fe20000010000 */
[-C--:B------:R-:W-:Y:S01]  /*1b620*/  HMMA.16816.F32.BF16 R84, R140, R216.reuse, R84 ;  /* 0x000000d88c54723c */ /* 0x080fe20000041854 */
[----:B------:R-:W-:Y:S03]  /*1b630*/  MOV R20, R22 ;  /* 0x0000001600147202 */ /* 0x000fe60000000f00 */
[----:B------:R-:W-:Y:S01]  /*1b640*/  MOV R22, R16 ;  /* 0x0000001000167202 */ /* 0x000fe20000000f00 */
[----:B------:R-:W-:Y:S01]  /*1b650*/  FADD.FTZ R2, R224, R2 ;  /* 0x00000002e0027221 */ /* 0x000fe20000010000 */
[----:B------:R-:W-:Y:S01]  /*1b660*/  MOV R16, R18 ;  /* 0x0000001200107202 */ /* 0x000fe20000000f00 */
[----:B------:R-:W-:Y:S01]  /*1b670*/  FADD.FTZ R0, R37, R0 ;  /* 0x0000000025007221 */ /* 0x000fe20000010000 */
[C---:B------:R-:W-:Y:S01]  /*1b680*/  HMMA.16816.F32.BF16 R88, R208.reuse, R216, R88 ;  /* 0x000000d8d058723c */ /* 0x040fe20000041858 */
[----:B------:R-:W-:Y:S02]  /*1b690*/  MOV R18, R232 ;  /* 0x000000e800127202 */ /* 0x000fe40000000f00 */
[----:B------:R3:W5:Y:S01]  /*1b6a0*/  LDL.LU R232, [R1+0x7c] ;  /* 0x00007c0001e87983 */ /* 0x0007620000300800 */
[----:B------:R-:W-:Y:S02]  /*1b6b0*/  FADD.FTZ R0, R32, R0 ;  /* 0x0000000020007221 */ /* 0x000fe40000010000 */
[----:B------:R-:W-:Y:S01]  /*1b6c0*/  FADD.FTZ R2, R39, R2 ;  /* 0x0000000227027221 */ /* 0x000fe20000010000 */
[----:B------:R3:W5:Y:S01]  /*1b6d0*/  LDL.LU R231, [R1+0x78] ;  /* 0x0000780001e77983 */ /* 0x0007620000300800 */
[-C--:B------:R-:W-:Y:S01]  /*1b6e0*/  HMMA.16816.F32.BF16 R92, R208, R218.reuse, R92 ;  /* 0x000000dad05c723c */ /* 0x080fe2000004185c */
[----:B------:R-:W-:Y:S02]  /*1b6f0*/  FADD.FTZ R8, R34, R0 ;  /* 0x0000000022087221 */ /* 0x000fe40000010000 */
[----:B------:R3:W5:Y:S01]  /*1b700*/  LDL.LU R230, [R1+0x74] ;  /* 0x0000740001e67983 */ /* 0x0007620000300800 */
[----:B------:R-:W-:Y:S02]  /*1b710*/  FADD.FTZ R9, R9, R2 ;  /* 0x0000000209097221 */ /* 0x000fe40000010000 */
[----:B------:R-:W-:Y:S01]  /*1b720*/  FADD.FTZ R11, R33, R11 ;  /* 0x0000000b210b7221 */ /* 0x000fe20000010000 */
[----:B------:R3:W5:Y:S01]  /*1b730*/  LDL.LU R229, [R1+0x70] ;  /* 0x0000700001e57983 */ /* 0x0007620000300800 */
[C---:B------:R-:W-:Y:S01]  /*1b740*/  HMMA.16816.F32.BF16 R96, R140.reuse, R218, R96 ;  /* 0x000000da8c60723c */ /* 0x040fe20000041860 */
[----:B------:R-:W-:Y:S02]  /*1b750*/  FADD.FTZ R0, R29, R9 ;  /* 0x000000091d007221 */ /* 0x000fe40000010000 */
[----:B------:R3:W5:Y:S01]  /*1b760*/  LDL.LU R224, [R1+0x6c] ;  /* 0x00006c0001e07983 */ /* 0x0007620000300800 */
        /* <DEDUP_REMOVED lines=22> */
[----:B------:R-:W-:Y:S02]  /*1b8d0*/  FADD.FTZ R4, R19, R5 ;  /* 0x0000000513047221 */ /* 0x000fe40000010000 */
[----:B------:R-:W-:Y:S03]  /*1b8e0*/  FADD.FTZ R0, R22, R0 ;  /* 0x0000000016007221 */ /* 0x000fe60000010000 */
[----:B------:R-:W-:Y:S02]  /*1b8f0*/  FADD.FTZ R3, R12, R3 ;  /* 0x000000030c037221 */ /* 0x000fe40000010000 */
[----:B------:R-:W-:Y:S02]  /*1b900*/  FADD.FTZ R4, R14, R4 ;  /* 0x000000040e047221 */ /* 0x000fe40000010000 */
[----:B------:R-:W-:Y:S02]  /*1b910*/  FADD.FTZ R3, R15, R3 ;  /* 0x000000030f037221 */ /* 0x000fe40000010000 */
[----:B------:R-:W-:Y:S01]  /*1b920*/  FADD.FTZ R2, R13, R2 ;  /* 0x000000020d027221 */ /* 0x000fe20000010000 */
[----:B------:R-:W-:Y:S01]  /*1b930*/  STL [R1+0x20], R4 ;  /* 0x0000200401007387 */ /* 0x000fe20000100800 */
[----:B------:R-:W-:Y:S02]  /*1b940*/  FADD.FTZ R0, R18, R0 ;  /* 0x0000000012007221 */ /* 0x000fe40000010000 */
[----:B------:R-:W-:Y:S01]  /*1b950*/  FADD.FTZ R2, R133, R2 ;  /* 0x0000000285027221 */ /* 0x000fe20000010000 */
[----:B------:R1:W-:Y:S01]  /*1b960*/  STL [R1+0x24], R3 ;  /* 0x0000240301007387 */ /* 0x0003e20000100800 */
[----:B------:R-:W-:Y:S01]  /*1b970*/  FADD.FTZ R0, R139, R0 ;  /* 0x000000008b007221 */ /* 0x000fe20000010000 */
[----:B------:R-:W-:Y:S01]  /*1b980*/  MOV R133, R136 ;  /* 0x0000008800857202 */ /* 0x000fe20000000f00 */
[----:B------:R-:W-:Y:S01]  /*1b990*/  IMAD.MOV.U32 R140, RZ, RZ, R134 ;  /* 0x000000ffff8c7224 */ /* 0x000fe200078e0086 */
[----:B------:R3:W-:Y:S01]  /*1b9a0*/  STL [R1+0x38], R2 ;  /* 0x0000380201007387 */ /* 0x0007e20000100800 */
[----:B------:R-:W-:Y:S01]  /*1b9b0*/  FADD.FTZ R0, R138, R0 ;  /* 0x000000008a007221 */ /* 0x000fe20000010000 */
[----:B------:R-:W-:Y:S04]  /*1b9c0*/  MOV R139, R135 ;  /* 0x00000087008b7202 */ /* 0x000fe80000000f00 */
[----:B------:R3:W-:Y:S01]  /*1b9d0*/  STL [R1+0x3c], R0 ;  /* 0x00003c0001007387 */ /* 0x0007e20000100800 */
[----:B-1----:R-:W-:Y:S01]  /*1b9e0*/  IMAD.MOV.U32 R3, RZ, RZ, R137 ;  /* 0x000000ffff037224 */ /* 0x002fe200078e0089 */
[----:B---3-5:R-:W-:-:S05]  /*1b9f0*/  @P0 BRA `(.L_x_566) ;  /* 0xffffa92000000947 */ /* 0x028fca000383ffff */
.L_x_565:
[----:B------:R-:W2:Y:S04]  /*1ba00*/  LDL.LU R4, [R1+0x20] ;  /* 0x0000200001047983 */ /* 0x000ea80000300800 */
        /* <DEDUP_REMOVED lines=8> */
[----:B------:R-:W3:Y:S01]  /*1ba90*/  S2UR UR12, SR_CTAID.Z ;  /* 0x00000000000c79c3 */ /* 0x000ee20000002700 */
[----:B------:R-:W-:Y:S01]  /*1baa0*/  ULDC.U8 UR10, c[0x0][0x329] ;  /* 0x0000ca40000a7ab9 */ /* 0x000fe20000000000 */
[----:B------:R-:W-:Y:S01]  /*1bab0*/  BSSY B0, `(.L_x_569) ;  /* 0x00001b1000007945 */ /* 0x000fe20003800000 */
[----:B------:R-:W-:Y:S02]  /*1bac0*/  @UP4 UIMAD UR8, UR11, UR5, UR21 ;  /* 0x000000050b0842a4 */ /* 0x000fe4000f8e0215 */
[----:B------:R-:W-:-:S02]  /*1bad0*/  UISETP.NE.AND UP1, UPT, UR10, URZ, UPT ;  /* 0x0000003f0a00728c */ /* 0x000fc4000bf25270 */
[----:B------:R-:W-:Y:S02]  /*1bae0*/  ULDC.64 UR4, c[0x0][0x1e0] ;  /* 0x0000780000047ab9 */ /* 0x000fe40000000a00 */
[----:B------:R-:W-:Y:S01]  /*1baf0*/  ULDC UR9, c[0x0][0x214] ;  /* 0x0000850000097ab9 */ /* 0x000fe20000000800 */
[----:B-1----:R-:W-:Y:S01]  /*1bb00*/  SHF.R.S32.HI R143, RZ, 0x1f, R142 ;  /* 0x0000001fff8f7819 */ /* 0x002fe2000001148e */
[----:B---3--:R-:W-:Y:S02]  /*1bb10*/  @!UP4 USHF.R.S32.HI UR13, URZ, 0x1f, UR7 ;  /* 0x0000001f3f0dc899 */ /* 0x008fe40008011407 */
[----:B------:R-:W-:Y:S01]  /*1bb20*/  @!UP4 UIMAD.WIDE.U32 UR22, UR7, UR4, URZ ;  /* 0x000000040716c2a5 */ /* 0x000fe2000f8e003f */
[CC--:B------:R-:W-:Y:S01]  /*1bb30*/  LEA.HI R29, R143.reuse, R142.reuse, RZ, 0x2 ;  /* 0x0000008e8f1d7211 */ /* 0x0c0fe200078f10ff */
[----:B------:R-:W-:Y:S01]  /*1bb40*/  @!UP4 UIMAD UR13, UR13, UR4, URZ ;  /* 0x000000040d0dc2a4 */ /* 0x000fe2000f8e023f */
[----:B------:R-:W-:Y:S01]  /*1bb50*/  LEA.HI R141, R143, R142, RZ, 0x5 ;  /* 0x0000008e8f8d7211 */ /* 0x000fe200078f28ff */
[----:B------:R-:W-:-:S02]  /*1bb60*/  @UP1 ULDC UR15, c[0x0][0x210] ;  /* 0x00008400000f1ab9 */ /* 0x000fc40000000800 */
[----:B------:R-:W-:Y:S01]  /*1bb70*/  ULDC.U8 UR4, c[0x0][0x328] ;  /* 0x0000ca0000047ab9 */ /* 0x000fe20000000000 */
[----:B------:R-:W-:Y:S01]  /*1bb80*/  SHF.R.S32.HI R8, RZ, 0x5, R141 ;  /* 0x00000005ff087819 */ /* 0x000fe2000001148d */
        /* <DEDUP_REMOVED lines=30> */
[----:B----4-:R-:W2:Y:S04]  /*1bd70*/  SHFL.BFLY PT, R0, R7, 0x2, 0x1f ;  /* 0x0c401f0007007f89 */ /* 0x010ea800000e0000 */
[----:B------:R-:W-:Y:S01]  /*1bd80*/  SHFL.BFLY PT, R3, R5, 0x2, 0x1f ;  /* 0x0c401f0005037f89 */ /* 0x000fe200000e0000 */
[----:B-1----:R-:W-:-:S03]  /*1bd90*/  FADD.FTZ R2, R2, R4 ;  /* 0x0000000402027221 */ /* 0x002fc60000010000 */
[----:B------:R-:W1:Y:S04]  /*1bda0*/  SHFL.BFLY PT, R4, R6, 0x2, 0x1f ;  /* 0x0c401f0006047f89 */ /* 0x000e6800000e0000 */
[----:B------:R-:W3:Y:S01]  /*1bdb0*/  SHFL.BFLY PT, R133, R2, 0x1, 0x1f ;  /* 0x0c201f0002857f89 */ /* 0x000ee200000e0000 */
[----:B--2---:R-:W-:-:S05]  /*1bdc0*/  FADD.FTZ R0, R0, R7 ;  /* 0x0000000700007221 */ /* 0x004fca0000010000 */
[----:B------:R-:W2:Y:S01]  /*1bdd0*/  SHFL.BFLY PT, R132, R0, 0x1, 0x1f ;  /* 0x0c201f0000847f89 */ /* 0x000ea200000e0000 */
[----:B-1----:R-:W-:Y:S02]  /*1bde0*/  FADD.FTZ R4, R4, R6 ;  /* 0x0000000604047221 */ /* 0x002fe40000010000 */
[----:B---3--:R-:W-:-:S03]  /*1bdf0*/  FADD.FTZ R133, R2, R133 ;  /* 0x0000008502857221 */ /* 0x008fc60000010000 */
[----:B------:R-:W1:Y:S01]  /*1be00*/  SHFL.BFLY PT, R7, R4, 0x1, 0x1f ;  /* 0x0c201f0004077f89 */ /* 0x000e6200000e0000 */
[----:B------:R-:W-:Y:S01]  /*1be10*/  FADD.FTZ R2, R3, R5 ;  /* 0x0000000503027221 */ /* 0x000fe20000010000 */
[----:B------:R-:W-:Y:S02]  /*1be20*/  MOV R3, 0x3f800000 ;  /* 0x3f80000000037802 */ /* 0x000fe40000000f00 */
[----:B------:R-:W-:Y:S02]  /*1be30*/  FSETP.NE.FTZ.AND P5, PT, R133, RZ, PT ;  /* 0x000000ff8500720b */ /* 0x000fe40003fb5000 */
[----:B------:R-:W3:Y:S01]  /*1be40*/  SHFL.BFLY PT, R6, R2, 0x1, 0x1f ;  /* 0x0c201f0002067f89 */ /* 0x000ee200000e0000 */
[----:B--2---:R-:W-:Y:S01]  /*1be50*/  FADD.FTZ R132, R0, R132 ;  /* 0x0000008400847221 */ /* 0x004fe20000010000 */
[----:B------:R-:W-:Y:S02]  /*1be60*/  MOV R0, 0x3f800000 ;  /* 0x3f80000000007802 */ /* 0x000fe40000000f00 */
[----:B------:R-:W-:-:S02]  /*1be70*/  LOP3.LUT R5, R29, 0x3ffffffc, RZ, 0xc0, !PT ;  /* 0x3ffffffc1d057812 */ /* 0x000fc400078ec0ff */
[----:B------:R-:W-:Y:S02]  /*1be80*/  FSETP.NE.FTZ.AND P4, PT, R132, RZ, PT ;  /* 0x000000ff8400720b */ /* 0x000fe40003f95000 */
[----:B------:R-:W-:-:S03]  /*1be90*/  IADD3 R5, -R5, R142, RZ ;  /* 0x0000008e05057210 */ /* 0x000fc60007ffe1ff */
[----:B------:R-:W2:Y:S01]  /*1bea0*/  @P5 MUFU.RCP R0, R133 ;  /* 0x0000008500005308 */ /* 0x000ea20000001000 */
[----:B------:R-:W-:Y:S01]  /*1beb0*/  LEA R140, R8, R5, 0x9 ;  /* 0x00000005088c7211 */ /* 0x000fe200078e48ff */
[----:B-1----:R-:W-:-:S06]  /*1bec0*/  FADD.FTZ R139, R4, R7 ;  /* 0x00000007048b7221 */ /* 0x002fcc0000010000 */
[----:B------:R-:W1:Y:S01]  /*1bed0*/  @P4 MUFU.RCP R3, R132 ;  /* 0x0000008400034308 */ /* 0x000e620000001000 */
[----:B------:R-:W-:Y:S01]  /*1bee0*/  FSETP.NE.FTZ.AND P3, PT, R139, RZ, PT ;  /* 0x000000ff8b00720b */ /* 0x000fe20003f75000 */
[----:B---3--:R-:W-:Y:S01]  /*1bef0*/  FADD.FTZ R138, R2, R6 ;  /* 0x00000006028a7221 */ /* 0x008fe20000010000 */
[----:B------:R-:W-:Y:S01]  /*1bf00*/  MOV R2, 0x3f800000 ;  /* 0x3f80000000027802 */ /* 0x000fe20000000f00 */
[----:B--2---:R-:W-:-:S03]  /*1bf10*/  FMUL.FTZ R148, R0, R148 ;  /* 0x0000009400947220 */ /* 0x004fc60000410000 */
[----:B------:R-:W-:Y:S01]  /*1bf20*/  FSETP.NE.FTZ.AND P0, PT, R138, RZ, PT ;  /* 0x000000ff8a00720b */ /* 0x000fe20003f15000 */
[C---:B------:R-:W-:Y:S02]  /*1bf30*/  FMUL.FTZ R6, R0.reuse, R149 ;  /* 0x0000009500067220 */ /* 0x040fe40000410000 */
[C---:B------:R-:W-:Y:S02]  /*1bf40*/  FMUL.FTZ R152, R0.reuse, R152 ;  /* 0x0000009800987220 */ /* 0x040fe40000410000 */
[----:B------:R-:W-:Y:S01]  /*1bf50*/  FMUL.FTZ R4, R0, R153 ;  /* 0x0000009900047220 */ /* 0x000fe20000410000 */
[----:B------:R-:W-:Y:S01]  /*1bf60*/  F2FP.BF16.PACK_AB R6, R6, R148 ;  /* 0x000000940606723e */ /* 0x000fe200000010ff */
[----:B------:R-:W2:Y:S01]  /*1bf70*/  @P3 MUFU.RCP R2, R139 ;  /* 0x0000008b00023308 */ /* 0x000ea20000001000 */
        /* <DEDUP_REMOVED lines=143> */
[C---:B------:R-:W-:Y:S01]  /*1c870*/  FMUL.FTZ R8, R0.reuse, R146 ;  /* 0x0000009200087220 */ /* 0x040fe20000410000 */
[----:B------:R-:W-:Y:S01]  /*1c880*/  LEA.HI R3, R3, R2, RZ, 0x3 ;  /* 0x0000000203037211 */ /* 0x000fe200078f18ff */
[----:B------:R-:W-:Y:S01]  /*1c890*/  FMUL.FTZ R159, R0, R159 ;  /* 0x0000009f009f7220 */ /* 0x000fe20000410000 */
[----:B------:R-:W-:Y:S01]  /*1c8a0*/  F2FP.BF16.PACK_AB R26, R26, R124 ;  /* 0x0000007c1a1a723e */ /* 0x000fe200000010ff */
        /* <DEDUP_REMOVED lines=47> */
[----:B------:R-:W-:Y:S02]  /*1cba0*/  SHF.L.U32 R0, R3, 0x6, RZ ;  /* 0x0000000603007819 */ /* 0x000fe400000006ff */
[----:B------:R-:W-:Y:S02]  /*1cbb0*/  F2FP.BF16.PACK_AB R29, R123, R29 ;  /* 0x0000001d7b1d723e */ /* 0x000fe400000010ff */
        /* <DEDUP_REMOVED lines=119> */
[----:B---34-:R-:W3:Y:S04]  /*1d330*/  LDL.LU R208, [R1+0x68] ;  /* 0x0000680001d07983 */ /* 0x018ee80000300800 */
[----:B------:R-:W4:Y:S02]  /*1d340*/  S2R R2, SR_TID.X ;  /* 0x0000000000027919 */ /* 0x000f240000002100 */
[----:B----4-:R-:W-:-:S04]  /*1d350*/  SHF.R.S32.HI R0, RZ, 0x1f, R2 ;  /* 0x0000001fff007819 */ /* 0x010fc80000011402 */
[----:B------:R-:W-:-:S04]  /*1d360*/  LEA.HI R0, R0, R2, RZ, 0x5 ;  /* 0x0000000200007211 */ /* 0x000fc800078f28ff */
[----:B------:R-:W-:-:S05]  /*1d370*/  LOP3.LUT R0, R0, 0xffffffe0, RZ, 0xc0, !PT ;  /* 0xffffffe000007812 */ /* 0x000fca00078ec0ff */
[----:B------:R-:W-:-:S05]  /*1d380*/  IMAD.IADD R0, R2, 0x1, -R0 ;  /* 0x0000000102007824 */ /* 0x000fca00078e0a00 */
[----:B------:R-:W-:-:S04]  /*1d390*/  SHF.R.S32.HI R2, RZ, 0x1f, R0 ;  /* 0x0000001fff027819 */ /* 0x000fc80000011400 */
[----:B------:R-:W-:-:S04]  /*1d3a0*/  LEA.HI R0, R2, R0, RZ, 0x2 ;  /* 0x0000000002007211 */ /* 0x000fc800078f10ff */
[----:B------:R-:W-:-:S05]  /*1d3b0*/  SHF.R.S32.HI R0, RZ, 0x2, R0 ;  /* 0x00000002ff007819 */ /* 0x000fca0000011400 */
        /* <DEDUP_REMOVED lines=32> */
.L_x_570:
[----:B---34-:R-:W-:Y:S05]  /*1d5c0*/  BSYNC B0 ;  /* 0x0000000000007941 */ /* 0x018fea0003800000 */
.L_x_569:
[----:B------:R-:W3:Y:S04]  /*1d5d0*/  LDL.64 R80, [R1+0x50] ;  /* 0x0000500001507983 */ /* 0x000ee80000100a00 */
[----:B------:R4:W5:Y:S01]  /*1d5e0*/  LDL R15, [R1+0x40] ;  /* 0x00004000010f7983 */ /* 0x0009620000100800 */
[----:B--2---:R-:W-:Y:S01]  /*1d5f0*/  LEA.HI R14, R143, R142, RZ, 0x3 ;  /* 0x0000008e8f0e7211 */ /* 0x004fe200078f18ff */
[----:B------:R-:W-:Y:S01]  /*1d600*/  UIMAD UR10, UR10, -0x80, UR17 ;  /* 0xffffff800a0a78a4 */ /* 0x000fe2000f8e0211 */
[----:B------:R-:W-:Y:S01]  /*1d610*/  BSSY B0, `(.L_x_571) ;  /* 0x0000020000007945 */ /* 0x000fe20003800000 */
[----:B------:R-:W2:Y:S01]  /*1d620*/  S2R R0, SR_TID.X ;  /* 0x0000000000007919 */ /* 0x000ea20000002100 */
[----:B------:R-:W-:Y:S01]  /*1d630*/  SHF.R.S32.HI R5, RZ, 0x3, R14 ;  /* 0x00000003ff057819 */ /* 0x000fe2000001140e */
[----:B------:R-:W-:-:S02]  /*1d640*/  USHF.R.S32.HI UR7, URZ, 0x1f, UR12 ;  /* 0x0000001f3f077899 */ /* 0x000fc4000801140c */
[----:B------:R-:W1:Y:S01]  /*1d650*/  S2R R10, SR_CTAID.Z ;  /* 0x00000000000a7919 */ /* 0x000e620000002700 */
[----:B------:R-:W-:Y:S02]  /*1d660*/  ULDC.64 UR4, c[0x0][0x1f0] ;  /* 0x00007c0000047ab9 */ /* 0x000fe40000000a00 */
[----:B------:R-:W-:-:S04]  /*1d670*/  UIMAD UR4, UR7, UR4, URZ ;  /* 0x00000004070472a4 */ /* 0x000fc8000f8e023f */
[----:B------:R-:W-:Y:S01]  /*1d680*/  UIMAD UR4, UR12, UR5, UR4 ;  /* 0x000000050c0472a4 */ /* 0x000fe2000f8e0204 */
[----:B--2---:R-:W-:-:S04]  /*1d690*/  SHF.R.S32.HI R4, RZ, 0x1f, R0 ;  /* 0x0000001fff047819 */ /* 0x004fc80000011400 */
[----:B------:R-:W-:-:S04]  /*1d6a0*/  LEA.HI R4, R4, R0, RZ, 0x3 ;  /* 0x0000000004047211 */ /* 0x000fc800078f18ff */
[----:B------:R-:W-:-:S04]  /*1d6b0*/  SHF.R.S32.HI R12, RZ, 0x3, R4 ;  /* 0x00000003ff0c7819 */ /* 0x000fc80000011404 */
[----:B------:R-:W-:Y:S02]  /*1d6c0*/  SHF.R.S32.HI R13, RZ, 0x1f, R12 ;  /* 0x0000001fff0d7819 */ /* 0x000fe4000001140c */
[----:B---3--:R-:W-:Y:S02]  /*1d6d0*/  SHF.R.S32.HI R0, RZ, 0x1f, R80 ;  /* 0x0000001fff007819 */ /* 0x008fe40000011450 */
[----:B------:R-:W-:-:S04]  /*1d6e0*/  IADD3 R2, P0, R80, UR20, RZ ;  /* 0x0000001450027c10 */ /* 0x000fc8000ff1e0ff */
[----:B------:R-:W-:Y:S01]  /*1d6f0*/  IADD3.X R3, R0, UR8, RZ, P0, !PT ;  /* 0x0000000800037c10 */ /* 0x000fe200087fe4ff */
[----:B------:R-:W-:Y:S01]  /*1d700*/  IMAD.U32 R0, RZ, RZ, UR14 ;  /* 0x0000000eff007e24 */ /* 0x000fe2000f8e00ff */
[----:B------:R-:W-:-:S03]  /*1d710*/  ISETP.GE.AND P0, PT, R5, UR10, PT ;  /* 0x0000000a05007c0c */ /* 0x000fc6000bf06270 */
[----:B-1----:R-:W-:-:S04]  /*1d720*/  IMAD.WIDE.U32 R10, R10, c[0x0][0x1f0], R2 ;  /* 0x00007c000a0a7a25 */ /* 0x002fc800078e0002 */
[----:B------:R-:W-:Y:S01]  /*1d730*/  IMAD.WIDE R6, R0, 0x80, R12 ;  /* 0x0000008000067825 */ /* 0x000fe200078e020c */
[----:B------:R-:W-:-:S05]  /*1d740*/  IADD3 R9, R11, UR4, RZ ;  /* 0x000000040b097c10 */ /* 0x000fca000fffe0ff */
[----:B------:R-:W-:Y:S05]  /*1d750*/  @P0 BRA `(.L_x_572) ;  /* 0x000000b000000947 */ /* 0x000fea0003800000 */
[----:B----4-:R-:W-:Y:S01]  /*1d760*/  IMAD R0, R7, c[0x0][0x1e8], RZ ;  /* 0x00007a0007007a24 */ /* 0x010fe200078e02ff */
[----:B------:R-:W-:Y:S01]  /*1d770*/  ISETP.GE.AND P1, PT, R80, c[0x0][0x220], PT ;  /* 0x0000880050007a0c */ /* 0x000fe20003f26270 */
[----:B------:R-:W-:Y:S01]  /*1d780*/  IMAD.MOV.U32 R8, RZ, RZ, R10 ;  /* 0x000000ffff087224 */ /* 0x000fe200078e000a */
[----:B-----5:R-:W-:Y:S01]  /*1d790*/  ISETP.GE.AND P0, PT, R15, c[0x0][0x220], PT ;  /* 0x000088000f007a0c */ /* 0x020fe20003f06270 */
[C---:B------:R-:W-:Y:S02]  /*1d7a0*/  IMAD R0, R6.reuse, c[0x0][0x1ec], R0 ;  /* 0x00007b0006007a24 */ /* 0x040fe400078e0200 */
[----:B------:R-:W-:-:S05]  /*1d7b0*/  IMAD.WIDE.U32 R4, R6, c[0x0][0x1e8], R8 ;  /* 0x00007a0006047a25 */ /* 0x000fca00078e0008 */
[----:B------:R-:W-:Y:S02]  /*1d7c0*/  IADD3 R0, R5, R0, RZ ;  /* 0x0000000005007210 */ /* 0x000fe40007ffe0ff */
[----:B------:R-:W-:-:S04]  /*1d7d0*/  LEA R2, P2, R4, c[0x0][0x1d0], 0x1 ;  /* 0x0000740004027a11 */ /* 0x000fc800078408ff */
[----:B------:R-:W-:-:S05]  /*1d7e0*/  LEA.HI.X R3, R4, c[0x0][0x1d4], R0, 0x1, P2 ;  /* 0x0000750004037a11 */ /* 0x000fca00010f0c00 */
[----:B------:R1:W-:Y:S04]  /*1d7f0*/  @!P1 STG.E.128 [R2.64], R20 ;  /* 0x0000001402009986 */ /* 0x0003e8000c101d12 */
[----:B------:R1:W-:Y:S02]  /*1d800*/  @!P0 STG.E.128 [R2.64+0x80], R16 ;  /* 0x0000801002008986 */ /* 0x0003e4000c101d12 */
.L_x_572:
[----:B----4-:R-:W-:Y:S05]  /*1d810*/  BSYNC B0 ;  /* 0x0000000000007941 */ /* 0x010fea0003800000 */
.L_x_571:
[----:B------:R-:W-:Y:S01]  /*1d820*/  LEA.HI.SX32 R0, R14, 0x10, 0x1d ;  /* 0x000000100e007811 */ /* 0x000fe200078feaff */
[----:B------:R-:W-:Y:S03]  /*1d830*/  BSSY B0, `(.L_x_573) ;  /* 0x0000011000007945 */ /* 0x000fe60003800000 */
[----:B------:R-:W-:-:S13]  /*1d840*/  ISETP.GE.AND P0, PT, R0, UR10, PT ;  /* 0x0000000a00007c0c */ /* 0x000fda000bf06270 */
[----:B------:R-:W-:Y:S05]  /*1d850*/  @P0 BRA `(.L_x_574) ;  /* 0x000000e000000947 */ /* 0x000fea0003800000 */
[----:B------:R-:W-:Y:S02]  /*1d860*/  IADD3 R0, P0, R6, 0x10, RZ ;  /* 0x0000001006007810 */ /* 0x000fe40007f1e0ff */
[----:B-1----:R-:W-:Y:S02]  /*1d870*/  MOV R3, R9 ;  /* 0x0000000900037202 */ /* 0x002fe40000000f00 */
[----:B------:R-:W-:Y:S01]  /*1d880*/  ISETP.GE.AND P1, PT, R80, c[0x0][0x220], PT ;  /* 0x0000880050007a0c */ /* 0x000fe20003f26270 */
[----:B------:R-:W-:Y:S01]  /*1d890*/  IMAD.X R2, RZ, RZ, R7, P0 ;  /* 0x000000ffff027224 */ /* 0x000fe200000e0607 */
[----:B-----5:R-:W-:-:S03]  /*1d8a0*/  ISETP.GE.AND P0, PT, R15, c[0x0][0x220], PT ;  /* 0x000088000f007a0c */ /* 0x020fc60003f06270 */
[----:B------:R-:W-:Y:S02]  /*1d8b0*/  IMAD R14, R2, c[0x0][0x1e8], RZ ;  /* 0x00007a00020e7a24 */ /* 0x000fe400078e02ff */
[----:B------:R-:W-:-:S04]  /*1d8c0*/  IMAD.MOV.U32 R2, RZ, RZ, R10 ;  /* 0x000000ffff027224 */ /* 0x000fc800078e000a */
[----:B------:R-:W-:-:S04]  /*1d8d0*/  IMAD.WIDE.U32 R4, R0, c[0x0][0x1e8], R2 ;  /* 0x00007a0000047a25 */ /* 0x000fc800078e0002 */
[----:B------:R-:W-:Y:S01]  /*1d8e0*/  IMAD R0, R0, c[0x0][0x1ec], R14 ;  /* 0x00007b0000007a24 */ /* 0x000fe200078e020e */
[----:B------:R-:W-:-:S03]  /*1d8f0*/  LEA R2, P2, R4, c[0x0][0x1d0], 0x1 ;  /* 0x0000740004027a11 */ /* 0x000fc600078408ff */
[----:B------:R-:W-:-:S05]  /*1d900*/  IMAD.IADD R0, R5, 0x1, R0 ;  /* 0x0000000105007824 */ /* 0x000fca00078e0200 */
[----:B------:R-:W-:-:S05]  /*1d910*/  LEA.HI.X R3, R4, c[0x0][0x1d4], R0, 0x1, P2 ;  /* 0x0000750004037a11 */ /* 0x000fca00010f0c00 */
[----:B------:R1:W-:Y:S04]  /*1d920*/  @!P1 STG.E.128 [R2.64], R28 ;  /* 0x0000001c02009986 */ /* 0x0003e8000c101d12 */
[----:B------:R1:W-:Y:S02]  /*1d930*/  @!P0 STG.E.128 [R2.64+0x80], R24 ;  /* 0x0000801802008986 */ /* 0x0003e4000c101d12 */
.L_x_574:
[----:B------:R-:W-:Y:S05]  /*1d940*/  BSYNC B0 ;  /* 0x0000000000007941 */ /* 0x000fea0003800000 */
.L_x_573:
[----:B------:R-:W-:Y:S01]  /*1d950*/  IADD3 R0, R12, 0x20, RZ ;  /* 0x000000200c007810 */ /* 0x000fe20007ffe0ff */
        /* <DEDUP_REMOVED lines=17> */
.L_x_576:
[----:B------:R-:W-:Y:S05]  /*1da70*/  BSYNC B0 ;  /* 0x0000000000007941 */ /* 0x000fea0003800000 */
.L_x_575:
        /* <DEDUP_REMOVED lines=18> */
.L_x_578:
[----:B------:R-:W-:Y:S05]  /*1dba0*/  BSYNC B0 ;  /* 0x0000000000007941 */ /* 0x000fea0003800000 */
.L_x_577:
        /* <DEDUP_REMOVED lines=18> */
.L_x_580:
[----:B------:R-:W-:Y:S05]  /*1dcd0*/  BSYNC B0 ;  /* 0x0000000000007941 */ /* 0x000fea0003800000 */
.L_x_579:
        /* <DEDUP_REMOVED lines=18> */
.L_x_582:
[----:B------:R-:W-:Y:S05]  /*1de00*/  BSYNC B0 ;  /* 0x0000000000007941 */ /* 0x000fea0003800000 */
.L_x_581:
        /* <DEDUP_REMOVED lines=18> */
.L_x_584:
[----:B------:R-:W-:Y:S05]  /*1df30*/  BSYNC B0 ;  /* 0x0000000000007941 */ /* 0x000fea0003800000 */
.L_x_583:
[----:B------:R-:W-:-:S04]  /*1df40*/  IADD3 R0, R12, 0x70, RZ ;  /* 0x000000700c007810 */ /* 0x000fc80007ffe0ff */
[----:B------:R-:W-:-:S13]  /*1df50*/  ISETP.GE.AND P0, PT, R0, UR6, PT ;  /* 0x0000000600007c0c */ /* 0x000fda000bf06270 */
[----:B------:R-:W-:Y:S05]  /*1df60*/  @P0 EXIT ;  /* 0x000000000000094d */ /* 0x000fea0003800000 */
[----:B------:R-:W-:Y:S01]  /*1df70*/  IADD3 R6, P0, R6, 0x70, RZ ;  /* 0x0000007006067810 */ /* 0x000fe20007f1e0ff */
        /* <DEDUP_REMOVED lines=11> */
[----:B-----5:R-:W-:-:S13]  /*1e030*/  ISETP.GE.AND P0, PT, R15, c[0x0][0x220], PT ;  /* 0x000088000f007a0c */ /* 0x020fda0003f06270 */
[----:B------:R-:W-:Y:S05]  /*1e040*/  @P0 EXIT ;  /* 0x000000000000094d */ /* 0x000fea0003800000 */
[----:B------:R-:W-:Y:S01]  /*1e050*/  STG.E.128 [R2.64+0x80], R72 ;  /* 0x0000804802007986 */ /* 0x000fe2000c101d12 */
[----:B------:R-:W-:Y:S05]  /*1e060*/  EXIT ;  /* 0x000000000000794d */ /* 0x000fea0003800000 */
.L_x_585:
        /* <DEDUP_REMOVED lines=9> */
.L_x_2382:


//--------------------- .text._ZN5flash16flash_fwd_kernelI23Flash_fwd_kernel_traitsILi128ELi128ELi64ELi4ELb0ELb0EN7cutlass10bfloat16_tE19Flash_kernel_traitsILi128ELi128ELi64ELi4ES3_EELb0ELb0ELb1ELb0ELb0ELb0ELb1ELb0EEEvNS_16Flash_fwd_paramsE --------------------------
	.section	.text._ZN5flash16flash_fwd_kernelI23Flash_fwd_kernel_traitsILi128ELi128ELi64ELi4ELb0ELb0EN7cutlass10bfloat16_tE19Flash_kernel_traitsILi128ELi128ELi64ELi4ES3_EELb0ELb0ELb1ELb0ELb0ELb0ELb1ELb0EEEvNS_16Flash_fwd_paramsE,"ax",@progbits
	.sectioninfo	@"SHI_REGISTERS=255"
	.align	128
        .global         _ZN5flash16flash_fwd_kernelI23Flash_fwd_kernel_traitsILi128ELi128ELi64ELi4ELb0ELb0EN7cutlass10bfloat16_tE19Flash_kernel_traitsILi128ELi128ELi64ELi4ES3_EELb0ELb0ELb1ELb0ELb0ELb0ELb1ELb0EEEvNS_16Flash_fwd_paramsE
        .type           _ZN5flash16flash_fwd_kernelI23Flash_fwd_kernel_traitsILi128ELi128ELi64ELi4ELb0ELb0EN7cutlass10bfloat16_tE19Flash_kernel_traitsILi128ELi128ELi64ELi4ES3_EELb0ELb0ELb1ELb0ELb0ELb0ELb1ELb0EEEvNS_16Flash_fwd_paramsE,@function
        .size           _ZN5flash16flash_fwd_kernelI23Flash_fwd_kernel_traitsILi128ELi128ELi64ELi4ELb0ELb0EN7cutlass10bfloat16_tE19Flash_kernel_traitsILi128ELi128ELi64ELi4ES3_EELb0ELb0ELb1ELb0ELb0ELb0ELb1ELb0EEEvNS_16Flash_fwd_paramsE,(.L_x_2383 - _ZN5flash16flash_fwd_kernelI23Flash_fwd_kernel_traitsILi128ELi128ELi64ELi4ELb0ELb0EN7cutlass10bfloat16_tE19Flash_kernel_traitsILi128ELi128ELi64ELi4ES3_EELb0ELb0ELb1ELb0ELb0ELb0ELb1ELb0EEEvNS_16Flash_fwd_paramsE)
        .other          _ZN5flash16flash_fwd_kernelI23Flash_fwd_kernel_traitsILi128ELi128ELi64ELi4ELb0ELb0EN7cutlass10bfloat16_tE19Flash_kernel_traitsILi128ELi128ELi64ELi4ES3_EELb0ELb0ELb1ELb0ELb0ELb0ELb1ELb0EEEvNS_16Flash_fwd_paramsE,@"STO_CUDA_ENTRY STV_DEFAULT"
_ZN5flash16flash_fwd_kernelI23Flash_fwd_kernel_traitsILi128ELi128ELi64ELi4ELb0ELb0EN7cutlass10bfloat16_tE19Flash_kernel_traitsILi128ELi128ELi64ELi4ES3_EELb0ELb0ELb1ELb0ELb0ELb0ELb1ELb0EEEvNS_16Flash_fwd_paramsE:
.text._ZN5flash16flash_fwd_kernelI23Flash_fwd_kernel_traitsILi128ELi128ELi64ELi4ELb0ELb0EN7cutlass10bfloat16_tE19Flash_kernel_traitsILi128ELi128ELi64ELi4ES3_EELb0ELb0ELb1ELb0ELb0ELb0ELb1ELb0EEEvNS_16Flash_fwd_paramsE:
        /* <DEDUP_REMOVED lines=56> */
.L_x_586:
[----:B------:R-:W-:Y:S02]  /*0380*/  ULDC UR6, c[0x0][0x218] ;  /* 0x0000860000067ab9 */ /* 0x000fe40000000800 */
.L_x_587:
        /* <DEDUP_REMOVED lines=120> */
.L_x_590:
[----:B------:R-:W-:Y:S05]  /*0b10*/  BSYNC B0 ;  /* 0x0000000000007941 */ /* 0x000fea0003800000 */
.L_x_589:
        /* <DEDUP_REMOVED lines=18> */
.L_x_592:
[----:B------:R-:W-:Y:S05]  /*0c40*/  BSYNC B0 ;  /* 0x0000000000007941 */ /* 0x000fea0003800000 */
.L_x_591:
        /* <DEDUP_REMOVED lines=18> */
.L_x_594:
[----:B------:R-:W-:Y:S05]  /*0d70*/  BSYNC B0 ;  /* 0x0000000000007941 */ /* 0x000fea0003800000 */
.L_x_593:
        /* <DEDUP_REMOVED lines=18> */
.L_x_596:
[----:B------:R-:W-:Y:S05]  /*0ea0*/  BSYNC B0 ;  /* 0x0000000000007941 */ /* 0x000fea0003800000 */
.L_x_595:
        /* <DEDUP_REMOVED lines=18> */
.L_x_598:
[----:B------:R-:W-:Y:S05]  /*0fd0*/  BSYNC B0 ;  /* 0x0000000000007941 */ /* 0x000fea0003800000 */
.L_x_597:
        /* <DEDUP_REMOVED lines=18> */
.L_x_600:
[----:B------:R-:W-:Y:S05]  /*1100*/  BSYNC B0 ;  /* 0x0000000000007941 */ /* 0x000fea0003800000 */
.L_x_599:
        /* <DEDUP_REMOVED lines=18> */
.L_x_602:
[----:B------:R-:W-:Y:S05]  /*1230*/  BSYNC B0 ;  /* 0x0000000000007941 */ /* 0x000fea0003800000 */
.L_x_601:
        /* <DEDUP_REMOVED lines=18> */
.L_x_604:
[----:B------:R-:W-:Y:S05]  /*1360*/  BSYNC B0 ;  /* 0x0000000000007941 */ /* 0x000fea0003800000 */
.L_x_603:
        /* <DEDUP_REMOVED lines=67> */
.L_x_588:
        /* <DEDUP_REMOVED lines=32> */
.L_x_605:
        /* <DEDUP_REMOVED lines=45> */
.L_x_606:
        /* <DEDUP_REMOVED lines=95> */
.L_x_608:
[----:B------:R-:W-:Y:S05]  /*2260*/  BSYNC B0 ;  /* 0x0000000000007941 */ /* 0x000fea0003800000 */
.L_x_607:
        /* <DEDUP_REMOVED lines=29> */
.L_x_610:
[----:B------:R-:W-:Y:S05]  /*2440*/  BSYNC B0 ;  /* 0x0000000000007941 */ /* 0x000fea0003800000 */
.L_x_609:
        /* <DEDUP_REMOVED lines=29> */
.L_x_612:
[----:B------:R-:W-:Y:S05]  /*2620*/  BSYNC B0 ;  /* 0x0000000000007941 */ /* 0x000fea0003800000 */
.L_x_611:
        /* <DEDUP_REMOVED lines=29> */
.L_x_614:
[----:B------:R-:W-:Y:S05]  /*2800*/  BSYNC B0 ;  /* 0x0000000000007941 */ /* 0x000fea0003800000 */
.L_x_613:
        /* <DEDUP_REMOVED lines=29> */
.L_x_616:
[----:B------:R-:W-:Y:S05]  /*29e0*/  BSYNC B0 ;  /* 0x0000000000007941 */ /* 0x000fea0003800000 */
.L_x_615:
        /* <DEDUP_REMOVED lines=29> */
.L_x_618:
[----:B------:R-:W-:Y:S05]  /*2bc0*/  BSYNC B0 ;  /* 0x0000000000007941 */ /* 0x000fea0003800000 */
.L_x_617:
        /* <DEDUP_REMOVED lines=29> */
.L_x_620:
[----:B------:R-:W-:Y:S05]  /*2da0*/  BSYNC B0 ;  /* 0x0000000000007941 */ /* 0x000fea0003800000 */
.L_x_619:
        /* <DEDUP_REMOVED lines=33> */
.L_x_622:
[----:B------:R-:W-:Y:S05]  /*2fc0*/  BSYNC B0 ;  /* 0x0000000000007941 */ /* 0x000fea0003800000 */
.L_x_621:
        /* <DEDUP_REMOVED lines=32> */
.L_x_624:
[----:B------:R-:W-:Y:S05]  /*31d0*/  BSYNC B0 ;  /* 0x0000000000007941 */ /* 0x000fea0003800000 */
.L_x_623:
        /* <DEDUP_REMOVED lines=25> */
.L_x_626:
[----:B------:R-:W-:Y:S05]  /*3370*/  BSYNC B0 ;  /* 0x0000000000007941 */ /* 0x000fea0003800000 */
.L_x_625:
        /* <DEDUP_REMOVED lines=24> */
.L_x_628:
[----:B------:R-:W-:Y:S05]  /*3500*/  BSYNC B0 ;  /* 0x0000000000007941 */ /* 0x000fea0003800000 */
.L_x_627:
        /* <DEDUP_REMOVED lines=29> */
.L_x_630:
[----:B------:R-:W-:Y:S05]  /*36e0*/  BSYNC B0 ;  /* 0x0000000000007941 */ /* 0x000fea0003800000 */
.L_x_629:
        /* <DEDUP_REMOVED lines=39> */
.L_x_632:
[----:B------:R-:W-:Y:S05]  /*3960*/  BSYNC B0 ;  /* 0x0000000000007941 */ /* 0x000fea0003800000 */
.L_x_631:
        /* <DEDUP_REMOVED lines=27> */
.L_x_634:
[----:B------:R-:W-:Y:S05]  /*3b20*/  BSYNC B0 ;  /* 0x0000000000007941 */ /* 0x000fea0003800000 */
.L_x_633:
        /* <DEDUP_REMOVED lines=26> */
.L_x_636:
[----:B------:R-:W-:Y:S05]  /*3cd0*/  BSYNC B0 ;  /* 0x0000000000007941 */ /* 0x000fea0003800000 */
.L_x_635:
        /* <DEDUP_REMOVED lines=28> */
.L_x_638:
[----:B------:R-:W-:Y:S05]  /*3ea0*/  BSYNC B0 ;  /* 0x0000000000007941 */ /* 0x000fea0003800000 */
.L_x_637:
[----:B-1----:R-:W-:Y:S01]  /*3eb0*/  SHF.R.S32.HI R7, RZ, 0x4, R21 ;  /* 0x00000004ff077819 */ /* 0x002fe20000011415 */
[C---:B------:R-:W-:Y:S01]  /*3ec0*/  IMAD.SHL.U32 R6, R22.reuse, 0x40, RZ ;  /* 0x0000004016067824 */ /* 0x040fe200078e00ff */
[----:B------:R-:W-:Y:S01]  /*3ed0*/  R2P PR, R22, 0x6 ;  /* 0x0000000616007804 */ /* 0x000fe20000000000 */
[----:B------:R-:W-:Y:S01]  /*3ee0*/  IMAD.SHL.U32 R3, R23, 0x40, RZ ;  /* 0x0000004017037824 */ /* 0x000fe200078e00ff */
[----:B------:R-:W-:Y:S01]  /*3ef0*/  LEA.HI R0, R21, R7, RZ, 0x1 ;  /* 0x0000000715007211 */ /* 0x000fe200078f08ff */
[----:B------:R-:W-:Y:S01]  /*3f00*/  IMAD.SHL.U32 R8, R24, 0x40, RZ ;  /* 0x0000004018087824 */ /* 0x000fe200078e00ff */
[----:B------:R-:W-:Y:S01]  /*3f10*/  ULDC UR5, c[0x0][0x2e4] ;  /* 0x0000b90000057ab9 */ /* 0x000fe20000000800 */
[----:B------:R-:W-:Y:S01]  /*3f20*/  IMAD.SHL.U32 R5, R14, 0x8, RZ ;  /* 0x000000080e057824 */ /* 0x000fe200078e00ff */
[----:B------:R-:W-:Y:S01]  /*3f30*/  LOP3.LUT R0, R0, 0xfffffffe, RZ, 0xc0, !PT ;  /* 0xfffffffe00007812 */ /* 0x000fe200078ec0ff */
[----:B------:R-:W-:Y:S01]  /*3f40*/  ULDC UR4, c[0x0][0x2e8] ;  /* 0x0000ba0000047ab9 */ /* 0x000fe20000000800 */
[----:B------:R-:W-:Y:S01]  /*3f50*/  LOP3.LUT R3, R3, 0x1c0, RZ, 0xc0, !PT ;  /* 0x000001c003037812 */ /* 0x000fe200078ec0ff */
[----:B------:R-:W-:Y:S01]  /*3f60*/  UIADD3 UR5, UR16, -UR5, -UR17 ;  /* 0x8000000510057290 */ /* 0x000fe2000fffe811 */
[----:B------:R-:W-:Y:S01]  /*3f70*/  LOP3.LUT R146, R8, 0xfffffe00, RZ, 0xc0, !PT ;  /* 0xfffffe0008927812 */ /* 0x000fe200078ec0ff */
[----:B------:R-:W-:Y:S01]  /*3f80*/  IMAD.IADD R7, R7, 0x1, -R0 ;  /* 0x0000000107077824 */ /* 0x000fe200078e0a00 */
[----:B------:R-:W-:Y:S01]  /*3f90*/  LOP3.LUT R0, R6, 0x1c0, RZ, 0xc0, !PT ;  /* 0x000001c006007812 */ /* 0x000fe200078ec0ff */
[----:B------:R-:W0:Y:S01]  /*3fa0*/  LDGDEPBAR ;  /* 0x00000000000079af */ /* 0x000e220000000000 */
[----:B------:R-:W-:Y:S01]  /*3fb0*/  UISETP.GT.AND UP0, UPT, UR23, UR9, UPT ;  /* 0x000000091700728c */ /* 0x000fe2000bf04270 */
[----:B------:R-:W-:Y:S01]  /*3fc0*/  IMAD.SHL.U32 R6, R7, 0x8, RZ ;  /* 0x0000000807067824 */ /* 0x000fe200078e00ff */
[----:B------:R-:W-:-:S02]  /*3fd0*/  LOP3.LUT R8, R0, 0x8, R5, 0xf8, !PT ;  /* 0x0000000800087812 */ /* 0x000fc400078ef805 */
[----:B------:R-:W-:Y:S02]  /*3fe0*/  SHF.R.U32.HI R0, RZ, 0x3, R0 ;  /* 0x00000003ff007819 */ /* 0x000fe40000011600 */
[----:B------:R-:W-:Y:S02]  /*3ff0*/  LOP3.LUT R6, R3, 0x8, R6, 0xf8, !PT ;  /* 0x0000000803067812 */ /* 0x000fe400078ef806 */
[----:B------:R-:W-:Y:S01]  /*4000*/  SHF.R.U32.HI R5, RZ, 0x3, R3 ;  /* 0x00000003ff057819 */ /* 0x000fe20000011603 */
[----:B------:R-:W-:Y:S01]  /*4010*/  IMAD R3, R144, 0x400, R146 ;  /* 0x0000040090037824 */ /* 0x000fe200078e0292 */
[----:B------:R-:W-:Y:S02]  /*4020*/  LOP3.LUT R0, R8, R0, RZ, 0x3c, !PT ;  /* 0x0000000008007212 */ /* 0x000fe400078e3cff */
[----:B------:R-:W-:Y:S02]  /*4030*/  LOP3.LUT R145, R6, R5, RZ, 0x3c, !PT ;  /* 0x0000000506917212 */ /* 0x000fe400078e3cff */
[----:B------:R-:W-:Y:S01]  /*4040*/  LEA R5, R144, UR15, 0x4 ;  /* 0x0000000f90057c11 */ /* 0x000fe2000f8e20ff */
[----:B------:R-:W-:Y:S01]  /*4050*/  IMAD R0, R7, 0x200, R0 ;  /* 0x0000020007007824 */ /* 0x000fe200078e0200 */
[----:B------:R-:W-:Y:S01]  /*4060*/  UIADD3 UR15, UR16, 0x1, -UR17 ;  /* 0x00000001100f7890 */ /* 0x000fe2000fffe811 */
[----:B------:R-:W-:-:S02]  /*4070*/  IMAD.IADD R3, R145, 0x1, R3 ;  /* 0x0000000191037824 */ /* 0x000fc400078e0203 */
[----:B------:R-:W-:Y:S01]  /*4080*/  IMAD.SHL.U32 R224, R0, 0x2, RZ ;  /* 0x0000000200e07824 */ /* 0x000fe200078e00ff */
[----:B------:R-:W-:Y:S01]  /*4090*/  UIADD3 UR4, UR15, UR4, URZ ;  /* 0x000000040f047290 */ /* 0x000fe2000fffe03f */
[----:B------:R-:W-:Y:S01]  /*40a0*/  IMAD.SHL.U32 R231, R3, 0x2, RZ ;  /* 0x0000000203e77824 */ /* 0x000fe200078e00ff */
[----:B------:R-:W-:Y:S02]  /*40b0*/  SHF.R.S32.HI R3, RZ, 0x1f, R144 ;  /* 0x0000001fff037819 */ /* 0x000fe40000011490 */
[----:B--2---:R-:W-:Y:S01]  /*40c0*/  LDSM.16.M88.4 R32, [R224+0x8000] ;  /* 0x00800000e020783b */ /* 0x004fe20000000200 */
[----:B------:R-:W-:Y:S01]  /*40d0*/  IADD3 R0, R224, 0x8000, RZ ;  /* 0x00008000e0007810 */ /* 0x000fe20007ffe0ff */
[----:B------:R-:W-:Y:S01]  /*40e0*/  IMAD R232, R4, 0x2, R231 ;  /* 0x0000000204e87824 */ /* 0x000fe200078e02e7 */
[----:B------:R-:W-:Y:S01]  /*40f0*/  IADD3 R235, R224, 0x8020, RZ ;  /* 0x00008020e0eb7810 */ /* 0x000fe20007ffe0ff */
[----:B------:R-:W1:Y:S01]  /*4100*/  LDSM.16.M88.4 R12, [R231] ;  /* 0x00000000e70c783b */ /* 0x000e620000000200 */
[----:B------:R-:W-:Y:S01]  /*4110*/  @P1 IADD3 R235, R0, -0x20, RZ ;  /* 0xffffffe000eb1810 */ /* 0x000fe20007ffe0ff */
[----:B------:R-:W-:-:S02]  /*4120*/  IMAD.MOV.U32 R0, RZ, RZ, 0x40 ;  /* 0x00000040ff007424 */ /* 0x000fc400078e00ff */
        /* <DEDUP_REMOVED lines=10> */
[C---:B------:R-:W-:Y:S01]  /*41d0*/  IADD3 R239, R235.reuse, 0x2000, RZ ;  /* 0x00002000ebef7810 */ /* 0x040fe20007ffe0ff */
[----:B------:R-:W4:Y:S01]  /*41e0*/  LDSM.16.M88.4 R20, [R224+0x9800] ;  /* 0x00980000e014783b */ /* 0x000f220000000200 */
[----:B------:R-:W-:Y:S01]  /*41f0*/  IMAD.IADD R229, R0, 0x1, R235 ;  /* 0x0000000100e57824 */ /* 0x000fe200078e02eb */
[----:B------:R-:W-:-:S02]  /*4200*/  IADD3 R238, R235, 0x2800, RZ ;  /* 0x00002800ebee7810 */ /* 0x000fc40007ffe0ff */
[----:B------:R-:W-:Y:S01]  /*4210*/  LDSM.16.M88.4 R60, [R235] ;  /* 0x00000000eb3c783b */ /* 0x000fe20000000200 */
[C---:B------:R-:W-:Y:S02]  /*4220*/  IADD3 R237, R235.reuse, 0x3000, RZ ;  /* 0x00003000ebed7810 */ /* 0x040fe40007ffe0ff */
[----:B------:R-:W-:Y:S01]  /*4230*/  IADD3 R236, R235, 0x3800, RZ ;  /* 0x00003800ebec7810 */ /* 0x000fe20007ffe0ff */
[----:B------:R-:W3:Y:S04]  /*4240*/  LDSM.16.M88.4 R16, [R232+0x2000] ;  /* 0x00200000e810783b */ /* 0x000ee80000000200 */
[----:B------:R-:W3:Y:S04]  /*4250*/  LDSM.16.M88.4 R56, [R235+0x800] ;  /* 0x00080000eb38783b */ /* 0x000ee80000000200 */
[----:B------:R-:W3:Y:S04]  /*4260*/  LDSM.16.M88.4 R52, [R235+0x1000] ;  /* 0x00100000eb34783b */ /* 0x000ee80000000200 */
[----:B------:R-:W3:Y:S01]  /*4270*/  LDSM.16.M88.4 R48, [R235+0x1800] ;  /* 0x00180000eb30783b */ /* 0x000ee20000000200 */
[-C--:B-1----:R-:W-:Y:S08]  /*4280*/  HMMA.16816.F32.BF16 R108, R12, R32.reuse, RZ ;  /* 0x000000200c6c723c */ /* 0x082ff000000418ff */
[C---:B--2---:R-:W-:Y:S08]  /*4290*/  HMMA.16816.F32.BF16 R44, R8.reuse, R32, RZ ;  /* 0x00000020082c723c */ /* 0x044ff000000418ff */
[-C--:B------:R-:W-:Y:S08]  /*42a0*/  HMMA.16816.F32.BF16 R68, R8, R34.reuse, RZ ;  /* 0x000000220844723c */ /* 0x080ff000000418ff */
[----:B------:R-:W-:Y:S08]  /*42b0*/  HMMA.16816.F32.BF16 R92, R12, R34, RZ ;  /* 0x000000220c5c723c */ /* 0x000ff000000418ff */
[C---:B-----5:R-:W-:Y:S08]  /*42c0*/  HMMA.16816.F32.BF16 R40, R8.reuse, R28, RZ ;  /* 0x0000001c0828723c */ /* 0x060ff000000418ff */
        /* <DEDUP_REMOVED lines=15> */
[C---:B------:R-:W-:Y:S01]  /*43c0*/  HMMA.16816.F32.BF16 R96, R16.reuse, R60, R44 ;  /* 0x0000003c1060723c */ /* 0x040fe2000004182c */
[----:B------:R-:W2:Y:S07]  /*43d0*/  LDSM.16.M88.4 R44, [R230+0x8000] ;  /* 0x00800000e62c783b */ /* 0x000eae0000000200 */
[C---:B------:R-:W-:Y:S01]  /*43e0*/  HMMA.16816.F32.BF16 R124, R16.reuse, R56, R40 ;  /* 0x00000038107c723c */ /* 0x040fe20000041828 */
[----:B------:R-:W3:Y:S07]  /*43f0*/  LDSM.16.M88.4 R40, [R230+0x8800] ;  /* 0x00880000e628783b */ /* 0x000eee0000000200 */
[C---:B------:R-:W-:Y:S01]  /*4400*/  HMMA.16816.F32.BF16 R120, R16.reuse, R52, R36 ;  /* 0x000000341078723c */ /* 0x040fe20000041824 */
[----:B------:R-:W4:Y:S07]  /*4410*/  LDSM.16.M88.4 R36, [R230+0x9000] ;  /* 0x00900000e624783b */ /* 0x000f2e0000000200 */
[C---:B------:R-:W-:Y:S08]  /*4420*/  HMMA.16816.F32.BF16 R112, R16.reuse, R48, R64 ;  /* 0x000000301070723c */ /* 0x040ff00000041840 */
[----:B------:R-:W-:Y:S08]  /*4430*/  HMMA.16816.F32.BF16 R64, R16, R58, R32 ;  /* 0x0000003a1040723c */ /* 0x000ff00000041820 */
[----:B-1----:R-:W-:Y:S08]  /*4440*/  HMMA.16816.F32.BF16 R32, R8, R60, R108 ;  /* 0x0000003c0820723c */ /* 0x002ff0000004186c */
[----:B------:R-:W-:Y:S08]  /*4450*/  HMMA.16816.F32.BF16 R68, R16, R62, R68 ;  /* 0x0000003e1044723c */ /* 0x000ff00000041844 */
[----:B------:R-:W-:Y:S08]  /*4460*/  HMMA.16816.F32.BF16 R136, R8, R48, R80 ;  /* 0x000000300888723c */ /* 0x000ff00000041850 */
        /* <DEDUP_REMOVED lines=12> */
[-C--:B--2---:R-:W-:Y:S01]  /*4530*/  HMMA.16816.F32.BF16 R52, R24, R44.reuse, R32 ;  /* 0x0000002c1834723c */ /* 0x084fe20000041820 */
[----:B------:R-:W-:Y:S07]  /*4540*/  LDSM.16.M88.4 R32, [R231+0x4000] ;  /* 0x00400000e720783b */ /* 0x000fee0000000200 */
[C---:B------:R-:W-:Y:S08]  /*4550*/  HMMA.16816.F32.BF16 R72, R20.reuse, R44, R96 ;  /* 0x0000002c1448723c */ /* 0x040ff00000041860 */
[C---:B---3--:R-:W-:Y:S01]  /*4560*/  HMMA.16816.F32.BF16 R96, R20.reuse, R42, R64 ;  /* 0x0000002a1460723c */ /* 0x048fe20000041840 */
[----:B------:R-:W2:Y:S07]  /*4570*/  LDSM.16.M88.4 R64, [R229+0x1000] ;  /* 0x00100000e540783b */ /* 0x000eae0000000200 */
[C---:B------:R-:W-:Y:S08]  /*4580*/  HMMA.16816.F32.BF16 R140, R20.reuse, R28, R112 ;  /* 0x0000001c148c723c */ /* 0x040ff00000041870 */
[C---:B------:R-:W-:Y:S01]  /*4590*/  HMMA.16816.F32.BF16 R60, R20.reuse, R46, R68 ;  /* 0x0000002e143c723c */ /* 0x040fe20000041844 */
[----:B------:R-:W3:Y:S07]  /*45a0*/  LDSM.16.M88.4 R68, [R229+0x1800] ;  /* 0x00180000e544783b */ /* 0x000eee0000000200 */
[C---:B------:R-:W-:Y:S08]  /*45b0*/  HMMA.16816.F32.BF16 R56, R20.reuse, R40, R124 ;  /* 0x000000281438723c */ /* 0x040ff0000004187c */
[C---:B----4-:R-:W-:Y:S01]  /*45c0*/  HMMA.16816.F32.BF16 R112, R20.reuse, R38, R76 ;  /* 0x000000261470723c */ /* 0x050fe2000004184c */
[----:B------:R-:W4:Y:S07]  /*45d0*/  LDSM.16.M88.4 R76, [R224+0xa000] ;  /* 0x00a00000e04c783b */ /* 0x000f2e0000000200 */
[C---:B------:R-:W-:Y:S08]  /*45e0*/  HMMA.16816.F32.BF16 R124, R20.reuse, R36, R120 ;  /* 0x00000024147c723c */ /* 0x040ff00000041878 */
[----:B------:R-:W-:Y:S08]  /*45f0*/  HMMA.16816.F32.BF16 R108, R20, R30, R116 ;  /* 0x0000001e146c723c */ /* 0x000ff00000041874 */
[----:B-1----:R-:W-:Y:S01]  /*4600*/  HMMA.16816.F32.BF16 R20, R12, R16, R52 ;  /* 0x000000100c14723c */ /* 0x002fe20000041834 */
        /* <DEDUP_REMOVED lines=15> */
[C---:B------:R-:W-:Y:S01]  /*4700*/  HMMA.16816.F32.BF16 R88, R8.reuse, R18, R60 ;  /* 0x000000120858723c */ /* 0x040fe2000004183c */
[----:B------:R-:W1:Y:S07]  /*4710*/  LDSM.16.M88.4 R60, [R224+0xb000] ;  /* 0x00b00000e03c783b */ /* 0x000e6e0000000200 */
[C---:B--2---:R-:W-:Y:S08]  /*4720*/  HMMA.16816.F32.BF16 R72, R8.reuse, R64, R124 ;  /* 0x000000400848723c */ /* 0x044ff0000004187c */
[C---:B------:R-:W-:Y:S08]  /*4730*/  HMMA.16816.F32.BF16 R80, R8.reuse, R50, R96 ;  /* 0x000000320850723c */ /* 0x040ff00000041860 */
[C---:B------:R-:W-:Y:S08]  /*4740*/  HMMA.16816.F32.BF16 R112, R8.reuse, R66, R112 ;  /* 0x000000420870723c */ /* 0x040ff00000041870 */
[C---:B---3--:R-:W-:Y:S08]  /*4750*/  HMMA.16816.F32.BF16 R124, R8.reuse, R68, R140 ;  /* 0x00000044087c723c */ /* 0x048ff0000004188c */
[----:B------:R-:W-:Y:S08]  /*4760*/  HMMA.16816.F32.BF16 R108, R8, R70, R108 ;  /* 0x00000046086c723c */ /* 0x000ff0000004186c */
[----:B----4-:R-:W-:Y:S01]  /*4770*/  HMMA.16816.F32.BF16 R8, R32, R76, R20 ;  /* 0x0000004c2008723c */ /* 0x010fe20000041814 */
[----:B------:R-:W2:Y:S07]  /*4780*/  LDSM.16.M88.4 R20, [R232+0x6000] ;  /* 0x00600000e814783b */ /* 0x000eae0000000200 */
[C---:B------:R-:W-:Y:S01]  /*4790*/  HMMA.16816.F32.BF16 R96, R12.reuse, R18, R44 ;  /* 0x000000120c60723c */ /* 0x040fe2000004182c */
[----:B------:R-:W3:Y:S04]  /*47a0*/  LDSM.16.M88.4 R44, [R230+0xa000] ;  /* 0x00a00000e62c783b */ /* 0x000ee80000000200 */
[----:B------:R-:W4:Y:S03]  /*47b0*/  LDSM.16.M88.4 R16, [R234+0x6000] ;  /* 0x00600000ea10783b */ /* 0x000f260000000200 */
[C---:B------:R-:W-:Y:S08]  /*47c0*/  HMMA.16816.F32.BF16 R100, R12.reuse, R64, R100 ;  /* 0x000000400c64723c */ /* 0x040ff00000041864 */
[----:B------:R-:W-:Y:S08]  /*47d0*/  HMMA.16816.F32.BF16 R128, R12, R66, R128 ;  /* 0x000000420c80723c */ /* 0x000ff00000041880 */
[----:B-1----:R-:W-:Y:S08]  /*47e0*/  HMMA.16816.F32.BF16 R64, R24, R76, R116 ;  /* 0x0000004c1840723c */ /* 0x002ff00000041874 */
[----:B-----5:R-:W-:Y:S08]  /*47f0*/  HMMA.16816.F32.BF16 R8, R28, R56, R8 ;  /* 0x000000381c08723c */ /* 0x020ff00000041808 */
[C---:B------:R-:W-:Y:S08]  /*4800*/  HMMA.16816.F32.BF16 R104, R12.reuse, R48, R104 ;  /* 0x000000300c68723c */ /* 0x040ff00000041868 */
[C---:B------:R-:W-:Y:S01]  /*4810*/  HMMA.16816.F32.BF16 R92, R12.reuse, R50, R92 ;  /* 0x000000320c5c723c */ /* 0x040fe2000004185c */
[----:B------:R-:W-:Y:S07]  /*4820*/  LDSM.16.M88.4 R48, [R229+0x2000] ;  /* 0x00200000e530783b */ /* 0x000fee0000000200 */
[C---:B------:R-:W-:Y:S08]  /*4830*/  HMMA.16816.F32.BF16 R132, R12.reuse, R68, R132 ;  /* 0x000000440c84723c */ /* 0x040ff00000041884 */
[----:B------:R-:W-:Y:S01]  /*4840*/  HMMA.16816.F32.BF16 R120, R12, R70, R120 ;  /* 0x000000460c78723c */ /* 0x000fe20000041878 */
[----:B------:R-:W1:Y:S07]  /*4850*/  LDSM.16.M88.4 R12, [R233+0x4000] ;  /* 0x00400000e90c783b */ /* 0x000e6e0000000200 */
[C---:B------:R-:W-:Y:S08]  /*4860*/  HMMA.16816.F32.BF16 R88, R24.reuse, R78, R88 ;  /* 0x0000004e1858723c */ /* 0x040ff00000041858 */
[----:B------:R-:W-:Y:S08]  /*4870*/  HMMA.16816.F32.BF16 R140, R24, R60, R72 ;  /* 0x0000003c188c723c */ /* 0x000ff00000041848 */
[----:B------:R-:W-:Y:S08]  /*4880*/  HMMA.16816.F32.BF16 R72, R32, R78, R96 ;  /* 0x0000004e2048723c */ /* 0x000ff00000041860 */
[----:B--2---:R-:W-:Y:S08]  /*4890*/  HMMA.16816.F32.BF16 R68, R20, R56, R64 ;  /* 0x000000381444723c */ /* 0x004ff00000041840 */
[----:B---3--:R-:W-:Y:S01]  /*48a0*/  HMMA.16816.F32.BF16 R64, R36, R44, R8 ;  /* 0x0000002c2440723c */ /* 0x008fe20000041808 */
[----:B------:R-:W2:Y:S07]  /*48b0*/  LDSM.16.M88.4 R8, [R233+0x6000] ;  /* 0x00600000e908783b */ /* 0x000eae0000000200 */
[C---:B------:R-:W-:Y:S08]  /*48c0*/  HMMA.16816.F32.BF16 R116, R24.reuse, R52, R84 ;  /* 0x000000341874723c */ /* 0x040ff00000041854 */
[C---:B------:R-:W-:Y:S08]  /*48d0*/  HMMA.16816.F32.BF16 R136, R24.reuse, R54, R80 ;  /* 0x000000361888723c */ /* 0x040ff00000041850 */
[C---:B------:R-:W-:Y:S08]  /*48e0*/  HMMA.16816.F32.BF16 R112, R24.reuse, R62, R112 ;  /* 0x0000003e1870723c */ /* 0x040ff00000041870 */
[C---:B------:R-:W-:Y:S08]  /*48f0*/  HMMA.16816.F32.BF16 R124, R24.reuse, R40, R124 ;  /* 0x00000028187c723c */ /* 0x040ff0000004187c */
[----:B------:R-:W-:Y:S08]  /*4900*/  HMMA.16816.F32.BF16 R108, R24, R42, R108 ;  /* 0x0000002a186c723c */ /* 0x000ff0000004186c */
[----:B------:R-:W-:Y:S08]  /*4910*/  HMMA.16816.F32.BF16 R24, R20, R58, R88 ;  /* 0x0000003a1418723c */ /* 0x000ff00000041858 */
[C---:B------:R-:W-:Y:S08]  /*4920*/  HMMA.16816.F32.BF16 R80, R32.reuse, R52, R104 ;  /* 0x000000342050723c */ /* 0x040ff00000041868 */
[----:B------:R-:W-:Y:S01]  /*4930*/  HMMA.16816.F32.BF16 R92, R32, R54, R92 ;  /* 0x00000036205c723c */ /* 0x000fe2000004185c */
[----:B------:R-:W3:Y:S07]  /*4940*/  LDSM.16.M88.4 R52, [R235+0x2800] ;  /* 0x00280000eb34783b */ /* 0x000eee0000000200 */
[----:B------:R-:W-:Y:S08]  /*4950*/  HMMA.16816.F32.BF16 R72, R28, R58, R72 ;  /* 0x0000003a1c48723c */ /* 0x000ff00000041848 */
[----:B----4-:R-:W-:Y:S08]  /*4960*/  HMMA.16816.F32.BF16 R68, R16, R44, R68 ;  /* 0x0000002c1044723c */ /* 0x010ff00000041844 */
[----:B-1----:R-:W-:Y:S08]  /*4970*/  HMMA.16816.F32.BF16 R76, R12, R48, R64 ;  /* 0x000000300c4c723c */ /* 0x002ff00000041840 */
[-C--:B------:R-:W-:Y:S01]  /*4980*/  HMMA.16816.F32.BF16 R56, R16, R46.reuse, R24 ;  /* 0x0000002e1038723c */ /* 0x080fe20000041818 */
[----:B------:R-:W1:Y:S07]  /*4990*/  LDSM.16.M88.4 R24, [R230+0xa800] ;  /* 0x00a80000e618783b */ /* 0x000e6e0000000200 */
[----:B------:R-:W-:Y:S08]  /*49a0*/  HMMA.16816.F32.BF16 R44, R36, R46, R72 ;  /* 0x0000002e242c723c */ /* 0x000ff00000041848 */
[----:B------:R-:W-:Y:S01]  /*49b0*/  HMMA.16816.F32.BF16 R100, R32, R60, R100 ;  /* 0x0000003c2064723c */ /* 0x000fe20000041864 */
[----:B------:R-:W-:-:S07]  /*49c0*/  FMUL.FTZ R0, R76, c[0x0][0x2ec] ;  /* 0x0000bb004c007a20 */ /* 0x000fce0000410000 */
[----:B------:R-:W-:Y:S01]  /*49d0*/  HMMA.16816.F32.BF16 R84, R32, R62, R128 ;  /* 0x0000003e2054723c */ /* 0x000fe20000041880 */
[----:B------:R4:W5:Y:S07]  /*49e0*/  MUFU.TANH R129, R0 ;  /* 0x0000000000817308 */ /* 0x00096e0000002400 */
[----:B--2---:R-:W-:Y:S08]  /*49f0*/  HMMA.16816.F32.BF16 R60, R8, R48, R68 ;  /* 0x00000030083c723c */ /* 0x004ff00000041844 */
[----:B------:R-:W-:Y:S01]  /*4a00*/  HMMA.16816.F32.BF16 R88, R32, R40, R132 ;  /* 0x000000282058723c */ /* 0x000fe20000041884 */
[----:B----4-:R-:W-:-:S04]  /*4a10*/  FMUL.FTZ R0, R77, c[0x0][0x2ec] ;  /* 0x0000bb004d007a20 */ /* 0x010fc80000410000 */
[----:B------:R2:W-:Y:S03]  /*4a20*/  MUFU.TANH R128, R0 ;  /* 0x0000000000807308 */ /* 0x0005e60000002400 */
[----:B------:R-:W-:Y:S01]  /*4a30*/  HMMA.16816.F32.BF16 R120, R32, R42, R120 ;  /* 0x0000002a2078723c */ /* 0x000fe20000041878 */
[----:B------:R-:W4:Y:S04]  /*4a40*/  LDSM.16.M88.4 R40, [R235+0x3000] ;  /* 0x00300000eb28783b */ /* 0x000f280000000200 */
[----:B------:R-:W4:Y:S03]  /*4a50*/  LDSM.16.M88.4 R32, [R235+0x3800] ;  /* 0x00380000eb20783b */ /* 0x000f260000000200 */
[----:B---3--:R-:W-:Y:S01]  /*4a60*/  HMMA.16816.F32.BF16 R64, R28, R52, R80 ;  /* 0x000000341c40723c */ /* 0x008fe20000041850 */
[----:B--2---:R-:W-:-:S07]  /*4a70*/  FMUL.FTZ R0, R78, c[0x0][0x2ec] ;  /* 0x0000bb004e007a20 */ /* 0x004fce0000410000 */
[----:B------:R-:W-:Y:S01]  /*4a80*/  HMMA.16816.F32.BF16 R68, R20, R52, R116 ;  /* 0x000000341444723c */ /* 0x000fe20000041874 */
[----:B------:R2:W3:Y:S07]  /*4a90*/  MUFU.TANH R118, R0 ;  /* 0x0000000000767308 */ /* 0x0004ee0000002400 */
[-C--:B------:R-:W-:Y:S08]  /*4aa0*/  HMMA.16816.F32.BF16 R72, R8, R50.reuse, R56 ;  /* 0x000000320848723c */ /* 0x080ff00000041838 */
[----:B------:R-:W-:Y:S01]  /*4ab0*/  HMMA.16816.F32.BF16 R48, R12, R50, R44 ;  /* 0x000000320c30723c */ /* 0x000fe2000004182c */
[----:B--2---:R-:W-:Y:S01]  /*4ac0*/  FMUL.FTZ R0, R79, c[0x0][0x2ec] ;  /* 0x0000bb004f007a20 */ /* 0x004fe20000410000 */
[----:B------:R-:W2:Y:S03]  /*4ad0*/  LDSM.16.M88.4 R44, [R229+0x2800] ;  /* 0x00280000e52c783b */ /* 0x000ea60000000200 */
[----:B------:R3:W-:Y:S03]  /*4ae0*/  MUFU.TANH R119, R0 ;  /* 0x0000000000777308 */ /* 0x0007e60000002400 */
[----:B-1----:R-:W-:Y:S08]  /*4af0*/  HMMA.16816.F32.BF16 R56, R36, R24, R64 ;  /* 0x000000182438723c */ /* 0x002ff00000041840 */
[----:B----4-:R-:W-:Y:S01]  /*4b00*/  HMMA.16816.F32.BF16 R96, R20, R42, R112 ;  /* 0x0000002a1460723c */ /* 0x010fe20000041870 */
[----:B---3--:R-:W-:-:S07]  /*4b10*/  FMUL.FTZ R0, R60, c[0x0][0x2ec] ;  /* 0x0000bb003c007a20 */ /* 0x008fce0000410000 */
[C---:B------:R-:W-:Y:S01]  /*4b20*/  HMMA.16816.F32.BF16 R76, R20.reuse, R54, R136 ;  /* 0x00000036144c723c */ /* 0x040fe20000041888 */
[----:B------:R1:W3:Y:S07]  /*4b30*/  MUFU.TANH R116, R0 ;  /* 0x0000000000747308 */ /* 0x0002ee0000002400 */
[C---:B------:R-:W-:Y:S08]  /*4b40*/  HMMA.16816.F32.BF16 R80, R20.reuse, R40, R140 ;  /* 0x000000281450723c */ /* 0x040ff0000004188c */
[----:B------:R-:W-:Y:S01]  /*4b50*/  HMMA.16816.F32.BF16 R124, R20, R32, R124 ;  /* 0x00000020147c723c */ /* 0x000fe2000004187c */
[----:B-1----:R-:W-:-:S04]  /*4b60*/  FMUL.FTZ R0, R61, c[0x0][0x2ec] ;  /* 0x0000bb003d007a20 */ /* 0x002fc80000410000 */
[----:B------:R1:W-:Y:S03]  /*4b70*/  MUFU.TANH R117, R0 ;  /* 0x0000000000757308 */ /* 0x0003e60000002400 */
[----:B------:R-:W-:Y:S08]  /*4b80*/  HMMA.16816.F32.BF16 R108, R20, R34, R108 ;  /* 0x00000022146c723c */ /* 0x000ff0000004186c */
[----:B------:R-:W-:Y:S01]  /*4b90*/  HMMA.16816.F32.BF16 R20, R16, R24, R68 ;  /* 0x000000181014723c */ /* 0x000fe20000041844 */
[----:B-1----:R-:W-:-:S07]  /*4ba0*/  FMUL.FTZ R0, R62, c[0x0][0x2ec] ;  /* 0x0000bb003e007a20 */ /* 0x002fce0000410000 */
[C---:B------:R-:W-:Y:S01]  /*4bb0*/  HMMA.16816.F32.BF16 R84, R28.reuse, R42, R84 ;  /* 0x0000002a1c54723c */ /* 0x040fe20000041854 */
[----:B------:R1:W4:Y:S07]  /*4bc0*/  MUFU.TANH R107, R0 ;  /* 0x00000000006b7308 */ /* 0x00032e0000002400 */
[C---:B------:R-:W-:Y:S08]  /*4bd0*/  HMMA.16816.F32.BF16 R88, R28.reuse, R32, R88 ;  /* 0x000000201c58723c */ /* 0x040ff00000041858 */
[----:B------:R-:W-:Y:S01]  /*4be0*/  HMMA.16816.F32.BF16 R120, R28, R34, R120 ;  /* 0x000000221c78723c */ /* 0x000fe20000041878 */
[----:B-1----:R-:W-:-:S04]  /*4bf0*/  FMUL.FTZ R0, R63, c[0x0][0x2ec] ;  /* 0x0000bb003f007a20 */ /* 0x002fc80000410000 */
[----:B------:R1:W-:Y:S03]  /*4c00*/  MUFU.TANH R113, R0 ;  /* 0x0000000000717308 */ /* 0x0003e60000002400 */
[----:B------:R-:W-:Y:S08]  /*4c10*/  HMMA.16816.F32.BF16 R60, R28, R54, R92 ;  /* 0x000000361c3c723c */ /* 0x000ff0000004185c */
[----:B--2---:R-:W-:Y:S01]  /*4c20*/  HMMA.16816.F32.BF16 R52, R12, R44, R56 ;  /* 0x0000002c0c34723c */ /* 0x004fe20000041838 */
[----:B-1----:R-:W-:-:S07]  /*4c30*/  FMUL.FTZ R0, R48, c[0x0][0x2ec] ;  /* 0x0000bb0030007a20 */ /* 0x002fce0000410000 */
[----:B------:R-:W-:Y:S01]  /*4c40*/  HMMA.16816.F32.BF16 R56, R28, R40, R100 ;  /* 0x000000281c38723c */ /* 0x000fe20000041864 */
[----:B------:R1:W-:Y:S01]  /*4c50*/  MUFU.TANH R112, R0 ;  /* 0x0000000000707308 */ /* 0x0003e20000002400 */
[----:B------:R-:W2:Y:S06]  /*4c60*/  LDSM.16.M88.4 R40, [R230+0xb000] ;  /* 0x00b00000e628783b */ /* 0x000eac0000000200 */
[----:B------:R-:W-:Y:S01]  /*4c70*/  HMMA.16816.F32.BF16 R28, R16, R26, R76 ;  /* 0x0000001a101c723c */ /* 0x000fe2000004184c */
[----:B-1----:R-:W-:-:S04]  /*4c80*/  FMUL.FTZ R0, R49, c[0x0][0x2ec] ;  /* 0x0000bb0031007a20 */ /* 0x002fc80000410000 */
[----:B------:R1:W-:Y:S11]  /*4c90*/  MUFU.TANH R114, R0 ;  /* 0x0000000000727308 */ /* 0x0003f60000002400 */
[----:B------:R-:W-:Y:S08]  /*4ca0*/  @!UPT UIADD3 URZ, URZ, URZ, URZ ;  /* 0x0000003f3f3ff290 */ /* 0x000ff0000fffe03f */
[----:B------:R-:W-:Y:S01]  /*4cb0*/  HMMA.16816.F32.BF16 R28, R8, R46, R28 ;  /* 0x0000002e081c723c */ /* 0x000fe2000004181c */
[----:B-1----:R-:W-:-:S04]  /*4cc0*/  FMUL.FTZ R0, R50, c[0x0][0x2ec] ;  /* 0x0000bb0032007a20 */ /* 0x002fc80000410000 */
[----:B------:R1:W1:Y:S03]  /*4cd0*/  MUFU.TANH R105, R0 ;  /* 0x0000000000697308 */ /* 0x0002660000002400 */
[-C--:B--2---:R-:W-:Y:S08]  /*4ce0*/  HMMA.16816.F32.BF16 R56, R36, R40.reuse, R56 ;  /* 0x000000282438723c */ /* 0x084ff00000041838 */
[----:B------:R-:W-:Y:S01]  /*4cf0*/  HMMA.16816.F32.BF16 R32, R16, R40, R80 ;  /* 0x000000281020723c */ /* 0x000fe20000041850 */
[----:B-1----:R-:W-:-:S07]  /*4d00*/  FMUL.FTZ R0, R51, c[0x0][0x2ec] ;  /* 0x0000bb0033007a20 */ /* 0x002fce0000410000 */
[----:B------:R-:W-:Y:S01]  /*4d10*/  HMMA.16816.F32.BF16 R48, R8, R44, R20 ;  /* 0x0000002c0830723c */ /* 0x000fe20000041814 */
[----:B------:R1:W-:Y:S07]  /*4d20*/  MUFU.TANH R106, R0 ;  /* 0x00000000006a7308 */ /* 0x0003ee0000002400 */
[----:B------:R-:W-:Y:S01]  /*4d30*/  HMMA.16816.F32.BF16 R20, R36, R26, R60 ;  /* 0x0000001a2414723c */ /* 0x000fe2000004183c */
[----:B-1----:R-:W-:-:S04]  /*4d40*/  FMUL.FTZ R0, R72, c[0x0][0x2ec] ;  /* 0x0000bb0048007a20 */ /* 0x002fc80000410000 */
[----:B------:R1:W-:Y:S11]  /*4d50*/  MUFU.TANH R104, R0 ;  /* 0x0000000000687308 */ /* 0x0003f60000002400 */
[----:B------:R-:W-:Y:S08]  /*4d60*/  @!UPT UIADD3 URZ, URZ, URZ, URZ ;  /* 0x0000003f3f3ff290 */ /* 0x000ff0000fffe03f */
[----:B------:R-:W-:Y:S01]  /*4d70*/  HMMA.16816.F32.BF16 R24, R12, R46, R20 ;  /* 0x0000002e0c18723c */ /* 0x000fe20000041814 */
[----:B------:R-:W2:Y:S01]  /*4d80*/  LDSM.16.M88.4 R20, [R229+0x3000] ;  /* 0x00300000e514783b */ /* 0x000ea20000000200 */
[----:B-1----:R-:W-:-:S04]  /*4d90*/  FMUL.FTZ R0, R73, c[0x0][0x2ec] ;  /* 0x0000bb0049007a20 */ /* 0x002fc80000410000 */
[----:B------:R1:W-:Y:S11]  /*4da0*/  MUFU.TANH R102, R0 ;  /* 0x0000000000667308 */ /* 0x0003f60000002400 */
[----:B------:R-:W-:Y:S07]  /*4db0*/  @!UPT UIADD3 URZ, URZ, URZ, URZ ;  /* 0x0000003f3f3ff290 */ /* 0x000fee000fffe03f */
[----:B------:R-:W-:Y:S02]  /*4dc0*/  FMUL.FTZ R26, R26, c[0x0][0x2ec] ;  /* 0x0000bb001a1a7a20 */ /* 0x000fe40000410000 */
[----:B-1----:R-:W-:Y:S02]  /*4dd0*/  FMUL.FTZ R0, R74, c[0x0][0x2ec] ;  /* 0x0000bb004a007a20 */ /* 0x002fe40000410000 */
[----:B------:R-:W-:Y:S01]  /*4de0*/  MUFU.TANH R94, R26 ;  /* 0x0000001a005e7308 */ /* 0x000fe20000002400 */
[----:B------:R-:W-:-:S07]  /*4df0*/  FMUL.FTZ R27, R27, c[0x0][0x2ec] ;  /* 0x0000bb001b1b7a20 */ /* 0x000fce0000410000 */
[----:B------:R1:W1:Y:S01]  /*4e00*/  MUFU.TANH R68, R0 ;  /* 0x0000000000447308 */ /* 0x0002620000002400 */
[----:B--2---:R-:W-:Y:S07]  /*4e10*/  HMMA.16816.F32.BF16 R32, R8, R20, R32 ;  /* 0x000000140820723c */ /* 0x004fee0000041820 */
[----:B------:R-:W-:Y:S01]  /*4e20*/  MUFU.TANH R95, R27 ;  /* 0x0000001b005f7308 */ /* 0x000fe20000002400 */
[----:B-1----:R-:W-:-:S07]  /*4e30*/  FMUL.FTZ R0, R75, c[0x0][0x2ec] ;  /* 0x0000bb004b007a20 */ /* 0x002fce0000410000 */
[----:B------:R1:W-:Y:S02]  /*4e40*/  MUFU.TANH R73, R0 ;  /* 0x0000000000497308 */ /* 0x0003e40000002400 */
[----:B-1----:R-:W-:-:S06]  /*4e50*/  FMUL.FTZ R0, R52, c[0x0][0x2ec] ;  /* 0x0000bb0034007a20 */ /* 0x002fcc0000410000 */
[----:B------:R1:W-:Y:S02]  /*4e60*/  MUFU.TANH R45, R0 ;  /* 0x00000000002d7308 */ /* 0x0003e40000002400 */
[----:B-1----:R-:W-:-:S06]  /*4e70*/  FMUL.FTZ R0, R53, c[0x0][0x2ec] ;  /* 0x0000bb0035007a20 */ /* 0x002fcc0000410000 */
[----:B------:R1:W-:Y:S02]  /*4e80*/  MUFU.TANH R101, R0 ;  /* 0x0000000000657308 */ /* 0x0003e40000002400 */
[----:B-1----:R-:W-:-:S06]  /*4e90*/  FMUL.FTZ R0, R54, c[0x0][0x2ec] ;  /* 0x0000bb0036007a20 */ /* 0x002fcc0000410000 */
[----:B------:R1:W2:Y:S02]  /*4ea0*/  MUFU.TANH R44, R0 ;  /* 0x00000000002c7308 */ /* 0x0002a40000002400 */
[----:B-1----:R-:W-:-:S06]  /*4eb0*/  FMUL.FTZ R0, R55, c[0x0][0x2ec] ;  /* 0x0000bb0037007a20 */ /* 0x002fcc0000410000 */
[----:B------:R1:W-:Y:S02]  /*4ec0*/  MUFU.TANH R70, R0 ;  /* 0x0000000000467308 */ /* 0x0003e40000002400 */
[----:B-1----:R-:W-:-:S06]  /*4ed0*/  FMUL.FTZ R0, R48, c[0x0][0x2ec] ;  /* 0x0000bb0030007a20 */ /* 0x002fcc0000410000 */
[----:B------:R1:W-:Y:S02]  /*4ee0*/  MUFU.TANH R54, R0 ;  /* 0x0000000000367308 */ /* 0x0003e40000002400 */
[----:B-1----:R-:W-:-:S06]  /*4ef0*/  FMUL.FTZ R0, R49, c[0x0][0x2ec] ;  /* 0x0000bb0031007a20 */ /* 0x002fcc0000410000 */
[----:B------:R1:W-:Y:S02]  /*4f00*/  MUFU.TANH R53, R0 ;  /* 0x0000000000357308 */ /* 0x0003e40000002400 */
[----:B-1----:R-:W-:-:S06]  /*4f10*/  FMUL.FTZ R0, R50, c[0x0][0x2ec] ;  /* 0x0000bb0032007a20 */ /* 0x002fcc0000410000 */
[----:B------:R1:W1:Y:S02]  /*4f20*/  MUFU.TANH R60, R0 ;  /* 0x00000000003c7308 */ /* 0x0002640000002400 */
[----:B-1----:R-:W-:Y:S01]  /*4f30*/  LEA.HI R0, R3, R144, RZ, 0x2 ;  /* 0x0000009003007211 */ /* 0x002fe200078f10ff */
[----:B------:R-:W-:-:S03]  /*4f40*/  FMUL.FTZ R3, R51, c[0x0][0x2ec] ;  /* 0x0000bb0033037a20 */ /* 0x000fc60000410000 */
[----:B------:R-:W-:Y:S02]  /*4f50*/  LOP3.LUT R0, R0, 0xfffffffc, RZ, 0xc0, !PT ;  /* 0xfffffffc00007812 */ /* 0x000fe400078ec0ff */
[----:B------:R1:W-:Y:S02]  /*4f60*/  MUFU.TANH R67, R3 ;  /* 0x0000000300437308 */ /* 0x0003e40000002400 */
[----:B-1----:R-:W-:Y:S02]  /*4f70*/  IMAD.IADD R3, R147, 0x1, R5 ;  /* 0x0000000193037824 */ /* 0x002fe400078e0205 */
[----:B------:R-:W-:Y:S02]  /*4f80*/  IMAD.IADD R5, R144, 0x1, -R0 ;  /* 0x0000000190057824 */ /* 0x000fe400078e0a00 */
[----:B------:R-:W-:Y:S01]  /*4f90*/  FMUL.FTZ R0, R24, c[0x0][0x2ec] ;  /* 0x0000bb0018007a20 */ /* 0x000fe20000410000 */
[C---:B------:R-:W-:Y:S02]  /*4fa0*/  IADD3 R24, R3.reuse, UR5, RZ ;  /* 0x0000000503187c10 */ /* 0x040fe4000fffe0ff */
[----:B------:R1:W-:Y:S01]  /*4fb0*/  STL [R1+0x84], R5 ;  /* 0x0000840501007387 */ /* 0x0003e20000100800 */
[C---:B------:R-:W-:Y:S01]  /*4fc0*/  IADD3 R7, R3.reuse, 0x8, RZ ;  /* 0x0000000803077810 */ /* 0x040fe20007ffe0ff */
[----:B------:R2:W1:Y:S01]  /*4fd0*/  MUFU.TANH R71, R0 ;  /* 0x0000000000477308 */ /* 0x0004620000002400 */
[----:B------:R-:W-:-:S02]  /*4fe0*/  IADD3 R6, R3, 0x40, RZ ;  /* 0x0000004003067810 */ /* 0x000fc40007ffe0ff */
[----:B------:R-:W-:Y:S02]  /*4ff0*/  IMNMX R247, RZ, R24, !PT ;  /* 0x00000018fff77217 */ /* 0x000fe40007800200 */
[C---:B------:R-:W-:Y:S02]  /*5000*/  IADD3 R24, R7.reuse, UR5, RZ ;  /* 0x0000000507187c10 */ /* 0x040fe4000fffe0ff */
[----:B------:R-:W-:Y:S02]  /*5010*/  IADD3 R7, R7, UR4, RZ ;  /* 0x0000000407077c10 */ /* 0x000fe4000fffe0ff */
[----:B------:R-:W-:Y:S02]  /*5020*/  IMNMX R246, RZ, R24, !PT ;  /* 0x00000018fff67217 */ /* 0x000fe40007800200 */
[----:B------:R-:W-:Y:S01]  /*5030*/  IMNMX R250, R7, UR16, PT ;  /* 0x0000001007fa7c17 */ /* 0x000fe2000b800200 */
[----:B------:R-:W-:Y:S02]  /*5040*/  FMUL.FTZ R7, R28, c[0x0][0x2ec] ;  /* 0x0000bb001c077a20 */ /* 0x000fe40000410000 */
[----:B--2---:R-:W-:-:S02]  /*5050*/  IMAD.U32 R0, RZ, RZ, UR23 ;  /* 0x00000017ff007e24 */ /* 0x004fc4000f8e00ff */
[----:B------:R-:W2:Y:S02]  /*5060*/  MUFU.TANH R65, R7 ;  /* 0x0000000700417308 */ /* 0x000ea40000002400 */
[----:B------:R-:W-:Y:S02]  /*5070*/  IMAD R0, R0, 0x40, R152 ;  /* 0x0000004000007824 */ /* 0x000fe400078e0298 */
[----:B-1----:R-:W-:Y:S01]  /*5080*/  FMUL.FTZ R5, R25, c[0x0][0x2ec] ;  /* 0x0000bb0019057a20 */ /* 0x002fe20000410000 */
[----:B------:R-:W-:Y:S02]  /*5090*/  IADD3 R25, R3, UR4, RZ ;  /* 0x0000000403197c10 */ /* 0x000fe4000fffe0ff */
[----:B------:R-:W-:Y:S01]  /*50a0*/  ISETP.GE.AND P4, PT, R0, R250, PT ;  /* 0x000000fa0000720c */ /* 0x000fe20003f86270 */
[----:B------:R1:W-:Y:S01]  /*50b0*/  MUFU.TANH R100, R5 ;  /* 0x0000000500647308 */ /* 0x0003e20000002400 */
[----:B------:R-:W-:Y:S02]  /*50c0*/  IMNMX R251, R25, UR16, PT ;  /* 0x0000001019fb7c17 */ /* 0x000fe4000b800200 */
[----:B------:R-:W-:-:S02]  /*50d0*/  IADD3 R25, R6, UR5, RZ ;  /* 0x0000000506197c10 */ /* 0x000fc4000fffe0ff */
[----:B------:R-:W-:Y:S02]  /*50e0*/  ISETP.GE.AND P1, PT, R0, R251, PT ;  /* 0x000000fb0000720c */ /* 0x000fe40003f26270 */
[----:B------:R-:W-:Y:S02]  /*50f0*/  IMNMX R245, RZ, R25, !PT ;  /* 0x00000019fff57217 */ /* 0x000fe40007800200 */
[----:B------:R-:W-:Y:S02]  /*5100*/  IADD3 R6, R6, UR4, RZ ;  /* 0x0000000406067c10 */ /* 0x000fe4000fffe0ff */
[C---:B------:R-:W-:Y:S02]  /*5110*/  ISETP.LT.OR P1, PT, R0.reuse, R247, P1 ;  /* 0x000000f70000720c */ /* 0x040fe40000f21670 */
[----:B------:R-:W-:Y:S02]  /*5120*/  ISETP.LT.OR P4, PT, R0, R246, P4 ;  /* 0x000000f60000720c */ /* 0x000fe40002781670 */
[----:B------:R-:W-:Y:S01]  /*5130*/  IMNMX R249, R6, UR16, PT ;  /* 0x0000001006f97c17 */ /* 0x000fe2000b800200 */
[----:B------:R-:W-:Y:S01]  /*5140*/  FMUL.FTZ R6, R31, c[0x0][0x2ec] ;  /* 0x0000bb001f067a20 */ /* 0x000fe20000410000 */
[----:B-1----:R-:W-:-:S02]  /*5150*/  IADD3 R5, R3, 0x48, RZ ;  /* 0x0000004803057810 */ /* 0x002fc40007ffe0ff */
[----:B------:R-:W-:Y:S01]  /*5160*/  IADD3 R3, R0, 0x1, RZ ;  /* 0x0000000100037810 */ /* 0x000fe20007ffe0ff */
[----:B------:R-:W-:Y:S01]  /*5170*/  MUFU.TANH R64, R6 ;  /* 0x0000000600407308 */ /* 0x000fe20000002400 */
[C---:B------:R-:W-:Y:S02]  /*5180*/  IADD3 R26, R5.reuse, UR5, RZ ;  /* 0x00000005051a7c10 */ /* 0x040fe4000fffe0ff */
[----:B------:R-:W-:Y:S02]  /*5190*/  IADD3 R5, R5, UR4, RZ ;  /* 0x0000000405057c10 */ /* 0x000fe4000fffe0ff */
[----:B------:R-:W-:Y:S02]  /*51a0*/  IMNMX R244, RZ, R26, !PT ;  /* 0x0000001afff47217 */ /* 0x000fe40007800200 */
[----:B------:R-:W-:Y:S01]  /*51b0*/  HMMA.16816.F32.BF16 R24, R12, R20, R56 ;  /* 0x000000140c18723c */ /* 0x000fe20000041838 */
[----:B------:R-:W-:Y:S01]  /*51c0*/  IMNMX R248, R5, UR16, PT ;  /* 0x0000001005f87c17 */ /* 0x000fe2000b800200 */
[----:B------:R-:W-:Y:S01]  /*51d0*/  FMUL.FTZ R5, R29, c[0x0][0x2ec] ;  /* 0x0000bb001d057a20 */ /* 0x000fe20000410000 */
[----:B-----5:R-:W-:-:S02]  /*51e0*/  FSEL R49, R129, -INF , !P1 ;  /* 0xff80000081317808 */ /* 0x020fc40004800000 */
[C---:B------:R-:W-:Y:S01]  /*51f0*/  ISETP.GE.AND P0, PT, R3.reuse, R251, PT ;  /* 0x000000fb0300720c */ /* 0x040fe20003f06270 */
[----:B------:R1:W-:Y:S01]  /*5200*/  MUFU.TANH R93, R5 ;  /* 0x00000005005d7308 */ /* 0x0003e20000002400 */
[----:B------:R-:W-:Y:S02]  /*5210*/  FSEL R59, R118, -INF , !P4 ;  /* 0xff800000763b7808 */ /* 0x000fe40006000000 */
[C---:B------:R-:W-:Y:S02]  /*5220*/  ISETP.GE.AND P1, PT, R0.reuse, R249, PT ;  /* 0x000000f90000720c */ /* 0x040fe40003f26270 */
[C---:B------:R-:W-:Y:S02]  /*5230*/  ISETP.GE.AND P4, PT, R0.reuse, R248, PT ;  /* 0x000000f80000720c */ /* 0x040fe40003f86270 */
[----:B------:R-:W-:Y:S02]  /*5240*/  ISETP.LT.OR P0, PT, R3, R247, P0 ;  /* 0x000000f70300720c */ /* 0x000fe40000701670 */
[----:B------:R-:W-:-:S02]  /*5250*/  ISETP.LT.OR P1, PT, R0, R245, P1 ;  /* 0x000000f50000720c */ /* 0x000fc40000f21670 */
[----:B------:R-:W-:Y:S02]  /*5260*/  ISETP.LT.OR P4, PT, R0, R244, P4 ;  /* 0x000000f40000720c */ /* 0x000fe40002781670 */
[----:B---3--:R-:W-:Y:S02]  /*5270*/  FSEL R66, R116, -INF , !P1 ;  /* 0xff80000074427808 */ /* 0x008fe40004800000 */
[----:B----4-:R-:W-:Y:S01]  /*5280*/  FSEL R72, R107, -INF , !P4 ;  /* 0xff8000006b487808 */ /* 0x010fe20006000000 */
[----:B-1----:R-:W-:Y:S01]  /*5290*/  FMUL.FTZ R5, R30, c[0x0][0x2ec] ;  /* 0x0000bb001e057a20 */ /* 0x002fe20000410000 */
[----:B------:R-:W-:Y:S01]  /*52a0*/  FSEL R48, R128, -INF , !P0 ;  /* 0xff80000080307808 */ /* 0x000fe20004000000 */
[----:B------:R-:W-:Y:S01]  /*52b0*/  FMUL.FTZ R6, R24, c[0x0][0x2ec] ;  /* 0x0000bb0018067a20 */ /* 0x000fe20000410000 */
[----:B------:R-:W-:Y:S01]  /*52c0*/  HMMA.16816.F32.BF16 R28, R36, R42, R84 ;  /* 0x0000002a241c723c */ /* 0x000fe20000041854 */
[----:B------:R1:W3:Y:S01]  /*52d0*/  MUFU.TANH R52, R5 ;  /* 0x0000000500347308 */ /* 0x0002e20000002400 */
[----:B------:R-:W-:-:S02]  /*52e0*/  ISETP.GE.AND P6, PT, R3, R250, PT ;  /* 0x000000fa0300720c */ /* 0x000fc40003fc6270 */
[C---:B------:R-:W-:Y:S02]  /*52f0*/  ISETP.GE.AND P2, PT, R3.reuse, R249, PT ;  /* 0x000000f90300720c */ /* 0x040fe40003f46270 */
[C---:B------:R-:W-:Y:S02]  /*5300*/  ISETP.GE.AND P5, PT, R3.reuse, R248, PT ;  /* 0x000000f80300720c */ /* 0x040fe40003fa6270 */
[----:B------:R-:W-:Y:S01]  /*5310*/  HMMA.16816.F32.BF16 R40, R16, R42, R96 ;  /* 0x0000002a1028723c */ /* 0x000fe20000041860 */
[----:B------:R4:W5:Y:S01]  /*5320*/  MUFU.TANH R83, R6 ;  /* 0x0000000600537308 */ /* 0x0009620000002400 */
[C---:B------:R-:W-:Y:S02]  /*5330*/  ISETP.LT.OR P6, PT, R3.reuse, R246, P6 ;  /* 0x000000f60300720c */ /* 0x040fe400037c1670 */
[C---:B------:R-:W-:Y:S02]  /*5340*/  ISETP.LT.OR P2, PT, R3.reuse, R245, P2 ;  /* 0x000000f50300720c */ /* 0x040fe40001741670 */
[----:B------:R-:W-:-:S02]  /*5350*/  ISETP.LT.OR P5, PT, R3, R244, P5 ;  /* 0x000000f40300720c */ /* 0x000fc40002fa1670 */
[C---:B------:R-:W-:Y:S02]  /*5360*/  IADD3 R3, R0.reuse, 0x9, RZ ;  /* 0x0000000900037810 */ /* 0x040fe40007ffe0ff */
[----:B-1----:R-:W-:Y:S02]  /*5370*/  IADD3 R5, R0, 0x8, RZ ;  /* 0x0000000800057810 */ /* 0x002fe40007ffe0ff */
[----:B------:R-:W-:Y:S02]  /*5380*/  FSEL R56, R119, -INF , !P6 ;  /* 0xff80000077387808 */ /* 0x000fe40007000000 */
[C---:B------:R-:W-:Y:S02]  /*5390*/  ISETP.GE.AND P3, PT, R5.reuse, R251, PT ;  /* 0x000000fb0500720c */ /* 0x040fe40003f66270 */
[----:B------:R-:W-:Y:S01]  /*53a0*/  ISETP.GE.AND P1, PT, R5, R250, PT ;  /* 0x000000fa0500720c */ /* 0x000fe20003f26270 */
[----:B----4-:R-:W-:Y:S01]  /*53b0*/  FMUL.FTZ R6, R25, c[0x0][0x2ec] ;  /* 0x0000bb0019067a20 */ /* 0x010fe20000410000 */
[C---:B------:R-:W-:Y:S01]  /*53c0*/  ISETP.GE.AND P4, PT, R5.reuse, R249, PT ;  /* 0x000000f90500720c */ /* 0x040fe20003f86270 */
[----:B------:R-:W-:Y:S01]  /*53d0*/  HMMA.16816.F32.BF16 R28, R12, R22, R28 ;  /* 0x000000160c1c723c */ /* 0x000fe2000004181c */
[C---:B------:R-:W-:Y:S01]  /*53e0*/  ISETP.GE.AND P0, PT, R5.reuse, R248, PT ;  /* 0x000000f80500720c */ /* 0x040fe20003f06270 */
[----:B------:R1:W-:Y:S01]  /*53f0*/  MUFU.TANH R92, R6 ;  /* 0x00000006005c7308 */ /* 0x0003e20000002400 */
[----:B------:R-:W-:-:S02]  /*5400*/  ISETP.LT.OR P3, PT, R5, R247, P3 ;  /* 0x000000f70500720c */ /* 0x000fc40001f61670 */
[C---:B------:R-:W-:Y:S02]  /*5410*/  ISETP.LT.OR P1, PT, R5.reuse, R246, P1 ;  /* 0x000000f60500720c */ /* 0x040fe40000f21670 */
[C---:B------:R-:W-:Y:S01]  /*5420*/  ISETP.LT.OR P4, PT, R5.reuse, R245, P4 ;  /* 0x000000f50500720c */ /* 0x040fe20002781670 */
[----:B------:R-:W-:Y:S01]  /*5430*/  HMMA.16816.F32.BF16 R40, R8, R22, R40 ;  /* 0x000000160828723c */ /* 0x000fe20000041828 */
[----:B------:R-:W-:Y:S01]  /*5440*/  ISETP.LT.OR P0, PT, R5, R244, P0 ;  /* 0x000000f40500720c */ /* 0x000fe20000701670 */
[----:B------:R-:W-:Y:S01]  /*5450*/  FMUL.FTZ R5, R27, c[0x0][0x2ec] ;  /* 0x0000bb001b057a20 */ /* 0x000fe20000410000 */
[----:B------:R-:W-:Y:S01]  /*5460*/  FSEL R62, R117, -INF , !P2 ;  /* 0xff800000753e7808 */ /* 0x000fe20005000000 */
[----:B------:R-:W-:Y:S01]  /*5470*/  LDSM.16.M88.4 R20, [R229+0x3800] ;  /* 0x00380000e514783b */ /* 0x000fe20000000200 */
[C---:B------:R-:W-:Y:S01]  /*5480*/  ISETP.GE.AND P6, PT, R3.reuse, R251, PT ;  /* 0x000000fb0300720c */ /* 0x040fe20003fc6270 */
[----:B------:R4:W-:Y:S01]  /*5490*/  MUFU.TANH R81, R5 ;  /* 0x0000000500517308 */ /* 0x0009e20000002400 */
[----:B------:R-:W-:-:S02]  /*54a0*/  ISETP.GE.AND P2, PT, R3, R250, PT ;  /* 0x000000fa0300720c */ /* 0x000fc40003f46270 */
[C---:B------:R-:W-:Y:S01]  /*54b0*/  ISETP.LT.OR P6, PT, R3.reuse, R247, P6 ;  /* 0x000000f70300720c */ /* 0x040fe200037c1670 */
[----:B-1----:R-:W-:Y:S01]  /*54c0*/  FMUL.FTZ R6, R26, c[0x0][0x2ec] ;  /* 0x0000bb001a067a20 */ /* 0x002fe20000410000 */
[----:B------:R-:W-:Y:S01]  /*54d0*/  ISETP.LT.OR P2, PT, R3, R246, P2 ;  /* 0x000000f60300720c */ /* 0x000fe20001741670 */
[----:B------:R-:W1:Y:S01]  /*54e0*/  LDSM.16.M88.4 R24, [R230+0xb800] ;  /* 0x00b80000e618783b */ /* 0x000e620000000200 */
[----:B------:R-:W-:Y:S01]  /*54f0*/  FSEL R58, R105, -INF , !P1 ;  /* 0xff800000693a7808 */ /* 0x000fe20004800000 */
[----:B------:R2:W1:Y:S01]  /*5500*/  MUFU.TANH R82, R6 ;  /* 0x0000000600527308 */ /* 0x0004620000002400 */
[----:B------:R-:W-:Y:S01]  /*5510*/  FSEL R68, R68, -INF , !P0 ;  /* 0xff80000044447808 */ /* 0x000fe20004000000 */
[----:B------:R-:W-:Y:S01]  /*5520*/  FMUL.FTZ R30, R30, c[0x0][0x2ec] ;  /* 0x0000bb001e1e7a20 */ /* 0x000fe20000410000 */
[----:B------:R-:W-:Y:S01]  /*5530*/  FSEL R46, R114, -INF , !P6 ;  /* 0xff800000722e7808 */ /* 0x000fe20007000000 */
[----:B------:R-:W-:Y:S01]  /*5540*/  FMUL.FTZ R7, R31, c[0x0][0x2ec] ;  /* 0x0000bb001f077a20 */ /* 0x000fe20000410000 */
[----:B------:R-:W-:Y:S01]  /*5550*/  FSEL R55, R106, -INF , !P2 ;  /* 0xff8000006a377808 */ /* 0x000fe20005000000 */
[----:B------:R-:W-:-:S04]  /*5560*/  DEPBAR.LE SB0, 0x0 ;  /* 0x000080000000791a */ /* 0x000fc80000000000 */
[----:B----4-:R-:W-:Y:S01]  /*5570*/  IADD3 R5, R0, 0x10, RZ ;  /* 0x0000001000057810 */ /* 0x010fe20007ffe0ff */
[----:B------:R-:W-:Y:S01]  /*5580*/  MUFU.TANH R74, R30 ;  /* 0x0000001e004a7308 */ /* 0x000fe20000002400 */
[----:B------:R-:W-:Y:S02]  /*5590*/  FSEL R69, R113, -INF , !P5 ;  /* 0xff80000071457808 */ /* 0x000fe40006800000 */
[C---:B------:R-:W-:Y:S01]  /*55a0*/  ISETP.GE.AND P1, PT, R5.reuse, R251, PT ;  /* 0x000000fb0500720c */ /* 0x040fe20003f26270 */
[----:B--2---:R-:W-:Y:S01]  /*55b0*/  FMUL.FTZ R6, R32, c[0x0][0x2ec] ;  /* 0x0000bb0020067a20 */ /* 0x004fe20000410000 */
[C---:B------:R-:W-:Y:S02]  /*55c0*/  ISETP.GE.AND P0, PT, R5.reuse, R250, PT ;  /* 0x000000fa0500720c */ /* 0x040fe40003f06270 */
[C---:B------:R-:W-:Y:S01]  /*55d0*/  ISETP.GE.AND P6, PT, R5.reuse, R249, PT ;  /* 0x000000f90500720c */ /* 0x040fe20003fc6270 */
[----:B------:R2:W-:Y:S01]  /*55e0*/  MUFU.TANH R79, R6 ;  /* 0x00000006004f7308 */ /* 0x0005e20000002400 */
[----:B------:R-:W-:-:S02]  /*55f0*/  ISETP.GE.AND P2, PT, R5, R248, PT ;  /* 0x000000f80500720c */ /* 0x000fc40003f46270 */
[C---:B------:R-:W-:Y:S02]  /*5600*/  ISETP.LT.OR P1, PT, R5.reuse, R247, P1 ;  /* 0x000000f70500720c */ /* 0x040fe40000f21670 */
[C---:B------:R-:W-:Y:S02]  /*5610*/  ISETP.LT.OR P0, PT, R5.reuse, R246, P0 ;  /* 0x000000f60500720c */ /* 0x040fe40000701670 */
[C---:B------:R-:W-:Y:S02]  /*5620*/  ISETP.LT.OR P6, PT, R5.reuse, R245, P6 ;  /* 0x000000f50500720c */ /* 0x040fe400037c1670 */
[----:B------:R-:W-:Y:S01]  /*5630*/  ISETP.LT.OR P2, PT, R5, R244, P2 ;  /* 0x000000f40500720c */ /* 0x000fe20001741670 */
[----:B------:R-:W-:Y:S01]  /*5640*/  FMUL.FTZ R5, R35, c[0x0][0x2ec] ;  /* 0x0000bb0023057a20 */ /* 0x000fe20000410000 */
[----:B------:R-:W-:Y:S02]  /*5650*/  FSEL R47, R112, -INF , !P3 ;  /* 0xff800000702f7808 */ /* 0x000fe40005800000 */
[C---:B------:R-:W-:Y:S01]  /*5660*/  ISETP.GE.AND P5, PT, R3.reuse, R249, PT ;  /* 0x000000f90300720c */ /* 0x040fe20003fa6270 */
[----:B------:R4:W-:Y:S01]  /*5670*/  MUFU.TANH R77, R5 ;  /* 0x00000005004d7308 */ /* 0x0009e20000002400 */
[----:B------:R-:W-:Y:S01]  /*5680*/  ISETP.GE.AND P3, PT, R3, R248, PT ;  /* 0x000000f80300720c */ /* 0x000fe20003f66270 */
[----:B--2---:R-:W-:Y:S01]  /*5690*/  FMUL.FTZ R6, R33, c[0x0][0x2ec] ;  /* 0x0000bb0021067a20 */ /* 0x004fe20000410000 */
[----:B------:R-:W-:-:S02]  /*56a0*/  ISETP.LT.OR P5, PT, R3, R245, P5 ;  /* 0x000000f50300720c */ /* 0x000fc40002fa1670 */
[----:B------:R-:W-:Y:S02]  /*56b0*/  ISETP.LT.OR P3, PT, R3, R244, P3 ;  /* 0x000000f40300720c */ /* 0x000fe40001f61670 */
[----:B------:R-:W-:Y:S01]  /*56c0*/  IADD3 R3, R0, 0x11, RZ ;  /* 0x0000001100037810 */ /* 0x000fe20007ffe0ff */
[----:B------:R2:W-:Y:S01]  /*56d0*/  MUFU.TANH R80, R6 ;  /* 0x0000000600507308 */ /* 0x0005e20000002400 */
[----:B------:R-:W-:Y:S02]  /*56e0*/  FSEL R61, R104, -INF , !P4 ;  /* 0xff800000683d7808 */ /* 0x000fe40006000000 */
[----:B------:R-:W-:Y:S02]  /*56f0*/  FSEL R57, R102, -INF , !P5 ;  /* 0xff80000066397808 */ /* 0x000fe40006800000 */
[C---:B------:R-:W-:Y:S02]  /*5700*/  ISETP.GE.AND P4, PT, R3.reuse, R251, PT ;  /* 0x000000fb0300720c */ /* 0x040fe40003f86270 */
[C---:B------:R-:W-:Y:S01]  /*5710*/  ISETP.GE.AND P5, PT, R3.reuse, R250, PT ;  /* 0x000000fa0300720c */ /* 0x040fe20003fa6270 */
[----:B----4-:R-:W-:Y:S01]  /*5720*/  FMUL.FTZ R5, R28, c[0x0][0x2ec] ;  /* 0x0000bb001c057a20 */ /* 0x010fe20000410000 */
[----:B------:R-:W-:-:S02]  /*5730*/  ISETP.LT.OR P4, PT, R3, R247, P4 ;  /* 0x000000f70300720c */ /* 0x000fc40002781670 */
[----:B------:R-:W-:Y:S01]  /*5740*/  ISETP.LT.OR P5, PT, R3, R246, P5 ;  /* 0x000000f60300720c */ /* 0x000fe20002fa1670 */
[----:B------:R4:W-:Y:S01]  /*5750*/  MUFU.TANH R75, R5 ;  /* 0x00000005004b7308 */ /* 0x0009e20000002400 */
[----:B------:R-:W-:Y:S02]  /*5760*/  FSEL R50, R44, -INF , !P0 ;  /* 0xff8000002c327808 */ /* 0x000fe40004000000 */
[----:B------:R-:W-:Y:S01]  /*5770*/  FSEL R60, R60, -INF , !P2 ;  /* 0xff8000003c3c7808 */ /* 0x000fe20005000000 */
[----:B--2---:R-:W-:Y:S01]  /*5780*/  FMUL.FTZ R6, R34, c[0x0][0x2ec] ;  /* 0x0000bb0022067a20 */ /* 0x004fe20000410000 */
[----:B------:R-:W-:Y:S01]  /*5790*/  FSEL R44, R101, -INF , !P4 ;  /* 0xff800000652c7808 */ /* 0x000fe20006000000 */
[----:B-1----:R-:W-:Y:S01]  /*57a0*/  HMMA.16816.F32.BF16 R32, R36, R24, R88 ;  /* 0x000000182420723c */ /* 0x002fe20000041858 */
[----:B------:R-:W-:Y:S01]  /*57b0*/  FSEL R51, R70, -INF , !P5 ;  /* 0xff80000046337808 */ /* 0x000fe20006800000 */
[----:B------:R1:W2:Y:S01]  /*57c0*/  MUFU.TANH R78, R6 ;  /* 0x00000006004e7308 */ /* 0x0002a20000002400 */
[----:B------:R-:W-:-:S02]  /*57d0*/  FSEL R63, R73, -INF , !P3 ;  /* 0xff800000493f7808 */ /* 0x000fc40005800000 */
[----:B------:R-:W-:Y:S02]  /*57e0*/  FSEL R45, R45, -INF , !P1 ;  /* 0xff8000002d2d7808 */ /* 0x000fe40004800000 */
[C---:B------:R-:W-:Y:S01]  /*57f0*/  ISETP.GE.AND P3, PT, R3.reuse, R249, PT ;  /* 0x000000f90300720c */ /* 0x040fe20003f66270 */
[----:B------:R-:W-:Y:S01]  /*5800*/  HMMA.16816.F32.BF16 R36, R36, R26, R120 ;  /* 0x0000001a2424723c */ /* 0x000fe20000041878 */
[----:B------:R-:W-:Y:S01]  /*5810*/  BAR.SYNC.DEFER_BLOCKING 0x0 ;  /* 0x0000000000007b1d */ /* 0x000fe20000010000 */
[----:B----4-:R-:W-:Y:S02]  /*5820*/  IADD3 R5, R0, 0x18, RZ ;  /* 0x0000001800057810 */ /* 0x010fe40007ffe0ff */
[----:B------:R-:W-:Y:S02]  /*5830*/  ISETP.GE.AND P1, PT, R3, R248, PT ;  /* 0x000000f80300720c */ /* 0x000fe40003f26270 */
[C---:B------:R-:W-:Y:S01]  /*5840*/  ISETP.GE.AND P0, PT, R5.reuse, R251, PT ;  /* 0x000000fb0500720c */ /* 0x040fe20003f06270 */
[----:B------:R4:W-:Y:S01]  /*5850*/  MUFU.TANH R73, R7 ;  /* 0x0000000700497308 */ /* 0x0009e20000002400 */
[----:B------:R-:W-:Y:S01]  /*5860*/  ISETP.GE.AND P2, PT, R5, R250, PT ;  /* 0x000000fa0500720c */ /* 0x000fe20003f46270 */
[----:B-1----:R-:W-:Y:S01]  /*5870*/  FMUL.FTZ R6, R29, c[0x0][0x2ec] ;  /* 0x0000bb001d067a20 */ /* 0x002fe20000410000 */
[C---:B------:R-:W-:Y:S01]  /*5880*/  ISETP.GE.AND P4, PT, R5.reuse, R249, PT ;  /* 0x000000f90500720c */ /* 0x040fe20003f86270 */
[----:B------:R-:W-:Y:S01]  /*5890*/  HMMA.16816.F32.BF16 R28, R16, R24, R124 ;  /* 0x00000018101c723c */ /* 0x000fe2000004187c */
[----:B------:R-:W-:-:S02]  /*58a0*/  ISETP.GE.AND P5, PT, R5, R248, PT ;  /* 0x000000f80500720c */ /* 0x000fc40003fa6270 */
[C---:B------:R-:W-:Y:S01]  /*58b0*/  ISETP.LT.OR P0, PT, R5.reuse, R247, P0 ;  /* 0x000000f70500720c */ /* 0x040fe20000701670 */
[----:B------:R1:W-:Y:S01]  /*58c0*/  MUFU.TANH R76, R6 ;  /* 0x00000006004c7308 */ /* 0x0003e20000002400 */
[C---:B------:R-:W-:Y:S02]  /*58d0*/  ISETP.LT.OR P2, PT, R5.reuse, R246, P2 ;  /* 0x000000f60500720c */ /* 0x040fe40001741670 */
[CC--:B------:R-:W-:Y:S01]  /*58e0*/  ISETP.LT.OR P4, PT, R5.reuse, R245.reuse, P4 ;  /* 0x000000f50500720c */ /* 0x0c0fe20002781670 */
[----:B------:R-:W-:Y:S01]  /*58f0*/  HMMA.16816.F32.BF16 R32, R12, R20, R32 ;  /* 0x000000140c20723c */ /* 0x000fe20000041820 */
[-C--:B------:R-:W-:Y:S01]  /*5900*/  ISETP.LT.OR P5, PT, R5, R244.reuse, P5 ;  /* 0x000000f40500720c */ /* 0x080fe20002fa1670 */
[----:B------:R-:W-:Y:S01]  /*5910*/  FMUL.FTZ R5, R40, c[0x0][0x2ec] ;  /* 0x0000bb0028057a20 */ /* 0x000fe20000410000 */
[C---:B------:R-:W-:Y:S01]  /*5920*/  ISETP.LT.OR P3, PT, R3.reuse, R245, P3 ;  /* 0x000000f50300720c */ /* 0x040fe20001f61670 */
[----:B----4-:R-:W-:Y:S01]  /*5930*/  FMUL.FTZ R7, R42, c[0x0][0x2ec] ;  /* 0x0000bb002a077a20 */ /* 0x010fe20000410000 */
[----:B------:R-:W-:Y:S01]  /*5940*/  ISETP.LT.OR P1, PT, R3, R244, P1 ;  /* 0x000000f40300720c */ /* 0x000fe20000f21670 */
[----:B------:R4:W2:Y:S01]  /*5950*/  MUFU.TANH R70, R5 ;  /* 0x0000000500467308 */ /* 0x0008a20000002400 */
[----:B------:R-:W-:Y:S01]  /*5960*/  IADD3 R3, R0, 0x19, RZ ;  /* 0x0000001900037810 */ /* 0x000fe20007ffe0ff */
[----:B------:R-:W-:Y:S01]  /*5970*/  HMMA.16816.F32.BF16 R16, R16, R26, R108 ;  /* 0x0000001a1010723c */ /* 0x000fe2000004186c */
[----:B------:R-:W-:-:S02]  /*5980*/  FSEL R54, R54, -INF , !P6 ;  /* 0xff80000036367808 */ /* 0x000fc40007000000 */
[----:B------:R-:W-:Y:S01]  /*5990*/  FSEL R53, R53, -INF , !P3 ;  /* 0xff80000035357808 */ /* 0x000fe20005800000 */
[----:B-1----:R-:W-:Y:S01]  /*59a0*/  FMUL.FTZ R6, R43, c[0x0][0x2ec] ;  /* 0x0000bb002b067a20 */ /* 0x002fe20000410000 */
[C---:B------:R-:W-:Y:S01]  /*59b0*/  ISETP.GE.AND P6, PT, R3.reuse, R251, PT ;  /* 0x000000fb0300720c */ /* 0x040fe20003fc6270 */
[----:B------:R-:W-:Y:S01]  /*59c0*/  MUFU.TANH R24, R7 ;  /* 0x0000000700187308 */ /* 0x000fe20000002400 */
[----:B------:R-:W-:Y:S01]  /*59d0*/  ISETP.GE.AND P3, PT, R3, R250, PT ;  /* 0x000000fa0300720c */ /* 0x000fe20003f66270 */
[----:B------:R-:W-:Y:S01]  /*59e0*/  HMMA.16816.F32.BF16 R28, R8, R20, R28 ;  /* 0x00000014081c723c */ /* 0x000fe2000004181c */
[----:B------:R-:W-:Y:S02]  /*59f0*/  FSEL R40, R71, -INF , !P0 ;  /* 0xff80000047287808 */ /* 0x000fe40004000000 */
[----:B------:R-:W-:Y:S02]  /*5a00*/  ISETP.LT.OR P6, PT, R3, R247, P6 ;  /* 0x000000f70300720c */ /* 0x000fe400037c1670 */
[----:B------:R-:W-:Y:S01]  /*5a10*/  FSEL R67, R67, -INF , !P1 ;  /* 0xff80000043437808 */ /* 0x000fe20004800000 */
[----:B----4-:R-:W-:Y:S01]  /*5a20*/  FMUL.FTZ R5, R41, c[0x0][0x2ec] ;  /* 0x0000bb0029057a20 */ /* 0x010fe20000410000 */
[C---:B------:R-:W-:Y:S01]  /*5a30*/  ISETP.LT.OR P3, PT, R3.reuse, R246, P3 ;  /* 0x000000f60300720c */ /* 0x040fe20001f61670 */
[----:B------:R-:W-:Y:S01]  /*5a40*/  HMMA.16816.F32.BF16 R12, R12, R22, R36 ;  /* 0x000000160c0c723c */ /* 0x000fe20000041824 */
[C---:B------:R-:W-:Y:S01]  /*5a50*/  ISETP.GE.AND P1, PT, R3.reuse, R249, PT ;  /* 0x000000f90300720c */ /* 0x040fe20003f26270 */
[----:B------:R1:W4:Y:S01]  /*5a60*/  MUFU.TANH R71, R5 ;  /* 0x0000000500477308 */ /* 0x0003220000002400 */
[----:B------:R-:W-:Y:S01]  /*5a70*/  ISETP.GE.AND P0, PT, R3, R248, PT ;  /* 0x000000f80300720c */ /* 0x000fe20003f06270 */
[----:B------:R-:W-:Y:S01]  /*5a80*/  FMUL.FTZ R35, R35, c[0x0][0x2ec] ;  /* 0x0000bb0023237a20 */ /* 0x000fe20000410000 */
[----:B------:R-:W-:-:S02]  /*5a90*/  FSEL R43, R65, -INF , !P4 ;  /* 0xff800000412b7808 */ /* 0x000fc40006000000 */
[----:B------:R-:W-:Y:S01]  /*5aa0*/  FSEL R42, R94, -INF , !P2 ;  /* 0xff8000005e2a7808 */ /* 0x000fe20005000000 */
[----:B------:R-:W-:Y:S01]  /*5ab0*/  HMMA.16816.F32.BF16 R8, R8, R22, R16 ;  /* 0x000000160808723c */ /* 0x000fe20000041810 */
[----:B---3--:R-:W-:Y:S01]  /*5ac0*/  FSEL R65, R52, -INF , !P5 ;  /* 0xff80000034417808 */ /* 0x008fe20006800000 */
[----:B------:R-:W-:Y:S01]  /*5ad0*/  MUFU.TANH R35, R35 ;  /* 0x0000002300237308 */ /* 0x000fe20000002400 */
[----:B------:R-:W-:Y:S02]  /*5ae0*/  FSEL R25, R100, -INF , !P6 ;  /* 0xff80000064197808 */ /* 0x000fe40007000000 */
[----:B------:R-:W-:Y:S02]  /*5af0*/  FSEL R41, R95, -INF , !P3 ;  /* 0xff8000005f297808 */ /* 0x000fe40005800000 */
[C---:B------:R-:W-:Y:S01]  /*5b00*/  ISETP.LT.OR P1, PT, R3.reuse, R245, P1 ;  /* 0x000000f50300720c */ /* 0x040fe20000f21670 */
[----:B------:R-:W-:Y:S01]  /*5b10*/  FMUL.FTZ R30, R30, c[0x0][0x2ec] ;  /* 0x0000bb001e1e7a20 */ /* 0x000fe20000410000 */
[----:B------:R-:W-:Y:S01]  /*5b20*/  ISETP.LT.OR P0, PT, R3, R244, P0 ;  /* 0x000000f40300720c */ /* 0x000fe20000701670 */
[----:B------:R3:W2:Y:S01]  /*5b30*/  MUFU.TANH R52, R6 ;  /* 0x0000000600347308 */ /* 0x0006a20000002400 */
[----:B-1----:R-:W-:Y:S01]  /*5b40*/  IADD3 R5, R0, 0x20, RZ ;  /* 0x0000002000057810 */ /* 0x002fe20007ffe0ff */
[----:B------:R-:W-:Y:S01]  /*5b50*/  FMUL.FTZ R28, R28, c[0x0][0x2ec] ;  /* 0x0000bb001c1c7a20 */ /* 0x000fe20000410000 */
[----:B------:R-:W-:Y:S01]  /*5b60*/  IADD3 R3, R0, 0x21, RZ ;  /* 0x0000002100037810 */ /* 0x000fe20007ffe0ff */
[----:B------:R-:W-:Y:S01]  /*5b70*/  FMUL.FTZ R29, R29, c[0x0][0x2ec] ;  /* 0x0000bb001d1d7a20 */ /* 0x000fe20000410000 */
[C---:B------:R-:W-:Y:S01]  /*5b80*/  ISETP.GE.AND P2, PT, R5.reuse, R251, PT ;  /* 0x000000fb0500720c */ /* 0x040fe20003f46270 */
[----:B------:R-:W-:Y:S01]  /*5b90*/  FMUL.FTZ R14, R14, c[0x0][0x2ec] ;  /* 0x0000bb000e0e7a20 */ /* 0x000fe20000410000 */
[C---:B------:R-:W-:Y:S01]  /*5ba0*/  ISETP.GE.AND P5, PT, R5.reuse, R250, PT ;  /* 0x000000fa0500720c */ /* 0x040fe20003fa6270 */
[----:B------:R-:W-:Y:S01]  /*5bb0*/  MUFU.TANH R30, R30 ;  /* 0x0000001e001e7308 */ /* 0x000fe20000002400 */
[----:B------:R-:W-:Y:S01]  /*5bc0*/  ISETP.GE.AND P6, PT, R5, R249, PT ;  /* 0x000000f90500720c */ /* 0x000fe20003fc6270 */
[----:B------:R-:W-:Y:S01]  /*5bd0*/  FMUL.FTZ R31, R31, c[0x0][0x2ec] ;  /* 0x0000bb001f1f7a20 */ /* 0x000fe20000410000 */
[C---:B------:R-:W-:Y:S01]  /*5be0*/  ISETP.GE.AND P3, PT, R5.reuse, R248, PT ;  /* 0x000000f80500720c */ /* 0x040fe20003f66270 */
[----:B------:R-:W-:Y:S01]  /*5bf0*/  FMUL.FTZ R12, R12, c[0x0][0x2ec] ;  /* 0x0000bb000c0c7a20 */ /* 0x000fe20000410000 */
[----:B------:R-:W-:Y:S01]  /*5c00*/  ISETP.LT.OR P2, PT, R5, R247, P2 ;  /* 0x000000f70500720c */ /* 0x000fe20001741670 */
[----:B------:R-:W-:Y:S01]  /*5c10*/  FMUL.FTZ R13, R13, c[0x0][0x2ec] ;  /* 0x0000bb000d0d7a20 */ /* 0x000fe20000410000 */
[C---:B------:R-:W-:Y:S01]  /*5c20*/  ISETP.LT.OR P5, PT, R5.reuse, R246, P5 ;  /* 0x000000f60500720c */ /* 0x040fe20002fa1670 */
[----:B---3--:R-:W-:Y:S01]  /*5c30*/  FMUL.FTZ R6, R32, c[0x0][0x2ec] ;  /* 0x0000bb0020067a20 */ /* 0x008fe20000410000 */
[C---:B------:R-:W-:Y:S01]  /*5c40*/  ISETP.LT.OR P6, PT, R5.reuse, R245, P6 ;  /* 0x000000f50500720c */ /* 0x040fe200037c1670 */
[----:B------:R-:W-:Y:S01]  /*5c50*/  MUFU.TANH R14, R14 ;  /* 0x0000000e000e7308 */ /* 0x000fe20000002400 */
[----:B------:R-:W-:Y:S01]  /*5c60*/  ISETP.LT.OR P3, PT, R5, R244, P3 ;  /* 0x000000f40500720c */ /* 0x000fe20001f61670 */
[----:B------:R-:W-:Y:S01]  /*5c70*/  FMUL.FTZ R5, R33, c[0x0][0x2ec] ;  /* 0x0000bb0021057a20 */ /* 0x000fe20000410000 */
[----:B------:R-:W-:Y:S01]  /*5c80*/  FSEL R32, R93, -INF , !P1 ;  /* 0xff8000005d207808 */ /* 0x000fe20004800000 */
[----:B------:R-:W-:Y:S01]  /*5c90*/  FMUL.FTZ R15, R15, c[0x0][0x2ec] ;  /* 0x0000bb000f0f7a20 */ /* 0x000fe20000410000 */
[C---:B------:R-:W-:Y:S01]  /*5ca0*/  ISETP.GE.AND P4, PT, R3.reuse, R251, PT ;  /* 0x000000fb0300720c */ /* 0x040fe20003f86270 */
[----:B------:R-:W-:Y:S01]  /*5cb0*/  FMUL.FTZ R8, R8, c[0x0][0x2ec] ;  /* 0x0000bb0008087a20 */ /* 0x000fe20000410000 */
[C---:B------:R-:W-:Y:S01]  /*5cc0*/  ISETP.GE.AND P1, PT, R3.reuse, R250, PT ;  /* 0x000000fa0300720c */ /* 0x040fe20003f26270 */
[----:B------:R1:W-:Y:S01]  /*5cd0*/  MUFU.TANH R20, R5 ;  /* 0x0000000500147308 */ /* 0x0003e20000002400 */
[----:B------:R-:W-:Y:S01]  /*5ce0*/  ISETP.LT.OR P4, PT, R3, R247, P4 ;  /* 0x000000f70300720c */ /* 0x000fe20002781670 */
[----:B------:R-:W-:Y:S01]  /*5cf0*/  FMUL.FTZ R9, R9, c[0x0][0x2ec] ;  /* 0x0000bb0009097a20 */ /* 0x000fe20000410000 */
[----:B------:R-:W-:Y:S01]  /*5d00*/  ISETP.LT.OR P1, PT, R3, R246, P1 ;  /* 0x000000f60300720c */ /* 0x000fe20000f21670 */
[----:B------:R-:W-:Y:S01]  /*5d10*/  FMUL.FTZ R10, R10, c[0x0][0x2ec] ;  /* 0x0000bb000a0a7a20 */ /* 0x000fe20000410000 */
[----:B------:R-:W-:Y:S01]  /*5d20*/  FSEL R64, R64, -INF , !P0 ;  /* 0xff80000040407808 */ /* 0x000fe20004000000 */
[----:B------:R-:W-:Y:S01]  /*5d30*/  FMUL.FTZ R11, R11, c[0x0][0x2ec] ;  /* 0x0000bb000b0b7a20 */ /* 0x000fe20000410000 */
[----:B-----5:R-:W-:Y:S01]  /*5d40*/  FSEL R181, R83, -INF , !P2 ;  /* 0xff80000053b57808 */ /* 0x020fe20005000000 */
[----:B------:R3:W5:Y:S01]  /*5d50*/  MUFU.TANH R7, R6 ;  /* 0x0000000600077308 */ /* 0x0007620000002400 */
[----:B------:R-:W-:-:S02]  /*5d60*/  FSEL R178, R82, -INF , !P5 ;  /* 0xff80000052b27808 */ /* 0x000fc40006800000 */
[----:B--2---:R-:W-:Y:S02]  /*5d70*/  FSEL R180, R78, -INF , !P3 ;  /* 0xff8000004eb47808 */ /* 0x004fe40005800000 */
[----:B------:R-:W-:Y:S02]  /*5d80*/  FSEL R167, R92, -INF , !P4 ;  /* 0xff8000005ca77808 */ /* 0x000fe40006000000 */
[----:B------:R-:W-:Y:S01]  /*5d90*/  FSEL R177, R81, -INF , !P1 ;  /* 0xff80000051b17808 */ /* 0x000fe20004800000 */
[----:B------:R-:W-:Y:S01]  /*5da0*/  MUFU.TANH R28, R28 ;  /* 0x0000001c001c7308 */ /* 0x000fe20000002400 */
[----:B-1----:R-:W-:Y:S02]  /*5db0*/  IADD3 R5, R0, 0x28, RZ ;  /* 0x0000002800057810 */ /* 0x002fe40007ffe0ff */
[C---:B------:R-:W-:Y:S02]  /*5dc0*/  ISETP.GE.AND P0, PT, R3.reuse, R249, PT ;  /* 0x000000f90300720c */ /* 0x040fe40003f06270 */
[----:B------:R-:W-:-:S02]  /*5dd0*/  ISETP.GE.AND P2, PT, R3, R248, PT ;  /* 0x000000f80300720c */ /* 0x000fc40003f46270 */
[C---:B------:R-:W-:Y:S01]  /*5de0*/  ISETP.GE.AND P5, PT, R5.reuse, R251, PT ;  /* 0x000000fb0500720c */ /* 0x040fe20003fa6270 */
[----:B---3--:R-:W-:Y:S01]  /*5df0*/  FMUL.FTZ R6, R34, c[0x0][0x2ec] ;  /* 0x0000bb0022067a20 */ /* 0x008fe20000410000 */
[C---:B------:R-:W-:Y:S01]  /*5e00*/  ISETP.GE.AND P3, PT, R5.reuse, R250, PT ;  /* 0x000000fa0500720c */ /* 0x040fe20003f66270 */
[----:B------:R-:W-:Y:S01]  /*5e10*/  MUFU.TANH R29, R29 ;  /* 0x0000001d001d7308 */ /* 0x000fe20000002400 */
[C---:B------:R-:W-:Y:S02]  /*5e20*/  ISETP.GE.AND P4, PT, R5.reuse, R249, PT ;  /* 0x000000f90500720c */ /* 0x040fe40003f86270 */
[----:B------:R-:W-:Y:S02]  /*5e30*/  ISETP.GE.AND P1, PT, R5, R248, PT ;  /* 0x000000f80500720c */ /* 0x000fe40003f26270 */
[C---:B------:R-:W-:Y:S02]  /*5e40*/  ISETP.LT.OR P0, PT, R3.reuse, R245, P0 ;  /* 0x000000f50300720c */ /* 0x040fe40000701670 */
[----:B------:R-:W-:Y:S01]  /*5e50*/  ISETP.LT.OR P2, PT, R3, R244, P2 ;  /* 0x000000f40300720c */ /* 0x000fe20001741670 */
[----:B------:R-:W1:Y:S01]  /*5e60*/  MUFU.TANH R6, R6 ;  /* 0x0000000600067308 */ /* 0x000e620000002400 */
[----:B------:R-:W-:-:S02]  /*5e70*/  ISETP.LT.OR P5, PT, R5, R247, P5 ;  /* 0x000000f70500720c */ /* 0x000fc40002fa1670 */
[C---:B------:R-:W-:Y:S02]  /*5e80*/  ISETP.LT.OR P3, PT, R5.reuse, R246, P3 ;  /* 0x000000f60500720c */ /* 0x040fe40001f61670 */
[C---:B------:R-:W-:Y:S02]  /*5e90*/  ISETP.LT.OR P4, PT, R5.reuse, R245, P4 ;  /* 0x000000f50500720c */ /* 0x040fe40002781670 */
[----:B------:R-:W-:Y:S01]  /*5ea0*/  ISETP.LT.OR P1, PT, R5, R244, P1 ;  /* 0x000000f40500720c */ /* 0x000fe20000f21670 */
[----:B------:R-:W2:Y:S01]  /*5eb0*/  MUFU.TANH R31, R31 ;  /* 0x0000001f001f7308 */ /* 0x000ea20000002400 */
[C---:B------:R-:W-:Y:S02]  /*5ec0*/  IADD3 R3, R0.reuse, 0x29, RZ ;  /* 0x0000002900037810 */ /* 0x040fe40007ffe0ff */
[----:B------:R-:W-:Y:S02]  /*5ed0*/  IADD3 R5, R0, 0x30, RZ ;  /* 0x0000003000057810 */ /* 0x000fe40007ffe0ff */
[----:B------:R-:W-:-:S02]  /*5ee0*/  FSEL R179, R79, -INF , !P6 ;  /* 0xff8000004fb37808 */ /* 0x000fc40007000000 */
[----:B------:R-:W-:Y:S01]  /*5ef0*/  FSEL R166, R80, -INF , !P0 ;  /* 0xff80000050a67808 */ /* 0x000fe20004000000 */
[----:B------:R-:W3:Y:S01]  /*5f00*/  MUFU.TANH R12, R12 ;  /* 0x0000000c000c7308 */ /* 0x000ee20000002400 */
[----:B------:R-:W-:Y:S02]  /*5f10*/  FSEL R176, R77, -INF , !P2 ;  /* 0xff8000004db07808 */ /* 0x000fe40005000000 */
[----:B------:R-:W-:Y:S02]  /*5f20*/  FSEL R163, R75, -INF , !P5 ;  /* 0xff8000004ba37808 */ /* 0x000fe40006800000 */
[----:B------:R-:W-:Y:S02]  /*5f30*/  FSEL R162, R74, -INF , !P3 ;  /* 0xff8000004aa27808 */ /* 0x000fe40005800000 */
[C---:B------:R-:W-:Y:S01]  /*5f40*/  ISETP.GE.AND P6, PT, R3.reuse, R251, PT ;  /* 0x000000fb0300720c */ /* 0x040fe20003fc6270 */
[----:B------:R-:W-:Y:S01]  /*5f50*/  MUFU.TANH R13, R13 ;  /* 0x0000000d000d7308 */ /* 0x000fe20000002400 */
[----:B------:R-:W-:-:S02]  /*5f60*/  ISETP.GE.AND P0, PT, R3, R250, PT ;  /* 0x000000fa0300720c */ /* 0x000fc40003f06270 */
[C---:B------:R-:W-:Y:S02]  /*5f70*/  ISETP.GE.AND P2, PT, R3.reuse, R249, PT ;  /* 0x000000f90300720c */ /* 0x040fe40003f46270 */
[----:B------:R-:W-:Y:S02]  /*5f80*/  ISETP.GE.AND P5, PT, R3, R248, PT ;  /* 0x000000f80300720c */ /* 0x000fe40003fa6270 */
[----:B------:R-:W-:Y:S01]  /*5f90*/  ISETP.GE.AND P3, PT, R5, R251, PT ;  /* 0x000000fb0500720c */ /* 0x000fe20003f66270 */
[----:B------:R-:W-:Y:S01]  /*5fa0*/  MUFU.TANH R15, R15 ;  /* 0x0000000f000f7308 */ /* 0x000fe20000002400 */
[C---:B------:R-:W-:Y:S02]  /*5fb0*/  ISETP.LT.OR P6, PT, R3.reuse, R247, P6 ;  /* 0x000000f70300720c */ /* 0x040fe400037c1670 */
[C---:B------:R-:W-:Y:S02]  /*5fc0*/  ISETP.LT.OR P0, PT, R3.reuse, R246, P0 ;  /* 0x000000f60300720c */ /* 0x040fe40000701670 */
[----:B------:R-:W-:-:S02]  /*5fd0*/  ISETP.LT.OR P2, PT, R3, R245, P2 ;  /* 0x000000f50300720c */ /* 0x000fc40001741670 */
[----:B------:R-:W-:Y:S01]  /*5fe0*/  ISETP.LT.OR P5, PT, R3, R244, P5 ;  /* 0x000000f40300720c */ /* 0x000fe20002fa1670 */
[----:B------:R-:W1:Y:S01]  /*5ff0*/  MUFU.TANH R8, R8 ;  /* 0x0000000800087308 */ /* 0x000e620000002400 */
[----:B------:R-:W-:Y:S02]  /*6000*/  ISETP.LT.OR P3, PT, R5, R247, P3 ;  /* 0x000000f70500720c */ /* 0x000fe40001f61670 */
[----:B------:R-:W-:Y:S02]  /*6010*/  IADD3 R3, R0, 0x31, RZ ;  /* 0x0000003100037810 */ /* 0x000fe40007ffe0ff */
[----:B------:R-:W-:Y:S02]  /*6020*/  FSEL R164, R70, -INF , !P4 ;  /* 0xff80000046a47808 */ /* 0x000fe40006000000 */
[----:B------:R-:W-:Y:S01]  /*6030*/  FSEL R160, R73, -INF , !P0 ;  /* 0xff80000049a07808 */ /* 0x000fe20004000000 */
[----:B------:R-:W-:Y:S01]  /*6040*/  MUFU.TANH R9, R9 ;  /* 0x0000000900097308 */ /* 0x000fe20000002400 */
[----:B----4-:R-:W-:-:S02]  /*6050*/  FSEL R154, R71, -INF , !P2 ;  /* 0xff800000479a7808 */ /* 0x010fc40005000000 */
[----:B------:R-:W-:Y:S02]  /*6060*/  FSEL R161, R52, -INF , !P5 ;  /* 0xff80000034a17808 */ /* 0x000fe40006800000 */
[----:B-----5:R-:W-:Y:S02]  /*6070*/  FSEL R157, R7, -INF , !P3 ;  /* 0xff800000079d7808 */ /* 0x020fe40005800000 */
[----:B------:R-:W-:Y:S01]  /*6080*/  ISETP.GE.AND P4, PT, R3, R251, PT ;  /* 0x000000fb0300720c */ /* 0x000fe20003f86270 */
[----:B------:R-:W4:Y:S01]  /*6090*/  MUFU.TANH R10, R10 ;  /* 0x0000000a000a7308 */ /* 0x000f220000002400 */
[----:B------:R-:W-:Y:S02]  /*60a0*/  ISETP.GE.AND P0, PT, R5, R248, PT ;  /* 0x000000f80500720c */ /* 0x000fe40003f06270 */
[C---:B------:R-:W-:Y:S02]  /*60b0*/  ISETP.GE.AND P2, PT, R3.reuse, R250, PT ;  /* 0x000000fa0300720c */ /* 0x040fe40003f46270 */
[----:B------:R-:W-:-:S02]  /*60c0*/  ISETP.GE.AND P5, PT, R3, R249, PT ;  /* 0x000000f90300720c */ /* 0x000fc40003fa6270 */
[----:B------:R-:W-:Y:S01]  /*60d0*/  ISETP.GE.AND P3, PT, R3, R248, PT ;  /* 0x000000f80300720c */ /* 0x000fe20003f66270 */
[----:B------:R-:W5:Y:S01]  /*60e0*/  MUFU.TANH R11, R11 ;  /* 0x0000000b000b7308 */ /* 0x000f620000002400 */
[----:B------:R-:W-:Y:S02]  /*60f0*/  ISETP.LT.OR P0, PT, R5, R244, P0 ;  /* 0x000000f40500720c */ /* 0x000fe40000701670 */
[C---:B------:R-:W-:Y:S02]  /*6100*/  ISETP.LT.OR P4, PT, R3.reuse, R247, P4 ;  /* 0x000000f70300720c */ /* 0x040fe40002781670 */
[C---:B------:R-:W-:Y:S02]  /*6110*/  ISETP.LT.OR P2, PT, R3.reuse, R246, P2 ;  /* 0x000000f60300720c */ /* 0x040fe40001741670 */
[C---:B------:R-:W-:Y:S02]  /*6120*/  ISETP.LT.OR P5, PT, R3.reuse, R245, P5 ;  /* 0x000000f50300720c */ /* 0x040fe40002fa1670 */
[----:B------:R-:W-:-:S02]  /*6130*/  ISETP.LT.OR P3, PT, R3, R244, P3 ;  /* 0x000000f40300720c */ /* 0x000fc40001f61670 */
[----:B------:R-:W-:Y:S02]  /*6140*/  IADD3 R3, R0, 0x38, RZ ;  /* 0x0000003800037810 */ /* 0x000fe40007ffe0ff */
[----:B------:R-:W-:Y:S02]  /*6150*/  FSEL R165, R24, -INF , !P1 ;  /* 0xff80000018a57808 */ /* 0x000fe40004800000 */
[-C--:B------:R-:W-:Y:S02]  /*6160*/  ISETP.GE.AND P1, PT, R5, R250.reuse, PT ;  /* 0x000000fa0500720c */ /* 0x080fe40003f26270 */
[----:B------:R-:W-:Y:S02]  /*6170*/  FSEL R222, R30, -INF , !P0 ;  /* 0xff8000001ede7808 */ /* 0x000fe40004000000 */
[----:B------:R-:W-:Y:S02]  /*6180*/  ISETP.GE.AND P0, PT, R3, R250, PT ;  /* 0x000000fa0300720c */ /* 0x000fe40003f06270 */
[----:B------:R-:W-:-:S02]  /*6190*/  ISETP.LT.OR P1, PT, R5, R246, P1 ;  /* 0x000000f60500720c */ /* 0x000fc40000f21670 */
[----:B------:R-:W-:Y:S02]  /*61a0*/  ISETP.LT.OR P0, PT, R3, R246, P0 ;  /* 0x000000f60300720c */ /* 0x000fe40000701670 */
[----:B------:R-:W-:Y:S02]  /*61b0*/  FSEL R158, R76, -INF , !P6 ;  /* 0xff8000004c9e7808 */ /* 0x000fe40007000000 */
[----:B-1----:R-:W-:Y:S02]  /*61c0*/  FSEL R156, R6, -INF , !P1 ;  /* 0xff800000069c7808 */ /* 0x002fe40004800000 */
[----:B------:R-:W-:Y:S02]  /*61d0*/  ISETP.GE.AND P6, PT, R5, R249, PT ;  /* 0x000000f90500720c */ /* 0x000fe40003fc6270 */
[----:B------:R-:W-:Y:S02]  /*61e0*/  ISETP.GE.AND P1, PT, R3, R251, PT ;  /* 0x000000fb0300720c */ /* 0x000fe40003f26270 */
[----:B------:R-:W-:-:S02]  /*61f0*/  FSEL R132, R14, -INF , !P0 ;  /* 0xff8000000e847808 */ /* 0x000fc40004000000 */
[----:B------:R-:W-:Y:S02]  /*6200*/  PLOP3.LUT P0, PT, PT, PT, UP0, 0x80, 0x0 ;  /* 0x000000000000781c */ /* 0x000fe40003f0f008 */
[----:B------:R-:W-:Y:S02]  /*6210*/  ISETP.LT.OR P6, PT, R5, R245, P6 ;  /* 0x000000f50500720c */ /* 0x000fe400037c1670 */
[----:B------:R-:W-:Y:S02]  /*6220*/  ISETP.LT.OR P1, PT, R3, R247, P1 ;  /* 0x000000f70300720c */ /* 0x000fe40000f21670 */
[----:B------:R-:W-:Y:S02]  /*6230*/  IADD3 R0, R0, 0x39, RZ ;  /* 0x0000003900007810 */ /* 0x000fe40007ffe0ff */
[----:B------:R-:W-:Y:S02]  /*6240*/  FSEL R159, R28, -INF , !P6 ;  /* 0xff8000001c9f7808 */ /* 0x000fe40007000000 */
[----:B------:R-:W-:-:S02]  /*6250*/  FSEL R152, R20, -INF , !P4 ;  /* 0xff80000014987808 */ /* 0x000fc40006000000 */
[----:B------:R-:W-:Y:S02]  /*6260*/  FSEL R153, R35, -INF , !P2 ;  /* 0xff80000023997808 */ /* 0x000fe40005000000 */
[----:B------:R-:W-:Y:S02]  /*6270*/  FSEL R155, R29, -INF , !P5 ;  /* 0xff8000001d9b7808 */ /* 0x000fe40006800000 */
[----:B--2---:R-:W-:Y:S02]  /*6280*/  FSEL R206, R31, -INF , !P3 ;  /* 0xff8000001fce7808 */ /* 0x004fe40005800000 */
[----:B---3--:R-:W-:Y:S02]  /*6290*/  FSEL R133, R12, -INF , !P1 ;  /* 0xff8000000c857808 */ /* 0x008fe40004800000 */
[----:B------:R-:W-:Y:S02]  /*62a0*/  ISETP.GE.AND P6, PT, R0, R251, PT ;  /* 0x000000fb0000720c */ /* 0x000fe40003fc6270 */
[----:B------:R-:W-:-:S02]  /*62b0*/  ISETP.GE.AND P4, PT, R3, R249, PT ;  /* 0x000000f90300720c */ /* 0x000fc40003f86270 */
[C---:B------:R-:W-:Y:S02]  /*62c0*/  ISETP.GE.AND P2, PT, R3.reuse, R248, PT ;  /* 0x000000f80300720c */ /* 0x040fe40003f46270 */
[C---:B------:R-:W-:Y:S02]  /*62d0*/  ISETP.GE.AND P5, PT, R0.reuse, R250, PT ;  /* 0x000000fa0000720c */ /* 0x040fe40003fa6270 */
[C---:B------:R-:W-:Y:S02]  /*62e0*/  ISETP.GE.AND P3, PT, R0.reuse, R249, PT ;  /* 0x000000f90000720c */ /* 0x040fe40003f66270 */
[----:B------:R-:W-:Y:S02]  /*62f0*/  ISETP.GE.AND P1, PT, R0, R248, PT ;  /* 0x000000f80000720c */ /* 0x000fe40003f26270 */
[C---:B------:R-:W-:Y:S02]  /*6300*/  ISETP.LT.OR P4, PT, R3.reuse, R245, P4 ;  /* 0x000000f50300720c */ /* 0x040fe40002781670 */
[----:B------:R-:W-:-:S02]  /*6310*/  ISETP.LT.OR P2, PT, R3, R244, P2 ;  /* 0x000000f40300720c */ /* 0x000fc40001741670 */
[C---:B------:R-:W-:Y:S02]  /*6320*/  ISETP.LT.OR P6, PT, R0.reuse, R247, P6 ;  /* 0x000000f70000720c */ /* 0x040fe400037c1670 */
[C---:B------:R-:W-:Y:S02]  /*6330*/  ISETP.LT.OR P5, PT, R0.reuse, R246, P5 ;  /* 0x000000f60000720c */ /* 0x040fe40002fa1670 */
[C---:B------:R-:W-:Y:S02]  /*6340*/  ISETP.LT.OR P3, PT, R0.reuse, R245, P3 ;  /* 0x000000f50000720c */ /* 0x040fe40001f61670 */
[----:B------:R-:W-:Y:S02]  /*6350*/  ISETP.LT.OR P1, PT, R0, R244, P1 ;  /* 0x000000f40000720c */ /* 0x000fe40000f21670 */
[----:B------:R-:W-:Y:S02]  /*6360*/  LOP3.LUT R0, R145, R146, RZ, 0xfc, !PT ;  /* 0x0000009291007212 */ /* 0x000fe400078efcff */
[----:B------:R-:W-:-:S02]  /*6370*/  FSEL R139, R8, -INF , !P4 ;  /* 0xff800000088b7808 */ /* 0x000fc40006000000 */
[----:B----4-:R-:W-:Y:S02]  /*6380*/  FSEL R207, R10, -INF , !P2 ;  /* 0xff8000000acf7808 */ /* 0x010fe40005000000 */
[----:B------:R-:W-:Y:S02]  /*6390*/  FSEL R22, R13, -INF , !P6 ;  /* 0xff8000000d167808 */ /* 0x000fe40007000000 */
[----:B------:R-:W-:Y:S02]  /*63a0*/  FSEL R23, R15, -INF , !P5 ;  /* 0xff8000000f177808 */ /* 0x000fe40006800000 */
[----:B------:R-:W-:Y:S02]  /*63b0*/  FSEL R138, R9, -INF , !P3 ;  /* 0xff800000098a7808 */ /* 0x000fe40005800000 */
[----:B-----5:R-:W-:Y:S01]  /*63c0*/  FSEL R252, R11, -INF , !P1 ;  /* 0xff8000000bfc7808 */ /* 0x020fe20004800000 */
[----:B------:R-:W-:Y:S05]  /*63d0*/  @!P0 BRA `(.L_x_639) ;  /* 0x000004a000008947 */ /* 0x000fea0003800000 */
[----:B------:R-:W-:Y:S01]  /*63e0*/  UIADD3 UR5, UR8, -0x2, URZ ;  /* 0xfffffffe08057890 */ /* 0x000fe2000fffe03f */
        /* <DEDUP_REMOVED lines=71> */
.L_x_641:
[----:B------:R-:W-:Y:S05]  /*6860*/  BSYNC B0 ;  /* 0x0000000000007941 */ /* 0x000fea0003800000 */
.L_x_640:
[----:B------:R-:W0:Y:S02]  /*6870*/  LDGDEPBAR ;  /* 0x00000000000079af */ /* 0x000e240000000000 */
.L_x_639:
        /* <DEDUP_REMOVED lines=44> */
[----:B------:R-:W-:Y:S04]  /*6b40*/  LDSM.16.MT88.4 R80, [R228+0xe000] ;  /* 0x00e00000e450783b */ /* 0x000fe80000004200 */
[----:B------:R-:W2:Y:S04]  /*6b50*/  SHFL.BFLY PT, R5, R137, 0x2, 0x1f ;  /* 0x0c401f0089057f89 */ /* 0x000ea800000e0000 */
[----:B------:R-:W-:Y:S04]  /*6b60*/  LDSM.16.MT88.4 R84, [R227+0xe000] ;  /* 0x00e00000e354783b */ /* 0x000fe80000004200 */
[----:B------:R-:W-:Y:S04]  /*6b70*/  LDSM.16.MT88.4 R76, [R228+0xe800] ;  /* 0x00e80000e44c783b */ /* 0x000fe80000004200 */
[----:B------:R-:W-:Y:S01]  /*6b80*/  LDSM.16.MT88.4 R36, [R227+0xc000] ;  /* 0x00c00000e324783b */ /* 0x000fe20000004200 */
[----:B--2---:R-:W-:-:S02]  /*6b90*/  FMNMX.FTZ R137, R137, R5, !PT ;  /* 0x0000000589897209 */ /* 0x004fc40007810000 */
[----:B------:R-:W-:Y:S02]  /*6ba0*/  FMNMX.FTZ R5, R156, R3, !PT ;  /* 0x000000039c057209 */ /* 0x000fe40007810000 */
[----:B------:R-:W-:Y:S01]  /*6bb0*/  FMNMX.FTZ R3, R66, R62, !PT ;  /* 0x0000003e42037209 */ /* 0x000fe20007810000 */
[----:B------:R-:W2:Y:S01]  /*6bc0*/  SHFL.BFLY PT, R6, R137, 0x1, 0x1f ;  /* 0x0c201f0089067f89 */ /* 0x000ea200000e0000 */
        /* <DEDUP_REMOVED lines=10> */
[----:B--2---:R-:W-:Y:S02]  /*6c70*/  FMNMX.FTZ R137, R137, R6, !PT ;  /* 0x0000000689897209 */ /* 0x004fe40007810000 */
        /* <DEDUP_REMOVED lines=10> */
[----:B-1----:R-:W1:Y:S07]  /*6d20*/  SHFL.BFLY PT, R8, R136, 0x1, 0x1f ;  /* 0x0c201f0088087f89 */ /* 0x002e6e00000e0000 */
[----:B------:R3:W-:Y:S01]  /*6d30*/  MUFU.EX2 R241, R6 ;  /* 0x0000000600f17308 */ /* 0x0007e20000000800 */
[----:B--2---:R-:W-:-:S07]  /*6d40*/  FFMA.FTZ R5, R48, c[0x0][0x23c], -R20 ;  /* 0x00008f0030057a23 */ /* 0x004fce0000010814 */
[----:B------:R2:W4:Y:S01]  /*6d50*/  MUFU.EX2 R28, R5 ;  /* 0x00000005001c7308 */ /* 0x0005220000000800 */
[----:B---3--:R-:W-:Y:S01]  /*6d60*/  FFMA.FTZ R6, R46, c[0x0][0x23c], -R20 ;  /* 0x00008f002e067a23 */ /* 0x008fe20000010814 */
[----:B-1----:R-:W-:-:S06]  /*6d70*/  FMNMX.FTZ R136, R136, R8, !PT ;  /* 0x0000000888887209 */ /* 0x002fcc0007810000 */
[----:B------:R1:W3:Y:S01]  /*6d80*/  MUFU.EX2 R231, R6 ;  /* 0x0000000600e77308 */ /* 0x0002e20000000800 */
[----:B------:R-:W-:Y:S02]  /*6d90*/  FSETP.NEU.FTZ.AND P1, PT, R136, -INF , PT ;  /* 0xff8000008800780b */ /* 0x000fe40003f3d000 */
[----:B--2---:R-:W-:Y:S02]  /*6da0*/  FMNMX.FTZ R5, R154, R3, !PT ;  /* 0x000000039a057209 */ /* 0x004fe40007810000 */
[----:B------:R-:W-:Y:S02]  /*6db0*/  FMNMX.FTZ R3, R72, R69, !PT ;  /* 0x0000004548037209 */ /* 0x000fe40007810000 */
[----:B------:R-:W-:Y:S02]  /*6dc0*/  FMNMX.FTZ R5, R159, R5, !PT ;  /* 0x000000059f057209 */ /* 0x000fe40007810000 */
[----:B------:R-:W-:Y:S02]  /*6dd0*/  FMNMX.FTZ R3, R68, R3, !PT ;  /* 0x0000000344037209 */ /* 0x000fe40007810000 */
[----:B------:R-:W-:Y:S01]  /*6de0*/  FMNMX.FTZ R135, R155, R5, !PT ;  /* 0x000000059b877209 */ /* 0x000fe20007810000 */
[--C-:B------:R-:W-:Y:S01]  /*6df0*/  FFMA.FTZ R5, R45, c[0x0][0x23c], -R20.reuse ;  /* 0x00008f002d057a23 */ /* 0x100fe20000010814 */
[----:B------:R-:W-:Y:S01]  /*6e00*/  FMNMX.FTZ R3, R63, R3, !PT ;  /* 0x000000033f037209 */ /* 0x000fe20007810000 */
[----:B-1----:R-:W-:Y:S01]  /*6e10*/  FFMA.FTZ R6, R25, c[0x0][0x23c], -R20 ;  /* 0x00008f0019067a23 */ /* 0x002fe20000010814 */
[----:B------:R-:W-:Y:S01]  /*6e20*/  FMNMX.FTZ R135, R139, R135, !PT ;  /* 0x000000878b877209 */ /* 0x000fe20007810000 */
[----:B------:R1:W-:Y:S01]  /*6e30*/  MUFU.EX2 R190, R5 ;  /* 0x0000000500be7308 */ /* 0x0003e20000000800 */
[----:B------:R-:W-:Y:S01]  /*6e40*/  FMNMX.FTZ R3, R60, R3, !PT ;  /* 0x000000033c037209 */ /* 0x000fe20007810000 */
[----:B------:R-:W-:Y:S01]  /*6e50*/  LDSM.16.MT88.4 R24, [R226+0xc000] ;  /* 0x00c00000e218783b */ /* 0x000fe20000004200 */
[----:B------:R-:W-:-:S02]  /*6e60*/  FMNMX.FTZ R135, R138, R135, !PT ;  /* 0x000000878a877209 */ /* 0x000fc40007810000 */
[----:B------:R-:W-:Y:S02]  /*6e70*/  FMNMX.FTZ R3, R67, R3, !PT ;  /* 0x0000000343037209 */ /* 0x000fe40007810000 */
[----:B----4-:R-:W-:Y:S01]  /*6e80*/  F2FP.BF16.PACK_AB R16, R28, R221 ;  /* 0x000000dd1c10723e */ /* 0x010fe200000010ff */
[----:B------:R-:W2:Y:S01]  /*6e90*/  SHFL.BFLY PT, R7, R135, 0x2, 0x1f ;  /* 0x0c401f0087077f89 */ /* 0x000ea200000e0000 */
[----:B------:R-:W-:Y:S01]  /*6ea0*/  FMNMX.FTZ R3, R65, R3, !PT ;  /* 0x0000000341037209 */ /* 0x000fe20007810000 */
[----:B------:R-:W-:Y:S01]  /*6eb0*/  MUFU.EX2 R188, R6 ;  /* 0x0000000600bc7308 */ /* 0x000fe20000000800 */
[----:B---3--:R-:W-:Y:S01]  /*6ec0*/  F2FP.BF16.PACK_AB R18, R231, R241 ;  /* 0x000000f1e712723e */ /* 0x008fe200000010ff */
[----:B-1----:R-:W-:Y:S02]  /*6ed0*/  FFMA.FTZ R5, R44, c[0x0][0x23c], -R20 ;  /* 0x00008f002c057a23 */ /* 0x002fe40000010814 */
[----:B------:R-:W-:Y:S04]  /*6ee0*/  LDSM.16.MT88.4 R44, [R225+0xc800] ;  /* 0x00c80000e12c783b */ /* 0x000fe80000004200 */
[----:B------:R1:W3:Y:S01]  /*6ef0*/  MUFU.EX2 R236, R5 ;  /* 0x0000000500ec7308 */ /* 0x0002e20000000800 */
[----:B--2---:R-:W-:-:S02]  /*6f00*/  FMNMX.FTZ R135, R135, R7, !PT ;  /* 0x0000000787877209 */ /* 0x004fc40007810000 */
[----:B-1----:R-:W-:Y:S01]  /*6f10*/  FMNMX.FTZ R5, R64, R3, !PT ;  /* 0x0000000340057209 */ /* 0x002fe20007810000 */
[----:B------:R-:W-:Y:S02]  /*6f20*/  FFMA.FTZ R3, R40, c[0x0][0x23c], -R20 ;  /* 0x00008f0028037a23 */ /* 0x000fe40000010814 */
[----:B------:R-:W1:Y:S01]  /*6f30*/  SHFL.BFLY PT, R6, R135, 0x1, 0x1f ;  /* 0x0c201f0087067f89 */ /* 0x000e6200000e0000 */
[----:B---3--:R-:W-:Y:S02]  /*6f40*/  F2FP.BF16.PACK_AB R8, R236, R190 ;  /* 0x000000beec08723e */ /* 0x008fe400000010ff */
[----:B------:R-:W-:Y:S01]  /*6f50*/  FMNMX.FTZ R5, R180, R5, !PT ;  /* 0x00000005b4057209 */ /* 0x000fe20007810000 */
[----:B------:R2:W-:Y:S03]  /*6f60*/  MUFU.EX2 R191, R3 ;  /* 0x0000000300bf7308 */ /* 0x0005e60000000800 */
[----:B------:R-:W-:-:S04]  /*6f70*/  FMNMX.FTZ R5, R176, R5, !PT ;  /* 0x00000005b0057209 */ /* 0x000fc80007810000 */
[----:B------:R-:W-:-:S04]  /*6f80*/  FMNMX.FTZ R5, R165, R5, !PT ;  /* 0x00000005a5057209 */ /* 0x000fc80007810000 */
[----:B------:R-:W-:-:S04]  /*6f90*/  FMNMX.FTZ R134, R161, R5, !PT ;  /* 0x00000005a1867209 */ /* 0x000fc80007810000 */
[----:B------:R-:W-:Y:S01]  /*6fa0*/  FMNMX.FTZ R134, R222, R134, !PT ;  /* 0x00000086de867209 */ /* 0x000fe20007810000 */
[----:B--2---:R-:W-:-:S03]  /*6fb0*/  FMUL.FTZ R3, R136, c[0x0][0x23c] ;  /* 0x00008f0088037a20 */ /* 0x004fc60000410000 */
[----:B------:R-:W-:Y:S02]  /*6fc0*/  FMNMX.FTZ R134, R206, R134, !PT ;  /* 0x00000086ce867209 */ /* 0x000fe40007810000 */
[----:B------:R-:W-:Y:S02]  /*6fd0*/  FSEL R3, R3, RZ, P1 ;  /* 0x000000ff03037208 */ /* 0x000fe40000800000 */
[----:B------:R-:W-:Y:S02]  /*6fe0*/  FMNMX.FTZ R134, R207, R134, !PT ;  /* 0x00000086cf867209 */ /* 0x000fe40007810000 */
[----:B-1----:R-:W-:Y:S01]  /*6ff0*/  FMNMX.FTZ R135, R135, R6, !PT ;  /* 0x0000000687877209 */ /* 0x002fe20007810000 */
[--C-:B------:R-:W-:Y:S01]  /*7000*/  FFMA.FTZ R5, R59, c[0x0][0x23c], -R3.reuse ;  /* 0x00008f003b057a23 */ /* 0x100fe20000010803 */
[----:B------:R-:W-:Y:S01]  /*7010*/  FMNMX.FTZ R134, R252, R134, !PT ;  /* 0x00000086fc867209 */ /* 0x000fe20007810000 */
[--C-:B------:R-:W-:Y:S01]  /*7020*/  FFMA.FTZ R23, R23, c[0x0][0x23c], -R3.reuse ;  /* 0x00008f0017177a23 */ /* 0x100fe20000010803 */
[C---:B------:R-:W-:Y:S01]  /*7030*/  FSETP.NEU.FTZ.AND P1, PT, R135.reuse, -INF , PT ;  /* 0xff8000008700780b */ /* 0x040fe20003f3d000 */
[----:B------:R1:W-:Y:S01]  /*7040*/  MUFU.EX2 R220, R5 ;  /* 0x0000000500dc7308 */ /* 0x0003e20000000800 */
[----:B------:R-:W-:Y:S01]  /*7050*/  FMUL.FTZ R21, R135, c[0x0][0x23c] ;  /* 0x00008f0087157a20 */ /* 0x000fe20000410000 */
[----:B------:R-:W2:Y:S04]  /*7060*/  SHFL.BFLY PT, R7, R134, 0x2, 0x1f ;  /* 0x0c401f0086077f89 */ /* 0x000ea800000e0000 */
[----:B------:R-:W-:Y:S01]  /*7070*/  FSEL R21, R21, RZ, P1 ;  /* 0x000000ff15157208 */ /* 0x000fe20000800000 */
[----:B-1----:R-:W-:-:S04]  /*7080*/  FFMA.FTZ R5, R56, c[0x0][0x23c], -R3 ;  /* 0x00008f0038057a23 */ /* 0x002fc80000010803 */
[----:B------:R1:W3:Y:S01]  /*7090*/  MUFU.EX2 R182, R5 ;  /* 0x0000000500b67308 */ /* 0x0002e20000000800 */
[----:B--2---:R-:W-:-:S05]  /*70a0*/  FMNMX.FTZ R134, R134, R7, !PT ;  /* 0x0000000786867209 */ /* 0x004fca0007810000 */
[----:B------:R-:W2:Y:S01]  /*70b0*/  SHFL.BFLY PT, R6, R134, 0x1, 0x1f ;  /* 0x0c201f0086067f89 */ /* 0x000ea200000e0000 */
[----:B-1----:R-:W-:Y:S01]  /*70c0*/  FFMA.FTZ R5, R58, c[0x0][0x23c], -R3 ;  /* 0x00008f003a057a23 */ /* 0x002fe20000010803 */
[----:B---3--:R-:W-:-:S03]  /*70d0*/  F2FP.BF16.PACK_AB R17, R182, R220 ;  /* 0x000000dcb611723e */ /* 0x008fc600000010ff */
[----:B------:R1:W-:Y:S01]  /*70e0*/  MUFU.EX2 R234, R5 ;  /* 0x0000000500ea7308 */ /* 0x0003e20000000800 */
[----:B--2---:R-:W-:Y:S01]  /*70f0*/  FMNMX.FTZ R134, R134, R6, !PT ;  /* 0x0000000686867209 */ /* 0x004fe20007810000 */
[----:B-1----:R-:W-:-:S03]  /*7100*/  FFMA.FTZ R5, R55, c[0x0][0x23c], -R3 ;  /* 0x00008f0037057a23 */ /* 0x002fc60000010803 */
[----:B------:R-:W-:-:S03]  /*7110*/  FSETP.NEU.FTZ.AND P1, PT, R134, -INF , PT ;  /* 0xff8000008600780b */ /* 0x000fc60003f3d000 */
[----:B------:R1:W2:Y:S01]  /*7120*/  MUFU.EX2 R230, R5 ;  /* 0x0000000500e67308 */ /* 0x0002a20000000800 */
[----:B------:R-:W-:-:S05]  /*7130*/  FMUL.FTZ R6, R134, c[0x0][0x23c] ;  /* 0x00008f0086067a20 */ /* 0x000fca0000410000 */
[----:B------:R-:W-:-:S05]  /*7140*/  FSEL R0, R6, RZ, P1 ;  /* 0x000000ff06007208 */ /* 0x000fca0000800000 */
[----:B------:R-:W-:-:S04]  /*7150*/  FFMA.FTZ R4, R68, c[0x0][0x23c], -R0 ;  /* 0x00008f0044047a23 */ /* 0x000fc80000010800 */
[----:B------:R3:W-:Y:S01]  /*7160*/  MUFU.EX2 R240, R4 ;  /* 0x0000000400f07308 */ /* 0x0007e20000000800 */
[----:B-1----:R-:W-:Y:S01]  /*7170*/  FFMA.FTZ R5, R50, c[0x0][0x23c], -R3 ;  /* 0x00008f0032057a23 */ /* 0x002fe20000010803 */
[----:B--2---:R-:W-:-:S06]  /*7180*/  F2FP.BF16.PACK_AB R19, R230, R234 ;  /* 0x000000eae613723e */ /* 0x004fcc00000010ff */
[----:B------:R1:W-:Y:S01]  /*7190*/  MUFU.EX2 R194, R5 ;  /* 0x0000000500c27308 */ /* 0x0003e20000000800 */
[----:B------:R-:W-:Y:S01]  /*71a0*/  HMMA.16816.F32.BF16 R100, R16, R80, RZ ;  /* 0x000000501064723c */ /* 0x000fe200000418ff */
[----:B---3--:R-:W-:-:S07]  /*71b0*/  FFMA.FTZ R4, R63, c[0x0][0x23c], -R0 ;  /* 0x00008f003f047a23 */ /* 0x008fce0000010800 */
[----:B------:R-:W-:Y:S01]  /*71c0*/  HMMA.16816.F32.BF16 R92, R16, R84, RZ ;  /* 0x00000054105c723c */ /* 0x000fe200000418ff */
[----:B------:R2:W3:Y:S01]  /*71d0*/  MUFU.EX2 R189, R4 ;  /* 0x0000000400bd7308 */ /* 0x0004e20000000800 */
[----:B-1----:R-:W-:-:S06]  /*71e0*/  FFMA.FTZ R5, R51, c[0x0][0x23c], -R3 ;  /* 0x00008f0033057a23 */ /* 0x002fcc0000010803 */
[----:B------:R-:W-:Y:S01]  /*71f0*/  HMMA.16816.F32.BF16 R124, R16, R36, RZ ;  /* 0x00000024107c723c */ /* 0x000fe200000418ff */
[----:B------:R1:W-:Y:S01]  /*7200*/  MUFU.EX2 R237, R5 ;  /* 0x0000000500ed7308 */ /* 0x0003e20000000800 */
[----:B--2---:R-:W-:Y:S01]  /*7210*/  FFMA.FTZ R4, R32, c[0x0][0x23c], -R21 ;  /* 0x00008f0020047a23 */ /* 0x004fe20000010815 */
[----:B---3--:R-:W-:-:S05]  /*7220*/  F2FP.BF16.PACK_AB R15, R189, R240 ;  /* 0x000000f0bd0f723e */ /* 0x008fca00000010ff */
[----:B------:R-:W-:Y:S01]  /*7230*/  HMMA.16816.F32.BF16 R32, R16, R24, RZ ;  /* 0x000000181020723c */ /* 0x000fe200000418ff */
[----:B------:R2:W-:Y:S01]  /*7240*/  MUFU.EX2 R223, R4 ;  /* 0x0000000400df7308 */ /* 0x0005e20000000800 */
[----:B-1----:R-:W-:-:S07]  /*7250*/  FFMA.FTZ R5, R42, c[0x0][0x23c], -R3 ;  /* 0x00008f002a057a23 */ /* 0x002fce0000010803 */
[----:B------:R1:W-:Y:S01]  /*7260*/  MUFU.EX2 R192, R5 ;  /* 0x0000000500c07308 */ /* 0x0003e20000000800 */
[----:B--2---:R-:W-:-:S07]  /*7270*/  FFMA.FTZ R4, R60, c[0x0][0x23c], -R0 ;  /* 0x00008f003c047a23 */ /* 0x004fce0000010800 */
        /* <DEDUP_REMOVED lines=10> */
[----:B------:R1:W3:Y:S01]  /*7320*/  MUFU.EX2 R10, R5 ;  /* 0x00000005000a7308 */ /* 0x0002e20000000800 */
[----:B--2---:R-:W-:Y:S02]  /*7330*/  FFMA.FTZ R4, R64, c[0x0][0x23c], -R0 ;  /* 0x00008f0040047a23 */ /* 0x004fe40000010800 */
[----:B------:R-:W2:Y:S05]  /*7340*/  LDSM.16.MT88.4 R64, [R226+0xe000] ;  /* 0x00e00000e240783b */ /* 0x000eaa0000004200 */
[----:B------:R-:W4:Y:S01]  /*7350*/  MUFU.EX2 R229, R4 ;  /* 0x0000000400e57308 */ /* 0x000f220000000800 */
[----:B-1----:R-:W-:Y:S01]  /*7360*/  FFMA.FTZ R5, R61, c[0x0][0x23c], -R21 ;  /* 0x00008f003d057a23 */ /* 0x002fe20000010815 */
[----:B---3--:R-:W-:-:S02]  /*7370*/  F2FP.BF16.PACK_AB R12, R10, R232 ;  /* 0x000000e80a0c723e */ /* 0x008fc400000010ff */
[----:B------:R-:W-:-:S04]  /*7380*/  MOV R2, R10 ;  /* 0x0000000a00027202 */ /* 0x000fc80000000f00 */
[----:B------:R1:W-:Y:S01]  /*7390*/  MUFU.EX2 R233, R5 ;  /* 0x0000000500e97308 */ /* 0x0003e20000000800 */
[----:B------:R-:W-:Y:S02]  /*73a0*/  F2FP.BF16.PACK_AB R10, R188, R191 ;  /* 0x000000bfbc0a723e */ /* 0x000fe400000010ff */
[----:B----4-:R-:W-:Y:S01]  /*73b0*/  F2FP.BF16.PACK_AB R7, R229, R204 ;  /* 0x000000cce507723e */ /* 0x010fe200000010ff */
[--C-:B-1----:R-:W-:Y:S02]  /*73c0*/  FFMA.FTZ R5, R57, c[0x0][0x23c], -R21.reuse ;  /* 0x00008f0039057a23 */ /* 0x102fe40000010815 */
[----:B------:R-:W1:Y:S02]  /*73d0*/  LDSM.16.MT88.4 R56, [R228+0xc000] ;  /* 0x00c00000e438783b */ /* 0x000e640000004200 */
[----:B------:R3:W4:Y:S01]  /*73e0*/  MUFU.EX2 R235, R5 ;  /* 0x0000000500eb7308 */ /* 0x0007220000000800 */
[----:B--2---:R-:W-:Y:S01]  /*73f0*/  HMMA.16816.F32.BF16 R108, R16, R64, RZ ;  /* 0x00000040106c723c */ /* 0x004fe200000418ff */
[----:B---3--:R-:W-:Y:S01]  /*7400*/  FFMA.FTZ R5, R54, c[0x0][0x23c], -R21 ;  /* 0x00008f0036057a23 */ /* 0x008fe20000010815 */
[----:B----4-:R-:W-:-:S05]  /*7410*/  F2FP.BF16.PACK_AB R14, R235, R233 ;  /* 0x000000e9eb0e723e */ /* 0x010fca00000010ff */
[----:B------:R2:W-:Y:S02]  /*7420*/  MUFU.EX2 R195, R5 ;  /* 0x0000000500c37308 */ /* 0x0005e40000000800 */
[--C-:B--2---:R-:W-:Y:S02]  /*7430*/  FFMA.FTZ R5, R53, c[0x0][0x23c], -R21.reuse ;  /* 0x00008f0035057a23 */ /* 0x104fe40000010815 */
[----:B------:R-:W-:Y:S01]  /*7440*/  LDSM.16.MT88.4 R52, [R226+0xc800] ;  /* 0x00c80000e234783b */ /* 0x000fe20000004200 */
[C---:B-1----:R-:W-:Y:S03]  /*7450*/  HMMA.16816.F32.BF16 R140, R16.reuse, R56, RZ ;  /* 0x00000038108c723c */ /* 0x042fe600000418ff */
[----:B------:R1:W2:Y:S02]  /*7460*/  MUFU.EX2 R238, R5 ;  /* 0x0000000500ee7308 */ /* 0x0002a40000000800 */
[----:B-1----:R-:W-:Y:S01]  /*7470*/  FFMA.FTZ R5, R43, c[0x0][0x23c], -R21 ;  /* 0x00008f002b057a23 */ /* 0x002fe20000010815 */
[----:B--2---:R-:W-:Y:S01]  /*7480*/  F2FP.BF16.PACK_AB R4, R238, R195 ;  /* 0x000000c3ee04723e */ /* 0x004fe200000010ff */
[----:B------:R-:W1:Y:S04]  /*7490*/  LDSM.16.MT88.4 R40, [R225+0xc000] ;  /* 0x00c00000e128783b */ /* 0x000e680000004200 */
[----:B------:R2:W3:Y:S02]  /*74a0*/  MUFU.EX2 R193, R5 ;  /* 0x0000000500c17308 */ /* 0x0004e40000000800 */
[--C-:B--2---:R-:W-:Y:S01]  /*74b0*/  FFMA.FTZ R5, R72, c[0x0][0x23c], -R0.reuse ;  /* 0x00008f0048057a23 */ /* 0x104fe20000010800 */
[----:B---3--:R-:W-:Y:S01]  /*74c0*/  F2FP.BF16.PACK_AB R6, R223, R193 ;  /* 0x000000c1df06723e */ /* 0x008fe200000010ff */
[----:B------:R-:W-:Y:S04]  /*74d0*/  LDSM.16.MT88.4 R72, [R227+0xe800] ;  /* 0x00e80000e348783b */ /* 0x000fe80000004200 */
[----:B------:R2:W-:Y:S02]  /*74e0*/  MUFU.EX2 R11, R5 ;  /* 0x00000005000b7308 */ /* 0x0005e40000000800 */
[----:B--2---:R-:W-:Y:S01]  /*74f0*/  FFMA.FTZ R5, R69, c[0x0][0x23c], -R0 ;  /* 0x00008f0045057a23 */ /* 0x004fe20000010800 */
[----:B-1----:R-:W-:Y:S01]  /*7500*/  HMMA.16816.F32.BF16 R60, R16, R40, RZ ;  /* 0x00000028103c723c */ /* 0x002fe200000418ff */
[----:B------:R-:W1:Y:S04]  /*7510*/  LDSM.16.MT88.4 R68, [R225+0xe000] ;  /* 0x00e00000e144783b */ /* 0x000e680000004200 */
[----:B------:R-:W2:Y:S02]  /*7520*/  MUFU.EX2 R9, R5 ;  /* 0x0000000500097308 */ /* 0x000ea40000000800 */
[----:B--2---:R-:W-:-:S02]  /*7530*/  F2FP.BF16.PACK_AB R13, R9, R11 ;  /* 0x0000000b090d723e */ /* 0x004fc400000010ff */
[----:B------:R-:W-:-:S05]  /*7540*/  F2FP.BF16.PACK_AB R5, R239, R183 ;  /* 0x000000b7ef05723e */ /* 0x000fca00000010ff */
[C---:B------:R-:W-:Y:S07]  /*7550*/  HMMA.16816.F32.BF16 R48, R12.reuse, R40, RZ ;  /* 0x000000280c30723c */ /* 0x040fee00000418ff */
[----:B------:R-:W-:Y:S01]  /*7560*/  MOV R41, R28 ;  /* 0x0000001c00297202 */ /* 0x000fe20000000f00 */
[----:B------:R-:W-:Y:S01]  /*7570*/  IMAD.MOV.U32 R40, RZ, RZ, R11 ;  /* 0x000000ffff287224 */ /* 0x000fe200078e000b */
[----:B------:R-:W-:Y:S01]  /*7580*/  HMMA.16816.F32.BF16 R28, R12, R24, RZ ;  /* 0x000000180c1c723c */ /* 0x000fe200000418ff */
[----:B------:R-:W-:-:S06]  /*7590*/  F2FP.BF16.PACK_AB R11, R224, R192 ;  /* 0x000000c0e00b723e */ /* 0x000fcc00000010ff */
[----:B------:R-:W-:Y:S01]  /*75a0*/  IMAD.MOV.U32 R25, RZ, RZ, R9 ;  /* 0x000000ffff197224 */ /* 0x000fe200078e0009 */
[----:B------:R-:W-:Y:S01]  /*75b0*/  F2FP.BF16.PACK_AB R9, R237, R194 ;  /* 0x000000c2ed09723e */ /* 0x000fe200000010ff */
[----:B-1----:R-:W-:Y:S08]  /*75c0*/  HMMA.16816.F32.BF16 R112, R12, R68, RZ ;  /* 0x000000440c70723c */ /* 0x002ff000000418ff */
[-C--:B------:R-:W-:Y:S01]  /*75d0*/  HMMA.16816.F32.BF16 R148, R8, R44.reuse, R60 ;  /* 0x0000002c0894723c */ /* 0x080fe2000004183c */
[----:B------:R-:W-:Y:S07]  /*75e0*/  LDSM.16.MT88.4 R60, [R226+0xe800] ;  /* 0x00e80000e23c783b */ /* 0x000fee0000004200 */
[----:B------:R-:W-:Y:S01]  /*75f0*/  HMMA.16816.F32.BF16 R144, R4, R44, R48 ;  /* 0x0000002c0490723c */ /* 0x000fe20000041830 */
[----:B------:R-:W1:Y:S07]  /*7600*/  LDSM.16.MT88.4 R48, [R225+0xe800] ;  /* 0x00e80000e130783b */ /* 0x000e6e0000004200 */
[----:B------:R-:W-:Y:S08]  /*7610*/  HMMA.16816.F32.BF16 R216, R8, R76, R100 ;  /* 0x0000004c08d8723c */ /* 0x000ff00000041864 */
[C---:B------:R-:W-:Y:S08]  /*7620*/  HMMA.16816.F32.BF16 R104, R12.reuse, R64, RZ ;  /* 0x000000400c68723c */ /* 0x040ff000000418ff */
[C---:B------:R-:W-:Y:S07]  /*7630*/  HMMA.16816.F32.BF16 R96, R12.reuse, R80, RZ ;  /* 0x000000500c60723c */ /* 0x040fee00000418ff */
[----:B------:R-:W-:Y:S01]  /*7640*/  IMAD.MOV.U32 R81, RZ, RZ, R2 ;  /* 0x000000ffff517224 */ /* 0x000fe200078e0002 */
[----:B------:R-:W-:Y:S01]  /*7650*/  HMMA.16816.F32.BF16 R88, R12, R84, RZ ;  /* 0x000000540c58723c */ /* 0x000fe200000418ff */
[----:B------:R-:W-:Y:S01]  /*7660*/  MOV R205, R216 ;  /* 0x000000d800cd7202 */ /* 0x000fe20000000f00 */
[----:B------:R-:W-:Y:S01]  /*7670*/  IMAD.MOV.U32 R65, RZ, RZ, R219 ;  /* 0x000000ffff417224 */ /* 0x000fe200078e00db */
[----:B------:R-:W-:Y:S01]  /*7680*/  MOV R80, R223 ;  /* 0x000000df00507202 */ /* 0x000fe20000000f00 */
[----:B------:R-:W-:-:S03]  /*7690*/  IMAD.MOV.U32 R2, RZ, RZ, R220 ;  /* 0x000000ffff027224 */ /* 0x000fc600078e00dc */
[----:B------:R-:W-:Y:S01]  /*76a0*/  IMAD.MOV.U32 R85, RZ, RZ, R41 ;  /* 0x000000ffff557224 */ /* 0x000fe200078e0029 */
[C---:B------:R-:W-:Y:S08]  /*76b0*/  HMMA.16816.F32.BF16 R92, R8.reuse, R72, R92 ;  /* 0x00000048085c723c */ /* 0x040ff0000004185c */
[-C--:B------:R-:W-:Y:S01]  /*76c0*/  HMMA.16816.F32.BF16 R172, R8, R52.reuse, R32 ;  /* 0x0000003408ac723c */ /* 0x080fe20000041820 */
[----:B------:R-:W2:Y:S07]  /*76d0*/  LDSM.16.MT88.4 R32, [R228+0xc800] ;  /* 0x00c80000e420783b */ /* 0x000eae0000004200 */
[----:B------:R-:W-:Y:S01]  /*76e0*/  HMMA.16816.F32.BF16 R168, R4, R52, R28 ;  /* 0x0000003404a8723c */ /* 0x000fe2000004181c */
[----:B------:R-:W3:Y:S07]  /*76f0*/  LDSM.16.MT88.4 R28, [R227+0xc800] ;  /* 0x00c80000e31c783b */ /* 0x000eee0000004200 */
[----:B------:R-:W-:Y:S01]  /*7700*/  HMMA.16816.F32.BF16 R120, R12, R36, RZ ;  /* 0x000000240c78723c */ /* 0x000fe200000418ff */
[----:B------:R-:W-:Y:S01]  /*7710*/  MOV R64, R95 ;  /* 0x0000005f00407202 */ /* 0x000fe20000000f00 */
[----:B------:R-:W-:-:S05]  /*7720*/  IMAD.MOV.U32 R84, RZ, RZ, R92 ;  /* 0x000000ffff547224 */ /* 0x000fca00078e005c */
[----:B------:R-:W-:Y:S01]  /*7730*/  IMAD.MOV.U32 R36, RZ, RZ, R222 ;  /* 0x000000ffff247224 */ /* 0x000fe200078e00de */
[----:B------:R-:W-:Y:S01]  /*7740*/  HMMA.16816.F32.BF16 R116, R16, R68, RZ ;  /* 0x000000441074723c */ /* 0x000fe200000418ff */
[----:B------:R-:W-:-:S06]  /*7750*/  MOV R37, R221 ;  /* 0x000000dd00257202 */ /* 0x000fcc0000000f00 */
[----:B------:R-:W-:Y:S01]  /*7760*/  IMAD.MOV.U32 R69, RZ, RZ, R217 ;  /* 0x000000ffff457224 */ /* 0x000fe200078e00d9 */
[----:B------:R-:W-:Y:S01]  /*7770*/  HMMA.16816.F32.BF16 R128, R12, R56, RZ ;  /* 0x000000380c80723c */ /* 0x000fe200000418ff */
[----:B------:R-:W-:-:S06]  /*7780*/  MOV R68, R218 ;  /* 0x000000da00447202 */ /* 0x000fcc0000000f00 */
[----:B------:R-:W-:Y:S01]  /*7790*/  MOV R57, R93 ;  /* 0x0000005d00397202 */ /* 0x000fe20000000f00 */
[----:B-1----:R-:W-:Y:S01]  /*77a0*/  HMMA.16816.F32.BF16 R184, R4, R48, R112 ;  /* 0x0000003004b8723c */ /* 0x002fe20000041870 */
[----:B------:R-:W-:-:S07]  /*77b0*/  IMAD.MOV.U32 R56, RZ, RZ, R94 ;  /* 0x000000ffff387224 */ /* 0x000fce00078e005e */
        /* <DEDUP_REMOVED lines=12> */
[-C--:B--2---:R-:W-:Y:S08]  /*7880*/  HMMA.16816.F32.BF16 R140, R8, R32.reuse, R140 ;  /* 0x00000020088c723c */ /* 0x084ff0000004188c */
[----:B------:R-:W-:Y:S07]  /*7890*/  HMMA.16816.F32.BF16 R128, R4, R32, R128 ;  /* 0x000000200480723c */ /* 0x000fee0000041880 */
[----:B------:R-:W-:Y:S01]  /*78a0*/  MOV R33, R40 ;  /* 0x0000002800217202 */ /* 0x000fe20000000f00 */
[----:B---3--:R-:W-:Y:S01]  /*78b0*/  HMMA.16816.F32.BF16 R196, R8, R28, R124 ;  /* 0x0000001c08c4723c */ /* 0x008fe2000004187c */
[----:B------:R-:W-:-:S07]  /*78c0*/  MOV R32, R25 ;  /* 0x0000001900207202 */ /* 0x000fce0000000f00 */
[----:B------:R-:W-:Y:S08]  /*78d0*/  HMMA.16816.F32.BF16 R200, R8, R48, R116 ;  /* 0x0000003008c8723c */ /* 0x000ff00000041874 */
[C---:B------:R-:W-:Y:S07]  /*78e0*/  HMMA.16816.F32.BF16 R120, R4.reuse, R28, R120 ;  /* 0x0000001c0478723c */ /* 0x040fee0000041878 */
[----:B------:R-:W-:Y:S01]  /*78f0*/  IMAD.MOV.U32 R29, RZ, RZ, R33 ;  /* 0x000000ffff1d7224 */ /* 0x000fe200078e0021 */
[----:B------:R-:W-:Y:S01]  /*7900*/  HMMA.16816.F32.BF16 R112, R4, R46, R112 ;  /* 0x0000002e0470723c */ /* 0x000fe20000041870 */
[----:B------:R-:W-:-:S02]  /*7910*/  MOV R33, R235 ;  /* 0x000000eb00217202 */ /* 0x000fc40000000f00 */
[----:B------:R-:W-:Y:S01]  /*7920*/  MOV R28, R85 ;  /* 0x00000055001c7202 */ /* 0x000fe20000000f00 */
[----:B------:R-:W-:-:S04]  /*7930*/  IMAD.MOV.U32 R85, RZ, RZ, R80 ;  /* 0x000000ffff557224 */ /* 0x000fc800078e0050 */
        /* <DEDUP_REMOVED lines=8> */
[----:B------:R-:W-:-:S02]  /*79c0*/  IMAD.MOV.U32 R88, RZ, RZ, R37 ;  /* 0x000000ffff587224 */ /* 0x000fc400078e0025 */
[----:B------:R-:W-:-:S04]  /*79d0*/  IMAD.MOV.U32 R90, RZ, RZ, R232 ;  /* 0x000000ffff5a7224 */ /* 0x000fc800078e00e8 */
[----:B------:R-:W-:Y:S01]  /*79e0*/  MOV R15, R2 ;  /* 0x00000002000f7202 */ /* 0x000fe20000000f00 */
[----:B------:R-:W-:Y:S01]  /*79f0*/  HMMA.16816.F32.BF16 R40, R16, R42, RZ ;  /* 0x0000002a1028723c */ /* 0x000fe200000418ff */
[----:B------:R-:W-:-:S07]  /*7a00*/  FFMA.FTZ R2, R181, c[0x0][0x23c], -R20 ;  /* 0x00008f00b5027a23 */ /* 0x000fce0000010814 */
[C---:B------:R-:W-:Y:S07]  /*7a10*/  HMMA.16816.F32.BF16 R4, R16.reuse, R58, RZ ;  /* 0x0000003a1004723c */ /* 0x040fee00000418ff */
[----:B------:R-:W-:Y:S01]  /*7a20*/  MOV R59, R15 ;  /* 0x0000000f003b7202 */ /* 0x000fe20000000f00 */
[----:B------:R-:W-:Y:S01]  /*7a30*/  HMMA.16816.F32.BF16 R24, R16, R26, RZ ;  /* 0x0000001a1018723c */ /* 0x000fe200000418ff */
[----:B------:R-:W-:Y:S02]  /*7a40*/  IMAD.MOV.U32 R58, RZ, RZ, R88 ;  /* 0x000000ffff3a7224 */ /* 0x000fe400078e0058 */
[----:B------:R-:W-:-:S02]  /*7a50*/  IMAD.MOV.U32 R88, RZ, RZ, R29 ;  /* 0x000000ffff587224 */ /* 0x000fc400078e001d */
[----:B------:R-:W-:-:S03]  /*7a60*/  FFMA.FTZ R29, R152, c[0x0][0x23c], -R20 ;  /* 0x00008f00981d7a23 */ /* 0x000fc60000010814 */
[C---:B------:R-:W-:Y:S08]  /*7a70*/  HMMA.16816.F32.BF16 R40, R8.reuse, R46, R40 ;  /* 0x0000002e0828723c */ /* 0x040ff00000041828 */
[----:B------:R-:W-:Y:S07]  /*7a80*/  HMMA.16816.F32.BF16 R44, R8, R34, R4 ;  /* 0x00000022082c723c */ /* 0x000fee0000041804 */
[----:B------:R-:W-:Y:S01]  /*7a90*/  MOV R34, R32 ;  /* 0x0000002000227202 */ /* 0x000fe20000000f00 */
[----:B------:R-:W-:Y:S01]  /*7aa0*/  HMMA.16816.F32.BF16 R4, R16, R70, RZ ;  /* 0x000000461004723c */ /* 0x000fe200000418ff */
[----:B------:R1:W-:Y:S01]  /*7ab0*/  MUFU.EX2 R71, R2 ;  /* 0x0000000200477308 */ /* 0x0003e20000000800 */
[----:B------:R-:W-:Y:S01]  /*7ac0*/  MOV R35, R28 ;  /* 0x0000001c00237202 */ /* 0x000fe20000000f00 */
[----:B------:R-:W-:-:S04]  /*7ad0*/  FFMA.FTZ R28, R133, c[0x0][0x23c], -R20 ;  /* 0x00008f00851c7a23 */ /* 0x000fc80000010814 */
[----:B------:R-:W-:Y:S01]  /*7ae0*/  IMAD.MOV.U32 R70, RZ, RZ, R35 ;  /* 0x000000ffff467224 */ /* 0x000fe200078e0023 */
[----:B------:R-:W-:Y:S08]  /*7af0*/  HMMA.16816.F32.BF16 R36, R16, R38, RZ ;  /* 0x000000261024723c */ /* 0x000ff000000418ff */
[----:B------:R-:W-:Y:S01]  /*7b00*/  HMMA.16816.F32.BF16 R52, R8, R54, R24 ;  /* 0x000000360834723c */ /* 0x000fe20000041818 */
[----:B-1----:R-:W-:-:S04]  /*7b10*/  FFMA.FTZ R2, R167, c[0x0][0x23c], -R20 ;  /* 0x00008f00a7027a23 */ /* 0x002fc80000010814 */
[----:B------:R1:W-:Y:S02]  /*7b20*/  MUFU.EX2 R12, R2 ;  /* 0x00000002000c7308 */ /* 0x0003e40000000800 */
[----:B------:R-:W-:Y:S01]  /*7b30*/  FFMA.FTZ R27, R22, c[0x0][0x23c], -R20 ;  /* 0x00008f00161b7a23 */ /* 0x000fe20000010814 */
[----:B------:R-:W-:Y:S01]  /*7b40*/  HMMA.16816.F32.BF16 R48, R8, R50, R4 ;  /* 0x000000320830723c */ /* 0x000fe20000041804 */
[----:B------:R-:W-:Y:S02]  /*7b50*/  FFMA.FTZ R26, R156, c[0x0][0x23c], -R3 ;  /* 0x00008f009c1a7a23 */ /* 0x000fe40000010803 */
[----:B------:R-:W-:-:S05]  /*7b60*/  FFMA.FTZ R22, R159, c[0x0][0x23c], -R21 ;  /* 0x00008f009f167a23 */ /* 0x000fca0000010815 */
[----:B------:R-:W-:Y:S01]  /*7b70*/  HMMA.16816.F32.BF16 R4, R16, R66, RZ ;  /* 0x000000421004723c */ /* 0x000fe200000418ff */
[----:B-1----:R-:W-:-:S06]  /*7b80*/  FFMA.FTZ R2, R163, c[0x0][0x23c], -R20 ;  /* 0x00008f00a3027a23 */ /* 0x002fcc0000010814 */
[----:B------:R-:W-:Y:S01]  /*7b90*/  IMAD.MOV.U32 R67, RZ, RZ, R34 ;  /* 0x000000ffff437224 */ /* 0x000fe200078e0022 */
[----:B------:R-:W-:Y:S01]  /*7ba0*/  HMMA.16816.F32.BF16 R36, R8, R30, R36 ;  /* 0x0000001e0824723c */ /* 0x000fe20000041824 */
[----:B------:R1:W-:Y:S06]  /*7bb0*/  MUFU.EX2 R89, R2 ;  /* 0x0000000200597308 */ /* 0x0003ec0000000800 */
[----:B------:R-:W-:-:S09]  /*7bc0*/  FFMA.FTZ R30, R157, c[0x0][0x23c], -R20 ;  /* 0x00008f009d1e7a23 */ /* 0x000fd20000010814 */
[----:B------:R-:W-:Y:S01]  /*7bd0*/  HMMA.16816.F32.BF16 R60, R8, R62, R4 ;  /* 0x0000003e083c723c */ /* 0x000fe20000041804 */
[----:B-1----:R-:W-:Y:S02]  /*7be0*/  FFMA.FTZ R2, R158, c[0x0][0x23c], -R20 ;  /* 0x00008f009e027a23 */ /* 0x002fe40000010814 */
[----:B------:R-:W-:-:S05]  /*7bf0*/  FFMA.FTZ R20, R155, c[0x0][0x23c], -R21 ;  /* 0x00008f009b147a23 */ /* 0x000fca0000010815 */
[C---:B------:R-:W-:Y:S01]  /*7c00*/  HMMA.16816.F32.BF16 R4, R16.reuse, R82, RZ ;  /* 0x000000521004723c */ /* 0x040fe200000418ff */
[----:B------:R1:W2:Y:S07]  /*7c10*/  MUFU.EX2 R83, R2 ;  /* 0x0000000200537308 */ /* 0x0002ae0000000800 */
[----:B------:R-:W-:Y:S07]  /*7c20*/  HMMA.16816.F32.BF16 R16, R16, R86, RZ ;  /* 0x000000561010723c */ /* 0x000fee00000418ff */
[----:B------:R-:W-:Y:S01]  /*7c30*/  MOV R87, R191 ;  /* 0x000000bf00577202 */ /* 0x000fe20000000f00 */
[----:B------:R-:W-:-:S02]  /*7c40*/  IMAD.MOV.U32 R86, RZ, RZ, R192 ;  /* 0x000000ffff567224 */ /* 0x000fc400078e00c0 */
[----:B-1----:R-:W-:-:S04]  /*7c50*/  FFMA.FTZ R2, R178, c[0x0][0x23c], -R3 ;  /* 0x00008f00b2027a23 */ /* 0x002fc80000010803 */
[----:B------:R1:W-:Y:S02]  /*7c60*/  MUFU.EX2 R232, R2 ;  /* 0x0000000200e87308 */ /* 0x0003e40000000800 */
[C---:B------:R-:W-:Y:S07]  /*7c70*/  HMMA.16816.F32.BF16 R76, R8.reuse, R78, R4 ;  /* 0x0000004e084c723c */ /* 0x040fee0000041804 */
[----:B------:R-:W-:Y:S01]  /*7c80*/  FFMA.FTZ R4, R180, c[0x0][0x23c], -R0 ;  /* 0x00008f00b4047a23 */ /* 0x000fe20000010800 */
[----:B------:R-:W-:Y:S03]  /*7c90*/  HMMA.16816.F32.BF16 R72, R8, R74, R16 ;  /* 0x0000004a0848723c */ /* 0x000fe60000041810 */
[----:B------:R-:W-:Y:S01]  /*7ca0*/  MUFU.EX2 R31, R4 ;  /* 0x00000004001f7308 */ /* 0x000fe20000000800 */
[----:B-1----:R-:W-:-:S03]  /*7cb0*/  FFMA.FTZ R2, R177, c[0x0][0x23c], -R3 ;  /* 0x00008f00b1027a23 */ /* 0x002fc60000010803 */
[----:B--2---:R-:W-:Y:S01]  /*7cc0*/  F2FP.BF16.PACK_AB R10, R83, R89 ;  /* 0x00000059530a723e */ /* 0x004fe200000010ff */
[----:B------:R-:W-:Y:S01]  /*7cd0*/  IMAD.MOV.U32 R18, RZ, RZ, R194 ;  /* 0x000000ffff127224 */ /* 0x000fe200078e00c2 */
[----:B------:R-:W-:Y:S02]  /*7ce0*/  MOV R17, R195 ;  /* 0x000000c300117202 */ /* 0x000fe40000000f00 */
[----:B------:R1:W2:Y:S01]  /*7cf0*/  MUFU.EX2 R25, R2 ;  /* 0x0000000200197308 */ /* 0x0002a20000000800 */
[----:B------:R-:W-:Y:S01]  /*7d00*/  MOV R19, R193 ;  /* 0x000000c100137202 */ /* 0x000fe20000000f00 */
[--C-:B-1----:R-:W-:Y:S01]  /*7d10*/  FFMA.FTZ R2, R162, c[0x0][0x23c], -R3.reuse ;  /* 0x00008f00a2027a23 */ /* 0x102fe20000010803 */
[----:B--2---:R-:W-:Y:S01]  /*7d20*/  MOV R152, R25 ;  /* 0x0000001900987202 */ /* 0x004fe20000000f00 */
[----:B------:R-:W-:-:S04]  /*7d30*/  FFMA.FTZ R25, R153, c[0x0][0x23c], -R3 ;  /* 0x00008f0099197a23 */ /* 0x000fc80000010803 */
[----:B------:R1:W-:Y:S01]  /*7d40*/  MUFU.EX2 R235, R2 ;  /* 0x0000000200eb7308 */ /* 0x0003e20000000800 */
[----:B------:R-:W-:Y:S01]  /*7d50*/  F2FP.BF16.PACK_AB R9, R152, R232 ;  /* 0x000000e89809723e */ /* 0x000fe200000010ff */
[----:B-1----:R-:W-:-:S06]  /*7d60*/  FFMA.FTZ R2, R160, c[0x0][0x23c], -R3 ;  /* 0x00008f00a0027a23 */ /* 0x002fcc0000010803 */
[----:B------:R1:W2:Y:S02]  /*7d70*/  MUFU.EX2 R16, R2 ;  /* 0x0000000200107308 */ /* 0x0002a40000000800 */
[----:B-1----:R-:W-:Y:S01]  /*7d80*/  FFMA.FTZ R2, R179, c[0x0][0x23c], -R21 ;  /* 0x00008f00b3027a23 */ /* 0x002fe20000010815 */
[----:B--2---:R-:W-:-:S05]  /*7d90*/  F2FP.BF16.PACK_AB R11, R16, R235 ;  /* 0x000000eb100b723e */ /* 0x004fca00000010ff */
[----:B------:R1:W-:Y:S02]  /*7da0*/  MUFU.EX2 R32, R2 ;  /* 0x0000000200207308 */ /* 0x0003e40000000800 */
[----:B-1----:R-:W-:-:S06]  /*7db0*/  FFMA.FTZ R2, R166, c[0x0][0x23c], -R21 ;  /* 0x00008f00a6027a23 */ /* 0x002fcc0000010815 */
[----:B------:R1:W2:Y:S02]  /*7dc0*/  MUFU.EX2 R24, R2 ;  /* 0x0000000200187308 */ /* 0x0002a40000000800 */
[----:B-1----:R-:W-:Y:S02]  /*7dd0*/  FFMA.FTZ R2, R164, c[0x0][0x23c], -R21 ;  /* 0x00008f00a4027a23 */ /* 0x002fe40000010815 */
[----:B--2---:R-:W-:-:S04]  /*7de0*/  IMAD.MOV.U32 R153, RZ, RZ, R24 ;  /* 0x000000ffff997224 */ /* 0x004fc800078e0018 */
[----:B------:R1:W-:Y:S01]  /*7df0*/  MUFU.EX2 R80, R2 ;  /* 0x0000000200507308 */ /* 0x0003e20000000800 */
[----:B------:R-:W-:Y:S01]  /*7e00*/  FFMA.FTZ R24, R132, c[0x0][0x23c], -R3 ;  /* 0x00008f0084187a23 */ /* 0x000fe20000010803 */
[----:B------:R-:W-:Y:S01]  /*7e10*/  MOV R132, R71 ;  /* 0x0000004700847202 */ /* 0x000fe20000000f00 */
[----:B------:R-:W-:Y:S01]  /*7e20*/  FFMA.FTZ R3, R138, c[0x0][0x23c], -R21 ;  /* 0x00008f008a037a23 */ /* 0x000fe20000010815 */
[----:B------:R-:W-:Y:S01]  /*7e30*/  MOV R71, R58 ;  /* 0x0000003a00477202 */ /* 0x000fe20000000f00 */
[----:B------:R-:W-:Y:S01]  /*7e40*/  IMAD.MOV.U32 R58, RZ, RZ, R59 ;  /* 0x000000ffff3a7224 */ /* 0x000fe200078e003b */
[----:B------:R-:W-:Y:S02]  /*7e50*/  MOV R59, R90 ;  /* 0x0000005a003b7202 */ /* 0x000fe40000000f00 */
[----:B------:R-:W-:Y:S02]  /*7e60*/  MOV R90, R33 ;  /* 0x00000021005a7202 */ /* 0x000fe40000000f00 */
[----:B------:R-:W-:Y:S01]  /*7e70*/  MOV R138, R64 ;  /* 0x00000040008a7202 */ /* 0x000fe20000000f00 */
[----:B-1----:R-:W-:-:S02]  /*7e80*/  FFMA.FTZ R2, R154, c[0x0][0x23c], -R21 ;  /* 0x00008f009a027a23 */ /* 0x002fc40000010815 */
[----:B------:R-:W-:Y:S02]  /*7e90*/  IMAD.MOV.U32 R154, RZ, RZ, R12 ;  /* 0x000000ffff9a7224 */ /* 0x000fe400078e000c */
[----:B------:R-:W1:Y:S01]  /*7ea0*/  LDSM.16.MT88.4 R12, [R225+0xd000] ;  /* 0x00d00000e10c783b */ /* 0x000e620000004200 */
[----:B------:R2:W-:Y:S02]  /*7eb0*/  MUFU.EX2 R5, R2 ;  /* 0x0000000200057308 */ /* 0x0005e40000000800 */
[----:B------:R-:W-:Y:S01]  /*7ec0*/  F2FP.BF16.PACK_AB R8, R154, R132 ;  /* 0x000000849a08723e */ /* 0x000fe200000010ff */
[----:B--2---:R-:W-:-:S05]  /*7ed0*/  FFMA.FTZ R2, R176, c[0x0][0x23c], -R0 ;  /* 0x00008f00b0027a23 */ /* 0x004fca0000010800 */
[----:B------:R2:W3:Y:S02]  /*7ee0*/  MUFU.EX2 R6, R2 ;  /* 0x0000000200067308 */ /* 0x0004e40000000800 */
[--C-:B--2---:R-:W-:Y:S01]  /*7ef0*/  FFMA.FTZ R2, R165, c[0x0][0x23c], -R0.reuse ;  /* 0x00008f00a5027a23 */ /* 0x104fe20000010800 */
[----:B---3--:R-:W-:Y:S01]  /*7f00*/  MOV R155, R6 ;  /* 0x00000006009b7202 */ /* 0x008fe20000000f00 */
[----:B-1----:R-:W-:Y:S04]  /*7f10*/  HMMA.16816.F32.BF16 R148, R8, R12, R148 ;  /* 0x0000000c0894723c */ /* 0x002fe80000041894 */
[----:B------:R1:W-:Y:S02]  /*7f20*/  MUFU.EX2 R82, R2 ;  /* 0x0000000200527308 */ /* 0x0003e40000000800 */
[----:B-1----:R-:W-:-:S06]  /*7f30*/  FFMA.FTZ R2, R161, c[0x0][0x23c], -R0 ;  /* 0x00008f00a1027a23 */ /* 0x002fcc0000010800 */
[----:B------:R1:W2:Y:S02]  /*7f40*/  MUFU.EX2 R133, R2 ;  /* 0x0000000200857308 */ /* 0x0002a40000000800 */
[----:B-1----:R-:W-:Y:S01]  /*7f50*/  FFMA.FTZ R2, R139, c[0x0][0x23c], -R21 ;  /* 0x00008f008b027a23 */ /* 0x002fe20000010815 */
[----:B--2---:R-:W-:Y:S01]  /*7f60*/  F2FP.BF16.PACK_AB R7, R133, R82 ;  /* 0x000000528507723e */ /* 0x004fe200000010ff */
[----:B------:R-:W-:Y:S01]  /*7f70*/  IMAD.MOV.U32 R139, RZ, RZ, R5 ;  /* 0x000000ffff8b7224 */ /* 0x000fe200078e0005 */
[----:B------:R-:W-:Y:S01]  /*7f80*/  F2FP.BF16.PACK_AB R5, R155, R31 ;  /* 0x0000001f9b05723e */ /* 0x000fe200000010ff */
[----:B------:R-:W-:Y:S02]  /*7f90*/  IMAD.MOV.U32 R21, RZ, RZ, R32 ;  /* 0x000000ffff157224 */ /* 0x000fe400078e0020 */
[----:B------:R-:W-:Y:S01]  /*7fa0*/  HMMA.16816.F32.BF16 R32, R8, R14, R40 ;  /* 0x0000000e0820723c */ /* 0x000fe20000041828 */
[----:B------:R-:W-:Y:S02]  /*7fb0*/  F2FP.BF16.PACK_AB R6, R139, R80 ;  /* 0x000000508b06723e */ /* 0x000fe400000010ff */
[----:B------:R-:W-:-:S07]  /*7fc0*/  F2FP.BF16.PACK_AB R4, R153, R21 ;  /* 0x000000159904723e */ /* 0x000fce00000010ff */
[C---:B------:R-:W-:Y:S08]  /*7fd0*/  HMMA.16816.F32.BF16 R144, R4.reuse, R12, R144 ;  /* 0x0000000c0490723c */ /* 0x040ff00000041890 */
[----:B------:R-:W-:Y:S01]  /*7fe0*/  HMMA.16816.F32.BF16 R156, R4, R14, R112 ;  /* 0x0000000e049c723c */ /* 0x000fe20000041870 */
[----:B------:R-:W1:Y:S06]  /*7ff0*/  LDSM.16.MT88.4 R12, [R226+0xd000] ;  /* 0x00d00000e20c783b */ /* 0x000e6c0000004200 */
[----:B------:R-:W-:Y:S01]  /*8000*/  MOV R112, R205 ;  /* 0x000000cd00707202 */ /* 0x000fe20000000f00 */
[----:B------:R-:W-:Y:S01]  /*8010*/  IMAD.MOV.U32 R115, RZ, RZ, R65 ;  /* 0x000000ffff737224 */ /* 0x000fe200078e0041 */
[----:B------:R-:W-:Y:S01]  /*8020*/  MOV R114, R68 ;  /* 0x0000004400727202 */ /* 0x000fe20000000f00 */
[----:B------:R-:W-:Y:S01]  /*8030*/  IMAD.MOV.U32 R113, RZ, RZ, R69 ;  /* 0x000000ffff717224 */ /* 0x000fe200078e0045 */
[-C--:B-1----:R-:W-:Y:S08]  /*8040*/  HMMA.16816.F32.BF16 R164, R8, R12.reuse, R172 ;  /* 0x0000000c08a4723c */ /* 0x082ff000000418ac */
[C---:B------:R-:W-:Y:S07]  /*8050*/  HMMA.16816.F32.BF16 R160, R4.reuse, R12, R168 ;  /* 0x0000000c04a0723c */ /* 0x040fee00000418a8 */
[----:B------:R-:W-:Y:S01]  /*8060*/  IMAD.MOV.U32 R170, RZ, RZ, R81 ;  /* 0x000000ffffaa7224 */ /* 0x000fe200078e0051 */
[----:B------:R-:W-:Y:S01]  /*8070*/  HMMA.16816.F32.BF16 R172, R4, R14, R108 ;  /* 0x0000000e04ac723c */ /* 0x000fe2000004186c */
[----:B------:R-:W-:Y:S01]  /*8080*/  MOV R81, R183 ;  /* 0x000000b700517202 */ /* 0x000fe20000000f00 */
[----:B------:R-:W-:Y:S01]  /*8090*/  IMAD.MOV.U32 R169, RZ, RZ, R182 ;  /* 0x000000ffffa97224 */ /* 0x000fe200078e00b6 */
[----:B------:R-:W-:Y:S01]  /*80a0*/  MOV R171, R67 ;  /* 0x0000004300ab7202 */ /* 0x000fe20000000f00 */
[----:B------:R-:W-:-:S02]  /*80b0*/  IMAD.MOV.U32 R168, RZ, RZ, R89 ;  /* 0x000000ffffa87224 */ /* 0x000fc400078e0059 */
[----:B------:R-:W-:Y:S01]  /*80c0*/  IMAD.MOV.U32 R89, RZ, RZ, R204 ;  /* 0x000000ffff597224 */ /* 0x000fe200078e00cc */
[----:B------:R-:W-:Y:S01]  /*80d0*/  MOV R109, R88 ;  /* 0x00000058006d7202 */ /* 0x000fe20000000f00 */
        /* <DEDUP_REMOVED lines=13> */
[----:B------:R-:W-:Y:S01]  /*81b0*/  MOV R141, R59 ;  /* 0x0000003b008d7202 */ /* 0x000fe20000000f00 */
[----:B------:R-:W-:-:S02]  /*81c0*/  IMAD.MOV.U32 R140, RZ, RZ, R88 ;  /* 0x000000ffff8c7224 */ /* 0x000fc400078e0058 */
[----:B------:R-:W-:-:S03]  /*81d0*/  IMAD.MOV.U32 R143, RZ, RZ, R18 ;  /* 0x000000ffff8f7224 */ /* 0x000fc600078e0012 */
[----:B------:R-:W-:Y:S01]  /*81e0*/  MOV R128, R70 ;  /* 0x0000004600807202 */ /* 0x000fe20000000f00 */
[----:B------:R-:W-:Y:S01]  /*81f0*/  HMMA.16816.F32.BF16 R188, R4, R14, R104 ;  /* 0x0000000e04bc723c */ /* 0x000fe20000041868 */
[----:B------:R-:W-:Y:S01]  /*8200*/  MOV R131, R89 ;  /* 0x0000005900837202 */ /* 0x000fe20000000f00 */
[----:B------:R-:W-:Y:S02]  /*8210*/  IMAD.MOV.U32 R130, RZ, RZ, R90 ;  /* 0x000000ffff827224 */ /* 0x000fe400078e005a */
[----:B------:R-:W-:-:S04]  /*8220*/  IMAD.MOV.U32 R129, RZ, RZ, R85 ;  /* 0x000000ffff817224 */ /* 0x000fc800078e0055 */
[C---:B------:R-:W-:Y:S01]  /*8230*/  HMMA.16816.F32.BF16 R44, R8.reuse, R14, R44 ;  /* 0x0000000e082c723c */ /* 0x040fe2000004182c */
[----:B------:R-:W1:Y:S07]  /*8240*/  LDSM.16.MT88.4 R12, [R227+0xd000] ;  /* 0x00d00000e30c783b */ /* 0x000e6e0000004200 */
        /* <DEDUP_REMOVED lines=8> */
[----:B------:R-:W-:Y:S01]  /*82d0*/  MOV R100, R112 ;  /* 0x0000007000647202 */ /* 0x000fe20000000f00 */
[----:B------:R-:W-:Y:S01]  /*82e0*/  IMAD.MOV.U32 R113, RZ, RZ, R86 ;  /* 0x000000ffff717224 */ /* 0x000fe200078e0056 */
[----:B------:R-:W-:-:S02]  /*82f0*/  MOV R114, R87 ;  /* 0x0000005700727202 */ /* 0x000fc40000000f00 */
[----:B------:R-:W-:Y:S02]  /*8300*/  MOV R115, R17 ;  /* 0x0000001100737202 */ /* 0x000fe40000000f00 */
[----:B------:R-:W-:Y:S01]  /*8310*/  MOV R112, R19 ;  /* 0x0000001300707202 */ /* 0x000fe20000000f00 */
[-C--:B-1----:R-:W-:Y:S07]  /*8320*/  HMMA.16816.F32.BF16 R68, R8, R12.reuse, R200 ;  /* 0x0000000c0844723c */ /* 0x082fee00000418c8 */
[----:B------:R-:W-:Y:S01]  /*8330*/  MOV R203, R54 ;  /* 0x0000003600cb7202 */ /* 0x000fe20000000f00 */
[----:B------:R-:W-:Y:S01]  /*8340*/  IMAD.MOV.U32 R202, RZ, RZ, R55 ;  /* 0x000000ffffca7224 */ /* 0x000fe200078e0037 */
[----:B------:R-:W-:Y:S01]  /*8350*/  HMMA.16816.F32.BF16 R36, R4, R12, R184 ;  /* 0x0000000c0424723c */ /* 0x000fe200000418b8 */
[----:B------:R-:W-:Y:S01]  /*8360*/  MOV R201, R108 ;  /* 0x0000006c00c97202 */ /* 0x000fe20000000f00 */
[----:B------:R-:W-:-:S05]  /*8370*/  IMAD.MOV.U32 R200, RZ, RZ, R109 ;  /* 0x000000ffffc87224 */ /* 0x000fca00078e006d */
[----:B------:R-:W-:Y:S01]  /*8380*/  MOV R184, R138 ;  /* 0x0000008a00b87202 */ /* 0x000fe20000000f00 */
[-C--:B------:R-:W-:Y:S01]  /*8390*/  HMMA.16816.F32.BF16 R52, R4, R14.reuse, R96 ;  /* 0x0000000e0434723c */ /* 0x080fe20000041860 */
[----:B------:R-:W-:Y:S01]  /*83a0*/  MOV R185, R91 ;  /* 0x0000005b00b97202 */ /* 0x000fe20000000f00 */
[----:B------:R-:W-:Y:S01]  /*83b0*/  IMAD.MOV.U32 R138, RZ, RZ, R16 ;  /* 0x000000ffff8a7224 */ /* 0x000fe200078e0010 */
[----:B------:R-:W-:Y:S01]  /*83c0*/  MOV R187, R110 ;  /* 0x0000006e00bb7202 */ /* 0x000fe20000000f00 */
[----:B------:R-:W1:Y:S01]  /*83d0*/  LDSM.16.MT88.4 R16, [R228+0xf000] ;  /* 0x00f00000e410783b */ /* 0x000e620000004200 */
[----:B------:R-:W-:Y:S02]  /*83e0*/  IMAD.MOV.U32 R186, RZ, RZ, R111 ;  /* 0x000000ffffba7224 */ /* 0x000fe400078e006f */
[----:B------:R-:W-:Y:S01]  /*83f0*/  IMAD.MOV.U32 R98, RZ, RZ, R57 ;  /* 0x000000ffff627224 */ /* 0x000fe200078e0039 */
[----:B------:R-:W-:Y:S02]  /*8400*/  MOV R99, R56 ;  /* 0x0000003800637202 */ /* 0x000fe40000000f00 */
[----:B------:R-:W-:Y:S01]  /*8410*/  HMMA.16816.F32.BF16 R56, R8, R14, R48 ;  /* 0x0000000e0838723c */ /* 0x000fe20000041830 */
[----:B------:R-:W2:Y:S01]  /*8420*/  LDSM.16.MT88.4 R12, [R226+0xf000] ;  /* 0x00f00000e20c783b */ /* 0x000ea20000004200 */
[----:B------:R-:W-:-:S06]  /*8430*/  MOV R97, R84 ;  /* 0x0000005400617202 */ /* 0x000fcc0000000f00 */
[----:B-1----:R-:W-:Y:S08]  /*8440*/  HMMA.16816.F32.BF16 R104, R4, R16, R216 ;  /* 0x000000100468723c */ /* 0x002ff000000418d8 */
[-C--:B--2---:R-:W-:Y:S07]  /*8450*/  HMMA.16816.F32.BF16 R84, R8, R12.reuse, R212 ;  /* 0x0000000c0854723c */ /* 0x084fee00000418d4 */
        /* <DEDUP_REMOVED lines=39> */
[----:B------:R-:W-:Y:S01]  /*86d0*/  MUFU.EX2 R132, R27 ;  /* 0x0000001b00847308 */ /* 0x000fe20000000800 */
[C---:B------:R-:W-:Y:S01]  /*86e0*/  HMMA.16816.F32.BF16 R100, R8.reuse, R16, R100 ;  /* 0x000000100864723c */ /* 0x040fe20000041864 */
[----:B------:R2:W5:Y:S04]  /*86f0*/  LDL.LU R241, [R1+0xd4] ;  /* 0x0000d40001f17983 */ /* 0x0005680000300800 */
[----:B------:R2:W5:Y:S02]  /*8700*/  LDL.LU R240, [R1+0xd0] ;  /* 0x0000d00001f07983 */ /* 0x0005640000300800 */
[----:B------:R-:W-:Y:S01]  /*8710*/  MUFU.EX2 R31, R28 ;  /* 0x0000001c001f7308 */ /* 0x000fe20000000800 */
[----:B------:R-:W-:Y:S07]  /*8720*/  HMMA.16816.F32.BF16 R16, R8, R18, R76 ;  /* 0x000000120810723c */ /* 0x000fee000004184c */
[----:B------:R-:W-:Y:S01]  /*8730*/  MUFU.EX2 R27, R24 ;  /* 0x00000018001b7308 */ /* 0x000fe20000000800 */
[C---:B-1----:R-:W-:Y:S07]  /*8740*/  HMMA.16816.F32.BF16 R120, R4.reuse, R12, R220 ;  /* 0x0000000c0478723c */ /* 0x042fee00000418dc */
[----:B------:R-:W-:Y:S01]  /*8750*/  MUFU.EX2 R28, R23 ;  /* 0x00000017001c7308 */ /* 0x000fe20000000800 */
[----:B------:R-:W-:Y:S07]  /*8760*/  HMMA.16816.F32.BF16 R48, R4, R14, R124 ;  /* 0x0000000e0430723c */ /* 0x000fee000004187c */
[----:B------:R1:W-:Y:S01]  /*8770*/  MUFU.EX2 R24, R3 ;  /* 0x0000000300187308 */ /* 0x0003e20000000800 */
[----:B------:R-:W-:Y:S01]  /*8780*/  FFMA.FTZ R4, R97, c[0x0][0x23c], -R0 ;  /* 0x00008f0061047a23 */ /* 0x000fe20000010800 */
[----:B------:R-:W-:Y:S01]  /*8790*/  HMMA.16816.F32.BF16 R116, R8, R12, R212 ;  /* 0x0000000c0874723c */ /* 0x000fe200000418d4 */
[----:B------:R-:W-:Y:S01]  /*87a0*/  IMAD.MOV.U32 R97, RZ, RZ, R184 ;  /* 0x000000ffff617224 */ /* 0x000fe200078e00b8 */
[----:B------:R-:W-:-:S04]  /*87b0*/  MOV R184, R202 ;  /* 0x000000ca00b87202 */ /* 0x000fc80000000f00 */
[----:B------:R3:W-:Y:S01]  /*87c0*/  MUFU.EX2 R23, R2 ;  /* 0x0000000200177308 */ /* 0x0007e20000000800 */
[----:B------:R-:W-:Y:S01]  /*87d0*/  MOV R215, R186 ;  /* 0x000000ba00d77202 */ /* 0x000fe20000000f00 */
[----:B------:R-:W-:Y:S01]  /*87e0*/  IMAD.MOV.U32 R214, RZ, RZ, R187 ;  /* 0x000000ffffd67224 */ /* 0x000fe200078e00bb */
[----:B------:R-:W-:Y:S01]  /*87f0*/  MOV R187, R128 ;  /* 0x0000008000bb7202 */ /* 0x000fe20000000f00 */
[----:B------:R-:W-:Y:S02]  /*8800*/  IMAD.MOV.U32 R186, RZ, RZ, R203 ;  /* 0x000000ffffba7224 */ /* 0x000fe400078e00cb */
[----:B-1----:R-:W-:Y:S02]  /*8810*/  FFMA.FTZ R3, R98, c[0x0][0x23c], -R0 ;  /* 0x00008f0062037a23 */ /* 0x002fe40000010800 */
[----:B------:R-:W-:Y:S01]  /*8820*/  IMAD.MOV.U32 R98, RZ, RZ, R201 ;  /* 0x000000ffff627224 */ /* 0x000fe200078e00c9 */
[----:B------:R-:W-:Y:S01]  /*8830*/  MOV R202, R142 ;  /* 0x0000008e00ca7202 */ /* 0x000fe20000000f00 */
[----:B------:R-:W-:-:S02]  /*8840*/  IMAD.MOV.U32 R201, RZ, RZ, R141 ;  /* 0x000000ffffc97224 */ /* 0x000fc400078e008d */
[----:B---3--:R-:W-:Y:S01]  /*8850*/  FFMA.FTZ R2, R96, c[0x0][0x23c], -R0 ;  /* 0x00008f0060027a23 */ /* 0x008fe20000010800 */
[----:B------:R-:W-:Y:S01]  /*8860*/  MOV R96, R200 ;  /* 0x000000c800607202 */ /* 0x000fe20000000f00 */
[----:B------:R-:W-:Y:S01]  /*8870*/  IMAD.MOV.U32 R200, RZ, RZ, R130 ;  /* 0x000000ffffc87224 */ /* 0x000fe200078e0082 */
[----:B------:R-:W-:Y:S01]  /*8880*/  HMMA.16816.F32.BF16 R12, R8, R14, R72 ;  /* 0x0000000e080c723c */ /* 0x000fe20000041848 */
[----:B------:R-:W-:Y:S01]  /*8890*/  IMAD.MOV.U32 R203, RZ, RZ, R143 ;  /* 0x000000ffffcb7224 */ /* 0x000fe200078e008f */
[----:B------:R-:W-:Y:S01]  /*88a0*/  MOV R128, R115 ;  /* 0x0000007300807202 */ /* 0x000fe20000000f00 */
[----:B------:R-:W-:Y:S01]  /*88b0*/  FADD.FTZ R7, R99, R98 ;  /* 0x0000006263077221 */ /* 0x000fe20000010000 */
[----:B------:R-:W-:Y:S01]  /*88c0*/  MOV R99, R187 ;  /* 0x000000bb00637202 */ /* 0x000fe20000000f00 */
[----:B------:R-:W-:Y:S02]  /*88d0*/  FADD.FTZ R5, R215, R214 ;  /* 0x000000d6d7057221 */ /* 0x000fe40000010000 */
[----:B------:R-:W-:-:S02]  /*88e0*/  FADD.FTZ R8, R185, R184 ;  /* 0x000000b8b9087221 */ /* 0x000fc40000010000 */
[----:B------:R-:W-:Y:S01]  /*88f0*/  IMAD.MOV.U32 R98, RZ, RZ, R186 ;  /* 0x000000ffff627224 */ /* 0x000fe200078e00ba */
[----:B------:R-:W-:Y:S01]  /*8900*/  MUFU.EX2 R21, R20 ;  /* 0x0000001400157308 */ /* 0x000fe20000000800 */
        /* <DEDUP_REMOVED lines=9> */
[----:B------:R-:W-:Y:S01]  /*89a0*/  FADD.FTZ R6, R97, R96 ;  /* 0x0000006061067221 */ /* 0x000fe20000010000 */
[----:B------:R-:W-:Y:S01]  /*89b0*/  MOV R168, R154 ;  /* 0x0000009a00a87202 */ /* 0x000fe20000000f00 */
[----:B------:R-:W-:Y:S02]  /*89c0*/  IMAD.MOV.U32 R128, RZ, RZ, R152 ;  /* 0x000000ffff807224 */ /* 0x000fe400078e0098 */
[----:B------:R3:W-:Y:S01]  /*89d0*/  MUFU.EX2 R11, R4 ;  /* 0x00000004000b7308 */ /* 0x0007e20000000800 */
[----:B------:R-:W-:Y:S01]  /*89e0*/  FFMA.FTZ R0, R252, c[0x0][0x23c], -R0 ;  /* 0x00008f00fc007a23 */ /* 0x000fe20000010800 */
[----:B------:R-:W-:Y:S01]  /*89f0*/  LDSM.16.MT88.4 R152, [R225+0xd800] ;  /* 0x00d80000e198783b */ /* 0x000fe20000004200 */
[----:B-1----:R-:W-:-:S02]  /*8a00*/  FADD.FTZ R2, R98, R5 ;  /* 0x0000000562027221 */ /* 0x002fc40000010000 */
        /* <DEDUP_REMOVED lines=8> */
[----:B------:R-:W-:Y:S02]  /*8a90*/  FADD.FTZ R5, R234, R6 ;  /* 0x00000006ea057221 */ /* 0x000fe40000010000 */
[----:B------:R-:W-:-:S02]  /*8aa0*/  FADD.FTZ R6, R233, R7 ;  /* 0x00000007e9067221 */ /* 0x000fc40000010000 */
[----:B------:R-:W-:Y:S01]  /*8ab0*/  IMAD.MOV.U32 R202, RZ, RZ, R203 ;  /* 0x000000ffffca7224 */ /* 0x000fe200078e00cb */
[----:B------:R-:W-:Y:S01]  /*8ac0*/  MOV R203, R128 ;  /* 0x0000008000cb7202 */ /* 0x000fe20000000f00 */
[----:B------:R-:W-:Y:S01]  /*8ad0*/  FADD.FTZ R7, R98, R8 ;  /* 0x0000000862077221 */ /* 0x000fe20000010000 */
        /* <DEDUP_REMOVED lines=20> */
[----:B------:R-:W-:Y:S01]  /*8c20*/  FADD.FTZ R5, R230, R5 ;  /* 0x00000005e6057221 */ /* 0x000fe20000010000 */
[----:B------:R-:W1:Y:S01]  /*8c30*/  LDSM.16.MT88.4 R168, [R226+0xd800] ;  /* 0x00d80000e2a8783b */ /* 0x000e620000004200 */
[----:B---3--:R-:W-:Y:S01]  /*8c40*/  FADD.FTZ R4, R214, R6 ;  /* 0x00000006d6047221 */ /* 0x008fe20000010000 */
[----:B------:R-:W-:Y:S01]  /*8c50*/  MOV R210, R215 ;  /* 0x000000d700d27202 */ /* 0x000fe20000000f00 */
[----:B------:R-:W-:Y:S01]  /*8c60*/  IMAD.MOV.U32 R211, RZ, RZ, R96 ;  /* 0x000000ffffd37224 */ /* 0x000fe200078e0060 */
[----:B------:R-:W-:Y:S01]  /*8c70*/  MOV R209, R213 ;  /* 0x000000d500d17202 */ /* 0x000fe20000000f00 */
[----:B------:R-:W-:Y:S01]  /*8c80*/  IMAD.MOV.U32 R208, RZ, RZ, R212 ;  /* 0x000000ffffd07224 */ /* 0x000fe200078e00d4 */
[----:B------:R3:W-:Y:S01]  /*8c90*/  MUFU.EX2 R9, R3 ;  /* 0x0000000300097308 */ /* 0x0007e20000000800 */
[----:B------:R-:W-:-:S07]  /*8ca0*/  FADD.FTZ R8, R210, R7 ;  /* 0x00000007d2087221 */ /* 0x000fce0000010000 */
[----:B------:R4:W-:Y:S01]  /*8cb0*/  MUFU.EX2 R10, R0 ;  /* 0x00000000000a7308 */ /* 0x0009e20000000800 */
[----:B---3--:R-:W-:Y:S02]  /*8cc0*/  FADD.FTZ R3, R211, R2 ;  /* 0x00000002d3037221 */ /* 0x008fe40000010000 */
[----:B------:R-:W-:Y:S02]  /*8cd0*/  FADD.FTZ R2, R208, R5 ;  /* 0x00000005d0027221 */ /* 0x000fe40000010000 */
[----:B----4-:R-:W-:Y:S02]  /*8ce0*/  FADD.FTZ R0, R209, R4 ;  /* 0x00000004d1007221 */ /* 0x010fe40000010000 */
[----:B------:R-:W3:Y:S01]  /*8cf0*/  LDSM.16.MT88.4 R4, [R227+0xf800] ;  /* 0x00f80000e304783b */ /* 0x000ee20000004200 */
[----:B------:R-:W-:Y:S01]  /*8d00*/  MUFU.EX2 R30, R30 ;  /* 0x0000001e001e7308 */ /* 0x000fe20000000800 */
[----:B------:R-:W-:Y:S01]  /*8d10*/  MOV R187, R128 ;  /* 0x0000008000bb7202 */ /* 0x000fe20000000f00 */
[----:B------:R-:W-:Y:S01]  /*8d20*/  IMAD.MOV.U32 R215, RZ, RZ, R99 ;  /* 0x000000ffffd77224 */ /* 0x000fe200078e0063 */
[----:B------:R-:W-:-:S05]  /*8d30*/  MOV R128, R229 ;  /* 0x000000e500807202 */ /* 0x000fca0000000f00 */
[----:B------:R-:W4:Y:S01]  /*8d40*/  MUFU.EX2 R29, R29 ;  /* 0x0000001d001d7308 */ /* 0x000f220000000800 */
[----:B------:R-:W-:Y:S01]  /*8d50*/  MOV R99, R200 ;  /* 0x000000c800637202 */ /* 0x000fe20000000f00 */
[----:B------:R-:W-:-:S06]  /*8d60*/  IMAD.MOV.U32 R200, RZ, RZ, R201 ;  /* 0x000000ffffc87224 */ /* 0x000fcc00078e00c9 */
[----:B------:R-:W-:Y:S01]  /*8d70*/  MUFU.EX2 R26, R26 ;  /* 0x0000001a001a7308 */ /* 0x000fe20000000800 */
[----:B------:R-:W-:-:S07]  /*8d80*/  MOV R201, R202 ;  /* 0x000000ca00c97202 */ /* 0x000fce0000000f00 */
[----:B------:R-:W1:Y:S08]  /*8d90*/  MUFU.EX2 R25, R25 ;  /* 0x0000001900197308 */ /* 0x000e700000000800 */
[----:B------:R-:W1:Y:S01]  /*8da0*/  MUFU.EX2 R22, R22 ;  /* 0x0000001600167308 */ /* 0x000e620000000800 */
        /* <DEDUP_REMOVED lines=15> */
[----:B------:R-:W-:Y:S01]  /*8ea0*/  MOV R98, R202 ;  /* 0x000000ca00627202 */ /* 0x000fe20000000f00 */
[----:B------:R-:W-:Y:S01]  /*8eb0*/  IMAD.MOV.U32 R202, RZ, RZ, R130 ;  /* 0x000000ffffca7224 */ /* 0x000fe200078e0082 */
[----:B------:R-:W-:Y:S02]  /*8ec0*/  MOV R200, R128 ;  /* 0x0000008000c87202 */ /* 0x000fe40000000f00 */
[----:B------:R-:W-:Y:S02]  /*8ed0*/  MOV R201, R129 ;  /* 0x0000008100c97202 */ /* 0x000fe40000000f00 */
[----:B------:R-:W-:Y:S02]  /*8ee0*/  MOV R203, R131 ;  /* 0x0000008300cb7202 */ /* 0x000fe40000000f00 */
[----:B----4-:R-:W-:Y:S02]  /*8ef0*/  F2FP.BF16.PACK_AB R128, R29, R30 ;  /* 0x0000001e1d80723e */ /* 0x010fe400000010ff */
[----:B-1----:R-:W-:-:S02]  /*8f00*/  F2FP.BF16.PACK_AB R129, R25, R26 ;  /* 0x0000001a1981723e */ /* 0x002fc400000010ff */
[----:B------:R-:W-:Y:S02]  /*8f10*/  F2FP.BF16.PACK_AB R130, R132, R31 ;  /* 0x0000001f8482723e */ /* 0x000fe400000010ff */
[----:B------:R-:W-:Y:S02]  /*8f20*/  F2FP.BF16.PACK_AB R131, R28, R27 ;  /* 0x0000001b1c83723e */ /* 0x000fe400000010ff */
[----:B------:R-:W-:Y:S02]  /*8f30*/  F2FP.BF16.PACK_AB R124, R21, R22 ;  /* 0x00000016157c723e */ /* 0x000fe400000010ff */
[----:B------:R-:W-:Y:S02]  /*8f40*/  F2FP.BF16.PACK_AB R125, R11, R20 ;  /* 0x000000140b7d723e */ /* 0x000fe400000010ff */
[----:B------:R-:W-:Y:S02]  /*8f50*/  F2FP.BF16.PACK_AB R126, R24, R23 ;  /* 0x00000017187e723e */ /* 0x000fe400000010ff */
[----:B------:R-:W-:Y:S01]  /*8f60*/  F2FP.BF16.PACK_AB R127, R10, R9 ;  /* 0x000000090a7f723e */ /* 0x000fe200000010ff */
[----:B------:R-:W-:Y:S01]  /*8f70*/  IMAD.MOV.U32 R141, RZ, RZ, R80 ;  /* 0x000000ffff8d7224 */ /* 0x000fe200078e0050 */
[----:B------:R-:W-:Y:S01]  /*8f80*/  MOV R142, R82 ;  /* 0x00000052008e7202 */ /* 0x000fe20000000f00 */
[----:B------:R-:W-:Y:S01]  /*8f90*/  IMAD.MOV.U32 R80, RZ, RZ, R236 ;  /* 0x000000ffff507224 */ /* 0x000fe200078e00ec */
[----:B------:R-:W-:Y:S01]  /*8fa0*/  HMMA.16816.F32.BF16 R164, R128, R168, R164 ;  /* 0x000000a880a4723c */ /* 0x000fe200000418a4 */
[----:B------:R-:W-:Y:S01]  /*8fb0*/  IMAD.MOV.U32 R143, RZ, RZ, R83 ;  /* 0x000000ffff8f7224 */ /* 0x000fe200078e0053 */
[----:B------:R-:W-:Y:S01]  /*8fc0*/  MOV R83, R237 ;  /* 0x000000ed00537202 */ /* 0x000fe20000000f00 */
[----:B------:R-:W-:Y:S01]  /*8fd0*/  IMAD.MOV.U32 R82, RZ, RZ, R238 ;  /* 0x000000ffff527224 */ /* 0x000fe200078e00ee */
[----:B------:R-:W-:Y:S01]  /*8fe0*/  MOV R115, R239 ;  /* 0x000000ef00737202 */ /* 0x000fe20000000f00 */
[----:B------:R-:W-:Y:S01]  /*8ff0*/  IMAD.MOV.U32 R252, RZ, RZ, R114 ;  /* 0x000000fffffc7224 */ /* 0x000fe200078e0072 */
[----:B------:R-:W-:-:S02]  /*9000*/  MOV R220, R113 ;  /* 0x0000007100dc7202 */ /* 0x000fc40000000f00 */
[----:B------:R-:W-:Y:S01]  /*9010*/  MOV R221, R112 ;  /* 0x0000007000dd7202 */ /* 0x000fe20000000f00 */
[C---:B------:R-:W-:Y:S01]  /*9020*/  HMMA.16816.F32.BF16 R160, R124.reuse, R168, R160 ;  /* 0x000000a87ca0723c */ /* 0x040fe200000418a0 */
[----:B------:R-:W-:Y:S01]  /*9030*/  IMAD.MOV.U32 R222, RZ, RZ, R203 ;  /* 0x000000ffffde7224 */ /* 0x000fe200078e00cb */
[----:B------:R-:W-:Y:S02]  /*9040*/  MOV R223, R202 ;  /* 0x000000ca00df7202 */ /* 0x000fe40000000f00 */
[----:B------:R-:W-:Y:S01]  /*9050*/  MOV R218, R99 ;  /* 0x0000006300da7202 */ /* 0x000fe20000000f00 */
[----:B------:R-:W-:Y:S01]  /*9060*/  IMAD.MOV.U32 R217, RZ, RZ, R200 ;  /* 0x000000ffffd97224 */ /* 0x000fe200078e00c8 */
[----:B------:R-:W-:Y:S01]  /*9070*/  MOV R216, R201 ;  /* 0x000000c900d87202 */ /* 0x000fe20000000f00 */
[----:B------:R-:W-:Y:S01]  /*9080*/  IMAD.MOV.U32 R208, RZ, RZ, R97 ;  /* 0x000000ffffd07224 */ /* 0x000fe200078e0061 */
[----:B------:R-:W-:Y:S01]  /*9090*/  HMMA.16816.F32.BF16 R172, R124, R170, R172 ;  /* 0x000000aa7cac723c */ /* 0x000fe200000418ac */
[----:B------:R-:W-:Y:S01]  /*90a0*/  MOV R219, R98 ;  /* 0x0000006200db7202 */ /* 0x000fe20000000f00 */
[----:B------:R-:W-:Y:S01]  /*90b0*/  LDSM.16.MT88.4 R200, [R227+0xd800] ;  /* 0x00d80000e3c8783b */ /* 0x000fe20000004200 */
[----:B------:R-:W-:-:S02]  /*90c0*/  MOV R209, R96 ;  /* 0x0000006000d17202 */ /* 0x000fc40000000f00 */
[----:B------:R-:W-:Y:S01]  /*90d0*/  MOV R214, R184 ;  /* 0x000000b800d67202 */ /* 0x000fe20000000f00 */
[----:B------:R-:W-:Y:S02]  /*90e0*/  LDSM.16.MT88.4 R96, [R226+0xf800] ;  /* 0x00f80000e260783b */ /* 0x000fe40000004200 */
[-C--:B------:R-:W-:Y:S01]  /*90f0*/  HMMA.16816.F32.BF16 R148, R128, R152.reuse, R148 ;  /* 0x000000988094723c */ /* 0x080fe20000041894 */
[----:B------:R-:W-:Y:S01]  /*9100*/  MOV R140, R235 ;  /* 0x000000eb008c7202 */ /* 0x000fe20000000f00 */
[----:B------:R-:W1:Y:S04]  /*9110*/  LDSM.16.MT88.4 R184, [R228+0xd800] ;  /* 0x00d80000e4b8783b */ /* 0x000e680000004200 */
[----:B------:R2:W5:Y:S02]  /*9120*/  LDL.LU R239, [R1+0xcc] ;  /* 0x0000cc0001ef7983 */ /* 0x0005640000300800 */
[C---:B------:R-:W-:Y:S02]  /*9130*/  HMMA.16816.F32.BF16 R144, R124.reuse, R152, R144 ;  /* 0x000000987c90723c */ /* 0x040fe40000041890 */
[----:B------:R2:W5:Y:S04]  /*9140*/  LDL.LU R238, [R1+0xc8] ;  /* 0x0000c80001ee7983 */ /* 0x0005680000300800 */
[----:B------:R2:W5:Y:S02]  /*9150*/  LDL.LU R237, [R1+0xc4] ;  /* 0x0000c40001ed7983 */ /* 0x0005640000300800 */
[----:B------:R-:W-:Y:S02]  /*9160*/  HMMA.16816.F32.BF16 R156, R124, R154, R156 ;  /* 0x0000009a7c9c723c */ /* 0x000fe4000004189c */
[----:B------:R2:W5:Y:S04]  /*9170*/  LDL.LU R236, [R1+0xc0] ;  /* 0x0000c00001ec7983 */ /* 0x0005680000300800 */
[----:B------:R2:W5:Y:S02]  /*9180*/  LDL.LU R235, [R1+0xbc] ;  /* 0x0000bc0001eb7983 */ /* 0x0005640000300800 */
[C---:B------:R-:W-:Y:S02]  /*9190*/  HMMA.16816.F32.BF16 R168, R128.reuse, R170, R40 ;  /* 0x000000aa80a8723c */ /* 0x040fe40000041828 */
[----:B------:R2:W5:Y:S04]  /*91a0*/  LDL.LU R234, [R1+0xb8] ;  /* 0x0000b80001ea7983 */ /* 0x0005680000300800 */
[----:B------:R2:W5:Y:S01]  /*91b0*/  LDL.LU R233, [R1+0xb4] ;  /* 0x0000b40001e97983 */ /* 0x0005620000300800 */
[----:B------:R-:W-:Y:S01]  /*91c0*/  MOV R43, R81 ;  /* 0x00000051002b7202 */ /* 0x000fe20000000f00 */
[----:B------:R-:W-:Y:S02]  /*91d0*/  HMMA.16816.F32.BF16 R152, R128, R154, R32 ;  /* 0x0000009a8098723c */ /* 0x000fe40000041820 */
[----:B------:R2:W5:Y:S04]  /*91e0*/  LDL.LU R232, [R1+0xb0] ;  /* 0x0000b00001e87983 */ /* 0x0005680000300800 */
[----:B------:R2:W5:Y:S01]  /*91f0*/  LDL.LU R231, [R1+0xac] ;  /* 0x0000ac0001e77983 */ /* 0x0005620000300800 */
[----:B------:R-:W-:Y:S01]  /*9200*/  MOV R32, R80 ;  /* 0x0000005000207202 */ /* 0x000fe20000000f00 */
[----:B------:R-:W-:Y:S01]  /*9210*/  IMAD.MOV.U32 R33, RZ, RZ, R83 ;  /* 0x000000ffff217224 */ /* 0x000fe200078e0053 */
[----:B------:R-:W-:Y:S01]  /*9220*/  MOV R34, R82 ;  /* 0x0000005200227202 */ /* 0x000fe20000000f00 */
[----:B---3--:R-:W-:Y:S01]  /*9230*/  HMMA.16816.F32.BF16 R120, R124, R4, R120 ;  /* 0x000000047c78723c */ /* 0x008fe20000041878 */
[----:B------:R-:W-:Y:S01]  /*9240*/  MOV R35, R115 ;  /* 0x0000007300237202 */ /* 0x000fe20000000f00 */
[----:B------:R-:W-:Y:S01]  /*9250*/  FADD.FTZ R3, R32, R3 ;  /* 0x0000000320037221 */ /* 0x000fe20000010000 */
[----:B------:R-:W3:Y:S01]  /*9260*/  LDSM.16.MT88.4 R80, [R225+0xf800] ;  /* 0x00f80000e150783b */ /* 0x000ee20000004200 */
[----:B------:R-:W-:-:S04]  /*9270*/  FADD.FTZ R2, R33, R2 ;  /* 0x0000000221027221 */ /* 0x000fc80000010000 */
[----:B------:R-:W-:Y:S01]  /*9280*/  HMMA.16816.F32.BF16 R116, R128, R4, R116 ;  /* 0x000000048074723c */ /* 0x000fe20000041874 */
[----:B------:R-:W-:Y:S01]  /*9290*/  FADD.FTZ R0, R34, R0 ;  /* 0x0000000022007221 */ /* 0x000fe20000010000 */
[----:B------:R-:W4:Y:S04]  /*92a0*/  LDSM.16.MT88.4 R112, [R228+0xf800] ;  /* 0x00f80000e470783b */ /* 0x000f280000004200 */
        /* <DEDUP_REMOVED lines=51> */
[C---:B------:R-:W-:Y:S08]  /*95e0*/  HMMA.16816.F32.BF16 R188, R124.reuse, R186, R188 ;  /* 0x000000ba7cbc723c */ /* 0x040ff000000418bc */
[C---:B------:R-:W-:Y:S08]  /*95f0*/  HMMA.16816.F32.BF16 R192, R124.reuse, R200, R192 ;  /* 0x000000c87cc0723c */ /* 0x040ff000000418c0 */
[C---:B------:R-:W-:Y:S08]  /*9600*/  HMMA.16816.F32.BF16 R204, R124.reuse, R202, R204 ;  /* 0x000000ca7ccc723c */ /* 0x040ff000000418cc */
[C---:B---3--:R-:W-:Y:S08]  /*9610*/  HMMA.16816.F32.BF16 R72, R124.reuse, R80, R36 ;  /* 0x000000507c48723c */ /* 0x048ff00000041824 */
[C---:B------:R-:W-:Y:S08]  /*9620*/  HMMA.16816.F32.BF16 R76, R124.reuse, R82, R52 ;  /* 0x000000527c4c723c */ /* 0x040ff00000041834 */
[C---:B------:R-:W-:Y:S08]  /*9630*/  HMMA.16816.F32.BF16 R88, R124.reuse, R96, R88 ;  /* 0x000000607c58723c */ /* 0x040ff00000041858 */
[C---:B------:R-:W-:Y:S08]  /*9640*/  HMMA.16816.F32.BF16 R92, R124.reuse, R98, R92 ;  /* 0x000000627c5c723c */ /* 0x040ff0000004185c */
[C---:B----4-:R-:W-:Y:S08]  /*9650*/  HMMA.16816.F32.BF16 R104, R124.reuse, R112, R104 ;  /* 0x000000707c68723c */ /* 0x050ff00000041868 */
        /* <DEDUP_REMOVED lines=28> */
[----:B------:R-:W-:Y:S01]  /*9820*/  @P3 STS.128 [R243+0xc000], RZ ;  /* 0x00c000fff3003388 */ /* 0x000fe20000000c00 */
        /* <DEDUP_REMOVED lines=61> */
[----:B--2--5:R-:W-:Y:S04]  /*9c00*/  LDSM.16.M88.4 R16, [R231] ;  /* 0x00000000e710783b */ /* 0x024fe80000000200 */
[----:B---3--:R-:W-:Y:S04]  /*9c10*/  LDSM.16.M88.4 R12, [R231+0x2000] ;  /* 0x00200000e70c783b */ /* 0x008fe80000000200 */
[----:B------:R-:W2:Y:S04]  /*9c20*/  LDSM.16.M88.4 R40, [R224+0x9000] ;  /* 0x00900000e028783b */ /* 0x000ea80000000200 */
[----:B------:R-:W3:Y:S04]  /*9c30*/  LDSM.16.M88.4 R36, [R224+0x9800] ;  /* 0x00980000e024783b */ /* 0x000ee80000000200 */
[----:B------:R-:W3:Y:S04]  /*9c40*/  LDSM.16.M88.4 R48, [R224+0x8000] ;  /* 0x00800000e030783b */ /* 0x000ee80000000200 */
[----:B------:R-:W3:Y:S04]  /*9c50*/  LDSM.16.M88.4 R44, [R224+0x8800] ;  /* 0x00880000e02c783b */ /* 0x000ee80000000200 */
[----:B-1----:R-:W-:Y:S04]  /*9c60*/  LDSM.16.M88.4 R8, [R232] ;  /* 0x00000000e808783b */ /* 0x002fe80000000200 */
[----:B----4-:R-:W-:Y:S04]  /*9c70*/  LDSM.16.M88.4 R4, [R232+0x2000] ;  /* 0x00200000e804783b */ /* 0x010fe80000000200 */
[----:B------:R-:W1:Y:S04]  /*9c80*/  LDSM.16.M88.4 R24, [R241] ;  /* 0x00000000f118783b */ /* 0x000e680000000200 */
[----:B------:R-:W4:Y:S04]  /*9c90*/  LDSM.16.M88.4 R20, [R240] ;  /* 0x00000000f014783b */ /* 0x000f280000000200 */
[----:B------:R-:W1:Y:S04]  /*9ca0*/  LDSM.16.M88.4 R32, [R235] ;  /* 0x00000000eb20783b */ /* 0x000e680000000200 */
[----:B------:R-:W1:Y:S01]  /*9cb0*/  LDSM.16.M88.4 R28, [R242] ;  /* 0x00000000f21c783b */ /* 0x000e620000000200 */
[----:B--2---:R-:W-:Y:S03]  /*9cc0*/  HMMA.16816.F32.BF16 R60, R12, R40, RZ ;  /* 0x000000280c3c723c */ /* 0x004fe600000418ff */
[----:B------:R-:W0:Y:S05]  /*9cd0*/  LDGDEPBAR ;  /* 0x00000000000079af */ /* 0x000e2a0000000000 */
[-C--:B---3--:R-:W-:Y:S08]  /*9ce0*/  HMMA.16816.F32.BF16 R56, R16, R36.reuse, RZ ;  /* 0x000000241038723c */ /* 0x088ff000000418ff */
[----:B------:R-:W-:Y:S08]  /*9cf0*/  HMMA.16816.F32.BF16 R52, R12, R36, RZ ;  /* 0x000000240c34723c */ /* 0x000ff000000418ff */
[-C--:B------:R-:W-:Y:S08]  /*9d00*/  HMMA.16816.F32.BF16 R216, R16, R48.reuse, RZ ;  /* 0x0000003010d8723c */ /* 0x080ff000000418ff */
[----:B------:R-:W-:Y:S08]  /*9d10*/  HMMA.16816.F32.BF16 R212, R12, R48, RZ ;  /* 0x000000300cd4723c */ /* 0x000ff000000418ff */
[-C--:B------:R-:W-:Y:S08]  /*9d20*/  HMMA.16816.F32.BF16 R208, R16, R44.reuse, RZ ;  /* 0x0000002c10d0723c */ /* 0x080ff000000418ff */
[----:B------:R-:W-:Y:S08]  /*9d30*/  HMMA.16816.F32.BF16 R140, R12, R44, RZ ;  /* 0x0000002c0c8c723c */ /* 0x000ff000000418ff */
[----:B------:R-:W-:Y:S08]  /*9d40*/  HMMA.16816.F32.BF16 R64, R16, R40, RZ ;  /* 0x000000281040723c */ /* 0x000ff000000418ff */
[----:B-1----:R-:W-:Y:S08]  /*9d50*/  HMMA.16816.F32.BF16 R60, R4, R24, R60 ;  /* 0x00000018043c723c */ /* 0x002ff0000004183c */
[-C--:B----4-:R-:W-:Y:S08]  /*9d60*/  HMMA.16816.F32.BF16 R56, R8, R20.reuse, R56 ;  /* 0x000000140838723c */ /* 0x090ff00000041838 */
        /* <DEDUP_REMOVED lines=32> */
[----:B------:R-:W-:-:S02]  /*9f70*/  IMAD.MOV.U32 R252, RZ, RZ, R14 ;  /* 0x000000fffffc7224 */ /* 0x000fc400078e000e */
[----:B------:R-:W-:-:S05]  /*9f80*/  IMAD.MOV.U32 R139, RZ, RZ, R15 ;  /* 0x000000ffff8b7224 */ /* 0x000fca00078e000f */
[C---:B------:R-:W-:Y:S08]  /*9f90*/  HMMA.16816.F32.BF16 R64, R4.reuse, R30, R56 ;  /* 0x0000001e0440723c */ /* 0x040ff00000041838 */
[----:B------:R-:W-:Y:S07]  /*9fa0*/  HMMA.16816.F32.BF16 R208, R4, R26, R52 ;  /* 0x0000001a04d0723c */ /* 0x000fee0000041834 */
[----:B------:R-:W-:Y:S01]  /*9fb0*/  IMAD.MOV.U32 R5, RZ, RZ, R12 ;  /* 0x000000ffff057224 */ /* 0x000fe200078e000c */
[----:B------:R-:W-:Y:S01]  /*9fc0*/  HMMA.16816.F32.BF16 R48, R8, R34, R48 ;  /* 0x000000220830723c */ /* 0x000fe20000041830 */
[----:B------:R-:W-:-:S02]  /*9fd0*/  IMAD.MOV.U32 R4, RZ, RZ, R13 ;  /* 0x000000ffff047224 */ /* 0x000fc400078e000d */
[----:B------:R-:W-:Y:S04]  /*9fe0*/  LDSM.16.M88.4 R12, [R230+0x8000] ;  /* 0x00800000e60c783b */ /* 0x000fe80000000200 */
[----:B------:R-:W-:Y:S01]  /*9ff0*/  IMAD.MOV.U32 R34, RZ, RZ, R5 ;  /* 0x000000ffff227224 */ /* 0x000fe200078e0005 */
[C---:B------:R-:W-:Y:S01]  /*a000*/  HMMA.16816.F32.BF16 R56, R8.reuse, R30, R44 ;  /* 0x0000001e0838723c */ /* 0x040fe2000004182c */
[----:B------:R-:W-:Y:S02]  /*a010*/  IMAD.MOV.U32 R35, RZ, RZ, R4 ;  /* 0x000000ffff237224 */ /* 0x000fe400078e0004 */
[----:B------:R-:W1:Y:S05]  /*a020*/  LDSM.16.M88.4 R4, [R234+0x2000] ;  /* 0x00200000ea04783b */ /* 0x000e6a0000000200 */
        /* <DEDUP_REMOVED lines=69> */
[C---:B------:R-:W-:Y:S01]  /*a480*/  HMMA.16816.F32.BF16 R64, R8.reuse, R14, R20 ;  /* 0x0000000e0840723c */ /* 0x040fe20000041814 */
[----:B------:R-:W1:Y:S01]  /*a490*/  LDSM.16.M88.4 R12, [R229+0x800] ;  /* 0x00080000e50c783b */ /* 0x000e620000000200 */
[----:B------:R-:W-:Y:S02]  /*a4a0*/  IMAD.MOV.U32 R45, RZ, RZ, R42 ;  /* 0x000000ffff2d7224 */ /* 0x000fe400078e002a */
[----:B------:R-:W-:Y:S02]  /*a4b0*/  IMAD.MOV.U32 R46, RZ, RZ, R41 ;  /* 0x000000ffff2e7224 */ /* 0x000fe400078e0029 */
[----:B------:R-:W-:Y:S02]  /*a4c0*/  IMAD.MOV.U32 R47, RZ, RZ, R40 ;  /* 0x000000ffff2f7224 */ /* 0x000fe400078e0028 */
        /* <DEDUP_REMOVED lines=9> */
[----:B-1----:R-:W-:Y:S07]  /*a560*/  HMMA.16816.F32.BF16 R24, R4, R14, R208 ;  /* 0x0000000e0418723c */ /* 0x002fee00000418d0 */
[----:B------:R-:W-:Y:S01]  /*a570*/  IMAD.MOV.U32 R208, RZ, RZ, R19 ;  /* 0x000000ffffd07224 */ /* 0x000fe200078e0013 */
[----:B------:R-:W-:Y:S01]  /*a580*/  HMMA.16816.F32.BF16 R36, R8, R12, R56 ;  /* 0x0000000c0824723c */ /* 0x000fe20000041838 */
[----:B------:R-:W-:-:S02]  /*a590*/  IMAD.MOV.U32 R209, RZ, RZ, R18 ;  /* 0x000000ffffd17224 */ /* 0x000fc400078e0012 */
[----:B------:R-:W-:Y:S02]  /*a5a0*/  IMAD.MOV.U32 R210, RZ, RZ, R17 ;  /* 0x000000ffffd27224 */ /* 0x000fe400078e0011 */
[----:B------:R-:W-:-:S03]  /*a5b0*/  IMAD.MOV.U32 R211, RZ, RZ, R16 ;  /* 0x000000ffffd37224 */ /* 0x000fc600078e0010 */
[----:B------:R-:W-:Y:S07]  /*a5c0*/  HMMA.16816.F32.BF16 R28, R4, R12, R60 ;  /* 0x0000000c041c723c */ /* 0x000fee000004183c */
[----:B------:R-:W-:Y:S01]  /*a5d0*/  IMAD.MOV.U32 R60, RZ, RZ, R252 ;  /* 0x000000ffff3c7224 */ /* 0x000fe200078e00fc */
[----:B------:R-:W-:Y:S01]  /*a5e0*/  HMMA.16816.F32.BF16 R16, R8, R14, R140 ;  /* 0x0000000e0810723c */ /* 0x000fe2000004188c */
[----:B------:R-:W1:Y:S01]  /*a5f0*/  LDSM.16.M88.4 R12, [R229+0x1800] ;  /* 0x00180000e50c783b */ /* 0x000e620000000200 */
[----:B------:R-:W-:-:S02]  /*a600*/  IMAD.MOV.U32 R61, RZ, RZ, R139 ;  /* 0x000000ffff3d7224 */ /* 0x000fc400078e008b */
[----:B------:R-:W-:Y:S02]  /*a610*/  IMAD.MOV.U32 R62, RZ, RZ, R138 ;  /* 0x000000ffff3e7224 */ /* 0x000fe400078e008a */
[----:B------:R-:W-:Y:S02]  /*a620*/  IMAD.MOV.U32 R63, RZ, RZ, R133 ;  /* 0x000000ffff3f7224 */ /* 0x000fe400078e0085 */
[----:B------:R-:W-:Y:S02]  /*a630*/  IMAD.MOV.U32 R140, RZ, RZ, R132 ;  /* 0x000000ffff8c7224 */ /* 0x000fe400078e0084 */
        /* <DEDUP_REMOVED lines=56> */
[----:B------:R-:W1:Y:S07]  /*a9c0*/  LDSM.16.M88.4 R12, [R238] ;  /* 0x00000000ee0c783b */ /* 0x000e6e0000000200 */
[C---:B-1----:R-:W-:Y:S08]  /*a9d0*/  HMMA.16816.F32.BF16 R212, R4.reuse, R12, R208 ;  /* 0x0000000c04d4723c */ /* 0x042ff000000418d0 */
[----:B------:R-:W-:Y:S08]  /*a9e0*/  HMMA.16816.F32.BF16 R208, R4, R14, R64 ;  /* 0x0000000e04d0723c */ /* 0x000ff00000041840 */
[C---:B------:R-:W-:Y:S08]  /*a9f0*/  HMMA.16816.F32.BF16 R56, R8.reuse, R12, R56 ;  /* 0x0000000c0838723c */ /* 0x040ff00000041838 */
[C---:B------:R-:W-:Y:S01]  /*aa00*/  HMMA.16816.F32.BF16 R64, R8.reuse, R14, R60 ;  /* 0x0000000e0840723c */ /* 0x040fe2000004183c */
[----:B------:R-:W1:Y:S11]  /*aa10*/  LDSM.16.M88.4 R12, [R237] ;  /* 0x00000000ed0c783b */ /* 0x000e760000000200 */
[----:B------:R-:W-:Y:S04]  /*aa20*/  @!UPT UIADD3 URZ, URZ, URZ, URZ ;  /* 0x0000003f3f3ff290 */ /* 0x000fe8000fffe03f */
        /* <DEDUP_REMOVED lines=25> */
[----:B--2---:R-:W-:Y:S11]  /*abc0*/  HMMA.16816.F32.BF16 R20, R8, R12, R44 ;  /* 0x0000000c0814723c */ /* 0x004ff6000004182c */
[----:B------:R-:W-:Y:S05]  /*abd0*/  @!UPT UIADD3 URZ, URZ, URZ, URZ ;  /* 0x0000003f3f3ff290 */ /* 0x000fea000fffe03f */
[----:B------:R-:W-:Y:S02]  /*abe0*/  IMAD.MOV.U32 R28, RZ, RZ, R32 ;  /* 0x000000ffff1c7224 */ /* 0x000fe400078e0020 */
[----:B------:R-:W-:Y:S02]  /*abf0*/  IMAD.MOV.U32 R3, RZ, RZ, R33 ;  /* 0x000000ffff037224 */ /* 0x000fe400078e0021 */
[----:B------:R-:W-:Y:S02]  /*ac00*/  IMAD.MOV.U32 R2, RZ, RZ, R34 ;  /* 0x000000ffff027224 */ /* 0x000fe400078e0022 */
[----:B------:R-:W-:Y:S02]  /*ac10*/  IMAD.MOV.U32 R0, RZ, RZ, R35 ;  /* 0x000000ffff007224 */ /* 0x000fe400078e0023 */
[----:B------:R-:W-:Y:S07]  /*ac20*/  HMMA.16816.F32.BF16 R32, R4, R14, R216 ;  /* 0x0000000e0420723c */ /* 0x000fee00000418d8 */
[----:B------:R-:W-:-:S02]  /*ac30*/  IMAD.MOV.U32 R216, RZ, RZ, R28 ;  /* 0x000000ffffd87224 */ /* 0x000fc400078e001c */
[C---:B------:R-:W-:Y:S01]  /*ac40*/  HMMA.16816.F32.BF16 R28, R8.reuse, R14, R48 ;  /* 0x0000000e081c723c */ /* 0x040fe20000041830 */
[----:B------:R-:W1:Y:S01]  /*ac50*/  LDSM.16.M88.4 R12, [R230+0xa800] ;  /* 0x00a80000e60c783b */ /* 0x000e620000000200 */
[----:B------:R-:W-:Y:S02]  /*ac60*/  IMAD.MOV.U32 R217, RZ, RZ, R3 ;  /* 0x000000ffffd97224 */ /* 0x000fe400078e0003 */
[----:B------:R-:W-:Y:S02]  /*ac70*/  IMAD.MOV.U32 R218, RZ, RZ, R2 ;  /* 0x000000ffffda7224 */ /* 0x000fe400078e0002 */
[----:B------:R-:W-:Y:S02]  /*ac80*/  IMAD.MOV.U32 R219, RZ, RZ, R0 ;  /* 0x000000ffffdb7224 */ /* 0x000fe400078e0000 */
[----:B-1----:R-:W-:Y:S08]  /*ac90*/  HMMA.16816.F32.BF16 R40, R8, R12, R40 ;  /* 0x0000000c0828723c */ /* 0x002ff00000041828 */
[-C--:B------:R-:W-:Y:S08]  /*aca0*/  HMMA.16816.F32.BF16 R44, R4, R14.reuse, R208 ;  /* 0x0000000e042c723c */ /* 0x080ff000000418d0 */
[----:B------:R-:W-:Y:S08]  /*acb0*/  HMMA.16816.F32.BF16 R48, R8, R14, R64 ;  /* 0x0000000e0830723c */ /* 0x000ff00000041840 */
[----:B------:R-:W-:-:S02]  /*acc0*/  IMAD.MOV.U32 R252, RZ, RZ, R40 ;  /* 0x000000fffffc7224 */ /* 0x000fc400078e0028 */
[----:B------:R-:W-:Y:S02]  /*acd0*/  IMAD.MOV.U32 R139, RZ, RZ, R41 ;  /* 0x000000ffff8b7224 */ /* 0x000fe400078e0029 */
[----:B------:R-:W-:Y:S02]  /*ace0*/  IMAD.MOV.U32 R138, RZ, RZ, R42 ;  /* 0x000000ffff8a7224 */ /* 0x000fe400078e002a */
[----:B------:R-:W-:Y:S02]  /*acf0*/  IMAD.MOV.U32 R133, RZ, RZ, R43 ;  /* 0x000000ffff857224 */ /* 0x000fe400078e002b */
[C---:B------:R-:W-:Y:S01]  /*ad00*/  HMMA.16816.F32.BF16 R40, R4.reuse, R12, R212 ;  /* 0x0000000c0428723c */ /* 0x040fe200000418d4 */
[----:B------:R-:W1:Y:S07]  /*ad10*/  LDSM.16.M88.4 R12, [R230+0xb000] ;  /* 0x00b00000e60c783b */ /* 0x000e6e0000000200 */
[C---:B-1----:R-:W-:Y:S08]  /*ad20*/  HMMA.16816.F32.BF16 R64, R4.reuse, R12, R140 ;  /* 0x0000000c0440723c */ /* 0x042ff0000004188c */
[----:B------:R-:W-:Y:S08]  /*ad30*/  HMMA.16816.F32.BF16 R140, R4, R14, R60 ;  /* 0x0000000e048c723c */ /* 0x000ff0000004183c */
[C---:B------:R-:W-:Y:S08]  /*ad40*/  HMMA.16816.F32.BF16 R220, R8.reuse, R12, R220 ;  /* 0x0000000c08dc723c */ /* 0x040ff000000418dc */
[C---:B------:R-:W-:Y:S01]  /*ad50*/  HMMA.16816.F32.BF16 R60, R8.reuse, R14, R56 ;  /* 0x0000000e083c723c */ /* 0x040fe20000041838 */
[----:B------:R-:W1:Y:S11]  /*ad60*/  LDSM.16.M88.4 R12, [R230+0xb800] ;  /* 0x00b80000e60c783b */ /* 0x000e760000000200 */
        /* <DEDUP_REMOVED lines=9> */
[----:B------:R-:W-:Y:S01]  /*ae00*/  LDSM.16.M88.4 R4, [R233+0x6000] ;  /* 0x00600000e904783b */ /* 0x000fe20000000200 */
[----:B------:R-:W-:-:S02]  /*ae10*/  IMAD.MOV.U32 R37, RZ, RZ, R139 ;  /* 0x000000ffff257224 */ /* 0x000fc400078e008b */
[----:B------:R-:W-:Y:S01]  /*ae20*/  IMAD.MOV.U32 R38, RZ, RZ, R138 ;  /* 0x000000ffff267224 */ /* 0x000fe200078e008a */
[----:B------:R-:W1:Y:S01]  /*ae30*/  S2R R139, SR_TID.X ;  /* 0x00000000008b7919 */ /* 0x000e620000002100 */
[----:B------:R-:W-:Y:S02]  /*ae40*/  IMAD.MOV.U32 R39, RZ, RZ, R133 ;  /* 0x000000ffff277224 */ /* 0x000fe400078e0085 */
[----:B------:R-:W-:Y:S01]  /*ae50*/  HMMA.16816.F32.BF16 R212, R8, R14, R16 ;  /* 0x0000000e08d4723c */ /* 0x000fe20000041810 */
[----:B------:R-:W2:Y:S01]  /*ae60*/  LDSM.16.M88.4 R12, [R229+0x2000] ;  /* 0x00200000e50c783b */ /* 0x000ea20000000200 */
[----:B------:R-:W-:Y:S02]  /*ae70*/  IMAD.MOV.U32 R132, RZ, RZ, R52 ;  /* 0x000000ffff847224 */ /* 0x000fe400078e0034 */
[----:B------:R-:W-:Y:S01]  /*ae80*/  IMAD.MOV.U32 R3, RZ, RZ, R53 ;  /* 0x000000ffff037224 */ /* 0x000fe200078e0035 */
[----:B------:R-:W3:Y:S01]  /*ae90*/  LDSM.16.M88.4 R8, [R233+0x4000] ;  /* 0x00400000e908783b */ /* 0x000ee20000000200 */
[----:B------:R-:W-:-:S02]  /*aea0*/  IMAD.MOV.U32 R2, RZ, RZ, R54 ;  /* 0x000000ffff027224 */ /* 0x000fc400078e0036 */
[----:B------:R-:W-:Y:S02]  /*aeb0*/  IMAD.MOV.U32 R0, RZ, RZ, R55 ;  /* 0x000000ffff007224 */ /* 0x000fe400078e0037 */
[----:B------:R-:W-:Y:S02]  /*aec0*/  IMAD.MOV.U32 R52, RZ, RZ, R211 ;  /* 0x000000ffff347224 */ /* 0x000fe400078e00d3 */
[----:B------:R-:W-:Y:S02]  /*aed0*/  IMAD.MOV.U32 R53, RZ, RZ, R210 ;  /* 0x000000ffff357224 */ /* 0x000fe400078e00d2 */
[----:B------:R-:W-:Y:S02]  /*aee0*/  IMAD.MOV.U32 R54, RZ, RZ, R209 ;  /* 0x000000ffff367224 */ /* 0x000fe400078e00d1 */
[----:B------:R-:W-:Y:S02]  /*aef0*/  IMAD.MOV.U32 R55, RZ, RZ, R208 ;  /* 0x000000ffff377224 */ /* 0x000fe400078e00d0 */
[----:B-1----:R-:W-:-:S05]  /*af00*/  IMAD.SHL.U32 R139, R139, 0x2, RZ ;  /* 0x000000028b8b7824 */ /* 0x002fca00078e00ff */
[----:B------:R-:W-:Y:S01]  /*af10*/  LOP3.LUT R139, R139, 0x6, RZ, 0xc0, !PT ;  /* 0x000000068b8b7812 */ /* 0x000fe200078ec0ff */
[-C--:B--2---:R-:W-:Y:S08]  /*af20*/  HMMA.16816.F32.BF16 R216, R4, R12.reuse, R216 ;  /* 0x0000000c04d8723c */ /* 0x084ff000000418d8 */
[----:B---3--:R-:W-:Y:S08]  /*af30*/  HMMA.16816.F32.BF16 R208, R8, R12, R20 ;  /* 0x0000000c08d0723c */ /* 0x008ff00000041814 */
[-C--:B------:R-:W-:Y:S08]  /*af40*/  HMMA.16816.F32.BF16 R32, R4, R14.reuse, R32 ;  /* 0x0000000e0420723c */ /* 0x080ff00000041820 */
[----:B------:R-:W-:Y:S01]  /*af50*/  HMMA.16816.F32.BF16 R28, R8, R14, R28 ;  /* 0x0000000e081c723c */ /* 0x000fe2000004181c */
[----:B------:R-:W1:Y:S01]  /*af60*/  LDSM.16.M88.4 R12, [R229+0x2800] ;  /* 0x00280000e50c783b */ /* 0x000e620000000200 */
[----:B------:R-:W-:-:S02]  /*af70*/  FMUL.FTZ R216, R216, c[0x0][0x2ec] ;  /* 0x0000bb00d8d87a20 */ /* 0x000fc40000410000 */
[----:B------:R-:W-:Y:S02]  /*af80*/  FMUL.FTZ R217, R217, c[0x0][0x2ec] ;  /* 0x0000bb00d9d97a20 */ /* 0x000fe40000410000 */
[----:B------:R-:W-:Y:S02]  /*af90*/  FMUL.FTZ R218, R218, c[0x0][0x2ec] ;  /* 0x0000bb00dada7a20 */ /* 0x000fe40000410000 */
[----:B------:R-:W-:Y:S02]  /*afa0*/  FMUL.FTZ R208, R208, c[0x0][0x2ec] ;  /* 0x0000bb00d0d07a20 */ /* 0x000fe40000410000 */
[----:B------:R-:W-:Y:S01]  /*afb0*/  FMUL.FTZ R210, R210, c[0x0][0x2ec] ;  /* 0x0000bb00d2d27a20 */ /* 0x000fe20000410000 */
[----:B------:R-:W-:Y:S01]  /*afc0*/  MUFU.TANH R217, R217 ;  /* 0x000000d900d97308 */ /* 0x000fe20000002400 */
[----:B------:R-:W-:Y:S02]  /*afd0*/  FMUL.FTZ R209, R209, c[0x0][0x2ec] ;  /* 0x0000bb00d1d17a20 */ /* 0x000fe40000410000 */
[----:B------:R-:W-:-:S02]  /*afe0*/  FMUL.FTZ R211, R211, c[0x0][0x2ec] ;  /* 0x0000bb00d3d37a20 */ /* 0x000fc40000410000 */
[----:B------:R-:W-:Y:S02]  /*aff0*/  FMUL.FTZ R219, R219, c[0x0][0x2ec] ;  /* 0x0000bb00dbdb7a20 */ /* 0x000fe40000410000 */
[----:B------:R-:W-:Y:S01]  /*b000*/  FMUL.FTZ R32, R32, c[0x0][0x2ec] ;  /* 0x0000bb0020207a20 */ /* 0x000fe20000410000 */
        /* <DEDUP_REMOVED lines=8> */
[----:B------:R-:W-:-:S03]  /*b090*/  FMUL.FTZ R35, R35, c[0x0][0x2ec] ;  /* 0x0000bb0023237a20 */ /* 0x000fc60000410000 */
[----:B------:R-:W-:Y:S01]  /*b0a0*/  MUFU.TANH R32, R32 ;  /* 0x0000002000207308 */ /* 0x000fe20000002400 */
[-C--:B-1----:R-:W-:Y:S07]  /*b0b0*/  HMMA.16816.F32.BF16 R24, R8, R12.reuse, R36 ;  /* 0x0000000c0818723c */ /* 0x082fee0000041824 */
[----:B------:R-:W-:Y:S01]  /*b0c0*/  MUFU.TANH R31, R31 ;  /* 0x0000001f001f7308 */ /* 0x000fe20000002400 */
[C---:B------:R-:W-:Y:S07]  /*b0d0*/  HMMA.16816.F32.BF16 R16, R4.reuse, R12, R40 ;  /* 0x0000000c0410723c */ /* 0x040fee0000041828 */
[----:B------:R-:W-:Y:S01]  /*b0e0*/  MUFU.TANH R33, R33 ;  /* 0x0000002100217308 */ /* 0x000fe20000002400 */
[-C--:B------:R-:W-:Y:S07]  /*b0f0*/  HMMA.16816.F32.BF16 R36, R4, R14.reuse, R44 ;  /* 0x0000000e0424723c */ /* 0x080fee000004182c */
[----:B------:R-:W-:Y:S01]  /*b100*/  MUFU.TANH R34, R34 ;  /* 0x0000002200227308 */ /* 0x000fe20000002400 */
[----:B------:R-:W-:Y:S01]  /*b110*/  IMAD.MOV.U32 R47, RZ, RZ, R0 ;  /* 0x000000ffff2f7224 */ /* 0x000fe200078e0000 */
[----:B------:R-:W-:Y:S01]  /*b120*/  HMMA.16816.F32.BF16 R20, R8, R14, R48 ;  /* 0x0000000e0814723c */ /* 0x000fe20000041830 */
[----:B------:R-:W1:Y:S01]  /*b130*/  LDSM.16.M88.4 R12, [R229+0x3000] ;  /* 0x00300000e50c783b */ /* 0x000e620000000200 */
[----:B------:R-:W-:-:S04]  /*b140*/  IMAD.U32 R0, RZ, RZ, UR23 ;  /* 0x00000017ff007e24 */ /* 0x000fc8000f8e00ff */
[----:B------:R-:W-:Y:S01]  /*b150*/  MUFU.TANH R35, R35 ;  /* 0x0000002300237308 */ /* 0x000fe20000002400 */
[----:B------:R-:W-:Y:S02]  /*b160*/  IMAD.MOV.U32 R44, RZ, RZ, R132 ;  /* 0x000000ffff2c7224 */ /* 0x000fe400078e0084 */
[----:B------:R-:W-:Y:S02]  /*b170*/  IMAD.MOV.U32 R45, RZ, RZ, R3 ;  /* 0x000000ffff2d7224 */ /* 0x000fe400078e0003 */
[----:B------:R-:W-:Y:S02]  /*b180*/  IMAD.MOV.U32 R46, RZ, RZ, R2 ;  /* 0x000000ffff2e7224 */ /* 0x000fe400078e0002 */
[----:B------:R-:W-:Y:S02]  /*b190*/  IMAD R0, R0, 0x40, R139 ;  /* 0x0000004000007824 */ /* 0x000fe400078e028b */
[----:B------:R-:W-:Y:S02]  /*b1a0*/  FMUL.FTZ R24, R24, c[0x0][0x2ec] ;  /* 0x0000bb0018187a20 */ /* 0x000fe40000410000 */
[----:B------:R-:W-:Y:S01]  /*b1b0*/  FMUL.FTZ R25, R25, c[0x0][0x2ec] ;  /* 0x0000bb0019197a20 */ /* 0x000fe20000410000 */
[C---:B------:R-:W-:Y:S01]  /*b1c0*/  ISETP.GE.AND P1, PT, R0.reuse, R251, PT ;  /* 0x000000fb0000720c */ /* 0x040fe20003f26270 */
[----:B------:R-:W-:Y:S01]  /*b1d0*/  FMUL.FTZ R17, R17, c[0x0][0x2ec] ;  /* 0x0000bb0011117a20 */ /* 0x000fe20000410000 */
[C---:B------:R-:W-:Y:S01]  /*b1e0*/  IADD3 R2, R0.reuse, 0x1, RZ ;  /* 0x0000000100027810 */ /* 0x040fe20007ffe0ff */
[----:B------:R-:W-:Y:S01]  /*b1f0*/  FMUL.FTZ R19, R19, c[0x0][0x2ec] ;  /* 0x0000bb0013137a20 */ /* 0x000fe20000410000 */
[----:B------:R-:W-:Y:S01]  /*b200*/  ISETP.LT.OR P1, PT, R0, R247, P1 ;  /* 0x000000f70000720c */ /* 0x000fe20000f21670 */
[----:B------:R-:W-:Y:S01]  /*b210*/  FMUL.FTZ R27, R27, c[0x0][0x2ec] ;  /* 0x0000bb001b1b7a20 */ /* 0x000fe20000410000 */
[----:B------:R-:W-:Y:S01]  /*b220*/  ISETP.GE.AND P0, PT, R2, R251, PT ;  /* 0x000000fb0200720c */ /* 0x000fe20003f06270 */
[----:B------:R-:W-:Y:S01]  /*b230*/  FMUL.FTZ R18, R18, c[0x0][0x2ec] ;  /* 0x0000bb0012127a20 */ /* 0x000fe20000410000 */
[C---:B------:R-:W-:Y:S01]  /*b240*/  ISETP.GE.AND P6, PT, R2.reuse, R250, PT ;  /* 0x000000fa0200720c */ /* 0x040fe20003fc6270 */
[----:B------:R-:W-:Y:S01]  /*b250*/  FMUL.FTZ R21, R21, c[0x0][0x2ec] ;  /* 0x0000bb0015157a20 */ /* 0x000fe20000410000 */
[----:B------:R-:W-:Y:S01]  /*b260*/  ISETP.GE.AND P5, PT, R2, R249, PT ;  /* 0x000000f90200720c */ /* 0x000fe20003fa6270 */
[----:B------:R-:W-:Y:S01]  /*b270*/  FMUL.FTZ R26, R26, c[0x0][0x2ec] ;  /* 0x0000bb001a1a7a20 */ /* 0x000fe20000410000 */
[----:B------:R-:W-:Y:S01]  /*b280*/  ISETP.GE.AND P4, PT, R2, R248, PT ;  /* 0x000000f80200720c */ /* 0x000fe20003f86270 */
[----:B------:R-:W-:Y:S01]  /*b290*/  FMUL.FTZ R16, R16, c[0x0][0x2ec] ;  /* 0x0000bb0010107a20 */ /* 0x000fe20000410000 */
[----:B------:R-:W-:Y:S01]  /*b2a0*/  ISETP.LT.OR P0, PT, R2, R247, P0 ;  /* 0x000000f70200720c */ /* 0x000fe20000701670 */
[----:B------:R-:W-:Y:S01]  /*b2b0*/  FMUL.FTZ R20, R20, c[0x0][0x2ec] ;  /* 0x0000bb0014147a20 */ /* 0x000fe20000410000 */
[C---:B------:R-:W-:Y:S01]  /*b2c0*/  ISETP.LT.OR P6, PT, R2.reuse, R246, P6 ;  /* 0x000000f60200720c */ /* 0x040fe200037c1670 */
[----:B------:R-:W-:Y:S01]  /*b2d0*/  MUFU.TANH R26, R26 ;  /* 0x0000001a001a7308 */ /* 0x000fe20000002400 */
[----:B------:R-:W-:Y:S01]  /*b2e0*/  ISETP.LT.OR P5, PT, R2, R245, P5 ;  /* 0x000000f50200720c */ /* 0x000fe20002fa1670 */
[----:B------:R-:W-:Y:S01]  /*b2f0*/  FMUL.FTZ R22, R22, c[0x0][0x2ec] ;  /* 0x0000bb0016167a20 */ /* 0x000fe20000410000 */
[----:B------:R-:W-:Y:S01]  /*b300*/  ISETP.LT.OR P4, PT, R2, R244, P4 ;  /* 0x000000f40200720c */ /* 0x000fe20002781670 */
[----:B------:R-:W-:Y:S01]  /*b310*/  FMUL.FTZ R23, R23, c[0x0][0x2ec] ;  /* 0x0000bb0017177a20 */ /* 0x000fe20000410000 */
[----:B------:R-:W-:Y:S01]  /*b320*/  IADD3 R2, R0, 0x8, RZ ;  /* 0x0000000800027810 */ /* 0x000fe20007ffe0ff */
[----:B------:R-:W-:-:S02]  /*b330*/  FMUL.FTZ R36, R36, c[0x0][0x2ec] ;  /* 0x0000bb0024247a20 */ /* 0x000fc40000410000 */
[----:B------:R-:W-:Y:S01]  /*b340*/  MUFU.TANH R3, R22 ;  /* 0x0000001600037308 */ /* 0x000fe20000002400 */
[-C--:B-1----:R-:W-:Y:S01]  /*b350*/  HMMA.16816.F32.BF16 R40, R8, R12.reuse, R52 ;  /* 0x0000000c0828723c */ /* 0x082fe20000041834 */
[----:B------:R-:W-:Y:S02]  /*b360*/  FMUL.FTZ R38, R38, c[0x0][0x2ec] ;  /* 0x0000bb0026267a20 */ /* 0x000fe40000410000 */
[----:B------:R-:W-:Y:S02]  /*b370*/  FMUL.FTZ R37, R37, c[0x0][0x2ec] ;  /* 0x0000bb0025257a20 */ /* 0x000fe40000410000 */
[----:B------:R-:W-:Y:S02]  /*b380*/  FMUL.FTZ R39, R39, c[0x0][0x2ec] ;  /* 0x0000bb0027277a20 */ /* 0x000fe40000410000 */
[----:B------:R-:W-:Y:S01]  /*b390*/  MUFU.TANH R36, R36 ;  /* 0x0000002400247308 */ /* 0x000fe20000002400 */
[C---:B------:R-:W-:Y:S07]  /*b3a0*/  HMMA.16816.F32.BF16 R48, R4.reuse, R12, R64 ;  /* 0x0000000c0430723c */ /* 0x040fee0000041840 */
[----:B------:R-:W-:Y:S01]  /*b3b0*/  MUFU.TANH R38, R38 ;  /* 0x0000002600267308 */ /* 0x000fe20000002400 */
[-C--:B------:R-:W-:Y:S07]  /*b3c0*/  HMMA.16816.F32.BF16 R140, R4, R14.reuse, R140 ;  /* 0x0000000e048c723c */ /* 0x080fee000004188c */
[----:B------:R-:W-:Y:S01]  /*b3d0*/  MUFU.TANH R37, R37 ;  /* 0x0000002500257308 */ /* 0x000fe20000002400 */
[----:B------:R-:W-:Y:S01]  /*b3e0*/  HMMA.16816.F32.BF16 R52, R8, R14, R60 ;  /* 0x0000000e0834723c */ /* 0x000fe2000004183c */
[----:B------:R-:W1:Y:S01]  /*b3f0*/  LDSM.16.M88.4 R12, [R229+0x3800] ;  /* 0x00380000e50c783b */ /* 0x000e620000000200 */
[----:B------:R-:W-:Y:S01]  /*b400*/  FMUL.FTZ R40, R40, c[0x0][0x2ec] ;  /* 0x0000bb0028287a20 */ /* 0x000fe20000410000 */
[----:B------:R-:W-:-:S04]  /*b410*/  DEPBAR.LE SB0, 0x0 ;  /* 0x000080000000791a */ /* 0x000fc80000000000 */
        /* <DEDUP_REMOVED lines=18> */
[----:B------:R-:W-:-:S05]  /*b540*/  FMUL.FTZ R143, R143, c[0x0][0x2ec] ;  /* 0x0000bb008f8f7a20 */ /* 0x000fca0000410000 */
[----:B------:R-:W-:Y:S01]  /*b550*/  MUFU.TANH R41, R41 ;  /* 0x0000002900297308 */ /* 0x000fe20000002400 */
[C---:B-1----:R-:W-:Y:S07]  /*b560*/  HMMA.16816.F32.BF16 R60, R4.reuse, R12, R220 ;  /* 0x0000000c043c723c */ /* 0x042fee00000418dc */
[----:B------:R-:W-:Y:S01]  /*b570*/  MUFU.TANH R43, R43 ;  /* 0x0000002b002b7308 */ /* 0x000fe20000002400 */
[----:B------:R-:W-:Y:S07]  /*b580*/  HMMA.16816.F32.BF16 R56, R4, R14, R56 ;  /* 0x0000000e0438723c */ /* 0x000fee0000041838 */
[----:B------:R-:W1:Y:S01]  /*b590*/  MUFU.TANH R7, R208 ;  /* 0x000000d000077308 */ /* 0x000e620000002400 */
[C---:B------:R-:W-:Y:S07]  /*b5a0*/  HMMA.16816.F32.BF16 R64, R8.reuse, R12, R44 ;  /* 0x0000000c0840723c */ /* 0x040fee000004182c */
[----:B------:R-:W-:Y:S01]  /*b5b0*/  MUFU.TANH R13, R216 ;  /* 0x000000d8000d7308 */ /* 0x000fe20000002400 */
[----:B------:R-:W-:Y:S01]  /*b5c0*/  HMMA.16816.F32.BF16 R44, R8, R14, R212 ;  /* 0x0000000e082c723c */ /* 0x000fe200000418d4 */
[----:B------:R-:W-:-:S02]  /*b5d0*/  FMUL.FTZ R61, R61, c[0x0][0x2ec] ;  /* 0x0000bb003d3d7a20 */ /* 0x000fc40000410000 */
[----:B------:R-:W-:-:S04]  /*b5e0*/  FMUL.FTZ R63, R63, c[0x0][0x2ec] ;  /* 0x0000bb003f3f7a20 */ /* 0x000fc80000410000 */
[----:B------:R-:W2:Y:S01]  /*b5f0*/  MUFU.TANH R10, R210 ;  /* 0x000000d2000a7308 */ /* 0x000ea20000002400 */
[----:B-1----:R-:W-:Y:S02]  /*b600*/  FSEL R7, R7, -INF , !P1 ;  /* 0xff80000007077808 */ /* 0x002fe40004800000 */
[----:B------:R-:W-:-:S04]  /*b610*/  ISETP.GE.AND P1, PT, R0, R250, PT ;  /* 0x000000fa0000720c */ /* 0x000fc80003f26270 */
[----:B------:R-:W-:Y:S01]  /*b620*/  ISETP.LT.OR P1, PT, R0, R246, P1 ;  /* 0x000000f60000720c */ /* 0x000fe20000f21670 */
[----:B------:R-:W1:Y:S01]  /*b630*/  MUFU.TANH R9, R209 ;  /* 0x000000d100097308 */ /* 0x000e620000002400 */
[----:B------:R-:W-:Y:S02]  /*b640*/  FMUL.FTZ R64, R64, c[0x0][0x2ec] ;  /* 0x0000bb0040407a20 */ /* 0x000fe40000410000 */
[----:B------:R-:W-:Y:S02]  /*b650*/  FMUL.FTZ R66, R66, c[0x0][0x2ec] ;  /* 0x0000bb0042427a20 */ /* 0x000fe40000410000 */
[----:B------:R-:W-:Y:S02]  /*b660*/  FMUL.FTZ R65, R65, c[0x0][0x2ec] ;  /* 0x0000bb0041417a20 */ /* 0x000fe40000410000 */
[----:B------:R-:W-:Y:S01]  /*b670*/  FMUL.FTZ R67, R67, c[0x0][0x2ec] ;  /* 0x0000bb0043437a20 */ /* 0x000fe20000410000 */
[----:B--2---:R-:W-:Y:S01]  /*b680*/  FSEL R10, R10, -INF , !P1 ;  /* 0xff8000000a0a7808 */ /* 0x004fe20004800000 */
[----:B------:R-:W2:Y:S01]  /*b690*/  MUFU.TANH R14, R211 ;  /* 0x000000d3000e7308 */ /* 0x000ea20000002400 */
[----:B------:R-:W-:Y:S01]  /*b6a0*/  ISETP.GE.AND P1, PT, R0, R249, PT ;  /* 0x000000f90000720c */ /* 0x000fe20003f26270 */
[----:B------:R-:W-:-:S02]  /*b6b0*/  FMUL.FTZ R44, R44, c[0x0][0x2ec] ;  /* 0x0000bb002c2c7a20 */ /* 0x000fc40000410000 */
[----:B------:R-:W-:Y:S01]  /*b6c0*/  FMUL.FTZ R45, R45, c[0x0][0x2ec] ;  /* 0x0000bb002d2d7a20 */ /* 0x000fe20000410000 */
[C---:B------:R-:W-:Y:S02]  /*b6d0*/  ISETP.LT.OR P1, PT, R0.reuse, R245, P1 ;  /* 0x000000f50000720c */ /* 0x040fe40000f21670 */
[----:B-1----:R-:W-:Y:S01]  /*b6e0*/  FSEL R9, R9, -INF , !P0 ;  /* 0xff80000009097808 */ /* 0x002fe20004000000 */
[----:B------:R-:W-:Y:S01]  /*b6f0*/  MUFU.TANH R11, R28 ;  /* 0x0000001c000b7308 */ /* 0x000fe20000002400 */
[----:B------:R-:W-:Y:S02]  /*b700*/  FSEL R13, R13, -INF , !P1 ;  /* 0xff8000000d0d7808 */ /* 0x000fe40004800000 */
[----:B------:R-:W-:Y:S02]  /*b710*/  ISETP.GE.AND P1, PT, R0, R248, PT ;  /* 0x000000f80000720c */ /* 0x000fe40003f26270 */
[----:B------:R-:W-:Y:S02]  /*b720*/  ISETP.GE.AND P0, PT, R2, R250, PT ;  /* 0x000000fa0200720c */ /* 0x000fe40003f06270 */
[----:B------:R-:W-:Y:S01]  /*b730*/  ISETP.LT.OR P1, PT, R0, R244, P1 ;  /* 0x000000f40000720c */ /* 0x000fe20000f21670 */
[----:B------:R-:W1:Y:S01]  /*b740*/  MUFU.TANH R15, R30 ;  /* 0x0000001e000f7308 */ /* 0x000e620000002400 */
[----:B--2---:R-:W-:-:S02]  /*b750*/  FSEL R14, R14, -INF , !P6 ;  /* 0xff8000000e0e7808 */ /* 0x004fc40007000000 */
[C---:B------:R-:W-:Y:S02]  /*b760*/  ISETP.GE.AND P6, PT, R2.reuse, R249, PT ;  /* 0x000000f90200720c */ /* 0x040fe40003fc6270 */
[C---:B------:R-:W-:Y:S02]  /*b770*/  ISETP.LT.OR P0, PT, R2.reuse, R246, P0 ;  /* 0x000000f60200720c */ /* 0x040fe40000701670 */
[----:B------:R-:W-:Y:S01]  /*b780*/  ISETP.LT.OR P6, PT, R2, R245, P6 ;  /* 0x000000f50200720c */ /* 0x000fe200037c1670 */
[----:B------:R-:W2:Y:S08]  /*b790*/  MUFU.TANH R12, R29 ;  /* 0x0000001d000c7308 */ /* 0x000eb00000002400 */
[----:B------:R-:W3:Y:S01]  /*b7a0*/  MUFU.TANH R29, R24 ;  /* 0x00000018001d7308 */ /* 0x000ee20000002400 */
[----:B-1----:R-:W-:-:S07]  /*b7b0*/  FSEL R15, R15, -INF , !P0 ;  /* 0xff8000000f0f7808 */ /* 0x002fce0004000000 */
[----:B------:R-:W-:Y:S08]  /*b7c0*/  MUFU.TANH R30, R25 ;  /* 0x00000019001e7308 */ /* 0x000ff00000002400 */
[----:B------:R1:W-:Y:S08]  /*b7d0*/  MUFU.TANH R25, R17 ;  /* 0x0000001100197308 */ /* 0x0003f00000002400 */
[----:B------:R4:W-:Y:S01]  /*b7e0*/  MUFU.TANH R24, R19 ;  /* 0x0000001300187308 */ /* 0x0009e20000002400 */
[----:B-1----:R-:W-:-:S07]  /*b7f0*/  FSEL R17, R218, -INF , !P1 ;  /* 0xff800000da117808 */ /* 0x002fce0004800000 */
[----:B------:R-:W-:Y:S01]  /*b800*/  MUFU.TANH R28, R27 ;  /* 0x0000001b001c7308 */ /* 0x000fe20000002400 */
[----:B------:R-:W-:-:S04]  /*b810*/  ISETP.GE.AND P1, PT, R2, R251, PT ;  /* 0x000000fb0200720c */ /* 0x000fc80003f26270 */
[C---:B------:R-:W-:Y:S02]  /*b820*/  ISETP.LT.OR P1, PT, R2.reuse, R247, P1 ;  /* 0x000000f70200720c */ /* 0x040fe40000f21670 */
[----:B----4-:R-:W-:Y:S01]  /*b830*/  FSEL R19, R217, -INF , !P5 ;  /* 0xff800000d9137808 */ /* 0x010fe20006800000 */
[----:B------:R1:W-:Y:S01]  /*b840*/  MUFU.TANH R5, R18 ;  /* 0x0000001200057308 */ /* 0x0003e20000002400 */
[C---:B------:R-:W-:Y:S02]  /*b850*/  ISETP.GE.AND P5, PT, R2.reuse, R248, PT ;  /* 0x000000f80200720c */ /* 0x040fe40003fa6270 */
[----:B------:R-:W-:Y:S02]  /*b860*/  FSEL R11, R11, -INF , !P1 ;  /* 0xff8000000b0b7808 */ /* 0x000fe40004800000 */
[----:B------:R-:W-:Y:S02]  /*b870*/  ISETP.LT.OR P5, PT, R2, R244, P5 ;  /* 0x000000f40200720c */ /* 0x000fe40002fa1670 */
[----:B------:R-:W-:Y:S01]  /*b880*/  IADD3 R2, R0, 0x9, RZ ;  /* 0x0000000900027810 */ /* 0x000fe20007ffe0ff */
[----:B------:R4:W-:Y:S01]  /*b890*/  MUFU.TANH R27, R21 ;  /* 0x00000015001b7308 */ /* 0x0009e20000002400 */
[----:B------:R-:W-:-:S02]  /*b8a0*/  FSEL R22, R34, -INF , !P5 ;  /* 0xff80000022167808 */ /* 0x000fc40006800000 */
[C---:B------:R-:W-:Y:S02]  /*b8b0*/  ISETP.GE.AND P1, PT, R2.reuse, R250, PT ;  /* 0x000000fa0200720c */ /* 0x040fe40003f26270 */
[C---:B------:R-:W-:Y:S02]  /*b8c0*/  ISETP.GE.AND P0, PT, R2.reuse, R249, PT ;  /* 0x000000f90200720c */ /* 0x040fe40003f06270 */
[----:B------:R-:W-:Y:S01]  /*b8d0*/  ISETP.LT.OR P1, PT, R2, R246, P1 ;  /* 0x000000f60200720c */ /* 0x000fe20000f21670 */
[----:B------:R2:W2:Y:S01]  /*b8e0*/  MUFU.TANH R6, R16 ;  /* 0x0000001000067308 */ /* 0x0004a20000002400 */
[----:B-1----:R-:W-:Y:S02]  /*b8f0*/  FSEL R18, R32, -INF , !P6 ;  /* 0xff80000020127808 */ /* 0x002fe40007000000 */
[C---:B------:R-:W-:Y:S02]  /*b900*/  ISETP.GE.AND P6, PT, R2.reuse, R248, PT ;  /* 0x000000f80200720c */ /* 0x040fe40003fc6270 */
[----:B------:R-:W-:-:S02]  /*b910*/  ISETP.LT.OR P0, PT, R2, R245, P0 ;  /* 0x000000f50200720c */ /* 0x000fc40000701670 */
[C---:B------:R-:W-:Y:S01]  /*b920*/  ISETP.LT.OR P6, PT, R2.reuse, R244, P6 ;  /* 0x000000f40200720c */ /* 0x040fe200037c1670 */
[----:B------:R1:W1:Y:S01]  /*b930*/  MUFU.TANH R8, R20 ;  /* 0x0000001400087308 */ /* 0x0002620000002400 */
[----:B----4-:R-:W-:Y:S02]  /*b940*/  FSEL R21, R219, -INF , !P4 ;  /* 0xff800000db157808 */ /* 0x010fe40006000000 */
[----:B------:R-:W-:-:S04]  /*b950*/  ISETP.GE.AND P4, PT, R2, R251, PT ;  /* 0x000000fb0200720c */ /* 0x000fc80003f86270 */
[----:B------:R-:W-:Y:S01]  /*b960*/  ISETP.LT.OR P4, PT, R2, R247, P4 ;  /* 0x000000f70200720c */ /* 0x000fe20002781670 */
[----:B------:R4:W3:Y:S01]  /*b970*/  MUFU.TANH R4, R23 ;  /* 0x0000001700047308 */ /* 0x0008e20000002400 */
[----:B------:R-:W-:Y:S02]  /*b980*/  IADD3 R2, R0, 0x10, RZ ;  /* 0x0000001000027810 */ /* 0x000fe40007ffe0ff */
[----:B--2---:R-:W-:Y:S02]  /*b990*/  FSEL R12, R12, -INF , !P4 ;  /* 0xff8000000c0c7808 */ /* 0x004fe40006000000 */
[----:B------:R-:W-:Y:S02]  /*b9a0*/  FSEL R16, R31, -INF , !P1 ;  /* 0xff8000001f107808 */ /* 0x000fe40004800000 */
[----:B------:R-:W-:Y:S01]  /*b9b0*/  ISETP.GE.AND P5, PT, R2, R251, PT ;  /* 0x000000fb0200720c */ /* 0x000fe20003fa6270 */
[----:B------:R-:W-:Y:S01]  /*b9c0*/  MUFU.TANH R49, R49 ;  /* 0x0000003100317308 */ /* 0x000fe20000002400 */
[----:B-1----:R-:W-:-:S02]  /*b9d0*/  FSEL R20, R33, -INF , !P0 ;  /* 0xff80000021147808 */ /* 0x002fc40004000000 */
[C---:B------:R-:W-:Y:S02]  /*b9e0*/  ISETP.GE.AND P4, PT, R2.reuse, R250, PT ;  /* 0x000000fa0200720c */ /* 0x040fe40003f86270 */
[C---:B------:R-:W-:Y:S02]  /*b9f0*/  ISETP.GE.AND P1, PT, R2.reuse, R249, PT ;  /* 0x000000f90200720c */ /* 0x040fe40003f26270 */
[C---:B------:R-:W-:Y:S01]  /*ba00*/  ISETP.GE.AND P0, PT, R2.reuse, R248, PT ;  /* 0x000000f80200720c */ /* 0x040fe20003f06270 */
[----:B------:R-:W1:Y:S01]  /*ba10*/  MUFU.TANH R50, R50 ;  /* 0x0000003200327308 */ /* 0x000e620000002400 */
[C---:B------:R-:W-:Y:S02]  /*ba20*/  ISETP.LT.OR P5, PT, R2.reuse, R247, P5 ;  /* 0x000000f70200720c */ /* 0x040fe40002fa1670 */
[C---:B------:R-:W-:Y:S02]  /*ba30*/  ISETP.LT.OR P4, PT, R2.reuse, R246, P4 ;  /* 0x000000f60200720c */ /* 0x040fe40002781670 */
[----:B------:R-:W-:-:S02]  /*ba40*/  ISETP.LT.OR P1, PT, R2, R245, P1 ;  /* 0x000000f50200720c */ /* 0x000fc40000f21670 */
[----:B------:R-:W-:Y:S01]  /*ba50*/  ISETP.LT.OR P0, PT, R2, R244, P0 ;  /* 0x000000f40200720c */ /* 0x000fe20000701670 */
[----:B------:R-:W2:Y:S01]  /*ba60*/  MUFU.TANH R51, R51 ;  /* 0x0000003300337308 */ /* 0x000ea20000002400 */
[----:B------:R-:W-:Y:S02]  /*ba70*/  IADD3 R2, R0, 0x11, RZ ;  /* 0x0000001100027810 */ /* 0x000fe40007ffe0ff */
[----:B----4-:R-:W-:Y:S02]  /*ba80*/  FSEL R23, R35, -INF , !P6 ;  /* 0xff80000023177808 */ /* 0x010fe40007000000 */
[C---:B------:R-:W-:Y:S02]  /*ba90*/  ISETP.GE.AND P6, PT, R2.reuse, R251, PT ;  /* 0x000000fb0200720c */ /* 0x040fe40003fc6270 */
[----:B---3--:R-:W-:Y:S01]  /*baa0*/  FSEL R29, R29, -INF , !P5 ;  /* 0xff8000001d1d7808 */ /* 0x008fe20006800000 */
[----:B------:R-:W3:Y:S01]  /*bab0*/  MUFU.TANH R52, R52 ;  /* 0x0000003400347308 */ /* 0x000ee20000002400 */
[----:B------:R-:W-:-:S02]  /*bac0*/  ISETP.GE.AND P5, PT, R2, R250, PT ;  /* 0x000000fa0200720c */ /* 0x000fc40003fa6270 */
[----:B------:R-:W-:Y:S01]  /*bad0*/  FSEL R26, R26, -INF , !P4 ;  /* 0xff8000001a1a7808 */ /* 0x000fe20006000000 */
[----:B------:R-:W-:Y:S01]  /*bae0*/  STL [R1+0x24], R29 ;  /* 0x0000241d01007387 */ /* 0x000fe20000100800 */
[----:B------:R-:W-:Y:S02]  /*baf0*/  FSEL R6, R6, -INF , !P1 ;  /* 0xff80000006067808 */ /* 0x000fe40004800000 */
[----:B------:R-:W-:Y:S01]  /*bb00*/  FSEL R5, R5, -INF , !P0 ;  /* 0xff80000005057808 */ /* 0x000fe20004000000 */
[----:B------:R-:W-:Y:S01]  /*bb10*/  STL [R1+0x2c], R26 ;  /* 0x00002c1a01007387 */ /* 0x000fe20000100800 */
[C---:B------:R-:W-:Y:S01]  /*bb20*/  ISETP.GE.AND P4, PT, R2.reuse, R249, PT ;  /* 0x000000f90200720c */ /* 0x040fe20003f86270 */
[----:B------:R-:W4:Y:S01]  /*bb30*/  MUFU.TANH R54, R54 ;  /* 0x0000003600367308 */ /* 0x000f220000002400 */
[C---:B------:R-:W-:Y:S01]  /*bb40*/  ISETP.GE.AND P1, PT, R2.reuse, R248, PT ;  /* 0x000000f80200720c */ /* 0x040fe20003f26270 */
[----:B------:R1:W-:Y:S01]  /*bb50*/  STL [R1+0x30], R6 ;  /* 0x0000300601007387 */ /* 0x0003e20000100800 */
[----:B------:R-:W-:-:S02]  /*bb60*/  ISETP.LT.OR P6, PT, R2, R247, P6 ;  /* 0x000000f70200720c */ /* 0x000fc400037c1670 */
[C---:B------:R-:W-:Y:S01]  /*bb70*/  ISETP.LT.OR P5, PT, R2.reuse, R246, P5 ;  /* 0x000000f60200720c */ /* 0x040fe20002fa1670 */
[----:B------:R2:W-:Y:S01]  /*bb80*/  STL [R1+0x34], R5 ;  /* 0x0000340501007387 */ /* 0x0005e20000100800 */
[C---:B------:R-:W-:Y:S01]  /*bb90*/  ISETP.LT.OR P4, PT, R2.reuse, R245, P4 ;  /* 0x000000f50200720c */ /* 0x040fe20002781670 */
[----:B------:R-:W1:Y:S01]  /*bba0*/  MUFU.TANH R140, R140 ;  /* 0x0000008c008c7308 */ /* 0x000e620000002400 */
[----:B------:R-:W-:Y:S02]  /*bbb0*/  ISETP.LT.OR P1, PT, R2, R244, P1 ;  /* 0x000000f40200720c */ /* 0x000fe40000f21670 */
[----:B------:R-:W-:Y:S02]  /*bbc0*/  IADD3 R2, R0, 0x18, RZ ;  /* 0x0000001800027810 */ /* 0x000fe40007ffe0ff */
[----:B------:R-:W-:Y:S02]  /*bbd0*/  FSEL R139, R24, -INF , !P1 ;  /* 0xff800000188b7808 */ /* 0x000fe40004800000 */
[C---:B------:R-:W-:Y:S01]  /*bbe0*/  ISETP.GE.AND P0, PT, R2.reuse, R251, PT ;  /* 0x000000fb0200720c */ /* 0x040fe20003f06270 */
[----:B------:R-:W3:Y:S03]  /*bbf0*/  MUFU.TANH R141, R141 ;  /* 0x0000008d008d7308 */ /* 0x000ee60000002400 */
[----:B------:R-:W-:-:S04]  /*bc00*/  ISETP.LT.OR P0, PT, R2, R247, P0 ;  /* 0x000000f70200720c */ /* 0x000fc80000701670 */
[----:B------:R-:W-:Y:S01]  /*bc10*/  FSEL R132, R8, -INF , !P0 ;  /* 0xff80000008847808 */ /* 0x000fe20004000000 */
[----:B------:R-:W-:Y:S01]  /*bc20*/  MUFU.TANH R53, R53 ;  /* 0x0000003500357308 */ /* 0x000fe20000002400 */
[----:B------:R-:W-:Y:S01]  /*bc30*/  FMUL.FTZ R8, R46, c[0x0][0x2ec] ;  /* 0x0000bb002e087a20 */ /* 0x000fe20000410000 */
[----:B-1----:R-:W-:Y:S02]  /*bc40*/  FSEL R6, R30, -INF , !P6 ;  /* 0xff8000001e067808 */ /* 0x002fe40007000000 */
[----:B------:R-:W-:Y:S02]  /*bc50*/  ISETP.GE.AND P6, PT, R2, R250, PT ;  /* 0x000000fa0200720c */ /* 0x000fe40003fc6270 */
[----:B--2---:R-:W-:Y:S01]  /*bc60*/  FSEL R5, R28, -INF , !P5 ;  /* 0xff8000001c057808 */ /* 0x004fe20006800000 */
[----:B------:R1:W-:Y:S01]  /*bc70*/  STL [R1+0x14], R6 ;  /* 0x0000140601007387 */ /* 0x0003e20000100800 */
[C---:B------:R-:W-:Y:S01]  /*bc80*/  ISETP.GE.AND P5, PT, R2.reuse, R249, PT ;  /* 0x000000f90200720c */ /* 0x040fe20003fa6270 */
[----:B------:R-:W-:Y:S01]  /*bc90*/  MUFU.TANH R55, R55 ;  /* 0x0000003700377308 */ /* 0x000fe20000002400 */
[C---:B------:R-:W-:Y:S01]  /*bca0*/  ISETP.LT.OR P6, PT, R2.reuse, R246, P6 ;  /* 0x000000f60200720c */ /* 0x040fe200037c1670 */
[----:B------:R2:W-:Y:S01]  /*bcb0*/  STL [R1+0x1c], R5 ;  /* 0x00001c0501007387 */ /* 0x0005e20000100800 */
[----:B------:R-:W-:-:S02]  /*bcc0*/  ISETP.LT.OR P5, PT, R2, R245, P5 ;  /* 0x000000f50200720c */ /* 0x000fc40002fa1670 */
[----:B------:R-:W-:Y:S02]  /*bcd0*/  FSEL R3, R3, -INF , !P6 ;  /* 0xff80000003037808 */ /* 0x000fe40007000000 */
[----:B------:R-:W-:Y:S01]  /*bce0*/  FSEL R138, R36, -INF , !P5 ;  /* 0xff800000248a7808 */ /* 0x000fe20006800000 */
[----:B------:R-:W2:Y:S08]  /*bcf0*/  MUFU.TANH R142, R142 ;  /* 0x0000008e008e7308 */ /* 0x000eb00000002400 */
[----:B------:R-:W-:Y:S01]  /*bd00*/  MUFU.TANH R143, R143 ;  /* 0x0000008f008f7308 */ /* 0x000fe20000002400 */
[----:B-1----:R-:W-:-:S07]  /*bd10*/  FMUL.FTZ R6, R47, c[0x0][0x2ec] ;  /* 0x0000bb002f067a20 */ /* 0x002fce0000410000 */
[----:B------:R-:W-:Y:S01]  /*bd20*/  MUFU.TANH R64, R64 ;  /* 0x0000004000407308 */ /* 0x000fe20000002400 */
[----:B--2---:R-:W-:Y:S02]  /*bd30*/  FSEL R5, R25, -INF , !P4 ;  /* 0xff80000019057808 */ /* 0x004fe40006000000 */
[----:B------:R-:W-:-:S03]  /*bd40*/  ISETP.GE.AND P4, PT, R2, R248, PT ;  /* 0x000000f80200720c */ /* 0x000fc60003f86270 */
[----:B------:R-:W-:Y:S01]  /*bd50*/  STL [R1+0x20], R5 ;  /* 0x0000200501007387 */ /* 0x000fe20000100800 */
[----:B------:R-:W-:Y:S01]  /*bd60*/  ISETP.LT.OR P4, PT, R2, R244, P4 ;  /* 0x000000f40200720c */ /* 0x000fe20002781670 */
[----:B------:R-:W-:Y:S01]  /*bd70*/  MUFU.TANH R66, R66 ;  /* 0x0000004200427308 */ /* 0x000fe20000002400 */
[----:B------:R-:W-:Y:S01]  /*bd80*/  IADD3 R2, R0, 0x19, RZ ;  /* 0x0000001900027810 */ /* 0x000fe20007ffe0ff */
[----:B------:R1:W-:Y:S03]  /*bd90*/  STL [R1+0xc], R3 ;  /* 0x00000c0301007387 */ /* 0x0003e60000100800 */
[C---:B------:R-:W-:Y:S02]  /*bda0*/  ISETP.GE.AND P1, PT, R2.reuse, R251, PT ;  /* 0x000000fb0200720c */ /* 0x040fe40003f26270 */
[C---:B------:R-:W-:Y:S01]  /*bdb0*/  ISETP.GE.AND P0, PT, R2.reuse, R250, PT ;  /* 0x000000fa0200720c */ /* 0x040fe20003f06270 */
[----:B------:R-:W-:Y:S01]  /*bdc0*/  MUFU.TANH R65, R65 ;  /* 0x0000004100417308 */ /* 0x000fe20000002400 */
[----:B------:R-:W-:-:S02]  /*bdd0*/  ISETP.GE.AND P6, PT, R2, R249, PT ;  /* 0x000000f90200720c */ /* 0x000fc40003fc6270 */
[C---:B------:R-:W-:Y:S02]  /*bde0*/  ISETP.GE.AND P5, PT, R2.reuse, R248, PT ;  /* 0x000000f80200720c */ /* 0x040fe40003fa6270 */
[C---:B------:R-:W-:Y:S02]  /*bdf0*/  ISETP.LT.OR P1, PT, R2.reuse, R247, P1 ;  /* 0x000000f70200720c */ /* 0x040fe40000f21670 */
[C---:B------:R-:W-:Y:S01]  /*be00*/  ISETP.LT.OR P0, PT, R2.reuse, R246, P0 ;  /* 0x000000f60200720c */ /* 0x040fe20000701670 */
[----:B------:R-:W-:Y:S01]  /*be10*/  MUFU.TANH R67, R67 ;  /* 0x0000004300437308 */ /* 0x000fe20000002400 */
[C---:B------:R-:W-:Y:S02]  /*be20*/  ISETP.LT.OR P6, PT, R2.reuse, R245, P6 ;  /* 0x000000f50200720c */ /* 0x040fe400037c1670 */
[----:B------:R-:W-:Y:S02]  /*be30*/  ISETP.LT.OR P5, PT, R2, R244, P5 ;  /* 0x000000f40200720c */ /* 0x000fe40002fa1670 */
[----:B------:R-:W-:-:S02]  /*be40*/  IADD3 R2, R0, 0x20, RZ ;  /* 0x0000002000027810 */ /* 0x000fc40007ffe0ff */
[----:B------:R-:W-:Y:S01]  /*be50*/  FSEL R31, R27, -INF , !P1 ;  /* 0xff8000001b1f7808 */ /* 0x000fe20004800000 */
[----:B------:R-:W-:Y:S01]  /*be60*/  MUFU.TANH R61, R61 ;  /* 0x0000003d003d7308 */ /* 0x000fe20000002400 */
[----:B------:R-:W-:Y:S01]  /*be70*/  FSEL R252, R4, -INF , !P0 ;  /* 0xff80000004fc7808 */ /* 0x000fe20004000000 */
[----:B------:R-:W-:Y:S01]  /*be80*/  FMUL.FTZ R4, R60, c[0x0][0x2ec] ;  /* 0x0000bb003c047a20 */ /* 0x000fe20000410000 */
[----:B-1----:R-:W-:Y:S01]  /*be90*/  FSEL R3, R38, -INF , !P4 ;  /* 0xff80000026037808 */ /* 0x002fe20006000000 */
[----:B------:R-:W-:Y:S01]  /*bea0*/  FMUL.FTZ R5, R56, c[0x0][0x2ec] ;  /* 0x0000bb0038057a20 */ /* 0x000fe20000410000 */
[C---:B------:R-:W-:Y:S02]  /*beb0*/  ISETP.GE.AND P4, PT, R2.reuse, R251, PT ;  /* 0x000000fb0200720c */ /* 0x040fe40003f86270 */
[C---:B------:R-:W-:Y:S01]  /*bec0*/  ISETP.GE.AND P1, PT, R2.reuse, R250, PT ;  /* 0x000000fa0200720c */ /* 0x040fe20003f26270 */
[----:B------:R1:W-:Y:S01]  /*bed0*/  STL [R1+0x28], R3 ;  /* 0x0000280301007387 */ /* 0x0003e20000100800 */
[C---:B------:R-:W-:Y:S01]  /*bee0*/  ISETP.GE.AND P0, PT, R2.reuse, R249, PT ;  /* 0x000000f90200720c */ /* 0x040fe20003f06270 */
[----:B------:R-:W-:Y:S01]  /*bef0*/  MUFU.TANH R4, R4 ;  /* 0x0000000400047308 */ /* 0x000fe20000002400 */
[----:B------:R-:W-:-:S02]  /*bf00*/  ISETP.LT.OR P4, PT, R2, R247, P4 ;  /* 0x000000f70200720c */ /* 0x000fc40002781670 */
[C---:B------:R-:W-:Y:S02]  /*bf10*/  ISETP.LT.OR P1, PT, R2.reuse, R246, P1 ;  /* 0x000000f60200720c */ /* 0x040fe40000f21670 */
[----:B------:R-:W-:Y:S02]  /*bf20*/  ISETP.LT.OR P0, PT, R2, R245, P0 ;  /* 0x000000f50200720c */ /* 0x000fe40000701670 */
[----:B------:R-:W-:Y:S01]  /*bf30*/  FSEL R39, R39, -INF , !P5 ;  /* 0xff80000027277808 */ /* 0x000fe20006800000 */
[----:B------:R-:W-:Y:S01]  /*bf40*/  MUFU.TANH R63, R63 ;  /* 0x0000003f003f7308 */ /* 0x000fe20000002400 */
[----:B------:R-:W-:Y:S02]  /*bf50*/  FSEL R36, R40, -INF , !P4 ;  /* 0xff80000028247808 */ /* 0x000fe40006000000 */
[----:B------:R-:W-:Y:S02]  /*bf60*/  FSEL R223, R42, -INF , !P1 ;  /* 0xff8000002adf7808 */ /* 0x000fe40004800000 */
[----:B------:R-:W-:-:S03]  /*bf70*/  FSEL R133, R48, -INF , !P0 ;  /* 0xff80000030857808 */ /* 0x000fc60004000000 */
[----:B------:R-:W-:Y:S01]  /*bf80*/  MUFU.TANH R44, R44 ;  /* 0x0000002c002c7308 */ /* 0x000fe20000002400 */
[----:B-1----:R-:W-:-:S07]  /*bf90*/  FSEL R3, R37, -INF , !P6 ;  /* 0xff80000025037808 */ /* 0x002fce0007000000 */
[----:B------:R-:W-:Y:S01]  /*bfa0*/  MUFU.TANH R8, R8 ;  /* 0x0000000800087308 */ /* 0x000fe20000002400 */
[----:B------:R-:W-:Y:S01]  /*bfb0*/  BAR.SYNC.DEFER_BLOCKING 0x0 ;  /* 0x0000000000007b1d */ /* 0x000fe20000010000 */
[----:B------:R-:W-:-:S04]  /*bfc0*/  ISETP.GE.AND P6, PT, R2, R248, PT ;  /* 0x000000f80200720c */ /* 0x000fc80003fc6270 */
[----:B------:R-:W-:Y:S01]  /*bfd0*/  ISETP.LT.OR P6, PT, R2, R244, P6 ;  /* 0x000000f40200720c */ /* 0x000fe200037c1670 */
[----:B------:R1:W-:Y:S01]  /*bfe0*/  STL [R1], R3 ;  /* 0x0000000301007387 */ /* 0x0003e20000100800 */
[----:B------:R-:W-:Y:S01]  /*bff0*/  IADD3 R2, R0, 0x21, RZ ;  /* 0x0000002100027810 */ /* 0x000fe20007ffe0ff */
[----:B------:R-:W-:Y:S01]  /*c000*/  MUFU.TANH R5, R5 ;  /* 0x0000000500057308 */ /* 0x000fe20000002400 */
[----:B------:R-:W-:Y:S02]  /*c010*/  FSEL R50, R50, -INF , !P6 ;  /* 0xff80000032327808 */ /* 0x000fe40007000000 */
[C---:B------:R-:W-:Y:S02]  /*c020*/  ISETP.GE.AND P5, PT, R2.reuse, R251, PT ;  /* 0x000000fb0200720c */ /* 0x040fe40003fa6270 */
[C---:B------:R-:W-:Y:S02]  /*c030*/  ISETP.GE.AND P4, PT, R2.reuse, R250, PT ;  /* 0x000000fa0200720c */ /* 0x040fe40003f86270 */
[C---:B------:R-:W-:Y:S01]  /*c040*/  ISETP.GE.AND P1, PT, R2.reuse, R249, PT ;  /* 0x000000f90200720c */ /* 0x040fe20003f26270 */
[----:B------:R-:W-:Y:S01]  /*c050*/  MUFU.TANH R45, R45 ;  /* 0x0000002d002d7308 */ /* 0x000fe20000002400 */
        /* <DEDUP_REMOVED lines=9> */
[----:B-1----:R-:W-:Y:S01]  /*c0f0*/  FMUL.FTZ R3, R62, c[0x0][0x2ec] ;  /* 0x0000bb003e037a20 */ /* 0x002fe20000410000 */
[----:B------:R-:W-:Y:S02]  /*c100*/  FSEL R221, R49, -INF , !P1 ;  /* 0xff80000031dd7808 */ /* 0x000fe40004800000 */
[C---:B------:R-:W-:Y:S02]  /*c110*/  ISETP.GE.AND P6, PT, R2.reuse, R251, PT ;  /* 0x000000fb0200720c */ /* 0x040fe40003fc6270 */
[C---:B------:R-:W-:Y:S01]  /*c120*/  ISETP.GE.AND P5, PT, R2.reuse, R250, PT ;  /* 0x000000fa0200720c */ /* 0x040fe20003fa6270 */
[----:B------:R-:W1:Y:S01]  /*c130*/  MUFU.TANH R3, R3 ;  /* 0x0000000300037308 */ /* 0x000e620000002400 */
        /* <DEDUP_REMOVED lines=8> */
[----:B---3--:R-:W-:Y:S02]  /*c1c0*/  FSEL R34, R52, -INF , !P6 ;  /* 0xff80000034227808 */ /* 0x008fe40007000000 */
[----:B----4-:R-:W-:Y:S02]  /*c1d0*/  FSEL R218, R54, -INF , !P5 ;  /* 0xff80000036da7808 */ /* 0x010fe40006800000 */
        /* <DEDUP_REMOVED lines=11> */
[----:B------:R-:W-:Y:S02]  /*c290*/  ISETP.GE.AND P5, PT, R2, R248, PT ;  /* 0x000000f80200720c */ /* 0x000fe40003fa6270 */
[----:B------:R-:W-:Y:S02]  /*c2a0*/  FSEL R219, R142, -INF , !P1 ;  /* 0xff8000008edb7808 */ /* 0x000fe40004800000 */
[----:B------:R-:W-:Y:S02]  /*c2b0*/  FSEL R33, R53, -INF , !P0 ;  /* 0xff80000035217808 */ /* 0x000fe40004000000 */
[----:B------:R-:W-:Y:S02]  /*c2c0*/  FSEL R214, R55, -INF , !P6 ;  /* 0xff80000037d67808 */ /* 0x000fe40007000000 */
        /* <DEDUP_REMOVED lines=8> */
[----:B-1----:R-:W-:Y:S01]  /*c350*/  FSEL R215, R3, -INF , !P5 ;  /* 0xff80000003d77808 */ /* 0x002fe20006800000 */
[----:B------:R-:W-:Y:S01]  /*c360*/  FMUL.FTZ R3, R58, c[0x0][0x2ec] ;  /* 0x0000bb003a037a20 */ /* 0x000fe20000410000 */
[----:B------:R-:W-:Y:S02]  /*c370*/  FSEL R216, R143, -INF , !P4 ;  /* 0xff8000008fd87808 */ /* 0x000fe40006000000 */
[----:B------:R-:W-:Y:S02]  /*c380*/  FSEL R29, R64, -INF , !P1 ;  /* 0xff800000401d7808 */ /* 0x000fe40004800000 */
[----:B------:R-:W-:Y:S01]  /*c390*/  FSEL R212, R66, -INF , !P0 ;  /* 0xff80000042d47808 */ /* 0x000fe20004000000 */
[----:B------:R-:W1:Y:S01]  /*c3a0*/  MUFU.TANH R3, R3 ;  /* 0x0000000300037308 */ /* 0x000e620000002400 */
[----:B------:R-:W-:Y:S01]  /*c3b0*/  FSEL R213, R4, -INF , !P6 ;  /* 0xff80000004d57808 */ /* 0x000fe20007000000 */
[----:B------:R-:W-:Y:S01]  /*c3c0*/  FMUL.FTZ R4, R57, c[0x0][0x2ec] ;  /* 0x0000bb0039047a20 */ /* 0x000fe20000410000 */
[----:B------:R-:W-:-:S02]  /*c3d0*/  ISETP.GE.AND P4, PT, R2, R251, PT ;  /* 0x000000fb0200720c */ /* 0x000fc40003f86270 */
[C---:B------:R-:W-:Y:S02]  /*c3e0*/  ISETP.GE.AND P1, PT, R2.reuse, R250, PT ;  /* 0x000000fa0200720c */ /* 0x040fe40003f26270 */
[C---:B------:R-:W-:Y:S01]  /*c3f0*/  ISETP.GE.AND P0, PT, R2.reuse, R249, PT ;  /* 0x000000f90200720c */ /* 0x040fe20003f06270 */
[----:B------:R-:W2:Y:S01]  /*c400*/  MUFU.TANH R4, R4 ;  /* 0x0000000400047308 */ /* 0x000ea20000002400 */
        /* <DEDUP_REMOVED lines=16> */
[----:B------:R-:W-:Y:S01]  /*c510*/  ISETP.LT.OR P0, PT, R2, R244, P0 ;  /* 0x000000f40200720c */ /* 0x000fe20000701670 */
[----:B------:R-:W-:Y:S01]  /*c520*/  FMUL.FTZ R2, R59, c[0x0][0x2ec] ;  /* 0x0000bb003b027a20 */ /* 0x000fe20000410000 */
[----:B------:R-:W-:Y:S02]  /*c530*/  IADD3 R0, R0, 0x39, RZ ;  /* 0x0000003900007810 */ /* 0x000fe40007ffe0ff */
[----:B-1----:R-:W-:Y:S02]  /*c540*/  FSEL R209, R3, -INF , !P0 ;  /* 0xff80000003d17808 */ /* 0x002fe40004000000 */
[----:B------:R-:W-:Y:S01]  /*c550*/  PLOP3.LUT P0, PT, PT, PT, UP0, 0x80, 0x0 ;  /* 0x000000000000781c */ /* 0x000fe20003f0f008 */
[----:B------:R-:W1:Y:S01]  /*c560*/  MUFU.TANH R2, R2 ;  /* 0x0000000200027308 */ /* 0x000e620000002400 */
        /* <DEDUP_REMOVED lines=12> */
[----:B------:R-:W-:Y:S02]  /*c630*/  FSEL R24, R45, -INF , !P6 ;  /* 0xff8000002d187808 */ /* 0x000fe40007000000 */
[----:B------:R-:W-:-:S02]  /*c640*/  FSEL R26, R6, -INF , !P5 ;  /* 0xff800000061a7808 */ /* 0x000fc40006800000 */
[----:B--2---:R-:W-:Y:S02]  /*c650*/  FSEL R32, R4, -INF , !P4 ;  /* 0xff80000004207808 */ /* 0x004fe40006000000 */
[----:B-1----:R-:W-:Y:S01]  /*c660*/  FSEL R208, R2, -INF , !P1 ;  /* 0xff80000002d07808 */ /* 0x002fe20004800000 */
        /* <DEDUP_REMOVED lines=79> */
.L_x_645:
[----:B------:R-:W-:Y:S05]  /*cb60*/  BSYNC B0 ;  /* 0x0000000000007941 */ /* 0x000fea0003800000 */
.L_x_644:
[----:B------:R-:W0:Y:S02]  /*cb70*/  LDGDEPBAR ;  /* 0x00000000000079af */ /* 0x000e240000000000 */
.L_x_643:
[----:B------:R-:W2:Y:S04]  /*cb80*/  LDL R6, [R1+0x24] ;  /* 0x0000240001067983 */ /* 0x000ea80000100800 */
[----:B------:R-:W3:Y:S04]  /*cb90*/  LDL.LU R5, [R1+0x34] ;  /* 0x0000340001057983 */ /* 0x000ee80000300800 */
[----:B------:R-:W4:Y:S04]  /*cba0*/  LDL.LU R4, [R1+0x30] ;  /* 0x0000300001047983 */ /* 0x000f280000300800 */
[----:B-1----:R-:W4:Y:S04]  /*cbb0*/  LDL.LU R3, [R1+0x20] ;  /* 0x0000200001037983 */ /* 0x002f280000300800 */
[----:B------:R-:W4:Y:S04]  /*cbc0*/  LDL.LU R2, [R1] ;  /* 0x0000000001027983 */ /* 0x000f280000300800 */
[----:B------:R-:W4:Y:S04]  /*cbd0*/  LDL.LU R45, [R1+0xc] ;  /* 0x00000c00012d7983 */ /* 0x000f280000300800 */
[----:B------:R-:W4:Y:S04]  /*cbe0*/  LDL.LU R43, [R1+0x14] ;  /* 0x00001400012b7983 */ /* 0x000f280000300800 */
[----:B------:R-:W4:Y:S04]  /*cbf0*/  LDL.LU R62, [R1+0x1c] ;  /* 0x00001c00013e7983 */ /* 0x000f280000300800 */
[----:B------:R-:W4:Y:S04]  /*cc00*/  LDL.LU R63, [R1+0x2c] ;  /* 0x00002c00013f7983 */ /* 0x000f280000300800 */
[----:B------:R-:W-:Y:S04]  /*cc10*/  STL [R1+0xa4], R229 ;  /* 0x0000a4e501007387 */ /* 0x000fe80000100800 */
[----:B------:R1:W-:Y:S04]  /*cc20*/  STL [R1+0xa0], R224 ;  /* 0x0000a0e001007387 */ /* 0x0003e80000100800 */
[----:B-1----:R-:W4:Y:S01]  /*cc30*/  LDL.LU R224, [R1+0x28] ;  /* 0x0000280001e07983 */ /* 0x002f220000300800 */
[----:B------:R-:W-:-:S02]  /*cc40*/  FMNMX.FTZ R0, R137, R7, !PT ;  /* 0x0000000789007209 */ /* 0x000fc40007810000 */
[----:B------:R-:W-:Y:S01]  /*cc50*/  MOV R60, R139 ;  /* 0x0000008b003c7202 */ /* 0x000fe20000000f00 */
[----:B------:R-:W4:Y:S01]  /*cc60*/  LDL.LU R40, [R1+0x60] ;  /* 0x0000600001287983 */ /* 0x000f220000300800 */
[----:B------:R-:W-:Y:S02]  /*cc70*/  FMNMX.FTZ R0, R9, R0, !PT ;  /* 0x0000000009007209 */ /* 0x000fe40007810000 */
[----:B------:R-:W-:Y:S02]  /*cc80*/  MOV R47, R39 ;  /* 0x00000027002f7202 */ /* 0x000fe40000000f00 */
[----:B------:R-:W-:Y:S02]  /*cc90*/  FMNMX.FTZ R0, R11, R0, !PT ;  /* 0x000000000b007209 */ /* 0x000fe40007810000 */
[----:B------:R-:W-:Y:S02]  /*cca0*/  MOV R46, R50 ;  /* 0x00000032002e7202 */ /* 0x000fe40000000f00 */
[----:B------:R-:W-:-:S04]  /*ccb0*/  FMNMX.FTZ R0, R12, R0, !PT ;  /* 0x000000000c007209 */ /* 0x000fc80007810000 */
[----:B--2---:R-:W-:Y:S02]  /*ccc0*/  FMNMX.FTZ R0, R6, R0, !PT ;  /* 0x0000000006007209 */ /* 0x004fe40007810000 */
[----:B---3--:R-:W-:Y:S02]  /*ccd0*/  MOV R42, R5 ;  /* 0x00000005002a7202 */ /* 0x008fe40000000f00 */
[----:B----4-:R-:W-:Y:S02]  /*cce0*/  MOV R61, R4 ;  /* 0x00000004003d7202 */ /* 0x010fe40000000f00 */
[----:B------:R-:W-:Y:S02]  /*ccf0*/  MOV R55, R3 ;  /* 0x0000000300377202 */ /* 0x000fe40000000f00 */
[----:B------:R-:W-:Y:S02]  /*cd00*/  MOV R54, R2 ;  /* 0x0000000200367202 */ /* 0x000fe40000000f00 */
        /* <DEDUP_REMOVED lines=42> */
[----:B------:R-:W-:Y:S01]  /*cfb0*/  FMNMX.FTZ R3, R42, R0, !PT ;  /* 0x000000002a037209 */ /* 0x000fe20007810000 */
[----:B------:R-:W1:Y:S01]  /*cfc0*/  SHFL.BFLY PT, R6, R2, 0x1, 0x1f ;  /* 0x0c201f0002067f89 */ /* 0x000e6200000e0000 */
[----:B------:R-:W-:Y:S02]  /*cfd0*/  FMNMX.FTZ R0, R26, R5, !PT ;  /* 0x000000051a007209 */ /* 0x000fe40007810000 */
[----:B------:R-:W-:-:S03]  /*cfe0*/  FMNMX.FTZ R5, R220, R4, !PT ;  /* 0x00000004dc057209 */ /* 0x000fc60007810000 */
[----:B------:R-:W2:Y:S01]  /*cff0*/  SHFL.BFLY PT, R4, R0, 0x2, 0x1f ;  /* 0x0c401f0000047f89 */ /* 0x000ea200000e0000 */
[----:B------:R-:W-:-:S04]  /*d000*/  FMNMX.FTZ R5, R217, R5, !PT ;  /* 0x00000005d9057209 */ /* 0x000fc80007810000 */
        /* <DEDUP_REMOVED lines=9> */
[----:B------:R-:W1:Y:S01]  /*d0a0*/  SHFL.BFLY PT, R6, R5, 0x2, 0x1f ;  /* 0x0c401f0005067f89 */ /* 0x000e6200000e0000 */
[----:B------:R-:W-:Y:S02]  /*d0b0*/  FMNMX.FTZ R3, R222, R3, !PT ;  /* 0x00000003de037209 */ /* 0x000fe40007810000 */
[----:B--2---:R-:W-:Y:S02]  /*d0c0*/  FMNMX.FTZ R0, R0, R4, !PT ;  /* 0x0000000400007209 */ /* 0x004fe40007810000 */
[----:B------:R-:W-:-:S03]  /*d0d0*/  FMNMX.FTZ R3, R219, R3, !PT ;  /* 0x00000003db037209 */ /* 0x000fc60007810000 */
[----:B------:R-:W2:Y:S01]  /*d0e0*/  SHFL.BFLY PT, R8, R0, 0x1, 0x1f ;  /* 0x0c201f0000087f89 */ /* 0x000ea200000e0000 */
[----:B------:R-:W-:Y:S01]  /*d0f0*/  FMNMX.FTZ R2, R216, R3, !PT ;  /* 0x00000003d8027209 */ /* 0x000fe20007810000 */
[----:B------:R-:W-:-:S03]  /*d100*/  FMUL.FTZ R3, R41, c[0x0][0x23c] ;  /* 0x00008f0029037a20 */ /* 0x000fc60000410000 */
[----:B------:R-:W-:Y:S02]  /*d110*/  FMNMX.FTZ R2, R215, R2, !PT ;  /* 0x00000002d7027209 */ /* 0x000fe40007810000 */
[----:B------:R-:W-:Y:S02]  /*d120*/  FSETP.NEU.FTZ.AND P6, PT, R41, -INF , PT ;  /* 0xff8000002900780b */ /* 0x000fe40003fdd000 */
[----:B------:R-:W-:Y:S02]  /*d130*/  FMNMX.FTZ R2, R211, R2, !PT ;  /* 0x00000002d3027209 */ /* 0x000fe40007810000 */
[----:B------:R-:W-:Y:S02]  /*d140*/  FSEL R3, R3, RZ, P6 ;  /* 0x000000ff03037208 */ /* 0x000fe40003000000 */
[----:B------:R-:W-:Y:S02]  /*d150*/  FMNMX.FTZ R2, R209, R2, !PT ;  /* 0x00000002d1027209 */ /* 0x000fe40007810000 */
[----:B-1----:R-:W-:-:S02]  /*d160*/  FMNMX.FTZ R5, R5, R6, !PT ;  /* 0x0000000605057209 */ /* 0x002fc40007810000 */
[----:B------:R-:W-:Y:S01]  /*d170*/  FMNMX.FTZ R4, R208, R2, !PT ;  /* 0x00000002d0047209 */ /* 0x000fe20007810000 */
[--C-:B------:R-:W-:Y:S02]  /*d180*/  FFMA.FTZ R2, R7, c[0x0][0x23c], -R3.reuse ;  /* 0x00008f0007027a23 */ /* 0x100fe40000010803 */
[----:B------:R-:W1:Y:S02]  /*d190*/  SHFL.BFLY PT, R7, R5, 0x1, 0x1f ;  /* 0x0c201f0005077f89 */ /* 0x000e6400000e0000 */
[----:B------:R3:W-:Y:S01]  /*d1a0*/  MUFU.EX2 R39, R2 ;  /* 0x0000000200277308 */ /* 0x0007e20000000800 */
[----:B--2---:R-:W-:Y:S01]  /*d1b0*/  FMNMX.FTZ R143, R0, R8, !PT ;  /* 0x00000008008f7209 */ /* 0x004fe20007810000 */
[----:B------:R-:W-:-:S03]  /*d1c0*/  FFMA.FTZ R0, R11, c[0x0][0x23c], -R3 ;  /* 0x00008f000b007a23 */ /* 0x000fc60000010803 */
[----:B------:R-:W-:Y:S01]  /*d1d0*/  FSETP.NEU.FTZ.AND P5, PT, R143, -INF , PT ;  /* 0xff8000008f00780b */ /* 0x000fe20003fbd000 */
[----:B---3--:R-:W-:-:S04]  /*d1e0*/  FFMA.FTZ R2, R9, c[0x0][0x23c], -R3 ;  /* 0x00008f0009027a23 */ /* 0x008fc80000010803 */
[----:B------:R2:W-:Y:S01]  /*d1f0*/  MUFU.EX2 R51, R2 ;  /* 0x0000000200337308 */ /* 0x0005e20000000800 */
[----:B------:R-:W3:Y:S07]  /*d200*/  SHFL.BFLY PT, R6, R4, 0x2, 0x1f ;  /* 0x0c401f0004067f89 */ /* 0x000eee00000e0000 */
[----:B------:R4:W-:Y:S01]  /*d210*/  MUFU.EX2 R56, R0 ;  /* 0x0000000000387308 */ /* 0x0009e20000000800 */
[----:B--2---:R-:W-:-:S05]  /*d220*/  FMUL.FTZ R2, R143, c[0x0][0x23c] ;  /* 0x00008f008f027a20 */ /* 0x004fca0000410000 */
[----:B------:R-:W-:Y:S01]  /*d230*/  FSEL R2, R2, RZ, P5 ;  /* 0x000000ff02027208 */ /* 0x000fe20002800000 */
[----:B----4-:R-:W-:-:S04]  /*d240*/  FFMA.FTZ R0, R12, c[0x0][0x23c], -R3 ;  /* 0x00008f000c007a23 */ /* 0x010fc80000010803 */
[----:B------:R2:W-:Y:S01]  /*d250*/  MUFU.EX2 R64, R0 ;  /* 0x0000000000407308 */ /* 0x0005e20000000800 */
[----:B-1----:R-:W-:Y:S01]  /*d260*/  FMNMX.FTZ R140, R5, R7, !PT ;  /* 0x00000007058c7209 */ /* 0x002fe20007810000 */
[----:B------:R-:W-:-:S03]  /*d270*/  FFMA.FTZ R5, R15, c[0x0][0x23c], -R2 ;  /* 0x00008f000f057a23 */ /* 0x000fc60000010802 */
[----:B------:R-:W-:Y:S01]  /*d280*/  FSETP.NEU.FTZ.AND P4, PT, R140, -INF , PT ;  /* 0xff8000008c00780b */ /* 0x000fe20003f9d000 */
[----:B--2---:R-:W-:-:S04]  /*d290*/  FFMA.FTZ R0, R10, c[0x0][0x23c], -R2 ;  /* 0x00008f000a007a23 */ /* 0x004fc80000010802 */
[----:B------:R1:W-:Y:S02]  /*d2a0*/  MUFU.EX2 R9, R0 ;  /* 0x0000000000097308 */ /* 0x0003e40000000800 */
[----:B-1----:R-:W-:-:S06]  /*d2b0*/  FFMA.FTZ R0, R14, c[0x0][0x23c], -R2 ;  /* 0x00008f000e007a23 */ /* 0x002fcc0000010802 */
[----:B------:R1:W-:Y:S08]  /*d2c0*/  MUFU.EX2 R53, R0 ;  /* 0x0000000000357308 */ /* 0x0003f00000000800 */
[----:B------:R2:W-:Y:S01]  /*d2d0*/  MUFU.EX2 R52, R5 ;  /* 0x0000000500347308 */ /* 0x0005e20000000800 */
[----:B-1----:R-:W-:-:S05]  /*d2e0*/  FMUL.FTZ R0, R140, c[0x0][0x23c] ;  /* 0x00008f008c007a20 */ /* 0x002fca0000410000 */
[----:B------:R-:W-:Y:S01]  /*d2f0*/  FSEL R0, R0, RZ, P4 ;  /* 0x000000ff00007208 */ /* 0x000fe20002000000 */
[----:B--2---:R-:W-:Y:S01]  /*d300*/  FFMA.FTZ R5, R16, c[0x0][0x23c], -R2 ;  /* 0x00008f0010057a23 */ /* 0x004fe20000010802 */
[----:B---3--:R-:W-:-:S03]  /*d310*/  FMNMX.FTZ R4, R4, R6, !PT ;  /* 0x0000000604047209 */ /* 0x008fc60007810000 */
[----:B------:R1:W-:Y:S02]  /*d320*/  MUFU.EX2 R48, R5 ;  /* 0x0000000500307308 */ /* 0x0003e40000000800 */
[----:B------:R-:W2:Y:S01]  /*d330*/  SHFL.BFLY PT, R6, R4, 0x1, 0x1f ;  /* 0x0c201f0004067f89 */ /* 0x000ea200000e0000 */
[----:B-1----:R-:W-:-:S05]  /*d340*/  FFMA.FTZ R5, R13, c[0x0][0x23c], -R0 ;  /* 0x00008f000d057a23 */ /* 0x002fca0000010800 */
[----:B------:R1:W-:Y:S02]  /*d350*/  MUFU.EX2 R15, R5 ;  /* 0x00000005000f7308 */ /* 0x0003e40000000800 */
[----:B-1----:R-:W-:-:S05]  /*d360*/  FSEL R5, R41, RZ, P6 ;  /* 0x000000ff29057208 */ /* 0x002fca0003000000 */
[----:B------:R-:W-:-:S04]  /*d370*/  FADD.FTZ R5, R137, -R5 ;  /* 0x8000000589057221 */ /* 0x000fc80000010000 */
[----:B------:R-:W-:-:S06]  /*d380*/  FMUL.FTZ R5, R5, c[0x0][0x23c] ;  /* 0x00008f0005057a20 */ /* 0x000fcc0000410000 */
[----:B------:R-:W1:Y:S01]  /*d390*/  MUFU.EX2 R5, R5 ;  /* 0x0000000500057308 */ /* 0x000e620000000800 */
[----:B--2---:R-:W-:Y:S01]  /*d3a0*/  FMNMX.FTZ R141, R4, R6, !PT ;  /* 0x00000006048d7209 */ /* 0x004fe20007810000 */
[----:B------:R1:W-:Y:S04]  /*d3b0*/  STL [R1+0x38], R41 ;  /* 0x0000382901007387 */ /* 0x0003e80000100800 */
[----:B------:R-:W-:Y:S04]  /*d3c0*/  STL [R1+0x44], R143 ;  /* 0x0000448f01007387 */ /* 0x000fe80000100800 */
[----:B------:R-:W-:Y:S04]  /*d3d0*/  STL [R1+0x40], R140 ;  /* 0x0000408c01007387 */ /* 0x000fe80000100800 */
[----:B------:R-:W-:Y:S04]  /*d3e0*/  STL [R1+0x3c], R141 ;  /* 0x00003c8d01007387 */ /* 0x000fe80000100800 */
[----:B------:R-:W2:Y:S01]  /*d3f0*/  LDL.LU R57, [R1+0x68] ;  /* 0x0000680001397983 */ /* 0x000ea20000300800 */
[----:B-1----:R-:W-:Y:S01]  /*d400*/  FMUL.FTZ R41, R129, R5 ;  /* 0x0000000581297220 */ /* 0x002fe20000410000 */
[----:B------:R-:W-:-:S02]  /*d410*/  MOV R129, R52 ;  /* 0x0000003400817202 */ /* 0x000fc40000000f00 */
[----:B------:R-:W3:Y:S01]  /*d420*/  LDL.LU R52, [R1+0x64] ;  /* 0x0000640001347983 */ /* 0x000ee20000300800 */
[--C-:B------:R-:W-:Y:S01]  /*d430*/  FFMA.FTZ R4, R19, c[0x0][0x23c], -R0.reuse ;  /* 0x00008f0013047a23 */ /* 0x100fe20000010800 */
[C---:B------:R-:W-:Y:S01]  /*d440*/  FSETP.NEU.FTZ.AND P1, PT, R141.reuse, -INF , PT ;  /* 0xff8000008d00780b */ /* 0x040fe20003f3d000 */
[----:B------:R-:W-:Y:S02]  /*d450*/  FMUL.FTZ R12, R141, c[0x0][0x23c] ;  /* 0x00008f008d0c7a20 */ /* 0x000fe40000410000 */
[----:B------:R1:W-:Y:S03]  /*d460*/  MUFU.EX2 R44, R4 ;  /* 0x00000004002c7308 */ /* 0x0003e60000000800 */
[----:B------:R-:W-:Y:S01]  /*d470*/  FSEL R12, R12, RZ, P1 ;  /* 0x000000ff0c0c7208 */ /* 0x000fe20000800000 */
[----:B-1----:R-:W-:-:S04]  /*d480*/  FFMA.FTZ R4, R18, c[0x0][0x23c], -R0 ;  /* 0x00008f0012047a23 */ /* 0x002fc80000010800 */
[----:B------:R1:W-:Y:S02]  /*d490*/  MUFU.EX2 R49, R4 ;  /* 0x0000000400317308 */ /* 0x0003e40000000800 */
[----:B-1----:R-:W-:-:S06]  /*d4a0*/  FFMA.FTZ R4, R20, c[0x0][0x23c], -R0 ;  /* 0x00008f0014047a23 */ /* 0x002fcc0000010800 */
[----:B------:R1:W-:Y:S02]  /*d4b0*/  MUFU.EX2 R142, R4 ;  /* 0x00000004008e7308 */ /* 0x0003e40000000800 */
[--C-:B-1----:R-:W-:Y:S02]  /*d4c0*/  FFMA.FTZ R4, R17, c[0x0][0x23c], -R12.reuse ;  /* 0x00008f0011047a23 */ /* 0x102fe4000001080c */
[----:B------:R-:W1:Y:S04]  /*d4d0*/  LDSM.16.MT88.4 R16, [R225+0xc000] ;  /* 0x00c00000e110783b */ /* 0x000e680000004200 */
[----:B------:R4:W-:Y:S02]  /*d4e0*/  MUFU.EX2 R229, R4 ;  /* 0x0000000400e57308 */ /* 0x0009e40000000800 */
[----:B----4-:R-:W-:-:S06]  /*d4f0*/  FFMA.FTZ R4, R21, c[0x0][0x23c], -R12 ;  /* 0x00008f0015047a23 */ /* 0x010fcc000001080c */
[----:B------:R4:W-:Y:S02]  /*d500*/  MUFU.EX2 R139, R4 ;  /* 0x00000004008b7308 */ /* 0x0009e40000000800 */
[----:B----4-:R-:W-:-:S06]  /*d510*/  FFMA.FTZ R4, R22, c[0x0][0x23c], -R12 ;  /* 0x00008f0016047a23 */ /* 0x010fcc000001080c */
[----:B------:R4:W-:Y:S02]  /*d520*/  MUFU.EX2 R50, R4 ;  /* 0x0000000400327308 */ /* 0x0009e40000000800 */
[----:B----4-:R-:W-:-:S05]  /*d530*/  FSEL R4, R143, RZ, P5 ;  /* 0x000000ff8f047208 */ /* 0x010fca0002800000 */
[----:B------:R-:W-:Y:S01]  /*d540*/  FADD.FTZ R6, R136, -R4 ;  /* 0x8000000488067221 */ /* 0x000fe20000010000 */
[----:B------:R-:W-:-:S03]  /*d550*/  FSEL R4, R140, RZ, P4 ;  /* 0x000000ff8c047208 */ /* 0x000fc60002000000 */
[----:B------:R-:W-:Y:S02]  /*d560*/  FMUL.FTZ R14, R6, c[0x0][0x23c] ;  /* 0x00008f00060e7a20 */ /* 0x000fe40000410000 */
[----:B------:R-:W-:Y:S01]  /*d570*/  FADD.FTZ R6, R135, -R4 ;  /* 0x8000000487067221 */ /* 0x000fe20000010000 */
[----:B------:R-:W-:-:S03]  /*d580*/  FSEL R4, R141, RZ, P1 ;  /* 0x000000ff8d047208 */ /* 0x000fc60000800000 */
[----:B------:R-:W-:Y:S02]  /*d590*/  FMUL.FTZ R7, R6, c[0x0][0x23c] ;  /* 0x00008f0006077a20 */ /* 0x000fe40000410000 */
[----:B------:R-:W-:Y:S02]  /*d5a0*/  FADD.FTZ R6, R134, -R4 ;  /* 0x8000000486067221 */ /* 0x000fe40000010000 */
[-C--:B------:R-:W-:Y:S02]  /*d5b0*/  FFMA.FTZ R137, R40, R5.reuse, R39 ;  /* 0x0000000528897223 */ /* 0x080fe40000010027 */
        /* <DEDUP_REMOVED lines=30> */
[----:B------:R-:W-:Y:S02]  /*d7a0*/  FMUL.FTZ R40, R128, R5 ;  /* 0x0000000580287220 */ /* 0x000fe40000410000 */
[----:B------:R-:W-:Y:S02]  /*d7b0*/  FMUL.FTZ R6, R6, c[0x0][0x23c] ;  /* 0x00008f0006067a20 */ /* 0x000fe40000410000 */
[----:B------:R-:W-:Y:S01]  /*d7c0*/  FFMA.FTZ R5, R23, c[0x0][0x23c], -R12 ;  /* 0x00008f0017057a23 */ /* 0x000fe2000001080c */
[----:B------:R-:W-:Y:S01]  /*d7d0*/  MUFU.EX2 R14, R14 ;  /* 0x0000000e000e7308 */ /* 0x000fe20000000800 */
[----:B------:R-:W-:-:S07]  /*d7e0*/  IMAD.MOV.U32 R136, RZ, RZ, R51 ;  /* 0x000000ffff887224 */ /* 0x000fce00078e0033 */
[----:B------:R-:W4:Y:S08]  /*d7f0*/  MUFU.EX2 R4, R7 ;  /* 0x0000000700047308 */ /* 0x000f300000000800 */
[----:B------:R1:W-:Y:S08]  /*d800*/  MUFU.EX2 R13, R6 ;  /* 0x00000006000d7308 */ /* 0x0003f00000000800 */
[----:B------:R1:W1:Y:S01]  /*d810*/  MUFU.EX2 R51, R5 ;  /* 0x0000000500337308 */ /* 0x0002620000000800 */
[----:B------:R-:W-:Y:S01]  /*d820*/  MOV R128, R56 ;  /* 0x0000003800807202 */ /* 0x000fe20000000f00 */
[-C--:B----4-:R-:W-:Y:S01]  /*d830*/  FMUL.FTZ R144, R144, R4.reuse ;  /* 0x0000000490907220 */ /* 0x090fe20000410000 */
[----:B------:R-:W-:Y:S01]  /*d840*/  F2FP.BF16.PACK_AB R8, R136, R39 ;  /* 0x000000278808723e */ /* 0x000fe200000010ff */
[----:B------:R-:W-:Y:S01]  /*d850*/  FMUL.FTZ R145, R145, R4 ;  /* 0x0000000491917220 */ /* 0x000fe20000410000 */
[----:B------:R-:W-:Y:S01]  /*d860*/  F2FP.BF16.PACK_AB R10, R64, R128 ;  /* 0x00000080400a723e */ /* 0x000fe200000010ff */
[-C--:B------:R-:W-:Y:S01]  /*d870*/  FMUL.FTZ R156, R156, R4.reuse ;  /* 0x000000049c9c7220 */ /* 0x080fe20000410000 */
[----:B------:R-:W-:Y:S01]  /*d880*/  F2FP.BF16.PACK_AB R11, R48, R129 ;  /* 0x00000081300b723e */ /* 0x000fe200000010ff */
[-C--:B------:R-:W-:Y:S01]  /*d890*/  FMUL.FTZ R157, R157, R4.reuse ;  /* 0x000000049d9d7220 */ /* 0x080fe20000410000 */
[----:B-1----:R-:W-:Y:S01]  /*d8a0*/  F2FP.BF16.PACK_AB R6, R142, R49 ;  /* 0x000000318e06723e */ /* 0x002fe200000010ff */
[----:B------:R-:W-:-:S02]  /*d8b0*/  FMUL.FTZ R160, R160, R4 ;  /* 0x00000004a0a07220 */ /* 0x000fc40000410000 */
[-C--:B------:R-:W-:Y:S02]  /*d8c0*/  FMUL.FTZ R161, R161, R4.reuse ;  /* 0x00000004a1a17220 */ /* 0x080fe40000410000 */
[-C--:B------:R-:W-:Y:S02]  /*d8d0*/  FMUL.FTZ R172, R172, R4.reuse ;  /* 0x00000004acac7220 */ /* 0x080fe40000410000 */
[-C--:B------:R-:W-:Y:S01]  /*d8e0*/  FMUL.FTZ R173, R173, R4.reuse ;  /* 0x00000004adad7220 */ /* 0x080fe20000410000 */
[----:B------:R-:W-:Y:S01]  /*d8f0*/  F2FP.BF16.PACK_AB R5, R139, R229 ;  /* 0x000000e58b05723e */ /* 0x000fe200000010ff */
[----:B------:R-:W-:Y:S01]  /*d900*/  FMUL.FTZ R176, R176, R4 ;  /* 0x00000004b0b07220 */ /* 0x000fe20000410000 */
[----:B------:R-:W-:Y:S01]  /*d910*/  F2FP.BF16.PACK_AB R7, R51, R50 ;  /* 0x000000323307723e */ /* 0x000fe200000010ff */
        /* <DEDUP_REMOVED lines=19> */
[----:B--2---:R-:W-:-:S02]  /*da50*/  FFMA.FTZ R21, R57, R4, R15 ;  /* 0x0000000439157223 */ /* 0x004fc4000001000f */
[-C--:B------:R-:W-:Y:S02]  /*da60*/  FMUL.FTZ R120, R120, R4.reuse ;  /* 0x0000000478787220 */ /* 0x080fe40000410000 */
[-C--:B------:R-:W-:Y:S02]  /*da70*/  FMUL.FTZ R121, R121, R4.reuse ;  /* 0x0000000479797220 */ /* 0x080fe40000410000 */
[-C--:B------:R-:W-:Y:S02]  /*da80*/  FMUL.FTZ R124, R124, R4.reuse ;  /* 0x000000047c7c7220 */ /* 0x080fe40000410000 */
[----:B------:R-:W-:Y:S01]  /*da90*/  FMUL.FTZ R125, R125, R4 ;  /* 0x000000047d7d7220 */ /* 0x000fe20000410000 */
[----:B------:R-:W-:Y:S01]  /*daa0*/  F2FP.BF16.PACK_AB R4, R44, R15 ;  /* 0x0000000f2c04723e */ /* 0x000fe200000010ff */
[-C--:B------:R-:W-:Y:S02]  /*dab0*/  FMUL.FTZ R150, R150, R14.reuse ;  /* 0x0000000e96967220 */ /* 0x080fe40000410000 */
[-C--:B---3--:R-:W-:Y:S01]  /*dac0*/  FFMA.FTZ R52, R52, R14.reuse, R9 ;  /* 0x0000000e34347223 */ /* 0x088fe20000010009 */
[----:B------:R-:W-:Y:S01]  /*dad0*/  F2FP.BF16.PACK_AB R9, R53, R9 ;  /* 0x000000093509723e */ /* 0x000fe200000010ff */
[----:B------:R-:W-:-:S02]  /*dae0*/  FMUL.FTZ R151, R151, R14 ;  /* 0x0000000e97977220 */ /* 0x000fc40000410000 */
[-C--:B------:R-:W-:Y:S02]  /*daf0*/  FMUL.FTZ R146, R146, R13.reuse ;  /* 0x0000000d92927220 */ /* 0x080fe40000410000 */
[-C--:B------:R-:W-:Y:S02]  /*db00*/  FMUL.FTZ R147, R147, R13.reuse ;  /* 0x0000000d93937220 */ /* 0x080fe40000410000 */
[-C--:B------:R-:W-:Y:S02]  /*db10*/  FMUL.FTZ R158, R158, R13.reuse ;  /* 0x0000000d9e9e7220 */ /* 0x080fe40000410000 */
[----:B------:R-:W-:Y:S02]  /*db20*/  FMUL.FTZ R159, R159, R13 ;  /* 0x0000000d9f9f7220 */ /* 0x000fe40000410000 */
[-C--:B------:R-:W-:Y:S02]  /*db30*/  FMUL.FTZ R154, R154, R14.reuse ;  /* 0x0000000e9a9a7220 */ /* 0x080fe40000410000 */
[-C--:B------:R-:W-:Y:S01]  /*db40*/  FMUL.FTZ R155, R155, R14.reuse ;  /* 0x0000000e9b9b7220 */ /* 0x080fe20000410000 */
        /* <DEDUP_REMOVED lines=19> */
[----:B------:R-:W-:-:S02]  /*dc80*/  MOV R23, R55 ;  /* 0x0000003700177202 */ /* 0x000fc40000000f00 */
[----:B------:R-:W-:Y:S02]  /*dc90*/  MOV R39, R54 ;  /* 0x0000003600277202 */ /* 0x000fe40000000f00 */
[----:B------:R-:W-:Y:S01]  /*dca0*/  MOV R15, R53 ;  /* 0x00000035000f7202 */ /* 0x000fe20000000f00 */
[-C--:B-1----:R-:W-:Y:S08]  /*dcb0*/  HMMA.16816.F32.BF16 R164, R8, R16.reuse, R164 ;  /* 0x0000001008a4723c */ /* 0x082ff000000418a4 */
[C---:B------:R-:W-:Y:S08]  /*dcc0*/  HMMA.16816.F32.BF16 R64, R4.reuse, R16, R160 ;  /* 0x000000100440723c */ /* 0x040ff000000418a0 */
[-C--:B------:R-:W-:Y:S08]  /*dcd0*/  HMMA.16816.F32.BF16 R60, R4, R18.reuse, R172 ;  /* 0x00000012043c723c */ /* 0x080ff000000418ac */
[----:B------:R-:W-:Y:S01]  /*dce0*/  HMMA.16816.F32.BF16 R52, R8, R18, R168 ;  /* 0x000000120834723c */ /* 0x000fe200000418a8 */
[----:B------:R-:W1:Y:S01]  /*dcf0*/  LDSM.16.MT88.4 R16, [R228+0xc000] ;  /* 0x00c00000e410783b */ /* 0x000e620000004200 */
[-C--:B------:R-:W-:Y:S01]  /*dd00*/  FMUL.FTZ R178, R178, R13.reuse ;  /* 0x0000000db2b27220 */ /* 0x080fe20000410000 */
[----:B------:R-:W-:Y:S01]  /*dd10*/  MOV R163, R48 ;  /* 0x0000003000a37202 */ /* 0x000fe20000000f00 */
[----:B------:R-:W-:Y:S01]  /*dd20*/  FMUL.FTZ R179, R179, R13 ;  /* 0x0000000db3b37220 */ /* 0x000fe20000410000 */
[----:B------:R-:W-:-:S02]  /*dd30*/  MOV R161, R46 ;  /* 0x0000002e00a17202 */ /* 0x000fc40000000f00 */
[----:B------:R-:W-:Y:S02]  /*dd40*/  MOV R175, R163 ;  /* 0x000000a300af7202 */ /* 0x000fe40000000f00 */
[----:B------:R-:W-:Y:S02]  /*dd50*/  MOV R163, R47 ;  /* 0x0000002f00a37202 */ /* 0x000fe40000000f00 */
[----:B------:R-:W-:Y:S02]  /*dd60*/  MOV R169, R45 ;  /* 0x0000002d00a97202 */ /* 0x000fe40000000f00 */
[----:B------:R-:W-:Y:S02]  /*dd70*/  MOV R170, R44 ;  /* 0x0000002c00aa7202 */ /* 0x000fe40000000f00 */
[----:B-1----:R-:W-:Y:S07]  /*dd80*/  HMMA.16816.F32.BF16 R44, R4, R16, R176 ;  /* 0x00000010042c723c */ /* 0x002fee00000418b0 */
[----:B------:R-:W-:-:S02]  /*dd90*/  IMAD.MOV.U32 R179, RZ, RZ, R39 ;  /* 0x000000ffffb37224 */ /* 0x000fc400078e0027 */
[----:B------:R-:W2:Y:S01]  /*dda0*/  LDL.LU R39, [R1+0x6c] ;  /* 0x00006c0001277983 */ /* 0x000ea20000300800 */
[-C--:B------:R-:W-:Y:S02]  /*ddb0*/  FMUL.FTZ R182, R182, R14.reuse ;  /* 0x0000000eb6b67220 */ /* 0x080fe40000410000 */
[-C--:B------:R-:W-:Y:S02]  /*ddc0*/  FMUL.FTZ R183, R183, R14.reuse ;  /* 0x0000000eb7b77220 */ /* 0x080fe40000410000 */
[-C--:B------:R-:W-:Y:S02]  /*ddd0*/  FMUL.FTZ R190, R190, R13.reuse ;  /* 0x0000000dbebe7220 */ /* 0x080fe40000410000 */
[----:B------:R-:W-:Y:S02]  /*dde0*/  FMUL.FTZ R191, R191, R13 ;  /* 0x0000000dbfbf7220 */ /* 0x000fe40000410000 */
[-C--:B------:R-:W-:Y:S02]  /*ddf0*/  FMUL.FTZ R186, R186, R14.reuse ;  /* 0x0000000ebaba7220 */ /* 0x080fe40000410000 */
[----:B------:R-:W-:Y:S01]  /*de00*/  FMUL.FTZ R187, R187, R14 ;  /* 0x0000000ebbbb7220 */ /* 0x000fe20000410000 */
[----:B------:R-:W-:-:S02]  /*de10*/  MOV R154, R51 ;  /* 0x00000033009a7202 */ /* 0x000fc40000000f00 */
[----:B------:R-:W-:Y:S01]  /*de20*/  MOV R153, R50 ;  /* 0x0000003200997202 */ /* 0x000fe20000000f00 */
[----:B------:R-:W-:Y:S01]  /*de30*/  HMMA.16816.F32.BF16 R188, R4, R18, R188 ;  /* 0x0000001204bc723c */ /* 0x000fe200000418bc */
[----:B------:R-:W-:-:S07]  /*de40*/  MOV R162, R49 ;  /* 0x0000003100a27202 */ /* 0x000fce0000000f00 */
[C---:B------:R-:W-:Y:S08]  /*de50*/  HMMA.16816.F32.BF16 R48, R8.reuse, R16, R180 ;  /* 0x000000100830723c */ /* 0x040ff000000418b4 */
        /* <DEDUP_REMOVED lines=18> */
[-C--:B------:R-:W-:Y:S01]  /*df80*/  FMUL.FTZ R75, R75, R13.reuse ;  /* 0x0000000d4b4b7220 */ /* 0x080fe20000410000 */
[----:B------:R-:W-:Y:S01]  /*df90*/  MOV R180, R162 ;  /* 0x000000a200b47202 */ /* 0x000fe20000000f00 */
[----:B------:R-:W-:Y:S01]  /*dfa0*/  IMAD.MOV.U32 R171, RZ, RZ, R143 ;  /* 0x000000ffffab7224 */ /* 0x000fe200078e008f */
[----:B------:R-:W-:Y:S01]  /*dfb0*/  MOV R174, R142 ;  /* 0x0000008e00ae7202 */ /* 0x000fe20000000f00 */
[----:B------:R-:W-:Y:S01]  /*dfc0*/  FMUL.FTZ R78, R78, R13 ;  /* 0x0000000d4e4e7220 */ /* 0x000fe20000410000 */
[----:B------:R-:W-:Y:S01]  /*dfd0*/  MOV R160, R141 ;  /* 0x0000008d00a07202 */ /* 0x000fe20000000f00 */
[----:B------:R-:W-:Y:S01]  /*dfe0*/  FMUL.FTZ R79, R79, R13 ;  /* 0x0000000d4f4f7220 */ /* 0x000fe20000410000 */
[----:B------:R-:W-:-:S02]  /*dff0*/  MOV R162, R140 ;  /* 0x0000008c00a27202 */ /* 0x000fc40000000f00 */
[----:B------:R-:W-:Y:S02]  /*e000*/  MOV R172, R137 ;  /* 0x0000008900ac7202 */ /* 0x000fe40000000f00 */
[----:B------:R-:W-:Y:S02]  /*e010*/  MOV R173, R136 ;  /* 0x0000008800ad7202 */ /* 0x000fe40000000f00 */
[----:B------:R-:W-:Y:S01]  /*e020*/  MOV R176, R135 ;  /* 0x0000008700b07202 */ /* 0x000fe20000000f00 */
[-C--:B-1----:R-:W-:Y:S07]  /*e030*/  HMMA.16816.F32.BF16 R140, R8, R16.reuse, R68 ;  /* 0x00000010088c723c */ /* 0x082fee0000041844 */
[----:B------:R-:W-:Y:S01]  /*e040*/  MOV R71, R139 ;  /* 0x0000008b00477202 */ /* 0x000fe20000000f00 */
[----:B------:R-:W-:Y:S01]  /*e050*/  IMAD.MOV.U32 R70, RZ, RZ, R138 ;  /* 0x000000ffff467224 */ /* 0x000fe200078e008a */
[----:B------:R-:W-:Y:S01]  /*e060*/  MOV R69, R170 ;  /* 0x000000aa00457202 */ /* 0x000fe20000000f00 */
[----:B------:R-:W-:Y:S01]  /*e070*/  HMMA.16816.F32.BF16 R136, R4, R16, R72 ;  /* 0x000000100488723c */ /* 0x000fe20000041848 */
[----:B------:R-:W-:-:S02]  /*e080*/  MOV R170, R172 ;  /* 0x000000ac00aa7202 */ /* 0x000fc40000000f00 */
[----:B------:R-:W-:-:S04]  /*e090*/  MOV R172, R133 ;  /* 0x0000008500ac7202 */ /* 0x000fc80000000f00 */
[----:B------:R-:W-:Y:S02]  /*e0a0*/  MOV R73, R169 ;  /* 0x000000a900497202 */ /* 0x000fe40000000f00 */
[----:B------:R-:W-:Y:S02]  /*e0b0*/  MOV R169, R175 ;  /* 0x000000af00a97202 */ /* 0x000fe40000000f00 */
[----:B------:R-:W-:Y:S02]  /*e0c0*/  MOV R175, R134 ;  /* 0x0000008600af7202 */ /* 0x000fe40000000f00 */
[----:B------:R-:W-:Y:S02]  /*e0d0*/  MOV R72, R132 ;  /* 0x0000008400487202 */ /* 0x000fe40000000f00 */
[----:B------:R-:W-:Y:S01]  /*e0e0*/  HMMA.16816.F32.BF16 R132, R4, R18, R76 ;  /* 0x000000120484723c */ /* 0x000fe2000004184c */
[----:B--2---:R-:W-:Y:S02]  /*e0f0*/  FFMA.FTZ R39, R39, R13, R229 ;  /* 0x0000000d27277223 */ /* 0x004fe400000100e5 */
[----:B------:R1:W5:Y:S04]  /*e100*/  LDL.LU R229, [R1+0xa4] ;  /* 0x0000a40001e57983 */ /* 0x0003680000300800 */
[----:B------:R-:W2:Y:S01]  /*e110*/  LDL.LU R78, [R1+0x24] ;  /* 0x00002400014e7983 */ /* 0x000ea20000300800 */
[----:B------:R-:W-:-:S02]  /*e120*/  FMUL.FTZ R82, R82, R14 ;  /* 0x0000000e52527220 */ /* 0x000fc40000410000 */
[----:B------:R-:W-:Y:S01]  /*e130*/  FMUL.FTZ R83, R83, R14 ;  /* 0x0000000e53537220 */ /* 0x000fe20000410000 */
[----:B------:R-:W-:Y:S02]  /*e140*/  MOV R177, R23 ;  /* 0x0000001700b17202 */ /* 0x000fe40000000f00 */
[----:B------:R-:W-:Y:S02]  /*e150*/  MOV R75, R22 ;  /* 0x00000016004b7202 */ /* 0x000fe40000000f00 */
[----:B------:R-:W-:Y:S02]  /*e160*/  MOV R68, R21 ;  /* 0x0000001500447202 */ /* 0x000fe40000000f00 */
[----:B------:R-:W-:Y:S02]  /*e170*/  MOV R178, R20 ;  /* 0x0000001400b27202 */ /* 0x000fe40000000f00 */
[----:B------:R-:W-:Y:S01]  /*e180*/  HMMA.16816.F32.BF16 R20, R8, R18, R80 ;  /* 0x000000120814723c */ /* 0x000fe20000041850 */
[----:B------:R-:W3:Y:S01]  /*e190*/  LDSM.16.MT88.4 R16, [R226+0xe000] ;  /* 0x00e00000e210783b */ /* 0x000ee20000004200 */
        /* <DEDUP_REMOVED lines=8> */
[----:B------:R-:W-:Y:S02]  /*e220*/  MOV R168, R152 ;  /* 0x0000009800a87202 */ /* 0x000fe40000000f00 */
[----:B------:R-:W-:Y:S02]  /*e230*/  MOV R182, R153 ;  /* 0x0000009900b67202 */ /* 0x000fe40000000f00 */
[----:B------:R-:W-:Y:S02]  /*e240*/  MOV R183, R154 ;  /* 0x0000009a00b77202 */ /* 0x000fe40000000f00 */
[----:B------:R-:W-:Y:S02]  /*e250*/  MOV R181, R155 ;  /* 0x0000009b00b57202 */ /* 0x000fe40000000f00 */
[-C--:B---3--:R-:W-:Y:S08]  /*e260*/  HMMA.16816.F32.BF16 R152, R8, R16.reuse, R84 ;  /* 0x000000100898723c */ /* 0x088ff00000041854 */
[C---:B------:R-:W-:Y:S08]  /*e270*/  HMMA.16816.F32.BF16 R88, R4.reuse, R16, R88 ;  /* 0x000000100458723c */ /* 0x040ff00000041858 */
[-C--:B------:R-:W-:Y:S08]  /*e280*/  HMMA.16816.F32.BF16 R92, R4, R18.reuse, R92 ;  /* 0x00000012045c723c */ /* 0x080ff0000004185c */
        /* <DEDUP_REMOVED lines=18> */
[----:B------:R-:W-:Y:S02]  /*e3b0*/  FMUL.FTZ R127, R127, R13 ;  /* 0x0000000d7f7f7220 */ /* 0x000fe40000410000 */
[----:B------:R-:W-:-:S05]  /*e3c0*/  IMAD.MOV.U32 R79, RZ, RZ, R43 ;  /* 0x000000ffff4f7224 */ /* 0x000fca00078e002b */
[----:B------:R-:W-:Y:S01]  /*e3d0*/  MOV R77, R79 ;  /* 0x0000004f004d7202 */ /* 0x000fe20000000f00 */
[----:B------:R-:W-:Y:S01]  /*e3e0*/  FMUL.FTZ R118, R118, R14 ;  /* 0x0000000e76767220 */ /* 0x000fe20000410000 */
[----:B------:R-:W-:Y:S01]  /*e3f0*/  MOV R74, R42 ;  /* 0x0000002a004a7202 */ /* 0x000fe20000000f00 */
[-C--:B------:R-:W-:Y:S02]  /*e400*/  FMUL.FTZ R119, R119, R14.reuse ;  /* 0x0000000e77777220 */ /* 0x080fe40000410000 */
[-C--:B------:R-:W-:Y:S02]  /*e410*/  FMUL.FTZ R42, R130, R14.reuse ;  /* 0x0000000e822a7220 */ /* 0x080fe40000410000 */
[----:B------:R-:W-:Y:S01]  /*e420*/  FMUL.FTZ R43, R131, R14 ;  /* 0x0000000e832b7220 */ /* 0x000fe20000410000 */
[C---:B---3--:R-:W-:Y:S08]  /*e430*/  HMMA.16816.F32.BF16 R120, R4.reuse, R16, R120 ;  /* 0x000000100478723c */ /* 0x048ff00000041878 */
[----:B------:R-:W-:Y:S08]  /*e440*/  HMMA.16816.F32.BF16 R124, R4, R18, R124 ;  /* 0x00000012047c723c */ /* 0x000ff0000004187c */
[C---:B------:R-:W-:Y:S08]  /*e450*/  HMMA.16816.F32.BF16 R116, R8.reuse, R16, R116 ;  /* 0x000000100874723c */ /* 0x040ff00000041874 */
[----:B------:R-:W-:Y:S01]  /*e460*/  HMMA.16816.F32.BF16 R40, R8, R18, R40 ;  /* 0x000000120828723c */ /* 0x000fe20000041828 */
[----:B------:R-:W-:Y:S01]  /*e470*/  MOV R79, R73 ;  /* 0x00000049004f7202 */ /* 0x000fe20000000f00 */
[----:B------:R-:W3:Y:S01]  /*e480*/  LDSM.16.MT88.4 R16, [R225+0xc800] ;  /* 0x00c80000e110783b */ /* 0x000ee20000004200 */
[----:B------:R-:W-:-:S02]  /*e490*/  MOV R73, R224 ;  /* 0x000000e000497202 */ /* 0x000fc40000000f00 */
[----:B------:R-:W-:Y:S01]  /*e4a0*/  MOV R103, R74 ;  /* 0x0000004a00677202 */ /* 0x000fe20000000f00 */
[--C-:B------:R-:W-:Y:S01]  /*e4b0*/  FFMA.FTZ R36, R36, c[0x0][0x23c], -R3.reuse ;  /* 0x00008f0024247a23 */ /* 0x100fe20000010803 */
[----:B------:R-:W-:Y:S01]  /*e4c0*/  MOV R74, R182 ;  /* 0x000000b6004a7202 */ /* 0x000fe20000000f00 */
[--C-:B------:R-:W-:Y:S01]  /*e4d0*/  FFMA.FTZ R35, R35, c[0x0][0x23c], -R3.reuse ;  /* 0x00008f0023237a23 */ /* 0x100fe20000010803 */
[----:B------:R-:W-:Y:S01]  /*e4e0*/  MOV R182, R170 ;  /* 0x000000aa00b67202 */ /* 0x000fe20000000f00 */
[--C-:B------:R-:W-:Y:S02]  /*e4f0*/  FFMA.FTZ R34, R34, c[0x0][0x23c], -R3.reuse ;  /* 0x00008f0022227a23 */ /* 0x100fe40000010803 */
[--C-:B------:R-:W-:Y:S01]  /*e500*/  FFMA.FTZ R33, R33, c[0x0][0x23c], -R3.reuse ;  /* 0x00008f0021217a23 */ /* 0x100fe20000010803 */
[----:B------:R-:W-:Y:S01]  /*e510*/  MOV R101, R161 ;  /* 0x000000a100657202 */ /* 0x000fe20000000f00 */
[----:B------:R-:W-:Y:S01]  /*e520*/  FFMA.FTZ R170, R28, c[0x0][0x23c], -R3 ;  /* 0x00008f001caa7a23 */ /* 0x000fe20000010803 */
[----:B------:R-:W-:Y:S01]  /*e530*/  MOV R100, R163 ;  /* 0x000000a300647202 */ /* 0x000fe20000000f00 */
[--C-:B------:R-:W-:Y:S01]  /*e540*/  FFMA.FTZ R30, R30, c[0x0][0x23c], -R2.reuse ;  /* 0x00008f001e1e7a23 */ /* 0x100fe20000010802 */
[----:B------:R1:W5:Y:S01]  /*e550*/  LDL.LU R224, [R1+0xa0] ;  /* 0x0000a00001e07983 */ /* 0x0003620000300800 */
[----:B------:R-:W-:-:S02]  /*e560*/  FFMA.FTZ R28, R214, c[0x0][0x23c], -R2 ;  /* 0x00008f00d61c7a23 */ /* 0x000fc40000010802 */
[--C-:B------:R-:W-:Y:S02]  /*e570*/  FFMA.FTZ R212, R212, c[0x0][0x23c], -R2.reuse ;  /* 0x00008f00d4d47a23 */ /* 0x100fe40000010802 */
[--C-:B------:R-:W-:Y:S02]  /*e580*/  FFMA.FTZ R163, R27, c[0x0][0x23c], -R2.reuse ;  /* 0x00008f001ba37a23 */ /* 0x100fe40000010802 */
[----:B------:R-:W-:Y:S02]  /*e590*/  FFMA.FTZ R161, R26, c[0x0][0x23c], -R2 ;  /* 0x00008f001aa17a23 */ /* 0x000fe40000010802 */
[--C-:B------:R-:W-:Y:S02]  /*e5a0*/  FFMA.FTZ R26, R221, c[0x0][0x23c], -R0.reuse ;  /* 0x00008f00dd1a7a23 */ /* 0x100fe40000010800 */
[--C-:B------:R-:W-:Y:S02]  /*e5b0*/  FFMA.FTZ R213, R213, c[0x0][0x23c], -R0.reuse ;  /* 0x00008f00d5d57a23 */ /* 0x100fe40000010800 */
[----:B------:R-:W-:-:S02]  /*e5c0*/  FFMA.FTZ R210, R210, c[0x0][0x23c], -R0 ;  /* 0x00008f00d2d27a23 */ /* 0x000fc40000010800 */
[--C-:B--2---:R-:W-:Y:S01]  /*e5d0*/  FFMA.FTZ R4, R78, c[0x0][0x23c], -R3.reuse ;  /* 0x00008f004e047a23 */ /* 0x104fe20000010803 */
[----:B------:R-:W-:Y:S02]  /*e5e0*/  MOV R78, R72 ;  /* 0x00000048004e7202 */ /* 0x000fe40000000f00 */
[----:B------:R-:W-:Y:S02]  /*e5f0*/  MOV R72, R70 ;  /* 0x0000004600487202 */ /* 0x000fe40000000f00 */
[----:B------:R-:W-:Y:S02]  /*e600*/  MOV R70, R71 ;  /* 0x0000004700467202 */ /* 0x000fe40000000f00 */
[----:B------:R-:W-:Y:S02]  /*e610*/  MOV R71, R180 ;  /* 0x000000b400477202 */ /* 0x000fe40000000f00 */
[----:B------:R2:W-:Y:S02]  /*e620*/  MUFU.EX2 R180, R4 ;  /* 0x0000000400b47308 */ /* 0x0005e40000000800 */
[----:B--2---:R-:W-:-:S06]  /*e630*/  FFMA.FTZ R4, R77, c[0x0][0x23c], -R3 ;  /* 0x00008f004d047a23 */ /* 0x004fcc0000010803 */
[----:B------:R2:W-:Y:S02]  /*e640*/  MUFU.EX2 R76, R4 ;  /* 0x00000004004c7308 */ /* 0x0005e40000000800 */
[----:B--2---:R-:W-:-:S06]  /*e650*/  FFMA.FTZ R4, R78, c[0x0][0x23c], -R3 ;  /* 0x00008f004e047a23 */ /* 0x004fcc0000010803 */
[----:B------:R2:W4:Y:S02]  /*e660*/  MUFU.EX2 R8, R4 ;  /* 0x0000000400087308 */ /* 0x0005240000000800 */
[----:B--2---:R-:W-:-:S06]  /*e670*/  FFMA.FTZ R4, R31, c[0x0][0x23c], -R3 ;  /* 0x00008f001f047a23 */ /* 0x004fcc0000010803 */
[----:B------:R2:W-:Y:S02]  /*e680*/  MUFU.EX2 R5, R4 ;  /* 0x0000000400057308 */ /* 0x0005e40000000800 */
[----:B--2---:R-:W-:-:S06]  /*e690*/  FFMA.FTZ R4, R178, c[0x0][0x23c], -R2 ;  /* 0x00008f00b2047a23 */ /* 0x004fcc0000010802 */
[----:B------:R2:W-:Y:S02]  /*e6a0*/  MUFU.EX2 R178, R4 ;  /* 0x0000000400b27308 */ /* 0x0005e40000000800 */
[----:B--2---:R-:W-:Y:S02]  /*e6b0*/  FFMA.FTZ R4, R75, c[0x0][0x23c], -R2 ;  /* 0x00008f004b047a23 */ /* 0x004fe40000010802 */
[----:B------:R-:W-:Y:S01]  /*e6c0*/  IMAD.MOV.U32 R75, RZ, RZ, R177 ;  /* 0x000000ffff4b7224 */ /* 0x000fe200078e00b1 */
[----:B------:R-:W-:-:S03]  /*e6d0*/  MOV R177, R179 ;  /* 0x000000b300b17202 */ /* 0x000fc60000000f00 */
[----:B------:R2:W-:Y:S02]  /*e6e0*/  MUFU.EX2 R179, R4 ;  /* 0x0000000400b37308 */ /* 0x0005e40000000800 */
[----:B--2---:R-:W-:-:S06]  /*e6f0*/  FFMA.FTZ R4, R79, c[0x0][0x23c], -R2 ;  /* 0x00008f004f047a23 */ /* 0x004fcc0000010802 */
[----:B------:R2:W-:Y:S01]  /*e700*/  MUFU.EX2 R77, R4 ;  /* 0x00000004004d7308 */ /* 0x0005e20000000800 */
[----:B------:R-:W-:Y:S01]  /*e710*/  MOV R79, R73 ;  /* 0x00000049004f7202 */ /* 0x000fe20000000f00 */
[----:B--2---:R-:W-:-:S06]  /*e720*/  FFMA.FTZ R4, R252, c[0x0][0x23c], -R2 ;  /* 0x00008f00fc047a23 */ /* 0x004fcc0000010802 */
[----:B------:R2:W1:Y:S01]  /*e730*/  MUFU.EX2 R7, R4 ;  /* 0x0000000400077308 */ /* 0x0004620000000800 */
[----:B------:R-:W-:Y:S02]  /*e740*/  MOV R78, R172 ;  /* 0x000000ac004e7202 */ /* 0x000fe40000000f00 */
[----:B------:R-:W-:Y:S01]  /*e750*/  MOV R73, R168 ;  /* 0x000000a800497202 */ /* 0x000fe20000000f00 */
[----:B------:R-:W-:Y:S01]  /*e760*/  FFMA.FTZ R172, R29, c[0x0][0x23c], -R3 ;  /* 0x00008f001dac7a23 */ /* 0x000fe20000010803 */
[----:B------:R-:W-:Y:S01]  /*e770*/  MOV R168, R171 ;  /* 0x000000ab00a87202 */ /* 0x000fe20000000f00 */
[----:B--2---:R-:W-:-:S04]  /*e780*/  FFMA.FTZ R4, R176, c[0x0][0x23c], -R0 ;  /* 0x00008f00b0047a23 */ /* 0x004fc80000010800 */
[----:B------:R2:W-:Y:S01]  /*e790*/  MUFU.EX2 R176, R4 ;  /* 0x0000000400b07308 */ /* 0x0005e20000000800 */
[----:B------:R-:W-:Y:S01]  /*e7a0*/  FFMA.FTZ R171, R24, c[0x0][0x23c], -R3 ;  /* 0x00008f0018ab7a23 */ /* 0x000fe20000010803 */
[----:B------:R-:W-:Y:S02]  /*e7b0*/  MOV R102, R78 ;  /* 0x0000004e00667202 */ /* 0x000fe40000000f00 */
[----:B------:R-:W-:Y:S01]  /*e7c0*/  MOV R78, R182 ;  /* 0x000000b6004e7202 */ /* 0x000fe20000000f00 */
[----:B--2---:R-:W-:Y:S01]  /*e7d0*/  FFMA.FTZ R4, R75, c[0x0][0x23c], -R0 ;  /* 0x00008f004b047a23 */ /* 0x004fe20000010800 */
[----:B------:R-:W-:-:S03]  /*e7e0*/  MOV R75, R177 ;  /* 0x000000b1004b7202 */ /* 0x000fc60000000f00 */
[----:B------:R2:W-:Y:S01]  /*e7f0*/  MUFU.EX2 R177, R4 ;  /* 0x0000000400b17308 */ /* 0x0005e20000000800 */
[----:B------:R-:W-:Y:S01]  /*e800*/  MOV R182, R168 ;  /* 0x000000a800b67202 */ /* 0x000fe20000000f00 */
[--C-:B------:R-:W-:Y:S02]  /*e810*/  FFMA.FTZ R31, R223, c[0x0][0x23c], -R2.reuse ;  /* 0x00008f00df1f7a23 */ /* 0x100fe40000010802 */
[--C-:B------:R-:W-:Y:S02]  /*e820*/  FFMA.FTZ R29, R218, c[0x0][0x23c], -R2.reuse ;  /* 0x00008f00da1d7a23 */ /* 0x100fe40000010802 */
[----:B------:R-:W-:Y:S02]  /*e830*/  FFMA.FTZ R168, R38, c[0x0][0x23c], -R2 ;  /* 0x00008f0026a87a23 */ /* 0x000fe40000010802 */
[----:B--2---:R-:W-:Y:S02]  /*e840*/  FFMA.FTZ R4, R72, c[0x0][0x23c], -R0 ;  /* 0x00008f0048047a23 */ /* 0x004fe40000010800 */
[----:B------:R-:W-:-:S02]  /*e850*/  IMAD.MOV.U32 R72, RZ, RZ, R169 ;  /* 0x000000ffff487224 */ /* 0x000fc400078e00a9 */
[----:B------:R-:W-:Y:S02]  /*e860*/  FFMA.FTZ R169, R25, c[0x0][0x23c], -R3 ;  /* 0x00008f0019a97a23 */ /* 0x000fe40000010803 */
[----:B------:R-:W-:Y:S01]  /*e870*/  FFMA.FTZ R3, R103, c[0x0][0x23c], -R12 ;  /* 0x00008f0067037a23 */ /* 0x000fe2000001080c */
[----:B------:R-:W-:Y:S01]  /*e880*/  MOV R103, R79 ;  /* 0x0000004f00677202 */ /* 0x000fe20000000f00 */
[----:B------:R-:W-:Y:S02]  /*e890*/  IMAD.MOV.U32 R79, RZ, RZ, R174 ;  /* 0x000000ffff4f7224 */ /* 0x000fe400078e00ae */
[----:B------:R-:W-:Y:S01]  /*e8a0*/  FFMA.FTZ R27, R102, c[0x0][0x23c], -R0 ;  /* 0x00008f00661b7a23 */ /* 0x000fe20000010800 */
[----:B------:R-:W-:Y:S01]  /*e8b0*/  MOV R102, R78 ;  /* 0x0000004e00667202 */ /* 0x000fe20000000f00 */
[----:B------:R-:W-:Y:S01]  /*e8c0*/  FFMA.FTZ R2, R103, c[0x0][0x23c], -R12 ;  /* 0x00008f0067027a23 */ /* 0x000fe2000001080c */
[----:B------:R-:W-:Y:S01]  /*e8d0*/  MOV R103, R79 ;  /* 0x0000004f00677202 */ /* 0x000fe20000000f00 */
[----:B------:R2:W1:Y:S01]  /*e8e0*/  MUFU.EX2 R6, R4 ;  /* 0x0000000400067308 */ /* 0x0004620000000800 */
[----:B------:R-:W-:Y:S01]  /*e8f0*/  MOV R78, R160 ;  /* 0x000000a0004e7202 */ /* 0x000fe20000000f00 */
[--C-:B------:R-:W-:Y:S01]  /*e900*/  FFMA.FTZ R25, R220, c[0x0][0x23c], -R0.reuse ;  /* 0x00008f00dc197a23 */ /* 0x100fe20000010800 */
[----:B------:R-:W-:Y:S01]  /*e910*/  MOV R79, R162 ;  /* 0x000000a2004f7202 */ /* 0x000fe20000000f00 */
[----:B------:R-:W-:-:S02]  /*e920*/  FFMA.FTZ R24, R217, c[0x0][0x23c], -R0 ;  /* 0x00008f00d9187a23 */ /* 0x000fc40000010800 */
[--C-:B------:R-:W-:Y:S02]  /*e930*/  FFMA.FTZ R162, R37, c[0x0][0x23c], -R0.reuse ;  /* 0x00008f0025a27a23 */ /* 0x100fe40000010800 */
[----:B------:R1:W-:Y:S01]  /*e940*/  MUFU.EX2 R174, R3 ;  /* 0x0000000300ae7308 */ /* 0x0003e20000000800 */
[--C-:B------:R-:W-:Y:S02]  /*e950*/  FFMA.FTZ R160, R32, c[0x0][0x23c], -R0.reuse ;  /* 0x00008f0020a07a23 */ /* 0x100fe40000010800 */
[----:B--2---:R-:W-:Y:S02]  /*e960*/  FFMA.FTZ R4, R75, c[0x0][0x23c], -R0 ;  /* 0x00008f004b047a23 */ /* 0x004fe40000010800 */
[--C-:B------:R-:W-:Y:S01]  /*e970*/  FFMA.FTZ R0, R100, c[0x0][0x23c], -R12.reuse ;  /* 0x00008f0064007a23 */ /* 0x100fe2000001080c */
[----:B------:R-:W-:Y:S02]  /*e980*/  MOV R75, R181 ;  /* 0x000000b5004b7202 */ /* 0x000fe40000000f00 */
[----:B------:R-:W-:Y:S01]  /*e990*/  MUFU.EX2 R221, R2 ;  /* 0x0000000200dd7308 */ /* 0x000fe20000000800 */
[----:B-1----:R-:W-:-:S07]  /*e9a0*/  FFMA.FTZ R3, R175, c[0x0][0x23c], -R12 ;  /* 0x00008f00af037a23 */ /* 0x002fce000001080c */
[----:B------:R1:W-:Y:S08]  /*e9b0*/  MUFU.EX2 R181, R4 ;  /* 0x0000000400b57308 */ /* 0x0003f00000000800 */
[----:B------:R-:W2:Y:S08]  /*e9c0*/  MUFU.EX2 R175, R3 ;  /* 0x0000000300af7308 */ /* 0x000eb00000000800 */
[----:B------:R-:W1:Y:S01]  /*e9d0*/  MUFU.EX2 R214, R0 ;  /* 0x0000000000d67308 */ /* 0x000e620000000800 */
[----:B------:R-:W-:Y:S01]  /*e9e0*/  FFMA.FTZ R38, R216, c[0x0][0x23c], -R12 ;  /* 0x00008f00d8267a23 */ /* 0x000fe2000001080c */
[----:B----4-:R-:W-:-:S02]  /*e9f0*/  MOV R252, R8 ;  /* 0x0000000800fc7202 */ /* 0x010fc40000000f00 */
[----:B------:R-:W-:Y:S02]  /*ea00*/  MOV R218, R7 ;  /* 0x0000000700da7202 */ /* 0x000fe40000000f00 */
[----:B------:R-:W-:Y:S02]  /*ea10*/  MOV R223, R6 ;  /* 0x0000000600df7202 */ /* 0x000fe40000000f00 */
[----:B------:R-:W-:Y:S02]  /*ea20*/  MOV R216, R5 ;  /* 0x0000000500d87202 */ /* 0x000fe40000000f00 */
[----:B------:R-:W-:Y:S02]  /*ea30*/  F2FP.BF16.PACK_AB R8, R76, R180 ;  /* 0x000000b44c08723e */ /* 0x000fe400000010ff */
[----:B------:R-:W-:Y:S02]  /*ea40*/  F2FP.BF16.PACK_AB R9, R179, R178 ;  /* 0x000000b2b309723e */ /* 0x000fe400000010ff */
[----:B------:R-:W-:-:S02]  /*ea50*/  F2FP.BF16.PACK_AB R10, R216, R252 ;  /* 0x000000fcd80a723e */ /* 0x000fc400000010ff */
[----:B------:R-:W-:Y:S02]  /*ea60*/  F2FP.BF16.PACK_AB R11, R218, R77 ;  /* 0x0000004dda0b723e */ /* 0x000fe400000010ff */
[----:B-1----:R-:W-:Y:S02]  /*ea70*/  F2FP.BF16.PACK_AB R4, R177, R176 ;  /* 0x000000b0b104723e */ /* 0x002fe400000010ff */
[----:B--2---:R-:W-:Y:S02]  /*ea80*/  F2FP.BF16.PACK_AB R5, R175, R174 ;  /* 0x000000aeaf05723e */ /* 0x004fe400000010ff */
[----:B------:R-:W-:Y:S02]  /*ea90*/  F2FP.BF16.PACK_AB R6, R181, R223 ;  /* 0x000000dfb506723e */ /* 0x000fe400000010ff */
[----:B------:R-:W-:Y:S01]  /*eaa0*/  F2FP.BF16.PACK_AB R7, R214, R221 ;  /* 0x000000ddd607723e */ /* 0x000fe200000010ff */
[----:B---3--:R-:W-:Y:S01]  /*eab0*/  HMMA.16816.F32.BF16 R148, R8, R16, R148 ;  /* 0x000000100894723c */ /* 0x008fe20000041894 */
[--C-:B------:R-:W-:Y:S01]  /*eac0*/  FFMA.FTZ R3, R101, c[0x0][0x23c], -R12.reuse ;  /* 0x00008f0065037a23 */ /* 0x100fe2000001080c */
[----:B------:R-:W-:Y:S01]  /*ead0*/  MOV R2, R15 ;  /* 0x0000000f00027202 */ /* 0x000fe20000000f00 */
[----:B------:R-:W-:-:S02]  /*eae0*/  FFMA.FTZ R32, R222, c[0x0][0x23c], -R12 ;  /* 0x00008f00de207a23 */ /* 0x000fc4000001080c */
[----:B------:R-:W-:-:S03]  /*eaf0*/  FFMA.FTZ R37, R219, c[0x0][0x23c], -R12 ;  /* 0x00008f00db257a23 */ /* 0x000fc6000001080c */
[----:B------:R-:W-:Y:S01]  /*eb00*/  HMMA.16816.F32.BF16 R144, R4, R16, R144 ;  /* 0x000000100490723c */ /* 0x000fe20000041890 */
[--C-:B------:R-:W-:Y:S02]  /*eb10*/  FFMA.FTZ R215, R215, c[0x0][0x23c], -R12.reuse ;  /* 0x00008f00d7d77a23 */ /* 0x100fe4000001080c */
[--C-:B------:R-:W-:Y:S02]  /*eb20*/  FFMA.FTZ R211, R211, c[0x0][0x23c], -R12.reuse ;  /* 0x00008f00d3d37a23 */ /* 0x100fe4000001080c */
[----:B------:R-:W-:-:S03]  /*eb30*/  FFMA.FTZ R209, R209, c[0x0][0x23c], -R12 ;  /* 0x00008f00d1d17a23 */ /* 0x000fc6000001080c */
[-C--:B------:R-:W-:Y:S01]  /*eb40*/  HMMA.16816.F32.BF16 R156, R4, R18.reuse, R156 ;  /* 0x00000012049c723c */ /* 0x080fe2000004189c */
[----:B------:R-:W-:Y:S02]  /*eb50*/  FFMA.FTZ R208, R208, c[0x0][0x23c], -R12 ;  /* 0x00008f00d0d07a23 */ /* 0x000fe4000001080c */
[----:B------:R-:W1:Y:S05]  /*eb60*/  LDSM.16.MT88.4 R12, [R228+0xc800] ;  /* 0x00c80000e40c783b */ /* 0x000e6a0000004200 */
[----:B------:R-:W-:Y:S01]  /*eb70*/  HMMA.16816.F32.BF16 R56, R8, R18, R56 ;  /* 0x000000120838723c */ /* 0x000fe20000041838 */
[----:B------:R-:W2:Y:S01]  /*eb80*/  LDSM.16.MT88.4 R16, [R226+0xc800] ;  /* 0x00c80000e210783b */ /* 0x000ea20000004200 */
[----:B------:R-:W-:-:S02]  /*eb90*/  MOV R100, R72 ;  /* 0x0000004800647202 */ /* 0x000fc40000000f00 */
[----:B------:R-:W-:Y:S02]  /*eba0*/  MOV R220, R73 ;  /* 0x0000004900dc7202 */ /* 0x000fe40000000f00 */
[----:B------:R-:W-:Y:S02]  /*ebb0*/  MOV R222, R74 ;  /* 0x0000004a00de7202 */ /* 0x000fe40000000f00 */
[----:B------:R-:W-:Y:S02]  /*ebc0*/  MOV R219, R75 ;  /* 0x0000004b00db7202 */ /* 0x000fe40000000f00 */
[----:B------:R-:W-:Y:S02]  /*ebd0*/  MOV R0, R69 ;  /* 0x0000004500007202 */ /* 0x000fe40000000f00 */
[----:B------:R-:W-:Y:S01]  /*ebe0*/  MOV R217, R70 ;  /* 0x0000004600d97202 */ /* 0x000fe20000000f00 */
[C---:B-1----:R-:W-:Y:S08]  /*ebf0*/  HMMA.16816.F32.BF16 R48, R8.reuse, R12, R48 ;  /* 0x0000000c0830723c */ /* 0x042ff00000041830 */
[-C--:B--2---:R-:W-:Y:S07]  /*ec00*/  HMMA.16816.F32.BF16 R72, R8, R16.reuse, R164 ;  /* 0x000000100848723c */ /* 0x084fee00000418a4 */
[----:B------:R-:W-:Y:S01]  /*ec10*/  MOV R167, R68 ;  /* 0x0000004400a77202 */ /* 0x000fe20000000f00 */
[----:B------:R-:W-:Y:S01]  /*ec20*/  HMMA.16816.F32.BF16 R64, R4, R16, R64 ;  /* 0x000000100440723c */ /* 0x000fe20000041840 */
[----:B------:R-:W-:-:S07]  /*ec30*/  MOV R164, R71 ;  /* 0x0000004700a47202 */ /* 0x000fce0000000f00 */
[-C--:B------:R-:W-:Y:S08]  /*ec40*/  HMMA.16816.F32.BF16 R60, R4, R18.reuse, R60 ;  /* 0x00000012043c723c */ /* 0x080ff0000004183c */
[----:B------:R-:W-:Y:S01]  /*ec50*/  HMMA.16816.F32.BF16 R52, R8, R18, R52 ;  /* 0x000000120834723c */ /* 0x000fe20000041834 */
[----:B------:R-:W1:Y:S07]  /*ec60*/  LDSM.16.MT88.4 R16, [R227+0xc800] ;  /* 0x00c80000e310783b */ /* 0x000e6e0000004200 */
[C---:B------:R-:W-:Y:S08]  /*ec70*/  HMMA.16816.F32.BF16 R44, R4.reuse, R12, R44 ;  /* 0x0000000c042c723c */ /* 0x040ff0000004182c */
[-C--:B------:R-:W-:Y:S08]  /*ec80*/  HMMA.16816.F32.BF16 R188, R4, R14.reuse, R188 ;  /* 0x0000000e04bc723c */ /* 0x080ff000000418bc */
[----:B------:R-:W-:Y:S01]  /*ec90*/  HMMA.16816.F32.BF16 R68, R8, R14, R184 ;  /* 0x0000000e0844723c */ /* 0x000fe200000418b8 */
[----:B------:R-:W2:Y:S01]  /*eca0*/  LDSM.16.MT88.4 R12, [R225+0xe800] ;  /* 0x00e80000e10c783b */ /* 0x000ea20000004200 */
[----:B------:R-:W-:Y:S01]  /*ecb0*/  FADD.FTZ R173, R173, R102 ;  /* 0x00000066adad7221 */ /* 0x000fe20000010000 */
[----:B------:R-:W-:Y:S01]  /*ecc0*/  MOV R102, R78 ;  /* 0x0000004e00667202 */ /* 0x000fe20000000f00 */
[----:B------:R-:W-:Y:S01]  /*ecd0*/  IMAD.MOV.U32 R101, RZ, RZ, R79 ;  /* 0x000000ffff657224 */ /* 0x000fe200078e004f */
[----:B------:R-:W-:Y:S01]  /*ece0*/  MOV R166, R128 ;  /* 0x0000008000a67202 */ /* 0x000fe20000000f00 */
[----:B------:R-:W-:Y:S01]  /*ecf0*/  IMAD.MOV.U32 R165, RZ, RZ, R129 ;  /* 0x000000ffffa57224 */ /* 0x000fe200078e0081 */
[----:B------:R-:W-:-:S02]  /*ed00*/  MOV R186, R77 ;  /* 0x0000004d00ba7202 */ /* 0x000fc40000000f00 */
[----:B------:R-:W-:Y:S01]  /*ed10*/  MOV R187, R76 ;  /* 0x0000004c00bb7202 */ /* 0x000fe20000000f00 */
        /* <DEDUP_REMOVED lines=8> */
[----:B------:R-:W-:Y:S01]  /*eda0*/  HMMA.16816.F32.BF16 R128, R8, R14, R20 ;  /* 0x0000000e0880723c */ /* 0x000fe20000041814 */
[----:B------:R-:W2:Y:S04]  /*edb0*/  LDSM.16.MT88.4 R20, [R226+0xe800] ;  /* 0x00e80000e214783b */ /* 0x000ea80000004200 */
[----:B------:R-:W3:Y:S01]  /*edc0*/  LDSM.16.MT88.4 R12, [R227+0xe800] ;  /* 0x00e80000e30c783b */ /* 0x000ee20000004200 */
[----:B------:R-:W-:-:S02]  /*edd0*/  MOV R134, R165 ;  /* 0x000000a500867202 */ /* 0x000fc40000000f00 */
[----:B------:R-:W-:Y:S01]  /*ede0*/  MOV R185, R214 ;  /* 0x000000d600b97202 */ /* 0x000fe20000000f00 */
[----:B-1----:R-:W-:Y:S01]  /*edf0*/  HMMA.16816.F32.BF16 R104, R4, R16, R104 ;  /* 0x000000100468723c */ /* 0x002fe20000041868 */
[----:B------:R-:W-:Y:S01]  /*ee00*/  MOV R165, R100 ;  /* 0x0000006400a57202 */ /* 0x000fe20000000f00 */
[----:B------:R-:W-:-:S06]  /*ee10*/  IMAD.MOV.U32 R214, RZ, RZ, R103 ;  /* 0x000000ffffd67224 */ /* 0x000fcc00078e0067 */
[----:B------:R-:W-:Y:S01]  /*ee20*/  HMMA.16816.F32.BF16 R108, R4, R18, R108 ;  /* 0x00000012046c723c */ /* 0x000fe2000004186c */
[----:B------:R-:W-:Y:S01]  /*ee30*/  IMAD.MOV.U32 R132, RZ, RZ, R219 ;  /* 0x000000ffff847224 */ /* 0x000fe200078e00db */
[----:B------:R-:W-:Y:S02]  /*ee40*/  MOV R136, R222 ;  /* 0x000000de00887202 */ /* 0x000fe40000000f00 */
[----:B------:R-:W-:-:S04]  /*ee50*/  MOV R137, R220 ;  /* 0x000000dc00897202 */ /* 0x000fc80000000f00 */
[----:B------:R-:W-:Y:S01]  /*ee60*/  HMMA.16816.F32.BF16 R84, R8, R16, R84 ;  /* 0x000000100854723c */ /* 0x000fe20000041854 */
[----:B------:R-:W-:Y:S01]  /*ee70*/  MOV R184, R221 ;  /* 0x000000dd00b87202 */ /* 0x000fe20000000f00 */
[----:B------:R-:W-:-:S06]  /*ee80*/  FADD.FTZ R2, R2, R132 ;  /* 0x0000008402027221 */ /* 0x000fcc0000010000 */
[----:B------:R-:W-:Y:S01]  /*ee90*/  HMMA.16816.F32.BF16 R80, R8, R18, R80 ;  /* 0x000000120850723c */ /* 0x000fe20000041850 */
[----:B------:R-:W-:Y:S07]  /*eea0*/  LDSM.16.MT88.4 R16, [R226+0xd000] ;  /* 0x00d00000e210783b */ /* 0x000fee0000004200 */
[C---:B--2---:R-:W-:Y:S08]  /*eeb0*/  HMMA.16816.F32.BF16 R88, R4.reuse, R20, R88 ;  /* 0x000000140458723c */ /* 0x044ff00000041858 */
[C---:B------:R-:W-:Y:S08]  /*eec0*/  HMMA.16816.F32.BF16 R92, R4.reuse, R22, R92 ;  /* 0x00000016045c723c */ /* 0x040ff0000004185c */
[C---:B---3--:R-:W-:Y:S08]  /*eed0*/  HMMA.16816.F32.BF16 R120, R4.reuse, R12, R120 ;  /* 0x0000000c0478723c */ /* 0x048ff00000041878 */
[----:B------:R-:W-:Y:S07]  /*eee0*/  HMMA.16816.F32.BF16 R124, R4, R14, R124 ;  /* 0x0000000e047c723c */ /* 0x000fee000004187c */
[----:B------:R-:W-:-:S02]  /*eef0*/  MOV R5, R166 ;  /* 0x000000a600057202 */ /* 0x000fc40000000f00 */
[----:B------:R-:W-:Y:S01]  /*ef00*/  MOV R4, R167 ;  /* 0x000000a700047202 */ /* 0x000fe20000000f00 */
[----:B------:R-:W-:Y:S01]  /*ef10*/  HMMA.16816.F32.BF16 R96, R8, R22, R96 ;  /* 0x000000160860723c */ /* 0x000fe20000041860 */
[----:B------:R-:W-:Y:S02]  /*ef20*/  MOV R166, R101 ;  /* 0x0000006500a67202 */ /* 0x000fe40000000f00 */
[----:B------:R-:W-:-:S05]  /*ef30*/  MOV R167, R102 ;  /* 0x0000006600a77202 */ /* 0x000fca0000000f00 */
[----:B------:R-:W-:Y:S01]  /*ef40*/  HMMA.16816.F32.BF16 R100, R8, R20, R152 ;  /* 0x000000140864723c */ /* 0x000fe20000041898 */
[----:B------:R-:W1:Y:S01]  /*ef50*/  LDSM.16.MT88.4 R20, [R225+0xd000] ;  /* 0x00d00000e114783b */ /* 0x000e620000004200 */
[----:B------:R-:W-:-:S06]  /*ef60*/  MOV R6, R187 ;  /* 0x000000bb00067202 */ /* 0x000fcc0000000f00 */
[----:B------:R-:W-:Y:S01]  /*ef70*/  HMMA.16816.F32.BF16 R116, R8, R12, R116 ;  /* 0x0000000c0874723c */ /* 0x000fe20000041874 */
[----:B------:R-:W-:-:S07]  /*ef80*/  MOV R133, R164 ;  /* 0x000000a400857202 */ /* 0x000fce0000000f00 */
[----:B------:R-:W-:Y:S01]  /*ef90*/  HMMA.16816.F32.BF16 R40, R8, R14, R40 ;  /* 0x0000000e0828723c */ /* 0x000fe20000041828 */
[----:B------:R-:W2:Y:S01]  /*efa0*/  LDSM.16.MT88.4 R12, [R228+0xd000] ;  /* 0x00d00000e40c783b */ /* 0x000ea20000004200 */
[----:B------:R-:W-:Y:S02]  /*efb0*/  MOV R187, R223 ;  /* 0x000000df00bb7202 */ /* 0x000fe40000000f00 */
[----:B------:R-:W-:Y:S02]  /*efc0*/  MOV R132, R136 ;  /* 0x0000008800847202 */ /* 0x000fe40000000f00 */
[----:B------:R-:W-:Y:S02]  /*efd0*/  MOV R164, R252 ;  /* 0x000000fc00a47202 */ /* 0x000fe40000000f00 */
[----:B------:R-:W-:Y:S02]  /*efe0*/  MOV R136, R137 ;  /* 0x0000008900887202 */ /* 0x000fe40000000f00 */
[----:B------:R-:W-:-:S02]  /*eff0*/  MOV R137, R184 ;  /* 0x000000b800897202 */ /* 0x000fc40000000f00 */
[----:B------:R-:W-:Y:S02]  /*f000*/  MOV R184, R185 ;  /* 0x000000b900b87202 */ /* 0x000fe40000000f00 */
[----:B------:R-:W-:Y:S02]  /*f010*/  MOV R185, R187 ;  /* 0x000000bb00b97202 */ /* 0x000fe40000000f00 */
[----:B------:R-:W-:Y:S02]  /*f020*/  MOV R187, R164 ;  /* 0x000000a400bb7202 */ /* 0x000fe40000000f00 */
[----:B------:R-:W-:Y:S01]  /*f030*/  MOV R164, R165 ;  /* 0x000000a500a47202 */ /* 0x000fe20000000f00 */
[----:B------:R3:W-:Y:S01]  /*f040*/  MUFU.EX2 R138, R28 ;  /* 0x0000001c008a7308 */ /* 0x0007e20000000800 */
[----:B------:R-:W-:Y:S01]  /*f050*/  MOV R165, R166 ;  /* 0x000000a600a57202 */ /* 0x000fe20000000f00 */
[----:B------:R-:W-:Y:S01]  /*f060*/  FADD.FTZ R0, R0, R4 ;  /* 0x0000000400007221 */ /* 0x000fe20000010000 */
[----:B------:R-:W-:Y:S01]  /*f070*/  MOV R166, R167 ;  /* 0x000000a700a67202 */ /* 0x000fe20000000f00 */
[----:B------:R-:W-:Y:S01]  /*f080*/  IMAD.MOV.U32 R167, RZ, RZ, R214 ;  /* 0x000000ffffa77224 */ /* 0x000fe200078e00d6 */
[----:B------:R-:W-:Y:S01]  /*f090*/  MOV R7, R186 ;  /* 0x000000ba00077202 */ /* 0x000fe20000000f00 */
[----:B------:R-:W-:-:S02]  /*f0a0*/  FADD.FTZ R4, R217, R39 ;  /* 0x00000027d9047221 */ /* 0x000fc40000010000 */
[----:B------:R4:W-:Y:S01]  /*f0b0*/  MUFU.EX2 R219, R27 ;  /* 0x0000001b00db7308 */ /* 0x0009e20000000800 */
[----:B---3--:R-:W-:-:S07]  /*f0c0*/  MOV R28, R216 ;  /* 0x000000d8001c7202 */ /* 0x008fce0000000f00 */
[----:B------:R-:W-:Y:S01]  /*f0d0*/  MUFU.EX2 R252, R36 ;  /* 0x0000002400fc7308 */ /* 0x000fe20000000800 */
[----:B----4-:R-:W-:-:S07]  /*f0e0*/  MOV R27, R218 ;  /* 0x000000da001b7202 */ /* 0x010fce0000000f00 */
[----:B------:R-:W3:Y:S08]  /*f0f0*/  MUFU.EX2 R186, R35 ;  /* 0x0000002300ba7308 */ /* 0x000ef00000000800 */
[----:B------:R-:W-:Y:S08]  /*f100*/  MUFU.EX2 R152, R34 ;  /* 0x0000002200987308 */ /* 0x000ff00000000800 */
[----:B------:R-:W-:Y:S08]  /*f110*/  MUFU.EX2 R139, R33 ;  /* 0x00000021008b7308 */ /* 0x000ff00000000800 */
[----:B------:R-:W-:Y:S08]  /*f120*/  MUFU.EX2 R221, R31 ;  /* 0x0000001f00dd7308 */ /* 0x000ff00000000800 */
[----:B------:R-:W4:Y:S08]  /*f130*/  MUFU.EX2 R223, R30 ;  /* 0x0000001e00df7308 */ /* 0x000f300000000800 */
[----:B------:R-:W1:Y:S08]  /*f140*/  MUFU.EX2 R153, R29 ;  /* 0x0000001d00997308 */ /* 0x000e700000000800 */
[----:B------:R-:W1:Y:S08]  /*f150*/  MUFU.EX2 R220, R26 ;  /* 0x0000001a00dc7308 */ /* 0x000e700000000800 */
[----:B------:R-:W-:Y:S08]  /*f160*/  MUFU.EX2 R222, R25 ;  /* 0x0000001900de7308 */ /* 0x000ff00000000800 */
[----:B------:R-:W-:Y:S08]  /*f170*/  MUFU.EX2 R135, R24 ;  /* 0x0000001800877308 */ /* 0x000ff00000000800 */
[----:B------:R1:W-:Y:S08]  /*f180*/  MUFU.EX2 R214, R3 ;  /* 0x0000000300d67308 */ /* 0x0003f00000000800 */
[----:B------:R-:W1:Y:S08]  /*f190*/  MUFU.EX2 R217, R32 ;  /* 0x0000002000d97308 */ /* 0x000e700000000800 */
[----:B------:R-:W-:Y:S08]  /*f1a0*/  MUFU.EX2 R216, R37 ;  /* 0x0000002500d87308 */ /* 0x000ff00000000800 */
[----:B------:R-:W2:Y:S01]  /*f1b0*/  MUFU.EX2 R218, R38 ;  /* 0x0000002600da7308 */ /* 0x000ea20000000800 */
[----:B-1----:R-:W-:Y:S01]  /*f1c0*/  FADD.FTZ R3, R5, R173 ;  /* 0x000000ad05037221 */ /* 0x002fe20000010000 */
[----:B------:R-:W-:Y:S01]  /*f1d0*/  MOV R30, R6 ;  /* 0x00000006001e7202 */ /* 0x000fe20000000f00 */
[----:B------:R-:W-:Y:S01]  /*f1e0*/  FADD.FTZ R132, R132, R4 ;  /* 0x0000000484847221 */ /* 0x000fe20000010000 */
[----:B------:R-:W-:-:S02]  /*f1f0*/  MOV R29, R7 ;  /* 0x00000007001d7202 */ /* 0x000fc40000000f00 */
[----:B---3--:R-:W-:Y:S02]  /*f200*/  F2FP.BF16.PACK_AB R8, R186, R252 ;  /* 0x000000fcba08723e */ /* 0x008fe400000010ff */
[----:B----4-:R-:W-:Y:S02]  /*f210*/  F2FP.BF16.PACK_AB R9, R223, R221 ;  /* 0x000000dddf09723e */ /* 0x010fe400000010ff */
[----:B------:R-:W-:Y:S02]  /*f220*/  F2FP.BF16.PACK_AB R10, R139, R152 ;  /* 0x000000988b0a723e */ /* 0x000fe400000010ff */
[----:B------:R-:W-:Y:S02]  /*f230*/  F2FP.BF16.PACK_AB R11, R138, R153 ;  /* 0x000000998a0b723e */ /* 0x000fe400000010ff */
[----:B------:R-:W-:Y:S02]  /*f240*/  F2FP.BF16.PACK_AB R4, R220, R219 ;  /* 0x000000dbdc04723e */ /* 0x000fe400000010ff */
[----:B------:R-:W-:-:S02]  /*f250*/  F2FP.BF16.PACK_AB R5, R217, R214 ;  /* 0x000000d6d905723e */ /* 0x000fc400000010ff */
[----:B------:R-:W-:Y:S02]  /*f260*/  F2FP.BF16.PACK_AB R6, R135, R222 ;  /* 0x000000de8706723e */ /* 0x000fe400000010ff */
[----:B--2---:R-:W-:Y:S01]  /*f270*/  F2FP.BF16.PACK_AB R7, R218, R216 ;  /* 0x000000d8da07723e */ /* 0x004fe200000010ff */
[----:B------:R-:W-:Y:S01]  /*f280*/  FADD.FTZ R134, R134, R2 ;  /* 0x0000000286867221 */ /* 0x000fe20000010000 */
[----:B------:R-:W-:Y:S01]  /*f290*/  MOV R31, R184 ;  /* 0x000000b8001f7202 */ /* 0x000fe20000000f00 */
[----:B------:R-:W-:Y:S01]  /*f2a0*/  FADD.FTZ R133, R133, R0 ;  /* 0x0000000085857221 */ /* 0x000fe20000010000 */
[----:B------:R-:W-:Y:S01]  /*f2b0*/  MOV R155, R187 ;  /* 0x000000bb009b7202 */ /* 0x000fe20000000f00 */
[----:B------:R-:W-:Y:S01]  /*f2c0*/  FADD.FTZ R2, R136, R3 ;  /* 0x0000000388027221 */ /* 0x000fe20000010000 */
[----:B------:R-:W-:Y:S01]  /*f2d0*/  HMMA.16816.F32.BF16 R148, R8, R20, R148 ;  /* 0x000000140894723c */ /* 0x000fe20000041894 */
[----:B------:R-:W-:Y:S01]  /*f2e0*/  MOV R136, R185 ;  /* 0x000000b900887202 */ /* 0x000fe20000000f00 */
[----:B------:R-:W-:Y:S01]  /*f2f0*/  IMAD.MOV.U32 R185, RZ, RZ, R166 ;  /* 0x000000ffffb97224 */ /* 0x000fe200078e00a6 */
[----:B------:R-:W-:-:S02]  /*f300*/  MOV R187, R182 ;  /* 0x000000b600bb7202 */ /* 0x000fc40000000f00 */
[----:B------:R-:W-:Y:S02]  /*f310*/  MOV R0, R183 ;  /* 0x000000b700007202 */ /* 0x000fe40000000f00 */
[----:B------:R-:W-:Y:S01]  /*f320*/  MOV R36, R181 ;  /* 0x000000b500247202 */ /* 0x000fe20000000f00 */
[----:B------:R-:W-:Y:S01]  /*f330*/  HMMA.16816.F32.BF16 R144, R4, R20, R144 ;  /* 0x000000140490723c */ /* 0x000fe20000041890 */
[----:B------:R-:W-:Y:S02]  /*f340*/  MOV R3, R180 ;  /* 0x000000b400037202 */ /* 0x000fe40000000f00 */
[----:B------:R-:W-:Y:S02]  /*f350*/  MOV R154, R164 ;  /* 0x000000a4009a7202 */ /* 0x000fe40000000f00 */
[----:B------:R-:W-:-:S03]  /*f360*/  MOV R184, R165 ;  /* 0x000000a500b87202 */ /* 0x000fc60000000f00 */
[----:B------:R-:W-:Y:S01]  /*f370*/  HMMA.16816.F32.BF16 R156, R4, R22, R156 ;  /* 0x00000016049c723c */ /* 0x000fe2000004189c */
[----:B------:R-:W-:-:S07]  /*f380*/  MOV R173, R167 ;  /* 0x000000a700ad7202 */ /* 0x000fce0000000f00 */
[C---:B------:R-:W-:Y:S01]  /*f390*/  HMMA.16816.F32.BF16 R32, R8.reuse, R22, R56 ;  /* 0x000000160820723c */ /* 0x040fe20000041838 */
[----:B------:R-:W1:Y:S07]  /*f3a0*/  LDSM.16.MT88.4 R20, [R225+0xf000] ;  /* 0x00f00000e114783b */ /* 0x000e6e0000004200 */
[C---:B------:R-:W-:Y:S08]  /*f3b0*/  HMMA.16816.F32.BF16 R56, R8.reuse, R18, R52 ;  /* 0x000000120838723c */ /* 0x040ff00000041834 */
[C---:B------:R-:W-:Y:S07]  /*f3c0*/  HMMA.16816.F32.BF16 R180, R8.reuse, R12, R48 ;  /* 0x0000000c08b4723c */ /* 0x040fee0000041830 */
[----:B------:R-:W-:Y:S01]  /*f3d0*/  MOV R48, R27 ;  /* 0x0000001b00307202 */ /* 0x000fe20000000f00 */
[----:B------:R-:W-:Y:S01]  /*f3e0*/  HMMA.16816.F32.BF16 R52, R8, R14, R68 ;  /* 0x0000000e0834723c */ /* 0x000fe20000041844 */
[----:B------:R-:W-:Y:S01]  /*f3f0*/  MOV R49, R28 ;  /* 0x0000001c00317202 */ /* 0x000fe20000000f00 */
[----:B------:R-:W2:Y:S01]  /*f400*/  LDSM.16.MT88.4 R24, [R227+0xd000] ;  /* 0x00d00000e318783b */ /* 0x000ea20000004200 */
[----:B------:R-:W-:-:S02]  /*f410*/  MOV R50, R29 ;  /* 0x0000001d00327202 */ /* 0x000fc40000000f00 */
[----:B------:R-:W-:Y:S02]  /*f420*/  MOV R51, R30 ;  /* 0x0000001e00337202 */ /* 0x000fe40000000f00 */
[----:B------:R-:W-:Y:S01]  /*f430*/  IMAD.MOV.U32 R71, RZ, RZ, R31 ;  /* 0x000000ffff477224 */ /* 0x000fe200078e001f */
[-C--:B------:R-:W-:Y:S01]  /*f440*/  HMMA.16816.F32.BF16 R164, R8, R16.reuse, R72 ;  /* 0x0000001008a4723c */ /* 0x080fe20000041848 */
[----:B------:R-:W-:Y:S07]  /*f450*/  LDSM.16.MT88.4 R28, [R227+0xf000] ;  /* 0x00f00000e31c783b */ /* 0x000fee0000004200 */
[C---:B------:R-:W-:Y:S08]  /*f460*/  HMMA.16816.F32.BF16 R64, R4.reuse, R16, R64 ;  /* 0x000000100440723c */ /* 0x040ff00000041840 */
[C---:B------:R-:W-:Y:S01]  /*f470*/  HMMA.16816.F32.BF16 R60, R4.reuse, R18, R60 ;  /* 0x00000012043c723c */ /* 0x040fe2000004183c */
[----:B------:R-:W3:Y:S07]  /*f480*/  LDSM.16.MT88.4 R16, [R226+0xf000] ;  /* 0x00f00000e210783b */ /* 0x000eee0000004200 */
[C---:B------:R-:W-:Y:S08]  /*f490*/  HMMA.16816.F32.BF16 R44, R4.reuse, R12, R44 ;  /* 0x0000000c042c723c */ /* 0x040ff0000004182c */
[C---:B------:R-:W-:Y:S01]  /*f4a0*/  HMMA.16816.F32.BF16 R188, R4.reuse, R14, R188 ;  /* 0x0000000e04bc723c */ /* 0x040fe200000418bc */
[----:B------:R-:W4:Y:S07]  /*f4b0*/  LDSM.16.MT88.4 R12, [R228+0xf000] ;  /* 0x00f00000e40c783b */ /* 0x000f2e0000004200 */
[C---:B-1----:R-:W-:Y:S08]  /*f4c0*/  HMMA.16816.F32.BF16 R72, R4.reuse, R20, R76 ;  /* 0x000000140448723c */ /* 0x042ff0000004184c */
[C---:B------:R-:W-:Y:S07]  /*f4d0*/  HMMA.16816.F32.BF16 R76, R4.reuse, R22, R112 ;  /* 0x00000016044c723c */ /* 0x040fee0000041870 */
[----:B------:R-:W-:Y:S01]  /*f4e0*/  MOV R112, R36 ;  /* 0x0000002400707202 */ /* 0x000fe20000000f00 */
[C---:B--2---:R-:W-:Y:S08]  /*f4f0*/  HMMA.16816.F32.BF16 R192, R4.reuse, R24, R192 ;  /* 0x0000001804c0723c */ /* 0x044ff000000418c0 */
        /* <DEDUP_REMOVED lines=8> */
[----:B------:R-:W-:Y:S01]  /*f580*/  HMMA.16816.F32.BF16 R196, R8, R24, R196 ;  /* 0x0000001808c4723c */ /* 0x000fe200000418c4 */
[----:B------:R-:W-:Y:S01]  /*f590*/  IMAD.MOV.U32 R127, RZ, RZ, R152 ;  /* 0x000000ffff7f7224 */ /* 0x000fe200078e0098 */
[----:B------:R-:W-:-:S02]  /*f5a0*/  MOV R126, R153 ;  /* 0x00000099007e7202 */ /* 0x000fc40000000f00 */
[----:B------:R-:W-:-:S04]  /*f5b0*/  MOV R0, R154 ;  /* 0x0000009a00007202 */ /* 0x000fc80000000f00 */
[C---:B------:R-:W-:Y:S07]  /*f5c0*/  HMMA.16816.F32.BF16 R24, R8.reuse, R26, R200 ;  /* 0x0000001a0818723c */ /* 0x040fee00000418c8 */
[----:B------:R-:W-:Y:S02]  /*f5d0*/  MOV R202, R155 ;  /* 0x0000009b00ca7202 */ /* 0x000fe40000000f00 */
[----:B------:R-:W1:Y:S01]  /*f5e0*/  LDSM.16.MT88.4 R152, [R225+0xd800] ;  /* 0x00d80000e198783b */ /* 0x000e620000004200 */
[----:B------:R-:W-:Y:S01]  /*f5f0*/  MOV R4, R3 ;  /* 0x0000000300047202 */ /* 0x000fe20000000f00 */
[----:B------:R-:W-:Y:S01]  /*f600*/  HMMA.16816.F32.BF16 R116, R8, R28, R116 ;  /* 0x0000001c0874723c */ /* 0x000fe20000041874 */
[----:B------:R-:W-:-:S02]  /*f610*/  MOV R7, R71 ;  /* 0x0000004700077202 */ /* 0x000fc40000000f00 */
[----:B------:R-:W-:Y:S01]  /*f620*/  MOV R3, R173 ;  /* 0x000000ad00037202 */ /* 0x000fe20000000f00 */
[----:B------:R-:W-:Y:S01]  /*f630*/  MUFU.EX2 R212, R212 ;  /* 0x000000d400d47308 */ /* 0x000fe20000000800 */
[----:B------:R-:W-:Y:S02]  /*f640*/  MOV R203, R135 ;  /* 0x0000008700cb7202 */ /* 0x000fe40000000f00 */
[----:B------:R-:W-:Y:S01]  /*f650*/  MOV R6, R136 ;  /* 0x0000008800067202 */ /* 0x000fe20000000f00 */
[----:B------:R-:W-:Y:S01]  /*f660*/  HMMA.16816.F32.BF16 R68, R8, R20, R140 ;  /* 0x000000140844723c */ /* 0x000fe2000004188c */
[----:B------:R-:W-:Y:S02]  /*f670*/  MOV R173, R137 ;  /* 0x0000008900ad7202 */ /* 0x000fe40000000f00 */
[----:B------:R-:W-:Y:S01]  /*f680*/  MOV R124, R138 ;  /* 0x0000008a007c7202 */ /* 0x000fe20000000f00 */
[----:B------:R-:W-:Y:S01]  /*f690*/  MUFU.EX2 R140, R170 ;  /* 0x000000aa008c7308 */ /* 0x000fe20000000800 */
[----:B------:R-:W-:-:S07]  /*f6a0*/  MOV R125, R139 ;  /* 0x0000008b007d7202 */ /* 0x000fce0000000f00 */
[----:B------:R-:W-:Y:S08]  /*f6b0*/  MUFU.EX2 R138, R172 ;  /* 0x000000ac008a7308 */ /* 0x000ff00000000800 */
[----:B------:R-:W-:Y:S08]  /*f6c0*/  MUFU.EX2 R141, R169 ;  /* 0x000000a9008d7308 */ /* 0x000ff00000000800 */
[----:B------:R-:W-:Y:S08]  /*f6d0*/  MUFU.EX2 R139, R171 ;  /* 0x000000ab008b7308 */ /* 0x000ff00000000800 */
[----:B------:R2:W-:Y:S08]  /*f6e0*/  MUFU.EX2 R135, R168 ;  /* 0x000000a800877308 */ /* 0x0005f00000000800 */
[----:B------:R-:W-:Y:S08]  /*f6f0*/  MUFU.EX2 R136, R163 ;  /* 0x000000a300887308 */ /* 0x000ff00000000800 */
[----:B------:R-:W-:Y:S08]  /*f700*/  MUFU.EX2 R137, R161 ;  /* 0x000000a100897308 */ /* 0x000ff00000000800 */
[----:B------:R-:W-:Y:S08]  /*f710*/  MUFU.EX2 R213, R213 ;  /* 0x000000d500d57308 */ /* 0x000ff00000000800 */
[----:B------:R-:W-:Y:S08]  /*f720*/  MUFU.EX2 R210, R210 ;  /* 0x000000d200d27308 */ /* 0x000ff00000000800 */
[----:B------:R-:W-:Y:S08]  /*f730*/  MUFU.EX2 R28, R162 ;  /* 0x000000a2001c7308 */ /* 0x000ff00000000800 */
[----:B------:R-:W3:Y:S08]  /*f740*/  MUFU.EX2 R29, R160 ;  /* 0x000000a0001d7308 */ /* 0x000ef00000000800 */
[----:B------:R-:W-:Y:S08]  /*f750*/  MUFU.EX2 R215, R215 ;  /* 0x000000d700d77308 */ /* 0x000ff00000000800 */
[----:B------:R-:W-:Y:S08]  /*f760*/  MUFU.EX2 R211, R211 ;  /* 0x000000d300d37308 */ /* 0x000ff00000000800 */
[----:B------:R-:W-:Y:S08]  /*f770*/  MUFU.EX2 R209, R209 ;  /* 0x000000d100d17308 */ /* 0x000ff00000000800 */
[----:B------:R-:W4:Y:S01]  /*f780*/  MUFU.EX2 R208, R208 ;  /* 0x000000d000d07308 */ /* 0x000f220000000800 */
[----:B------:R-:W-:-:S02]  /*f790*/  MOV R113, R48 ;  /* 0x0000003000717202 */ /* 0x000fc40000000f00 */
[----:B------:R-:W-:Y:S02]  /*f7a0*/  MOV R114, R49 ;  /* 0x0000003100727202 */ /* 0x000fe40000000f00 */
[----:B------:R-:W-:Y:S02]  /*f7b0*/  MOV R115, R50 ;  /* 0x0000003200737202 */ /* 0x000fe40000000f00 */
[----:B------:R-:W-:Y:S01]  /*f7c0*/  MOV R201, R51 ;  /* 0x0000003300c97202 */ /* 0x000fe20000000f00 */
[C---:B------:R-:W-:Y:S01]  /*f7d0*/  HMMA.16816.F32.BF16 R40, R8.reuse, R30, R40 ;  /* 0x0000001e0828723c */ /* 0x040fe20000041828 */
[----:B------:R-:W-:Y:S01]  /*f7e0*/  FADD.FTZ R0, R0, R134 ;  /* 0x0000008600007221 */ /* 0x000fe20000010000 */
[----:B------:R-:W-:Y:S01]  /*f7f0*/  MOV R134, R126 ;  /* 0x0000007e00867202 */ /* 0x000fe20000000f00 */
[----:B------:R-:W-:Y:S01]  /*f800*/  FADD.FTZ R3, R3, R133 ;  /* 0x0000008503037221 */ /* 0x000fe20000010000 */
[----:B------:R-:W-:Y:S01]  /*f810*/  MOV R133, R127 ;  /* 0x0000007f00857202 */ /* 0x000fe20000000f00 */
[----:B------:R-:W-:Y:S01]  /*f820*/  FADD.FTZ R2, R4, R2 ;  /* 0x0000000204027221 */ /* 0x000fe20000010000 */
[----:B--2---:R-:W-:Y:S02]  /*f830*/  LDSM.16.MT88.4 R168, [R226+0xd800] ;  /* 0x00d80000e2a8783b */ /* 0x004fe40000004200 */
[----:B------:R-:W-:Y:S01]  /*f840*/  HMMA.16816.F32.BF16 R48, R8, R22, R128 ;  /* 0x000000160830723c */ /* 0x000fe20000041880 */
[----:B---3--:R-:W-:-:S02]  /*f850*/  F2FP.BF16.PACK_AB R126, R29, R28 ;  /* 0x0000001c1d7e723e */ /* 0x008fc400000010ff */
[----:B----4-:R-:W-:-:S05]  /*f860*/  F2FP.BF16.PACK_AB R127, R208, R209 ;  /* 0x000000d1d07f723e */ /* 0x010fca00000010ff */
[----:B------:R-:W-:Y:S01]  /*f870*/  HMMA.16816.F32.BF16 R20, R8, R16, R100 ;  /* 0x000000100814723c */ /* 0x000fe20000041864 */
[----:B------:R-:W-:Y:S02]  /*f880*/  F2FP.BF16.PACK_AB R128, R140, R138 ;  /* 0x0000008a8c80723e */ /* 0x000fe400000010ff */
[----:B------:R-:W-:Y:S02]  /*f890*/  F2FP.BF16.PACK_AB R129, R135, R212 ;  /* 0x000000d48781723e */ /* 0x000fe400000010ff */
[----:B------:R-:W-:-:S03]  /*f8a0*/  F2FP.BF16.PACK_AB R130, R139, R141 ;  /* 0x0000008d8b82723e */ /* 0x000fc600000010ff */
[----:B------:R-:W-:Y:S01]  /*f8b0*/  HMMA.16816.F32.BF16 R100, R8, R12, R84 ;  /* 0x0000000c0864723c */ /* 0x000fe20000041854 */
[----:B------:R-:W-:Y:S01]  /*f8c0*/  F2FP.BF16.PACK_AB R131, R137, R136 ;  /* 0x000000888983723e */ /* 0x000fe200000010ff */
[----:B------:R-:W-:-:S06]  /*f8d0*/  FADD.FTZ R5, R5, R132 ;  /* 0x0000008405057221 */ /* 0x000fcc0000010000 */
[----:B------:R-:W-:Y:S01]  /*f8e0*/  HMMA.16816.F32.BF16 R16, R8, R18, R96 ;  /* 0x000000120810723c */ /* 0x000fe20000041860 */
[----:B------:R-:W-:-:S07]  /*f8f0*/  FADD.FTZ R0, R178, R0 ;  /* 0x00000000b2007221 */ /* 0x000fce0000010000 */
[----:B------:R-:W-:Y:S01]  /*f900*/  HMMA.16816.F32.BF16 R12, R8, R14, R80 ;  /* 0x0000000e080c723c */ /* 0x000fe20000041850 */
[----:B------:R-:W-:Y:S02]  /*f910*/  FADD.FTZ R4, R176, R3 ;  /* 0x00000003b0047221 */ /* 0x000fe40000010000 */
[----:B------:R-:W-:-:S05]  /*f920*/  IMAD.MOV.U32 R172, RZ, RZ, R6 ;  /* 0x000000ffffac7224 */ /* 0x000fca00078e0006 */
[-C--:B-1----:R-:W-:Y:S01]  /*f930*/  HMMA.16816.F32.BF16 R148, R128, R152.reuse, R148 ;  /* 0x000000988094723c */ /* 0x082fe20000041894 */
[----:B------:R-:W-:Y:S01]  /*f940*/  MOV R11, R124 ;  /* 0x0000007c000b7202 */ /* 0x000fe20000000f00 */
[----:B------:R-:W-:Y:S01]  /*f950*/  FADD.FTZ R8, R179, R0 ;  /* 0x00000000b3087221 */ /* 0x000fe20000010000 */
[----:B------:R-:W-:Y:S01]  /*f960*/  MOV R10, R125 ;  /* 0x0000007d000a7202 */ /* 0x000fe20000000f00 */
[----:B------:R-:W-:Y:S01]  /*f970*/  FADD.FTZ R2, R201, R2 ;  /* 0x00000002c9027221 */ /* 0x000fe20000010000 */
[----:B------:R-:W-:Y:S01]  /*f980*/  F2FP.BF16.PACK_AB R124, R210, R213 ;  /* 0x000000d5d27c723e */ /* 0x000fe200000010ff */
[----:B------:R-:W-:Y:S01]  /*f990*/  LDSM.16.MT88.4 R80, [R225+0xf800] ;  /* 0x00f80000e150783b */ /* 0x000fe20000004200 */
[----:B------:R-:W-:Y:S01]  /*f9a0*/  F2FP.BF16.PACK_AB R125, R211, R215 ;  /* 0x000000d7d37d723e */ /* 0x000fe200000010ff */
[----:B------:R-:W-:Y:S02]  /*f9b0*/  FADD.FTZ R3, R174, R5 ;  /* 0x00000005ae037221 */ /* 0x000fe40000010000 */
[----:B------:R-:W-:Y:S01]  /*f9c0*/  FADD.FTZ R0, R177, R4 ;  /* 0x00000004b1007221 */ /* 0x000fe20000010000 */
[----:B------:R-:W-:Y:S01]  /*f9d0*/  MOV R132, R186 ;  /* 0x000000ba00847202 */ /* 0x000fe20000000f00 */
[----:B------:R-:W-:Y:S02]  /*f9e0*/  LDSM.16.MT88.4 R96, [R226+0xf800] ;  /* 0x00f80000e260783b */ /* 0x000fe40000004200 */
[C---:B------:R-:W-:Y:S08]  /*f9f0*/  HMMA.16816.F32.BF16 R144, R124.reuse, R152, R144 ;  /* 0x000000987c90723c */ /* 0x040ff00000041890 */
[-C--:B------:R-:W-:Y:S08]  /*fa00*/  HMMA.16816.F32.BF16 R156, R124, R154.reuse, R156 ;  /* 0x0000009a7c9c723c */ /* 0x080ff0000004189c */
[----:B------:R-:W-:Y:S07]  /*fa10*/  HMMA.16816.F32.BF16 R152, R128, R154, R32 ;  /* 0x0000009a8098723c */ /* 0x000fee0000041820 */
[----:B------:R-:W-:-:S02]  /*fa20*/  MOV R35, R7 ;  /* 0x0000000700237202 */ /* 0x000fc40000000f00 */
[----:B------:R-:W1:Y:S01]  /*fa30*/  LDSM.16.MT88.4 R4, [R227+0xf800] ;  /* 0x00f80000e304783b */ /* 0x000e620000004200 */
[----:B------:R-:W-:Y:S01]  /*fa40*/  MOV R32, R114 ;  /* 0x0000007200207202 */ /* 0x000fe20000000f00 */
[----:B------:R-:W-:Y:S01]  /*fa50*/  FADD.FTZ R9, R202, R2 ;  /* 0x00000002ca097221 */ /* 0x000fe20000010000 */
[-C--:B-1----:R-:W-:Y:S08]  /*fa60*/  HMMA.16816.F32.BF16 R120, R124, R4.reuse, R120 ;  /* 0x000000047c78723c */ /* 0x082ff00000041878 */
[----:B------:R-:W-:Y:S07]  /*fa70*/  HMMA.16816.F32.BF16 R116, R128, R4, R116 ;  /* 0x000000048074723c */ /* 0x000fee0000041874 */
[----:B------:R-:W-:-:S04]  /*fa80*/  FADD.FTZ R5, R32, R9 ;  /* 0x0000000920057221 */ /* 0x000fc80000010000 */
[----:B------:R-:W-:Y:S02]  /*fa90*/  FADD.FTZ R5, R252, R5 ;  /* 0x00000005fc057221 */ /* 0x000fe40000010000 */
[----:B------:R-:W2:Y:S01]  /*faa0*/  LDL R252, [R1+0x38] ;  /* 0x0000380001fc7983 */ /* 0x000ea20000100800 */
[----:B------:R-:W-:Y:S01]  /*fab0*/  MOV R2, R115 ;  /* 0x0000007300027202 */ /* 0x000fe20000000f00 */
[----:B------:R-:W-:Y:S01]  /*fac0*/  HMMA.16816.F32.BF16 R160, R124, R168, R64 ;  /* 0x000000a87ca0723c */ /* 0x000fe20000041840 */
[----:B------:R-:W-:Y:S01]  /*fad0*/  FADD.FTZ R3, R175, R3 ;  /* 0x00000003af037221 */ /* 0x000fe20000010000 */
[----:B------:R-:W-:-:S05]  /*fae0*/  MOV R33, R113 ;  /* 0x0000007100217202 */ /* 0x000fca0000000f00 */
[----:B------:R-:W-:Y:S02]  /*faf0*/  MOV R66, R172 ;  /* 0x000000ac00427202 */ /* 0x000fe40000000f00 */
[----:B------:R-:W-:Y:S01]  /*fb00*/  MOV R67, R173 ;  /* 0x000000ad00437202 */ /* 0x000fe20000000f00 */
[----:B------:R-:W-:Y:S02]  /*fb10*/  FADD.FTZ R2, R2, R8 ;  /* 0x0000000802027221 */ /* 0x000fe40000010000 */
[----:B------:R-:W-:Y:S02]  /*fb20*/  IMAD.MOV.U32 R34, RZ, RZ, R112 ;  /* 0x000000ffff227224 */ /* 0x000fe400078e0070 */
[----:B------:R-:W-:Y:S01]  /*fb30*/  FADD.FTZ R0, R66, R0 ;  /* 0x0000000042007221 */ /* 0x000fe20000010000 */
[----:B------:R-:W-:Y:S01]  /*fb40*/  MOV R30, R203 ;  /* 0x000000cb001e7202 */ /* 0x000fe20000000f00 */
[----:B------:R-:W-:Y:S01]  /*fb50*/  FADD.FTZ R3, R67, R3 ;  /* 0x0000000343037221 */ /* 0x000fe20000010000 */
[----:B------:R-:W-:Y:S01]  /*fb60*/  MOV R143, R184 ;  /* 0x000000b8008f7202 */ /* 0x000fe20000000f00 */
        /* <DEDUP_REMOVED lines=10> */
[----:B------:R-:W-:Y:S01]  /*fc10*/  FADD.FTZ R4, R132, R5 ;  /* 0x0000000584047221 */ /* 0x000fe20000010000 */
[----:B------:R-:W4:Y:S01]  /*fc20*/  LDSM.16.MT88.4 R112, [R228+0xf800] ;  /* 0x00f80000e470783b */ /* 0x000f220000004200 */
        /* <DEDUP_REMOVED lines=61> */
[----:B------:R-:W2:Y:S04]  /*10000*/  LDL.64 R30, [R1+0x98] ;  /* 0x00009800011e7983 */ /* 0x000ea80000100a00 */
        /* <DEDUP_REMOVED lines=11> */
[----:B------:R-:W-:Y:S02]  /*100c0*/  MOV R4, UR24 ;  /* 0x0000001800047c02 */ /* 0x000fe40008000f00 */
[----:B------:R-:W-:-:S03]  /*100d0*/  MOV R5, UR25 ;  /* 0x0000001900057c02 */ /* 0x000fc60008000f00 */
[----:B------:R-:W-:Y:S01]  /*100e0*/  IMAD.U32 R0, RZ, RZ, UR5 ;  /* 0x00000005ff007e24 */ /* 0x000fe2000f8e00ff */
        /* <DEDUP_REMOVED lines=65> */
[----:B---3--:R-:W-:Y:S04]  /*10500*/  LDSM.16.M88.4 R16, [R231] ;  /* 0x00000000e710783b */ /* 0x008fe80000000200 */
[----:B-----5:R-:W3:Y:S04]  /*10510*/  LDSM.16.M88.4 R40, [R224+0x9000] ;  /* 0x00900000e028783b */ /* 0x020ee80000000200 */
[----:B--2---:R-:W-:Y:S04]  /*10520*/  LDSM.16.M88.4 R12, [R231+0x2000] ;  /* 0x00200000e70c783b */ /* 0x004fe80000000200 */
[----:B------:R-:W2:Y:S04]  /*10530*/  LDSM.16.M88.4 R36, [R224+0x9800] ;  /* 0x00980000e024783b */ /* 0x000ea80000000200 */
[----:B------:R-:W2:Y:S04]  /*10540*/  LDSM.16.M88.4 R44, [R224+0x8800] ;  /* 0x00880000e02c783b */ /* 0x000ea80000000200 */
[----:B-1----:R-:W-:Y:S04]  /*10550*/  LDSM.16.M88.4 R8, [R232] ;  /* 0x00000000e808783b */ /* 0x002fe80000000200 */
[----:B------:R-:W1:Y:S04]  /*10560*/  LDSM.16.M88.4 R24, [R241] ;  /* 0x00000000f118783b */ /* 0x000e680000000200 */
[----:B------:R-:W1:Y:S04]  /*10570*/  LDSM.16.M88.4 R48, [R224+0x8000] ;  /* 0x00800000e030783b */ /* 0x000e680000000200 */
[----:B----4-:R-:W-:Y:S04]  /*10580*/  LDSM.16.M88.4 R4, [R232+0x2000] ;  /* 0x00200000e804783b */ /* 0x010fe80000000200 */
[----:B------:R-:W4:Y:S04]  /*10590*/  LDSM.16.M88.4 R20, [R240] ;  /* 0x00000000f014783b */ /* 0x000f280000000200 */
[----:B------:R-:W1:Y:S01]  /*105a0*/  LDSM.16.M88.4 R28, [R242] ;  /* 0x00000000f21c783b */ /* 0x000e620000000200 */
[C---:B---3--:R-:W-:Y:S03]  /*105b0*/  HMMA.16816.F32.BF16 R64, R16.reuse, R40, RZ ;  /* 0x000000281040723c */ /* 0x048fe600000418ff */
[----:B------:R-:W3:Y:S04]  /*105c0*/  LDSM.16.M88.4 R32, [R235] ;  /* 0x00000000eb20783b */ /* 0x000ee80000000200 */
[----:B------:R-:W0:Y:S01]  /*105d0*/  LDGDEPBAR ;  /* 0x00000000000079af */ /* 0x000e220000000000 */
[-C--:B--2---:R-:W-:Y:S08]  /*105e0*/  HMMA.16816.F32.BF16 R56, R16, R36.reuse, RZ ;  /* 0x000000241038723c */ /* 0x084ff000000418ff */
[----:B------:R-:W-:Y:S08]  /*105f0*/  HMMA.16816.F32.BF16 R52, R12, R36, RZ ;  /* 0x000000240c34723c */ /* 0x000ff000000418ff */
[-C--:B------:R-:W-:Y:S08]  /*10600*/  HMMA.16816.F32.BF16 R136, R16, R44.reuse, RZ ;  /* 0x0000002c1088723c */ /* 0x080ff000000418ff */
[----:B------:R-:W-:Y:S08]  /*10610*/  HMMA.16816.F32.BF16 R132, R12, R44, RZ ;  /* 0x0000002c0c84723c */ /* 0x000ff000000418ff */
[----:B-1----:R-:W-:Y:S08]  /*10620*/  HMMA.16816.F32.BF16 R216, R8, R24, R64 ;  /* 0x0000001808d8723c */ /* 0x002ff00000041840 */
[-C--:B------:R-:W-:Y:S08]  /*10630*/  HMMA.16816.F32.BF16 R208, R16, R48.reuse, RZ ;  /* 0x0000003010d0723c */ /* 0x080ff000000418ff */
[C---:B------:R-:W-:Y:S08]  /*10640*/  HMMA.16816.F32.BF16 R140, R12.reuse, R48, RZ ;  /* 0x000000300c8c723c */ /* 0x040ff000000418ff */
[----:B------:R-:W-:Y:S01]  /*10650*/  HMMA.16816.F32.BF16 R60, R12, R40, RZ ;  /* 0x000000280c3c723c */ /* 0x000fe200000418ff */
[----:B------:R-:W-:Y:S01]  /*10660*/  MOV R3, R217 ;  /* 0x000000d900037202 */ /* 0x000fe20000000f00 */
[----:B------:R-:W-:Y:S01]  /*10670*/  IMAD.MOV.U32 R2, RZ, RZ, R218 ;  /* 0x000000ffff027224 */ /* 0x000fe200078e00da */
[----:B------:R-:W-:-:S05]  /*10680*/  MOV R0, R219 ;  /* 0x000000db00007202 */ /* 0x000fca0000000f00 */
[-C--:B----4-:R-:W-:Y:S08]  /*10690*/  HMMA.16816.F32.BF16 R56, R8, R20.reuse, R56 ;  /* 0x000000140838723c */ /* 0x090ff00000041838 */
[----:B------:R-:W-:Y:S08]  /*106a0*/  HMMA.16816.F32.BF16 R52, R4, R20, R52 ;  /* 0x000000140434723c */ /* 0x000ff00000041834 */
[-C--:B------:R-:W-:Y:S08]  /*106b0*/  HMMA.16816.F32.BF16 R212, R8, R28.reuse, R136 ;  /* 0x0000001c08d4723c */ /* 0x080ff00000041888 */
[----:B------:R-:W-:Y:S07]  /*106c0*/  HMMA.16816.F32.BF16 R132, R4, R28, R132 ;  /* 0x0000001c0484723c */ /* 0x000fee0000041884 */
[----:B------:R-:W-:Y:S01]  /*106d0*/  MOV R28, R216 ;  /* 0x000000d8001c7202 */ /* 0x000fe20000000f00 */
[----:B---3--:R-:W-:Y:S01]  /*106e0*/  HMMA.16816.F32.BF16 R208, R8, R32, R208 ;  /* 0x0000002008d0723c */ /* 0x008fe200000418d0 */
[----:B------:R-:W-:Y:S01]  /*106f0*/  IMAD.MOV.U32 R29, RZ, RZ, R57 ;  /* 0x000000ffff1d7224 */ /* 0x000fe200078e0039 */
[----:B------:R-:W-:Y:S01]  /*10700*/  MOV R21, R54 ;  /* 0x0000003600157202 */ /* 0x000fe20000000f00 */
[----:B------:R-:W-:-:S02]  /*10710*/  IMAD.MOV.U32 R36, RZ, RZ, R52 ;  /* 0x000000ffff247224 */ /* 0x000fc400078e0034 */
[----:B------:R-:W-:-:S03]  /*10720*/  IMAD.MOV.U32 R20, RZ, RZ, R55 ;  /* 0x000000ffff147224 */ /* 0x000fc600078e0037 */
[C---:B------:R-:W-:Y:S07]  /*10730*/  HMMA.16816.F32.BF16 R140, R4.reuse, R32, R140 ;  /* 0x00000020048c723c */ /* 0x040fee000004188c */
[----:B------:R-:W-:Y:S01]  /*10740*/  MOV R32, R56 ;  /* 0x0000003800207202 */ /* 0x000fe20000000f00 */
[----:B------:R-:W-:Y:S01]  /*10750*/  HMMA.16816.F32.BF16 R216, R4, R24, R60 ;  /* 0x0000001804d8723c */ /* 0x000fe2000004183c */
[----:B------:R-:W-:-:S06]  /*10760*/  MOV R33, R53 ;  /* 0x0000003500217202 */ /* 0x000fcc0000000f00 */
[----:B------:R-:W-:Y:S01]  /*10770*/  MOV R25, R58 ;  /* 0x0000003a00197202 */ /* 0x000fe20000000f00 */
[----:B------:R-:W-:Y:S01]  /*10780*/  HMMA.16816.F32.BF16 R60, R12, R50, RZ ;  /* 0x000000320c3c723c */ /* 0x000fe200000418ff */
[----:B------:R-:W-:-:S07]  /*10790*/  MOV R24, R59 ;  /* 0x0000003b00187202 */ /* 0x000fce0000000f00 */
[C---:B------:R-:W-:Y:S08]  /*107a0*/  HMMA.16816.F32.BF16 R56, R12.reuse, R46, RZ ;  /* 0x0000002e0c38723c */ /* 0x040ff000000418ff */
[C---:B------:R-:W-:Y:S08]  /*107b0*/  HMMA.16816.F32.BF16 R52, R12.reuse, R42, RZ ;  /* 0x0000002a0c34723c */ /* 0x040ff000000418ff */
[----:B------:R-:W-:Y:S08]  /*107c0*/  HMMA.16816.F32.BF16 R12, R12, R38, RZ ;  /* 0x000000260c0c723c */ /* 0x000ff000000418ff */
[C---:B------:R-:W-:Y:S08]  /*107d0*/  HMMA.16816.F32.BF16 R48, R16.reuse, R50, RZ ;  /* 0x000000321030723c */ /* 0x040ff000000418ff */
[C---:B------:R-:W-:Y:S08]  /*107e0*/  HMMA.16816.F32.BF16 R44, R16.reuse, R46, RZ ;  /* 0x0000002e102c723c */ /* 0x040ff000000418ff */
[C---:B------:R-:W-:Y:S08]  /*107f0*/  HMMA.16816.F32.BF16 R40, R16.reuse, R42, RZ ;  /* 0x0000002a1028723c */ /* 0x040ff000000418ff */
        /* <DEDUP_REMOVED lines=14> */
[----:B------:R-:W-:Y:S01]  /*108e0*/  IMAD.MOV.U32 R142, RZ, RZ, R21 ;  /* 0x000000ffff8e7224 */ /* 0x000fe200078e0015 */
[----:B------:R-:W-:Y:S01]  /*108f0*/  MOV R143, R20 ;  /* 0x00000014008f7202 */ /* 0x000fe20000000f00 */
[----:B------:R-:W-:Y:S01]  /*10900*/  HMMA.16816.F32.BF16 R36, R4, R14, R60 ;  /* 0x0000000e0424723c */ /* 0x000fe2000004183c */
[----:B------:R-:W-:-:S06]  /*10910*/  MOV R141, R33 ;  /* 0x00000021008d7202 */ /* 0x000fcc0000000f00 */
[----:B------:R-:W-:Y:S01]  /*10920*/  MOV R60, R28 ;  /* 0x0000001c003c7202 */ /* 0x000fe20000000f00 */
[----:B------:R-:W-:Y:S01]  /*10930*/  IMAD.MOV.U32 R61, RZ, RZ, R3 ;  /* 0x000000ffff3d7224 */ /* 0x000fe200078e0003 */
[----:B------:R-:W-:Y:S02]  /*10940*/  MOV R62, R2 ;  /* 0x00000002003e7202 */ /* 0x000fe40000000f00 */
[----:B------:R-:W-:Y:S01]  /*10950*/  MOV R63, R0 ;  /* 0x00000000003f7202 */ /* 0x000fe20000000f00 */
[C---:B--2---:R-:W-:Y:S07]  /*10960*/  HMMA.16816.F32.BF16 R44, R8.reuse, R12, R208 ;  /* 0x0000000c082c723c */ /* 0x044fee00000418d0 */
[----:B------:R-:W-:Y:S01]  /*10970*/  MOV R208, R32 ;  /* 0x0000002000d07202 */ /* 0x000fe20000000f00 */
[----:B------:R-:W-:Y:S01]  /*10980*/  HMMA.16816.F32.BF16 R20, R8, R14, R48 ;  /* 0x0000000e0814723c */ /* 0x000fe20000041830 */
[----:B------:R-:W1:Y:S01]  /*10990*/  LDSM.16.M88.4 R12, [R230+0x8800] ;  /* 0x00880000e60c783b */ /* 0x000e620000000200 */
[----:B------:R-:W-:Y:S01]  /*109a0*/  IMAD.MOV.U32 R209, RZ, RZ, R29 ;  /* 0x000000ffffd17224 */ /* 0x000fe200078e001d */
[----:B------:R-:W-:-:S02]  /*109b0*/  MOV R210, R25 ;  /* 0x0000001900d27202 */ /* 0x000fc40000000f00 */
[----:B------:R-:W-:-:S03]  /*109c0*/  MOV R211, R24 ;  /* 0x0000001800d37202 */ /* 0x000fc60000000f00 */
        /* <DEDUP_REMOVED lines=12> */
[-C--:B------:R-:W-:Y:S01]  /*10a90*/  HMMA.16816.F32.BF16 R220, R4, R14.reuse, R220 ;  /* 0x0000000e04dc723c */ /* 0x080fe200000418dc */
[----:B------:R-:W-:Y:S07]  /*10aa0*/  LDSM.16.M88.4 R4, [R233+0x2000] ;  /* 0x00200000e904783b */ /* 0x000fee0000000200 */
[----:B------:R-:W-:Y:S01]  /*10ab0*/  HMMA.16816.F32.BF16 R140, R8, R14, R16 ;  /* 0x0000000e088c723c */ /* 0x000fe20000041810 */
[----:B------:R-:W1:Y:S01]  /*10ac0*/  LDSM.16.M88.4 R12, [R229] ;  /* 0x00000000e50c783b */ /* 0x000e620000000200 */
[----:B------:R-:W-:Y:S01]  /*10ad0*/  MOV R43, R64 ;  /* 0x00000040002b7202 */ /* 0x000fe20000000f00 */
[----:B------:R-:W-:Y:S01]  /*10ae0*/  IMAD.MOV.U32 R42, RZ, RZ, R65 ;  /* 0x000000ffff2a7224 */ /* 0x000fe200078e0041 */
[----:B------:R-:W-:Y:S01]  /*10af0*/  MOV R41, R66 ;  /* 0x0000004200297202 */ /* 0x000fe20000000f00 */
[----:B------:R-:W2:Y:S01]  /*10b00*/  LDSM.16.M88.4 R8, [R233] ;  /* 0x00000000e908783b */ /* 0x000ea20000000200 */
[----:B------:R-:W-:-:S02]  /*10b10*/  MOV R40, R67 ;  /* 0x0000004300287202 */ /* 0x000fc40000000f00 */
[-C--:B-1----:R-:W-:Y:S08]  /*10b20*/  HMMA.16816.F32.BF16 R52, R4, R12.reuse, R52 ;  /* 0x0000000c0434723c */ /* 0x082ff00000041834 */
[----:B--2---:R-:W-:Y:S08]  /*10b30*/  HMMA.16816.F32.BF16 R216, R8, R12, R44 ;  /* 0x0000000c08d8723c */ /* 0x004ff0000004182c */
        /* <DEDUP_REMOVED lines=11> */
[-C--:B-1----:R-:W-:Y:S08]  /*10bf0*/  HMMA.16816.F32.BF16 R32, R8, R12.reuse, R32 ;  /* 0x0000000c0820723c */ /* 0x082ff00000041820 */
[----:B------:R-:W-:Y:S08]  /*10c00*/  HMMA.16816.F32.BF16 R40, R4, R12, R28 ;  /* 0x0000000c0428723c */ /* 0x000ff0000004181c */
[----:B------:R-:W-:Y:S08]  /*10c10*/  HMMA.16816.F32.BF16 R20, R8, R14, R48 ;  /* 0x0000000e0814723c */ /* 0x000ff00000041830 */
[----:B------:R-:W-:Y:S01]  /*10c20*/  MOV R44, R32 ;  /* 0x00000020002c7202 */ /* 0x000fe20000000f00 */
[----:B------:R-:W-:Y:S01]  /*10c30*/  IMAD.MOV.U32 R19, RZ, RZ, R33 ;  /* 0x000000ffff137224 */ /* 0x000fe200078e0021 */
[----:B------:R-:W-:-:S02]  /*10c40*/  MOV R18, R34 ;  /* 0x0000002200127202 */ /* 0x000fc40000000f00 */
[----:B------:R-:W-:Y:S02]  /*10c50*/  MOV R17, R35 ;  /* 0x0000002300117202 */ /* 0x000fe40000000f00 */
[C---:B------:R-:W-:Y:S01]  /*10c60*/  HMMA.16816.F32.BF16 R32, R4.reuse, R14, R24 ;  /* 0x0000000e0420723c */ /* 0x040fe20000041818 */
[----:B------:R-:W1:Y:S07]  /*10c70*/  LDSM.16.M88.4 R12, [R229+0x1000] ;  /* 0x00100000e50c783b */ /* 0x000e6e0000000200 */
[C---:B-1----:R-:W-:Y:S07]  /*10c80*/  HMMA.16816.F32.BF16 R28, R4.reuse, R12, R60 ;  /* 0x0000000c041c723c */ /* 0x042fee000004183c */
[----:B------:R-:W-:Y:S01]  /*10c90*/  IMAD.MOV.U32 R61, RZ, RZ, R19 ;  /* 0x000000ffff3d7224 */ /* 0x000fe200078e0013 */
[----:B------:R-:W-:Y:S01]  /*10ca0*/  HMMA.16816.F32.BF16 R24, R4, R14, R136 ;  /* 0x0000000e0418723c */ /* 0x000fe20000041888 */
[----:B------:R-:W-:-:S02]  /*10cb0*/  MOV R62, R18 ;  /* 0x00000012003e7202 */ /* 0x000fc40000000f00 */
[----:B------:R-:W-:Y:S02]  /*10cc0*/  MOV R63, R17 ;  /* 0x00000011003f7202 */ /* 0x000fe40000000f00 */
[----:B------:R-:W-:Y:S02]  /*10cd0*/  MOV R60, R44 ;  /* 0x0000002c003c7202 */ /* 0x000fe40000000f00 */
[----:B------:R-:W-:Y:S01]  /*10ce0*/  MOV R136, R16 ;  /* 0x0000001000887202 */ /* 0x000fe20000000f00 */
[----:B------:R-:W-:Y:S01]  /*10cf0*/  HMMA.16816.F32.BF16 R36, R8, R12, R56 ;  /* 0x0000000c0824723c */ /* 0x000fe20000041838 */
[----:B------:R-:W-:Y:S01]  /*10d00*/  IMAD.MOV.U32 R137, RZ, RZ, R3 ;  /* 0x000000ffff897224 */ /* 0x000fe200078e0003 */
[----:B------:R-:W-:Y:S02]  /*10d10*/  MOV R138, R2 ;  /* 0x00000002008a7202 */ /* 0x000fe40000000f00 */
[----:B------:R-:W-:-:S04]  /*10d20*/  MOV R139, R0 ;  /* 0x00000000008b7202 */ /* 0x000fc80000000f00 */
        /* <DEDUP_REMOVED lines=31> */
[-C--:B-1----:R-:W-:Y:S08]  /*10f20*/  HMMA.16816.F32.BF16 R220, R4, R12.reuse, R220 ;  /* 0x0000000c04dc723c */ /* 0x082ff000000418dc */
[----:B--2---:R-:W-:Y:S08]  /*10f30*/  HMMA.16816.F32.BF16 R44, R8, R12, R140 ;  /* 0x0000000c082c723c */ /* 0x004ff0000004188c */
[-C--:B------:R-:W-:Y:S08]  /*10f40*/  HMMA.16816.F32.BF16 R208, R4, R14.reuse, R208 ;  /* 0x0000000e04d0723c */ /* 0x080ff000000418d0 */
[----:B------:R-:W-:Y:S01]  /*10f50*/  HMMA.16816.F32.BF16 R48, R8, R14, R132 ;  /* 0x0000000e0830723c */ /* 0x000fe20000041884 */
[----:B------:R-:W1:Y:S07]  /*10f60*/  LDSM.16.M88.4 R12, [R238] ;  /* 0x00000000ee0c783b */ /* 0x000e6e0000000200 */
[-C--:B-1----:R-:W-:Y:S08]  /*10f70*/  HMMA.16816.F32.BF16 R140, R4, R12.reuse, R136 ;  /* 0x0000000c048c723c */ /* 0x082ff00000041888 */
[----:B------:R-:W-:Y:S08]  /*10f80*/  HMMA.16816.F32.BF16 R216, R8, R12, R216 ;  /* 0x0000000c08d8723c */ /* 0x000ff000000418d8 */
        /* <DEDUP_REMOVED lines=32> */
[----:B------:R-:W1:Y:S07]  /*11190*/  LDSM.16.M88.4 R12, [R230+0xb000] ;  /* 0x00b00000e60c783b */ /* 0x000e6e0000000200 */
[-C--:B-1----:R-:W-:Y:S08]  /*111a0*/  HMMA.16816.F32.BF16 R132, R4, R12.reuse, R132 ;  /* 0x0000000c0484723c */ /* 0x082ff00000041884 */
[----:B------:R-:W-:Y:S08]  /*111b0*/  HMMA.16816.F32.BF16 R208, R8, R12, R212 ;  /* 0x0000000c08d0723c */ /* 0x000ff000000418d4 */
[-C--:B------:R-:W-:Y:S08]  /*111c0*/  HMMA.16816.F32.BF16 R220, R4, R14.reuse, R64 ;  /* 0x0000000e04dc723c */ /* 0x080ff00000041840 */
[----:B------:R-:W-:Y:S01]  /*111d0*/  MOV R12, R132 ;  /* 0x00000084000c7202 */ /* 0x000fe20000000f00 */
[----:B------:R-:W-:Y:S01]  /*111e0*/  HMMA.16816.F32.BF16 R212, R8, R14, R56 ;  /* 0x0000000e08d4723c */ /* 0x000fe20000041838 */
[----:B------:R-:W-:Y:S01]  /*111f0*/  IMAD.MOV.U32 R3, RZ, RZ, R133 ;  /* 0x000000ffff037224 */ /* 0x000fe200078e0085 */
[----:B------:R-:W-:-:S02]  /*11200*/  MOV R2, R134 ;  /* 0x0000008600027202 */ /* 0x000fc40000000f00 */
[----:B------:R-:W-:Y:S02]  /*11210*/  MOV R67, R12 ;  /* 0x0000000c00437202 */ /* 0x000fe40000000f00 */
[----:B------:R-:W1:Y:S01]  /*11220*/  LDSM.16.M88.4 R12, [R230+0xb800] ;  /* 0x00b80000e60c783b */ /* 0x000e620000000200 */
[----:B------:R-:W-:Y:S01]  /*11230*/  MOV R139, R208 ;  /* 0x000000d0008b7202 */ /* 0x000fe20000000f00 */
[----:B------:R-:W-:Y:S01]  /*11240*/  IMAD.MOV.U32 R138, RZ, RZ, R209 ;  /* 0x000000ffff8a7224 */ /* 0x000fe200078e00d1 */
[----:B------:R-:W-:Y:S02]  /*11250*/  MOV R137, R210 ;  /* 0x000000d200897202 */ /* 0x000fe40000000f00 */
[----:B------:R-:W-:Y:S02]  /*11260*/  MOV R136, R211 ;  /* 0x000000d300887202 */ /* 0x000fe40000000f00 */
[----:B------:R-:W-:Y:S01]  /*11270*/  MOV R0, R135 ;  /* 0x0000008700007202 */ /* 0x000fe20000000f00 */
[----:B-1----:R-:W-:Y:S07]  /*11280*/  HMMA.16816.F32.BF16 R208, R4, R14, R36 ;  /* 0x0000000e04d0723c */ /* 0x002fee0000041824 */
[----:B------:R-:W-:Y:S01]  /*11290*/  IMAD.MOV.U32 R36, RZ, RZ, R139 ;  /* 0x000000ffff247224 */ /* 0x000fe200078e008b */
[----:B------:R-:W-:Y:S01]  /*112a0*/  MOV R37, R138 ;  /* 0x0000008a00257202 */ /* 0x000fe20000000f00 */
[----:B------:R-:W-:Y:S01]  /*112b0*/  HMMA.16816.F32.BF16 R132, R8, R12, R52 ;  /* 0x0000000c0884723c */ /* 0x000fe20000041834 */
[----:B------:R-:W-:-:S02]  /*112c0*/  MOV R38, R137 ;  /* 0x0000008900267202 */ /* 0x000fc40000000f00 */
[----:B------:R-:W-:-:S05]  /*112d0*/  MOV R39, R136 ;  /* 0x0000008800277202 */ /* 0x000fca0000000f00 */
[----:B------:R-:W-:Y:S01]  /*112e0*/  HMMA.16816.F32.BF16 R216, R4, R12, R40 ;  /* 0x0000000c04d8723c */ /* 0x000fe20000041828 */
[----:B------:R-:W-:Y:S07]  /*112f0*/  LDSM.16.M88.4 R4, [R233+0x6000] ;  /* 0x00600000e904783b */ /* 0x000fee0000000200 */
[----:B------:R-:W-:Y:S01]  /*11300*/  HMMA.16816.F32.BF16 R136, R8, R14, R16 ;  /* 0x0000000e0888723c */ /* 0x000fe20000041810 */
[----:B------:R-:W1:Y:S04]  /*11310*/  LDSM.16.M88.4 R12, [R229+0x2000] ;  /* 0x00200000e50c783b */ /* 0x000e680000000200 */
[----:B------:R-:W2:Y:S03]  /*11320*/  LDSM.16.M88.4 R8, [R233+0x4000] ;  /* 0x00400000e908783b */ /* 0x000ea60000000200 */
[----:B------:R-:W-:Y:S01]  /*11330*/  IMAD.MOV.U32 R55, RZ, RZ, R132 ;  /* 0x000000ffff377224 */ /* 0x000fe200078e0084 */
[----:B------:R-:W-:-:S02]  /*11340*/  MOV R54, R133 ;  /* 0x0000008500367202 */ /* 0x000fc40000000f00 */
[----:B------:R-:W-:Y:S01]  /*11350*/  MOV R53, R134 ;  /* 0x0000008600357202 */ /* 0x000fe20000000f00 */
[----:B------:R-:W-:Y:S01]  /*11360*/  IMAD.MOV.U32 R16, RZ, RZ, R55 ;  /* 0x000000ffff107224 */ /* 0x000fe200078e0037 */
[----:B------:R-:W-:Y:S02]  /*11370*/  MOV R52, R135 ;  /* 0x0000008700347202 */ /* 0x000fe40000000f00 */
[----:B------:R-:W-:Y:S02]  /*11380*/  MOV R17, R54 ;  /* 0x0000003600117202 */ /* 0x000fe40000000f00 */
[----:B------:R-:W-:Y:S02]  /*11390*/  MOV R18, R53 ;  /* 0x0000003500127202 */ /* 0x000fe40000000f00 */
[----:B------:R-:W-:Y:S01]  /*113a0*/  MOV R19, R52 ;  /* 0x0000003400137202 */ /* 0x000fe20000000f00 */
[-C--:B-1----:R-:W-:Y:S08]  /*113b0*/  HMMA.16816.F32.BF16 R140, R4, R12.reuse, R140 ;  /* 0x0000000c048c723c */ /* 0x082ff0000004188c */
[C---:B--2---:R-:W-:Y:S07]  /*113c0*/  HMMA.16816.F32.BF16 R132, R8.reuse, R12, R32 ;  /* 0x0000000c0884723c */ /* 0x044fee0000041820 */
[----:B------:R-:W-:Y:S01]  /*113d0*/  IMAD.MOV.U32 R32, RZ, RZ, R67 ;  /* 0x000000ffff207224 */ /* 0x000fe200078e0043 */
[----:B------:R-:W-:Y:S01]  /*113e0*/  HMMA.16816.F32.BF16 R56, R8, R14, R20 ;  /* 0x0000000e0838723c */ /* 0x000fe20000041814 */
[----:B------:R-:W-:-:S02]  /*113f0*/  MOV R33, R3 ;  /* 0x0000000300217202 */ /* 0x000fc40000000f00 */
[----:B------:R-:W-:Y:S02]  /*11400*/  MOV R34, R2 ;  /* 0x0000000200227202 */ /* 0x000fe40000000f00 */
[----:B------:R-:W-:-:S03]  /*11410*/  MOV R35, R0 ;  /* 0x0000000000237202 */ /* 0x000fc60000000f00 */
[----:B------:R-:W-:Y:S01]  /*11420*/  HMMA.16816.F32.BF16 R64, R4, R14, R28 ;  /* 0x0000000e0440723c */ /* 0x000fe2000004181c */
[----:B------:R-:W1:Y:S07]  /*11430*/  LDSM.16.M88.4 R12, [R229+0x2800] ;  /* 0x00280000e50c783b */ /* 0x000e6e0000000200 */
[----:B------:R-:W-:-:S08]  /*11440*/  FMUL.FTZ R133, R133, c[0x0][0x2ec] ;  /* 0x0000bb0085857a20 */ /* 0x000fd00000410000 */
[----:B------:R-:W-:Y:S02]  /*11450*/  FMUL.FTZ R57, R57, c[0x0][0x2ec] ;  /* 0x0000bb0039397a20 */ /* 0x000fe40000410000 */
[----:B------:R-:W-:Y:S02]  /*11460*/  FMUL.FTZ R56, R56, c[0x0][0x2ec] ;  /* 0x0000bb0038387a20 */ /* 0x000fe40000410000 */
[----:B------:R-:W-:Y:S02]  /*11470*/  FMUL.FTZ R58, R58, c[0x0][0x2ec] ;  /* 0x0000bb003a3a7a20 */ /* 0x000fe40000410000 */
[----:B------:R-:W-:Y:S02]  /*11480*/  FMUL.FTZ R59, R59, c[0x0][0x2ec] ;  /* 0x0000bb003b3b7a20 */ /* 0x000fe40000410000 */
[----:B------:R-:W-:Y:S02]  /*11490*/  FMUL.FTZ R65, R65, c[0x0][0x2ec] ;  /* 0x0000bb0041417a20 */ /* 0x000fe40000410000 */
[----:B------:R-:W-:-:S06]  /*114a0*/  FMUL.FTZ R67, R67, c[0x0][0x2ec] ;  /* 0x0000bb0043437a20 */ /* 0x000fcc0000410000 */
[----:B------:R-:W2:Y:S01]  /*114b0*/  MUFU.TANH R67, R67 ;  /* 0x0000004300437308 */ /* 0x000ea20000002400 */
[-C--:B-1----:R-:W-:Y:S08]  /*114c0*/  HMMA.16816.F32.BF16 R52, R8, R12.reuse, R48 ;  /* 0x0000000c0834723c */ /* 0x082ff00000041830 */
[C---:B------:R-:W-:Y:S08]  /*114d0*/  HMMA.16816.F32.BF16 R48, R4.reuse, R12, R24 ;  /* 0x0000000c0430723c */ /* 0x040ff00000041818 */
[-C--:B------:R-:W-:Y:S08]  /*114e0*/  HMMA.16816.F32.BF16 R44, R4, R14.reuse, R44 ;  /* 0x0000000e042c723c */ /* 0x080ff0000004182c */
[----:B------:R-:W-:Y:S01]  /*114f0*/  HMMA.16816.F32.BF16 R40, R8, R14, R60 ;  /* 0x0000000e0828723c */ /* 0x000fe2000004183c */
[----:B------:R-:W1:Y:S01]  /*11500*/  LDSM.16.M88.4 R12, [R229+0x3000] ;  /* 0x00300000e50c783b */ /* 0x000e620000000200 */
[----:B------:R-:W-:Y:S01]  /*11510*/  FMUL.FTZ R52, R52, c[0x0][0x2ec] ;  /* 0x0000bb0034347a20 */ /* 0x000fe20000410000 */
[----:B------:R3:W4:Y:S01]  /*11520*/  MUFU.TANH R62, R58 ;  /* 0x0000003a003e7308 */ /* 0x0007220000002400 */
[----:B------:R-:W-:-:S02]  /*11530*/  FMUL.FTZ R54, R54, c[0x0][0x2ec] ;  /* 0x0000bb0036367a20 */ /* 0x000fc40000410000 */
[----:B------:R-:W-:Y:S02]  /*11540*/  FMUL.FTZ R55, R55, c[0x0][0x2ec] ;  /* 0x0000bb0037377a20 */ /* 0x000fe40000410000 */
[----:B------:R-:W-:Y:S02]  /*11550*/  FMUL.FTZ R48, R48, c[0x0][0x2ec] ;  /* 0x0000bb0030307a20 */ /* 0x000fe40000410000 */
[----:B------:R-:W-:Y:S01]  /*11560*/  FMUL.FTZ R49, R49, c[0x0][0x2ec] ;  /* 0x0000bb0031317a20 */ /* 0x000fe20000410000 */
[----:B------:R-:W1:Y:S01]  /*11570*/  MUFU.TANH R63, R56 ;  /* 0x00000038003f7308 */ /* 0x000e620000002400 */
[----:B------:R-:W-:Y:S02]  /*11580*/  FMUL.FTZ R50, R50, c[0x0][0x2ec] ;  /* 0x0000bb0032327a20 */ /* 0x000fe40000410000 */
[----:B------:R-:W-:Y:S02]  /*11590*/  FMUL.FTZ R51, R51, c[0x0][0x2ec] ;  /* 0x0000bb0033337a20 */ /* 0x000fe40000410000 */
[----:B------:R-:W-:-:S02]  /*115a0*/  FMUL.FTZ R45, R45, c[0x0][0x2ec] ;  /* 0x0000bb002d2d7a20 */ /* 0x000fc40000410000 */
[----:B------:R-:W-:Y:S01]  /*115b0*/  FMUL.FTZ R44, R44, c[0x0][0x2ec] ;  /* 0x0000bb002c2c7a20 */ /* 0x000fe20000410000 */
[----:B------:R-:W1:Y:S01]  /*115c0*/  MUFU.TANH R56, R49 ;  /* 0x0000003100387308 */ /* 0x000e620000002400 */
[----:B------:R-:W-:Y:S02]  /*115d0*/  FMUL.FTZ R53, R53, c[0x0][0x2ec] ;  /* 0x0000bb0035357a20 */ /* 0x000fe40000410000 */
[----:B------:R-:W-:Y:S02]  /*115e0*/  FMUL.FTZ R61, R132, c[0x0][0x2ec] ;  /* 0x0000bb00843d7a20 */ /* 0x000fe40000410000 */
[----:B------:R-:W-:Y:S02]  /*115f0*/  FMUL.FTZ R41, R41, c[0x0][0x2ec] ;  /* 0x0000bb0029297a20 */ /* 0x000fe40000410000 */
[----:B------:R-:W-:Y:S01]  /*11600*/  FMUL.FTZ R42, R42, c[0x0][0x2ec] ;  /* 0x0000bb002a2a7a20 */ /* 0x000fe20000410000 */
[----:B------:R-:W2:Y:S01]  /*11610*/  MUFU.TANH R49, R44 ;  /* 0x0000002c00317308 */ /* 0x000ea20000002400 */
[----:B------:R-:W-:-:S02]  /*11620*/  FMUL.FTZ R43, R43, c[0x0][0x2ec] ;  /* 0x0000bb002b2b7a20 */ /* 0x000fc40000410000 */
[----:B------:R-:W-:Y:S02]  /*11630*/  FMUL.FTZ R60, R134, c[0x0][0x2ec] ;  /* 0x0000bb00863c7a20 */ /* 0x000fe40000410000 */
[----:B------:R-:W-:Y:S02]  /*11640*/  FMUL.FTZ R40, R40, c[0x0][0x2ec] ;  /* 0x0000bb0028287a20 */ /* 0x000fe40000410000 */
[----:B------:R-:W-:Y:S01]  /*11650*/  FMUL.FTZ R134, R135, c[0x0][0x2ec] ;  /* 0x0000bb0087867a20 */ /* 0x000fe20000410000 */
[----:B------:R-:W2:Y:S01]  /*11660*/  MUFU.TANH R61, R61 ;  /* 0x0000003d003d7308 */ /* 0x000ea20000002400 */
[----:B------:R-:W-:Y:S02]  /*11670*/  FMUL.FTZ R132, R143, c[0x0][0x2ec] ;  /* 0x0000bb008f847a20 */ /* 0x000fe40000410000 */
[----:B---3--:R-:W-:Y:S02]  /*11680*/  FMUL.FTZ R58, R64, c[0x0][0x2ec] ;  /* 0x0000bb00403a7a20 */ /* 0x008fe40000410000 */
[----:B------:R-:W-:Y:S01]  /*11690*/  FMUL.FTZ R46, R46, c[0x0][0x2ec] ;  /* 0x0000bb002e2e7a20 */ /* 0x000fe20000410000 */
[-C--:B-1----:R-:W-:Y:S02]  /*116a0*/  HMMA.16816.F32.BF16 R36, R8, R12.reuse, R36 ;  /* 0x0000000c0824723c */ /* 0x082fe40000041824 */
[----:B------:R-:W1:Y:S06]  /*116b0*/  MUFU.TANH R64, R54 ;  /* 0x0000003600407308 */ /* 0x000e6c0000002400 */
[C---:B------:R-:W-:Y:S02]  /*116c0*/  HMMA.16816.F32.BF16 R32, R4.reuse, R12, R32 ;  /* 0x0000000c0420723c */ /* 0x040fe40000041820 */
[----:B------:R-:W3:Y:S06]  /*116d0*/  MUFU.TANH R135, R65 ;  /* 0x0000004100877308 */ /* 0x000eec0000002400 */
[-C--:B------:R-:W-:Y:S02]  /*116e0*/  HMMA.16816.F32.BF16 R28, R4, R14.reuse, R220 ;  /* 0x0000000e041c723c */ /* 0x080fe400000418dc */
[----:B------:R-:W1:Y:S06]  /*116f0*/  MUFU.TANH R54, R51 ;  /* 0x0000003300367308 */ /* 0x000e6c0000002400 */
[----:B------:R-:W-:Y:S01]  /*11700*/  HMMA.16816.F32.BF16 R24, R8, R14, R212 ;  /* 0x0000000e0818723c */ /* 0x000fe200000418d4 */
[----:B------:R-:W1:Y:S01]  /*11710*/  LDSM.16.M88.4 R12, [R229+0x3800] ;  /* 0x00380000e50c783b */ /* 0x000e620000000200 */
[----:B------:R-:W-:Y:S01]  /*11720*/  FMUL.FTZ R36, R36, c[0x0][0x2ec] ;  /* 0x0000bb0024247a20 */ /* 0x000fe20000410000 */
[----:B------:R-:W1:Y:S01]  /*11730*/  MUFU.TANH R65, R53 ;  /* 0x0000003500417308 */ /* 0x000e620000002400 */
[----:B------:R-:W-:Y:S01]  /*11740*/  FMUL.FTZ R39, R39, c[0x0][0x2ec] ;  /* 0x0000bb0027277a20 */ /* 0x000fe20000410000 */
[----:B------:R-:W-:-:S04]  /*11750*/  DEPBAR.LE SB0, 0x0 ;  /* 0x000080000000791a */ /* 0x000fc80000000000 */
[----:B------:R-:W-:Y:S02]  /*11760*/  FMUL.FTZ R34, R34, c[0x0][0x2ec] ;  /* 0x0000bb0022227a20 */ /* 0x000fe40000410000 */
[----:B------:R-:W-:Y:S01]  /*11770*/  FMUL.FTZ R37, R37, c[0x0][0x2ec] ;  /* 0x0000bb0025257a20 */ /* 0x000fe20000410000 */
[----:B------:R-:W1:Y:S01]  /*11780*/  MUFU.TANH R51, R42 ;  /* 0x0000002a00337308 */ /* 0x000e620000002400 */
        /* <DEDUP_REMOVED lines=9> */
[----:B------:R-:W2:Y:S01]  /*11820*/  MUFU.TANH R53, R40 ;  /* 0x0000002800357308 */ /* 0x000ea20000002400 */
[----:B------:R-:W-:Y:S02]  /*11830*/  FMUL.FTZ R25, R25, c[0x0][0x2ec] ;  /* 0x0000bb0019197a20 */ /* 0x000fe40000410000 */
[----:B------:R-:W-:Y:S02]  /*11840*/  FMUL.FTZ R27, R27, c[0x0][0x2ec] ;  /* 0x0000bb001b1b7a20 */ /* 0x000fe40000410000 */
[----:B------:R-:W-:-:S02]  /*11850*/  FMUL.FTZ R30, R30, c[0x0][0x2ec] ;  /* 0x0000bb001e1e7a20 */ /* 0x000fc40000410000 */
[----:B------:R-:W-:Y:S01]  /*11860*/  FMUL.FTZ R31, R31, c[0x0][0x2ec] ;  /* 0x0000bb001f1f7a20 */ /* 0x000fe20000410000 */
[----:B------:R-:W2:Y:S01]  /*11870*/  MUFU.TANH R42, R38 ;  /* 0x00000026002a7308 */ /* 0x000ea20000002400 */
[-C--:B-1----:R-:W-:Y:S07]  /*11880*/  HMMA.16816.F32.BF16 R20, R8, R12.reuse, R16 ;  /* 0x0000000c0814723c */ /* 0x082fee0000041810 */
[----:B------:R-:W1:Y:S01]  /*11890*/  MUFU.TANH R36, R26 ;  /* 0x0000001a00247308 */ /* 0x000e620000002400 */
[----:B------:R-:W-:Y:S07]  /*118a0*/  HMMA.16816.F32.BF16 R16, R4, R12, R216 ;  /* 0x0000000c0410723c */ /* 0x000fee00000418d8 */
[----:B------:R-:W1:Y:S01]  /*118b0*/  MUFU.TANH R40, R32 ;  /* 0x0000002000287308 */ /* 0x000e620000002400 */
[----:B------:R-:W-:Y:S01]  /*118c0*/  FMUL.FTZ R13, R142, c[0x0][0x2ec] ;  /* 0x0000bb008e0d7a20 */ /* 0x000fe20000410000 */
[-C--:B------:R-:W-:Y:S06]  /*118d0*/  HMMA.16816.F32.BF16 R8, R8, R14.reuse, R136 ;  /* 0x0000000e0808723c */ /* 0x080fec0000041888 */
[----:B------:R-:W1:Y:S02]  /*118e0*/  MUFU.TANH R138, R57 ;  /* 0x00000039008a7308 */ /* 0x000e640000002400 */
[----:B------:R-:W-:Y:S01]  /*118f0*/  HMMA.16816.F32.BF16 R4, R4, R14, R208 ;  /* 0x0000000e0404723c */ /* 0x000fe200000418d0 */
[----:B------:R-:W-:-:S05]  /*11900*/  FMUL.FTZ R20, R20, c[0x0][0x2ec] ;  /* 0x0000bb0014147a20 */ /* 0x000fca0000410000 */
[----:B------:R-:W1:Y:S01]  /*11910*/  MUFU.TANH R57, R48 ;  /* 0x0000003000397308 */ /* 0x000e620000002400 */
[----:B------:R-:W-:Y:S02]  /*11920*/  FMUL.FTZ R21, R21, c[0x0][0x2ec] ;  /* 0x0000bb0015157a20 */ /* 0x000fe40000410000 */
[----:B------:R-:W-:Y:S02]  /*11930*/  FMUL.FTZ R22, R22, c[0x0][0x2ec] ;  /* 0x0000bb0016167a20 */ /* 0x000fe40000410000 */
[----:B------:R-:W-:Y:S02]  /*11940*/  FMUL.FTZ R14, R140, c[0x0][0x2ec] ;  /* 0x0000bb008c0e7a20 */ /* 0x000fe40000410000 */
[----:B------:R-:W-:Y:S01]  /*11950*/  FMUL.FTZ R15, R66, c[0x0][0x2ec] ;  /* 0x0000bb00420f7a20 */ /* 0x000fe20000410000 */
[----:B------:R1:W1:Y:S01]  /*11960*/  MUFU.TANH R136, R133 ;  /* 0x0000008500887308 */ /* 0x0002620000002400 */
[----:B------:R-:W-:Y:S02]  /*11970*/  FMUL.FTZ R16, R16, c[0x0][0x2ec] ;  /* 0x0000bb0010107a20 */ /* 0x000fe40000410000 */
[----:B------:R-:W-:-:S02]  /*11980*/  FMUL.FTZ R23, R23, c[0x0][0x2ec] ;  /* 0x0000bb0017177a20 */ /* 0x000fc40000410000 */
[----:B------:R-:W-:Y:S02]  /*11990*/  FMUL.FTZ R11, R11, c[0x0][0x2ec] ;  /* 0x0000bb000b0b7a20 */ /* 0x000fe40000410000 */
[----:B------:R-:W-:Y:S01]  /*119a0*/  FMUL.FTZ R17, R17, c[0x0][0x2ec] ;  /* 0x0000bb0011117a20 */ /* 0x000fe20000410000 */
[----:B------:R2:W2:Y:S01]  /*119b0*/  MUFU.TANH R48, R45 ;  /* 0x0000002d00307308 */ /* 0x0004a20000002400 */
[----:B------:R-:W-:Y:S02]  /*119c0*/  FMUL.FTZ R18, R18, c[0x0][0x2ec] ;  /* 0x0000bb0012127a20 */ /* 0x000fe40000410000 */
[----:B------:R-:W-:Y:S02]  /*119d0*/  FMUL.FTZ R19, R19, c[0x0][0x2ec] ;  /* 0x0000bb0013137a20 */ /* 0x000fe40000410000 */
[----:B------:R-:W-:Y:S02]  /*119e0*/  FMUL.FTZ R8, R8, c[0x0][0x2ec] ;  /* 0x0000bb0008087a20 */ /* 0x000fe40000410000 */
[----:B------:R-:W-:Y:S01]  /*119f0*/  FMUL.FTZ R9, R9, c[0x0][0x2ec] ;  /* 0x0000bb0009097a20 */ /* 0x000fe20000410000 */
[----:B------:R3:W3:Y:S01]  /*11a00*/  MUFU.TANH R137, R59 ;  /* 0x0000003b00897308 */ /* 0x0006e20000002400 */
[----:B-1----:R-:W-:-:S02]  /*11a10*/  FMUL.FTZ R133, R141, c[0x0][0x2ec] ;  /* 0x0000bb008d857a20 */ /* 0x002fc40000410000 */
[----:B------:R-:W-:Y:S02]  /*11a20*/  FMUL.FTZ R10, R10, c[0x0][0x2ec] ;  /* 0x0000bb000a0a7a20 */ /* 0x000fe40000410000 */
[----:B------:R-:W-:Y:S02]  /*11a30*/  FMUL.FTZ R4, R4, c[0x0][0x2ec] ;  /* 0x0000bb0004047a20 */ /* 0x000fe40000410000 */
[----:B------:R-:W-:Y:S01]  /*11a40*/  FMUL.FTZ R5, R5, c[0x0][0x2ec] ;  /* 0x0000bb0005057a20 */ /* 0x000fe20000410000 */
[----:B------:R1:W1:Y:S01]  /*11a50*/  MUFU.TANH R66, R52 ;  /* 0x0000003400427308 */ /* 0x0002620000002400 */
[----:B--2---:R-:W-:Y:S02]  /*11a60*/  FMUL.FTZ R45, R47, c[0x0][0x2ec] ;  /* 0x0000bb002f2d7a20 */ /* 0x004fe40000410000 */
[----:B------:R-:W-:Y:S02]  /*11a70*/  FMUL.FTZ R6, R6, c[0x0][0x2ec] ;  /* 0x0000bb0006067a20 */ /* 0x000fe40000410000 */
[----:B------:R-:W-:-:S03]  /*11a80*/  FMUL.FTZ R7, R7, c[0x0][0x2ec] ;  /* 0x0000bb0007077a20 */ /* 0x000fc60000410000 */
        /* <DEDUP_REMOVED lines=44> */
[----:B---34-:R-:W3:Y:S04]  /*11d50*/  LDL.64 R2, [R1+0x90] ;  /* 0x0000900001027983 */ /* 0x018ee80000100a00 */
[----:B------:R-:W4:Y:S01]  /*11d60*/  LDL.64 R222, [R1+0x88] ;  /* 0x0000880001de7983 */ /* 0x000f220000100a00 */
        /* <DEDUP_REMOVED lines=10> */
[----:B---3--:R-:W-:Y:S01]  /*11e10*/  LEA R0, P0, R0, R2, 0x6 ;  /* 0x0000000200007211 */ /* 0x008fe200078030ff */
[----:B------:R-:W-:-:S03]  /*11e20*/  IMAD.U32 R3, RZ, RZ, UR24 ;  /* 0x00000018ff037e24 */ /* 0x000fc6000f8e00ff */
[----:B------:R-:W-:-:S05]  /*11e30*/  IMAD.U32 R2, RZ, RZ, UR5 ;  /* 0x00000005ff027e24 */ /* 0x000fca000f8e00ff */
[----:B----4-:R-:W-:Y:S02]  /*11e40*/  LEA.HI.X R2, R3, R223, R2, 0x6, P0 ;  /* 0x000000df03027211 */ /* 0x010fe400000f3402 */
        /* <DEDUP_REMOVED lines=62> */
.L_x_648:
[----:B------:R-:W-:Y:S05]  /*12230*/  BSYNC B0 ;  /* 0x0000000000007941 */ /* 0x000fea0003800000 */
.L_x_647:
[----:B------:R-:W0:Y:S02]  /*12240*/  LDGDEPBAR ;  /* 0x00000000000079af */ /* 0x000e240000000000 */
.L_x_646:
[----:B--234-:R-:W2:Y:S01]  /*12250*/  S2R R2, SR_TID.X ;  /* 0x0000000000027919 */ /* 0x01cea20000002100 */
[----:B------:R-:W-:-:S03]  /*12260*/  IMAD.U32 R0, RZ, RZ, UR23 ;  /* 0x00000017ff007e24 */ /* 0x000fc6000f8e00ff */
[----:B------:R-:W-:Y:S04]  /*12270*/  STL [R1+0xc0], R236 ;  /* 0x0000c0ec01007387 */ /* 0x000fe80000100800 */
[----:B------:R3:W-:Y:S04]  /*12280*/  STL [R1+0xbc], R235 ;  /* 0x0000bceb01007387 */ /* 0x0007e80000100800 */
[----:B------:R-:W-:Y:S04]  /*12290*/  STL [R1+0xb8], R234 ;  /* 0x0000b8ea01007387 */ /* 0x000fe80000100800 */
[----:B------:R-:W-:Y:S04]  /*122a0*/  STL [R1+0xb4], R233 ;  /* 0x0000b4e901007387 */ /* 0x000fe80000100800 */
[----:B------:R-:W-:Y:S01]  /*122b0*/  STL [R1+0xb0], R232 ;  /* 0x0000b0e801007387 */ /* 0x000fe20000100800 */
[----:B--2---:R-:W-:-:S03]  /*122c0*/  IMAD.SHL.U32 R2, R2, 0x2, RZ ;  /* 0x0000000202027824 */ /* 0x004fc600078e00ff */
[----:B------:R-:W-:Y:S02]  /*122d0*/  STL [R1+0xac], R231 ;  /* 0x0000ace701007387 */ /* 0x000fe40000100800 */
[----:B------:R-:W-:Y:S02]  /*122e0*/  LOP3.LUT R2, R2, 0x6, RZ, 0xc0, !PT ;  /* 0x0000000602027812 */ /* 0x000fe400078ec0ff */
[----:B------:R-:W-:Y:S02]  /*122f0*/  STL [R1+0xa8], R230 ;  /* 0x0000a8e601007387 */ /* 0x000fe40000100800 */
[----:B------:R-:W-:Y:S02]  /*12300*/  LEA R0, R0, R2, 0x6 ;  /* 0x0000000200007211 */ /* 0x000fe400078e30ff */
[----:B------:R2:W-:Y:S02]  /*12310*/  STL [R1+0xa4], R229 ;  /* 0x0000a4e501007387 */ /* 0x0005e40000100800 */
[----:B------:R-:W-:-:S02]  /*12320*/  ISETP.GE.AND P3, PT, R0, R251, PT ;  /* 0x000000fb0000720c */ /* 0x000fc40003f66270 */
[----:B------:R-:W-:Y:S01]  /*12330*/  STL [R1+0xa0], R224 ;  /* 0x0000a0e001007387 */ /* 0x000fe20000100800 */
[C---:B------:R-:W-:Y:S02]  /*12340*/  IADD3 R2, R0.reuse, 0x1, RZ ;  /* 0x0000000100027810 */ /* 0x040fe40007ffe0ff */
[----:B------:R-:W-:Y:S01]  /*12350*/  ISETP.LT.OR P3, PT, R0, R247, P3 ;  /* 0x000000f70000720c */ /* 0x000fe20001f61670 */
[----:B------:R-:W2:Y:S01]  /*12360*/  LDL.LU R219, [R1+0x44] ;  /* 0x0000440001db7983 */ /* 0x000ea20000300800 */
[C---:B------:R-:W-:Y:S02]  /*12370*/  ISETP.GE.AND P6, PT, R2.reuse, R251, PT ;  /* 0x000000fb0200720c */ /* 0x040fe40003fc6270 */
[----:B------:R-:W-:Y:S01]  /*12380*/  FSEL R4, R61, -INF , !P3 ;  /* 0xff8000003d047808 */ /* 0x000fe20005800000 */
[----:B------:R-:W2:Y:S01]  /*12390*/  LDL.LU R221, [R1+0x40] ;  /* 0x0000400001dd7983 */ /* 0x000ea20000300800 */
[C---:B------:R-:W-:Y:S02]  /*123a0*/  ISETP.GE.AND P2, PT, R2.reuse, R250, PT ;  /* 0x000000fa0200720c */ /* 0x040fe40003f46270 */
[C---:B------:R-:W-:Y:S01]  /*123b0*/  ISETP.GE.AND P1, PT, R2.reuse, R249, PT ;  /* 0x000000f90200720c */ /* 0x040fe20003f26270 */
[----:B------:R-:W2:Y:S01]  /*123c0*/  LDL.LU R222, [R1+0x60] ;  /* 0x0000600001de7983 */ /* 0x000ea20000300800 */
[----:B------:R-:W-:-:S02]  /*123d0*/  ISETP.GE.AND P0, PT, R2, R248, PT ;  /* 0x000000f80200720c */ /* 0x000fc40003f06270 */
[C---:B------:R-:W-:Y:S02]  /*123e0*/  ISETP.GE.AND P4, PT, R0.reuse, R250, PT ;  /* 0x000000fa0000720c */ /* 0x040fe40003f86270 */
[C---:B------:R-:W-:Y:S02]  /*123f0*/  ISETP.GE.AND P5, PT, R0.reuse, R249, PT ;  /* 0x000000f90000720c */ /* 0x040fe40003fa6270 */
[----:B------:R-:W-:Y:S02]  /*12400*/  ISETP.GE.AND P3, PT, R0, R248, PT ;  /* 0x000000f80000720c */ /* 0x000fe40003f66270 */
[C---:B------:R-:W-:Y:S02]  /*12410*/  ISETP.LT.OR P6, PT, R2.reuse, R247, P6 ;  /* 0x000000f70200720c */ /* 0x040fe400037c1670 */
[C---:B------:R-:W-:Y:S02]  /*12420*/  ISETP.LT.OR P2, PT, R2.reuse, R246, P2 ;  /* 0x000000f60200720c */ /* 0x040fe40001741670 */
[----:B------:R-:W-:-:S02]  /*12430*/  ISETP.LT.OR P1, PT, R2, R245, P1 ;  /* 0x000000f50200720c */ /* 0x000fc40000f21670 */
[----:B------:R-:W-:Y:S02]  /*12440*/  ISETP.LT.OR P0, PT, R2, R244, P0 ;  /* 0x000000f40200720c */ /* 0x000fe40000701670 */
[C---:B------:R-:W-:Y:S02]  /*12450*/  ISETP.LT.OR P4, PT, R0.reuse, R246, P4 ;  /* 0x000000f60000720c */ /* 0x040fe40002781670 */
[C---:B------:R-:W-:Y:S02]  /*12460*/  ISETP.LT.OR P5, PT, R0.reuse, R245, P5 ;  /* 0x000000f50000720c */ /* 0x040fe40002fa1670 */
[C---:B------:R-:W-:Y:S02]  /*12470*/  ISETP.LT.OR P3, PT, R0.reuse, R244, P3 ;  /* 0x000000f40000720c */ /* 0x040fe40001f61670 */
[----:B------:R-:W-:Y:S02]  /*12480*/  IADD3 R2, R0, 0x8, RZ ;  /* 0x0000000800027810 */ /* 0x000fe40007ffe0ff */
[----:B-1----:R-:W-:-:S02]  /*12490*/  FSEL R6, R60, -INF , !P4 ;  /* 0xff8000003c067808 */ /* 0x002fc40006000000 */
        /* <DEDUP_REMOVED lines=104> */
[C---:B------:R-:W-:Y:S02]  /*12b20*/  ISETP.GE.AND P2, PT, R2.reuse, R251, PT ;  /* 0x000000fb0200720c */ /* 0x040fe40003f46270 */
[----:B------:R-:W-:Y:S02]  /*12b30*/  FSEL R220, R39, -INF , !P3 ;  /* 0xff80000027dc7808 */ /* 0x000fe40005800000 */
[----:B------:R-:W-:Y:S02]  /*12b40*/  ISETP.LT.OR P2, PT, R2, R247, P2 ;  /* 0x000000f70200720c */ /* 0x000fe40001741670 */
[----:B------:R-:W-:-:S02]  /*12b50*/  FSEL R5, R40, -INF , !P1 ;  /* 0xff80000028057808 */ /* 0x000fc40004800000 */
[----:B------:R-:W-:Y:S02]  /*12b60*/  FSEL R66, R38, -INF , !P2 ;  /* 0xff80000026427808 */ /* 0x000fe40005000000 */
[----:B------:R-:W-:Y:S02]  /*12b70*/  MOV R38, R220 ;  /* 0x000000dc00267202 */ /* 0x000fe40000000f00 */
[----:B------:R-:W4:Y:S01]  /*12b80*/  LDL.LU R220, [R1+0x3c] ;  /* 0x00003c0001dc7983 */ /* 0x000f220000300800 */
[----:B------:R-:W-:Y:S02]  /*12b90*/  ISETP.GE.AND P1, PT, R2, R250, PT ;  /* 0x000000fa0200720c */ /* 0x000fe40003f26270 */
[----:B------:R-:W-:Y:S02]  /*12ba0*/  IADD3 R3, R0, 0x29, RZ ;  /* 0x0000002900037810 */ /* 0x000fe40007ffe0ff */
[----:B------:R-:W-:Y:S02]  /*12bb0*/  ISETP.LT.OR P1, PT, R2, R246, P1 ;  /* 0x000000f60200720c */ /* 0x000fe40000f21670 */
[----:B------:R-:W-:-:S02]  /*12bc0*/  FSEL R138, R43, -INF , !P4 ;  /* 0xff8000002b8a7808 */ /* 0x000fc40006000000 */
[----:B------:R-:W-:Y:S02]  /*12bd0*/  FSEL R58, R41, -INF , !P5 ;  /* 0xff800000293a7808 */ /* 0x000fe40006800000 */
[C---:B------:R-:W-:Y:S02]  /*12be0*/  ISETP.GE.AND P4, PT, R2.reuse, R249, PT ;  /* 0x000000f90200720c */ /* 0x040fe40003f86270 */
[----:B------:R-:W-:Y:S02]  /*12bf0*/  ISETP.GE.AND P5, PT, R2, R248, PT ;  /* 0x000000f80200720c */ /* 0x000fe40003fa6270 */
[C---:B------:R-:W-:Y:S02]  /*12c00*/  ISETP.GE.AND P2, PT, R3.reuse, R250, PT ;  /* 0x000000fa0300720c */ /* 0x040fe40003f46270 */
[----:B------:R-:W-:Y:S02]  /*12c10*/  FSEL R217, R36, -INF , !P1 ;  /* 0xff80000024d97808 */ /* 0x000fe40004800000 */
[----:B------:R-:W-:-:S02]  /*12c20*/  ISETP.GE.AND P3, PT, R3, R251, PT ;  /* 0x000000fb0300720c */ /* 0x000fc40003f66270 */
[C---:B------:R-:W-:Y:S02]  /*12c30*/  ISETP.GE.AND P1, PT, R3.reuse, R249, PT ;  /* 0x000000f90300720c */ /* 0x040fe40003f26270 */
[C---:B------:R-:W-:Y:S02]  /*12c40*/  ISETP.LT.OR P4, PT, R2.reuse, R245, P4 ;  /* 0x000000f50200720c */ /* 0x040fe40002781670 */
[----:B------:R-:W-:Y:S02]  /*12c50*/  ISETP.LT.OR P5, PT, R2, R244, P5 ;  /* 0x000000f40200720c */ /* 0x000fe40002fa1670 */
[C---:B------:R-:W-:Y:S02]  /*12c60*/  ISETP.LT.OR P2, PT, R3.reuse, R246, P2 ;  /* 0x000000f60300720c */ /* 0x040fe40001741670 */
[----:B------:R-:W-:Y:S02]  /*12c70*/  IADD3 R2, R0, 0x30, RZ ;  /* 0x0000003000027810 */ /* 0x000fe40007ffe0ff */
[----:B------:R-:W-:-:S02]  /*12c80*/  ISETP.LT.OR P3, PT, R3, R247, P3 ;  /* 0x000000f70300720c */ /* 0x000fc40001f61670 */
[----:B------:R-:W-:Y:S02]  /*12c90*/  ISETP.LT.OR P1, PT, R3, R245, P1 ;  /* 0x000000f50300720c */ /* 0x000fe40000f21670 */
[----:B------:R-:W-:Y:S01]  /*12ca0*/  FSEL R218, R34, -INF , !P4 ;  /* 0xff80000022da7808 */ /* 0x000fe20006000000 */
[----:B------:R-:W-:Y:S01]  /*12cb0*/  IMAD.MOV.U32 R36, RZ, RZ, R5 ;  /* 0x000000ffff247224 */ /* 0x000fe200078e0005 */
[----:B------:R-:W-:Y:S01]  /*12cc0*/  FSEL R35, R35, -INF , !P2 ;  /* 0xff80000023237808 */ /* 0x000fe20005000000 */
[----:B------:R-:W-:Y:S01]  /*12cd0*/  IMAD.MOV.U32 R34, RZ, RZ, R42 ;  /* 0x000000ffff227224 */ /* 0x000fe200078e002a */
[----:B------:R-:W-:Y:S02]  /*12ce0*/  ISETP.GE.AND P4, PT, R3, R248, PT ;  /* 0x000000f80300720c */ /* 0x000fe40003f86270 */
[----:B------:R-:W-:Y:S02]  /*12cf0*/  ISETP.GE.AND P2, PT, R2, R250, PT ;  /* 0x000000fa0200720c */ /* 0x000fe40003f46270 */
[----:B------:R-:W-:-:S02]  /*12d00*/  FSEL R133, R37, -INF , !P3 ;  /* 0xff80000025857808 */ /* 0x000fc40005800000 */
[----:B------:R-:W-:Y:S02]  /*12d10*/  FSEL R53, R33, -INF , !P1 ;  /* 0xff80000021357808 */ /* 0x000fe40004800000 */
[C---:B------:R-:W-:Y:S02]  /*12d20*/  ISETP.GE.AND P3, PT, R2.reuse, R251, PT ;  /* 0x000000fb0200720c */ /* 0x040fe40003f66270 */
[C---:B------:R-:W-:Y:S02]  /*12d30*/  ISETP.GE.AND P1, PT, R2.reuse, R249, PT ;  /* 0x000000f90200720c */ /* 0x040fe40003f26270 */
[----:B------:R-:W-:Y:S02]  /*12d40*/  ISETP.LT.OR P4, PT, R3, R244, P4 ;  /* 0x000000f40300720c */ /* 0x000fe40002781670 */
[----:B------:R-:W-:Y:S02]  /*12d50*/  ISETP.LT.OR P2, PT, R2, R246, P2 ;  /* 0x000000f60200720c */ /* 0x000fe40001741670 */
[----:B------:R-:W-:-:S02]  /*12d60*/  IADD3 R3, R0, 0x31, RZ ;  /* 0x0000003100037810 */ /* 0x000fc40007ffe0ff */
[C---:B------:R-:W-:Y:S02]  /*12d70*/  ISETP.LT.OR P3, PT, R2.reuse, R247, P3 ;  /* 0x000000f70200720c */ /* 0x040fe40001f61670 */
[----:B------:R-:W-:Y:S02]  /*12d80*/  ISETP.LT.OR P1, PT, R2, R245, P1 ;  /* 0x000000f50200720c */ /* 0x000fe40000f21670 */
[----:B---3--:R-:W-:Y:S02]  /*12d90*/  FSEL R235, R30, -INF , !P2 ;  /* 0xff8000001eeb7808 */ /* 0x008fe40005000000 */
[----:B------:R-:W-:Y:S02]  /*12da0*/  ISETP.GE.AND P2, PT, R3, R251, PT ;  /* 0x000000fb0300720c */ /* 0x000fe40003f46270 */
[----:B------:R-:W-:Y:S02]  /*12db0*/  FSEL R65, R32, -INF , !P3 ;  /* 0xff80000020417808 */ /* 0x000fe40005800000 */
[----:B--2---:R-:W-:-:S02]  /*12dc0*/  FSEL R229, R28, -INF , !P1 ;  /* 0xff8000001ce57808 */ /* 0x004fc40004800000 */
[C---:B------:R-:W-:Y:S02]  /*12dd0*/  ISETP.GE.AND P3, PT, R2.reuse, R248, PT ;  /* 0x000000f80200720c */ /* 0x040fe40003f66270 */
[C---:B------:R-:W-:Y:S02]  /*12de0*/  ISETP.GE.AND P1, PT, R3.reuse, R250, PT ;  /* 0x000000fa0300720c */ /* 0x040fe40003f26270 */
[C---:B------:R-:W-:Y:S02]  /*12df0*/  ISETP.LT.OR P2, PT, R3.reuse, R247, P2 ;  /* 0x000000f70300720c */ /* 0x040fe40001741670 */
[----:B------:R-:W-:Y:S02]  /*12e00*/  ISETP.LT.OR P3, PT, R2, R244, P3 ;  /* 0x000000f40200720c */ /* 0x000fe40001f61670 */
[----:B------:R-:W-:Y:S02]  /*12e10*/  ISETP.LT.OR P1, PT, R3, R246, P1 ;  /* 0x000000f60300720c */ /* 0x000fe40000f21670 */
[----:B------:R-:W-:-:S02]  /*12e20*/  FSEL R61, R31, -INF , !P2 ;  /* 0xff8000001f3d7808 */ /* 0x000fc40005000000 */
[----:B------:R-:W-:Y:S02]  /*12e30*/  IADD3 R2, R0, 0x38, RZ ;  /* 0x0000003800027810 */ /* 0x000fe40007ffe0ff */
[----:B------:R-:W-:Y:S02]  /*12e40*/  ISETP.GE.AND P2, PT, R3, R249, PT ;  /* 0x000000f90300720c */ /* 0x000fe40003f46270 */
[----:B------:R-:W-:Y:S02]  /*12e50*/  FSEL R232, R29, -INF , !P1 ;  /* 0xff8000001de87808 */ /* 0x000fe40004800000 */
[C---:B------:R-:W-:Y:S02]  /*12e60*/  ISETP.GE.AND P1, PT, R2.reuse, R251, PT ;  /* 0x000000fb0200720c */ /* 0x040fe40003f26270 */
[----:B------:R-:W-:Y:S02]  /*12e70*/  ISETP.LT.OR P2, PT, R3, R245, P2 ;  /* 0x000000f50300720c */ /* 0x000fe40001741670 */
[----:B------:R-:W-:-:S02]  /*12e80*/  ISETP.LT.OR P1, PT, R2, R247, P1 ;  /* 0x000000f70200720c */ /* 0x000fc40000f21670 */
[----:B------:R-:W-:Y:S02]  /*12e90*/  FSEL R27, R27, -INF , !P2 ;  /* 0xff8000001b1b7808 */ /* 0x000fe40005000000 */
[----:B------:R-:W-:Y:S02]  /*12ea0*/  ISETP.GE.AND P2, PT, R2, R250, PT ;  /* 0x000000fa0200720c */ /* 0x000fe40003f46270 */
[----:B------:R-:W-:Y:S02]  /*12eb0*/  FSEL R55, R16, -INF , !P1 ;  /* 0xff80000010377808 */ /* 0x000fe40004800000 */
[C---:B------:R-:W-:Y:S02]  /*12ec0*/  ISETP.GE.AND P1, PT, R2.reuse, R249, PT ;  /* 0x000000f90200720c */ /* 0x040fe40003f26270 */
[C---:B------:R-:W-:Y:S02]  /*12ed0*/  ISETP.LT.OR P2, PT, R2.reuse, R246, P2 ;  /* 0x000000f60200720c */ /* 0x040fe40001741670 */
[----:B------:R-:W-:-:S02]  /*12ee0*/  ISETP.LT.OR P1, PT, R2, R245, P1 ;  /* 0x000000f50200720c */ /* 0x000fc40000f21670 */
[----:B------:R-:W-:Y:S02]  /*12ef0*/  IADD3 R0, R0, 0x39, RZ ;  /* 0x0000003900007810 */ /* 0x000fe40007ffe0ff */
[----:B------:R-:W-:Y:S02]  /*12f00*/  FSEL R231, R12, -INF , !P2 ;  /* 0xff8000000ce77808 */ /* 0x000fe40005000000 */
[----:B------:R-:W-:Y:S02]  /*12f10*/  ISETP.GE.AND P2, PT, R3, R248, PT ;  /* 0x000000f80300720c */ /* 0x000fe40003f46270 */
[----:B------:R-:W-:Y:S02]  /*12f20*/  FSEL R59, R11, -INF , !P1 ;  /* 0xff8000000b3b7808 */ /* 0x000fe40004800000 */
[----:B------:R-:W-:Y:S02]  /*12f30*/  ISETP.GE.AND P1, PT, R0, R251, PT ;  /* 0x000000fb0000720c */ /* 0x000fe40003f26270 */
[----:B------:R-:W-:-:S02]  /*12f40*/  ISETP.LT.OR P2, PT, R3, R244, P2 ;  /* 0x000000f40300720c */ /* 0x000fc40001741670 */
[----:B------:R-:W-:Y:S02]  /*12f50*/  FMNMX.FTZ R3, R252, R4, !PT ;  /* 0x00000004fc037209 */ /* 0x000fe40007810000 */
[----:B------:R-:W-:Y:S02]  /*12f60*/  ISETP.LT.OR P1, PT, R0, R247, P1 ;  /* 0x000000f70000720c */ /* 0x000fe40000f21670 */
[----:B------:R-:W-:Y:S02]  /*12f70*/  FMNMX.FTZ R3, R10, R3, !PT ;  /* 0x000000030a037209 */ /* 0x000fe40007810000 */
[----:B------:R-:W-:Y:S02]  /*12f80*/  FSEL R40, R24, -INF , !P1 ;  /* 0xff80000018287808 */ /* 0x000fe40004800000 */
[----:B------:R-:W-:Y:S02]  /*12f90*/  ISETP.GE.AND P1, PT, R0, R250, PT ;  /* 0x000000fa0000720c */ /* 0x000fe40003f26270 */
[----:B------:R-:W-:-:S02]  /*12fa0*/  FMNMX.FTZ R3, R8, R3, !PT ;  /* 0x0000000308037209 */ /* 0x000fc40007810000 */
[----:B------:R-:W-:Y:S02]  /*12fb0*/  ISETP.LT.OR P1, PT, R0, R246, P1 ;  /* 0x000000f60000720c */ /* 0x000fe40000f21670 */
[----:B------:R-:W-:Y:S02]  /*12fc0*/  FMNMX.FTZ R3, R7, R3, !PT ;  /* 0x0000000307037209 */ /* 0x000fe40007810000 */
[----:B------:R-:W-:Y:S02]  /*12fd0*/  FSEL R52, R26, -INF , !P1 ;  /* 0xff8000001a347808 */ /* 0x000fe40004800000 */
[C---:B------:R-:W-:Y:S02]  /*12fe0*/  ISETP.GE.AND P1, PT, R0.reuse, R249, PT ;  /* 0x000000f90000720c */ /* 0x040fe40003f26270 */
[----:B------:R-:W-:Y:S02]  /*12ff0*/  FMNMX.FTZ R3, R63, R3, !PT ;  /* 0x000000033f037209 */ /* 0x000fe40007810000 */
[----:B------:R-:W-:-:S02]  /*13000*/  ISETP.LT.OR P1, PT, R0, R245, P1 ;  /* 0x000000f50000720c */ /* 0x000fc40000f21670 */
[----:B------:R-:W-:Y:S02]  /*13010*/  FMNMX.FTZ R3, R60, R3, !PT ;  /* 0x000000033c037209 */ /* 0x000fe40007810000 */
[----:B------:R-:W-:Y:S02]  /*13020*/  FSEL R39, R25, -INF , !P1 ;  /* 0xff80000019277808 */ /* 0x000fe40004800000 */
[----:B------:R-:W-:Y:S02]  /*13030*/  FMNMX.FTZ R3, R54, R3, !PT ;  /* 0x0000000336037209 */ /* 0x000fe40007810000 */
[C---:B------:R-:W-:Y:S02]  /*13040*/  ISETP.GE.AND P1, PT, R2.reuse, R248, PT ;  /* 0x000000f80200720c */ /* 0x040fe40003f26270 */
[----:B------:R-:W-:Y:S02]  /*13050*/  FMNMX.FTZ R3, R49, R3, !PT ;  /* 0x0000000331037209 */ /* 0x000fe40007810000 */
[----:B------:R-:W-:-:S02]  /*13060*/  ISETP.LT.OR P1, PT, R2, R244, P1 ;  /* 0x000000f40200720c */ /* 0x000fc40000f21670 */
        /* <DEDUP_REMOVED lines=23> */
[----:B------:R-:W-:Y:S01]  /*131e0*/  FMNMX.FTZ R3, R67, R11, !PT ;  /* 0x0000000b43037209 */ /* 0x000fe20007810000 */
[----:B------:R-:W1:Y:S01]  /*131f0*/  SHFL.BFLY PT, R137, R2, 0x2, 0x1f ;  /* 0x0c401f0002897f89 */ /* 0x000e6200000e0000 */
        /* <DEDUP_REMOVED lines=12> */
[----:B------:R-:W-:Y:S01]  /*132c0*/  FMNMX.FTZ R2, R52, R3, !PT ;  /* 0x0000000334027209 */ /* 0x000fe20007810000 */
[----:B------:R-:W-:-:S04]  /*132d0*/  IMAD.MOV.U32 R25, RZ, RZ, R27 ;  /* 0x000000ffff197224 */ /* 0x000fc800078e001b */
[----:B------:R-:W1:Y:S01]  /*132e0*/  SHFL.BFLY PT, R12, R2, 0x2, 0x1f ;  /* 0x0c401f00020c7f89 */ /* 0x000e6200000e0000 */
[----:B------:R-:W-:-:S04]  /*132f0*/  FMNMX.FTZ R11, R229, R11, !PT ;  /* 0x0000000be50b7209 */ /* 0x000fc80007810000 */
[----:B------:R-:W-:-:S04]  /*13300*/  FMNMX.FTZ R11, R25, R11, !PT ;  /* 0x0000000b190b7209 */ /* 0x000fc80007810000 */
[----:B------:R-:W-:Y:S02]  /*13310*/  FMNMX.FTZ R11, R59, R11, !PT ;  /* 0x0000000b3b0b7209 */ /* 0x000fe40007810000 */
[----:B------:R-:W-:Y:S02]  /*13320*/  FSEL R233, R208, -INF , !P0 ;  /* 0xff800000d0e97808 */ /* 0x000fe40004000000 */
[C---:B------:R-:W-:Y:S01]  /*13330*/  ISETP.GE.AND P0, PT, R0.reuse, R248, PT ;  /* 0x000000f80000720c */ /* 0x040fe20003f06270 */
[----:B------:R-:W2:Y:S03]  /*13340*/  SHFL.BFLY PT, R16, R137, 0x1, 0x1f ;  /* 0x0c201f0089107f89 */ /* 0x000ea600000e0000 */
[----:B------:R-:W-:Y:S02]  /*13350*/  ISETP.LT.OR P0, PT, R0, R244, P0 ;  /* 0x000000f40000720c */ /* 0x000fe40000701670 */
[----:B------:R-:W-:-:S02]  /*13360*/  FSEL R42, R209, -INF , !P6 ;  /* 0xff800000d12a7808 */ /* 0x000fc40007000000 */
[----:B-1----:R-:W-:Y:S02]  /*13370*/  FMNMX.FTZ R2, R2, R12, !PT ;  /* 0x0000000c02027209 */ /* 0x002fe40007810000 */
[----:B------:R-:W-:-:S03]  /*13380*/  FSEL R30, R142, -INF , !P5 ;  /* 0xff8000008e1e7808 */ /* 0x000fc60006800000 */
[----:B------:R-:W-:Y:S01]  /*13390*/  SHFL.BFLY PT, R136, R2, 0x1, 0x1f ;  /* 0x0c201f0002887f89 */ /* 0x000fe200000e0000 */
[----:B----4-:R-:W-:-:S04]  /*133a0*/  FMNMX.FTZ R3, R220, R18, !PT ;  /* 0x00000012dc037209 */ /* 0x010fc80007810000 */
[----:B------:R-:W-:-:S04]  /*133b0*/  FMNMX.FTZ R3, R21, R3, !PT ;  /* 0x0000000315037209 */ /* 0x000fc80007810000 */
[----:B------:R-:W-:-:S04]  /*133c0*/  FMNMX.FTZ R3, R22, R3, !PT ;  /* 0x0000000316037209 */ /* 0x000fc80007810000 */
[----:B------:R-:W-:-:S04]  /*133d0*/  FMNMX.FTZ R5, R23, R3, !PT ;  /* 0x0000000317057209 */ /* 0x000fc80007810000 */
[----:B------:R-:W-:Y:S02]  /*133e0*/  FMNMX.FTZ R5, R216, R5, !PT ;  /* 0x00000005d8057209 */ /* 0x000fe40007810000 */
[----:B------:R-:W-:Y:S02]  /*133f0*/  FMNMX.FTZ R3, R39, R11, !PT ;  /* 0x0000000b27037209 */ /* 0x000fe40007810000 */
[----:B------:R-:W-:-:S04]  /*13400*/  FMNMX.FTZ R5, R215, R5, !PT ;  /* 0x00000005d7057209 */ /* 0x000fc80007810000 */
[----:B------:R-:W-:Y:S01]  /*13410*/  FMNMX.FTZ R5, R214, R5, !PT ;  /* 0x00000005d6057209 */ /* 0x000fe20007810000 */
[----:B------:R-:W1:Y:S03]  /*13420*/  SHFL.BFLY PT, R11, R3, 0x2, 0x1f ;  /* 0x0c401f00030b7f89 */ /* 0x000e6600000e0000 */
        /* <DEDUP_REMOVED lines=10> */
[----:B-1----:R-:W-:Y:S02]  /*134d0*/  FMNMX.FTZ R3, R3, R11, !PT ;  /* 0x0000000b03037209 */ /* 0x002fe40007810000 */
[----:B------:R-:W-:Y:S02]  /*134e0*/  FSEL R44, R47, -INF , !P1 ;  /* 0xff8000002f2c7808 */ /* 0x000fe40004800000 */
[----:B------:R-:W-:Y:S01]  /*134f0*/  FMNMX.FTZ R11, R230, R5, !PT ;  /* 0x00000005e60b7209 */ /* 0x000fe20007810000 */
[C---:B------:R-:W-:Y:S01]  /*13500*/  FMUL.FTZ R0, R137.reuse, c[0x0][0x23c] ;  /* 0x00008f0089007a20 */ /* 0x040fe20000410000 */
[----:B------:R-:W-:-:S02]  /*13510*/  FSETP.NEU.FTZ.AND P3, PT, R137, -INF , PT ;  /* 0xff8000008900780b */ /* 0x000fc40003f7d000 */
[----:B------:R-:W-:Y:S02]  /*13520*/  FSEL R24, R139, -INF , !P0 ;  /* 0xff8000008b187808 */ /* 0x000fe40004000000 */
[----:B------:R-:W-:Y:S02]  /*13530*/  FMNMX.FTZ R11, R44, R11, !PT ;  /* 0x0000000b2c0b7209 */ /* 0x000fe40007810000 */
[----:B------:R-:W-:Y:S02]  /*13540*/  FSEL R0, R0, RZ, P3 ;  /* 0x000000ff00007208 */ /* 0x000fe40001800000 */
[----:B------:R-:W-:Y:S02]  /*13550*/  FMNMX.FTZ R136, R2, R136, !PT ;  /* 0x0000008802887209 */ /* 0x000fe40007810000 */
[----:B------:R-:W-:Y:S01]  /*13560*/  FMNMX.FTZ R2, R24, R11, !PT ;  /* 0x0000000b18027209 */ /* 0x000fe20007810000 */
[----:B------:R-:W1:Y:S01]  /*13570*/  SHFL.BFLY PT, R135, R3, 0x1, 0x1f ;  /* 0x0c201f0003877f89 */ /* 0x000e6200000e0000 */
[----:B------:R-:W-:-:S03]  /*13580*/  FFMA.FTZ R5, R4, c[0x0][0x23c], -R0 ;  /* 0x00008f0004057a23 */ /* 0x000fc60000010800 */
[----:B------:R-:W2:Y:S01]  /*13590*/  SHFL.BFLY PT, R4, R2, 0x2, 0x1f ;  /* 0x0c401f0002047f89 */ /* 0x000ea200000e0000 */
[C---:B------:R-:W-:Y:S01]  /*135a0*/  FMUL.FTZ R12, R136.reuse, c[0x0][0x23c] ;  /* 0x00008f00880c7a20 */ /* 0x040fe20000410000 */
[----:B------:R-:W-:-:S04]  /*135b0*/  FSETP.NEU.FTZ.AND P1, PT, R136, -INF , PT ;  /* 0xff8000008800780b */ /* 0x000fc80003f3d000 */
[----:B------:R-:W-:Y:S02]  /*135c0*/  FSEL R12, R12, RZ, P1 ;  /* 0x000000ff0c0c7208 */ /* 0x000fe40000800000 */
[----:B-1----:R-:W-:-:S03]  /*135d0*/  FMNMX.FTZ R135, R3, R135, !PT ;  /* 0x0000008703877209 */ /* 0x002fc60007810000 */
[----:B------:R-:W-:Y:S01]  /*135e0*/  FFMA.FTZ R3, R13, c[0x0][0x23c], -R12 ;  /* 0x00008f000d037a23 */ /* 0x000fe2000001080c */
[----:B--2---:R-:W-:-:S03]  /*135f0*/  FMNMX.FTZ R2, R2, R4, !PT ;  /* 0x0000000402027209 */ /* 0x004fc60007810000 */
[----:B------:R1:W-:Y:S01]  /*13600*/  MUFU.EX2 R41, R3 ;  /* 0x0000000300297308 */ /* 0x0003e20000000800 */
[----:B------:R-:W-:Y:S01]  /*13610*/  FSETP.NEU.FTZ.AND P0, PT, R135, -INF , PT ;  /* 0xff8000008700780b */ /* 0x000fe20003f1d000 */
[----:B------:R-:W2:Y:S01]  /*13620*/  SHFL.BFLY PT, R134, R2, 0x1, 0x1f ;  /* 0x0c201f0002867f89 */ /* 0x000ea200000e0000 */
[--C-:B------:R-:W-:Y:S02]  /*13630*/  FFMA.FTZ R4, R15, c[0x0][0x23c], -R12.reuse ;  /* 0x00008f000f047a23 */ /* 0x100fe4000001080c */
[----:B------:R-:W-:Y:S02]  /*13640*/  FFMA.FTZ R6, R6, c[0x0][0x23c], -R12 ;  /* 0x00008f0006067a23 */ /* 0x000fe4000001080c */
[----:B-1----:R-:W-:Y:S01]  /*13650*/  FMUL.FTZ R3, R135, c[0x0][0x23c] ;  /* 0x00008f0087037a20 */ /* 0x002fe20000410000 */
[----:B------:R1:W-:Y:S04]  /*13660*/  MUFU.EX2 R33, R4 ;  /* 0x0000000400217308 */ /* 0x0003e80000000800 */
[----:B------:R-:W-:-:S04]  /*13670*/  FSEL R3, R3, RZ, P0 ;  /* 0x000000ff03037208 */ /* 0x000fc80000000000 */
[----:B------:R3:W-:Y:S01]  /*13680*/  MUFU.EX2 R27, R6 ;  /* 0x00000006001b7308 */ /* 0x0007e20000000800 */
[----:B-1----:R-:W-:-:S07]  /*13690*/  FFMA.FTZ R4, R14, c[0x0][0x23c], -R3 ;  /* 0x00008f000e047a23 */ /* 0x002fce0000010803 */
[----:B------:R1:W-:Y:S01]  /*136a0*/  MUFU.EX2 R26, R4 ;  /* 0x00000004001a7308 */ /* 0x0003e20000000800 */
[----:B---3--:R-:W-:-:S05]  /*136b0*/  FSEL R6, R137, RZ, P3 ;  /* 0x000000ff89067208 */ /* 0x008fca0001800000 */
[----:B------:R-:W-:Y:S02]  /*136c0*/  FADD.FTZ R6, R252, -R6 ;  /* 0x80000006fc067221 */ /* 0x000fe40000010000 */
[----:B-1----:R-:W-:-:S04]  /*136d0*/  FFMA.FTZ R4, R17, c[0x0][0x23c], -R3 ;  /* 0x00008f0011047a23 */ /* 0x002fc80000010803 */
[----:B------:R1:W-:Y:S01]  /*136e0*/  MUFU.EX2 R252, R4 ;  /* 0x0000000400fc7308 */ /* 0x0003e20000000800 */
[----:B--2---:R-:W-:-:S07]  /*136f0*/  FMNMX.FTZ R134, R2, R134, !PT ;  /* 0x0000008602867209 */ /* 0x004fce0007810000 */
[----:B------:R-:W-:Y:S01]  /*13700*/  MUFU.EX2 R5, R5 ;  /* 0x0000000500057308 */ /* 0x000fe20000000800 */
[----:B-1----:R-:W-:Y:S02]  /*13710*/  FMUL.FTZ R4, R6, c[0x0][0x23c] ;  /* 0x00008f0006047a20 */ /* 0x002fe40000410000 */
[----:B------:R-:W-:-:S05]  /*13720*/  FFMA.FTZ R6, R19, c[0x0][0x23c], -R3 ;  /* 0x00008f0013067a23 */ /* 0x000fca0000010803 */
[----:B------:R-:W1:Y:S01]  /*13730*/  MUFU.EX2 R4, R4 ;  /* 0x0000000400047308 */ /* 0x000e620000000800 */
[C---:B------:R-:W-:Y:S01]  /*13740*/  FMUL.FTZ R2, R134.reuse, c[0x0][0x23c] ;  /* 0x00008f0086027a20 */ /* 0x040fe20000410000 */
[----:B------:R-:W-:Y:S01]  /*13750*/  FSETP.NEU.FTZ.AND P2, PT, R134, -INF , PT ;  /* 0xff8000008600780b */ /* 0x000fe20003f5d000 */
[----:B------:R-:W-:-:S03]  /*13760*/  FFMA.FTZ R7, R7, c[0x0][0x23c], -R0 ;  /* 0x00008f0007077a23 */ /* 0x000fc60000010800 */
[----:B------:R-:W-:Y:S02]  /*13770*/  FSEL R2, R2, RZ, P2 ;  /* 0x000000ff02027208 */ /* 0x000fe40001000000 */
[----:B------:R2:W-:Y:S01]  /*13780*/  MUFU.EX2 R43, R6 ;  /* 0x00000006002b7308 */ /* 0x0005e20000000800 */
[----:B------:R-:W-:-:S07]  /*13790*/  FFMA.FTZ R8, R8, c[0x0][0x23c], -R0 ;  /* 0x00008f0008087a23 */ /* 0x000fce0000010800 */
[----:B------:R3:W-:Y:S01]  /*137a0*/  MUFU.EX2 R234, R7 ;  /* 0x0000000700ea7308 */ /* 0x0007e20000000800 */
[----:B--2---:R-:W-:-:S07]  /*137b0*/  FFMA.FTZ R6, R20, c[0x0][0x23c], -R3 ;  /* 0x00008f0014067a23 */ /* 0x004fce0000010803 */
[----:B------:R2:W-:Y:S01]  /*137c0*/  MUFU.EX2 R208, R6 ;  /* 0x0000000600d07308 */ /* 0x0005e20000000800 */
[-C--:B-1----:R-:W-:Y:S02]  /*137d0*/  FMUL.FTZ R29, R129, R4.reuse ;  /* 0x00000004811d7220 */ /* 0x082fe40000410000 */
[----:B---3--:R-:W-:Y:S02]  /*137e0*/  FFMA.FTZ R7, R18, c[0x0][0x23c], -R2 ;  /* 0x00008f0012077a23 */ /* 0x008fe40000010802 */
[----:B------:R-:W1:Y:S01]  /*137f0*/  LDSM.16.MT88.4 R16, [R225+0xc000] ;  /* 0x00c00000e110783b */ /* 0x000e620000004200 */
[-C--:B------:R-:W-:Y:S02]  /*13800*/  FFMA.FTZ R224, R222, R4.reuse, R5 ;  /* 0x00000004dee07223 */ /* 0x080fe40000010005 */
[----:B------:R3:W-:Y:S01]  /*13810*/  MUFU.EX2 R37, R8 ;  /* 0x0000000800257308 */ /* 0x0007e20000000800 */
[-C--:B------:R-:W-:Y:S02]  /*13820*/  FMUL.FTZ R148, R148, R4.reuse ;  /* 0x0000000494947220 */ /* 0x080fe40000410000 */
[-C--:B------:R-:W-:Y:S01]  /*13830*/  FMUL.FTZ R149, R149, R4.reuse ;  /* 0x0000000495957220 */ /* 0x080fe20000410000 */
[----:B--2---:R-:W-:Y:S01]  /*13840*/  FSEL R6, R136, RZ, P1 ;  /* 0x000000ff88067208 */ /* 0x004fe20000800000 */
        /* <DEDUP_REMOVED lines=29> */
[----:B------:R-:W-:Y:S02]  /*13a20*/  IMAD.MOV.U32 R129, RZ, RZ, R41 ;  /* 0x000000ffff817224 */ /* 0x000fe400078e0029 */
[----:B------:R2:W-:Y:S01]  /*13a30*/  MUFU.EX2 R41, R7 ;  /* 0x0000000700297308 */ /* 0x0005e20000000800 */
[----:B------:R-:W-:-:S02]  /*13a40*/  FFMA.FTZ R4, R21, c[0x0][0x23c], -R2 ;  /* 0x00008f0015047a23 */ /* 0x000fc40000010802 */
[----:B---3--:R-:W-:Y:S01]  /*13a50*/  FADD.FTZ R8, R219, -R6 ;  /* 0x80000006db087221 */ /* 0x008fe20000010000 */
[----:B------:R-:W-:-:S04]  /*13a60*/  FSEL R6, R134, RZ, P2 ;  /* 0x000000ff86067208 */ /* 0x000fc80001000000 */
[----:B------:R3:W-:Y:S01]  /*13a70*/  MUFU.EX2 R219, R4 ;  /* 0x0000000400db7308 */ /* 0x0007e20000000800 */
[----:B------:R-:W-:Y:S01]  /*13a80*/  FADD.FTZ R6, R220, -R6 ;  /* 0x80000006dc067221 */ /* 0x000fe20000010000 */
[----:B--2---:R-:W-:Y:S01]  /*13a90*/  FSEL R7, R135, RZ, P0 ;  /* 0x000000ff87077208 */ /* 0x004fe20000000000 */
[----:B------:R-:W-:-:S04]  /*13aa0*/  FFMA.FTZ R10, R10, c[0x0][0x23c], -R0 ;  /* 0x00008f000a0a7a23 */ /* 0x000fc80000010800 */
[----:B------:R-:W-:Y:S02]  /*13ab0*/  FADD.FTZ R7, R221, -R7 ;  /* 0x80000007dd077221 */ /* 0x000fe40000010000 */
[----:B---3--:R-:W-:Y:S02]  /*13ac0*/  FFMA.FTZ R4, R22, c[0x0][0x23c], -R2 ;  /* 0x00008f0016047a23 */ /* 0x008fe40000010802 */
[----:B------:R-:W-:Y:S02]  /*13ad0*/  FFMA.FTZ R9, R9, c[0x0][0x23c], -R12 ;  /* 0x00008f0009097a23 */ /* 0x000fe4000001080c */
[----:B------:R2:W-:Y:S01]  /*13ae0*/  MUFU.EX2 R236, R4 ;  /* 0x0000000400ec7308 */ /* 0x0005e20000000800 */
[----:B------:R-:W-:Y:S02]  /*13af0*/  FMUL.FTZ R8, R8, c[0x0][0x23c] ;  /* 0x00008f0008087a20 */ /* 0x000fe40000410000 */
[----:B------:R-:W-:Y:S02]  /*13b00*/  FMUL.FTZ R7, R7, c[0x0][0x23c] ;  /* 0x00008f0007077a20 */ /* 0x000fe40000410000 */
[----:B------:R-:W-:Y:S01]  /*13b10*/  FMUL.FTZ R6, R6, c[0x0][0x23c] ;  /* 0x00008f0006067a20 */ /* 0x000fe20000410000 */
[----:B------:R-:W-:-:S02]  /*13b20*/  MOV R117, R24 ;  /* 0x0000001800757202 */ /* 0x000fc40000000f00 */
        /* <DEDUP_REMOVED lines=12> */
[----:B----4-:R-:W-:Y:S01]  /*13bf0*/  FMUL.FTZ R144, R144, R13 ;  /* 0x0000000d90907220 */ /* 0x010fe20000410000 */
        /* <DEDUP_REMOVED lines=80> */
[----:B-1----:R-:W-:Y:S07]  /*14100*/  HMMA.16816.F32.BF16 R140, R4, R18, R76 ;  /* 0x00000012048c723c */ /* 0x002fee000004184c */
        /* <DEDUP_REMOVED lines=36> */
[----:B------:R-:W-:Y:S01]  /*14350*/  IMAD.MOV.U32 R68, RZ, RZ, R39 ;  /* 0x000000ffff447224 */ /* 0x000fe200078e0027 */
[-C--:B-1----:R-:W-:Y:S08]  /*14360*/  HMMA.16816.F32.BF16 R32, R4, R16.reuse, R88 ;  /* 0x000000100420723c */ /* 0x082ff00000041858 */
[----:B------:R-:W-:Y:S08]  /*14370*/  HMMA.16816.F32.BF16 R36, R8, R16, R84 ;  /* 0x000000100824723c */ /* 0x000ff00000041854 */
        /* <DEDUP_REMOVED lines=27> */
[----:B------:R-:W-:Y:S01]  /*14530*/  FMUL.FTZ R127, R127, R15 ;  /* 0x0000000f7f7f7220 */ /* 0x000fe20000410000 */
[----:B------:R-:W-:Y:S01]  /*14540*/  MOV R84, R52 ;  /* 0x0000003400547202 */ /* 0x000fe20000000f00 */
[----:B------:R-:W-:Y:S01]  /*14550*/  IMAD.MOV.U32 R87, RZ, RZ, R53 ;  /* 0x000000ffff577224 */ /* 0x000fe200078e0035 */
[C---:B-1----:R-:W-:Y:S08]  /*14560*/  HMMA.16816.F32.BF16 R120, R4.reuse, R16, R120 ;  /* 0x000000100478723c */ /* 0x042ff00000041878 */
[----:B------:R-:W-:Y:S07]  /*14570*/  HMMA.16816.F32.BF16 R124, R4, R18, R124 ;  /* 0x00000012047c723c */ /* 0x000fee000004187c */
[----:B------:R-:W-:-:S04]  /*14580*/  FFMA.FTZ R4, R63, c[0x0][0x23c], -R0 ;  /* 0x00008f003f047a23 */ /* 0x000fc80000010800 */
[----:B------:R1:W-:Y:S02]  /*14590*/  MUFU.EX2 R52, R4 ;  /* 0x0000000400347308 */ /* 0x0003e40000000800 */
[----:B-1----:R-:W-:-:S06]  /*145a0*/  FFMA.FTZ R4, R60, c[0x0][0x23c], -R0 ;  /* 0x00008f003c047a23 */ /* 0x002fcc0000010800 */
[----:B------:R1:W-:Y:S02]  /*145b0*/  MUFU.EX2 R53, R4 ;  /* 0x0000000400357308 */ /* 0x0003e40000000800 */
[----:B-1----:R-:W-:-:S06]  /*145c0*/  FFMA.FTZ R4, R54, c[0x0][0x23c], -R0 ;  /* 0x00008f0036047a23 */ /* 0x002fcc0000010800 */
[----:B------:R1:W-:Y:S02]  /*145d0*/  MUFU.EX2 R54, R4 ;  /* 0x0000000400367308 */ /* 0x0003e40000000800 */
[----:B-1----:R-:W-:-:S06]  /*145e0*/  FFMA.FTZ R4, R49, c[0x0][0x23c], -R0 ;  /* 0x00008f0031047a23 */ /* 0x002fcc0000010800 */
[----:B------:R1:W4:Y:S02]  /*145f0*/  MUFU.EX2 R5, R4 ;  /* 0x0000000400057308 */ /* 0x0003240000000800 */
[----:B-1----:R-:W-:-:S06]  /*14600*/  FFMA.FTZ R4, R132, c[0x0][0x23c], -R12 ;  /* 0x00008f0084047a23 */ /* 0x002fcc000001080c */
[----:B------:R1:W-:Y:S01]  /*14610*/  MUFU.EX2 R49, R4 ;  /* 0x0000000400317308 */ /* 0x0003e20000000800 */
[----:B---3--:R-:W-:Y:S02]  /*14620*/  FFMA.FTZ R26, R81, R13, R26 ;  /* 0x0000000d511a7223 */ /* 0x008fe4000001001a */
[----:B------:R-:W-:Y:S02]  /*14630*/  IMAD.MOV.U32 R81, RZ, RZ, R76 ;  /* 0x000000ffff517224 */ /* 0x000fe400078e004c */
[----:B-1----:R-:W-:Y:S02]  /*14640*/  FFMA.FTZ R4, R64, c[0x0][0x23c], -R12 ;  /* 0x00008f0040047a23 */ /* 0x002fe4000001080c */
[----:B------:R-:W-:Y:S02]  /*14650*/  IMAD.MOV.U32 R76, RZ, RZ, R51 ;  /* 0x000000ffff4c7224 */ /* 0x000fe400078e0033 */
[----:B------:R1:W-:Y:S01]  /*14660*/  MUFU.EX2 R51, R4 ;  /* 0x0000000400337308 */ /* 0x0003e20000000800 */
[----:B--2---:R-:W-:-:S02]  /*14670*/  FFMA.FTZ R27, R80, R14, R27 ;  /* 0x0000000e501b7223 */ /* 0x004fc4000001001b */
[----:B------:R-:W-:Y:S02]  /*14680*/  IMAD.MOV.U32 R80, RZ, RZ, R117 ;  /* 0x000000ffff507224 */ /* 0x000fe400078e0075 */
[----:B------:R-:W-:Y:S02]  /*14690*/  IMAD.MOV.U32 R85, RZ, RZ, R235 ;  /* 0x000000ffff557224 */ /* 0x000fe400078e00eb */
[----:B-1----:R-:W-:-:S04]  /*146a0*/  FFMA.FTZ R4, R62, c[0x0][0x23c], -R12 ;  /* 0x00008f003e047a23 */ /* 0x002fc8000001080c */
[----:B------:R1:W-:Y:S01]  /*146b0*/  MUFU.EX2 R117, R4 ;  /* 0x0000000400757308 */ /* 0x0003e20000000800 */
[----:B------:R-:W-:Y:S01]  /*146c0*/  MOV R86, R43 ;  /* 0x0000002b00567202 */ /* 0x000fe20000000f00 */
[----:B-1----:R-:W-:-:S06]  /*146d0*/  FFMA.FTZ R4, R50, c[0x0][0x23c], -R12 ;  /* 0x00008f0032047a23 */ /* 0x002fcc000001080c */
[----:B------:R1:W-:Y:S01]  /*146e0*/  MUFU.EX2 R235, R4 ;  /* 0x0000000400eb7308 */ /* 0x0003e20000000800 */
[----:B------:R-:W-:Y:S01]  /*146f0*/  MOV R91, R84 ;  /* 0x00000054005b7202 */ /* 0x000fe20000000f00 */
[----:B------:R-:W-:Y:S02]  /*14700*/  IMAD.MOV.U32 R84, RZ, RZ, R80 ;  /* 0x000000ffff547224 */ /* 0x000fe400078e0050 */
        /* <DEDUP_REMOVED lines=8> */
[----:B-1----:R-:W-:-:S04]  /*14790*/  FFMA.FTZ R4, R210, c[0x0][0x23c], -R3 ;  /* 0x00008f00d2047a23 */ /* 0x002fc80000010803 */
[----:B------:R1:W-:Y:S01]  /*147a0*/  MUFU.EX2 R50, R4 ;  /* 0x0000000400327308 */ /* 0x0003e20000000800 */
[----:B------:R-:W-:Y:S02]  /*147b0*/  IMAD.MOV.U32 R78, RZ, RZ, R79 ;  /* 0x000000ffff4e7224 */ /* 0x000fe400078e004f */
[----:B------:R-:W-:Y:S01]  /*147c0*/  IMAD.MOV.U32 R79, RZ, RZ, R72 ;  /* 0x000000ffff4f7224 */ /* 0x000fe200078e0048 */
[----:B------:R-:W-:Y:S01]  /*147d0*/  MOV R72, R73 ;  /* 0x0000004900487202 */ /* 0x000fe20000000f00 */
[----:B------:R-:W-:Y:S01]  /*147e0*/  IMAD.MOV.U32 R69, RZ, RZ, R59 ;  /* 0x000000ffff457224 */ /* 0x000fe200078e003b */
[----:B------:R-:W-:Y:S01]  /*147f0*/  MOV R116, R58 ;  /* 0x0000003a00747202 */ /* 0x000fe20000000f00 */
[----:B------:R-:W-:Y:S02]  /*14800*/  IMAD.MOV.U32 R73, RZ, RZ, R74 ;  /* 0x000000ffff497224 */ /* 0x000fe400078e004a */
[----:B-1----:R-:W-:-:S04]  /*14810*/  FFMA.FTZ R4, R67, c[0x0][0x23c], -R3 ;  /* 0x00008f0043047a23 */ /* 0x002fc80000010803 */
[----:B------:R1:W2:Y:S01]  /*14820*/  MUFU.EX2 R6, R4 ;  /* 0x0000000400067308 */ /* 0x0002a20000000800 */
[----:B------:R-:W-:Y:S02]  /*14830*/  IMAD.MOV.U32 R139, RZ, RZ, R31 ;  /* 0x000000ffff8b7224 */ /* 0x000fe400078e001f */
[----:B------:R-:W-:Y:S01]  /*14840*/  IMAD.MOV.U32 R74, RZ, RZ, R75 ;  /* 0x000000ffff4a7224 */ /* 0x000fe200078e004b */
[----:B------:R-:W-:Y:S01]  /*14850*/  MOV R75, R68 ;  /* 0x00000044004b7202 */ /* 0x000fe20000000f00 */
[-C--:B------:R-:W-:Y:S02]  /*14860*/  FMUL.FTZ R58, R118, R14.reuse ;  /* 0x0000000e763a7220 */ /* 0x080fe40000410000 */
[-C--:B------:R-:W-:Y:S02]  /*14870*/  FMUL.FTZ R59, R119, R14.reuse ;  /* 0x0000000e773b7220 */ /* 0x080fe40000410000 */
[----:B------:R-:W-:Y:S02]  /*14880*/  FMUL.FTZ R30, R130, R14 ;  /* 0x0000000e821e7220 */ /* 0x000fe40000410000 */
[----:B-1----:R-:W-:-:S02]  /*14890*/  FFMA.FTZ R4, R48, c[0x0][0x23c], -R3 ;  /* 0x00008f0030047a23 */ /* 0x002fc40000010803 */
[----:B------:R-:W-:Y:S02]  /*148a0*/  FMUL.FTZ R31, R131, R14 ;  /* 0x0000000e831f7220 */ /* 0x000fe40000410000 */
[----:B------:R1:W-:Y:S01]  /*148b0*/  MUFU.EX2 R213, R4 ;  /* 0x0000000400d57308 */ /* 0x0003e20000000800 */
[----:B------:R-:W-:Y:S02]  /*148c0*/  IMAD.MOV.U32 R68, RZ, RZ, R69 ;  /* 0x000000ffff447224 */ /* 0x000fe400078e0045 */
[----:B------:R-:W-:Y:S01]  /*148d0*/  IMAD.MOV.U32 R69, RZ, RZ, R42 ;  /* 0x000000ffff457224 */ /* 0x000fe200078e002a */
[----:B------:R-:W-:Y:S01]  /*148e0*/  HMMA.16816.F32.BF16 R56, R8, R16, R56 ;  /* 0x000000100838723c */ /* 0x000fe20000041838 */
[----:B-1----:R-:W-:-:S04]  /*148f0*/  FFMA.FTZ R4, R216, c[0x0][0x23c], -R2 ;  /* 0x00008f00d8047a23 */ /* 0x002fc80000010802 */
[----:B------:R1:W-:Y:S03]  /*14900*/  MUFU.EX2 R42, R4 ;  /* 0x00000004002a7308 */ /* 0x0003e60000000800 */
[----:B------:R-:W-:Y:S01]  /*14910*/  HMMA.16816.F32.BF16 R28, R8, R18, R28 ;  /* 0x00000012081c723c */ /* 0x000fe2000004181c */
[----:B------:R-:W3:Y:S01]  /*14920*/  LDSM.16.MT88.4 R16, [R225+0xc800] ;  /* 0x00c80000e110783b */ /* 0x000ee20000004200 */
[----:B-1----:R-:W-:-:S04]  /*14930*/  FFMA.FTZ R4, R215, c[0x0][0x23c], -R2 ;  /* 0x00008f00d7047a23 */ /* 0x002fc80000010802 */
[----:B------:R1:W-:Y:S02]  /*14940*/  MUFU.EX2 R48, R4 ;  /* 0x0000000400307308 */ /* 0x0003e40000000800 */
[----:B-1----:R-:W-:-:S06]  /*14950*/  FFMA.FTZ R4, R214, c[0x0][0x23c], -R2 ;  /* 0x00008f00d6047a23 */ /* 0x002fcc0000010802 */
[----:B------:R1:W-:Y:S02]  /*14960*/  MUFU.EX2 R118, R4 ;  /* 0x0000000400767308 */ /* 0x0003e40000000800 */
[----:B-1----:R-:W-:-:S06]  /*14970*/  FFMA.FTZ R4, R211, c[0x0][0x23c], -R2 ;  /* 0x00008f00d3047a23 */ /* 0x002fcc0000010802 */
[----:B------:R-:W1:Y:S01]  /*14980*/  MUFU.EX2 R4, R4 ;  /* 0x0000000400047308 */ /* 0x000e620000000800 */
[----:B------:R-:W-:Y:S01]  /*14990*/  FFMA.FTZ R92, R55, c[0x0][0x23c], -R0 ;  /* 0x00008f00375c7a23 */ /* 0x000fe20000010800 */
[----:B----4-:R-:W-:Y:S01]  /*149a0*/  MOV R211, R5 ;  /* 0x0000000500d37202 */ /* 0x010fe20000000f00 */
[----:B--2---:R-:W-:Y:S01]  /*149b0*/  IMAD.MOV.U32 R216, RZ, RZ, R6 ;  /* 0x000000ffffd87224 */ /* 0x004fe200078e0006 */
[----:B------:R-:W-:Y:S01]  /*149c0*/  MOV R88, R81 ;  /* 0x0000005100587202 */ /* 0x000fe20000000f00 */
[----:B------:R-:W-:Y:S01]  /*149d0*/  IMAD.MOV.U32 R90, RZ, RZ, R84 ;  /* 0x000000ffff5a7224 */ /* 0x000fe200078e0054 */
[----:B------:R-:W-:Y:S01]  /*149e0*/  F2FP.BF16.PACK_AB R8, R53, R52 ;  /* 0x000000343508723e */ /* 0x000fe200000010ff */
[----:B------:R-:W-:Y:S01]  /*149f0*/  IMAD.MOV.U32 R89, RZ, RZ, R80 ;  /* 0x000000ffff597224 */ /* 0x000fe200078e0050 */
[----:B------:R-:W-:Y:S01]  /*14a00*/  MOV R80, R77 ;  /* 0x0000004d00507202 */ /* 0x000fe20000000f00 */
[----:B------:R-:W-:Y:S01]  /*14a10*/  IMAD.MOV.U32 R95, RZ, RZ, R82 ;  /* 0x000000ffff5f7224 */ /* 0x000fe200078e0052 */
[----:B------:R-:W-:Y:S01]  /*14a20*/  F2FP.BF16.PACK_AB R9, R51, R49 ;  /* 0x000000313309723e */ /* 0x000fe200000010ff */
[----:B------:R-:W-:-:S02]  /*14a30*/  IMAD.MOV.U32 R84, RZ, RZ, R83 ;  /* 0x000000ffff547224 */ /* 0x000fc400078e0053 */
[----:B-1----:R-:W-:Y:S01]  /*14a40*/  IMAD.MOV.U32 R55, RZ, RZ, R4 ;  /* 0x000000ffff377224 */ /* 0x002fe200078e0004 */
[----:B------:R-:W-:Y:S01]  /*14a50*/  MOV R83, R72 ;  /* 0x0000004800537202 */ /* 0x000fe20000000f00 */
[----:B------:R-:W-:Y:S01]  /*14a60*/  IMAD.MOV.U32 R81, RZ, RZ, R78 ;  /* 0x000000ffff517224 */ /* 0x000fe200078e004e */
[----:B------:R-:W-:Y:S01]  /*14a70*/  F2FP.BF16.PACK_AB R10, R211, R54 ;  /* 0x00000036d30a723e */ /* 0x000fe200000010ff */
[----:B------:R-:W-:Y:S01]  /*14a80*/  IMAD.MOV.U32 R82, RZ, RZ, R79 ;  /* 0x000000ffff527224 */ /* 0x000fe200078e004f */
[----:B------:R-:W-:Y:S02]  /*14a90*/  F2FP.BF16.PACK_AB R11, R235, R117 ;  /* 0x00000075eb0b723e */ /* 0x000fe400000010ff */
[----:B------:R-:W-:Y:S02]  /*14aa0*/  F2FP.BF16.PACK_AB R4, R50, R43 ;  /* 0x0000002b3204723e */ /* 0x000fe400000010ff */
[----:B------:R-:W-:Y:S02]  /*14ab0*/  F2FP.BF16.PACK_AB R6, R213, R216 ;  /* 0x000000d8d506723e */ /* 0x000fe400000010ff */
[----:B------:R-:W-:-:S02]  /*14ac0*/  F2FP.BF16.PACK_AB R5, R48, R42 ;  /* 0x0000002a3005723e */ /* 0x000fc400000010ff */
[----:B------:R-:W-:Y:S01]  /*14ad0*/  F2FP.BF16.PACK_AB R7, R55, R118 ;  /* 0x000000763707723e */ /* 0x000fe200000010ff */
[----:B------:R-:W-:Y:S02]  /*14ae0*/  IMAD.MOV.U32 R77, RZ, RZ, R73 ;  /* 0x000000ffff4d7224 */ /* 0x000fe400078e0049 */
[----:B------:R-:W-:Y:S02]  /*14af0*/  IMAD.MOV.U32 R73, RZ, RZ, R69 ;  /* 0x000000ffff497224 */ /* 0x000fe400078e0045 */
[----:B------:R-:W-:Y:S01]  /*14b00*/  IMAD.MOV.U32 R69, RZ, RZ, R218 ;  /* 0x000000ffff457224 */ /* 0x000fe200078e00da */
[----:B---3--:R-:W-:Y:S01]  /*14b10*/  HMMA.16816.F32.BF16 R148, R8, R16, R148 ;  /* 0x000000100894723c */ /* 0x008fe20000041894 */
[----:B------:R-:W-:-:S07]  /*14b20*/  FFMA.FTZ R218, R61, c[0x0][0x23c], -R0 ;  /* 0x00008f003dda7a23 */ /* 0x000fce0000010800 */
        /* <DEDUP_REMOVED lines=11> */
[----:B------:R-:W-:Y:S01]  /*14be0*/  MOV R210, R88 ;  /* 0x0000005800d27202 */ /* 0x000fe20000000f00 */
[----:B------:R-:W-:Y:S01]  /*14bf0*/  IMAD.MOV.U32 R80, RZ, RZ, R72 ;  /* 0x000000ffff507224 */ /* 0x000fe200078e0048 */
[----:B------:R-:W-:Y:S01]  /*14c00*/  MOV R83, R73 ;  /* 0x0000004900537202 */ /* 0x000fe20000000f00 */
[----:B------:R-:W-:Y:S02]  /*14c10*/  IMAD.MOV.U32 R82, RZ, RZ, R74 ;  /* 0x000000ffff527224 */ /* 0x000fe400078e004a */
[----:B------:R-:W-:Y:S02]  /*14c20*/  IMAD.MOV.U32 R81, RZ, RZ, R75 ;  /* 0x000000ffff517224 */ /* 0x000fe400078e004b */
[--C-:B------:R-:W-:Y:S02]  /*14c30*/  FFMA.FTZ R14, R133, c[0x0][0x23c], -R0.reuse ;  /* 0x00008f00850e7a23 */ /* 0x100fe40000010800 */
[----:B------:R-:W-:Y:S01]  /*14c40*/  IMAD.MOV.U32 R119, RZ, RZ, R95 ;  /* 0x000000ffff777224 */ /* 0x000fe200078e005f */
[----:B------:R-:W-:Y:S01]  /*14c50*/  MOV R95, R87 ;  /* 0x00000057005f7202 */ /* 0x000fe20000000f00 */
[----:B------:R-:W-:Y:S01]  /*14c60*/  FFMA.FTZ R25, R212, c[0x0][0x23c], -R0 ;  /* 0x00008f00d4197a23 */ /* 0x000fe20000010800 */
[----:B------:R-:W-:Y:S01]  /*14c70*/  MOV R212, R69 ;  /* 0x0000004500d47202 */ /* 0x000fe20000000f00 */
[----:B------:R-:W-:-:S02]  /*14c80*/  IMAD.MOV.U32 R93, RZ, RZ, R85 ;  /* 0x000000ffff5d7224 */ /* 0x000fc400078e0055 */
[----:B------:R-:W-:Y:S01]  /*14c90*/  IMAD.MOV.U32 R94, RZ, RZ, R86 ;  /* 0x000000ffff5e7224 */ /* 0x000fe200078e0056 */
[----:B------:R-:W-:Y:S01]  /*14ca0*/  MOV R86, R78 ;  /* 0x0000004e00567202 */ /* 0x000fe20000000f00 */
[----:B------:R-:W-:Y:S02]  /*14cb0*/  IMAD.MOV.U32 R133, RZ, RZ, R131 ;  /* 0x000000ffff857224 */ /* 0x000fe400078e0083 */
[----:B------:R-:W-:Y:S02]  /*14cc0*/  IMAD.MOV.U32 R64, RZ, RZ, R89 ;  /* 0x000000ffff407224 */ /* 0x000fe400078e0059 */
[----:B------:R-:W-:Y:S02]  /*14cd0*/  IMAD.MOV.U32 R132, RZ, RZ, R90 ;  /* 0x000000ffff847224 */ /* 0x000fe400078e005a */
[----:B------:R-:W-:Y:S02]  /*14ce0*/  IMAD.MOV.U32 R130, RZ, RZ, R76 ;  /* 0x000000ffff827224 */ /* 0x000fe400078e004c */
[----:B------:R-:W-:-:S02]  /*14cf0*/  IMAD.MOV.U32 R85, RZ, RZ, R77 ;  /* 0x000000ffff557224 */ /* 0x000fc400078e004d */
[----:B------:R-:W-:Y:S01]  /*14d00*/  IMAD.MOV.U32 R87, RZ, RZ, R79 ;  /* 0x000000ffff577224 */ /* 0x000fe200078e004f */
[----:B-1----:R-:W-:Y:S01]  /*14d10*/  HMMA.16816.F32.BF16 R72, R4, R18, R172 ;  /* 0x000000120448723c */ /* 0x002fe200000418ac */
[----:B------:R-:W-:Y:S02]  /*14d20*/  IMAD.MOV.U32 R131, RZ, RZ, R68 ;  /* 0x000000ffff837224 */ /* 0x000fe400078e0044 */
[----:B------:R-:W-:-:S04]  /*14d30*/  IMAD.MOV.U32 R215, RZ, RZ, R71 ;  /* 0x000000ffffd77224 */ /* 0x000fc800078e0047 */
[----:B------:R-:W-:Y:S01]  /*14d40*/  MOV R173, R210 ;  /* 0x000000d200ad7202 */ /* 0x000fe20000000f00 */
[----:B------:R-:W-:Y:S01]  /*14d50*/  IMAD.MOV.U32 R210, RZ, RZ, R70 ;  /* 0x000000ffffd27224 */ /* 0x000fe200078e0046 */
[-C--:B------:R-:W-:Y:S08]  /*14d60*/  HMMA.16816.F32.BF16 R88, R8, R16.reuse, R220 ;  /* 0x000000100858723c */ /* 0x080ff000000418dc */
[----:B------:R-:W-:Y:S08]  /*14d70*/  HMMA.16816.F32.BF16 R76, R4, R16, R164 ;  /* 0x00000010044c723c */ /* 0x000ff000000418a4 */
[----:B------:R-:W-:Y:S01]  /*14d80*/  HMMA.16816.F32.BF16 R68, R8, R18, R168 ;  /* 0x000000120844723c */ /* 0x000fe200000418a8 */
[----:B------:R-:W1:Y:S01]  /*14d90*/  LDSM.16.MT88.4 R16, [R228+0xc800] ;  /* 0x00c80000e410783b */ /* 0x000e620000004200 */
[----:B------:R-:W-:-:S02]  /*14da0*/  FFMA.FTZ R24, R138, c[0x0][0x23c], -R0 ;  /* 0x00008f008a187a23 */ /* 0x000fc40000010800 */
[--C-:B------:R-:W-:Y:S02]  /*14db0*/  FFMA.FTZ R13, R66, c[0x0][0x23c], -R0.reuse ;  /* 0x00008f00420d7a23 */ /* 0x100fe40000010800 */
[--C-:B------:R-:W-:Y:S02]  /*14dc0*/  FFMA.FTZ R209, R65, c[0x0][0x23c], -R0.reuse ;  /* 0x00008f0041d17a23 */ /* 0x100fe40000010800 */
[----:B------:R-:W-:Y:S01]  /*14dd0*/  FFMA.FTZ R214, R40, c[0x0][0x23c], -R0 ;  /* 0x00008f0028d67a23 */ /* 0x000fe20000010800 */
[----:B------:R-:W-:Y:S01]  /*14de0*/  MOV R172, R130 ;  /* 0x0000008200ac7202 */ /* 0x000fe20000000f00 */
[----:B------:R-:W-:Y:S02]  /*14df0*/  IMAD.MOV.U32 R0, RZ, RZ, R64 ;  /* 0x000000ffff007224 */ /* 0x000fe400078e0040 */
[----:B------:R-:W-:Y:S01]  /*14e00*/  IMAD.MOV.U32 R130, RZ, RZ, R84 ;  /* 0x000000ffff827224 */ /* 0x000fe200078e0054 */
[-C--:B-1----:R-:W-:Y:S07]  /*14e10*/  HMMA.16816.F32.BF16 R64, R8, R16.reuse, R180 ;  /* 0x000000100840723c */ /* 0x082fee00000418b4 */
[----:B------:R-:W-:Y:S01]  /*14e20*/  MOV R183, R85 ;  /* 0x0000005500b77202 */ /* 0x000fe20000000f00 */
[----:B------:R-:W-:Y:S01]  /*14e30*/  IMAD.MOV.U32 R182, RZ, RZ, R86 ;  /* 0x000000ffffb67224 */ /* 0x000fe200078e0056 */
[----:B------:R-:W-:Y:S01]  /*14e40*/  HMMA.16816.F32.BF16 R176, R4, R16, R176 ;  /* 0x0000001004b0723c */ /* 0x000fe200000418b0 */
[----:B------:R-:W-:-:S07]  /*14e50*/  IMAD.MOV.U32 R181, RZ, RZ, R87 ;  /* 0x000000ffffb57224 */ /* 0x000fce00078e0057 */
[-C--:B------:R-:W-:Y:S08]  /*14e60*/  HMMA.16816.F32.BF16 R188, R4, R18.reuse, R188 ;  /* 0x0000001204bc723c */ /* 0x080ff000000418bc */
[----:B------:R-:W-:Y:S01]  /*14e70*/  HMMA.16816.F32.BF16 R84, R8, R18, R184 ;  /* 0x000000120854723c */ /* 0x000fe200000418b8 */
[----:B------:R-:W1:Y:S01]  /*14e80*/  LDSM.16.MT88.4 R16, [R227+0xc800] ;  /* 0x00c80000e310783b */ /* 0x000e620000004200 */
[----:B------:R-:W-:Y:S01]  /*14e90*/  MOV R180, R80 ;  /* 0x0000005000b47202 */ /* 0x000fe20000000f00 */
[----:B------:R-:W-:-:S02]  /*14ea0*/  IMAD.MOV.U32 R138, RZ, RZ, R82 ;  /* 0x000000ffff8a7224 */ /* 0x000fc400078e0052 */
[----:B------:R-:W-:Y:S02]  /*14eb0*/  IMAD.MOV.U32 R40, RZ, RZ, R94 ;  /* 0x000000ffff287224 */ /* 0x000fe400078e005e */
[----:B------:R-:W-:Y:S01]  /*14ec0*/  IMAD.MOV.U32 R185, RZ, RZ, R81 ;  /* 0x000000ffffb97224 */ /* 0x000fe200078e0051 */
[----:B------:R-:W-:Y:S02]  /*14ed0*/  MOV R184, R83 ;  /* 0x0000005300b87202 */ /* 0x000fe40000000f00 */
[----:B------:R-:W-:Y:S01]  /*14ee0*/  MOV R187, R92 ;  /* 0x0000005c00bb7202 */ /* 0x000fe20000000f00 */
[-C--:B-1----:R-:W-:Y:S07]  /*14ef0*/  HMMA.16816.F32.BF16 R80, R8, R16.reuse, R196 ;  /* 0x000000100850723c */ /* 0x082fee00000418c4 */
[----:B------:R-:W-:Y:S01]  /*14f00*/  MOV R197, R93 ;  /* 0x0000005d00c57202 */ /* 0x000fe20000000f00 */
[----:B------:R-:W-:Y:S01]  /*14f10*/  IMAD.MOV.U32 R196, RZ, RZ, R95 ;  /* 0x000000ffffc47224 */ /* 0x000fe200078e005f */
[C---:B------:R-:W-:Y:S08]  /*14f20*/  HMMA.16816.F32.BF16 R192, R4.reuse, R16, R192 ;  /* 0x0000001004c0723c */ /* 0x040ff000000418c0 */
[-C--:B------:R-:W-:Y:S08]  /*14f30*/  HMMA.16816.F32.BF16 R204, R4, R18.reuse, R204 ;  /* 0x0000001204cc723c */ /* 0x080ff000000418cc */
[C---:B------:R-:W-:Y:S01]  /*14f40*/  HMMA.16816.F32.BF16 R92, R8.reuse, R18, R200 ;  /* 0x00000012085c723c */ /* 0x040fe200000418c8 */
[----:B------:R-:W1:Y:S07]  /*14f50*/  LDSM.16.MT88.4 R16, [R225+0xe800] ;  /* 0x00e80000e110783b */ /* 0x000e6e0000004200 */
[-C--:B-1----:R-:W-:Y:S01]  /*14f60*/  HMMA.16816.F32.BF16 R168, R8, R16.reuse, R160 ;  /* 0x0000001008a8723c */ /* 0x082fe200000418a0 */
[----:B------:R-:W2:Y:S07]  /*14f70*/  LDL.LU R161, [R1+0x6c] ;  /* 0x00006c0001a17983 */ /* 0x000eae0000300800 */
        /* <DEDUP_REMOVED lines=13> */
[----:B------:R-:W-:Y:S01]  /*15050*/  IMAD.MOV.U32 R162, RZ, RZ, R116 ;  /* 0x000000ffffa27224 */ /* 0x000fe200078e0074 */
[-C--:B-1----:R-:W-:Y:S08]  /*15060*/  HMMA.16816.F32.BF16 R220, R8, R16.reuse, R36 ;  /* 0x0000001008dc723c */ /* 0x082ff00000041824 */
[C---:B------:R-:W-:Y:S08]  /*15070*/  HMMA.16816.F32.BF16 R128, R4.reuse, R16, R32 ;  /* 0x000000100480723c */ /* 0x040ff00000041820 */
[-C--:B------:R-:W-:Y:S01]  /*15080*/  HMMA.16816.F32.BF16 R116, R4, R18.reuse, R20 ;  /* 0x000000120474723c */ /* 0x080fe20000041814 */
[----:B------:R-:W1:Y:S07]  /*15090*/  LDSM.16.MT88.4 R20, [R228+0xe800] ;  /* 0x00e80000e414783b */ /* 0x000e6e0000004200 */
[----:B------:R-:W-:Y:S01]  /*150a0*/  HMMA.16816.F32.BF16 R96, R8, R18, R96 ;  /* 0x000000120860723c */ /* 0x000fe20000041860 */
[----:B------:R-:W3:Y:S01]  /*150b0*/  LDSM.16.MT88.4 R16, [R227+0xe800] ;  /* 0x00e80000e310783b */ /* 0x000ee20000004200 */
[----:B------:R-:W-:-:S02]  /*150c0*/  IMAD.MOV.U32 R163, RZ, RZ, R217 ;  /* 0x000000ffffa37224 */ /* 0x000fc400078e00d9 */
[----:B------:R-:W-:Y:S02]  /*150d0*/  IMAD.MOV.U32 R202, RZ, RZ, R215 ;  /* 0x000000ffffca7224 */ /* 0x000fe400078e00d7 */
[----:B------:R-:W-:Y:S02]  /*150e0*/  IMAD.MOV.U32 R203, RZ, RZ, R212 ;  /* 0x000000ffffcb7224 */ /* 0x000fe400078e00d4 */
[----:B------:R-:W-:Y:S01]  /*150f0*/  FFMA.FTZ R0, R0, c[0x0][0x23c], -R12 ;  /* 0x00008f0000007a23 */ /* 0x000fe2000001080c */
[C---:B-1----:R-:W-:Y:S08]  /*15100*/  HMMA.16816.F32.BF16 R104, R4.reuse, R20, R104 ;  /* 0x000000140468723c */ /* 0x042ff00000041868 */
[C---:B------:R-:W-:Y:S08]  /*15110*/  HMMA.16816.F32.BF16 R108, R4.reuse, R22, R108 ;  /* 0x00000016046c723c */ /* 0x040ff0000004186c */
[C---:B---3--:R-:W-:Y:S08]  /*15120*/  HMMA.16816.F32.BF16 R120, R4.reuse, R16, R120 ;  /* 0x000000100478723c */ /* 0x048ff00000041878 */
[----:B------:R-:W-:Y:S07]  /*15130*/  HMMA.16816.F32.BF16 R124, R4, R18, R124 ;  /* 0x00000012047c723c */ /* 0x000fee000004187c */
[----:B--2---:R-:W-:Y:S01]  /*15140*/  FFMA.FTZ R4, R161, R15, R41 ;  /* 0x0000000fa1047223 */ /* 0x004fe20000010029 */
        /* <DEDUP_REMOVED lines=35> */
[----:B------:R-:W-:Y:S02]  /*15380*/  IMAD.MOV.U32 R181, RZ, RZ, R182 ;  /* 0x000000ffffb57224 */ /* 0x000fe400078e00b6 */
        /* <DEDUP_REMOVED lines=8> */
[----:B------:R1:W-:Y:S01]  /*15410*/  MUFU.EX2 R209, R0 ;  /* 0x0000000000d17308 */ /* 0x0003e20000000800 */
[----:B------:R-:W-:-:S02]  /*15420*/  IMAD.MOV.U32 R197, RZ, RZ, R199 ;  /* 0x000000ffffc57224 */ /* 0x000fc400078e00c7 */
[----:B------:R-:W-:Y:S02]  /*15430*/  IMAD.MOV.U32 R199, RZ, RZ, R185 ;  /* 0x000000ffffc77224 */ /* 0x000fe400078e00b9 */
[----:B------:R-:W-:Y:S02]  /*15440*/  IMAD.MOV.U32 R185, RZ, RZ, R181 ;  /* 0x000000ffffb97224 */ /* 0x000fe400078e00b5 */
[----:B------:R-:W-:Y:S01]  /*15450*/  IMAD.MOV.U32 R181, RZ, RZ, R183 ;  /* 0x000000ffffb57224 */ /* 0x000fe200078e00b7 */
[----:B------:R-:W-:Y:S02]  /*15460*/  MOV R183, R172 ;  /* 0x000000ac00b77202 */ /* 0x000fe40000000f00 */
[----:B------:R-:W-:Y:S01]  /*15470*/  MOV R172, R211 ;  /* 0x000000d300ac7202 */ /* 0x000fe20000000f00 */
[----:B-1----:R-:W-:Y:S01]  /*15480*/  FFMA.FTZ R0, R160, c[0x0][0x23c], -R12 ;  /* 0x00008f00a0007a23 */ /* 0x002fe2000001080c */
[----:B------:R-:W-:Y:S02]  /*15490*/  MOV R160, R162 ;  /* 0x000000a200a07202 */ /* 0x000fe40000000f00 */
[----:B------:R-:W-:Y:S01]  /*154a0*/  MOV R162, R200 ;  /* 0x000000c800a27202 */ /* 0x000fe20000000f00 */
[----:B------:R1:W-:Y:S01]  /*154b0*/  MUFU.EX2 R211, R0 ;  /* 0x0000000000d37308 */ /* 0x0003e20000000800 */
[----:B------:R-:W-:-:S02]  /*154c0*/  MOV R200, R202 ;  /* 0x000000ca00c87202 */ /* 0x000fc40000000f00 */
[----:B------:R-:W-:Y:S02]  /*154d0*/  MOV R202, R196 ;  /* 0x000000c400ca7202 */ /* 0x000fe40000000f00 */
[----:B------:R-:W-:Y:S02]  /*154e0*/  MOV R196, R198 ;  /* 0x000000c600c47202 */ /* 0x000fe40000000f00 */
        /* <DEDUP_REMOVED lines=13> */
[----:B------:R-:W-:Y:S02]  /*155c0*/  MOV R180, R182 ;  /* 0x000000b600b47202 */ /* 0x000fe40000000f00 */
[----:B------:R-:W-:Y:S01]  /*155d0*/  MOV R197, R198 ;  /* 0x000000c600c57202 */ /* 0x000fe20000000f00 */
        /* <DEDUP_REMOVED lines=12> */
[----:B------:R1:W-:Y:S01]  /*156a0*/  MUFU.EX2 R214, R0 ;  /* 0x0000000000d67308 */ /* 0x0003e20000000800 */
[--C-:B------:R-:W-:Y:S01]  /*156b0*/  FFMA.FTZ R33, R232, c[0x0][0x23c], -R12.reuse ;  /* 0x00008f00e8217a23 */ /* 0x100fe2000001080c */
[----:B------:R2:W5:Y:S01]  /*156c0*/  LDL.LU R236, [R1+0xc0] ;  /* 0x0000c00001ec7983 */ /* 0x0005620000300800 */
        /* <DEDUP_REMOVED lines=21> */
[----:B------:R1:W-:Y:S01]  /*15820*/  MUFU.EX2 R216, R0 ;  /* 0x0000000000d87308 */ /* 0x0003e20000000800 */
[----:B------:R-:W-:Y:S02]  /*15830*/  MOV R38, R160 ;  /* 0x000000a000267202 */ /* 0x000fe40000000f00 */
[----:B------:R-:W-:Y:S01]  /*15840*/  MOV R160, R162 ;  /* 0x000000a200a07202 */ /* 0x000fe20000000f00 */
[----:B-1----:R-:W-:Y:S02]  /*15850*/  FFMA.FTZ R0, R39, c[0x0][0x23c], -R3 ;  /* 0x00008f0027007a23 */ /* 0x002fe40000010803 */
[----:B------:R-:W-:Y:S02]  /*15860*/  IMAD.MOV.U32 R39, RZ, RZ, R161 ;  /* 0x000000ffff277224 */ /* 0x000fe400078e00a1 */
[----:B------:R-:W-:Y:S02]  /*15870*/  IMAD.MOV.U32 R161, RZ, RZ, R163 ;  /* 0x000000ffffa17224 */ /* 0x000fe400078e00a3 */
[----:B------:R-:W-:-:S02]  /*15880*/  IMAD.MOV.U32 R163, RZ, RZ, R201 ;  /* 0x000000ffffa37224 */ /* 0x000fc400078e00c9 */
[----:B------:R-:W-:Y:S02]  /*15890*/  IMAD.MOV.U32 R201, RZ, RZ, R203 ;  /* 0x000000ffffc97224 */ /* 0x000fe400078e00cb */
[----:B------:R-:W-:Y:S02]  /*158a0*/  IMAD.MOV.U32 R203, RZ, RZ, R197 ;  /* 0x000000ffffcb7224 */ /* 0x000fe400078e00c5 */
        /* <DEDUP_REMOVED lines=8> */
[----:B------:R1:W-:Y:S01]  /*15930*/  MUFU.EX2 R133, R0 ;  /* 0x0000000000857308 */ /* 0x0003e20000000800 */
[----:B------:R-:W-:-:S02]  /*15940*/  MOV R200, R202 ;  /* 0x000000ca00c87202 */ /* 0x000fc40000000f00 */
[----:B------:R-:W-:Y:S02]  /*15950*/  MOV R202, R196 ;  /* 0x000000c400ca7202 */ /* 0x000fe40000000f00 */
[----:B------:R-:W-:Y:S02]  /*15960*/  MOV R196, R198 ;  /* 0x000000c600c47202 */ /* 0x000fe40000000f00 */
[----:B------:R-:W-:Y:S01]  /*15970*/  MOV R198, R184 ;  /* 0x000000b800c67202 */ /* 0x000fe20000000f00 */
        /* <DEDUP_REMOVED lines=17> */
[----:B------:R-:W-:Y:S02]  /*15a90*/  MOV R186, R208 ;  /* 0x000000d000ba7202 */ /* 0x000fe40000000f00 */
[----:B------:R1:W-:Y:S01]  /*15aa0*/  MUFU.EX2 R208, R0 ;  /* 0x0000000000d07308 */ /* 0x0003e20000000800 */
[----:B------:R-:W-:-:S02]  /*15ab0*/  IMAD.MOV.U32 R37, RZ, RZ, R39 ;  /* 0x000000ffff257224 */ /* 0x000fc400078e0027 */
[----:B------:R-:W-:Y:S02]  /*15ac0*/  IMAD.MOV.U32 R39, RZ, RZ, R161 ;  /* 0x000000ffff277224 */ /* 0x000fe400078e00a1 */
[----:B------:R-:W-:Y:S02]  /*15ad0*/  IMAD.MOV.U32 R161, RZ, RZ, R200 ;  /* 0x000000ffffa17224 */ /* 0x000fe400078e00c8 */
[----:B------:R-:W-:Y:S02]  /*15ae0*/  IMAD.MOV.U32 R200, RZ, RZ, R202 ;  /* 0x000000ffffc87224 */ /* 0x000fe400078e00ca */
[----:B-1----:R-:W-:Y:S01]  /*15af0*/  FFMA.FTZ R0, R38, c[0x0][0x23c], -R3 ;  /* 0x00008f0026007a23 */ /* 0x002fe20000010803 */
[----:B------:R-:W-:Y:S02]  /*15b00*/  MOV R38, R160 ;  /* 0x000000a000267202 */ /* 0x000fe40000000f00 */
[----:B------:R-:W-:Y:S02]  /*15b10*/  MOV R160, R162 ;  /* 0x000000a200a07202 */ /* 0x000fe40000000f00 */
[----:B------:R-:W-:-:S02]  /*15b20*/  MOV R162, R201 ;  /* 0x000000c900a27202 */ /* 0x000fc40000000f00 */
[----:B------:R-:W-:Y:S02]  /*15b30*/  MOV R201, R203 ;  /* 0x000000cb00c97202 */ /* 0x000fe40000000f00 */
[----:B------:R-:W-:Y:S02]  /*15b40*/  MOV R203, R197 ;  /* 0x000000c500cb7202 */ /* 0x000fe40000000f00 */
[----:B------:R-:W-:Y:S02]  /*15b50*/  MOV R197, R185 ;  /* 0x000000b900c57202 */ /* 0x000fe40000000f00 */
[----:B------:R-:W-:Y:S02]  /*15b60*/  MOV R185, R210 ;  /* 0x000000d200b97202 */ /* 0x000fe40000000f00 */
[----:B------:R1:W-:Y:S01]  /*15b70*/  MUFU.EX2 R210, R0 ;  /* 0x0000000000d27308 */ /* 0x0003e20000000800 */
[----:B------:R-:W-:Y:S02]  /*15b80*/  IMAD.MOV.U32 R202, RZ, RZ, R196 ;  /* 0x000000ffffca7224 */ /* 0x000fe400078e00c4 */
[----:B------:R-:W-:Y:S01]  /*15b90*/  IMAD.MOV.U32 R196, RZ, RZ, R198 ;  /* 0x000000ffffc47224 */ /* 0x000fe200078e00c6 */
[----:B------:R-:W-:Y:S01]  /*15ba0*/  MOV R198, R199 ;  /* 0x000000c700c67202 */ /* 0x000fe20000000f00 */
[----:B------:R-:W-:-:S02]  /*15bb0*/  IMAD.MOV.U32 R199, RZ, RZ, R184 ;  /* 0x000000ffffc77224 */ /* 0x000fc400078e00b8 */
[----:B------:R-:W-:Y:S02]  /*15bc0*/  IMAD.MOV.U32 R184, RZ, RZ, R186 ;  /* 0x000000ffffb87224 */ /* 0x000fe400078e00ba */
        /* <DEDUP_REMOVED lines=8> */
[----:B------:R-:W-:-:S02]  /*15c50*/  FFMA.FTZ R34, R37, c[0x0][0x23c], -R12 ;  /* 0x00008f0025227a23 */ /* 0x000fc4000001080c */
        /* <DEDUP_REMOVED lines=36> */
[----:B------:R-:W-:-:S02]  /*15ea0*/  IMAD.MOV.U32 R36, RZ, RZ, R160 ;  /* 0x000000ffff247224 */ /* 0x000fc400078e00a0 */
[----:B------:R-:W-:Y:S02]  /*15eb0*/  IMAD.MOV.U32 R160, RZ, RZ, R162 ;  /* 0x000000ffffa07224 */ /* 0x000fe400078e00a2 */
[----:B-1----:R-:W-:-:S04]  /*15ec0*/  FFMA.FTZ R0, R233, c[0x0][0x23c], -R2 ;  /* 0x00008f00e9007a23 */ /* 0x002fc80000010802 */
[----:B------:R1:W-:Y:S01]  /*15ed0*/  MUFU.EX2 R55, R0 ;  /* 0x0000000000377308 */ /* 0x0003e20000000800 */
[----:B------:R-:W-:Y:S01]  /*15ee0*/  MOV R21, R160 ;  /* 0x000000a000157202 */ /* 0x000fe20000000f00 */
[--C-:B------:R-:W-:Y:S01]  /*15ef0*/  FFMA.FTZ R37, R37, c[0x0][0x23c], -R3.reuse ;  /* 0x00008f0025257a23 */ /* 0x100fe20000010803 */
[----:B------:R-:W-:Y:S01]  /*15f00*/  HMMA.16816.F32.BF16 R112, R8, R22, R112 ;  /* 0x000000160870723c */ /* 0x000fe20000041870 */
[--C-:B------:R-:W-:Y:S02]  /*15f10*/  FFMA.FTZ R36, R36, c[0x0][0x23c], -R3.reuse ;  /* 0x00008f0024247a23 */ /* 0x100fe40000010803 */
[----:B-1----:R-:W-:Y:S01]  /*15f20*/  FFMA.FTZ R0, R35, c[0x0][0x23c], -R2 ;  /* 0x00008f0023007a23 */ /* 0x002fe20000010802 */
[----:B------:R-:W-:Y:S01]  /*15f30*/  MOV R35, R38 ;  /* 0x0000002600237202 */ /* 0x000fe20000000f00 */
[----:B------:R-:W-:-:S04]  /*15f40*/  FFMA.FTZ R38, R229, c[0x0][0x23c], -R3 ;  /* 0x00008f00e5267a23 */ /* 0x000fc80000010803 */
[----:B------:R-:W-:-:S04]  /*15f50*/  IMAD.MOV.U32 R32, RZ, RZ, R35 ;  /* 0x000000ffff207224 */ /* 0x000fc800078e0023 */
[----:B------:R-:W-:Y:S02]  /*15f60*/  FFMA.FTZ R32, R32, c[0x0][0x23c], -R3 ;  /* 0x00008f0020207a23 */ /* 0x000fe40000010803 */
[----:B------:R-:W-:Y:S02]  /*15f70*/  FFMA.FTZ R3, R21, c[0x0][0x23c], -R2 ;  /* 0x00008f0015037a23 */ /* 0x000fe40000010802 */
[----:B------:R-:W1:Y:S01]  /*15f80*/  LDSM.16.MT88.4 R20, [R226+0xd000] ;  /* 0x00d00000e214783b */ /* 0x000e620000004200 */
[----:B------:R-:W-:Y:S01]  /*15f90*/  MUFU.EX2 R212, R25 ;  /* 0x0000001900d47308 */ /* 0x000fe20000000800 */
[----:B------:R-:W-:-:S07]  /*15fa0*/  FFMA.FTZ R40, R231, c[0x0][0x23c], -R12 ;  /* 0x00008f00e7287a23 */ /* 0x000fce000001080c */
[----:B------:R-:W3:Y:S01]  /*15fb0*/  MUFU.EX2 R215, R24 ;  /* 0x0000001800d77308 */ /* 0x000ee20000000800 */
[----:B------:R-:W-:-:S07]  /*15fc0*/  FFMA.FTZ R39, R39, c[0x0][0x23c], -R12 ;  /* 0x00008f0027277a23 */ /* 0x000fce000001080c */
[----:B------:R-:W-:Y:S08]  /*15fd0*/  MUFU.EX2 R217, R13 ;  /* 0x0000000d00d97308 */ /* 0x000ff00000000800 */
[----:B------:R4:W1:Y:S01]  /*15fe0*/  MUFU.EX2 R218, R14 ;  /* 0x0000000e00da7308 */ /* 0x0008620000000800 */
[----:B------:R-:W-:Y:S01]  /*15ff0*/  HMMA.16816.F32.BF16 R56, R8, R16, R56 ;  /* 0x000000100838723c */ /* 0x000fe20000041838 */
[----:B------:R-:W-:-:S07]  /*16000*/  IMAD.MOV.U32 R162, RZ, RZ, R230 ;  /* 0x000000ffffa27224 */ /* 0x000fce00078e00e6 */
[----:B------:R-:W-:Y:S01]  /*16010*/  HMMA.16816.F32.BF16 R44, R8, R18, R28 ;  /* 0x00000012082c723c */ /* 0x000fe2000004181c */
[----:B------:R-:W-:Y:S04]  /*16020*/  LDSM.16.MT88.4 R16, [R228+0xd000] ;  /* 0x00d00000e410783b */ /* 0x000fe80000004200 */
[----:B----4-:R-:W4:Y:S02]  /*16030*/  LDSM.16.MT88.4 R12, [R225+0xd000] ;  /* 0x00d00000e10c783b */ /* 0x010f240000004200 */
[----:B---3--:R-:W-:Y:S02]  /*16040*/  F2FP.BF16.PACK_AB R8, R215, R212 ;  /* 0x000000d4d708723e */ /* 0x008fe400000010ff */
[----:B------:R-:W-:Y:S02]  /*16050*/  F2FP.BF16.PACK_AB R9, R211, R209 ;  /* 0x000000d1d309723e */ /* 0x000fe400000010ff */
[----:B-1----:R-:W-:-:S02]  /*16060*/  F2FP.BF16.PACK_AB R10, R218, R217 ;  /* 0x000000d9da0a723e */ /* 0x002fc400000010ff */
[----:B------:R-:W-:Y:S02]  /*16070*/  F2FP.BF16.PACK_AB R11, R216, R214 ;  /* 0x000000d6d80b723e */ /* 0x000fe400000010ff */
[----:B------:R-:W-:Y:S02]  /*16080*/  MOV R160, R162 ;  /* 0x000000a200a07202 */ /* 0x000fe40000000f00 */
[----:B------:R-:W-:Y:S02]  /*16090*/  MOV R162, R132 ;  /* 0x0000008400a27202 */ /* 0x000fe40000000f00 */
[----:B------:R1:W3:Y:S01]  /*160a0*/  MUFU.EX2 R132, R0 ;  /* 0x0000000000847308 */ /* 0x0002e20000000800 */
[----:B------:R-:W-:Y:S01]  /*160b0*/  HMMA.16816.F32.BF16 R88, R8, R20, R88 ;  /* 0x000000140858723c */ /* 0x000fe20000041858 */
[----:B-1----:R-:W-:-:S06]  /*160c0*/  FFMA.FTZ R0, R139, c[0x0][0x23c], -R2 ;  /* 0x00008f008b007a23 */ /* 0x002fcc0000010802 */
[----:B------:R1:W-:Y:S01]  /*160d0*/  MUFU.EX2 R139, R3 ;  /* 0x00000003008b7308 */ /* 0x0003e20000000800 */
[----:B------:R-:W-:Y:S02]  /*160e0*/  IMAD.MOV.U32 R35, RZ, RZ, R161 ;  /* 0x000000ffff237224 */ /* 0x000fe400078e00a1 */
[----:B-1----:R-:W-:-:S05]  /*160f0*/  FADD.FTZ R3, R138, R27 ;  /* 0x0000001b8a037221 */ /* 0x002fca0000010000 */
[----:B------:R1:W1:Y:S01]  /*16100*/  MUFU.EX2 R138, R0 ;  /* 0x00000000008a7308 */ /* 0x0002620000000800 */
[----:B------:R-:W-:Y:S02]  /*16110*/  IMAD.MOV.U32 R161, RZ, RZ, R163 ;  /* 0x000000ffffa17224 */ /* 0x000fe400078e00a3 */
[----:B------:R-:W-:Y:S01]  /*16120*/  IMAD.MOV.U32 R163, RZ, RZ, R224 ;  /* 0x000000ffffa37224 */ /* 0x000fe200078e00e0 */
[----:B------:R-:W-:Y:S01]  /*16130*/  F2FP.BF16.PACK_AB R6, R213, R210 ;  /* 0x000000d2d506723e */ /* 0x000fe200000010ff */
[--C-:B------:R-:W-:Y:S01]  /*16140*/  FFMA.FTZ R31, R35, c[0x0][0x23c], -R2.reuse ;  /* 0x00008f00231f7a23 */ /* 0x100fe20000010802 */
[----:B---3--:R-:W-:Y:S01]  /*16150*/  F2FP.BF16.PACK_AB R5, R132, R55 ;  /* 0x000000378405723e */ /* 0x008fe200000010ff */
[--C-:B------:R-:W-:Y:S02]  /*16160*/  FFMA.FTZ R30, R160, c[0x0][0x23c], -R2.reuse ;  /* 0x00008f00a01e7a23 */ /* 0x100fe40000010802 */
[--C-:B------:R-:W-:Y:S02]  /*16170*/  FFMA.FTZ R35, R161, c[0x0][0x23c], -R2.reuse ;  /* 0x00008f00a1237a23 */ /* 0x100fe40000010802 */
[----:B------:R-:W-:-:S02]  /*16180*/  FFMA.FTZ R41, R162, c[0x0][0x23c], -R2 ;  /* 0x00008f00a2297a23 */ /* 0x000fc40000010802 */
[----:B------:R-:W-:Y:S02]  /*16190*/  FADD.FTZ R2, R200, R163 ;  /* 0x000000a3c8027221 */ /* 0x000fe40000010000 */
[----:B-1----:R-:W-:Y:S01]  /*161a0*/  FADD.FTZ R0, R219, R4 ;  /* 0x00000004db007221 */ /* 0x002fe20000010000 */
[----:B------:R-:W-:Y:S02]  /*161b0*/  F2FP.BF16.PACK_AB R4, R208, R133 ;  /* 0x00000085d004723e */ /* 0x000fe400000010ff */
[----:B------:R-:W-:Y:S01]  /*161c0*/  F2FP.BF16.PACK_AB R7, R138, R139 ;  /* 0x0000008b8a07723e */ /* 0x000fe200000010ff */
[----:B------:R-:W-:Y:S01]  /*161d0*/  FADD.FTZ R29, R252, R26 ;  /* 0x0000001afc1d7221 */ /* 0x000fe20000010000 */
        /* <DEDUP_REMOVED lines=8> */
[----:B----4-:R-:W-:Y:S01]  /*16260*/  HMMA.16816.F32.BF16 R148, R8, R12, R148 ;  /* 0x0000000c0894723c */ /* 0x010fe20000041894 */
[----:B------:R-:W-:Y:S01]  /*16270*/  MOV R186, R89 ;  /* 0x0000005900ba7202 */ /* 0x000fe20000000f00 */
[----:B------:R-:W-:Y:S01]  /*16280*/  IMAD.MOV.U32 R91, RZ, RZ, R198 ;  /* 0x000000ffff5b7224 */ /* 0x000fe200078e00c6 */
[----:B------:R-:W-:Y:S01]  /*16290*/  MOV R90, R199 ;  /* 0x000000c7005a7202 */ /* 0x000fe20000000f00 */
[----:B------:R-:W-:Y:S01]  /*162a0*/  IMAD.MOV.U32 R89, RZ, RZ, R172 ;  /* 0x000000ffff597224 */ /* 0x000fe200078e00ac */
[----:B------:R-:W-:Y:S01]  /*162b0*/  MOV R199, R173 ;  /* 0x000000ad00c77202 */ /* 0x000fe20000000f00 */
[----:B------:R-:W-:-:S02]  /*162c0*/  IMAD.MOV.U32 R198, RZ, RZ, R174 ;  /* 0x000000ffffc67224 */ /* 0x000fc400078e00ae */
[----:B------:R-:W-:Y:S01]  /*162d0*/  HMMA.16816.F32.BF16 R144, R4, R12, R144 ;  /* 0x0000000c0490723c */ /* 0x000fe20000041890 */
[----:B------:R-:W-:-:S07]  /*162e0*/  MOV R197, R175 ;  /* 0x000000af00c57202 */ /* 0x000fce0000000f00 */
[-C--:B------:R-:W-:Y:S08]  /*162f0*/  HMMA.16816.F32.BF16 R156, R4, R14.reuse, R156 ;  /* 0x0000000e049c723c */ /* 0x080ff0000004189c */
[----:B------:R-:W-:Y:S01]  /*16300*/  HMMA.16816.F32.BF16 R60, R8, R14, R60 ;  /* 0x0000000e083c723c */ /* 0x000fe2000004183c */
[----:B------:R-:W1:Y:S07]  /*16310*/  LDSM.16.MT88.4 R12, [R227+0xd000] ;  /* 0x00d00000e30c783b */ /* 0x000e6e0000004200 */
[C---:B------:R-:W-:Y:S08]  /*16320*/  HMMA.16816.F32.BF16 R160, R4.reuse, R20, R76 ;  /* 0x0000001404a0723c */ /* 0x040ff0000004184c */
[----:B------:R-:W-:Y:S08]  /*16330*/  HMMA.16816.F32.BF16 R172, R4, R22, R72 ;  /* 0x0000001604ac723c */ /* 0x000ff00000041848 */
        /* <DEDUP_REMOVED lines=15> */
[----:B------:R-:W-:Y:S01]  /*16430*/  MOV R76, R180 ;  /* 0x000000b4004c7202 */ /* 0x000fe20000000f00 */
[----:B------:R-:W-:-:S02]  /*16440*/  IMAD.MOV.U32 R77, RZ, RZ, R181 ;  /* 0x000000ffff4d7224 */ /* 0x000fc400078e00b5 */
[----:B------:R-:W-:Y:S01]  /*16450*/  IMAD.MOV.U32 R79, RZ, RZ, R183 ;  /* 0x000000ffff4f7224 */ /* 0x000fe200078e00b7 */
[C---:B------:R-:W-:Y:S08]  /*16460*/  HMMA.16816.F32.BF16 R176, R4.reuse, R16, R176 ;  /* 0x0000001004b0723c */ /* 0x040ff000000418b0 */
[----:B------:R-:W-:Y:S01]  /*16470*/  HMMA.16816.F32.BF16 R188, R4, R18, R188 ;  /* 0x0000001204bc723c */ /* 0x000fe200000418bc */
[----:B------:R-:W-:Y:S01]  /*16480*/  MOV R200, R71 ;  /* 0x0000004700c87202 */ /* 0x000fe20000000f00 */
[----:B------:R-:W-:Y:S01]  /*16490*/  IMAD.MOV.U32 R86, RZ, RZ, R198 ;  /* 0x000000ffff567224 */ /* 0x000fe200078e00c6 */
[----:B------:R-:W-:Y:S01]  /*164a0*/  MOV R85, R197 ;  /* 0x000000c500557202 */ /* 0x000fe20000000f00 */
[----:B------:R-:W-:Y:S01]  /*164b0*/  FADD.FTZ R2, R2, R29 ;  /* 0x0000001d02027221 */ /* 0x000fe20000010000 */
[----:B------:R-:W-:Y:S01]  /*164c0*/  MOV R87, R199 ;  /* 0x000000c700577202 */ /* 0x000fe20000000f00 */
[----:B------:R2:W5:Y:S02]  /*164d0*/  LDL.LU R235, [R1+0xbc] ;  /* 0x0000bc0001eb7983 */ /* 0x0005640000300800 */
[C---:B------:R-:W-:Y:S01]  /*164e0*/  HMMA.16816.F32.BF16 R180, R8.reuse, R16, R64 ;  /* 0x0000001008b4723c */ /* 0x040fe20000041840 */
[----:B------:R-:W-:Y:S01]  /*164f0*/  IMAD.MOV.U32 R71, RZ, RZ, R196 ;  /* 0x000000ffff477224 */ /* 0x000fe200078e00c4 */
[----:B------:R-:W-:Y:S01]  /*16500*/  MOV R84, R68 ;  /* 0x0000004400547202 */ /* 0x000fe20000000f00 */
[----:B------:R2:W5:Y:S04]  /*16510*/  LDL.LU R234, [R1+0xb8] ;  /* 0x0000b80001ea7983 */ /* 0x0005680000300800 */
[----:B------:R-:W-:Y:S01]  /*16520*/  MOV R67, R21 ;  /* 0x0000001500437202 */ /* 0x000fe20000000f00 */
[----:B------:R-:W-:Y:S01]  /*16530*/  IMAD.MOV.U32 R66, RZ, RZ, R22 ;  /* 0x000000ffff427224 */ /* 0x000fe200078e0016 */
[----:B------:R-:W-:Y:S01]  /*16540*/  MOV R65, R23 ;  /* 0x0000001700417202 */ /* 0x000fe20000000f00 */
[----:B------:R-:W-:Y:S01]  /*16550*/  IMAD.MOV.U32 R64, RZ, RZ, R20 ;  /* 0x000000ffff407224 */ /* 0x000fe200078e0014 */
[C---:B-1----:R-:W-:Y:S01]  /*16560*/  HMMA.16816.F32.BF16 R16, R8.reuse, R14, R92 ;  /* 0x0000000e0810723c */ /* 0x042fe2000004185c */
[----:B------:R-:W1:Y:S01]  /*16570*/  LDSM.16.MT88.4 R20, [R226+0xf000] ;  /* 0x00f00000e214783b */ /* 0x000e620000004200 */
[----:B------:R-:W-:Y:S01]  /*16580*/  IMAD.MOV.U32 R68, RZ, RZ, R69 ;  /* 0x000000ffff447224 */ /* 0x000fe200078e0045 */
[----:B------:R-:W-:Y:S01]  /*16590*/  MOV R69, R70 ;  /* 0x0000004600457202 */ /* 0x000fe20000000f00 */
[----:B------:R-:W-:Y:S01]  /*165a0*/  IMAD.MOV.U32 R70, RZ, RZ, R71 ;  /* 0x000000ffff467224 */ /* 0x000fe200078e0047 */
[----:B------:R-:W-:Y:S01]  /*165b0*/  MOV R71, R76 ;  /* 0x0000004c00477202 */ /* 0x000fe20000000f00 */
[----:B------:R2:W5:Y:S02]  /*165c0*/  LDL.LU R233, [R1+0xb4] ;  /* 0x0000b40001e97983 */ /* 0x0005640000300800 */
[-C--:B------:R-:W-:Y:S02]  /*165d0*/  HMMA.16816.F32.BF16 R196, R8, R12.reuse, R80 ;  /* 0x0000000c08c4723c */ /* 0x080fe40000041850 */
[----:B------:R2:W5:Y:S04]  /*165e0*/  LDL.LU R232, [R1+0xb0] ;  /* 0x0000b00001e87983 */ /* 0x0005680000300800 */
[----:B------:R2:W5:Y:S02]  /*165f0*/  LDL.LU R231, [R1+0xac] ;  /* 0x0000ac0001e77983 */ /* 0x0005640000300800 */
[C---:B------:R-:W-:Y:S08]  /*16600*/  HMMA.16816.F32.BF16 R192, R4.reuse, R12, R192 ;  /* 0x0000000c04c0723c */ /* 0x040ff000000418c0 */
[----:B------:R-:W-:Y:S01]  /*16610*/  HMMA.16816.F32.BF16 R204, R4, R14, R204 ;  /* 0x0000000e04cc723c */ /* 0x000fe200000418cc */
[----:B------:R-:W-:Y:S01]  /*16620*/  IMAD.MOV.U32 R13, RZ, RZ, R19 ;  /* 0x000000ffff0d7224 */ /* 0x000fe200078e0013 */
[----:B------:R-:W-:-:S06]  /*16630*/  MOV R12, R16 ;  /* 0x00000010000c7202 */ /* 0x000fcc0000000f00 */
[C---:B---3--:R-:W-:Y:S01]  /*16640*/  HMMA.16816.F32.BF16 R72, R4.reuse, R24, R152 ;  /* 0x000000180448723c */ /* 0x048fe20000041898 */
[----:B------:R-:W-:Y:S01]  /*16650*/  IMAD.MOV.U32 R15, RZ, RZ, R17 ;  /* 0x000000ffff0f7224 */ /* 0x000fe200078e0011 */
[----:B------:R-:W-:Y:S01]  /*16660*/  MOV R14, R18 ;  /* 0x00000012000e7202 */ /* 0x000fe20000000f00 */
[----:B------:R-:W-:Y:S01]  /*16670*/  IMAD.MOV.U32 R81, RZ, RZ, R67 ;  /* 0x000000ffff517224 */ /* 0x000fe200078e0043 */
[----:B------:R-:W3:Y:S03]  /*16680*/  LDSM.16.MT88.4 R16, [R228+0xf000] ;  /* 0x00f00000e410783b */ /* 0x000ee60000004200 */
[----:B------:R-:W-:Y:S01]  /*16690*/  IMAD.MOV.U32 R155, RZ, RZ, R85 ;  /* 0x000000ffff9b7224 */ /* 0x000fe200078e0055 */
[----:B------:R-:W-:Y:S01]  /*166a0*/  MOV R154, R86 ;  /* 0x00000056009a7202 */ /* 0x000fe20000000f00 */
[----:B------:R-:W-:Y:S01]  /*166b0*/  IMAD.MOV.U32 R152, RZ, RZ, R77 ;  /* 0x000000ffff987224 */ /* 0x000fe200078e004d */
[----:B------:R-:W-:Y:S01]  /*166c0*/  MOV R85, R78 ;  /* 0x0000004e00557202 */ /* 0x000fe20000000f00 */
[----:B------:R-:W-:Y:S01]  /*166d0*/  IMAD.MOV.U32 R86, RZ, RZ, R79 ;  /* 0x000000ffff567224 */ /* 0x000fe200078e004f */
[----:B------:R-:W-:Y:S01]  /*166e0*/  MOV R82, R66 ;  /* 0x0000004200527202 */ /* 0x000fe20000000f00 */
[----:B------:R-:W-:Y:S01]  /*166f0*/  IMAD.MOV.U32 R153, RZ, RZ, R87 ;  /* 0x000000ffff997224 */ /* 0x000fe200078e0057 */
[C---:B------:R-:W-:Y:S01]  /*16700*/  HMMA.16816.F32.BF16 R76, R4.reuse, R26, R140 ;  /* 0x0000001a044c723c */ /* 0x040fe2000004188c */
[----:B------:R-:W-:Y:S01]  /*16710*/  MOV R87, R88 ;  /* 0x0000005800577202 */ /* 0x000fe20000000f00 */
[----:B------:R-:W-:Y:S01]  /*16720*/  IMAD.MOV.U32 R83, RZ, RZ, R65 ;  /* 0x000000ffff537224 */ /* 0x000fe200078e0041 */
[----:B------:R-:W-:Y:S01]  /*16730*/  MOV R80, R64 ;  /* 0x0000004000507202 */ /* 0x000fe20000000f00 */
[----:B------:R2:W5:Y:S03]  /*16740*/  LDL.LU R230, [R1+0xa8] ;  /* 0x0000a80001e67983 */ /* 0x0005660000300800 */
[----:B------:R-:W-:Y:S01]  /*16750*/  IMAD.MOV.U32 R141, RZ, RZ, R89 ;  /* 0x000000ffff8d7224 */ /* 0x000fe200078e0059 */
[----:B------:R-:W-:Y:S01]  /*16760*/  MOV R142, R90 ;  /* 0x0000005a008e7202 */ /* 0x000fe20000000f00 */
[----:B------:R-:W-:Y:S01]  /*16770*/  IMAD.MOV.U32 R143, RZ, RZ, R91 ;  /* 0x000000ffff8f7224 */ /* 0x000fe200078e005b */
[C---:B-1----:R-:W-:Y:S01]  /*16780*/  HMMA.16816.F32.BF16 R92, R4.reuse, R22, R116 ;  /* 0x00000016045c723c */ /* 0x042fe20000041874 */
[----:B------:R2:W5:Y:S04]  /*16790*/  LDL.LU R229, [R1+0xa4] ;  /* 0x0000a40001e57983 */ /* 0x0005680000300800 */
[----:B------:R2:W5:Y:S03]  /*167a0*/  LDL.LU R224, [R1+0xa0] ;  /* 0x0000a00001e07983 */ /* 0x0005660000300800 */
[----:B------:R-:W-:Y:S07]  /*167b0*/  HMMA.16816.F32.BF16 R88, R4, R20, R128 ;  /* 0x000000140458723c */ /* 0x000fee0000041880 */
[----:B------:R-:W-:Y:S01]  /*167c0*/  MOV R129, R15 ;  /* 0x0000000f00817202 */ /* 0x000fe20000000f00 */
[----:B------:R-:W-:Y:S01]  /*167d0*/  IMAD.MOV.U32 R130, RZ, RZ, R14 ;  /* 0x000000ffff827224 */ /* 0x000fe200078e000e */
[----:B------:R-:W-:Y:S01]  /*167e0*/  MOV R131, R13 ;  /* 0x0000000d00837202 */ /* 0x000fe20000000f00 */
[----:B------:R-:W-:-:S02]  /*167f0*/  IMAD.MOV.U32 R128, RZ, RZ, R12 ;  /* 0x000000ffff807224 */ /* 0x000fc400078e000c */
[----:B------:R-:W1:Y:S01]  /*16800*/  LDSM.16.MT88.4 R12, [R227+0xf000] ;  /* 0x00f00000e30c783b */ /* 0x000e620000004200 */
[C---:B---3--:R-:W-:Y:S08]  /*16810*/  HMMA.16816.F32.BF16 R104, R4.reuse, R16, R104 ;  /* 0x000000100468723c */ /* 0x048ff00000041868 */
[----:B------:R-:W-:Y:S08]  /*16820*/  HMMA.16816.F32.BF16 R108, R4, R18, R108 ;  /* 0x00000012046c723c */ /* 0x000ff0000004186c */
[----:B------:R-:W-:Y:S08]  /*16830*/  HMMA.16816.F32.BF16 R220, R8, R20, R220 ;  /* 0x0000001408dc723c */ /* 0x000ff000000418dc */
[C---:B-1----:R-:W-:Y:S07]  /*16840*/  HMMA.16816.F32.BF16 R64, R4.reuse, R14, R124 ;  /* 0x0000000e0440723c */ /* 0x042fee000004187c */
[----:B------:R-:W-:Y:S01]  /*16850*/  MOV R124, R68 ;  /* 0x00000044007c7202 */ /* 0x000fe20000000f00 */
[----:B------:R-:W-:Y:S01]  /*16860*/  IMAD.MOV.U32 R125, RZ, RZ, R69 ;  /* 0x000000ffff7d7224 */ /* 0x000fe200078e0045 */
[----:B------:R-:W-:Y:S01]  /*16870*/  MOV R126, R70 ;  /* 0x00000046007e7202 */ /* 0x000fe20000000f00 */
[----:B------:R-:W-:Y:S01]  /*16880*/  IMAD.MOV.U32 R127, RZ, RZ, R71 ;  /* 0x000000ffff7f7224 */ /* 0x000fe200078e0047 */
[----:B------:R-:W-:Y:S07]  /*16890*/  HMMA.16816.F32.BF16 R120, R4, R12, R120 ;  /* 0x0000000c0478723c */ /* 0x000fee0000041878 */
[----:B------:R-:W-:Y:S01]  /*168a0*/  MOV R4, R141 ;  /* 0x0000008d00047202 */ /* 0x000fe20000000f00 */
[----:B------:R-:W-:Y:S01]  /*168b0*/  HMMA.16816.F32.BF16 R68, R8, R24, R168 ;  /* 0x000000180844723c */ /* 0x000fe200000418a8 */
[----:B------:R-:W-:Y:S01]  /*168c0*/  IMAD.MOV.U32 R5, RZ, RZ, R142 ;  /* 0x000000ffff057224 */ /* 0x000fe200078e008e */
[----:B------:R-:W-:-:S05]  /*168d0*/  MOV R6, R143 ;  /* 0x0000008f00067202 */ /* 0x000fca0000000f00 */
[----:B------:R-:W-:Y:S01]  /*168e0*/  MOV R169, R85 ;  /* 0x0000005500a97202 */ /* 0x000fe20000000f00 */
[----:B------:R-:W-:Y:S01]  /*168f0*/  IMAD.MOV.U32 R170, RZ, RZ, R86 ;  /* 0x000000ffffaa7224 */ /* 0x000fe200078e0056 */
[----:B------:R-:W-:Y:S01]  /*16900*/  HMMA.16816.F32.BF16 R140, R8, R22, R96 ;  /* 0x00000016088c723c */ /* 0x000fe20000041860 */
[----:B------:R1:W-:Y:S01]  /*16910*/  MUFU.EX2 R23, R4 ;  /* 0x0000000400177308 */ /* 0x0003e20000000800 */
[----:B------:R-:W-:Y:S01]  /*16920*/  IMAD.MOV.U32 R7, RZ, RZ, R84 ;  /* 0x000000ffff077224 */ /* 0x000fe200078e0054 */
[----:B------:R-:W-:Y:S01]  /*16930*/  MOV R171, R87 ;  /* 0x0000005700ab7202 */ /* 0x000fe20000000f00 */
[----:B------:R-:W-:Y:S05]  /*16940*/  LDSM.16.MT88.4 R96, [R226+0xf800] ;  /* 0x00f80000e260783b */ /* 0x000fea0000004200 */
[----:B------:R3:W-:Y:S01]  /*16950*/  MUFU.EX2 R20, R169 ;  /* 0x000000a900147308 */ /* 0x0007e20000000800 */
[----:B-1----:R-:W-:-:S07]  /*16960*/  IMAD.MOV.U32 R4, RZ, RZ, R125 ;  /* 0x000000ffff047224 */ /* 0x002fce00078e007d */
[----:B------:R1:W4:Y:S01]  /*16970*/  MUFU.EX2 R21, R170 ;  /* 0x000000aa00157308 */ /* 0x0003220000000800 */
[----:B------:R-:W-:Y:S02]  /*16980*/  FADD.FTZ R4, R4, R2 ;  /* 0x0000000204047221 */ /* 0x000fe40000010000 */
[----:B---3--:R-:W-:Y:S01]  /*16990*/  IMAD.MOV.U32 R169, RZ, RZ, R5 ;  /* 0x000000ffffa97224 */ /* 0x008fe200078e0005 */
[----:B------:R-:W-:-:S03]  /*169a0*/  MOV R5, R124 ;  /* 0x0000007c00057202 */ /* 0x000fc60000000f00 */
[----:B------:R-:W-:Y:S01]  /*169b0*/  FADD.FTZ R3, R169, R3 ;  /* 0x00000003a9037221 */ /* 0x000fe20000010000 */
[----:B-1----:R-:W-:Y:S01]  /*169c0*/  MOV R170, R6 ;  /* 0x0000000600aa7202 */ /* 0x002fe20000000f00 */
[----:B------:R-:W-:Y:S01]  /*169d0*/  IMAD.MOV.U32 R6, RZ, RZ, R7 ;  /* 0x000000ffff067224 */ /* 0x000fe200078e0007 */
[----:B------:R1:W-:Y:S01]  /*169e0*/  MUFU.EX2 R22, R171 ;  /* 0x000000ab00167308 */ /* 0x0003e20000000800 */
[----:B------:R-:W-:Y:S02]  /*169f0*/  IMAD.MOV.U32 R7, RZ, RZ, R127 ;  /* 0x000000ffff077224 */ /* 0x000fe400078e007f */
[----:B------:R-:W-:Y:S02]  /*16a00*/  FADD.FTZ R6, R6, R28 ;  /* 0x0000001c06067221 */ /* 0x000fe40000010000 */
[----:B------:R-:W-:Y:S02]  /*16a10*/  FADD.FTZ R5, R5, R3 ;  /* 0x0000000305057221 */ /* 0x000fe40000010000 */
[----:B------:R-:W-:Y:S01]  /*16a20*/  FADD.FTZ R4, R43, R4 ;  /* 0x000000042b047221 */ /* 0x000fe20000010000 */
[----:B------:R-:W-:Y:S01]  /*16a30*/  HMMA.16816.F32.BF16 R116, R8, R18, R112 ;  /* 0x000000120874723c */ /* 0x000fe20000041870 */
[----:B------:R-:W-:Y:S01]  /*16a40*/  MOV R124, R152 ;  /* 0x00000098007c7202 */ /* 0x000fe20000000f00 */
[----:B------:R-:W-:Y:S01]  /*16a50*/  IMAD.MOV.U32 R125, RZ, RZ, R153 ;  /* 0x000000ffff7d7224 */ /* 0x000fe200078e0099 */
[----:B------:R-:W-:Y:S01]  /*16a60*/  LDSM.16.MT88.4 R112, [R228+0xf800] ;  /* 0x00f80000e470783b */ /* 0x000fe20000004200 */
[----:B------:R-:W-:Y:S01]  /*16a70*/  IMAD.MOV.U32 R127, RZ, RZ, R155 ;  /* 0x000000ffff7f7224 */ /* 0x000fe200078e009b */
[----:B-1----:R-:W-:-:S03]  /*16a80*/  MOV R171, R126 ;  /* 0x0000007e00ab7202 */ /* 0x002fc60000000f00 */
[----:B------:R-:W-:Y:S01]  /*16a90*/  HMMA.16816.F32.BF16 R84, R8, R26, R164 ;  /* 0x0000001a0854723c */ /* 0x000fe200000418a4 */
[----:B------:R-:W-:Y:S01]  /*16aa0*/  MOV R126, R154 ;  /* 0x0000009a007e7202 */ /* 0x000fe20000000f00 */
[----:B------:R-:W-:Y:S01]  /*16ab0*/  FADD.FTZ R3, R52, R6 ;  /* 0x0000000634037221 */ /* 0x000fe20000010000 */
[----:B------:R-:W1:Y:S01]  /*16ac0*/  LDSM.16.MT88.4 R152, [R225+0xd800] ;  /* 0x00d80000e198783b */ /* 0x000e620000004200 */
[----:B------:R-:W-:-:S03]  /*16ad0*/  FADD.FTZ R2, R49, R5 ;  /* 0x0000000531027221 */ /* 0x000fc60000010000 */
[----:B------:R-:W-:Y:S01]  /*16ae0*/  MOV R27, R7 ;  /* 0x00000007001b7202 */ /* 0x000fe20000000f00 */
[----:B------:R-:W-:Y:S02]  /*16af0*/  FADD.FTZ R26, R50, R4 ;  /* 0x00000004321a7221 */ /* 0x000fe40000010000 */
[----:B------:R-:W3:Y:S01]  /*16b00*/  LDSM.16.MT88.4 R4, [R227+0xf800] ;  /* 0x00f80000e304783b */ /* 0x000ee20000004200 */
[C---:B------:R-:W-:Y:S01]  /*16b10*/  HMMA.16816.F32.BF16 R100, R8.reuse, R16, R100 ;  /* 0x000000100864723c */ /* 0x040fe20000041864 */
[----:B------:R-:W-:Y:S07]  /*16b20*/  MUFU.EX2 R19, R34 ;  /* 0x0000002200137308 */ /* 0x000fee0000000800 */
[C---:B------:R-:W-:Y:S01]  /*16b30*/  HMMA.16816.F32.BF16 R56, R8.reuse, R12, R56 ;  /* 0x0000000c0838723c */ /* 0x040fe20000041838 */
[----:B------:R-:W-:Y:S07]  /*16b40*/  MUFU.EX2 R17, R40 ;  /* 0x0000002800117308 */ /* 0x000fee0000000800 */
[----:B------:R-:W-:Y:S01]  /*16b50*/  HMMA.16816.F32.BF16 R44, R8, R14, R44 ;  /* 0x0000000e082c723c */ /* 0x000fe2000004182c */
[----:B------:R1:W1:Y:S08]  /*16b60*/  MUFU.EX2 R15, R33 ;  /* 0x00000021000f7308 */ /* 0x0002700000000800 */
        /* <DEDUP_REMOVED lines=17> */
[----:B------:R-:W-:Y:S01]  /*16c80*/  MOV R31, R131 ;  /* 0x00000083001f7202 */ /* 0x000fe20000000f00 */
[----:B------:R-:W-:Y:S01]  /*16c90*/  IMAD.MOV.U32 R30, RZ, RZ, R130 ;  /* 0x000000ffff1e7224 */ /* 0x000fe200078e0082 */
[----:B----4-:R-:W-:Y:S01]  /*16ca0*/  F2FP.BF16.PACK_AB R128, R21, R20 ;  /* 0x000000141580723e */ /* 0x010fe200000010ff */
[----:B------:R-:W-:Y:S01]  /*16cb0*/  FADD.FTZ R0, R42, R0 ;  /* 0x000000002a007221 */ /* 0x000fe20000010000 */
[----:B------:R-:W-:Y:S01]  /*16cc0*/  F2FP.BF16.PACK_AB R129, R15, R19 ;  /* 0x000000130f81723e */ /* 0x000fe200000010ff */
[----:B------:R-:W-:Y:S01]  /*16cd0*/  FADD.FTZ R3, R53, R3 ;  /* 0x0000000335037221 */ /* 0x000fe20000010000 */
[----:B------:R-:W-:Y:S01]  /*16ce0*/  F2FP.BF16.PACK_AB R130, R23, R22 ;  /* 0x000000161782723e */ /* 0x000fe200000010ff */
[----:B------:R-:W-:Y:S01]  /*16cf0*/  FADD.FTZ R2, R51, R2 ;  /* 0x0000000233027221 */ /* 0x000fe20000010000 */
[----:B------:R-:W-:Y:S01]  /*16d00*/  F2FP.BF16.PACK_AB R131, R18, R17 ;  /* 0x000000111283723e */ /* 0x000fe200000010ff */
[----:B------:R-:W-:Y:S01]  /*16d10*/  IMAD.MOV.U32 R50, RZ, RZ, R82 ;  /* 0x000000ffff327224 */ /* 0x000fe200078e0052 */
[----:B------:R-:W-:Y:S01]  /*16d20*/  F2FP.BF16.PACK_AB R124, R13, R11 ;  /* 0x0000000b0d7c723e */ /* 0x000fe200000010ff */
[----:B------:R-:W-:Y:S01]  /*16d30*/  IMAD.MOV.U32 R164, RZ, RZ, R187 ;  /* 0x000000ffffa47224 */ /* 0x000fe200078e00bb */
[----:B------:R-:W-:Y:S01]  /*16d40*/  F2FP.BF16.PACK_AB R126, R16, R14 ;  /* 0x0000000e107e723e */ /* 0x000fe200000010ff */
[----:B------:R-:W-:Y:S01]  /*16d50*/  IMAD.MOV.U32 R166, RZ, RZ, R185 ;  /* 0x000000ffffa67224 */ /* 0x000fe200078e00b9 */
[----:B------:R-:W-:Y:S01]  /*16d60*/  F2FP.BF16.PACK_AB R125, R10, R9 ;  /* 0x000000090a7d723e */ /* 0x000fe200000010ff */
[----:B------:R-:W-:Y:S01]  /*16d70*/  LDSM.16.MT88.4 R168, [R226+0xd800] ;  /* 0x00d80000e2a8783b */ /* 0x000fe20000004200 */
[----:B--2---:R-:W-:Y:S01]  /*16d80*/  F2FP.BF16.PACK_AB R127, R8, R12 ;  /* 0x0000000c087f723e */ /* 0x004fe200000010ff */
[----:B------:R-:W-:Y:S01]  /*16d90*/  FADD.FTZ R25, R48, R0 ;  /* 0x0000000030197221 */ /* 0x000fe20000010000 */
[----:B------:R-:W-:Y:S01]  /*16da0*/  MOV R49, R81 ;  /* 0x0000005100317202 */ /* 0x000fe20000000f00 */
[----:B------:R-:W-:Y:S01]  /*16db0*/  FADD.FTZ R24, R54, R3 ;  /* 0x0000000336187221 */ /* 0x000fe20000010000 */
[----:B------:R-:W-:Y:S01]  /*16dc0*/  MOV R51, R83 ;  /* 0x0000005300337202 */ /* 0x000fe20000000f00 */
[----:B------:R-:W-:Y:S01]  /*16dd0*/  IMAD.MOV.U32 R48, RZ, RZ, R80 ;  /* 0x000000ffff307224 */ /* 0x000fe200078e0050 */
[----:B------:R-:W-:Y:S01]  /*16de0*/  HMMA.16816.F32.BF16 R148, R128, R152, R148 ;  /* 0x000000988094723c */ /* 0x000fe20000041894 */
[----:B------:R-:W-:Y:S01]  /*16df0*/  FADD.FTZ R2, R39, R2 ;  /* 0x0000000227027221 */ /* 0x000fe20000010000 */
[----:B------:R-:W1:Y:S01]  /*16e00*/  LDSM.16.MT88.4 R80, [R225+0xf800] ;  /* 0x00f80000e150783b */ /* 0x000e620000004200 */
[----:B------:R-:W-:Y:S01]  /*16e10*/  FADD.FTZ R0, R40, R26 ;  /* 0x0000001a28007221 */ /* 0x000fe20000010000 */
[----:B------:R-:W-:Y:S01]  /*16e20*/  MOV R165, R186 ;  /* 0x000000ba00a57202 */ /* 0x000fe20000000f00 */
[----:B------:R-:W-:Y:S01]  /*16e30*/  FADD.FTZ R3, R33, R25 ;  /* 0x0000001921037221 */ /* 0x000fe20000010000 */
[----:B------:R-:W-:-:S02]  /*16e40*/  MOV R167, R184 ;  /* 0x000000b800a77202 */ /* 0x000fc40000000f00 */
[C---:B------:R-:W-:Y:S01]  /*16e50*/  HMMA.16816.F32.BF16 R144, R124.reuse, R152, R144 ;  /* 0x000000987c90723c */ /* 0x040fe20000041890 */
[----:B------:R-:W2:Y:S07]  /*16e60*/  LDSM.16.MT88.4 R184, [R228+0xd800] ;  /* 0x00d80000e4b8783b */ /* 0x000eae0000004200 */
        /* <DEDUP_REMOVED lines=75> */
.L_x_642:
[----:B--23--:R-:W-:-:S06]  /*17320*/  UISETP.GT.AND UP0, UPT, UR23, UR9, UPT ;  /* 0x000000091700728c */ /* 0x00cfcc000bf04270 */
        /* <DEDUP_REMOVED lines=15> */
.L_x_652:
        /* <DEDUP_REMOVED lines=49> */
[----:B------:R-:W-:Y:S02]  /*17730*/  @!P5 LEA R10, P2, R4, c[0x0][0x168], 0x1 ;  /* 0x00005a00040ada11 */ /* 0x000fe400078408ff */
[C---:B--2---:R-:W-:Y:S01]  /*17740*/  @!P4 LEA R8, P1, R0.reuse, c[0x0][0x168], 0x1 ;  /* 0x00005a000008ca11 */ /* 0x044fe200078208ff */
[----:B------:R1:W-:Y:S03]  /*17750*/  @P5 STS.128 [R243+0x9000], RZ ;  /* 0x009000fff3005388 */ /* 0x0003e60000000c00 */
[----:B------:R-:W-:Y:S01]  /*17760*/  @!P4 LEA.HI.X R9, R0, c[0x0][0x16c], R2, 0x1, P1 ;  /* 0x00005b000009ca11 */ /* 0x000fe200008f0c02 */
[----:B------:R-:W-:Y:S01]  /*17770*/  @!PT LDS RZ, [RZ] ;  /* 0x00000000fffff984 */ /* 0x000fe20000000800 */
[----:B------:R-:W-:Y:S01]  /*17780*/  @!PT LDS RZ, [RZ] ;  /* 0x00000000fffff984 */ /* 0x000fe20000000800 */
[----:B------:R-:W-:Y:S01]  /*17790*/  @!PT LDS RZ, [RZ] ;  /* 0x00000000fffff984 */ /* 0x000fe20000000800 */
[----:B------:R1:W-:Y:S01]  /*177a0*/  @!P5 LDGSTS.E.BYPASS.LTC128B.128 [R243+0x9000], [R14.64] ;  /* 0x090000000ef3dfae */ /* 0x0003e2000b901d52 */
[----:B------:R-:W-:Y:S02]  /*177b0*/  IADD3.X R2, R2, UR12, RZ, P3, !PT ;  /* 0x0000000c02027c10 */ /* 0x000fe40009ffe4ff */
[C---:B---3--:R-:W-:Y:S01]  /*177c0*/  @!P4 LEA R6, P0, R4.reuse, c[0x0][0x168], 0x1 ;  /* 0x00005a000406ca11 */ /* 0x048fe200078008ff */
[----:B------:R1:W-:Y:S01]  /*177d0*/  @P4 STS.128 [R243+0xb000], RZ ;  /* 0x00b000fff3004388 */ /* 0x0003e20000000c00 */
[C-C-:B------:R-:W-:Y:S02]  /*177e0*/  @!P5 LEA.HI.X R11, R4.reuse, c[0x0][0x16c], R2.reuse, 0x1, P2 ;  /* 0x00005b00040bda11 */ /* 0x140fe400010f0c02 */
        /* <DEDUP_REMOVED lines=17> */
.L_x_650:
[----:B------:R-:W2:Y:S01]  /*17900*/  LDL.64 R6, [R1+0x70] ;  /* 0x0000700001067983 */ /* 0x000ea20000100a00 */
[----:B------:R-:W-:Y:S04]  /*17910*/  DEPBAR.LE SB0, 0x0 ;  /* 0x000080000000791a */ /* 0x000fe80000000000 */
[----:B------:R-:W-:Y:S01]  /*17920*/  UIADD3 UR8, UR23, -0x1, URZ ;  /* 0xffffffff17087890 */ /* 0x000fe2000fffe03f */
[----:B------:R-:W-:Y:S03]  /*17930*/  BAR.SYNC.DEFER_BLOCKING 0x0 ;  /* 0x0000000000007b1d */ /* 0x000fe60000010000 */
[----:B------:R-:W-:Y:S02]  /*17940*/  USHF.R.S32.HI UR5, URZ, 0x1f, UR8 ;  /* 0x0000001f3f057899 */ /* 0x000fe40008011408 */
[----:B-1----:R-:W-:Y:S01]  /*17950*/  MOV R4, UR8 ;  /* 0x0000000800047c02 */ /* 0x002fe20008000f00 */
[----:B------:R-:W-:Y:S02]  /*17960*/  UIMAD UR4, UR13, UR8, URZ ;  /* 0x000000080d0472a4 */ /* 0x000fe4000f8e023f */
[----:B------:R-:W-:Y:S02]  /*17970*/  UISETP.GT.AND UP0, UPT, UR8, UR9, UPT ;  /* 0x000000090800728c */ /* 0x000fe4000bf04270 */
[----:B------:R-:W-:Y:S01]  /*17980*/  UIMAD UR4, UR5, UR20, UR4 ;  /* 0x00000014050472a4 */ /* 0x000fe2000f8e0204 */
[----:B------:R-:W-:Y:S01]  /*17990*/  @P5 STS.128 [R243+0xc000], RZ ;  /* 0x00c000fff3005388 */ /* 0x000fe20000000c00 */
        /* <DEDUP_REMOVED lines=12> */
[----:B------:R-:W-:Y:S02]  /*17a60*/  IADD3.X R4, R0, UR10, RZ, P1, !PT ;  /* 0x0000000a00047c10 */ /* 0x000fe40008ffe4ff */
[C---:B------:R-:W-:Y:S01]  /*17a70*/  @!P4 LEA R14, P0, R2.reuse, c[0x0][0x170], 0x1 ;  /* 0x00005c00020eca11 */ /* 0x040fe200078008ff */
[----:B------:R-:W-:Y:S01]  /*17a80*/  @P4 STS.128 [R243+0xe000], RZ ;  /* 0x00e000fff3004388 */ /* 0x000fe20000000c00 */
[C-C-:B------:R-:W-:Y:S02]  /*17a90*/  @!P5 LEA.HI.X R17, R2.reuse, c[0x0][0x174], R4.reuse, 0x1, P2 ;  /* 0x00005d000211da11 */ /* 0x140fe400010f0c04 */
[C---:B------:R-:W-:Y:S02]  /*17aa0*/  @!P4 LEA.HI.X R15, R2.reuse, c[0x0][0x174], R4, 0x1, P0 ;  /* 0x00005d00020fca11 */ /* 0x040fe400000f0c04 */
[----:B------:R-:W-:Y:S03]  /*17ab0*/  IADD3 R0, P1, R2, UR21, RZ ;  /* 0x0000001502007c10 */ /* 0x000fe6000ff3e0ff */
[----:B------:R-:W-:Y:S01]  /*17ac0*/  @!PT LDS RZ, [RZ] ;  /* 0x00000000fffff984 */ /* 0x000fe20000000800 */
[----:B------:R-:W-:Y:S01]  /*17ad0*/  @!PT LDS RZ, [RZ] ;  /* 0x00000000fffff984 */ /* 0x000fe20000000800 */
[----:B------:R-:W-:Y:S01]  /*17ae0*/  @!PT LDS RZ, [RZ] ;  /* 0x00000000fffff984 */ /* 0x000fe20000000800 */
[----:B------:R2:W-:Y:S01]  /*17af0*/  @!P4 LDGSTS.E.BYPASS.LTC128B.128 [R243+0xe000], [R18.64+0x80] ;  /* 0x0e00008012f3cfae */ /* 0x0005e2000b901d52 */
        /* <DEDUP_REMOVED lines=11> */
[----:B------:R2:W-:Y:S01]  /*17bb0*/  @!P5 LDGSTS.E.BYPASS.LTC128B.128 [R243+0xc800], [R16.64] ;  /* 0x0c80000010f3dfae */ /* 0x0005e2000b901d52 */
[----:B------:R-:W-:Y:S02]  /*17bc0*/  IADD3.X R5, R4, UR10, RZ, P0, !PT ;  /* 0x0000000a04057c10 */ /* 0x000fe400087fe4ff */
[C---:B-1----:R-:W-:Y:S02]  /*17bd0*/  @!P4 LEA R6, P0, R2.reuse, c[0x0][0x170], 0x1 ;  /* 0x00005c000206ca11 */ /* 0x042fe400078008ff */
[C-C-:B------:R-:W-:Y:S02]  /*17be0*/  @!P5 LEA.HI.X R11, R2.reuse, c[0x0][0x174], R5.reuse, 0x1, P2 ;  /* 0x00005d00020bda11 */ /* 0x140fe400010f0c05 */
[----:B------:R-:W-:Y:S01]  /*17bf0*/  @!P4 LEA.HI.X R7, R2, c[0x0][0x174], R5, 0x1, P0 ;  /* 0x00005d000207ca11 */ /* 0x000fe200000f0c05 */
[----:B------:R-:W-:Y:S01]  /*17c00*/  @P4 STS.128 [R243+0xe800], RZ ;  /* 0x00e800fff3004388 */ /* 0x000fe20000000c00 */
[----:B------:R-:W-:Y:S07]  /*17c10*/  PLOP3.LUT P0, PT, PT, PT, UP0, 0x80, 0x0 ;  /* 0x000000000000781c */ /* 0x000fee0003f0f008 */
        /* <DEDUP_REMOVED lines=25> */
[----:B--2---:R-:W4:Y:S08]  /*17db0*/  LDSM.16.M88.4 R16, [R224+0x8000] ;  /* 0x00800000e010783b */ /* 0x004f300000000200 */
[----:B------:R-:W3:Y:S08]  /*17dc0*/  LDSM.16.M88.4 R60, [R231+0x2000] ;  /* 0x00200000e73c783b */ /* 0x000ef00000000200 */
[----:B------:R-:W2:Y:S08]  /*17dd0*/  LDSM.16.M88.4 R32, [R224+0x8800] ;  /* 0x00880000e020783b */ /* 0x000eb00000000200 */
[----:B------:R-:W0:Y:S08]  /*17de0*/  LDGDEPBAR ;  /* 0x00000000000079af */ /* 0x000e300000000000 */
[----:B------:R-:W2:Y:S01]  /*17df0*/  LDSM.16.M88.4 R48, [R224+0x9000] ;  /* 0x00900000e030783b */ /* 0x000ea20000000200 */
[-C--:B----4-:R-:W-:Y:S07]  /*17e00*/  HMMA.16816.F32.BF16 R4, R64, R16.reuse, RZ ;  /* 0x000000104004723c */ /* 0x090fee00000418ff */
[----:B------:R-:W4:Y:S01]  /*17e10*/  LDSM.16.M88.4 R208, [R224+0x9800] ;  /* 0x00980000e0d0783b */ /* 0x000f220000000200 */
[C---:B---3--:R-:W-:Y:S07]  /*17e20*/  HMMA.16816.F32.BF16 R8, R60.reuse, R16, RZ ;  /* 0x000000103c08723c */ /* 0x048fee00000418ff */
[----:B------:R-:W-:Y:S01]  /*17e30*/  LDSM.16.M88.4 R212, [R232] ;  /* 0x00000000e8d4783b */ /* 0x000fe20000000200 */
[-C--:B-1----:R-:W-:Y:S07]  /*17e40*/  HMMA.16816.F32.BF16 R12, R60, R18.reuse, RZ ;  /* 0x000000123c0c723c */ /* 0x082fee00000418ff */
[----:B------:R-:W1:Y:S01]  /*17e50*/  LDSM.16.M88.4 R216, [R235] ;  /* 0x00000000ebd8783b */ /* 0x000e620000000200 */
        /* <DEDUP_REMOVED lines=34> */
[----:B------:R-:W1:Y:S08]  /*18080*/  LDSM.16.M88.4 R212, [R230+0x8000] ;  /* 0x00800000e6d4783b */ /* 0x000e700000000200 */
        /* <DEDUP_REMOVED lines=21> */
[----:B------:R-:W1:Y:S08]  /*181e0*/  LDSM.16.M88.4 R208, [R229] ;  /* 0x00000000e5d0783b */ /* 0x000e700000000200 */
        /* <DEDUP_REMOVED lines=43> */
[----:B------:R-:W1:Y:S08]  /*184a0*/  LDSM.16.M88.4 R208, [R239] ;  /* 0x00000000efd0783b */ /* 0x000e700000000200 */
        /* <DEDUP_REMOVED lines=65> */
[----:B------:R-:W-:Y:S02]  /*188c0*/  FMUL.FTZ R18, R18, c[0x0][0x2ec] ;  /* 0x0000bb0012127a20 */ /* 0x000fe40000410000 */
[----:B------:R-:W-:Y:S02]  /*188d0*/  FMUL.FTZ R19, R19, c[0x0][0x2ec] ;  /* 0x0000bb0013137a20 */ /* 0x000fe40000410000 */
[----:B------:R-:W-:Y:S01]  /*188e0*/  FMUL.FTZ R16, R16, c[0x0][0x2ec] ;  /* 0x0000bb0010107a20 */ /* 0x000fe20000410000 */
[----:B--2---:R2:W-:Y:S03]  /*188f0*/  STL [R1+0x28], R0 ;  /* 0x0000280001007387 */ /* 0x0045e60000100800 */
[----:B------:R-:W-:Y:S10]  /*18900*/  MUFU.TANH R252, R16 ;  /* 0x0000001000fc7308 */ /* 0x000ff40000002400 */
[----:B------:R-:W-:Y:S10]  /*18910*/  MUFU.TANH R19, R19 ;  /* 0x0000001300137308 */ /* 0x000ff40000002400 */
[----:B-1----:R-:W1:Y:S10]  /*18920*/  MUFU.TANH R2, R6 ;  /* 0x0000000600027308 */ /* 0x002e740000002400 */
[----:B--2---:R2:W3:Y:S01]  /*18930*/  MUFU.TANH R0, R7 ;  /* 0x0000000700007308 */ /* 0x0044e20000002400 */
[----:B-1----:R1:W-:Y:S04]  /*18940*/  STL [R1+0x20], R2 ;  /* 0x0000200201007387 */ /* 0x0023e80000100800 */
[----:B--2---:R-:W2:Y:S08]  /*18950*/  LDSM.16.M88.4 R4, [R229+0x2800] ;  /* 0x00280000e504783b */ /* 0x004eb00000000200 */
[----:B---3--:R3:W-:Y:S01]  /*18960*/  STL [R1+0x2c], R0 ;  /* 0x00002c0001007387 */ /* 0x0087e20000100800 */
[----:B-1----:R-:W-:Y:S10]  /*18970*/  MUFU.TANH R2, R10 ;  /* 0x0000000a00027308 */ /* 0x002ff40000002400 */
[----:B---3--:R-:W1:Y:S01]  /*18980*/  MUFU.TANH R0, R8 ;  /* 0x0000000800007308 */ /* 0x008e620000002400 */
[-C--:B--2---:R-:W-:Y:S08]  /*18990*/  HMMA.16816.F32.BF16 R20, R216, R4.reuse, R20 ;  /* 0x00000004d814723c */ /* 0x084ff00000041814 */
[C---:B------:R-:W-:Y:S08]  /*189a0*/  HMMA.16816.F32.BF16 R24, R212.reuse, R4, R24 ;  /* 0x00000004d418723c */ /* 0x040ff00000041818 */
[-C--:B------:R-:W-:Y:S01]  /*189b0*/  HMMA.16816.F32.BF16 R28, R212, R6.reuse, R28 ;  /* 0x00000006d41c723c */ /* 0x080fe2000004181c */
[----:B-1----:R1:W-:Y:S07]  /*189c0*/  STL [R1+0x18], R0 ;  /* 0x0000180001007387 */ /* 0x0023ee0000100800 */
[C---:B------:R-:W-:Y:S01]  /*189d0*/  HMMA.16816.F32.BF16 R32, R216.reuse, R6, R32 ;  /* 0x00000006d820723c */ /* 0x040fe20000041820 */
[----:B------:R-:W2:Y:S03]  /*189e0*/  LDSM.16.M88.4 R4, [R229+0x3000] ;  /* 0x00300000e504783b */ /* 0x000ea60000000200 */
[----:B------:R-:W-:Y:S02]  /*189f0*/  FMUL.FTZ R22, R22, c[0x0][0x2ec] ;  /* 0x0000bb0016167a20 */ /* 0x000fe40000410000 */
[----:B------:R-:W-:Y:S02]  /*18a00*/  FMUL.FTZ R23, R23, c[0x0][0x2ec] ;  /* 0x0000bb0017177a20 */ /* 0x000fe40000410000 */
[----:B------:R3:W-:Y:S01]  /*18a10*/  MUFU.TANH R223, R22 ;  /* 0x0000001600df7308 */ /* 0x0007e20000002400 */
[----:B------:R-:W-:Y:S03]  /*18a20*/  FMUL.FTZ R26, R26, c[0x0][0x2ec] ;  /* 0x0000bb001a1a7a20 */ /* 0x000fe60000410000 */
[----:B------:R-:W-:Y:S02]  /*18a30*/  FMUL.FTZ R27, R27, c[0x0][0x2ec] ;  /* 0x0000bb001b1b7a20 */ /* 0x000fe40000410000 */
[----:B------:R-:W-:Y:S02]  /*18a40*/  FMUL.FTZ R24, R24, c[0x0][0x2ec] ;  /* 0x0000bb0018187a20 */ /* 0x000fe40000410000 */
[----:B------:R-:W-:Y:S02]  /*18a50*/  FMUL.FTZ R30, R30, c[0x0][0x2ec] ;  /* 0x0000bb001e1e7a20 */ /* 0x000fe40000410000 */
[----:B-1----:R-:W1:Y:S01]  /*18a60*/  MUFU.TANH R0, R9 ;  /* 0x0000000900007308 */ /* 0x002e620000002400 */
        /* <DEDUP_REMOVED lines=8> */
[----:B---3--:R-:W-:Y:S02]  /*18af0*/  FMUL.FTZ R22, R32, c[0x0][0x2ec] ;  /* 0x0000bb0020167a20 */ /* 0x008fe40000410000 */
[----:B------:R-:W-:Y:S03]  /*18b00*/  FMUL.FTZ R21, R21, c[0x0][0x2ec] ;  /* 0x0000bb0015157a20 */ /* 0x000fe60000410000 */
[----:B------:R3:W-:Y:S01]  /*18b10*/  MUFU.TANH R211, R24 ;  /* 0x0000001800d37308 */ /* 0x0007e20000002400 */
[-C--:B--2---:R-:W-:Y:S01]  /*18b20*/  HMMA.16816.F32.BF16 R36, R216, R4.reuse, R36 ;  /* 0x00000004d824723c */ /* 0x084fe20000041824 */
[----:B-1----:R1:W-:Y:S04]  /*18b30*/  STL [R1+0x30], R0 ;  /* 0x0000300001007387 */ /* 0x0023e80000100800 */
[----:B------:R2:W-:Y:S04]  /*18b40*/  STL [R1+0x10], R2 ;  /* 0x0000100201007387 */ /* 0x0005e80000100800 */
[----:B------:R-:W-:Y:S01]  /*18b50*/  MUFU.TANH R209, R25 ;  /* 0x0000001900d17308 */ /* 0x000fe20000002400 */
[C---:B------:R-:W-:Y:S08]  /*18b60*/  HMMA.16816.F32.BF16 R40, R212.reuse, R4, R40 ;  /* 0x00000004d428723c */ /* 0x040ff00000041828 */
[-C--:B------:R-:W-:Y:S01]  /*18b70*/  HMMA.16816.F32.BF16 R44, R212, R6.reuse, R44 ;  /* 0x00000006d42c723c */ /* 0x080fe2000004182c */
[----:B------:R-:W-:Y:S03]  /*18b80*/  MUFU.TANH R143, R28 ;  /* 0x0000001c008f7308 */ /* 0x000fe60000002400 */
[----:B---3--:R-:W-:Y:S04]  /*18b90*/  FMUL.FTZ R24, R33, c[0x0][0x2ec] ;  /* 0x0000bb0021187a20 */ /* 0x008fe80000410000 */
[C---:B------:R-:W-:Y:S01]  /*18ba0*/  HMMA.16816.F32.BF16 R48, R216.reuse, R6, R48 ;  /* 0x00000006d830723c */ /* 0x040fe20000041830 */
[----:B------:R-:W3:Y:S01]  /*18bb0*/  LDSM.16.M88.4 R4, [R229+0x3800] ;  /* 0x00380000e504783b */ /* 0x000ee20000000200 */
[----:B------:R-:W-:Y:S04]  /*18bc0*/  DEPBAR.LE SB0, 0x0 ;  /* 0x000080000000791a */ /* 0x000fe80000000000 */
[----:B-1----:R-:W1:Y:S01]  /*18bd0*/  MUFU.TANH R0, R11 ;  /* 0x0000000b00007308 */ /* 0x002e620000002400 */
[----:B------:R-:W-:Y:S02]  /*18be0*/  FMUL.FTZ R36, R36, c[0x0][0x2ec] ;  /* 0x0000bb0024247a20 */ /* 0x000fe40000410000 */
[----:B------:R-:W-:Y:S03]  /*18bf0*/  BAR.SYNC.DEFER_BLOCKING 0x0 ;  /* 0x0000000000007b1d */ /* 0x000fe60000010000 */
[----:B------:R-:W-:Y:S02]  /*18c00*/  FMUL.FTZ R37, R37, c[0x0][0x2ec] ;  /* 0x0000bb0025257a20 */ /* 0x000fe40000410000 */
[----:B------:R-:W-:Y:S02]  /*18c10*/  FMUL.FTZ R38, R38, c[0x0][0x2ec] ;  /* 0x0000bb0026267a20 */ /* 0x000fe40000410000 */
[----:B--2---:R-:W2:Y:S01]  /*18c20*/  MUFU.TANH R2, R12 ;  /* 0x0000000c00027308 */ /* 0x004ea20000002400 */
        /* <DEDUP_REMOVED lines=8> */
[----:B-1----:R1:W-:Y:S01]  /*18cb0*/  STL [R1+0x54], R0 ;  /* 0x0000540001007387 */ /* 0x0023e20000100800 */
[----:B------:R-:W-:Y:S05]  /*18cc0*/  FMUL.FTZ R33, R49, c[0x0][0x2ec] ;  /* 0x0000bb0031217a20 */ /* 0x000fea0000410000 */
[----:B------:R4:W-:Y:S01]  /*18cd0*/  MUFU.TANH R138, R34 ;  /* 0x00000022008a7308 */ /* 0x0009e20000002400 */
[----:B--2---:R2:W-:Y:S01]  /*18ce0*/  STL [R1+0x4c], R2 ;  /* 0x00004c0201007387 */ /* 0x0045e20000100800 */
[-C--:B---3--:R-:W-:Y:S08]  /*18cf0*/  HMMA.16816.F32.BF16 R52, R216, R4.reuse, R52 ;  /* 0x00000004d834723c */ /* 0x088ff00000041834 */
[----:B------:R3:W-:Y:S01]  /*18d00*/  MUFU.TANH R137, R35 ;  /* 0x0000002300897308 */ /* 0x0007e20000002400 */
[C---:B------:R-:W-:Y:S09]  /*18d10*/  HMMA.16816.F32.BF16 R56, R212.reuse, R4, R56 ;  /* 0x00000004d438723c */ /* 0x040ff20000041838 */
[----:B-1----:R-:W1:Y:S01]  /*18d20*/  MUFU.TANH R0, R13 ;  /* 0x0000000d00007308 */ /* 0x002e620000002400 */
[-C--:B------:R-:W-:Y:S03]  /*18d30*/  HMMA.16816.F32.BF16 R60, R212, R6.reuse, R60 ;  /* 0x00000006d43c723c */ /* 0x080fe6000004183c */
[----:B----4-:R-:W-:Y:S05]  /*18d40*/  FMUL.FTZ R34, R51, c[0x0][0x2ec] ;  /* 0x0000bb0033227a20 */ /* 0x010fea0000410000 */
[----:B------:R-:W-:Y:S01]  /*18d50*/  HMMA.16816.F32.BF16 R64, R216, R6, R64 ;  /* 0x00000006d840723c */ /* 0x000fe20000041840 */
[----:B--2---:R-:W2:Y:S03]  /*18d60*/  MUFU.TANH R2, R14 ;  /* 0x0000000e00027308 */ /* 0x004ea60000002400 */
[----:B------:R-:W-:Y:S02]  /*18d70*/  FMUL.FTZ R32, R52, c[0x0][0x2ec] ;  /* 0x0000bb0034207a20 */ /* 0x000fe40000410000 */
[----:B---3--:R-:W-:Y:S02]  /*18d80*/  FMUL.FTZ R35, R50, c[0x0][0x2ec] ;  /* 0x0000bb0032237a20 */ /* 0x008fe40000410000 */
[----:B------:R-:W-:Y:S03]  /*18d90*/  FMUL.FTZ R29, R53, c[0x0][0x2ec] ;  /* 0x0000bb00351d7a20 */ /* 0x000fe60000410000 */
[----:B------:R3:W-:Y:S01]  /*18da0*/  MUFU.TANH R135, R36 ;  /* 0x0000002400877308 */ /* 0x0007e20000002400 */
[----:B------:R-:W-:Y:S01]  /*18db0*/  FMUL.FTZ R59, R59, c[0x0][0x2ec] ;  /* 0x0000bb003b3b7a20 */ /* 0x000fe20000410000 */
[----:B-1----:R1:W-:Y:S08]  /*18dc0*/  STL [R1+0x48], R0 ;  /* 0x0000480001007387 */ /* 0x0023f00000100800 */
[----:B------:R4:W-:Y:S03]  /*18dd0*/  MUFU.TANH R132, R37 ;  /* 0x0000002500847308 */ /* 0x0009e60000002400 */
[----:B------:R-:W-:Y:S01]  /*18de0*/  FMUL.FTZ R25, R64, c[0x0][0x2ec] ;  /* 0x0000bb0040197a20 */ /* 0x000fe20000410000 */
[----:B--2---:R2:W-:Y:S01]  /*18df0*/  STL [R1+0x58], R2 ;  /* 0x0000580201007387 */ /* 0x0045e20000100800 */
[----:B------:R-:W-:Y:S02]  /*18e00*/  FMUL.FTZ R23, R65, c[0x0][0x2ec] ;  /* 0x0000bb0041177a20 */ /* 0x000fe40000410000 */
[----:B------:R-:W-:Y:S03]  /*18e10*/  FMUL.FTZ R28, R67, c[0x0][0x2ec] ;  /* 0x0000bb00431c7a20 */ /* 0x000fe60000410000 */
[----:B------:R2:W-:Y:S01]  /*18e20*/  MUFU.TANH R134, R38 ;  /* 0x0000002600867308 */ /* 0x0005e20000002400 */
[----:B---3--:R-:W-:Y:S09]  /*18e30*/  FMUL.FTZ R36, R48, c[0x0][0x2ec] ;  /* 0x0000bb0030247a20 */ /* 0x008ff20000410000 */
[----:B-1----:R-:W1:Y:S01]  /*18e40*/  MUFU.TANH R0, R15 ;  /* 0x0000000f00007308 */ /* 0x002e620000002400 */
[----:B----4-:R-:W-:Y:S09]  /*18e50*/  FMUL.FTZ R37, R56, c[0x0][0x2ec] ;  /* 0x0000bb0038257a20 */ /* 0x010ff20000410000 */
[----:B--2---:R-:W2:Y:S01]  /*18e60*/  MUFU.TANH R2, R17 ;  /* 0x0000001100027308 */ /* 0x004ea20000002400 */
[----:B------:R-:W-:Y:S02]  /*18e70*/  FMUL.FTZ R38, R39, c[0x0][0x2ec] ;  /* 0x0000bb0027267a20 */ /* 0x000fe40000410000 */
[----:B------:R-:W-:Y:S07]  /*18e80*/  FMUL.FTZ R39, R57, c[0x0][0x2ec] ;  /* 0x0000bb0039277a20 */ /* 0x000fee0000410000 */
[----:B------:R3:W-:Y:S01]  /*18e90*/  MUFU.TANH R136, R40 ;  /* 0x0000002800887308 */ /* 0x0007e20000002400 */
[----:B-1----:R1:W-:Y:S09]  /*18ea0*/  STL [R1+0x5c], R0 ;  /* 0x00005c0001007387 */ /* 0x0023f20000100800 */
[----:B------:R4:W-:Y:S01]  /*18eb0*/  MUFU.TANH R141, R41 ;  /* 0x00000029008d7308 */ /* 0x0009e20000002400 */
[----:B--2---:R2:W-:Y:S09]  /*18ec0*/  STL [R1], R2 ;  /* 0x0000000201007387 */ /* 0x0045f20000100800 */
        /* <DEDUP_REMOVED lines=10> */
[----:B--2---:R2:W-:Y:S09]  /*18f70*/  STL [R1+0x8], R2 ;  /* 0x0000080201007387 */ /* 0x0045f20000100800 */
[----:B------:R-:W-:Y:S01]  /*18f80*/  MUFU.TANH R221, R20 ;  /* 0x0000001400dd7308 */ /* 0x000fe20000002400 */
[----:B---3--:R-:W-:Y:S09]  /*18f90*/  FMUL.FTZ R43, R63, c[0x0][0x2ec] ;  /* 0x0000bb003f2b7a20 */ /* 0x008ff20000410000 */
[----:B-1----:R-:W1:Y:S01]  /*18fa0*/  MUFU.TANH R0, R27 ;  /* 0x0000001b00007308 */ /* 0x002e620000002400 */
[----:B----4-:R-:W-:Y:S09]  /*18fb0*/  FMUL.FTZ R46, R58, c[0x0][0x2ec] ;  /* 0x0000bb003a2e7a20 */ /* 0x010ff20000410000 */
[----:B--2---:R-:W2:Y:S10]  /*18fc0*/  MUFU.TANH R2, R30 ;  /* 0x0000001e00027308 */ /* 0x004eb40000002400 */
[----:B------:R-:W-:Y:S01]  /*18fd0*/  MUFU.TANH R18, R21 ;  /* 0x0000001500127308 */ /* 0x000fe20000002400 */
[----:B-1----:R1:W-:Y:S01]  /*18fe0*/  STL [R1+0xc], R0 ;  /* 0x00000c0001007387 */ /* 0x0023e20000100800 */
[----:B------:R-:W-:Y:S08]  /*18ff0*/  FMUL.FTZ R27, R66, c[0x0][0x2ec] ;  /* 0x0000bb00421b7a20 */ /* 0x000ff00000410000 */
[----:B------:R-:W-:Y:S01]  /*19000*/  MUFU.TANH R22, R22 ;  /* 0x0000001600167308 */ /* 0x000fe20000002400 */
[----:B--2---:R2:W-:Y:S01]  /*19010*/  STL [R1+0x14], R2 ;  /* 0x0000140201007387 */ /* 0x0045e20000100800 */
[----:B------:R-:W-:Y:S08]  /*19020*/  FMUL.FTZ R30, R55, c[0x0][0x2ec] ;  /* 0x0000bb00371e7a20 */ /* 0x000ff00000410000 */
[----:B------:R-:W-:Y:S10]  /*19030*/  MUFU.TANH R24, R24 ;  /* 0x0000001800187308 */ /* 0x000ff40000002400 */
[----:B-1----:R-:W1:Y:S10]  /*19040*/  MUFU.TANH R0, R31 ;  /* 0x0000001f00007308 */ /* 0x002e740000002400 */
[----:B------:R-:W3:Y:S10]  /*19050*/  MUFU.TANH R38, R38 ;  /* 0x0000002600267308 */ /* 0x000ef40000002400 */
[----:B------:R-:W4:Y:S01]  /*19060*/  MUFU.TANH R42, R42 ;  /* 0x0000002a002a7308 */ /* 0x000f220000002400 */
[----:B-1----:R2:W-:Y:S01]  /*19070*/  STL [R1+0x1c], R0 ;  /* 0x00001c0001007387 */ /* 0x0025e20000100800 */
[----:B------:R-:W-:Y:S08]  /*19080*/  FMUL.FTZ R31, R54, c[0x0][0x2ec] ;  /* 0x0000bb00361f7a20 */ /* 0x000ff00000410000 */
        /* <DEDUP_REMOVED lines=23> */
.L_x_651:
[----:B------:R-:W2:Y:S01]  /*19200*/  LDL.LU R20, [R1+0x18] ;  /* 0x0000180001147983 */ /* 0x000ea20000300800 */
[----:B------:R-:W-:Y:S01]  /*19210*/  IMAD.MOV.U32 R4, RZ, RZ, R19 ;  /* 0x000000ffff047224 */ /* 0x000fe200078e0013 */
[----:B------:R-:W-:Y:S01]  /*19220*/  MOV R0, UR8 ;  /* 0x0000000800007c02 */ /* 0x000fe20008000f00 */
[----:B------:R-:W-:Y:S01]  /*19230*/  UISETP.GT.AND UP0, UPT, UR8, UR9, UPT ;  /* 0x000000090800728c */ /* 0x000fe2000bf04270 */
[----:B-1----:R-:W3:Y:S01]  /*19240*/  LDL.LU R16, [R1+0x20] ;  /* 0x0000200001107983 */ /* 0x002ee20000300800 */
[----:B------:R-:W-:Y:S03]  /*19250*/  UMOV UR23, UR8 ;  /* 0x0000000800177c82 */ /* 0x000fe60008000000 */
[----:B------:R-:W4:Y:S04]  /*19260*/  LDL.LU R10, [R1+0x58] ;  /* 0x00005800010a7983 */ /* 0x000f280000300800 */
[----:B------:R-:W2:Y:S04]  /*19270*/  LDL.LU R11, [R1+0x48] ;  /* 0x00004800010b7983 */ /* 0x000ea80000300800 */
[----:B------:R-:W2:Y:S04]  /*19280*/  LDL.LU R21, [R1+0x4c] ;  /* 0x00004c0001157983 */ /* 0x000ea80000300800 */
[----:B------:R-:W2:Y:S04]  /*19290*/  LDL.LU R6, [R1+0x30] ;  /* 0x0000300001067983 */ /* 0x000ea80000300800 */
[----:B------:R-:W2:Y:S04]  /*192a0*/  LDL.LU R8, [R1+0x10] ;  /* 0x0000100001087983 */ /* 0x000ea80000300800 */
[----:B------:R-:W2:Y:S04]  /*192b0*/  LDL.LU R7, [R1+0x2c] ;  /* 0x00002c0001077983 */ /* 0x000ea80000300800 */
[----:B------:R-:W2:Y:S04]  /*192c0*/  LDL.LU R5, [R1+0x28] ;  /* 0x0000280001057983 */ /* 0x000ea80000300800 */
[----:B------:R-:W2:Y:S04]  /*192d0*/  LDL.LU R2, [R1+0x4] ;  /* 0x0000040001027983 */ /* 0x000ea80000300800 */
[----:B------:R-:W2:Y:S04]  /*192e0*/  LDL.LU R19, [R1] ;  /* 0x0000000001137983 */ /* 0x000ea80000300800 */
[----:B------:R-:W2:Y:S04]  /*192f0*/  LDL.LU R9, [R1+0x54] ;  /* 0x0000540001097983 */ /* 0x000ea80000300800 */
[----:B------:R-:W2:Y:S04]  /*19300*/  LDL.LU R15, [R1+0x24] ;  /* 0x00002400010f7983 */ /* 0x000ea80000300800 */
[----:B------:R-:W2:Y:S04]  /*19310*/  LDL.LU R212, [R1+0x34] ;  /* 0x0000340001d47983 */ /* 0x000ea80000300800 */
[----:B------:R-:W1:Y:S08]  /*19320*/  S2R R12, SR_TID.X ;  /* 0x00000000000c7919 */ /* 0x000e700000002100 */
[----:B------:R-:W-:Y:S04]  /*19330*/  STL [R1+0xe8], R130 ;  /* 0x0000e88201007387 */ /* 0x000fe80000100800 */
[----:B------:R-:W-:Y:S04]  /*19340*/  STL [R1+0xe4], R131 ;  /* 0x0000e48301007387 */ /* 0x000fe80000100800 */
[----:B------:R1:W-:Y:S04]  /*19350*/  STL [R1+0xdc], R243 ;  /* 0x0000dcf301007387 */ /* 0x0003e80000100800 */
        /* <DEDUP_REMOVED lines=14> */
[----:B------:R-:W-:Y:S01]  /*19440*/  STL [R1+0xa0], R224 ;  /* 0x0000a0e001007387 */ /* 0x000fe20000100800 */
[----:B--2---:R-:W-:Y:S01]  /*19450*/  LOP3.LUT R212, R212, 0xfffffffb, RZ, 0xc0, !PT ;  /* 0xfffffffbd4d47812 */ /* 0x004fe200078ec0ff */
[----:B-1----:R-:W-:Y:S01]  /*19460*/  IMAD.SHL.U32 R12, R12, 0x2, RZ ;  /* 0x000000020c0c7824 */ /* 0x002fe200078e00ff */
[----:B------:R-:W-:Y:S01]  /*19470*/  MOV R53, R9 ;  /* 0x0000000900357202 */ /* 0x000fe20000000f00 */
[----:B------:R-:W-:Y:S01]  /*19480*/  IMAD.MOV.U32 R17, RZ, RZ, R8 ;  /* 0x000000ffff117224 */ /* 0x000fe200078e0008 */
[----:B------:R-:W-:Y:S01]  /*19490*/  MOV R8, R7 ;  /* 0x0000000700087202 */ /* 0x000fe20000000f00 */
[----:B------:R-:W-:Y:S01]  /*194a0*/  IMAD.MOV.U32 R7, RZ, RZ, R4 ;  /* 0x000000ffff077224 */ /* 0x000fe200078e0004 */
[----:B------:R-:W-:Y:S01]  /*194b0*/  LOP3.LUT R12, R12, 0x6, RZ, 0xc0, !PT ;  /* 0x000000060c0c7812 */ /* 0x000fe200078ec0ff */
[----:B------:R-:W-:Y:S01]  /*194c0*/  IMAD.MOV.U32 R13, RZ, RZ, R5 ;  /* 0x000000ffff0d7224 */ /* 0x000fe200078e0005 */
[----:B------:R-:W-:Y:S01]  /*194d0*/  @P4 LOP3.LUT R212, R212, 0x4, RZ, 0xfc, !PT ;  /* 0x00000004d4d44812 */ /* 0x000fe200078efcff */
[----:B------:R-:W-:Y:S02]  /*194e0*/  IMAD.MOV.U32 R48, RZ, RZ, R21 ;  /* 0x000000ffff307224 */ /* 0x000fe400078e0015 */
[----:B------:R-:W-:Y:S01]  /*194f0*/  IMAD R0, R0, 0x40, R12 ;  /* 0x0000004000007824 */ /* 0x000fe200078e020c */
[----:B------:R-:W-:Y:S01]  /*19500*/  MOV R12, R2 ;  /* 0x00000002000c7202 */ /* 0x000fe20000000f00 */
[----:B------:R-:W-:Y:S01]  /*19510*/  IMAD.MOV.U32 R51, RZ, RZ, R11 ;  /* 0x000000ffff337224 */ /* 0x000fe200078e000b */
[----:B------:R-:W-:Y:S01]  /*19520*/  MOV R50, R48 ;  /* 0x0000003000327202 */ /* 0x000fe20000000f00 */
[----:B----4-:R-:W-:Y:S01]  /*19530*/  IMAD.MOV.U32 R52, RZ, RZ, R10 ;  /* 0x000000ffff347224 */ /* 0x010fe200078e000a */
[C---:B------:R-:W-:Y:S01]  /*19540*/  ISETP.GE.AND P0, PT, R0.reuse, R247, PT ;  /* 0x000000f70000720c */ /* 0x040fe20003f06270 */
[----:B------:R-:W-:Y:S01]  /*19550*/  IMAD.MOV.U32 R54, RZ, RZ, R12 ;  /* 0x000000ffff367224 */ /* 0x000fe200078e000c */
[C---:B------:R-:W-:Y:S01]  /*19560*/  IADD3 R4, R0.reuse, 0x1, RZ ;  /* 0x0000000100047810 */ /* 0x040fe20007ffe0ff */
[----:B------:R-:W-:Y:S01]  /*19570*/  IMAD.MOV.U32 R62, RZ, RZ, R6 ;  /* 0x000000ffff3e7224 */ /* 0x000fe200078e0006 */
[C---:B------:R-:W-:Y:S01]  /*19580*/  IADD3 R2, R0.reuse, 0x8, RZ ;  /* 0x0000000800027810 */ /* 0x040fe20007ffe0ff */
[----:B------:R-:W-:Y:S01]  /*19590*/  IMAD.MOV.U32 R213, RZ, RZ, R53 ;  /* 0x000000ffffd57224 */ /* 0x000fe200078e0035 */
[----:B------:R-:W-:Y:S01]  /*195a0*/  ISETP.GE.OR P0, PT, R0, R251, !P0 ;  /* 0x000000fb0000720c */ /* 0x000fe20004706670 */
[----:B------:R-:W-:Y:S01]  /*195b0*/  IMAD.MOV.U32 R60, RZ, RZ, R52 ;  /* 0x000000ffff3c7224 */ /* 0x000fe200078e0034 */
[-C--:B------:R-:W-:Y:S01]  /*195c0*/  ISETP.GE.AND P1, PT, R4, R247.reuse, PT ;  /* 0x000000f70400720c */ /* 0x080fe20003f26270 */
[----:B------:R-:W-:Y:S01]  /*195d0*/  IMAD.MOV.U32 R61, RZ, RZ, R50 ;  /* 0x000000ffff3d7224 */ /* 0x000fe200078e0032 */
[----:B------:R-:W-:Y:S02]  /*195e0*/  FSEL R15, R15, -INF , !P0 ;  /* 0xff8000000f0f7808 */ /* 0x000fe40004000000 */
[----:B------:R-:W-:Y:S02]  /*195f0*/  ISETP.GE.AND P0, PT, R2, R247, PT ;  /* 0x000000f70200720c */ /* 0x000fe40003f06270 */
[C---:B------:R-:W-:Y:S02]  /*19600*/  ISETP.GE.AND P6, PT, R0.reuse, R245, PT ;  /* 0x000000f50000720c */ /* 0x040fe40003fc6270 */
[C---:B------:R-:W-:Y:S02]  /*19610*/  ISETP.GE.AND P3, PT, R0.reuse, R244, PT ;  /* 0x000000f40000720c */ /* 0x040fe40003f66270 */
[C---:B------:R-:W-:Y:S02]  /*19620*/  IADD3 R5, R0.reuse, 0x9, RZ ;  /* 0x0000000900057810 */ /* 0x040fe40007ffe0ff */
[----:B------:R-:W-:Y:S02]  /*19630*/  IADD3 R14, R0, 0x10, RZ ;  /* 0x00000010000e7810 */ /* 0x000fe40007ffe0ff */
[-C--:B------:R-:W-:Y:S02]  /*19640*/  ISETP.GE.OR P1, PT, R4, R251.reuse, !P1 ;  /* 0x000000fb0400720c */ /* 0x080fe40004f26670 */
[----:B------:R-:W-:Y:S02]  /*19650*/  ISETP.GE.OR P0, PT, R2, R251, !P0 ;  /* 0x000000fb0200720c */ /* 0x000fe40004706670 */
[C---:B------:R-:W-:Y:S02]  /*19660*/  ISETP.GE.OR P6, PT, R0.reuse, R249, !P6 ;  /* 0x000000f90000720c */ /* 0x040fe400077c6670 */
[----:B------:R-:W-:Y:S02]  /*19670*/  ISETP.GE.OR P3, PT, R0, R248, !P3 ;  /* 0x000000f80000720c */ /* 0x000fe40005f66670 */
[----:B------:R-:W-:Y:S02]  /*19680*/  FSEL R21, R20, -INF , !P6 ;  /* 0xff80000014157808 */ /* 0x000fe40007000000 */
[----:B------:R-:W-:Y:S02]  /*19690*/  FSEL R20, R252, -INF , !P0 ;  /* 0xff800000fc147808 */ /* 0x000fe40004000000 */
[-C--:B------:R-:W-:Y:S02]  /*196a0*/  ISETP.GE.AND P0, PT, R14, R247.reuse, PT ;  /* 0x000000f70e00720c */ /* 0x080fe40003f06270 */
[C---:B------:R-:W-:Y:S02]  /*196b0*/  ISETP.GE.AND P2, PT, R0.reuse, R246, PT ;  /* 0x000000f60000720c */ /* 0x040fe40003f46270 */
[----:B------:R-:W-:Y:S02]  /*196c0*/  FSEL R26, R17, -INF , !P3 ;  /* 0xff800000111a7808 */ /* 0x000fe40005800000 */
[----:B------:R-:W-:Y:S02]  /*196d0*/  FSEL R17, R13, -INF , !P1 ;  /* 0xff8000000d117808 */ /* 0x000fe40004800000 */
[C---:B------:R-:W-:Y:S02]  /*196e0*/  ISETP.GE.AND P1, PT, R5.reuse, R247, PT ;  /* 0x000000f70500720c */ /* 0x040fe40003f26270 */
[C---:B------:R-:W-:Y:S02]  /*196f0*/  IADD3 R13, R0.reuse, 0x11, RZ ;  /* 0x00000011000d7810 */ /* 0x040fe40007ffe0ff */
[-C--:B------:R-:W-:Y:S02]  /*19700*/  ISETP.GE.OR P1, PT, R5, R251.reuse, !P1 ;  /* 0x000000fb0500720c */ /* 0x080fe40004f26670 */
[----:B------:R-:W-:Y:S02]  /*19710*/  IADD3 R12, R0, 0x18, RZ ;  /* 0x00000018000c7810 */ /* 0x000fe40007ffe0ff */
[----:B------:R-:W-:Y:S02]  /*19720*/  ISETP.GE.OR P0, PT, R14, R251, !P0 ;  /* 0x000000fb0e00720c */ /* 0x000fe40004706670 */
[----:B------:R-:W-:Y:S02]  /*19730*/  ISETP.GE.OR P2, PT, R0, R250, !P2 ;  /* 0x000000fa0000720c */ /* 0x000fe40005746670 */
[----:B------:R-:W-:Y:S02]  /*19740*/  FSEL R19, R19, -INF , !P1 ;  /* 0xff80000013137808 */ /* 0x000fe40004800000 */
[-C--:B------:R-:W-:Y:S02]  /*19750*/  ISETP.GE.AND P1, PT, R13, R247.reuse, PT ;  /* 0x000000f70d00720c */ /* 0x080fe40003f26270 */
[----:B------:R-:W-:Y:S02]  /*19760*/  FSEL R48, R221, -INF , !P0 ;  /* 0xff800000dd307808 */ /* 0x000fe40004000000 */
[----:B------:R-:W-:Y:S02]  /*19770*/  ISETP.GE.AND P0, PT, R12, R247, PT ;  /* 0x000000f70c00720c */ /* 0x000fe40003f06270 */
[----:B---3--:R-:W-:Y:S02]  /*19780*/  FSEL R16, R16, -INF , !P2 ;  /* 0xff80000010107808 */ /* 0x008fe40005000000 */
[----:B------:R-:W-:Y:S02]  /*19790*/  ISETP.GE.AND P2, PT, R4, R246, PT ;  /* 0x000000f60400720c */ /* 0x000fe40003f46270 */
[----:B------:R-:W-:Y:S02]  /*197a0*/  IADD3 R11, R0, 0x19, RZ ;  /* 0x00000019000b7810 */ /* 0x000fe40007ffe0ff */
[----:B------:R-:W-:Y:S02]  /*197b0*/  ISETP.GE.OR P2, PT, R4, R250, !P2 ;  /* 0x000000fa0400720c */ /* 0x000fe40005746670 */
[-C--:B------:R-:W-:Y:S02]  /*197c0*/  ISETP.GE.OR P0, PT, R12, R251.reuse, !P0 ;  /* 0x000000fb0c00720c */ /* 0x080fe40004706670 */
[----:B------:R-:W-:Y:S02]  /*197d0*/  ISETP.GE.OR P1, PT, R13, R251, !P1 ;  /* 0x000000fb0d00720c */ /* 0x000fe40004f26670 */
[----:B------:R-:W-:Y:S02]  /*197e0*/  FSEL R55, R22, -INF , !P0 ;  /* 0xff80000016377808 */ /* 0x000fe40004000000 */
[----:B------:R-:W-:Y:S02]  /*197f0*/  FSEL R49, R18, -INF , !P1 ;  /* 0xff80000012317808 */ /* 0x000fe40004800000 */
[----:B------:R-:W-:Y:S02]  /*19800*/  FSEL R18, R8, -INF , !P2 ;  /* 0xff80000008127808 */ /* 0x000fe40005000000 */
[----:B------:R-:W-:Y:S02]  /*19810*/  ISETP.GE.AND P2, PT, R11, R247, PT ;  /* 0x000000f70b00720c */ /* 0x000fe40003f46270 */
[-C--:B------:R-:W-:Y:S02]  /*19820*/  ISETP.GE.AND P1, PT, R2, R246.reuse, PT ;  /* 0x000000f60200720c */ /* 0x080fe40003f26270 */
[C---:B------:R-:W-:Y:S02]  /*19830*/  ISETP.GE.AND P0, PT, R5.reuse, R246, PT ;  /* 0x000000f60500720c */ /* 0x040fe40003f06270 */
[----:B------:R-:W-:Y:S02]  /*19840*/  ISETP.GE.AND P6, PT, R4, R245, PT ;  /* 0x000000f50400720c */ /* 0x000fe40003fc6270 */
[C---:B------:R-:W-:Y:S02]  /*19850*/  IADD3 R10, R0.reuse, 0x20, RZ ;  /* 0x00000020000a7810 */ /* 0x040fe40007ffe0ff */
[----:B------:R-:W-:Y:S02]  /*19860*/  IADD3 R9, R0, 0x21, RZ ;  /* 0x0000002100097810 */ /* 0x000fe40007ffe0ff */
[-C--:B------:R-:W-:Y:S02]  /*19870*/  ISETP.GE.OR P1, PT, R2, R250.reuse, !P1 ;  /* 0x000000fa0200720c */ /* 0x080fe40004f26670 */
[----:B------:R-:W-:Y:S02]  /*19880*/  ISETP.GE.OR P0, PT, R5, R250, !P0 ;  /* 0x000000fa0500720c */ /* 0x000fe40004706670 */
[----:B------:R-:W-:Y:S02]  /*19890*/  ISETP.GE.OR P2, PT, R11, R251, !P2 ;  /* 0x000000fb0b00720c */ /* 0x000fe40005746670 */
[----:B------:R-:W-:Y:S02]  /*198a0*/  ISETP.GE.OR P4, PT, R4, R249, !P6 ;  /* 0x000000f90400720c */ /* 0x000fe40007786670 */
[----:B------:R-:W-:Y:S02]  /*198b0*/  FSEL R22, R54, -INF , !P1 ;  /* 0xff80000036167808 */ /* 0x000fe40004800000 */
[-C--:B------:R-:W-:Y:S02]  /*198c0*/  ISETP.GE.AND P1, PT, R10, R247.reuse, PT ;  /* 0x000000f70a00720c */ /* 0x080fe40003f26270 */
[----:B------:R-:W-:Y:S02]  /*198d0*/  FSEL R56, R24, -INF , !P2 ;  /* 0xff80000018387808 */ /* 0x000fe40005000000 */
[----:B------:R-:W-:Y:S02]  /*198e0*/  ISETP.GE.AND P2, PT, R14, R246, PT ;  /* 0x000000f60e00720c */ /* 0x000fe40003f46270 */
[----:B------:R-:W-:Y:S02]  /*198f0*/  FSEL R24, R7, -INF , !P0 ;  /* 0xff80000007187808 */ /* 0x000fe40004000000 */
[C---:B------:R-:W-:Y:S02]  /*19900*/  ISETP.GE.AND P0, PT, R9.reuse, R247, PT ;  /* 0x000000f70900720c */ /* 0x040fe40003f06270 */
[----:B------:R-:W-:Y:S02]  /*19910*/  ISETP.GE.AND P3, PT, R4, R244, PT ;  /* 0x000000f40400720c */ /* 0x000fe40003f66270 */
[----:B------:R-:W-:Y:S02]  /*19920*/  IADD3 R8, R0, 0x28, RZ ;  /* 0x0000002800087810 */ /* 0x000fe40007ffe0ff */
[-C--:B------:R-:W-:Y:S02]  /*19930*/  ISETP.GE.OR P1, PT, R10, R251.reuse, !P1 ;  /* 0x000000fb0a00720c */ /* 0x080fe40004f26670 */
[----:B------:R-:W-:Y:S02]  /*19940*/  ISETP.GE.OR P2, PT, R14, R250, !P2 ;  /* 0x000000fa0e00720c */ /* 0x000fe40005746670 */
[----:B------:R-:W-:Y:S02]  /*19950*/  ISETP.GE.OR P0, PT, R9, R251, !P0 ;  /* 0x000000fb0900720c */ /* 0x000fe40004706670 */
[----:B------:R-:W-:Y:S02]  /*19960*/  LOP3.LUT R212, R212, 0xfffffffd, RZ, 0xc0, !PT ;  /* 0xfffffffdd4d47812 */ /* 0x000fe400078ec0ff */
[----:B------:R-:W-:Y:S02]  /*19970*/  FSEL R54, R135, -INF , !P1 ;  /* 0xff80000087367808 */ /* 0x000fe40004800000 */
[----:B------:R-:W-:Y:S02]  /*19980*/  ISETP.GE.OR P3, PT, R4, R248, !P3 ;  /* 0x000000f80400720c */ /* 0x000fe40005f66670 */
[----:B------:R-:W-:Y:S02]  /*19990*/  FSEL R4, R132, -INF , !P0 ;  /* 0xff80000084047808 */ /* 0x000fe40004000000 */
[----:B------:R-:W-:Y:S02]  /*199a0*/  FSEL R252, R223, -INF , !P2 ;  /* 0xff800000dffc7808 */ /* 0x000fe40005000000 */
[----:B------:R-:W-:Y:S02]  /*199b0*/  ISETP.GE.AND P2, PT, R8, R247, PT ;  /* 0x000000f70800720c */ /* 0x000fe40003f46270 */
[-C--:B------:R-:W-:Y:S02]  /*199c0*/  ISETP.GE.AND P0, PT, R12, R246.reuse, PT ;  /* 0x000000f60c00720c */ /* 0x080fe40003f06270 */
[C---:B------:R-:W-:Y:S02]  /*199d0*/  ISETP.GE.AND P1, PT, R13.reuse, R246, PT ;  /* 0x000000f60d00720c */ /* 0x040fe40003f26270 */
[----:B------:R-:W-:Y:S02]  /*199e0*/  @P4 LOP3.LUT R212, R212, 0x2, RZ, 0xfc, !PT ;  /* 0x00000002d4d44812 */ /* 0x000fe400078efcff */
[C---:B------:R-:W-:Y:S02]  /*199f0*/  IADD3 R7, R0.reuse, 0x29, RZ ;  /* 0x0000002900077810 */ /* 0x040fe40007ffe0ff */
[-C--:B------:R-:W-:Y:S01]  /*19a00*/  ISETP.GE.OR P1, PT, R13, R250.reuse, !P1 ;  /* 0x000000fa0d00720c */ /* 0x080fe20004f26670 */
[----:B------:R-:W-:Y:S01]  /*19a10*/  STL [R1+0x34], R212 ;  /* 0x000034d401007387 */ /* 0x000fe20000100800 */
[----:B------:R-:W-:Y:S02]  /*19a20*/  IADD3 R6, R0, 0x30, RZ ;  /* 0x0000003000067810 */ /* 0x000fe40007ffe0ff */
[----:B------:R-:W-:Y:S01]  /*19a30*/  ISETP.GE.OR P2, PT, R8, R251, !P2 ;  /* 0x000000fb0800720c */ /* 0x000fe20005746670 */
[----:B------:R1:W-:Y:S01]  /*19a40*/  STL [R1+0x50], R4 ;  /* 0x0000500401007387 */ /* 0x0003e20000100800 */
[----:B------:R-:W-:Y:S02]  /*19a50*/  ISETP.GE.OR P0, PT, R12, R250, !P0 ;  /* 0x000000fa0c00720c */ /* 0x000fe40004706670 */
[----:B------:R-:W-:Y:S01]  /*19a60*/  FSEL R223, R222, -INF , !P1 ;  /* 0xff800000dedf7808 */ /* 0x000fe20004800000 */
[----:B------:R2:W-:Y:S01]  /*19a70*/  STL [R1+0xe0], R247 ;  /* 0x0000e0f701007387 */ /* 0x0005e20000100800 */
[-C--:B------:R-:W-:Y:S02]  /*19a80*/  ISETP.GE.AND P1, PT, R7, R247.reuse, PT ;  /* 0x000000f70700720c */ /* 0x080fe40003f26270 */
[----:B------:R-:W-:Y:S02]  /*19a90*/  FSEL R243, R36, -INF , !P2 ;  /* 0xff80000024f37808 */ /* 0x000fe40005000000 */
[----:B------:R-:W-:Y:S02]  /*19aa0*/  FSEL R57, R138, -INF , !P0 ;  /* 0xff8000008a397808 */ /* 0x000fe40004000000 */
[C---:B------:R-:W-:Y:S02]  /*19ab0*/  ISETP.GE.AND P0, PT, R6.reuse, R247, PT ;  /* 0x000000f70600720c */ /* 0x040fe40003f06270 */
[----:B------:R-:W-:Y:S02]  /*19ac0*/  ISETP.GE.AND P2, PT, R11, R246, PT ;  /* 0x000000f60b00720c */ /* 0x000fe40003f46270 */
[-C--:B------:R-:W-:Y:S02]  /*19ad0*/  ISETP.GE.OR P1, PT, R7, R251.reuse, !P1 ;  /* 0x000000fb0700720c */ /* 0x080fe40004f26670 */
[----:B------:R-:W-:Y:S02]  /*19ae0*/  ISETP.GE.OR P2, PT, R11, R250, !P2 ;  /* 0x000000fa0b00720c */ /* 0x000fe40005746670 */
[----:B------:R-:W-:Y:S02]  /*19af0*/  ISETP.GE.OR P0, PT, R6, R251, !P0 ;  /* 0x000000fb0600720c */ /* 0x000fe40004706670 */
[----:B------:R-:W-:Y:S02]  /*19b00*/  FSEL R53, R33, -INF , !P1 ;  /* 0xff80000021357808 */ /* 0x000fe40004800000 */
[----:B------:R-:W-:Y:S02]  /*19b10*/  FSEL R58, R137, -INF , !P2 ;  /* 0xff800000893a7808 */ /* 0x000fe40005000000 */
[----:B------:R-:W-:Y:S02]  /*19b20*/  FSEL R229, R32, -INF , !P0 ;  /* 0xff80000020e57808 */ /* 0x000fe40004000000 */
[C---:B------:R-:W-:Y:S02]  /*19b30*/  ISETP.GE.AND P1, PT, R2.reuse, R245, PT ;  /* 0x000000f50200720c */ /* 0x040fe40003f26270 */
[----:B------:R-:W-:Y:S02]  /*19b40*/  ISETP.GE.AND P2, PT, R2, R244, PT ;  /* 0x000000f40200720c */ /* 0x000fe40003f46270 */
[----:B------:R-:W-:Y:S02]  /*19b50*/  ISETP.GE.AND P0, PT, R10, R246, PT ;  /* 0x000000f60a00720c */ /* 0x000fe40003f06270 */
[----:B------:R-:W-:Y:S02]  /*19b60*/  ISETP.GE.OR P2, PT, R2, R248, !P2 ;  /* 0x000000f80200720c */ /* 0x000fe40005746670 */
[----:B------:R-:W-:Y:S02]  /*19b70*/  ISETP.GE.OR P0, PT, R10, R250, !P0 ;  /* 0x000000fa0a00720c */ /* 0x000fe40004706670 */
[----:B------:R-:W-:Y:S02]  /*19b80*/  ISETP.GE.OR P4, PT, R2, R249, !P1 ;  /* 0x000000f90200720c */ /* 0x000fe40004f86670 */
[----:B------:R-:W-:Y:S02]  /*19b90*/  IADD3 R2, R0, 0x31, RZ ;  /* 0x0000003100027810 */ /* 0x000fe40007ffe0ff */
[----:B------:R-:W-:Y:S02]  /*19ba0*/  FSEL R67, R134, -INF , !P0 ;  /* 0xff80000086437808 */ /* 0x000fe40004000000 */
[----:B------:R-:W-:Y:S02]  /*19bb0*/  ISETP.GE.AND P0, PT, R2, R247, PT ;  /* 0x000000f70200720c */ /* 0x000fe40003f06270 */
[----:B-1----:R-:W-:Y:S02]  /*19bc0*/  IADD3 R4, R0, 0x38, RZ ;  /* 0x0000003800047810 */ /* 0x002fe40007ffe0ff */
[----:B------:R-:W-:Y:S02]  /*19bd0*/  ISETP.GE.OR P0, PT, R2, R251, !P0 ;  /* 0x000000fb0200720c */ /* 0x000fe40004706670 */
[----:B------:R-:W-:Y:S02]  /*19be0*/  MOV R214, R51 ;  /* 0x0000003300d67202 */ /* 0x000fe40000000f00 */
[----:B------:R-:W-:Y:S02]  /*19bf0*/  FSEL R52, R29, -INF , !P0 ;  /* 0xff8000001d347808 */ /* 0x000fe40004000000 */
[C---:B------:R-:W-:Y:S02]  /*19c00*/  ISETP.GE.AND P0, PT, R9.reuse, R246, PT ;  /* 0x000000f60900720c */ /* 0x040fe40003f06270 */
[----:B------:R-:W-:Y:S02]  /*19c10*/  IADD3 R0, R0, 0x39, RZ ;  /* 0x0000003900007810 */ /* 0x000fe40007ffe0ff */
[----:B------:R-:W-:Y:S02]  /*19c20*/  ISETP.GE.OR P0, PT, R9, R250, !P0 ;  /* 0x000000fa0900720c */ /* 0x000fe40004706670 */
[C---:B------:R-:W-:Y:S02]  /*19c30*/  ISETP.GE.AND P6, PT, R5.reuse, R245, PT ;  /* 0x000000f50500720c */ /* 0x040fe40003fc6270 */
[----:B------:R-:W-:Y:S02]  /*19c40*/  FSEL R66, R38, -INF , !P0 ;  /* 0xff80000026427808 */ /* 0x000fe40004000000 */
[C---:B------:R-:W-:Y:S02]  /*19c50*/  ISETP.GE.AND P0, PT, R4.reuse, R247, PT ;  /* 0x000000f70400720c */ /* 0x040fe40003f06270 */
[C---:B------:R-:W-:Y:S02]  /*19c60*/  ISETP.GE.OR P6, PT, R5.reuse, R249, !P6 ;  /* 0x000000f90500720c */ /* 0x040fe400077c6670 */
[----:B------:R-:W-:Y:S02]  /*19c70*/  ISETP.GE.OR P0, PT, R4, R251, !P0 ;  /* 0x000000fb0400720c */ /* 0x000fe40004706670 */
[----:B------:R-:W-:Y:S02]  /*19c80*/  ISETP.GE.AND P1, PT, R5, R244, PT ;  /* 0x000000f40500720c */ /* 0x000fe40003f26270 */
[----:B------:R-:W-:Y:S02]  /*19c90*/  FSEL R51, R25, -INF , !P0 ;  /* 0xff80000019337808 */ /* 0x000fe40004000000 */
[C---:B------:R-:W-:Y:S02]  /*19ca0*/  ISETP.GE.AND P0, PT, R8.reuse, R246, PT ;  /* 0x000000f60800720c */ /* 0x040fe40003f06270 */
[----:B------:R-:W-:Y:S02]  /*19cb0*/  FSEL R25, R61, -INF , !P4 ;  /* 0xff8000003d197808 */ /* 0x000fe40006000000 */
[----:B------:R-:W-:Y:S02]  /*19cc0*/  ISETP.GE.OR P0, PT, R8, R250, !P0 ;  /* 0x000000fa0800720c */ /* 0x000fe40004706670 */
[----:B------:R-:W-:Y:S02]  /*19cd0*/  ISETP.GE.OR P1, PT, R5, R248, !P1 ;  /* 0x000000f80500720c */ /* 0x000fe40004f26670 */
[----:B------:R-:W-:Y:S02]  /*19ce0*/  FSEL R65, R35, -INF , !P0 ;  /* 0xff80000023417808 */ /* 0x000fe40004000000 */
[C---:B------:R-:W-:Y:S02]  /*19cf0*/  ISETP.GE.AND P0, PT, R0.reuse, R247, PT ;  /* 0x000000f70000720c */ /* 0x040fe40003f06270 */
[----:B------:R-:W-:Y:S02]  /*19d00*/  FMNMX.FTZ R5, R15, R3, !PT ;  /* 0x000000030f057209 */ /* 0x000fe40007810000 */
[----:B------:R-:W-:Y:S02]  /*19d10*/  ISETP.GE.OR P0, PT, R0, R251, !P0 ;  /* 0x000000fb0000720c */ /* 0x000fe40004706670 */
[----:B------:R-:W-:Y:S02]  /*19d20*/  FMNMX.FTZ R5, R17, R5, !PT ;  /* 0x0000000511057209 */ /* 0x000fe40007810000 */
[----:B------:R-:W-:Y:S02]  /*19d30*/  FSEL R50, R23, -INF , !P0 ;  /* 0xff80000017327808 */ /* 0x000fe40004000000 */
[C---:B------:R-:W-:Y:S02]  /*19d40*/  ISETP.GE.AND P0, PT, R7.reuse, R246, PT ;  /* 0x000000f60700720c */ /* 0x040fe40003f06270 */
[----:B------:R-:W-:Y:S02]  /*19d50*/  FMNMX.FTZ R5, R20, R5, !PT ;  /* 0x0000000514057209 */ /* 0x000fe40007810000 */
[----:B------:R-:W-:Y:S02]  /*19d60*/  ISETP.GE.OR P0, PT, R7, R250, !P0 ;  /* 0x000000fa0700720c */ /* 0x000fe40004706670 */
[----:B------:R-:W-:Y:S02]  /*19d70*/  FMNMX.FTZ R5, R19, R5, !PT ;  /* 0x0000000513057209 */ /* 0x000fe40007810000 */
[----:B------:R-:W-:Y:S02]  /*19d80*/  FSEL R64, R34, -INF , !P0 ;  /* 0xff80000022407808 */ /* 0x000fe40004000000 */
[C---:B------:R-:W-:Y:S02]  /*19d90*/  ISETP.GE.AND P0, PT, R6.reuse, R246, PT ;  /* 0x000000f60600720c */ /* 0x040fe40003f06270 */
[----:B------:R-:W-:Y:S02]  /*19da0*/  MOV R215, R60 ;  /* 0x0000003c00d77202 */ /* 0x000fe40000000f00 */
[----:B------:R-:W-:Y:S04]  /*19db0*/  ISETP.GE.OR P0, PT, R6, R250, !P0 ;  /* 0x000000fa0600720c */ /* 0x000fe80004706670 */
[----:B------:R-:W-:Y:S02]  /*19dc0*/  FSEL R63, R31, -INF , !P0 ;  /* 0xff8000001f3f7808 */ /* 0x000fe40004000000 */
[----:B------:R-:W-:Y:S04]  /*19dd0*/  LOP3.LUT P0, RZ, R212, 0x2, RZ, 0xc0, !PT ;  /* 0x00000002d4ff7812 */ /* 0x000fe8000780c0ff */
[----:B------:R-:W-:Y:S02]  /*19de0*/  FSEL R23, R62, -INF , !P0 ;  /* 0xff8000003e177808 */ /* 0x000fe40004000000 */
[C---:B------:R-:W-:Y:S04]  /*19df0*/  ISETP.GE.AND P0, PT, R2.reuse, R246, PT ;  /* 0x000000f60200720c */ /* 0x040fe80003f06270 */
[----:B------:R-:W-:Y:S04]  /*19e00*/  ISETP.GE.OR P0, PT, R2, R250, !P0 ;  /* 0x000000fa0200720c */ /* 0x000fe80004706670 */
[----:B------:R-:W-:Y:S02]  /*19e10*/  FSEL R62, R30, -INF , !P0 ;  /* 0xff8000001e3e7808 */ /* 0x000fe40004000000 */
[C---:B------:R-:W-:Y:S04]  /*19e20*/  ISETP.GE.AND P0, PT, R4.reuse, R246, PT ;  /* 0x000000f60400720c */ /* 0x040fe80003f06270 */
[----:B------:R-:W-:Y:S04]  /*19e30*/  ISETP.GE.OR P0, PT, R4, R250, !P0 ;  /* 0x000000fa0400720c */ /* 0x000fe80004706670 */
[----:B------:R-:W-:Y:S02]  /*19e40*/  FSEL R61, R27, -INF , !P0 ;  /* 0xff8000001b3d7808 */ /* 0x000fe40004000000 */
[----:B------:R-:W-:Y:S02]  /*19e50*/  FSEL R27, R214, -INF , !P6 ;  /* 0xff800000d61b7808 */ /* 0x000fe40007000000 */
[----:B------:R-:W3:Y:S01]  /*19e60*/  LDL.LU R214, [R1+0x5c] ;  /* 0x00005c0001d67983 */ /* 0x000ee20000300800 */
[----:B------:R-:W-:Y:S02]  /*19e70*/  ISETP.GE.AND P6, PT, R14, R245, PT ;  /* 0x000000f50e00720c */ /* 0x000fe40003fc6270 */
[C---:B------:R-:W-:Y:S01]  /*19e80*/  ISETP.GE.AND P0, PT, R0.reuse, R246, PT ;  /* 0x000000f60000720c */ /* 0x040fe20003f06270 */
[----:B--2---:R-:W2:Y:S03]  /*19e90*/  LDL.LU R247, [R1+0x50] ;  /* 0x0000500001f77983 */ /* 0x004ea60000300800 */
[----:B------:R-:W-:Y:S02]  /*19ea0*/  ISETP.GE.OR P4, PT, R0, R250, !P0 ;  /* 0x000000fa0000720c */ /* 0x000fe40004786670 */
[C---:B------:R-:W-:Y:S02]  /*19eb0*/  ISETP.GE.OR P0, PT, R14.reuse, R249, !P6 ;  /* 0x000000f90e00720c */ /* 0x040fe40007706670 */
[----:B------:R-:W-:Y:S02]  /*19ec0*/  ISETP.GE.AND P6, PT, R13, R245, PT ;  /* 0x000000f50d00720c */ /* 0x000fe40003fc6270 */
[----:B------:R-:W-:Y:S02]  /*19ed0*/  FSEL R222, R211, -INF , !P0 ;  /* 0xff800000d3de7808 */ /* 0x000fe40004000000 */
[C---:B------:R-:W-:Y:S02]  /*19ee0*/  ISETP.GE.AND P0, PT, R14.reuse, R244, PT ;  /* 0x000000f40e00720c */ /* 0x040fe40003f06270 */
[----:B------:R-:W-:Y:S02]  /*19ef0*/  ISETP.GE.OR P6, PT, R13, R249, !P6 ;  /* 0x000000f90d00720c */ /* 0x000fe400077c6670 */
[----:B------:R-:W-:Y:S02]  /*19f00*/  ISETP.GE.OR P0, PT, R14, R248, !P0 ;  /* 0x000000f80e00720c */ /* 0x000fe40004706670 */
[----:B------:R-:W-:Y:S02]  /*19f10*/  FSEL R14, R213, -INF , !P3 ;  /* 0xff800000d50e7808 */ /* 0x000fe40005800000 */
[----:B------:R-:W4:Y:S01]  /*19f20*/  LDL.LU R213, [R1+0x8] ;  /* 0x0000080001d57983 */ /* 0x000f220000300800 */
[----:B------:R-:W-:Y:S02]  /*19f30*/  FSEL R221, R209, -INF , !P6 ;  /* 0xff800000d1dd7808 */ /* 0x000fe40007000000 */
[C---:B------:R-:W-:Y:S02]  /*19f40*/  ISETP.GE.AND P6, PT, R12.reuse, R245, PT ;  /* 0x000000f50c00720c */ /* 0x040fe40003fc6270 */
[----:B------:R-:W-:Y:S02]  /*19f50*/  ISETP.GE.AND P3, PT, R13, R244, PT ;  /* 0x000000f40d00720c */ /* 0x000fe40003f66270 */
[----:B------:R-:W-:Y:S02]  /*19f60*/  ISETP.GE.OR P6, PT, R12, R249, !P6 ;  /* 0x000000f90c00720c */ /* 0x000fe400077c6670 */
[----:B------:R-:W-:Y:S02]  /*19f70*/  FSEL R60, R28, -INF , !P4 ;  /* 0xff8000001c3c7808 */ /* 0x000fe40006000000 */
[----:B------:R-:W-:Y:S02]  /*19f80*/  FSEL R219, R143, -INF , !P6 ;  /* 0xff8000008fdb7808 */ /* 0x000fe40007000000 */
[C---:B------:R-:W-:Y:S04]  /*19f90*/  ISETP.GE.AND P6, PT, R11.reuse, R245, PT ;  /* 0x000000f50b00720c */ /* 0x040fe80003fc6270 */
[----:B------:R-:W-:Y:S02]  /*19fa0*/  ISETP.GE.OR P4, PT, R11, R249, !P6 ;  /* 0x000000f90b00720c */ /* 0x000fe40007786670 */
[----:B------:R-:W-:Y:S02]  /*19fb0*/  ISETP.GE.OR P6, PT, R13, R248, !P3 ;  /* 0x000000f80d00720c */ /* 0x000fe40005fc6670 */
[----:B------:R-:W-:Y:S02]  /*19fc0*/  FMNMX.FTZ R13, R48, R5, !PT ;  /* 0x00000005300d7209 */ /* 0x000fe40007810000 */
[----:B------:R-:W-:Y:S02]  /*19fd0*/  ISETP.GE.AND P3, PT, R10, R245, PT ;  /* 0x000000f50a00720c */ /* 0x000fe40003f66270 */
[----:B------:R-:W-:Y:S02]  /*19fe0*/  FMNMX.FTZ R13, R49, R13, !PT ;  /* 0x0000000d310d7209 */ /* 0x000fe40007810000 */
[----:B------:R-:W-:Y:S02]  /*19ff0*/  FSEL R218, R208, -INF , !P4 ;  /* 0xff800000d0da7808 */ /* 0x000fe40006000000 */
[----:B------:R-:W-:Y:S02]  /*1a000*/  FMNMX.FTZ R137, R55, R13, !PT ;  /* 0x0000000d37897209 */ /* 0x000fe40007810000 */
[----:B------:R-:W-:Y:S02]  /*1a010*/  FSEL R13, R215, -INF , !P2 ;  /* 0xff800000d70d7808 */ /* 0x000fe40005000000 */
[----:B------:R-:W4:Y:S01]  /*1a020*/  LDL.LU R215, [R1+0xc] ;  /* 0x00000c0001d77983 */ /* 0x000f220000300800 */
[----:B------:R-:W-:Y:S02]  /*1a030*/  ISETP.GE.OR P4, PT, R10, R249, !P3 ;  /* 0x000000f90a00720c */ /* 0x000fe40005f86670 */
[----:B------:R-:W-:Y:S02]  /*1a040*/  ISETP.GE.AND P3, PT, R12, R244, PT ;  /* 0x000000f40c00720c */ /* 0x000fe40003f66270 */
[----:B------:R-:W-:Y:S02]  /*1a050*/  FMNMX.FTZ R5, R16, R133, !PT ;  /* 0x0000008510057209 */ /* 0x000fe40007810000 */
[----:B------:R-:W-:Y:S02]  /*1a060*/  ISETP.GE.OR P3, PT, R12, R248, !P3 ;  /* 0x000000f80c00720c */ /* 0x000fe40005f66670 */
[----:B------:R-:W-:Y:S02]  /*1a070*/  FMNMX.FTZ R5, R18, R5, !PT ;  /* 0x0000000512057209 */ /* 0x000fe40007810000 */
[C---:B------:R-:W-:Y:S02]  /*1a080*/  ISETP.GE.AND P2, PT, R9.reuse, R245, PT ;  /* 0x000000f50900720c */ /* 0x040fe40003f46270 */
[----:B------:R-:W-:Y:S02]  /*1a090*/  FMNMX.FTZ R5, R22, R5, !PT ;  /* 0x0000000516057209 */ /* 0x000fe40007810000 */
[----:B------:R-:W-:Y:S02]  /*1a0a0*/  FSEL R29, R136, -INF , !P4 ;  /* 0xff800000881d7808 */ /* 0x000fe40006000000 */
[----:B------:R-:W-:Y:S02]  /*1a0b0*/  FMNMX.FTZ R5, R24, R5, !PT ;  /* 0x0000000518057209 */ /* 0x000fe40007810000 */
[----:B------:R-:W-:Y:S02]  /*1a0c0*/  ISETP.GE.OR P4, PT, R9, R249, !P2 ;  /* 0x000000f90900720c */ /* 0x000fe40005786670 */
[----:B------:R-:W-:Y:S02]  /*1a0d0*/  FMNMX.FTZ R5, R252, R5, !PT ;  /* 0x00000005fc057209 */ /* 0x000fe40007810000 */
[----:B------:R-:W-:Y:S02]  /*1a0e0*/  FSEL R28, R141, -INF , !P4 ;  /* 0xff8000008d1c7808 */ /* 0x000fe40006000000 */
[----:B------:R-:W-:Y:S02]  /*1a0f0*/  FMNMX.FTZ R5, R223, R5, !PT ;  /* 0x00000005df057209 */ /* 0x000fe40007810000 */
[----:B------:R-:W-:Y:S02]  /*1a100*/  ISETP.GE.AND P2, PT, R11, R244, PT ;  /* 0x000000f40b00720c */ /* 0x000fe40003f46270 */
[----:B------:R-:W-:Y:S02]  /*1a110*/  FMNMX.FTZ R5, R57, R5, !PT ;  /* 0x0000000539057209 */ /* 0x000fe40007810000 */
[----:B------:R-:W-:Y:S02]  /*1a120*/  ISETP.GE.OR P2, PT, R11, R248, !P2 ;  /* 0x000000f80b00720c */ /* 0x000fe40005746670 */
[----:B------:R-:W-:Y:S02]  /*1a130*/  FMNMX.FTZ R5, R58, R5, !PT ;  /* 0x000000053a057209 */ /* 0x000fe40007810000 */
[----:B------:R-:W-:Y:S02]  /*1a140*/  FMNMX.FTZ R137, R56, R137, !PT ;  /* 0x0000008938897209 */ /* 0x000fe40007810000 */
[----:B------:R-:W-:Y:S02]  /*1a150*/  FMNMX.FTZ R5, R67, R5, !PT ;  /* 0x0000000543057209 */ /* 0x000fe40007810000 */
[----:B------:R-:W-:Y:S02]  /*1a160*/  FMNMX.FTZ R137, R54, R137, !PT ;  /* 0x0000008936897209 */ /* 0x000fe40007810000 */
[----:B------:R-:W-:Y:S04]  /*1a170*/  FMNMX.FTZ R5, R66, R5, !PT ;  /* 0x0000000542057209 */ /* 0x000fe80007810000 */
[----:B------:R-:W-:Y:S02]  /*1a180*/  FMNMX.FTZ R5, R65, R5, !PT ;  /* 0x0000000541057209 */ /* 0x000fe40007810000 */
[----:B---3--:R-:W-:Y:S02]  /*1a190*/  FSEL R12, R214, -INF , !P1 ;  /* 0xff800000d60c7808 */ /* 0x008fe40004800000 */
[----:B------:R-:W3:Y:S01]  /*1a1a0*/  LDL.LU R214, [R1+0x14] ;  /* 0x0000140001d67983 */ /* 0x000ee20000300800 */
[C---:B------:R-:W-:Y:S02]  /*1a1b0*/  ISETP.GE.AND P1, PT, R8.reuse, R245, PT ;  /* 0x000000f50800720c */ /* 0x040fe40003f26270 */
[----:B--2---:R-:W-:Y:S02]  /*1a1c0*/  FMNMX.FTZ R137, R247, R137, !PT ;  /* 0x00000089f7897209 */ /* 0x004fe40007810000 */
[----:B------:R-:W-:Y:S02]  /*1a1d0*/  ISETP.GE.OR P4, PT, R8, R249, !P1 ;  /* 0x000000f90800720c */ /* 0x000fe40004f86670 */
[----:B------:R-:W-:Y:S02]  /*1a1e0*/  ISETP.GE.AND P1, PT, R10, R244, PT ;  /* 0x000000f40a00720c */ /* 0x000fe40003f26270 */
[----:B------:R-:W-:Y:S01]  /*1a1f0*/  FSEL R11, R42, -INF , !P4 ;  /* 0xff8000002a0b7808 */ /* 0x000fe20006000000 */
[----:B------:R-:W-:Y:S01]  /*1a200*/  IMAD.MOV.U32 R42, RZ, RZ, R29 ;  /* 0x000000ffff2a7224 */ /* 0x000fe200078e001d */
[----:B------:R-:W-:Y:S02]  /*1a210*/  ISETP.GE.OR P1, PT, R10, R248, !P1 ;  /* 0x000000f80a00720c */ /* 0x000fe40004f26670 */
[----:B------:R-:W-:Y:S02]  /*1a220*/  FMNMX.FTZ R137, R243, R137, !PT ;  /* 0x00000089f3897209 */ /* 0x000fe40007810000 */
[----:B------:R-:W-:Y:S02]  /*1a230*/  FSEL R34, R142, -INF , !P1 ;  /* 0xff8000008e227808 */ /* 0x000fe40004800000 */
[C---:B------:R-:W-:Y:S02]  /*1a240*/  ISETP.GE.AND P1, PT, R2.reuse, R244, PT ;  /* 0x000000f40200720c */ /* 0x040fe40003f26270 */
[----:B------:R-:W-:Y:S02]  /*1a250*/  FMNMX.FTZ R137, R53, R137, !PT ;  /* 0x0000008935897209 */ /* 0x000fe40007810000 */
[----:B----4-:R-:W-:Y:S02]  /*1a260*/  FSEL R216, R213, -INF , !P0 ;  /* 0xff800000d5d87808 */ /* 0x010fe40004000000 */
[----:B------:R-:W2:Y:S01]  /*1a270*/  LDL.LU R213, [R1+0x1c] ;  /* 0x00001c0001d57983 */ /* 0x000ea20000300800 */
[C---:B------:R-:W-:Y:S02]  /*1a280*/  ISETP.GE.AND P0, PT, R7.reuse, R245, PT ;  /* 0x000000f50700720c */ /* 0x040fe40003f06270 */
[----:B------:R-:W-:Y:S02]  /*1a290*/  ISETP.GE.OR P1, PT, R2, R248, !P1 ;  /* 0x000000f80200720c */ /* 0x000fe40004f26670 */
[----:B------:R-:W-:Y:S02]  /*1a2a0*/  ISETP.GE.OR P4, PT, R7, R249, !P0 ;  /* 0x000000f90700720c */ /* 0x000fe40004786670 */
[----:B------:R-:W-:Y:S02]  /*1a2b0*/  FSEL R224, R59, -INF , !P1 ;  /* 0xff8000003be07808 */ /* 0x000fe40004800000 */
[----:B------:R-:W-:Y:S01]  /*1a2c0*/  FSEL R35, R45, -INF , !P4 ;  /* 0xff8000002d237808 */ /* 0x000fe20006000000 */
[----:B------:R-:W-:Y:S01]  /*1a2d0*/  IMAD.MOV.U32 R45, RZ, RZ, R28 ;  /* 0x000000ffff2d7224 */ /* 0x000fe200078e001c */
[----:B------:R-:W-:Y:S04]  /*1a2e0*/  FMNMX.FTZ R137, R229, R137, !PT ;  /* 0x00000089e5897209 */ /* 0x000fe80007810000 */
[----:B------:R-:W-:Y:S04]  /*1a2f0*/  FMNMX.FTZ R137, R52, R137, !PT ;  /* 0x0000008934897209 */ /* 0x000fe80007810000 */
[----:B------:R-:W-:Y:S04]  /*1a300*/  FMNMX.FTZ R137, R51, R137, !PT ;  /* 0x0000008933897209 */ /* 0x000fe80007810000 */
[----:B------:R-:W-:Y:S05]  /*1a310*/  FMNMX.FTZ R137, R50, R137, !PT ;  /* 0x0000008932897209 */ /* 0x000fea0007810000 */
[----:B------:R-:W1:Y:S01]  /*1a320*/  SHFL.BFLY PT, R10, R137, 0x2, 0x1f ;  /* 0x0c401f00890a7f89 */ /* 0x000e6200000e0000 */
[----:B------:R-:W-:Y:S02]  /*1a330*/  FSEL R217, R215, -INF , !P6 ;  /* 0xff800000d7d97808 */ /* 0x000fe40007000000 */
[C---:B------:R-:W-:Y:S04]  /*1a340*/  ISETP.GE.AND P6, PT, R9.reuse, R244, PT ;  /* 0x000000f40900720c */ /* 0x040fe80003fc6270 */
[----:B------:R-:W-:Y:S02]  /*1a350*/  ISETP.GE.OR P0, PT, R9, R248, !P6 ;  /* 0x000000f80900720c */ /* 0x000fe40007706670 */
[----:B------:R-:W-:Y:S02]  /*1a360*/  FMNMX.FTZ R9, R64, R5, !PT ;  /* 0x0000000540097209 */ /* 0x000fe40007810000 */
[----:B------:R-:W-:Y:S02]  /*1a370*/  FMNMX.FTZ R5, R21, R139, !PT ;  /* 0x0000008b15057209 */ /* 0x000fe40007810000 */
[C---:B------:R-:W-:Y:S02]  /*1a380*/  ISETP.GE.AND P6, PT, R6.reuse, R245, PT ;  /* 0x000000f50600720c */ /* 0x040fe40003fc6270 */
[----:B------:R-:W-:Y:S02]  /*1a390*/  FMNMX.FTZ R5, R23, R5, !PT ;  /* 0x0000000517057209 */ /* 0x000fe40007810000 */
[----:B------:R-:W-:Y:S02]  /*1a3a0*/  ISETP.GE.OR P4, PT, R6, R249, !P6 ;  /* 0x000000f90600720c */ /* 0x000fe40007786670 */
[----:B------:R-:W-:Y:S02]  /*1a3b0*/  FMNMX.FTZ R5, R25, R5, !PT ;  /* 0x0000000519057209 */ /* 0x000fe40007810000 */
[----:B------:R-:W-:Y:S02]  /*1a3c0*/  FSEL R30, R37, -INF , !P4 ;  /* 0xff800000251e7808 */ /* 0x000fe40006000000 */
[----:B------:R-:W-:Y:S02]  /*1a3d0*/  FMNMX.FTZ R5, R27, R5, !PT ;  /* 0x000000051b057209 */ /* 0x000fe40007810000 */
[----:B------:R-:W-:Y:S02]  /*1a3e0*/  FSEL R33, R210, -INF , !P0 ;  /* 0xff800000d2217808 */ /* 0x000fe40004000000 */
[----:B------:R-:W-:Y:S02]  /*1a3f0*/  FMNMX.FTZ R5, R222, R5, !PT ;  /* 0x00000005de057209 */ /* 0x000fe40007810000 */
        /* <DEDUP_REMOVED lines=8> */
[----:B-1----:R-:W-:Y:S02]  /*1a480*/  FMNMX.FTZ R137, R137, R10, !PT ;  /* 0x0000000a89897209 */ /* 0x002fe40007810000 */
[----:B------:R-:W-:Y:S02]  /*1a490*/  FSEL R230, R44, -INF , !P0 ;  /* 0xff8000002ce67808 */ /* 0x000fe40004000000 */
[----:B------:R-:W-:Y:S01]  /*1a4a0*/  FMNMX.FTZ R136, R60, R136, !PT ;  /* 0x000000883c887209 */ /* 0x000fe20007810000 */
[----:B------:R-:W1:Y:S02]  /*1a4b0*/  SHFL.BFLY PT, R9, R137, 0x1, 0x1f ;  /* 0x0c201f0089097f89 */ /* 0x000e6400000e0000 */
[----:B-1----:R-:W-:Y:S05]  /*1a4c0*/  FMNMX.FTZ R137, R137, R9, !PT ;  /* 0x0000000989897209 */ /* 0x002fea0007810000 */
[----:B------:R-:W-:Y:S01]  /*1a4d0*/  FMUL.FTZ R209, R137, c[0x0][0x23c] ;  /* 0x00008f0089d17a20 */ /* 0x000fe20000410000 */
[----:B---3--:R-:W-:Y:S02]  /*1a4e0*/  FSEL R215, R214, -INF , !P3 ;  /* 0xff800000d6d77808 */ /* 0x008fe40005800000 */
[C---:B------:R-:W-:Y:S04]  /*1a4f0*/  ISETP.GE.AND P3, PT, R8.reuse, R244, PT ;  /* 0x000000f40800720c */ /* 0x040fe80003f66270 */
[----:B------:R-:W-:Y:S02]  /*1a500*/  ISETP.GE.OR P6, PT, R8, R248, !P3 ;  /* 0x000000f80800720c */ /* 0x000fe40005fc6670 */
[C---:B------:R-:W-:Y:S01]  /*1a510*/  ISETP.GE.AND P3, PT, R7.reuse, R244, PT ;  /* 0x000000f40700720c */ /* 0x040fe20003f66270 */
[----:B------:R-:W1:Y:S01]  /*1a520*/  SHFL.BFLY PT, R8, R136, 0x2, 0x1f ;  /* 0x0c401f0088087f89 */ /* 0x000e6200000e0000 */
[----:B------:R-:W-:Y:S02]  /*1a530*/  FSEL R32, R220, -INF , !P6 ;  /* 0xff800000dc207808 */ /* 0x000fe40007000000 */
[----:B------:R-:W-:Y:S02]  /*1a540*/  ISETP.GE.OR P3, PT, R7, R248, !P3 ;  /* 0x000000f80700720c */ /* 0x000fe40005f66670 */
[----:B------:R-:W-:Y:S02]  /*1a550*/  FMNMX.FTZ R7, R221, R5, !PT ;  /* 0x00000005dd077209 */ /* 0x000fe40007810000 */
[----:B------:R-:W-:Y:S02]  /*1a560*/  FMNMX.FTZ R5, R26, R140, !PT ;  /* 0x0000008c1a057209 */ /* 0x000fe40007810000 */
[----:B------:R-:W-:Y:S02]  /*1a570*/  FMNMX.FTZ R7, R219, R7, !PT ;  /* 0x00000007db077209 */ /* 0x000fe40007810000 */
[----:B------:R-:W-:Y:S02]  /*1a580*/  FMNMX.FTZ R5, R14, R5, !PT ;  /* 0x000000050e057209 */ /* 0x000fe40007810000 */
[----:B------:R-:W-:Y:S02]  /*1a590*/  FMNMX.FTZ R7, R218, R7, !PT ;  /* 0x00000007da077209 */ /* 0x000fe40007810000 */
[----:B------:R-:W-:Y:S02]  /*1a5a0*/  FMNMX.FTZ R5, R13, R5, !PT ;  /* 0x000000050d057209 */ /* 0x000fe40007810000 */
[----:B--2---:R-:W-:Y:S02]  /*1a5b0*/  FSEL R214, R213, -INF , !P2 ;  /* 0xff800000d5d67808 */ /* 0x004fe40005000000 */
[----:B------:R-:W-:Y:S02]  /*1a5c0*/  ISETP.GE.AND P2, PT, R2, R245, PT ;  /* 0x000000f50200720c */ /* 0x000fe40003f46270 */
[----:B------:R-:W-:Y:S02]  /*1a5d0*/  FMNMX.FTZ R5, R12, R5, !PT ;  /* 0x000000050c057209 */ /* 0x000fe40007810000 */
[----:B------:R-:W-:Y:S02]  /*1a5e0*/  ISETP.GE.OR P2, PT, R2, R249, !P2 ;  /* 0x000000f90200720c */ /* 0x000fe40005746670 */
[----:B------:R-:W-:Y:S02]  /*1a5f0*/  FMNMX.FTZ R5, R216, R5, !PT ;  /* 0x00000005d8057209 */ /* 0x000fe40007810000 */
[----:B------:R-:W-:Y:S02]  /*1a600*/  FSEL R29, R39, -INF , !P2 ;  /* 0xff800000271d7808 */ /* 0x000fe40005000000 */
[----:B------:R-:W-:Y:S01]  /*1a610*/  ISETP.GE.AND P2, PT, R4, R245, PT ;  /* 0x000000f50400720c */ /* 0x000fe20003f46270 */
[----:B------:R-:W-:Y:S01]  /*1a620*/  LDSM.16.MT88.4 R36, [R226+0xc000] ;  /* 0x00c00000e224783b */ /* 0x000fe20000004200 */
[----:B------:R-:W-:Y:S02]  /*1a630*/  FMNMX.FTZ R7, R42, R7, !PT ;  /* 0x000000072a077209 */ /* 0x000fe40007810000 */
[----:B------:R-:W-:Y:S02]  /*1a640*/  FMNMX.FTZ R2, R217, R5, !PT ;  /* 0x00000005d9027209 */ /* 0x000fe40007810000 */
[----:B------:R-:W-:Y:S02]  /*1a650*/  ISETP.GE.OR P4, PT, R4, R249, !P2 ;  /* 0x000000f90400720c */ /* 0x000fe40005786670 */
[----:B------:R-:W-:Y:S02]  /*1a660*/  FMNMX.FTZ R7, R45, R7, !PT ;  /* 0x000000072d077209 */ /* 0x000fe40007810000 */
        /* <DEDUP_REMOVED lines=11> */
[----:B------:R-:W-:Y:S02]  /*1a720*/  FSEL R31, R47, -INF , !P3 ;  /* 0xff8000002f1f7808 */ /* 0x000fe40005800000 */
[----:B------:R-:W-:Y:S02]  /*1a730*/  ISETP.GE.AND P6, PT, R0, R244, PT ;  /* 0x000000f40000720c */ /* 0x000fe40003fc6270 */
[----:B------:R-:W-:Y:S02]  /*1a740*/  FMNMX.FTZ R2, R32, R2, !PT ;  /* 0x0000000220027209 */ /* 0x000fe40007810000 */
[----:B------:R-:W-:Y:S02]  /*1a750*/  FMNMX.FTZ R135, R130, R135, !PT ;  /* 0x0000008782877209 */ /* 0x000fe40007810000 */
[----:B------:R-:W-:Y:S02]  /*1a760*/  FSEL R131, R46, -INF , !P2 ;  /* 0xff8000002e837808 */ /* 0x000fe40005000000 */
[----:B------:R-:W-:Y:S02]  /*1a770*/  ISETP.GE.OR P6, PT, R0, R248, !P6 ;  /* 0x000000f80000720c */ /* 0x000fe400077c6670 */
[----:B------:R-:W-:Y:S02]  /*1a780*/  FMNMX.FTZ R0, R31, R2, !PT ;  /* 0x000000021f007209 */ /* 0x000fe40007810000 */
[----:B------:R-:W-:Y:S02]  /*1a790*/  FMNMX.FTZ R135, R41, R135, !PT ;  /* 0x0000008729877209 */ /* 0x000fe40007810000 */
[----:B------:R-:W-:Y:S02]  /*1a7a0*/  FMNMX.FTZ R0, R131, R0, !PT ;  /* 0x0000000083007209 */ /* 0x000fe40007810000 */
[----:B------:R-:W-:Y:S01]  /*1a7b0*/  FSEL R138, R43, -INF , !P6 ;  /* 0xff8000002b8a7808 */ /* 0x000fe20007000000 */
[----:B------:R-:W2:Y:S01]  /*1a7c0*/  SHFL.BFLY PT, R5, R135, 0x2, 0x1f ;  /* 0x0c401f0087057f89 */ /* 0x000ea200000e0000 */
[----:B------:R-:W-:Y:S02]  /*1a7d0*/  FMNMX.FTZ R0, R224, R0, !PT ;  /* 0x00000000e0007209 */ /* 0x000fe40007810000 */
[----:B-1----:R-:W-:Y:S02]  /*1a7e0*/  FMNMX.FTZ R136, R136, R8, !PT ;  /* 0x0000000888887209 */ /* 0x002fe40007810000 */
[----:B------:R-:W-:Y:S02]  /*1a7f0*/  FMNMX.FTZ R0, R230, R0, !PT ;  /* 0x00000000e6007209 */ /* 0x000fe40007810000 */
[----:B------:R-:W-:Y:S01]  /*1a800*/  FSETP.NEU.FTZ.AND P3, PT, R137, -INF , PT ;  /* 0xff8000008900780b */ /* 0x000fe20003f7d000 */
[----:B------:R-:W1:Y:S01]  /*1a810*/  SHFL.BFLY PT, R6, R136, 0x1, 0x1f ;  /* 0x0c201f0088067f89 */ /* 0x000e6200000e0000 */
[----:B------:R-:W-:Y:S02]  /*1a820*/  FMNMX.FTZ R0, R138, R0, !PT ;  /* 0x000000008a007209 */ /* 0x000fe40007810000 */
[----:B------:R-:W-:Y:S02]  /*1a830*/  FSEL R209, R209, RZ, P3 ;  /* 0x000000ffd1d17208 */ /* 0x000fe40001800000 */
[----:B------:R-:W-:Y:S02]  /*1a840*/  LOP3.LUT P4, RZ, R212, 0x4, RZ, 0xc0, !PT ;  /* 0x00000004d4ff7812 */ /* 0x000fe4000788c0ff */
[----:B------:R-:W-:Y:S01]  /*1a850*/  MOV R47, R11 ;  /* 0x0000000b002f7202 */ /* 0x000fe20000000f00 */
[----:B------:R-:W3:Y:S01]  /*1a860*/  SHFL.BFLY PT, R2, R0, 0x2, 0x1f ;  /* 0x0c401f0000027f89 */ /* 0x000ee200000e0000 */
[--C-:B------:R-:W-:Y:S02]  /*1a870*/  FFMA.FTZ R20, R20, c[0x0][0x23c], -R209.reuse ;  /* 0x00008f0014147a23 */ /* 0x100fe400000108d1 */
[--C-:B------:R-:W-:Y:S02]  /*1a880*/  FFMA.FTZ R15, R15, c[0x0][0x23c], -R209.reuse ;  /* 0x00008f000f0f7a23 */ /* 0x100fe400000108d1 */
[----:B------:R-:W-:Y:S01]  /*1a890*/  MUFU.EX2 R241, R20 ;  /* 0x0000001400f17308 */ /* 0x000fe20000000800 */
[--C-:B------:R-:W-:Y:S01]  /*1a8a0*/  FFMA.FTZ R19, R19, c[0x0][0x23c], -R209.reuse ;  /* 0x00008f0013137a23 */ /* 0x100fe200000108d1 */
[----:B--2---:R-:W-:Y:S01]  /*1a8b0*/  FMNMX.FTZ R135, R135, R5, !PT ;  /* 0x0000000587877209 */ /* 0x004fe20007810000 */
[----:B------:R-:W-:Y:S04]  /*1a8c0*/  FFMA.FTZ R17, R17, c[0x0][0x23c], -R209 ;  /* 0x00008f0011117a23 */ /* 0x000fe800000108d1 */
[----:B------:R-:W2:Y:S03]  /*1a8d0*/  SHFL.BFLY PT, R4, R135, 0x1, 0x1f ;  /* 0x0c201f0087047f89 */ /* 0x000ea600000e0000 */
[----:B------:R-:W-:Y:S01]  /*1a8e0*/  MUFU.EX2 R213, R15 ;  /* 0x0000000f00d57308 */ /* 0x000fe20000000800 */
[----:B-1----:R-:W-:Y:S04]  /*1a8f0*/  FMNMX.FTZ R136, R136, R6, !PT ;  /* 0x0000000688887209 */ /* 0x002fe80007810000 */
[C---:B------:R-:W-:Y:S01]  /*1a900*/  FSETP.NEU.FTZ.AND P2, PT, R136.reuse, -INF , PT ;  /* 0xff8000008800780b */ /* 0x040fe20003f5d000 */
[----:B------:R-:W-:Y:S01]  /*1a910*/  FMUL.FTZ R208, R136, c[0x0][0x23c] ;  /* 0x00008f0088d07a20 */ /* 0x000fe20000410000 */
[----:B---3--:R-:W-:Y:S03]  /*1a920*/  FMNMX.FTZ R0, R0, R2, !PT ;  /* 0x0000000200007209 */ /* 0x008fe60007810000 */
[----:B------:R-:W1:Y:S01]  /*1a930*/  MUFU.EX2 R237, R19 ;  /* 0x0000001300ed7308 */ /* 0x000e620000000800 */
[----:B------:R-:W-:Y:S01]  /*1a940*/  FSEL R208, R208, RZ, P2 ;  /* 0x000000ffd0d07208 */ /* 0x000fe20001000000 */
[----:B------:R-:W3:Y:S04]  /*1a950*/  SHFL.BFLY PT, R2, R0, 0x1, 0x1f ;  /* 0x0c201f0000027f89 */ /* 0x000ee800000e0000 */
[--C-:B------:R-:W-:Y:S02]  /*1a960*/  FFMA.FTZ R22, R22, c[0x0][0x23c], -R208.reuse ;  /* 0x00008f0016167a23 */ /* 0x100fe400000108d0 */
[--C-:B------:R-:W-:Y:S02]  /*1a970*/  FFMA.FTZ R18, R18, c[0x0][0x23c], -R208.reuse ;  /* 0x00008f0012127a23 */ /* 0x100fe400000108d0 */
[----:B------:R-:W-:Y:S01]  /*1a980*/  MUFU.EX2 R240, R22 ;  /* 0x0000001600f07308 */ /* 0x000fe20000000800 */
[--C-:B------:R-:W-:Y:S01]  /*1a990*/  FFMA.FTZ R16, R16, c[0x0][0x23c], -R208.reuse ;  /* 0x00008f0010107a23 */ /* 0x100fe200000108d0 */
[----:B--2---:R-:W-:Y:S01]  /*1a9a0*/  FMNMX.FTZ R135, R135, R4, !PT ;  /* 0x0000000487877209 */ /* 0x004fe20007810000 */
[----:B------:R-:W-:Y:S03]  /*1a9b0*/  FFMA.FTZ R4, R24, c[0x0][0x23c], -R208 ;  /* 0x00008f0018047a23 */ /* 0x000fe600000108d0 */
[C---:B------:R-:W-:Y:S01]  /*1a9c0*/  FSETP.NEU.FTZ.AND P1, PT, R135.reuse, -INF , PT ;  /* 0xff8000008700780b */ /* 0x040fe20003f3d000 */
[----:B------:R-:W-:Y:S03]  /*1a9d0*/  FMUL.FTZ R211, R135, c[0x0][0x23c] ;  /* 0x00008f0087d37a20 */ /* 0x000fe60000410000 */
[----:B------:R-:W2:Y:S02]  /*1a9e0*/  MUFU.EX2 R236, R4 ;  /* 0x0000000400ec7308 */ /* 0x000ea40000000800 */
[----:B------:R-:W-:Y:S02]  /*1a9f0*/  FSEL R211, R211, RZ, P1 ;  /* 0x000000ffd3d37208 */ /* 0x000fe40000800000 */
[----:B-1----:R-:W-:Y:S03]  /*1aa00*/  F2FP.BF16.PACK_AB R142, R237, R241 ;  /* 0x000000f1ed8e723e */ /* 0x002fe600000010ff */
[--C-:B------:R-:W-:Y:S01]  /*1aa10*/  FFMA.FTZ R21, R21, c[0x0][0x23c], -R211.reuse ;  /* 0x00008f0015157a23 */ /* 0x100fe200000108d3 */
[----:B---3--:R-:W-:Y:S01]  /*1aa20*/  FMNMX.FTZ R134, R0, R2, !PT ;  /* 0x0000000200867209 */ /* 0x008fe20007810000 */
[--C-:B------:R-:W-:Y:S01]  /*1aa30*/  FFMA.FTZ R0, R25, c[0x0][0x23c], -R211.reuse ;  /* 0x00008f0019007a23 */ /* 0x100fe200000108d3 */
[----:B------:R-:W-:Y:S02]  /*1aa40*/  MUFU.EX2 R242, R18 ;  /* 0x0000001200f27308 */ /* 0x000fe40000000800 */
[C---:B------:R-:W-:Y:S01]  /*1aa50*/  FSETP.NEU.FTZ.AND P0, PT, R134.reuse, -INF , PT ;  /* 0xff8000008600780b */ /* 0x040fe20003f1d000 */
[----:B------:R-:W-:Y:S05]  /*1aa60*/  FMUL.FTZ R210, R134, c[0x0][0x23c] ;  /* 0x00008f0086d27a20 */ /* 0x000fea0000410000 */
[----:B------:R-:W-:Y:S02]  /*1aa70*/  FSEL R210, R210, RZ, P0 ;  /* 0x000000ffd2d27208 */ /* 0x000fe40000000000 */
[----:B------:R1:W-:Y:S03]  /*1aa80*/  MUFU.EX2 R239, R0 ;  /* 0x0000000000ef7308 */ /* 0x0003e60000000800 */
[--C-:B------:R-:W-:Y:S01]  /*1aa90*/  FFMA.FTZ R2, R14, c[0x0][0x23c], -R210.reuse ;  /* 0x00008f000e027a23 */ /* 0x100fe200000108d2 */
[----:B--2---:R-:W-:Y:S01]  /*1aaa0*/  F2FP.BF16.PACK_AB R143, R236, R240 ;  /* 0x000000f0ec8f723e */ /* 0x004fe200000010ff */
[--C-:B------:R-:W-:Y:S05]  /*1aab0*/  FFMA.FTZ R4, R23, c[0x0][0x23c], -R211.reuse ;  /* 0x00008f0017047a23 */ /* 0x100fea00000108d3 */
[----:B------:R2:W-:Y:S10]  /*1aac0*/  MUFU.EX2 R231, R2 ;  /* 0x0000000200e77308 */ /* 0x0005f40000000800 */
[----:B------:R3:W-:Y:S01]  /*1aad0*/  MUFU.EX2 R233, R21 ;  /* 0x0000001500e97308 */ /* 0x0007e20000000800 */
[----:B-1----:R-:W-:Y:S09]  /*1aae0*/  FFMA.FTZ R0, R27, c[0x0][0x23c], -R211 ;  /* 0x00008f001b007a23 */ /* 0x002ff200000108d3 */
[----:B------:R1:W-:Y:S01]  /*1aaf0*/  MUFU.EX2 R235, R0 ;  /* 0x0000000000eb7308 */ /* 0x0003e20000000800 */
[----:B--2---:R-:W-:Y:S09]  /*1ab00*/  FSEL R2, R136, RZ, P2 ;  /* 0x000000ff88027208 */ /* 0x004ff20001000000 */
[----:B------:R-:W-:Y:S01]  /*1ab10*/  MUFU.EX2 R40, R17 ;  /* 0x0000001100287308 */ /* 0x000fe20000000800 */
[----:B---3--:R-:W2:Y:S09]  /*1ab20*/  LDSM.16.MT88.4 R20, [R225+0xc000] ;  /* 0x00c00000e114783b */ /* 0x008eb20000004200 */
[----:B------:R-:W3:Y:S01]  /*1ab30*/  MUFU.EX2 R212, R16 ;  /* 0x0000001000d47308 */ /* 0x000ee20000000800 */
[----:B-1----:R-:W-:Y:S09]  /*1ab40*/  FFMA.FTZ R0, R26, c[0x0][0x23c], -R210 ;  /* 0x00008f001a007a23 */ /* 0x002ff200000108d2 */
[----:B------:R1:W-:Y:S10]  /*1ab50*/  MUFU.EX2 R220, R0 ;  /* 0x0000000000dc7308 */ /* 0x0003f40000000800 */
[----:B------:R-:W-:Y:S01]  /*1ab60*/  MUFU.EX2 R232, R4 ;  /* 0x0000000400e87308 */ /* 0x000fe20000000800 */
[----:B---3--:R-:W-:Y:S02]  /*1ab70*/  F2FP.BF16.PACK_AB R141, R242, R212 ;  /* 0x000000d4f28d723e */ /* 0x008fe400000010ff */
[----:B-1----:R-:W-:Y:S05]  /*1ab80*/  FSEL R0, R137, RZ, P3 ;  /* 0x000000ff89007208 */ /* 0x002fea0001800000 */
[----:B------:R-:W-:Y:S04]  /*1ab90*/  FADD.FTZ R0, -R0, R3 ;  /* 0x0000000300007221 */ /* 0x000fe80000010100 */
[----:B------:R-:W-:Y:S04]  /*1aba0*/  FMUL.FTZ R0, R0, c[0x0][0x23c] ;  /* 0x00008f0000007a20 */ /* 0x000fe80000410000 */
[----:B------:R1:W3:Y:S02]  /*1abb0*/  MUFU.EX2 R132, R0 ;  /* 0x0000000000847308 */ /* 0x0002e40000000800 */
[----:B-1----:R-:W-:Y:S01]  /*1abc0*/  FADD.FTZ R0, -R2, R133 ;  /* 0x0000008502007221 */ /* 0x002fe20000010100 */
[----:B------:R-:W-:Y:S01]  /*1abd0*/  FSEL R2, R135, RZ, P1 ;  /* 0x000000ff87027208 */ /* 0x000fe20000800000 */
[----:B---3--:R-:W-:Y:S02]  /*1abe0*/  FMUL.FTZ R4, R132, R148 ;  /* 0x0000009484047220 */ /* 0x008fe40000410000 */
[----:B------:R-:W-:Y:S02]  /*1abf0*/  FMUL.FTZ R0, R0, c[0x0][0x23c] ;  /* 0x00008f0000007a20 */ /* 0x000fe40000410000 */
[C---:B------:R-:W-:Y:S02]  /*1ac00*/  FMUL.FTZ R5, R132.reuse, R149 ;  /* 0x0000009584057220 */ /* 0x040fe40000410000 */
[----:B------:R1:W3:Y:S01]  /*1ac10*/  MUFU.EX2 R3, R0 ;  /* 0x0000000000037308 */ /* 0x0002e20000000800 */
[C---:B------:R-:W-:Y:S02]  /*1ac20*/  FMUL.FTZ R16, R132.reuse, R152 ;  /* 0x0000009884107220 */ /* 0x040fe40000410000 */
[C---:B------:R-:W-:Y:S01]  /*1ac30*/  FMUL.FTZ R17, R132.reuse, R153 ;  /* 0x0000009984117220 */ /* 0x040fe20000410000 */
[----:B------:R-:W-:Y:S01]  /*1ac40*/  MOV R153, R67 ;  /* 0x0000004300997202 */ /* 0x000fe20000000f00 */
        /* <DEDUP_REMOVED lines=19> */
[C---:B------:R-:W-:Y:S01]  /*1ad80*/  FMUL.FTZ R19, R3.reuse, R155 ;  /* 0x0000009b03137220 */ /* 0x040fe20000410000 */
[----:B------:R-:W-:Y:S01]  /*1ad90*/  MOV R155, R61 ;  /* 0x0000003d009b7202 */ /* 0x000fe20000000f00 */
        /* <DEDUP_REMOVED lines=15> */
[----:B------:R-:W-:Y:S01]  /*1ae90*/  FFMA.FTZ R153, R153, c[0x0][0x23c], -R208 ;  /* 0x00008f0099997a23 */ /* 0x000fe200000108d0 */
[-C--:B--2---:R-:W-:Y:S01]  /*1aea0*/  HMMA.16816.F32.BF16 R4, R140, R20.reuse, R4 ;  /* 0x000000148c04723c */ /* 0x084fe20000041804 */
[C---:B---3--:R-:W-:Y:S01]  /*1aeb0*/  FMUL.FTZ R8, R133.reuse, R144 ;  /* 0x0000009085087220 */ /* 0x048fe20000410000 */
[----:B------:R-:W-:Y:S01]  /*1aec0*/  F2FP.BF16.PACK_AB R144, R232, R233 ;  /* 0x000000e9e890723e */ /* 0x000fe200000010ff */
[----:B------:R-:W-:Y:S01]  /*1aed0*/  FMUL.FTZ R9, R133, R145 ;  /* 0x0000009185097220 */ /* 0x000fe20000410000 */
[----:B------:R-:W-:Y:S01]  /*1aee0*/  F2FP.BF16.PACK_AB R145, R231, R220 ;  /* 0x000000dce791723e */ /* 0x000fe200000010ff */
[C---:B------:R-:W-:Y:S01]  /*1aef0*/  FMUL.FTZ R13, R133.reuse, R157 ;  /* 0x0000009d850d7220 */ /* 0x040fe20000410000 */
[----:B------:R-:W-:Y:S01]  /*1af00*/  MOV R157, R54 ;  /* 0x00000036009d7202 */ /* 0x000fe20000000f00 */
[C---:B------:R-:W-:Y:S01]  /*1af10*/  FMUL.FTZ R24, R133.reuse, R160 ;  /* 0x000000a085187220 */ /* 0x040fe20000410000 */
[----:B------:R-:W2:Y:S01]  /*1af20*/  MUFU.EX2 R0, R0 ;  /* 0x0000000000007308 */ /* 0x000ea20000000800 */
[C---:B------:R-:W-:Y:S03]  /*1af30*/  FMUL.FTZ R25, R133.reuse, R161 ;  /* 0x000000a185197220 */ /* 0x040fe60000410000 */
[C---:B------:R-:W-:Y:S01]  /*1af40*/  FMUL.FTZ R28, R133.reuse, R172 ;  /* 0x000000ac851c7220 */ /* 0x040fe20000410000 */
[----:B------:R-:W-:Y:S01]  /*1af50*/  MOV R161, R64 ;  /* 0x0000004000a17202 */ /* 0x000fe20000000f00 */
[----:B------:R-:W-:Y:S02]  /*1af60*/  IMAD.MOV.U32 R172, RZ, RZ, R29 ;  /* 0x000000ffffac7224 */ /* 0x000fe400078e001d */
[C---:B------:R-:W-:Y:S02]  /*1af70*/  FMUL.FTZ R29, R133.reuse, R173 ;  /* 0x000000ad851d7220 */ /* 0x040fe40000410000 */
[----:B------:R-:W-:Y:S02]  /*1af80*/  IMAD.MOV.U32 R173, RZ, RZ, R30 ;  /* 0x000000ffffad7224 */ /* 0x000fe400078e001e */
[C---:B------:R-:W-:Y:S02]  /*1af90*/  FMUL.FTZ R44, R133.reuse, R188 ;  /* 0x000000bc852c7220 */ /* 0x040fe40000410000 */
[----:B-1----:R-:W-:Y:S02]  /*1afa0*/  FFMA.FTZ R2, R12, c[0x0][0x23c], -R210 ;  /* 0x00008f000c027a23 */ /* 0x002fe400000108d2 */
[C---:B------:R-:W-:Y:S02]  /*1afb0*/  FMUL.FTZ R12, R133.reuse, R156 ;  /* 0x0000009c850c7220 */ /* 0x040fe40000410000 */
[----:B------:R-:W1:Y:S01]  /*1afc0*/  MUFU.EX2 R234, R2 ;  /* 0x0000000200ea7308 */ /* 0x000e620000000800 */
[C---:B------:R-:W-:Y:S02]  /*1afd0*/  FMUL.FTZ R56, R133.reuse, R192 ;  /* 0x000000c085387220 */ /* 0x040fe40000410000 */
[----:B------:R-:W-:Y:S02]  /*1afe0*/  IMAD.MOV.U32 R156, RZ, RZ, R60 ;  /* 0x000000ffff9c7224 */ /* 0x000fe400078e003c */
[----:B------:R-:W-:Y:S02]  /*1aff0*/  FMUL.FTZ R60, R133, R204 ;  /* 0x000000cc853c7220 */ /* 0x000fe40000410000 */
[C---:B--2---:R-:W-:Y:S01]  /*1b000*/  FMUL.FTZ R10, R0.reuse, R146 ;  /* 0x00000092000a7220 */ /* 0x044fe20000410000 */
[----:B------:R-:W-:Y:S01]  /*1b010*/  F2FP.BF16.PACK_AB R146, R235, R239 ;  /* 0x000000efeb92723e */ /* 0x000fe200000010ff */
[C---:B------:R-:W-:Y:S02]  /*1b020*/  FMUL.FTZ R11, R0.reuse, R147 ;  /* 0x00000093000b7220 */ /* 0x040fe40000410000 */
[C---:B------:R-:W-:Y:S02]  /*1b030*/  FMUL.FTZ R14, R0.reuse, R158 ;  /* 0x0000009e000e7220 */ /* 0x040fe40000410000 */
[C---:B------:R-:W-:Y:S02]  /*1b040*/  FMUL.FTZ R15, R0.reuse, R159 ;  /* 0x0000009f000f7220 */ /* 0x040fe40000410000 */
[C---:B------:R-:W-:Y:S02]  /*1b050*/  FMUL.FTZ R26, R0.reuse, R162 ;  /* 0x000000a2001a7220 */ /* 0x040fe40000410000 */
[C---:B------:R-:W-:Y:S01]  /*1b060*/  FMUL.FTZ R27, R0.reuse, R163 ;  /* 0x000000a3001b7220 */ /* 0x040fe20000410000 */
[----:B------:R-:W-:Y:S01]  /*1b070*/  MOV R163, R41 ;  /* 0x0000002900a37202 */ /* 0x000fe20000000f00 */
[C---:B------:R-:W-:Y:S01]  /*1b080*/  FMUL.FTZ R30, R0.reuse, R174 ;  /* 0x000000ae001e7220 */ /* 0x040fe20000410000 */
[----:B------:R-:W-:Y:S01]  /*1b090*/  MOV R174, R31 ;  /* 0x0000001f00ae7202 */ /* 0x000fe20000000f00 */
[----:B------:R-:W-:Y:S02]  /*1b0a0*/  FMUL.FTZ R31, R0, R175 ;  /* 0x000000af001f7220 */ /* 0x000fe40000410000 */
[----:B------:R-:W-:Y:S01]  /*1b0b0*/  IMAD.MOV.U32 R175, RZ, RZ, R32 ;  /* 0x000000ffffaf7224 */ /* 0x000fe200078e0020 */
[----:B-1----:R-:W-:Y:S01]  /*1b0c0*/  F2FP.BF16.PACK_AB R147, R234, R238 ;  /* 0x000000eeea93723e */ /* 0x002fe200000010ff */
[----:B------:R-:W-:Y:S02]  /*1b0d0*/  IMAD.MOV.U32 R158, RZ, RZ, R40 ;  /* 0x000000ffff9e7224 */ /* 0x000fe400078e0028 */
[----:B------:R-:W-:Y:S02]  /*1b0e0*/  IMAD.MOV.U32 R159, RZ, RZ, R42 ;  /* 0x000000ffff9f7224 */ /* 0x000fe400078e002a */
[----:B------:R-:W-:Y:S02]  /*1b0f0*/  FFMA.FTZ R152, R152, c[0x0][0x23c], -R208 ;  /* 0x00008f0098987a23 */ /* 0x000fe400000108d0 */
[C---:B------:R-:W-:Y:S01]  /*1b100*/  HMMA.16816.F32.BF16 R8, R144.reuse, R20, R8 ;  /* 0x000000149008723c */ /* 0x040fe20000041808 */
[--C-:B------:R-:W-:Y:S02]  /*1b110*/  FFMA.FTZ R157, R157, c[0x0][0x23c], -R209.reuse ;  /* 0x00008f009d9d7a23 */ /* 0x100fe400000108d1 */
[----:B------:R-:W-:Y:S02]  /*1b120*/  FFMA.FTZ R154, R154, c[0x0][0x23c], -R209 ;  /* 0x00008f009a9a7a23 */ /* 0x000fe400000108d1 */
[C---:B------:R-:W-:Y:S02]  /*1b130*/  FMUL.FTZ R32, R132.reuse, R168 ;  /* 0x000000a884207220 */ /* 0x040fe40000410000 */
[C---:B------:R-:W-:Y:S01]  /*1b140*/  FMUL.FTZ R20, R132.reuse, R164 ;  /* 0x000000a484147220 */ /* 0x040fe20000410000 */
[-C--:B------:R-:W-:Y:S01]  /*1b150*/  HMMA.16816.F32.BF16 R12, R144, R22.reuse, R12 ;  /* 0x00000016900c723c */ /* 0x080fe2000004180c */
[C---:B------:R-:W-:Y:S03]  /*1b160*/  FMUL.FTZ R21, R132.reuse, R165 ;  /* 0x000000a584157220 */ /* 0x040fe60000410000 */
[----:B------:R-:W-:Y:S02]  /*1b170*/  IMAD.MOV.U32 R168, RZ, RZ, R33 ;  /* 0x000000ffffa87224 */ /* 0x000fe400078e0021 */
[----:B------:R-:W-:Y:S01]  /*1b180*/  FMUL.FTZ R33, R132, R169 ;  /* 0x000000a984217220 */ /* 0x000fe20000410000 */
[----:B------:R-:W-:Y:S01]  /*1b190*/  MOV R169, R34 ;  /* 0x0000002200a97202 */ /* 0x000fe20000000f00 */
[C---:B------:R-:W-:Y:S01]  /*1b1a0*/  HMMA.16816.F32.BF16 R16, R140.reuse, R22, R16 ;  /* 0x000000168c10723c */ /* 0x040fe20000041810 */
[C---:B------:R-:W-:Y:S03]  /*1b1b0*/  FMUL.FTZ R34, R3.reuse, R170 ;  /* 0x000000aa03227220 */ /* 0x040fe60000410000 */
[----:B------:R-:W-:Y:S02]  /*1b1c0*/  IMAD.MOV.U32 R170, RZ, RZ, R35 ;  /* 0x000000ffffaa7224 */ /* 0x000fe400078e0023 */
[C---:B------:R-:W-:Y:S01]  /*1b1d0*/  FMUL.FTZ R35, R3.reuse, R171 ;  /* 0x000000ab03237220 */ /* 0x040fe20000410000 */
[----:B------:R-:W-:Y:S01]  /*1b1e0*/  MOV R171, R45 ;  /* 0x0000002d00ab7202 */ /* 0x000fe20000000f00 */
[C---:B------:R-:W-:Y:S01]  /*1b1f0*/  FMUL.FTZ R22, R3.reuse, R166 ;  /* 0x000000a603167220 */ /* 0x040fe20000410000 */
[----:B------:R-:W-:Y:S03]  /*1b200*/  MOV R166, R51 ;  /* 0x0000003300a67202 */ /* 0x000fe60000000f00 */
[----:B------:R-:W-:Y:S02]  /*1b210*/  FMUL.FTZ R23, R3, R167 ;  /* 0x000000a703177220 */ /* 0x000fe40000410000 */
[----:B------:R-:W-:Y:S02]  /*1b220*/  IMAD.MOV.U32 R167, RZ, RZ, R52 ;  /* 0x000000ffffa77224 */ /* 0x000fe400078e0034 */
[C---:B------:R-:W-:Y:S02]  /*1b230*/  FMUL.FTZ R40, R133.reuse, R176 ;  /* 0x000000b085287220 */ /* 0x040fe40000410000 */
[C---:B------:R-:W-:Y:S01]  /*1b240*/  FMUL.FTZ R41, R133.reuse, R177 ;  /* 0x000000b185297220 */ /* 0x040fe20000410000 */
[-C--:B------:R-:W-:Y:S01]  /*1b250*/  HMMA.16816.F32.BF16 R20, R140, R36.reuse, R20 ;  /* 0x000000248c14723c */ /* 0x080fe20000041814 */
[C---:B------:R-:W-:Y:S02]  /*1b260*/  FMUL.FTZ R42, R0.reuse, R178 ;  /* 0x000000b2002a7220 */ /* 0x040fe40000410000 */
[C---:B------:R-:W-:Y:S02]  /*1b270*/  FMUL.FTZ R43, R0.reuse, R179 ;  /* 0x000000b3002b7220 */ /* 0x040fe40000410000 */
[----:B------:R-:W-:Y:S02]  /*1b280*/  FMUL.FTZ R45, R133, R189 ;  /* 0x000000bd852d7220 */ /* 0x000fe40000410000 */
[C---:B------:R-:W-:Y:S01]  /*1b290*/  FMUL.FTZ R46, R0.reuse, R190 ;  /* 0x000000be002e7220 */ /* 0x040fe20000410000 */
[C---:B------:R-:W-:Y:S01]  /*1b2a0*/  HMMA.16816.F32.BF16 R24, R144.reuse, R36, R24 ;  /* 0x000000249018723c */ /* 0x040fe20000041818 */
[----:B------:R-:W-:Y:S03]  /*1b2b0*/  FMUL.FTZ R51, R3, R187 ;  /* 0x000000bb03337220 */ /* 0x000fe60000410000 */
[----:B------:R-:W-:Y:S02]  /*1b2c0*/  FMUL.FTZ R59, R0, R195 ;  /* 0x000000c3003b7220 */ /* 0x000fe40000410000 */
[----:B------:R-:W-:Y:S02]  /*1b2d0*/  FMUL.FTZ R61, R133, R205 ;  /* 0x000000cd853d7220 */ /* 0x000fe40000410000 */
[-C--:B------:R-:W-:Y:S01]  /*1b2e0*/  HMMA.16816.F32.BF16 R28, R144, R38.reuse, R28 ;  /* 0x00000026901c723c */ /* 0x080fe2000004181c */
[----:B------:R-:W-:Y:S03]  /*1b2f0*/  MUFU.EX2 R205, R154 ;  /* 0x0000009a00cd7308 */ /* 0x000fe60000000800 */
[C---:B------:R-:W-:Y:S02]  /*1b300*/  FMUL.FTZ R36, R132.reuse, R180 ;  /* 0x000000b484247220 */ /* 0x040fe40000410000 */
[----:B------:R-:W-:Y:S02]  /*1b310*/  FMUL.FTZ R37, R132, R181 ;  /* 0x000000b584257220 */ /* 0x000fe40000410000 */
[C---:B------:R-:W-:Y:S01]  /*1b320*/  HMMA.16816.F32.BF16 R32, R140.reuse, R38, R32 ;  /* 0x000000268c20723c */ /* 0x040fe20000041820 */
[----:B------:R-:W-:Y:S03]  /*1b330*/  IMAD.MOV.U32 R2, RZ, RZ, R48 ;  /* 0x000000ffff027224 */ /* 0x000fe600078e0030 */
[----:B------:R-:W-:Y:S02]  /*1b340*/  IMAD.MOV.U32 R176, RZ, RZ, R49 ;  /* 0x000000ffffb07224 */ /* 0x000fe400078e0031 */
[----:B------:R-:W-:Y:S02]  /*1b350*/  FFMA.FTZ R2, R2, c[0x0][0x23c], -R209 ;  /* 0x00008f0002027a23 */ /* 0x000fe400000108d1 */
[C---:B------:R-:W-:Y:S04]  /*1b360*/  FMUL.FTZ R39, R3.reuse, R183 ;  /* 0x000000b703277220 */ /* 0x040fe80000410000 */
[----:B------:R-:W-:Y:S02]  /*1b370*/  IMAD.MOV.U32 R183, RZ, RZ, R55 ;  /* 0x000000ffffb77224 */ /* 0x000fe400078e0037 */
[----:B------:R-:W1:Y:S01]  /*1b380*/  LDSM.16.MT88.4 R52, [R228+0xc000] ;  /* 0x00c00000e434783b */ /* 0x000e620000004200 */
[----:B------:R-:W-:Y:S01]  /*1b390*/  FMUL.FTZ R38, R3, R182 ;  /* 0x000000b603267220 */ /* 0x000fe20000410000 */
[----:B------:R-:W-:Y:S01]  /*1b3a0*/  MOV R182, R57 ;  /* 0x0000003900b67202 */ /* 0x000fe20000000f00 */
[----:B------:R-:W-:Y:S01]  /*1b3b0*/  IMAD.MOV.U32 R180, RZ, RZ, R47 ;  /* 0x000000ffffb47224 */ /* 0x000fe200078e002f */
[----:B------:R-:W-:Y:S01]  /*1b3c0*/  MOV R177, R183 ;  /* 0x000000b700b17202 */ /* 0x000fe20000000f00 */
[----:B------:R-:W-:Y:S02]  /*1b3d0*/  FMUL.FTZ R47, R0, R191 ;  /* 0x000000bf002f7220 */ /* 0x000fe40000410000 */
[C---:B------:R-:W-:Y:S02]  /*1b3e0*/  FMUL.FTZ R48, R132.reuse, R184 ;  /* 0x000000b884307220 */ /* 0x040fe40000410000 */
[C---:B------:R-:W-:Y:S02]  /*1b3f0*/  FMUL.FTZ R49, R132.reuse, R185 ;  /* 0x000000b984317220 */ /* 0x040fe40000410000 */
[C---:B------:R-:W-:Y:S02]  /*1b400*/  FMUL.FTZ R57, R133.reuse, R193 ;  /* 0x000000c185397220 */ /* 0x040fe40000410000 */
[----:B------:R-:W-:Y:S01]  /*1b410*/  MUFU.EX2 R193, R152 ;  /* 0x0000009800c17308 */ /* 0x000fe20000000800 */
        /* <DEDUP_REMOVED lines=15> */
[----:B------:R-:W-:Y:S01]  /*1b510*/  IMAD.MOV.U32 R176, RZ, RZ, R182 ;  /* 0x000000ffffb07224 */ /* 0x000fe200078e00b6 */
[----:B------:R-:W-:Y:S01]  /*1b520*/  MOV R182, R170 ;  /* 0x000000aa00b67202 */ /* 0x000fe20000000f00 */
[----:B------:R-:W-:Y:S02]  /*1b530*/  IMAD.MOV.U32 R170, RZ, RZ, R168 ;  /* 0x000000ffffaa7224 */ /* 0x000fe400078e00a8 */
[----:B------:R1:W-:Y:S01]  /*1b540*/  MUFU.EX2 R168, R2 ;  /* 0x0000000200a87308 */ /* 0x0003e20000000800 */
[C---:B------:R-:W-:Y:S01]  /*1b550*/  HMMA.16816.F32.BF16 R40, R144.reuse, R52, R40 ;  /* 0x000000349028723c */ /* 0x040fe20000041828 */
[C---:B------:R-:W-:Y:S03]  /*1b560*/  FMUL.FTZ R92, R133.reuse, R92 ;  /* 0x0000005c855c7220 */ /* 0x040fe60000410000 */
[----:B------:R-:W-:Y:S01]  /*1b570*/  FMUL.FTZ R93, R133, R93 ;  /* 0x0000005d855d7220 */ /* 0x000fe20000410000 */
[----:B------:R-:W-:Y:S01]  /*1b580*/  MOV R188, R176 ;  /* 0x000000b000bc7202 */ /* 0x000fe20000000f00 */
[----:B------:R-:W-:Y:S02]  /*1b590*/  FMUL.FTZ R94, R0, R94 ;  /* 0x0000005e005e7220 */ /* 0x000fe40000410000 */
[-C--:B------:R-:W-:Y:S01]  /*1b5a0*/  HMMA.16816.F32.BF16 R44, R144, R54.reuse, R44 ;  /* 0x00000036902c723c */ /* 0x080fe2000004182c */
[----:B------:R-:W-:Y:S03]  /*1b5b0*/  IMAD.MOV.U32 R164, RZ, RZ, R50 ;  /* 0x000000ffffa47224 */ /* 0x000fe600078e0032 */
[C---:B------:R-:W-:Y:S02]  /*1b5c0*/  FMUL.FTZ R50, R3.reuse, R186 ;  /* 0x000000ba03327220 */ /* 0x040fe40000410000 */
[C---:B------:R-:W-:Y:S02]  /*1b5d0*/  FMUL.FTZ R52, R132.reuse, R196 ;  /* 0x000000c484347220 */ /* 0x040fe40000410000 */
[----:B------:R-:W-:Y:S03]  /*1b5e0*/  FMUL.FTZ R53, R132, R197 ;  /* 0x000000c584357220 */ /* 0x000fe60000410000 */
[C---:B------:R-:W-:Y:S01]  /*1b5f0*/  HMMA.16816.F32.BF16 R48, R140.reuse, R54, R48 ;  /* 0x000000368c30723c */ /* 0x040fe20000041830 */
[----:B------:R-:W-:Y:S02]  /*1b600*/  IMAD.MOV.U32 R181, RZ, RZ, R58 ;  /* 0x000000ffffb57224 */ /* 0x000fe400078e003a */
[----:B------:R-:W-:Y:S01]  /*1b610*/  FMUL.FTZ R58, R0, R194 ;  /* 0x000000c2003a7220 */ /* 0x000fe20000410000 */
[----:B------:R-:W-:Y:S01]  /*1b620*/  MOV R194, R171 ;  /* 0x000000ab00c27202 */ /* 0x000fe20000000f00 */
[----:B------:R-:W-:Y:S01]  /*1b630*/  IMAD.MOV.U32 R183, RZ, RZ, R181 ;  /* 0x000000ffffb77224 */ /* 0x000fe200078e00b5 */
[----:B------:R-:W-:Y:S01]  /*1b640*/  MUFU.EX2 R171, R157 ;  /* 0x0000009d00ab7308 */ /* 0x000fe20000000800 */
[----:B------:R-:W-:Y:S01]  /*1b650*/  IMAD.MOV.U32 R181, RZ, RZ, R169 ;  /* 0x000000ffffb57224 */ /* 0x000fe200078e00a9 */
[----:B------:R-:W-:Y:S01]  /*1b660*/  MOV R169, R175 ;  /* 0x000000af00a97202 */ /* 0x000fe20000000f00 */
[----:B------:R-:W-:Y:S03]  /*1b670*/  IMAD.MOV.U32 R175, RZ, RZ, R174 ;  /* 0x000000ffffaf7224 */ /* 0x000fe600078e00ae */
[----:B------:R-:W-:Y:S01]  /*1b680*/  IMAD.MOV.U32 R174, RZ, RZ, R173 ;  /* 0x000000ffffae7224 */ /* 0x000fe200078e00ad */
[----:B------:R-:W-:Y:S01]  /*1b690*/  MOV R173, R172 ;  /* 0x000000ac00ad7202 */ /* 0x000fe20000000f00 */
[----:B------:R-:W-:Y:S02]  /*1b6a0*/  IMAD.MOV.U32 R172, RZ, RZ, R130 ;  /* 0x000000ffffac7224 */ /* 0x000fe400078e0082 */
[----:B------:R-:W2:Y:S01]  /*1b6b0*/  LDL.LU R130, [R1+0xe8] ;  /* 0x0000e80001827983 */ /* 0x000ea20000300800 */
[C---:B------:R-:W-:Y:S02]  /*1b6c0*/  FMUL.FTZ R54, R3.reuse, R198 ;  /* 0x000000c603367220 */ /* 0x040fe40000410000 */
[C---:B------:R-:W-:Y:S02]  /*1b6d0*/  FMUL.FTZ R55, R3.reuse, R199 ;  /* 0x000000c703377220 */ /* 0x040fe40000410000 */
[----:B-1----:R-:W-:Y:S01]  /*1b6e0*/  FFMA.FTZ R2, R178, c[0x0][0x23c], -R209 ;  /* 0x00008f00b2027a23 */ /* 0x002fe200000108d1 */
[----:B------:R-:W-:Y:S01]  /*1b6f0*/  MOV R178, R169 ;  /* 0x000000a900b27202 */ /* 0x000fe20000000f00 */
[----:B------:R-:W-:Y:S02]  /*1b700*/  IMAD.MOV.U32 R169, RZ, RZ, R174 ;  /* 0x000000ffffa97224 */ /* 0x000fe400078e00ae */
[----:B------:R-:W-:Y:S01]  /*1b710*/  IMAD.MOV.U32 R174, RZ, RZ, R172 ;  /* 0x000000ffffae7224 */ /* 0x000fe200078e00ac */
[-C--:B------:R-:W-:Y:S01]  /*1b720*/  HMMA.16816.F32.BF16 R52, R140, R148.reuse, R52 ;  /* 0x000000948c34723c */ /* 0x080fe20000041834 */
[----:B------:R-:W-:Y:S01]  /*1b730*/  IMAD.MOV.U32 R172, RZ, RZ, R163 ;  /* 0x000000ffffac7224 */ /* 0x000fe200078e00a3 */
[----:B------:R-:W-:Y:S01]  /*1b740*/  MOV R163, R131 ;  /* 0x0000008300a37202 */ /* 0x000fe20000000f00 */
[C---:B------:R-:W-:Y:S01]  /*1b750*/  FMUL.FTZ R95, R0.reuse, R95 ;  /* 0x0000005f005f7220 */ /* 0x040fe20000410000 */
[----:B------:R-:W3:Y:S01]  /*1b760*/  LDL.LU R131, [R1+0xe4] ;  /* 0x0000e40001837983 */ /* 0x000ee20000300800 */
[C---:B------:R-:W-:Y:S02]  /*1b770*/  FMUL.FTZ R98, R3.reuse, R98 ;  /* 0x0000006203627220 */ /* 0x040fe40000410000 */
[C---:B------:R-:W-:Y:S01]  /*1b780*/  FMUL.FTZ R99, R3.reuse, R99 ;  /* 0x0000006303637220 */ /* 0x040fe20000410000 */
[C---:B------:R-:W-:Y:S01]  /*1b790*/  HMMA.16816.F32.BF16 R56, R144.reuse, R148, R56 ;  /* 0x000000949038723c */ /* 0x040fe20000041838 */
[----:B------:R-:W-:Y:S03]  /*1b7a0*/  IMAD.MOV.U32 R160, RZ, RZ, R63 ;  /* 0x000000ffffa07224 */ /* 0x000fe600078e003f */
[C---:B------:R-:W-:Y:S02]  /*1b7b0*/  FMUL.FTZ R63, R0.reuse, R207 ;  /* 0x000000cf003f7220 */ /* 0x040fe40000410000 */
[----:B------:R-:W-:Y:S02]  /*1b7c0*/  IMAD.MOV.U32 R165, RZ, RZ, R62 ;  /* 0x000000ffffa57224 */ /* 0x000fe400078e003e */
[----:B------:R-:W-:Y:S04]  /*1b7d0*/  FMUL.FTZ R62, R0, R206 ;  /* 0x000000ce003e7220 */ /* 0x000fe80000410000 */
[C---:B------:R-:W-:Y:S02]  /*1b7e0*/  FMUL.FTZ R101, R132.reuse, R101 ;  /* 0x0000006584657220 */ /* 0x040fe40000410000 */
[C---:B------:R-:W-:Y:S01]  /*1b7f0*/  FMUL.FTZ R102, R3.reuse, R102 ;  /* 0x0000006603667220 */ /* 0x040fe20000410000 */
[-C--:B------:R-:W-:Y:S01]  /*1b800*/  HMMA.16816.F32.BF16 R60, R144, R150.reuse, R60 ;  /* 0x00000096903c723c */ /* 0x080fe2000004183c */
[----:B------:R-:W-:Y:S02]  /*1b810*/  IMAD.MOV.U32 R162, RZ, RZ, R65 ;  /* 0x000000ffffa27224 */ /* 0x000fe400078e0041 */
[----:B------:R-:W-:Y:S02]  /*1b820*/  FMUL.FTZ R65, R132, R201 ;  /* 0x000000c984417220 */ /* 0x000fe40000410000 */
[----:B------:R-:W-:Y:S02]  /*1b830*/  FMUL.FTZ R103, R3, R103 ;  /* 0x0000006703677220 */ /* 0x000fe40000410000 */
[C---:B------:R-:W-:Y:S02]  /*1b840*/  FMUL.FTZ R104, R133.reuse, R104 ;  /* 0x0000006885687220 */ /* 0x040fe40000410000 */
[C---:B------:R-:W-:Y:S01]  /*1b850*/  FMUL.FTZ R105, R133.reuse, R105 ;  /* 0x0000006985697220 */ /* 0x040fe20000410000 */
[C---:B------:R-:W-:Y:S01]  /*1b860*/  HMMA.16816.F32.BF16 R64, R140.reuse, R150, R64 ;  /* 0x000000968c40723c */ /* 0x040fe20000041840 */
[----:B------:R-:W1:Y:S01]  /*1b870*/  LDSM.16.MT88.4 R148, [R225+0xe000] ;  /* 0x00e00000e194783b */ /* 0x000e620000004200 */
[C---:B------:R-:W-:Y:S02]  /*1b880*/  FMUL.FTZ R106, R0.reuse, R106 ;  /* 0x0000006a006a7220 */ /* 0x040fe40000410000 */
[C---:B------:R-:W-:Y:S02]  /*1b890*/  FMUL.FTZ R107, R0.reuse, R107 ;  /* 0x0000006b006b7220 */ /* 0x040fe40000410000 */
[C---:B------:R-:W-:Y:S02]  /*1b8a0*/  FMUL.FTZ R108, R133.reuse, R108 ;  /* 0x0000006c856c7220 */ /* 0x040fe40000410000 */
[----:B------:R-:W-:Y:S04]  /*1b8b0*/  FMUL.FTZ R109, R133, R109 ;  /* 0x0000006d856d7220 */ /* 0x000fe80000410000 */
[C---:B------:R-:W-:Y:S02]  /*1b8c0*/  FMUL.FTZ R110, R0.reuse, R110 ;  /* 0x0000006e006e7220 */ /* 0x040fe40000410000 */
[----:B------:R-:W-:Y:S02]  /*1b8d0*/  FMUL.FTZ R111, R0, R111 ;  /* 0x0000006f006f7220 */ /* 0x000fe40000410000 */
[----:B------:R-:W-:Y:S02]  /*1b8e0*/  IMAD.MOV.U32 R189, RZ, RZ, R177 ;  /* 0x000000ffffbd7224 */ /* 0x000fe400078e00b1 */
[----:B------:R4:W-:Y:S01]  /*1b8f0*/  MUFU.EX2 R177, R2 ;  /* 0x0000000200b17308 */ /* 0x0009e20000000800 */
        /* <DEDUP_REMOVED lines=8> */
[C---:B------:R-:W-:Y:S02]  /*1b980*/  FMUL.FTZ R120, R133.reuse, R120 ;  /* 0x0000007885787220 */ /* 0x040fe40000410000 */
[C---:B------:R-:W-:Y:S02]  /*1b990*/  FMUL.FTZ R121, R133.reuse, R121 ;  /* 0x0000007985797220 */ /* 0x040fe40000410000 */
[----:B------:R-:W-:Y:S01]  /*1b9a0*/  FMUL.FTZ R122, R0, R122 ;  /* 0x0000007a007a7220 */ /* 0x000fe20000410000 */
[-C--:B-1----:R-:W-:Y:S01]  /*1b9b0*/  HMMA.16816.F32.BF16 R68, R140, R148.reuse, R68 ;  /* 0x000000948c44723c */ /* 0x082fe20000041844 */
[----:B----4-:R-:W-:Y:S02]  /*1b9c0*/  FFMA.FTZ R2, R252, c[0x0][0x23c], -R208 ;  /* 0x00008f00fc027a23 */ /* 0x010fe400000108d0 */
[C---:B------:R-:W-:Y:S02]  /*1b9d0*/  FMUL.FTZ R123, R0.reuse, R123 ;  /* 0x0000007b007b7220 */ /* 0x040fe40000410000 */
[C---:B------:R-:W-:Y:S02]  /*1b9e0*/  FMUL.FTZ R124, R133.reuse, R124 ;  /* 0x0000007c857c7220 */ /* 0x040fe40000410000 */
[----:B------:R-:W-:Y:S01]  /*1b9f0*/  FMUL.FTZ R125, R133, R125 ;  /* 0x0000007d857d7220 */ /* 0x000fe20000410000 */
[C---:B------:R-:W-:Y:S01]  /*1ba00*/  HMMA.16816.F32.BF16 R72, R144.reuse, R148, R72 ;  /* 0x000000949048723c */ /* 0x040fe20000041848 */
[C---:B------:R-:W-:Y:S03]  /*1ba10*/  FMUL.FTZ R126, R0.reuse, R126 ;  /* 0x0000007e007e7220 */ /* 0x040fe60000410000 */
[----:B------:R-:W-:Y:S02]  /*1ba20*/  FMUL.FTZ R127, R0, R127 ;  /* 0x0000007f007f7220 */ /* 0x000fe40000410000 */
[C---:B------:R-:W-:Y:S02]  /*1ba30*/  FMUL.FTZ R128, R132.reuse, R128 ;  /* 0x0000008084807220 */ /* 0x040fe40000410000 */
[-C--:B------:R-:W-:Y:S01]  /*1ba40*/  HMMA.16816.F32.BF16 R76, R144, R150.reuse, R76 ;  /* 0x00000096904c723c */ /* 0x080fe2000004184c */
[----:B------:R-:W-:Y:S03]  /*1ba50*/  FMUL.FTZ R129, R132, R129 ;  /* 0x0000008184817220 */ /* 0x000fe60000410000 */
[----:B------:R-:W-:Y:S02]  /*1ba60*/  FFMA.FTZ R139, R139, c[0x0][0x23c], -R209 ;  /* 0x00008f008b8b7a23 */ /* 0x000fe400000108d1 */
[----:B------:R-:W-:Y:S02]  /*1ba70*/  IMAD.MOV.U32 R204, RZ, RZ, R182 ;  /* 0x000000ffffcc7224 */ /* 0x000fe400078e00b6 */
[C---:B------:R-:W-:Y:S01]  /*1ba80*/  HMMA.16816.F32.BF16 R80, R140.reuse, R150, R80 ;  /* 0x000000968c50723c */ /* 0x040fe20000041850 */
[----:B------:R-:W1:Y:S03]  /*1ba90*/  LDSM.16.MT88.4 R148, [R226+0xe000] ;  /* 0x00e00000e294783b */ /* 0x000e660000004200 */
[----:B------:R-:W-:Y:S02]  /*1baa0*/  IMAD.MOV.U32 R182, RZ, RZ, R159 ;  /* 0x000000ffffb67224 */ /* 0x000fe400078e009f */
[----:B------:R-:W-:Y:S02]  /*1bab0*/  IMAD.MOV.U32 R179, RZ, RZ, R183 ;  /* 0x000000ffffb37224 */ /* 0x000fe400078e00b7 */
[----:B------:R-:W-:Y:S04]  /*1bac0*/  IMAD.MOV.U32 R183, RZ, RZ, R170 ;  /* 0x000000ffffb77224 */ /* 0x000fe800078e00aa */
[----:B------:R-:W-:Y:S01]  /*1bad0*/  IMAD.MOV.U32 R170, RZ, RZ, R175 ;  /* 0x000000ffffaa7224 */ /* 0x000fe200078e00af */
[----:B------:R-:W-:Y:S02]  /*1bae0*/  MOV R195, R183 ;  /* 0x000000b700c37202 */ /* 0x000fe40000000f00 */
[----:B------:R-:W-:Y:S01]  /*1baf0*/  MUFU.EX2 R183, R153 ;  /* 0x0000009900b77308 */ /* 0x000fe20000000800 */
[----:B------:R-:W-:Y:S09]  /*1bb00*/  MOV R175, R173 ;  /* 0x000000ad00af7202 */ /* 0x000ff20000000f00 */
[----:B------:R4:W-:Y:S01]  /*1bb10*/  MUFU.EX2 R173, R2 ;  /* 0x0000000200ad7308 */ /* 0x0009e20000000800 */
[-C--:B-1----:R-:W-:Y:S08]  /*1bb20*/  HMMA.16816.F32.BF16 R84, R140, R148.reuse, R84 ;  /* 0x000000948c54723c */ /* 0x082ff00000041854 */
[C---:B------:R-:W-:Y:S01]  /*1bb30*/  HMMA.16816.F32.BF16 R88, R144.reuse, R148, R88 ;  /* 0x000000949058723c */ /* 0x040fe20000041858 */
[----:B----4-:R-:W-:Y:S04]  /*1bb40*/  FFMA.FTZ R2, R223, c[0x0][0x23c], -R208 ;  /* 0x00008f00df027a23 */ /* 0x010fe800000108d0 */
[----:B------:R1:W4:Y:S03]  /*1bb50*/  MUFU.EX2 R176, R2 ;  /* 0x0000000200b07308 */ /* 0x0003260000000800 */
        /* <DEDUP_REMOVED lines=10> */
[-C--:B------:R-:W-:Y:S01]  /*1bc00*/  HMMA.16816.F32.BF16 R124, R144, R150.reuse, R124 ;  /* 0x00000096907c723c */ /* 0x080fe2000004187c */
[----:B--2---:R-:W-:Y:S06]  /*1bc10*/  FMUL.FTZ R130, R3, R130 ;  /* 0x0000008203827220 */ /* 0x004fec0000410000 */
[----:B------:R-:W-:Y:S02]  /*1bc20*/  FFMA.FTZ R144, R189, c[0x0][0x23c], -R209 ;  /* 0x00008f00bd907a23 */ /* 0x000fe400000108d1 */
[----:B------:R-:W-:Y:S02]  /*1bc30*/  IMAD.MOV.U32 R189, RZ, RZ, R188 ;  /* 0x000000ffffbd7224 */ /* 0x000fe400078e00bc */
[----:B------:R1:W-:Y:S01]  /*1bc40*/  MUFU.EX2 R192, R144 ;  /* 0x0000009000c07308 */ /* 0x0003e20000000800 */
        /* <DEDUP_REMOVED lines=11> */
[----:B------:R-:W-:Y:S02]  /*1bd00*/  FFMA.FTZ R2, R189, c[0x0][0x23c], -R208 ;  /* 0x00008f00bd027a23 */ /* 0x000fe400000108d0 */
        /* <DEDUP_REMOVED lines=12> */
[----:B-1----:R-:W1:Y:S01]  /*1bdd0*/  LDSM.16.MT88.4 R144, [R225+0xc800] ;  /* 0x00c80000e190783b */ /* 0x002e620000004200 */
[----:B------:R-:W-:Y:S02]  /*1bde0*/  IMAD.MOV.U32 R185, RZ, RZ, R188 ;  /* 0x000000ffffb97224 */ /* 0x000fe400078e00bc */
[----:B------:R-:W-:Y:S02]  /*1bdf0*/  IMAD.MOV.U32 R187, RZ, RZ, R167 ;  /* 0x000000ffffbb7224 */ /* 0x000fe400078e00a7 */
[----:B---3--:R-:W-:Y:S02]  /*1be00*/  FMUL.FTZ R131, R3, R131 ;  /* 0x0000008303837220 */ /* 0x008fe40000410000 */
[----:B------:R-:W-:Y:S01]  /*1be10*/  IMAD.MOV.U32 R197, RZ, RZ, R187 ;  /* 0x000000ffffc57224 */ /* 0x000fe200078e00bb */
[----:B------:R-:W-:Y:S01]  /*1be20*/  MOV R187, R185 ;  /* 0x000000b900bb7202 */ /* 0x000fe20000000f00 */
[----:B------:R-:W-:Y:S02]  /*1be30*/  IMAD.MOV.U32 R185, RZ, RZ, R162 ;  /* 0x000000ffffb97224 */ /* 0x000fe400078e00a2 */
[----:B------:R-:W-:Y:S01]  /*1be40*/  IMAD.MOV.U32 R162, RZ, RZ, R161 ;  /* 0x000000ffffa27224 */ /* 0x000fe200078e00a1 */
[----:B------:R-:W-:Y:S01]  /*1be50*/  HMMA.16816.F32.BF16 R128, R140, R150, R128 ;  /* 0x000000968c80723c */ /* 0x000fe20000041880 */
[----:B------:R-:W-:Y:S01]  /*1be60*/  MOV R161, R160 ;  /* 0x000000a000a17202 */ /* 0x000fe20000000f00 */
[----:B------:R-:W-:Y:S02]  /*1be70*/  IMAD.MOV.U32 R160, RZ, RZ, R165 ;  /* 0x000000ffffa07224 */ /* 0x000fe400078e00a5 */
[----:B------:R-:W-:Y:S01]  /*1be80*/  IMAD.MOV.U32 R165, RZ, RZ, R155 ;  /* 0x000000ffffa57224 */ /* 0x000fe200078e009b */
[----:B------:R-:W-:Y:S01]  /*1be90*/  MOV R155, R156 ;  /* 0x0000009c009b7202 */ /* 0x000fe20000000f00 */
[----:B------:R-:W-:Y:S01]  /*1bea0*/  FFMA.FTZ R156, R247, c[0x0][0x23c], -R209 ;  /* 0x00008f00f79c7a23 */ /* 0x000fe200000108d1 */
[----:B----4-:R-:W-:Y:S01]  /*1beb0*/  F2FP.BF16.PACK_AB R141, R176, R173 ;  /* 0x000000adb08d723e */ /* 0x010fe200000010ff */
[----:B------:R2:W5:Y:S01]  /*1bec0*/  LDL.LU R247, [R1+0xe0] ;  /* 0x0000e00001f77983 */ /* 0x0005620000300800 */
[----:B------:R-:W-:Y:S03]  /*1bed0*/  IMAD.MOV.U32 R198, RZ, RZ, R197 ;  /* 0x000000ffffc67224 */ /* 0x000fe600078e00c5 */
[----:B------:R-:W-:Y:S01]  /*1bee0*/  IMAD.MOV.U32 R197, RZ, RZ, R185 ;  /* 0x000000ffffc57224 */ /* 0x000fe200078e00b9 */
[----:B------:R-:W-:Y:S01]  /*1bef0*/  MOV R185, R162 ;  /* 0x000000a200b97202 */ /* 0x000fe20000000f00 */
[----:B------:R-:W-:Y:S01]  /*1bf00*/  IMAD.MOV.U32 R162, RZ, RZ, R165 ;  /* 0x000000ffffa27224 */ /* 0x000fe200078e00a5 */
[----:B------:R-:W-:Y:S01]  /*1bf10*/  MOV R199, R198 ;  /* 0x000000c600c77202 */ /* 0x000fe20000000f00 */
[----:B------:R-:W-:Y:S02]  /*1bf20*/  IMAD.MOV.U32 R165, RZ, RZ, R155 ;  /* 0x000000ffffa57224 */ /* 0x000fe400078e009b */
[----:B------:R-:W-:Y:S02]  /*1bf30*/  FFMA.FTZ R155, R243, c[0x0][0x23c], -R209 ;  /* 0x00008f00f39b7a23 */ /* 0x000fe400000108d1 */
[----:B------:R2:W5:Y:S01]  /*1bf40*/  LDL.LU R243, [R1+0xdc] ;  /* 0x0000dc0001f37983 */ /* 0x0005620000300800 */
[----:B------:R-:W-:Y:S02]  /*1bf50*/  IMAD.MOV.U32 R164, RZ, RZ, R229 ;  /* 0x000000ffffa47224 */ /* 0x000fe400078e00e5 */
[----:B------:R-:W-:Y:S01]  /*1bf60*/  IMAD.MOV.U32 R184, RZ, RZ, R178 ;  /* 0x000000ffffb87224 */ /* 0x000fe200078e00b2 */
[----:B------:R-:W3:Y:S01]  /*1bf70*/  LDL.LU R140, [R1+0x60] ;  /* 0x00006000018c7983 */ /* 0x000ee20000300800 */
[----:B------:R-:W-:Y:S01]  /*1bf80*/  IMAD.MOV.U32 R178, RZ, RZ, R224 ;  /* 0x000000ffffb27224 */ /* 0x000fe200078e00e0 */
[----:B------:R-:W-:Y:S01]  /*1bf90*/  MOV R166, R164 ;  /* 0x000000a400a67202 */ /* 0x000fe20000000f00 */
[----:B------:R-:W-:Y:S01]  /*1bfa0*/  IMAD.MOV.U32 R164, RZ, RZ, R233 ;  /* 0x000000ffffa47224 */ /* 0x000fe200078e00e9 */
[----:B------:R-:W4:Y:S01]  /*1bfb0*/  LDL.LU R148, [R1+0x64] ;  /* 0x0000640001947983 */ /* 0x000f220000300800 */
[----:B------:R1:W-:Y:S01]  /*1bfc0*/  MUFU.EX2 R233, R2 ;  /* 0x0000000200e97308 */ /* 0x0003e20000000800 */
[----:B------:R-:W-:Y:S01]  /*1bfd0*/  IMAD.MOV.U32 R191, RZ, RZ, R170 ;  /* 0x000000ffffbf7224 */ /* 0x000fe200078e00aa */
[----:B------:R-:W-:Y:S01]  /*1bfe0*/  MOV R170, R172 ;  /* 0x000000ac00aa7202 */ /* 0x000fe20000000f00 */
[----:B------:R-:W-:Y:S01]  /*1bff0*/  IMAD.MOV.U32 R188, RZ, RZ, R174 ;  /* 0x000000ffffbc7224 */ /* 0x000fe200078e00ae */
[----:B------:R-:W2:Y:S01]  /*1c000*/  LDL.LU R159, [R1+0x68] ;  /* 0x00006800019f7983 */ /* 0x000ea20000300800 */
[----:B------:R-:W-:Y:S01]  /*1c010*/  IMAD.MOV.U32 R169, RZ, RZ, R166 ;  /* 0x000000ffffa97224 */ /* 0x000fe200078e00a6 */
[----:B------:R-:W-:Y:S01]  /*1c020*/  MOV R166, R230 ;  /* 0x000000e600a67202 */ /* 0x000fe20000000f00 */
[----:B------:R-:W-:Y:S02]  /*1c030*/  IMAD.MOV.U32 R198, RZ, RZ, R197 ;  /* 0x000000ffffc67224 */ /* 0x000fe400078e00c5 */
[----:B------:R-:W-:Y:S01]  /*1c040*/  IMAD.MOV.U32 R197, RZ, RZ, R185 ;  /* 0x000000ffffc57224 */ /* 0x000fe200078e00b9 */
[----:B------:R-:W1:Y:S01]  /*1c050*/  MUFU.EX2 R229, R139 ;  /* 0x0000008b00e57308 */ /* 0x000e620000000800 */
[--C-:B------:R-:W-:Y:S02]  /*1c060*/  FFMA.FTZ R161, R161, c[0x0][0x23c], -R208.reuse ;  /* 0x00008f00a1a17a23 */ /* 0x100fe400000108d0 */
[--C-:B------:R-:W-:Y:S02]  /*1c070*/  FFMA.FTZ R160, R160, c[0x0][0x23c], -R208.reuse ;  /* 0x00008f00a0a07a23 */ /* 0x100fe400000108d0 */
[--C-:B------:R-:W-:Y:S02]  /*1c080*/  FFMA.FTZ R162, R162, c[0x0][0x23c], -R208.reuse ;  /* 0x00008f00a2a27a23 */ /* 0x100fe400000108d0 */
[--C-:B------:R-:W-:Y:S02]  /*1c090*/  FFMA.FTZ R169, R169, c[0x0][0x23c], -R209.reuse ;  /* 0x00008f00a9a97a23 */ /* 0x100fe400000108d1 */
[--C-:B------:R-:W-:Y:S01]  /*1c0a0*/  FFMA.FTZ R163, R163, c[0x0][0x23c], -R209.reuse ;  /* 0x00008f00a3a37a23 */ /* 0x100fe200000108d1 */
[----:B------:R-:W-:Y:S01]  /*1c0b0*/  MUFU.EX2 R202, R161 ;  /* 0x000000a100ca7308 */ /* 0x000fe20000000800 */
[--C-:B------:R-:W-:Y:S02]  /*1c0c0*/  FFMA.FTZ R170, R170, c[0x0][0x23c], -R209.reuse ;  /* 0x00008f00aaaa7a23 */ /* 0x100fe400000108d1 */
[----:B------:R-:W-:Y:S02]  /*1c0d0*/  FFMA.FTZ R209, R199, c[0x0][0x23c], -R209 ;  /* 0x00008f00c7d17a23 */ /* 0x000fe400000108d1 */
[----:B-1----:R-:W-:Y:S02]  /*1c0e0*/  FFMA.FTZ R2, R189, c[0x0][0x23c], -R208 ;  /* 0x00008f00bd027a23 */ /* 0x002fe400000108d0 */
[----:B------:R-:W-:Y:S02]  /*1c0f0*/  IMAD.MOV.U32 R189, RZ, RZ, R175 ;  /* 0x000000ffffbd7224 */ /* 0x000fe400078e00af */
[----:B------:R-:W-:Y:S01]  /*1c100*/  IMAD.MOV.U32 R199, RZ, RZ, R180 ;  /* 0x000000ffffc77224 */ /* 0x000fe200078e00b4 */
[----:B------:R1:W1:Y:S01]  /*1c110*/  MUFU.EX2 R224, R2 ;  /* 0x0000000200e07308 */ /* 0x0002620000000800 */
[--C-:B------:R-:W-:Y:S02]  /*1c120*/  FFMA.FTZ R252, R178, c[0x0][0x23c], -R210.reuse ;  /* 0x00008f00b2fc7a23 */ /* 0x100fe400000108d2 */
[----:B------:R-:W-:Y:S01]  /*1c130*/  FFMA.FTZ R166, R166, c[0x0][0x23c], -R210 ;  /* 0x00008f00a6a67a23 */ /* 0x000fe200000108d2 */
[----:B------:R-:W-:Y:S01]  /*1c140*/  F2FP.BF16.PACK_AB R142, R229, R192 ;  /* 0x000000c0e58e723e */ /* 0x000fe200000010ff */
[----:B------:R-:W-:Y:S05]  /*1c150*/  FFMA.FTZ R139, R198, c[0x0][0x23c], -R208 ;  /* 0x00008f00c68b7a23 */ /* 0x000fea00000108d0 */
[----:B------:R1:W-:Y:S10]  /*1c160*/  MUFU.EX2 R180, R156 ;  /* 0x0000009c00b47308 */ /* 0x0003f40000000800 */
[----:B------:R-:W-:Y:S01]  /*1c170*/  MUFU.EX2 R201, R160 ;  /* 0x000000a000c97308 */ /* 0x000fe20000000800 */
[--C-:B-1----:R-:W-:Y:S01]  /*1c180*/  FFMA.FTZ R2, R222, c[0x0][0x23c], -R211.reuse ;  /* 0x00008f00de027a23 */ /* 0x102fe200000108d3 */
[----:B------:R-:W-:Y:S08]  /*1c190*/  F2FP.BF16.PACK_AB R143, R224, R233 ;  /* 0x000000e9e08f723e */ /* 0x000ff000000010ff */
[----:B------:R1:W-:Y:S01]  /*1c1a0*/  MUFU.EX2 R172, R2 ;  /* 0x0000000200ac7308 */ /* 0x0003e20000000800 */
[----:B------:R-:W2:Y:S09]  /*1c1b0*/  LDL.LU R156, [R1+0x6c] ;  /* 0x00006c00019c7983 */ /* 0x000eb20000300800 */
[----:B------:R-:W-:Y:S10]  /*1c1c0*/  MUFU.EX2 R178, R169 ;  /* 0x000000a900b27308 */ /* 0x000ff40000000800 */
[----:B------:R1:W-:Y:S02]  /*1c1d0*/  MUFU.EX2 R198, R139 ;  /* 0x0000008b00c67308 */ /* 0x0003e40000000800 */
[--C-:B-1----:R-:W-:Y:S08]  /*1c1e0*/  FFMA.FTZ R2, R221, c[0x0][0x23c], -R211.reuse ;  /* 0x00008f00dd027a23 */ /* 0x102ff000000108d3 */
[----:B------:R1:W-:Y:S10]  /*1c1f0*/  MUFU.EX2 R175, R2 ;  /* 0x0000000200af7308 */ /* 0x0003f40000000800 */
[----:B------:R-:W-:Y:S01]  /*1c200*/  MUFU.EX2 R252, R252 ;  /* 0x000000fc00fc7308 */ /* 0x000fe20000000800 */
[--C-:B------:R-:W-:Y:S02]  /*1c210*/  FFMA.FTZ R139, R188, c[0x0][0x23c], -R210.reuse ;  /* 0x00008f00bc8b7a23 */ /* 0x100fe400000108d2 */
[--C-:B-1----:R-:W-:Y:S07]  /*1c220*/  FFMA.FTZ R2, R219, c[0x0][0x23c], -R211.reuse ;  /* 0x00008f00db027a23 */ /* 0x102fee00000108d3 */
[----:B------:R1:W-:Y:S02]  /*1c230*/  MUFU.EX2 R179, R2 ;  /* 0x0000000200b37308 */ /* 0x0003e40000000800 */
[----:B-1----:R-:W-:Y:S08]  /*1c240*/  FFMA.FTZ R2, R218, c[0x0][0x23c], -R211 ;  /* 0x00008f00da027a23 */ /* 0x002ff000000108d3 */
[----:B------:R1:W1:Y:S02]  /*1c250*/  MUFU.EX2 R196, R2 ;  /* 0x0000000200c47308 */ /* 0x0002640000000800 */
[--C-:B-1----:R-:W-:Y:S01]  /*1c260*/  FFMA.FTZ R2, R216, c[0x0][0x23c], -R210.reuse ;  /* 0x00008f00d8027a23 */ /* 0x102fe200000108d2 */
[----:B------:R-:W-:Y:S07]  /*1c270*/  F2FP.BF16.PACK_AB R150, R196, R179 ;  /* 0x000000b3c496723e */ /* 0x000fee00000010ff */
[----:B------:R1:W-:Y:S02]  /*1c280*/  MUFU.EX2 R167, R2 ;  /* 0x0000000200a77308 */ /* 0x0003e40000000800 */
[--C-:B-1----:R-:W-:Y:S02]  /*1c290*/  FFMA.FTZ R2, R217, c[0x0][0x23c], -R210.reuse ;  /* 0x00008f00d9027a23 */ /* 0x102fe400000108d2 */
[----:B------:R-:W-:Y:S06]  /*1c2a0*/  LDSM.16.MT88.4 R216, [R226+0xf800] ;  /* 0x00f80000e2d8783b */ /* 0x000fec0000004200 */
[----:B------:R1:W1:Y:S02]  /*1c2b0*/  MUFU.EX2 R174, R2 ;  /* 0x0000000200ae7308 */ /* 0x0002640000000800 */
[--C-:B-1----:R-:W-:Y:S01]  /*1c2c0*/  FFMA.FTZ R2, R215, c[0x0][0x23c], -R210.reuse ;  /* 0x00008f00d7027a23 */ /* 0x102fe200000108d2 */
[----:B------:R-:W-:Y:S07]  /*1c2d0*/  F2FP.BF16.PACK_AB R149, R174, R167 ;  /* 0x000000a7ae95723e */ /* 0x000fee00000010ff */
[----:B------:R1:W-:Y:S02]  /*1c2e0*/  MUFU.EX2 R230, R2 ;  /* 0x0000000200e67308 */ /* 0x0003e40000000800 */
[----:B-1----:R-:W-:Y:S08]  /*1c2f0*/  FFMA.FTZ R2, R214, c[0x0][0x23c], -R210 ;  /* 0x00008f00d6027a23 */ /* 0x002ff000000108d2 */
[----:B------:R1:W1:Y:S02]  /*1c300*/  MUFU.EX2 R185, R2 ;  /* 0x0000000200b97308 */ /* 0x0002640000000800 */
[--C-:B-1----:R-:W-:Y:S01]  /*1c310*/  FFMA.FTZ R2, R197, c[0x0][0x23c], -R208.reuse ;  /* 0x00008f00c5027a23 */ /* 0x102fe200000108d0 */
[----:B------:R-:W-:Y:S01]  /*1c320*/  F2FP.BF16.PACK_AB R151, R185, R230 ;  /* 0x000000e6b997723e */ /* 0x000fe200000010ff */
[----:B------:R-:W-:Y:S06]  /*1c330*/  FFMA.FTZ R208, R165, c[0x0][0x23c], -R208 ;  /* 0x00008f00a5d07a23 */ /* 0x000fec00000108d0 */
[----:B------:R1:W-:Y:S01]  /*1c340*/  MUFU.EX2 R197, R155 ;  /* 0x0000009b00c57308 */ /* 0x0003e20000000800 */
[----:B---3--:R-:W-:Y:S01]  /*1c350*/  FFMA.FTZ R165, R132, R140, R213 ;  /* 0x0000008c84a57223 */ /* 0x008fe200000100d5 */
[----:B------:R-:W-:Y:S01]  /*1c360*/  F2FP.BF16.PACK_AB R140, R177, R168 ;  /* 0x000000a8b18c723e */ /* 0x000fe200000010ff */
[----:B------:R-:W-:Y:S07]  /*1c370*/  FFMA.FTZ R132, R190, c[0x0][0x23c], -R211 ;  /* 0x00008f00be847a23 */ /* 0x000fee00000108d3 */
[----:B------:R-:W-:Y:S01]  /*1c380*/  MUFU.EX2 R188, R208 ;  /* 0x000000d000bc7308 */ /* 0x000fe20000000800 */
[----:B----4-:R-:W-:Y:S01]  /*1c390*/  FFMA.FTZ R212, R3, R148, R212 ;  /* 0x0000009403d47223 */ /* 0x010fe200000100d4 */
[----:B------:R-:W-:Y:S01]  /*1c3a0*/  F2FP.BF16.PACK_AB R148, R175, R172 ;  /* 0x000000acaf94723e */ /* 0x000fe200000010ff */
[----:B------:R-:W-:Y:S01]  /*1c3b0*/  FADD.FTZ R165, R158, R165 ;  /* 0x000000a59ea57221 */ /* 0x000fe20000010000 */
[-C--:B------:R-:W-:Y:S01]  /*1c3c0*/  HMMA.16816.F32.BF16 R4, R140, R144.reuse, R4 ;  /* 0x000000908c04723c */ /* 0x080fe20000041804 */
[----:B--2---:R-:W-:Y:S02]  /*1c3d0*/  FFMA.FTZ R133, R133, R159, R164 ;  /* 0x0000009f85857223 */ /* 0x004fe400000100a4 */
[----:B------:R-:W-:Y:S02]  /*1c3e0*/  FADD.FTZ R164, R242, R212 ;  /* 0x000000d4f2a47221 */ /* 0x000fe40000010000 */
[----:B------:R-:W-:Y:S01]  /*1c3f0*/  LDSM.16.MT88.4 R212, [R225+0xf800] ;  /* 0x00f80000e1d4783b */ /* 0x000fe20000004200 */
[--C-:B------:R-:W-:Y:S01]  /*1c400*/  FFMA.FTZ R3, R184, c[0x0][0x23c], -R211.reuse ;  /* 0x00008f00b8037a23 */ /* 0x100fe200000108d3 */
[----:B------:R-:W-:Y:S01]  /*1c410*/  MUFU.EX2 R190, R132 ;  /* 0x0000008400be7308 */ /* 0x000fe20000000800 */
[C---:B------:R-:W-:Y:S05]  /*1c420*/  HMMA.16816.F32.BF16 R8, R148.reuse, R144, R8 ;  /* 0x000000909408723c */ /* 0x040fea0000041808 */
[----:B-1----:R-:W-:Y:S03]  /*1c430*/  LDSM.16.MT88.4 R152, [R226+0xd000] ;  /* 0x00d00000e298783b */ /* 0x002fe60000004200 */
[-C--:B------:R-:W-:Y:S01]  /*1c440*/  HMMA.16816.F32.BF16 R12, R148, R146.reuse, R12 ;  /* 0x00000092940c723c */ /* 0x080fe2000004180c */
[----:B------:R-:W1:Y:S04]  /*1c450*/  MUFU.EX2 R200, R3 ;  /* 0x0000000300c87308 */ /* 0x000e680000000800 */
[----:B------:R2:W5:Y:S03]  /*1c460*/  LDL.LU R242, [R1+0xd8] ;  /* 0x0000d80001f27983 */ /* 0x0005660000300800 */
[C---:B------:R-:W-:Y:S01]  /*1c470*/  HMMA.16816.F32.BF16 R16, R140.reuse, R146, R16 ;  /* 0x000000928c10723c */ /* 0x040fe20000041810 */
[----:B------:R-:W3:Y:S02]  /*1c480*/  LDSM.16.MT88.4 R144, [R226+0xc800] ;  /* 0x00c80000e290783b */ /* 0x000ee40000004200 */
[----:B------:R4:W-:Y:S02]  /*1c490*/  MUFU.EX2 R206, R2 ;  /* 0x0000000200ce7308 */ /* 0x0009e40000000800 */
[--C-:B----4-:R-:W-:Y:S08]  /*1c4a0*/  FFMA.FTZ R2, R182, c[0x0][0x23c], -R211.reuse ;  /* 0x00008f00b6027a23 */ /* 0x110ff000000108d3 */
[----:B------:R4:W-:Y:S01]  /*1c4b0*/  MUFU.EX2 R182, R2 ;  /* 0x0000000200b67308 */ /* 0x0009e20000000800 */
[----:B------:R-:W-:Y:S02]  /*1c4c0*/  FFMA.FTZ R0, R0, R156, R220 ;  /* 0x0000009c00007223 */ /* 0x000fe400000100dc */
[----:B------:R-:W-:Y:S01]  /*1c4d0*/  LDSM.16.MT88.4 R156, [R228+0xd000] ;  /* 0x00d00000e49c783b */ /* 0x000fe20000004200 */
[-C--:B---3--:R-:W-:Y:S07]  /*1c4e0*/  HMMA.16816.F32.BF16 R20, R140, R144.reuse, R20 ;  /* 0x000000908c14723c */ /* 0x088fee0000041814 */
[----:B------:R-:W-:Y:S01]  /*1c4f0*/  LDSM.16.MT88.4 R220, [R228+0xf800] ;  /* 0x00f80000e4dc783b */ /* 0x000fe20000004200 */
[C---:B------:R-:W-:Y:S01]  /*1c500*/  HMMA.16816.F32.BF16 R24, R148.reuse, R144, R24 ;  /* 0x000000909418723c */ /* 0x040fe20000041818 */
[--C-:B----4-:R-:W-:Y:S07]  /*1c510*/  FFMA.FTZ R2, R194, c[0x0][0x23c], -R211.reuse ;  /* 0x00008f00c2027a23 */ /* 0x110fee00000108d3 */
[-C--:B------:R-:W-:Y:S01]  /*1c520*/  HMMA.16816.F32.BF16 R28, R148, R146.reuse, R28 ;  /* 0x00000092941c723c */ /* 0x080fe2000004181c */
[----:B------:R3:W-:Y:S07]  /*1c530*/  MUFU.EX2 R194, R2 ;  /* 0x0000000200c27308 */ /* 0x0007ee0000000800 */
[C---:B------:R-:W-:Y:S01]  /*1c540*/  HMMA.16816.F32.BF16 R32, R140.reuse, R146, R32 ;  /* 0x000000928c20723c */ /* 0x040fe20000041820 */
[----:B------:R-:W4:Y:S03]  /*1c550*/  LDSM.16.MT88.4 R144, [R228+0xc800] ;  /* 0x00c80000e490783b */ /* 0x000f260000004200 */
[--C-:B---3--:R-:W-:Y:S04]  /*1c560*/  FFMA.FTZ R2, R199, c[0x0][0x23c], -R211.reuse ;  /* 0x00008f00c7027a23 */ /* 0x108fe800000108d3 */
[----:B------:R3:W-:Y:S01]  /*1c570*/  MUFU.EX2 R199, R2 ;  /* 0x0000000200c77308 */ /* 0x0007e20000000800 */
[-C--:B----4-:R-:W-:Y:S03]  /*1c580*/  HMMA.16816.F32.BF16 R36, R140, R144.reuse, R36 ;  /* 0x000000908c24723c */ /* 0x090fe60000041824 */
[----:B---3--:R-:W-:Y:S05]  /*1c590*/  FFMA.FTZ R2, R204, c[0x0][0x23c], -R211 ;  /* 0x00008f00cc027a23 */ /* 0x008fea00000108d3 */
[C---:B------:R-:W-:Y:S01]  /*1c5a0*/  HMMA.16816.F32.BF16 R40, R148.reuse, R144, R40 ;  /* 0x000000909428723c */ /* 0x040fe20000041828 */
[----:B------:R3:W-:Y:S07]  /*1c5b0*/  MUFU.EX2 R207, R2 ;  /* 0x0000000200cf7308 */ /* 0x0007ee0000000800 */
[-C--:B------:R-:W-:Y:S08]  /*1c5c0*/  HMMA.16816.F32.BF16 R44, R148, R146.reuse, R44 ;  /* 0x00000092942c723c */ /* 0x080ff0000004182c */
[C---:B------:R-:W-:Y:S01]  /*1c5d0*/  HMMA.16816.F32.BF16 R48, R140.reuse, R146, R48 ;  /* 0x000000928c30723c */ /* 0x040fe20000041830 */
[----:B------:R-:W4:Y:S03]  /*1c5e0*/  LDSM.16.MT88.4 R144, [R227+0xc800] ;  /* 0x00c80000e390783b */ /* 0x000f260000004200 */
[--C-:B---3--:R-:W-:Y:S04]  /*1c5f0*/  FFMA.FTZ R2, R181, c[0x0][0x23c], -R210.reuse ;  /* 0x00008f00b5027a23 */ /* 0x108fe800000108d2 */
[----:B------:R3:W-:Y:S04]  /*1c600*/  MUFU.EX2 R181, R2 ;  /* 0x0000000200b57308 */ /* 0x0007e80000000800 */
[--C-:B---3--:R-:W-:Y:S01]  /*1c610*/  FFMA.FTZ R2, R195, c[0x0][0x23c], -R210.reuse ;  /* 0x00008f00c3027a23 */ /* 0x108fe200000108d2 */
[-C--:B----4-:R-:W-:Y:S05]  /*1c620*/  HMMA.16816.F32.BF16 R52, R140, R144.reuse, R52 ;  /* 0x000000908c34723c */ /* 0x090fea0000041834 */
[----:B------:R3:W-:Y:S03]  /*1c630*/  MUFU.EX2 R195, R2 ;  /* 0x0000000200c37308 */ /* 0x0007e60000000800 */
[C---:B------:R-:W-:Y:S08]  /*1c640*/  HMMA.16816.F32.BF16 R56, R148.reuse, R144, R56 ;  /* 0x000000909438723c */ /* 0x040ff00000041838 */
[-C--:B------:R-:W-:Y:S08]  /*1c650*/  HMMA.16816.F32.BF16 R60, R148, R146.reuse, R60 ;  /* 0x00000092943c723c */ /* 0x080ff0000004183c */
[C---:B------:R-:W-:Y:S01]  /*1c660*/  HMMA.16816.F32.BF16 R64, R140.reuse, R146, R64 ;  /* 0x000000928c40723c */ /* 0x040fe20000041840 */
[----:B------:R-:W4:Y:S03]  /*1c670*/  LDSM.16.MT88.4 R144, [R225+0xe800] ;  /* 0x00e80000e190783b */ /* 0x000f260000004200 */
[--C-:B---3--:R-:W-:Y:S02]  /*1c680*/  FFMA.FTZ R2, R187, c[0x0][0x23c], -R210.reuse ;  /* 0x00008f00bb027a23 */ /* 0x108fe400000108d2 */
[----:B------:R-:W-:Y:S10]  /*1c690*/  MUFU.EX2 R187, R139 ;  /* 0x0000008b00bb7308 */ /* 0x000ff40000000800 */
[----:B------:R3:W-:Y:S10]  /*1c6a0*/  MUFU.EX2 R204, R2 ;  /* 0x0000000200cc7308 */ /* 0x0007f40000000800 */
[----:B------:R1:W-:Y:S01]  /*1c6b0*/  MUFU.EX2 R139, R166 ;  /* 0x000000a6008b7308 */ /* 0x0003e20000000800 */
[--C-:B---3--:R-:W-:Y:S01]  /*1c6c0*/  FFMA.FTZ R2, R186, c[0x0][0x23c], -R210.reuse ;  /* 0x00008f00ba027a23 */ /* 0x108fe200000108d2 */
[-C--:B----4-:R-:W-:Y:S08]  /*1c6d0*/  HMMA.16816.F32.BF16 R68, R140, R144.reuse, R68 ;  /* 0x000000908c44723c */ /* 0x090ff00000041844 */
[----:B------:R-:W-:Y:S01]  /*1c6e0*/  MUFU.EX2 R186, R163 ;  /* 0x000000a300ba7308 */ /* 0x000fe20000000800 */
[----:B------:R-:W-:Y:S03]  /*1c6f0*/  FFMA.FTZ R210, R138, c[0x0][0x23c], -R210 ;  /* 0x00008f008ad27a23 */ /* 0x000fe600000108d2 */
[----:B------:R-:W-:Y:S02]  /*1c700*/  FADD.FTZ R138, R232, R133 ;  /* 0x00000085e88a7221 */ /* 0x000fe40000010000 */
[----:B------:R-:W-:Y:S01]  /*1c710*/  FADD.FTZ R133, R231, R0 ;  /* 0x00000000e7857221 */ /* 0x000fe20000010000 */
[C---:B------:R-:W-:Y:S01]  /*1c720*/  HMMA.16816.F32.BF16 R72, R148.reuse, R144, R72 ;  /* 0x000000909448723c */ /* 0x040fe20000041848 */
[----:B------:R-:W-:Y:S02]  /*1c730*/  FADD.FTZ R3, R239, R138 ;  /* 0x0000008aef037221 */ /* 0x000fe40000010000 */
[----:B------:R3:W-:Y:S01]  /*1c740*/  MUFU.EX2 R184, R2 ;  /* 0x0000000200b87308 */ /* 0x0007e20000000800 */
[----:B------:R-:W-:Y:S02]  /*1c750*/  FADD.FTZ R0, R241, R165 ;  /* 0x000000a5f1007221 */ /* 0x000fe40000010000 */
[----:B------:R2:W5:Y:S01]  /*1c760*/  LDL.LU R241, [R1+0xd4] ;  /* 0x0000d40001f17983 */ /* 0x0005620000300800 */
[----:B------:R-:W-:Y:S01]  /*1c770*/  IMAD.MOV.U32 R165, RZ, RZ, R202 ;  /* 0x000000ffffa57224 */ /* 0x000fe200078e00ca */
[-C--:B------:R-:W-:Y:S01]  /*1c780*/  HMMA.16816.F32.BF16 R76, R148, R146.reuse, R76 ;  /* 0x00000092944c723c */ /* 0x080fe2000004184c */
[----:B------:R-:W-:Y:S03]  /*1c790*/  FADD.FTZ R132, R237, R0 ;  /* 0x00000000ed847221 */ /* 0x000fe60000010000 */
[----:B-1----:R-:W-:Y:S01]  /*1c7a0*/  IMAD.MOV.U32 R166, RZ, RZ, R200 ;  /* 0x000000ffffa67224 */ /* 0x002fe200078e00c8 */
[----:B------:R1:W-:Y:S01]  /*1c7b0*/  MUFU.EX2 R231, R162 ;  /* 0x000000a200e77308 */ /* 0x0003e20000000800 */
[----:B------:R-:W-:Y:S02]  /*1c7c0*/  FADD.FTZ R132, R168, R132 ;  /* 0x00000084a8847221 */ /* 0x000fe40000010000 */
[C---:B------:R-:W-:Y:S01]  /*1c7d0*/  HMMA.16816.F32.BF16 R80, R140.reuse, R146, R80 ;  /* 0x000000928c50723c */ /* 0x040fe20000041850 */
[----:B------:R-:W4:Y:S03]  /*1c7e0*/  LDSM.16.MT88.4 R144, [R226+0xe800] ;  /* 0x00e80000e290783b */ /* 0x000f260000004200 */
[----:B------:R-:W-:Y:S02]  /*1c7f0*/  FADD.FTZ R133, R238, R133 ;  /* 0x00000085ee857221 */ /* 0x000fe40000010000 */
[----:B------:R-:W-:Y:S01]  /*1c800*/  FADD.FTZ R132, R177, R132 ;  /* 0x00000084b1847221 */ /* 0x000fe20000010000 */
[----:B------:R-:W-:Y:S01]  /*1c810*/  MUFU.EX2 R138, R210 ;  /* 0x000000d2008a7308 */ /* 0x000fe20000000800 */
[----:B------:R-:W-:Y:S04]  /*1c820*/  FADD.FTZ R133, R234, R133 ;  /* 0x00000085ea857221 */ /* 0x000fe80000010000 */
[----:B---3--:R-:W-:Y:S02]  /*1c830*/  FFMA.FTZ R2, R191, c[0x0][0x23c], -R211 ;  /* 0x00008f00bf027a23 */ /* 0x008fe400000108d3 */
[----:B------:R-:W-:Y:S02]  /*1c840*/  IMAD.MOV.U32 R177, RZ, RZ, R178 ;  /* 0x000000ffffb17224 */ /* 0x000fe400078e00b2 */
[----:B------:R-:W-:Y:S01]  /*1c850*/  FADD.FTZ R133, R167, R133 ;  /* 0x00000085a7857221 */ /* 0x000fe20000010000 */
[----:B------:R3:W2:Y:S01]  /*1c860*/  MUFU.EX2 R232, R2 ;  /* 0x0000000200e87308 */ /* 0x0006a20000000800 */
[----:B------:R-:W-:Y:S01]  /*1c870*/  FFMA.FTZ R211, R189, c[0x0][0x23c], -R211 ;  /* 0x00008f00bdd37a23 */ /* 0x000fe200000108d3 */
[----:B-1----:R-:W-:Y:S08]  /*1c880*/  LDSM.16.MT88.4 R160, [R225+0xd800] ;  /* 0x00d80000e1a0783b */ /* 0x002ff00000004200 */
[----:B------:R-:W-:Y:S10]  /*1c890*/  MUFU.EX2 R191, R170 ;  /* 0x000000aa00bf7308 */ /* 0x000ff40000000800 */
[----:B------:R1:W-:Y:S01]  /*1c8a0*/  MUFU.EX2 R189, R209 ;  /* 0x000000d100bd7308 */ /* 0x0003e20000000800 */
[-C--:B----4-:R-:W-:Y:S01]  /*1c8b0*/  HMMA.16816.F32.BF16 R84, R140, R144.reuse, R84 ;  /* 0x000000908c54723c */ /* 0x090fe20000041854 */
[----:B---3--:R-:W-:Y:S01]  /*1c8c0*/  FADD.FTZ R2, R240, R164 ;  /* 0x000000a4f0027221 */ /* 0x008fe20000010000 */
[----:B--2---:R-:W-:Y:S01]  /*1c8d0*/  F2FP.BF16.PACK_AB R208, R232, R166 ;  /* 0x000000a6e8d0723e */ /* 0x004fe200000010ff */
[----:B------:R2:W5:Y:S01]  /*1c8e0*/  LDL.LU R240, [R1+0xd0] ;  /* 0x0000d00001f07983 */ /* 0x0005620000300800 */
[----:B------:R-:W-:Y:S02]  /*1c8f0*/  IMAD.MOV.U32 R164, RZ, RZ, R187 ;  /* 0x000000ffffa47224 */ /* 0x000fe400078e00bb */
[----:B------:R-:W-:Y:S01]  /*1c900*/  FADD.FTZ R0, R236, R2 ;  /* 0x00000002ec007221 */ /* 0x000fe20000010000 */
[----:B------:R2:W5:Y:S01]  /*1c910*/  LDL.LU R239, [R1+0xcc] ;  /* 0x0000cc0001ef7983 */ /* 0x0005620000300800 */
[C---:B------:R-:W-:Y:S01]  /*1c920*/  HMMA.16816.F32.BF16 R88, R148.reuse, R144, R88 ;  /* 0x000000909458723c */ /* 0x040fe20000041858 */
[----:B------:R-:W-:Y:S01]  /*1c930*/  FADD.FTZ R2, R235, R3 ;  /* 0x00000003eb027221 */ /* 0x000fe20000010000 */
[----:B------:R-:W3:Y:S01]  /*1c940*/  MUFU.EX2 R211, R211 ;  /* 0x000000d300d37308 */ /* 0x000ee20000000800 */
[----:B------:R2:W5:Y:S01]  /*1c950*/  LDL.LU R238, [R1+0xc8] ;  /* 0x0000c80001ee7983 */ /* 0x0005620000300800 */
[----:B------:R-:W-:Y:S02]  /*1c960*/  FADD.FTZ R3, R173, R0 ;  /* 0x00000000ad037221 */ /* 0x000fe40000010000 */
[----:B------:R-:W-:Y:S01]  /*1c970*/  IMAD.MOV.U32 R173, RZ, RZ, R185 ;  /* 0x000000ffffad7224 */ /* 0x000fe200078e00b9 */
[----:B------:R2:W5:Y:S01]  /*1c980*/  LDL.LU R237, [R1+0xc4] ;  /* 0x0000c40001ed7983 */ /* 0x0005620000300800 */
[-C--:B------:R-:W-:Y:S01]  /*1c990*/  HMMA.16816.F32.BF16 R92, R148, R146.reuse, R92 ;  /* 0x00000092945c723c */ /* 0x080fe2000004185c */
[----:B------:R-:W-:Y:S02]  /*1c9a0*/  FADD.FTZ R0, R172, R2 ;  /* 0x00000002ac007221 */ /* 0x000fe40000010000 */
[----:B------:R2:W5:Y:S01]  /*1c9b0*/  LDL.LU R236, [R1+0xc0] ;  /* 0x0000c00001ec7983 */ /* 0x0005620000300800 */
[----:B------:R-:W-:Y:S01]  /*1c9c0*/  MOV R172, R184 ;  /* 0x000000b800ac7202 */ /* 0x000fe20000000f00 */
[----:B------:R-:W-:Y:S01]  /*1c9d0*/  FADD.FTZ R2, R176, R3 ;  /* 0x00000003b0027221 */ /* 0x000fe20000010000 */
[----:B-1----:R-:W-:Y:S01]  /*1c9e0*/  F2FP.BF16.PACK_AB R209, R252, R164 ;  /* 0x000000a4fcd1723e */ /* 0x002fe200000010ff */
[----:B------:R2:W5:Y:S01]  /*1c9f0*/  LDL.LU R235, [R1+0xbc] ;  /* 0x0000bc0001eb7983 */ /* 0x0005620000300800 */
[C---:B------:R-:W-:Y:S01]  /*1ca00*/  HMMA.16816.F32.BF16 R96, R140.reuse, R146, R96 ;  /* 0x000000928c60723c */ /* 0x040fe20000041860 */
[----:B------:R-:W-:Y:S02]  /*1ca10*/  FADD.FTZ R178, R175, R0 ;  /* 0x00000000afb27221 */ /* 0x000fe40000010000 */
[----:B------:R-:W1:Y:S01]  /*1ca20*/  LDSM.16.MT88.4 R144, [R228+0xe800] ;  /* 0x00e80000e490783b */ /* 0x000e620000004200 */
[----:B------:R-:W-:Y:S02]  /*1ca30*/  FADD.FTZ R0, R174, R133 ;  /* 0x00000085ae007221 */ /* 0x000fe40000010000 */
[----:B------:R-:W-:Y:S02]  /*1ca40*/  IMAD.MOV.U32 R3, RZ, RZ, R192 ;  /* 0x000000ffff037224 */ /* 0x000fe400078e00c0 */
[----:B------:R-:W-:Y:S03]  /*1ca50*/  FADD.FTZ R0, R230, R0 ;  /* 0x00000000e6007221 */ /* 0x000fe60000010000 */
[----:B------:R2:W5:Y:S01]  /*1ca60*/  LDL.LU R234, [R1+0xb8] ;  /* 0x0000b80001ea7983 */ /* 0x0005620000300800 */
[----:B---3--:R-:W-:Y:S01]  /*1ca70*/  IMAD.MOV.U32 R133, RZ, RZ, R211 ;  /* 0x000000ffff857224 */ /* 0x008fe200078e00d3 */
[----:B------:R-:W-:Y:S01]  /*1ca80*/  F2FP.BF16.PACK_AB R211, R138, R139 ;  /* 0x0000008b8ad3723e */ /* 0x000fe200000010ff */
[----:B------:R-:W-:Y:S03]  /*1ca90*/  FADD.FTZ R3, R3, R132 ;  /* 0x0000008403037221 */ /* 0x000fe60000010000 */
[----:B------:R-:W-:Y:S01]  /*1caa0*/  F2FP.BF16.PACK_AB R210, R133, R190 ;  /* 0x000000be85d2723e */ /* 0x000fe200000010ff */
[----:B------:R-:W-:Y:S01]  /*1cab0*/  FADD.FTZ R3, R229, R3 ;  /* 0x00000003e5037221 */ /* 0x000fe20000010000 */
        /* <DEDUP_REMOVED lines=44> */
[C---:B------:R-:W-:Y:S07]  /*1cd80*/  HMMA.16816.F32.BF16 R88, R144.reuse, R156, R88 ;  /* 0x0000009c9058723c */ /* 0x040fee0000041858 */
[----:B------:R-:W-:Y:S01]  /*1cd90*/  IMAD.MOV.U32 R156, RZ, RZ, R171 ;  /* 0x000000ffff9c7224 */ /* 0x000fe200078e00ab */
[-C--:B------:R-:W-:Y:S01]  /*1cda0*/  HMMA.16816.F32.BF16 R92, R144, R158.reuse, R92 ;  /* 0x0000009e905c723c */ /* 0x080fe2000004185c */
[----:B------:R-:W4:Y:S03]  /*1cdb0*/  LDSM.16.MT88.4 R168, [R226+0xd800] ;  /* 0x00d80000e2a8783b */ /* 0x000f260000004200 */
[----:B------:R-:W-:Y:S04]  /*1cdc0*/  MOV R157, R201 ;  /* 0x000000c9009d7202 */ /* 0x000fe80000000f00 */
[C---:B------:R-:W-:Y:S01]  /*1cdd0*/  HMMA.16816.F32.BF16 R96, R140.reuse, R158, R96 ;  /* 0x0000009e8c60723c */ /* 0x040fe20000041860 */
[----:B------:R-:W-:Y:S07]  /*1cde0*/  LDSM.16.MT88.4 R200, [R227+0xd800] ;  /* 0x00d80000e3c8783b */ /* 0x000fee0000004200 */
[-C--:B-1----:R-:W-:Y:S08]  /*1cdf0*/  HMMA.16816.F32.BF16 R100, R140, R148.reuse, R100 ;  /* 0x000000948c64723c */ /* 0x082ff00000041864 */
[C---:B------:R-:W-:Y:S08]  /*1ce00*/  HMMA.16816.F32.BF16 R104, R144.reuse, R148, R104 ;  /* 0x000000949068723c */ /* 0x040ff00000041868 */
[-C--:B------:R-:W-:Y:S08]  /*1ce10*/  HMMA.16816.F32.BF16 R108, R144, R150.reuse, R108 ;  /* 0x00000096906c723c */ /* 0x080ff0000004186c */
[C---:B------:R-:W-:Y:S08]  /*1ce20*/  HMMA.16816.F32.BF16 R112, R140.reuse, R150, R112 ;  /* 0x000000968c70723c */ /* 0x040ff00000041870 */
[-C--:B---3--:R-:W-:Y:S08]  /*1ce30*/  HMMA.16816.F32.BF16 R116, R140, R152.reuse, R116 ;  /* 0x000000988c74723c */ /* 0x088ff00000041874 */
        /* <DEDUP_REMOVED lines=8> */
[-C--:B------:R-:W-:Y:S07]  /*1cec0*/  F2FP.BF16.PACK_AB R142, R189, R191.reuse ;  /* 0x000000bfbd8e723e */ /* 0x080fee00000010ff */
[-C--:B------:R-:W-:Y:S01]  /*1ced0*/  HMMA.16816.F32.BF16 R148, R140, R160.reuse, R4 ;  /* 0x000000a08c94723c */ /* 0x080fe20000041804 */
[----:B------:R-:W3:Y:S07]  /*1cee0*/  LDSM.16.MT88.4 R4, [R227+0xf800] ;  /* 0x00f80000e304783b */ /* 0x000eee0000004200 */
[C---:B------:R-:W-:Y:S07]  /*1cef0*/  HMMA.16816.F32.BF16 R144, R208.reuse, R160, R8 ;  /* 0x000000a0d090723c */ /* 0x040fee0000041808 */
[----:B------:R-:W-:Y:S01]  /*1cf00*/  IMAD.MOV.U32 R8, RZ, RZ, R157 ;  /* 0x000000ffff087224 */ /* 0x000fe200078e009d */
[----:B------:R-:W-:Y:S01]  /*1cf10*/  MOV R11, R156 ;  /* 0x0000009c000b7202 */ /* 0x000fe20000000f00 */
[----:B------:R-:W-:Y:S01]  /*1cf20*/  IMAD.MOV.U32 R10, RZ, RZ, R193 ;  /* 0x000000ffff0a7224 */ /* 0x000fe200078e00c1 */
[-C--:B------:R-:W-:Y:S02]  /*1cf30*/  HMMA.16816.F32.BF16 R156, R208, R162.reuse, R12 ;  /* 0x000000a2d09c723c */ /* 0x080fe4000004180c */
[----:B------:R-:W-:Y:S01]  /*1cf40*/  MOV R9, R194 ;  /* 0x000000c200097202 */ /* 0x000fe20000000f00 */
[----:B------:R-:W-:Y:S04]  /*1cf50*/  FADD.FTZ R11, R11, R3 ;  /* 0x000000030b0b7221 */ /* 0x000fe80000010000 */
[----:B------:R-:W-:Y:S01]  /*1cf60*/  IMAD.MOV.U32 R12, RZ, RZ, R153 ;  /* 0x000000ffff0c7224 */ /* 0x000fe200078e0099 */
[----:B------:R-:W-:Y:S01]  /*1cf70*/  MOV R15, R188 ;  /* 0x000000bc000f7202 */ /* 0x000fe20000000f00 */
[C---:B------:R-:W-:Y:S03]  /*1cf80*/  HMMA.16816.F32.BF16 R152, R140.reuse, R162, R16 ;  /* 0x000000a28c98723c */ /* 0x040fe60000041810 */
[----:B------:R-:W-:Y:S02]  /*1cf90*/  IMAD.MOV.U32 R14, RZ, RZ, R189 ;  /* 0x000000ffff0e7224 */ /* 0x000fe400078e00bd */
[----:B------:R-:W-:Y:S02]  /*1cfa0*/  IMAD.MOV.U32 R13, RZ, RZ, R190 ;  /* 0x000000ffff0d7224 */ /* 0x000fe400078e00be */
[----:B------:R-:W-:Y:S01]  /*1cfb0*/  MOV R18, R164 ;  /* 0x000000a400127202 */ /* 0x000fe20000000f00 */
[----:B------:R-:W-:Y:S01]  /*1cfc0*/  IMAD.MOV.U32 R17, RZ, RZ, R166 ;  /* 0x000000ffff117224 */ /* 0x000fe200078e00a6 */
[----:B------:R-:W-:Y:S03]  /*1cfd0*/  MOV R19, R191 ;  /* 0x000000bf00137202 */ /* 0x000fe60000000f00 */
[----:B------:R-:W-:Y:S02]  /*1cfe0*/  IMAD.MOV.U32 R16, RZ, RZ, R165 ;  /* 0x000000ffff107224 */ /* 0x000fe400078e00a5 */
[-C--:B----4-:R-:W-:Y:S07]  /*1cff0*/  HMMA.16816.F32.BF16 R164, R140, R168.reuse, R20 ;  /* 0x000000a88ca4723c */ /* 0x090fee0000041814 */
[----:B------:R-:W-:Y:S01]  /*1d000*/  IMAD.MOV.U32 R22, RZ, RZ, R172 ;  /* 0x000000ffff167224 */ /* 0x000fe200078e00ac */
[C---:B------:R-:W-:Y:S01]  /*1d010*/  HMMA.16816.F32.BF16 R160, R208.reuse, R168, R24 ;  /* 0x000000a8d0a0723c */ /* 0x040fe20000041818 */
[----:B------:R-:W-:Y:S03]  /*1d020*/  IMAD.MOV.U32 R21, RZ, RZ, R173 ;  /* 0x000000ffff157224 */ /* 0x000fe600078e00ad */
[----:B------:R-:W-:Y:S02]  /*1d030*/  MOV R23, R177 ;  /* 0x000000b100177202 */ /* 0x000fe40000000f00 */
[----:B------:R-:W-:Y:S01]  /*1d040*/  MOV R20, R207 ;  /* 0x000000cf00147202 */ /* 0x000fe20000000f00 */
[----:B------:R-:W-:Y:S01]  /*1d050*/  IMAD.MOV.U32 R26, RZ, RZ, R205 ;  /* 0x000000ffff1a7224 */ /* 0x000fe200078e00cd */
[-C--:B------:R-:W-:Y:S01]  /*1d060*/  HMMA.16816.F32.BF16 R172, R208, R170.reuse, R28 ;  /* 0x000000aad0ac723c */ /* 0x080fe2000004181c */
[----:B------:R-:W-:Y:S03]  /*1d070*/  MOV R25, R204 ;  /* 0x000000cc00197202 */ /* 0x000fe60000000f00 */
[----:B------:R-:W-:Y:S02]  /*1d080*/  IMAD.MOV.U32 R24, RZ, RZ, R199 ;  /* 0x000000ffff187224 */ /* 0x000fe400078e00c7 */
[----:B------:R-:W-:Y:S01]  /*1d090*/  IMAD.MOV.U32 R27, RZ, RZ, R206 ;  /* 0x000000ffff1b7224 */ /* 0x000fe200078e00ce */
[----:B------:R-:W-:Y:S01]  /*1d0a0*/  MOV R30, R197 ;  /* 0x000000c5001e7202 */ /* 0x000fe20000000f00 */
        /* <DEDUP_REMOVED lines=8> */
[-C--:B-1----:R-:W-:Y:S07]  /*1d130*/  HMMA.16816.F32.BF16 R180, R140, R184.reuse, R36 ;  /* 0x000000b88cb4723c */ /* 0x082fee0000041824 */
[----:B------:R-:W-:Y:S01]  /*1d140*/  MOV R39, R178 ;  /* 0x000000b200277202 */ /* 0x000fe20000000f00 */
[----:B------:R-:W-:Y:S02]  /*1d150*/  IMAD.MOV.U32 R38, RZ, RZ, R179 ;  /* 0x000000ffff267224 */ /* 0x000fe400078e00b3 */
[C---:B------:R-:W-:Y:S02]  /*1d160*/  HMMA.16816.F32.BF16 R176, R208.reuse, R184, R40 ;  /* 0x000000b8d0b0723c */ /* 0x040fe40000041828 */
[----:B------:R-:W-:Y:S02]  /*1d170*/  IMAD.MOV.U32 R37, RZ, RZ, R38 ;  /* 0x000000ffff257224 */ /* 0x000fe400078e0026 */
[----:B------:R-:W-:Y:S01]  /*1d180*/  IMAD.MOV.U32 R38, RZ, RZ, R39 ;  /* 0x000000ffff267224 */ /* 0x000fe200078e0027 */
[----:B------:R-:W-:Y:S01]  /*1d190*/  MOV R39, R32 ;  /* 0x0000002000277202 */ /* 0x000fe20000000f00 */
[----:B------:R-:W-:Y:S01]  /*1d1a0*/  IMAD.MOV.U32 R32, RZ, RZ, R33 ;  /* 0x000000ffff207224 */ /* 0x000fe200078e0021 */
[----:B------:R-:W-:Y:S01]  /*1d1b0*/  MOV R33, R34 ;  /* 0x0000002200217202 */ /* 0x000fe20000000f00 */
[-C--:B------:R-:W-:Y:S01]  /*1d1c0*/  HMMA.16816.F32.BF16 R188, R208, R186.reuse, R44 ;  /* 0x000000bad0bc723c */ /* 0x080fe2000004182c */
[----:B------:R-:W-:Y:S03]  /*1d1d0*/  IMAD.MOV.U32 R34, RZ, RZ, R35 ;  /* 0x000000ffff227224 */ /* 0x000fe600078e0023 */
[----:B------:R-:W-:Y:S01]  /*1d1e0*/  MOV R35, R28 ;  /* 0x0000001c00237202 */ /* 0x000fe20000000f00 */
[----:B------:R-:W-:Y:S01]  /*1d1f0*/  IMAD.MOV.U32 R28, RZ, RZ, R29 ;  /* 0x000000ffff1c7224 */ /* 0x000fe200078e001d */
[----:B------:R-:W-:Y:S01]  /*1d200*/  MOV R29, R30 ;  /* 0x0000001e001d7202 */ /* 0x000fe20000000f00 */
[----:B------:R-:W-:Y:S01]  /*1d210*/  IMAD.MOV.U32 R30, RZ, RZ, R31 ;  /* 0x000000ffff1e7224 */ /* 0x000fe200078e001f */
[C---:B------:R-:W-:Y:S01]  /*1d220*/  HMMA.16816.F32.BF16 R184, R140.reuse, R186, R48 ;  /* 0x000000ba8cb8723c */ /* 0x040fe20000041830 */
[----:B------:R-:W-:Y:S03]  /*1d230*/  MOV R31, R24 ;  /* 0x00000018001f7202 */ /* 0x000fe60000000f00 */
        /* <DEDUP_REMOVED lines=14> */
[----:B------:R-:W-:Y:S01]  /*1d320*/  FADD.FTZ R8, R233, R2 ;  /* 0x00000002e9087221 */ /* 0x000fe20000010000 */
[----:B------:R-:W-:Y:S01]  /*1d330*/  MOV R43, R38 ;  /* 0x00000026002b7202 */ /* 0x000fe20000000f00 */
[-C--:B------:R-:W-:Y:S01]  /*1d340*/  HMMA.16816.F32.BF16 R204, R208, R202.reuse, R60 ;  /* 0x000000cad0cc723c */ /* 0x080fe2000004183c */
[----:B------:R2:W5:Y:S03]  /*1d350*/  LDL.LU R233, [R1+0xb4] ;  /* 0x0000b40001e97983 */ /* 0x0005660000300800 */
        /* <DEDUP_REMOVED lines=8> */
[----:B------:R-:W-:Y:S02]  /*1d3e0*/  IMAD.MOV.U32 R36, RZ, RZ, R37 ;  /* 0x000000ffff247224 */ /* 0x000fe400078e0025 */
        /* <DEDUP_REMOVED lines=10> */
[----:B------:R-:W-:Y:S01]  /*1d490*/  MOV R27, R21 ;  /* 0x00000015001b7202 */ /* 0x000fe20000000f00 */
[----:B------:R-:W-:Y:S01]  /*1d4a0*/  FADD.FTZ R8, R224, R8 ;  /* 0x00000008e0087221 */ /* 0x000fe20000010000 */
[----:B------:R-:W-:Y:S01]  /*1d4b0*/  MOV R21, R23 ;  /* 0x0000001700157202 */ /* 0x000fe20000000f00 */
[----:B------:R-:W-:Y:S01]  /*1d4c0*/  FADD.FTZ R0, R38, R0 ;  /* 0x0000000026007221 */ /* 0x000fe20000010000 */
[C---:B------:R-:W-:Y:S01]  /*1d4d0*/  HMMA.16816.F32.BF16 R80, R140.reuse, R214, R80 ;  /* 0x000000d68c50723c */ /* 0x040fe20000041850 */
[----:B------:R-:W-:Y:S03]  /*1d4e0*/  MOV R23, R17 ;  /* 0x0000001100177202 */ /* 0x000fe60000000f00 */
[----:B------:R-:W-:Y:S01]  /*1d4f0*/  MOV R17, R12 ;  /* 0x0000000c00117202 */ /* 0x000fe20000000f00 */
[----:B------:R-:W-:Y:S01]  /*1d500*/  FADD.FTZ R3, R39, R8 ;  /* 0x0000000827037221 */ /* 0x000fe20000010000 */
[----:B------:R-:W-:Y:S01]  /*1d510*/  MOV R12, R231 ;  /* 0x000000e7000c7202 */ /* 0x000fe20000000f00 */
        /* <DEDUP_REMOVED lines=19> */
[----:B------:R-:W-:Y:S03]  /*1d650*/  FADD.FTZ R9, R9, R2 ;  /* 0x0000000209097221 */ /* 0x000fe60000010000 */
[----:B------:R-:W-:Y:S02]  /*1d660*/  FADD.FTZ R2, R29, R10 ;  /* 0x0000000a1d027221 */ /* 0x000fe40000010000 */
[----:B------:R-:W-:Y:S02]  /*1d670*/  FADD.FTZ R0, R30, R9 ;  /* 0x000000091e007221 */ /* 0x000fe40000010000 */
[C---:B------:R-:W-:Y:S01]  /*1d680*/  HMMA.16816.F32.BF16 R104, R208.reuse, R220, R104 ;  /* 0x000000dcd068723c */ /* 0x040fe20000041868 */
[----:B------:R-:W-:Y:S04]  /*1d690*/  FADD.FTZ R2, R25, R2 ;  /* 0x0000000219027221 */ /* 0x000fe80000010000 */
[----:B------:R-:W-:Y:S03]  /*1d6a0*/  FADD.FTZ R2, R21, R2 ;  /* 0x0000000215027221 */ /* 0x000fe60000010000 */
[-C--:B------:R-:W-:Y:S08]  /*1d6b0*/  HMMA.16816.F32.BF16 R108, R208, R222.reuse, R108 ;  /* 0x000000ded06c723c */ /* 0x080ff0000004186c */
[C---:B------:R-:W-:Y:S08]  /*1d6c0*/  HMMA.16816.F32.BF16 R112, R140.reuse, R222, R112 ;  /* 0x000000de8c70723c */ /* 0x040ff00000041870 */
[-C--:B---3--:R-:W-:Y:S08]  /*1d6d0*/  HMMA.16816.F32.BF16 R116, R140, R4.reuse, R116 ;  /* 0x000000048c74723c */ /* 0x088ff00000041874 */
        /* <DEDUP_REMOVED lines=28> */
[----:B--2--5:R-:W-:-:S05]  /*1d8a0*/  @P0 BRA `(.L_x_650) ;  /* 0xffffa05000000947 */ /* 0x024fca000383ffff */
.L_x_649:
        /* <DEDUP_REMOVED lines=386> */
[----:B------:R2:W1:Y:S04]  /*1f0d0*/  LDS.128 R20, [R243] ;  /* 0x00000000f3147984 */ /* 0x0004680000000c00 */
        /* <DEDUP_REMOVED lines=57> */
.L_x_654:
[----:B---34-:R-:W-:Y:S05]  /*1f470*/  BSYNC B0 ;  /* 0x0000000000007941 */ /* 0x018fea0003800000 */
.L_x_653:
        /* <DEDUP_REMOVED lines=36> */
.L_x_656:
[----:B----4-:R-:W-:Y:S05]  /*1f6c0*/  BSYNC B0 ;  /* 0x0000000000007941 */ /* 0x010fea0003800000 */
.L_x_655:
        /* <DEDUP_REMOVED lines=18> */
.L_x_658:
[----:B------:R-:W-:Y:S05]  /*1f7f0*/  BSYNC B0 ;  /* 0x0000000000007941 */ /* 0x000fea0003800000 */
.L_x_657:
        /* <DEDUP_REMOVED lines=18> */
.L_x_660:
[----:B------:R-:W-:Y:S05]  /*1f920*/  BSYNC B0 ;  /* 0x0000000000007941 */ /* 0x000fea0003800000 */
.L_x_659:
        /* <DEDUP_REMOVED lines=18> */
.L_x_662:
[----:B------:R-:W-:Y:S05]  /*1fa50*/  BSYNC B0 ;  /* 0x0000000000007941 */ /* 0x000fea0003800000 */
.L_x_661:
        /* <DEDUP_REMOVED lines=18> */
.L_x_664:
[----:B------:R-:W-:Y:S05]  /*1fb80*/  BSYNC B0 ;  /* 0x0000000000007941 */ /* 0x000fea0003800000 */
.L_x_663:
        /* <DEDUP_REMOVED lines=18> */
.L_x_666:
[----:B------:R-:W-:Y:S05]  /*1fcb0*/  BSYNC B0 ;  /* 0x0000000000007941 */ /* 0x000fea0003800000 */
.L_x_665:
        /* <DEDUP_REMOVED lines=18> */
.L_x_668:
[----:B------:R-:W-:Y:S05]  /*1fde0*/  BSYNC B0 ;  /* 0x0000000000007941 */ /* 0x000fea0003800000 */
.L_x_667:
        /* <DEDUP_REMOVED lines=19> */
.L_x_669:
        /* <DEDUP_REMOVED lines=14> */
.L_x_2383:


//--------------------- .text._ZN5flash16flash_fwd_kernelI23Flash_fwd_kernel_traitsILi128ELi128ELi64ELi4ELb0ELb0EN7cutlass10bfloat16_tE19Flash_kernel_traitsILi128ELi128ELi64ELi4ES3_EELb0ELb0ELb1ELb1ELb0ELb0ELb0ELb0EEEvNS_16Flash_fwd_paramsE --------------------------
	.section	.text._ZN5flash16flash_fwd_kernelI23Flash_fwd_kernel_traitsILi128ELi128ELi64ELi4ELb0ELb0EN7cutlass10bfloat16_tE19Flash_kernel_traitsILi128ELi128ELi64ELi4ES3_EELb0ELb0ELb1ELb1ELb0ELb0ELb0ELb0EEEvNS_16Flash_fwd_paramsE,"ax",@progbits
	.sectioninfo	@"SHI_REGISTERS=255"
	.align	128
        .global         _ZN5flash16flash_fwd_kernelI23Flash_fwd_kernel_traitsILi128ELi128ELi64ELi4ELb0ELb0EN7cutlass10bfloat16_tE19Flash_kernel_traitsILi128ELi128ELi64ELi4ES3_EELb0ELb0ELb1ELb1ELb0ELb0ELb0ELb0EEEvNS_16Flash_fwd_paramsE
        .type           _ZN5flash16flash_fwd_kernelI23Flash_fwd_kernel_traitsILi128ELi128ELi64ELi4ELb0ELb0EN7cutlass10bfloat16_tE19Flash_kernel_traitsILi128ELi128ELi64ELi4ES3_EELb0ELb0ELb1ELb1ELb0ELb0ELb0ELb0EEEvNS_16Flash_fwd_paramsE,@function
        .size           _ZN5flash16flash_fwd_kernelI23Flash_fwd_kernel_traitsILi128ELi128ELi64ELi4ELb0ELb0EN7cutlass10bfloat16_tE19Flash_kernel_traitsILi128ELi128ELi64ELi4ES3_EELb0ELb0ELb1ELb1ELb0ELb0ELb0ELb0EEEvNS_16Flash_fwd_paramsE,(.L_x_2384 - _ZN5flash16flash_fwd_kernelI23Flash_fwd_kernel_traitsILi128ELi128ELi64ELi4ELb0ELb0EN7cutlass10bfloat16_tE19Flash_kernel_traitsILi128ELi128ELi64ELi4ES3_EELb0ELb0ELb1ELb1ELb0ELb0ELb0ELb0EEEvNS_16Flash_fwd_paramsE)
        .other          _ZN5flash16flash_fwd_kernelI23Flash_fwd_kernel_traitsILi128ELi128ELi64ELi4ELb0ELb0EN7cutlass10bfloat16_tE19Flash_kernel_traitsILi128ELi128ELi64ELi4ES3_EELb0ELb0ELb1ELb1ELb0ELb0ELb0ELb0EEEvNS_16Flash_fwd_paramsE,@"STO_CUDA_ENTRY STV_DEFAULT"
_ZN5flash16flash_fwd_kernelI23Flash_fwd_kernel_traitsILi128ELi128ELi64ELi4ELb0ELb0EN7cutlass10bfloat16_tE19Flash_kernel_traitsILi128ELi128ELi64ELi4ES3_EELb0ELb0ELb1ELb1ELb0ELb0ELb0ELb0EEEvNS_16Flash_fwd_paramsE:
.text._ZN5flash16flash_fwd_kernelI23Flash_fwd_kernel_traitsILi128ELi128ELi64ELi4ELb0ELb0EN7cutlass10bfloat16_tE19Flash_kernel_traitsILi128ELi128ELi64ELi4ES3_EELb0ELb0ELb1ELb1ELb0ELb0ELb0ELb0EEEvNS_16Flash_fwd_paramsE:
        /* <DEDUP_REMOVED lines=48> */
[----:B--234-:R-:W-:Y:S05]  /*0300*/  @!P0 BRA `(.L_x_670) ;  /* 0x0000007000008947 */ /* 0x01cfea0003800000 */
[----:B-1----:R-:W-:-:S13]  /*0310*/  PLOP3.LUT P0, PT, PT, PT, UP3, 0x80, 0x0 ;  /* 0x000000000000781c */ /* 0x002fda0003f0f038 */
[----:B------:R-:W2:Y:S04]  /*0320*/  @P0 LDG.E R0, [R2.64+0x4] ;  /* 0x0000041002000981 */ /* 0x000ea8000c1e1900 */
[----:B------:R-:W3:Y:S01]  /*0330*/  @!P0 LDG.E R2, [R2.64] ;  /* 0x0000001002028981 */ /* 0x000ee2000c1e1900 */
[----:B--2---:R-:W1:Y:S02]  /*0340*/  @P0 R2UR UR6, R0 ;  /* 0x00000000000603c2 */ /* 0x004e6400000e0000 */
[----:B-1----:R-:W-:-:S11]  /*0350*/  @UP3 UIADD3 UR6, UR6, -UR22, URZ ;  /* 0x8000001606063290 */ /* 0x002fd6000fffe03f */
[----:B---3--:R1:W2:Y:S02]  /*0360*/  @!P0 R2UR UR6, R2 ;  /* 0x00000000020683c2 */ /* 0x0082a400000e0000 */
[----:B-12---:R-:W-:Y:S05]  /*0370*/  BRA `(.L_x_671) ;  /* 0x0000001000007947 */ /* 0x006fea0003800000 */
.L_x_670:
[----:B-1----:R-:W-:Y:S02]  /*0380*/  ULDC UR6, c[0x0][0x218] ;  /* 0x0000860000067ab9 */ /* 0x002fe40000000800 */
.L_x_671:
        /* <DEDUP_REMOVED lines=81> */
[----:B------:R-:W-:Y:S02]  /*08a0*/  @UP1 UMOV UR19, 0x1 ;  /* 0x0000000100131882 */ /* 0x000fe40000000000 */
[----:B------:R-:W-:Y:S02]  /*08b0*/  @UP0 UMOV UR10, UR26 ;  /* 0x0000001a000a0c82 */ /* 0x000fe40008000000 */
        /* <DEDUP_REMOVED lines=10> */
[----:B------:R-:W-:Y:S02]  /*0960*/  @UP1 ULDC UR21, c[0x0][0x210] ;  /* 0x0000840000151ab9 */ /* 0x000fe40000000800 */
[----:B------:R-:W-:Y:S01]  /*0970*/  USEL UR19, UR19, URZ, UP3 ;  /* 0x0000003f13137287 */ /* 0x000fe20009800000 */
[----:B-1----:R-:W-:Y:S01]  /*0980*/  IMAD.WIDE.U32 R12, R12, c[0x0][0x1f0], R2 ;  /* 0x00007c000c0c7a25 */ /* 0x002fe200078e0002 */
[----:B------:R-:W-:-:S02]  /*0990*/  @!UP1 UMOV UR21, 0x1 ;  /* 0x0000000100159882 */ /* 0x000fc40000000000 */
[----:B------:R-:W-:Y:S02]  /*09a0*/  UIMAD UR13, UR13, UR21, URZ ;  /* 0x000000150d0d72a4 */ /* 0x000fe4000f8e023f */
[----:B------:R-:W-:Y:S01]  /*09b0*/  UIMAD UR14, UR20, UR14, UR19 ;  /* 0x0000000e140e72a4 */ /* 0x000fe2000f8e0213 */
        /* <DEDUP_REMOVED lines=21> */
.L_x_674:
[----:B------:R-:W-:Y:S05]  /*0b10*/  BSYNC B0 ;  /* 0x0000000000007941 */ /* 0x000fea0003800000 */
.L_x_673:
        /* <DEDUP_REMOVED lines=18> */
.L_x_676:
[----:B------:R-:W-:Y:S05]  /*0c40*/  BSYNC B0 ;  /* 0x0000000000007941 */ /* 0x000fea0003800000 */
.L_x_675:
        /* <DEDUP_REMOVED lines=18> */
.L_x_678:
[----:B------:R-:W-:Y:S05]  /*0d70*/  BSYNC B0 ;  /* 0x0000000000007941 */ /* 0x000fea0003800000 */
.L_x_677:
        /* <DEDUP_REMOVED lines=18> */
.L_x_680:
[----:B------:R-:W-:Y:S05]  /*0ea0*/  BSYNC B0 ;  /* 0x0000000000007941 */ /* 0x000fea0003800000 */
.L_x_679:
        /* <DEDUP_REMOVED lines=18> */
.L_x_682:
[----:B------:R-:W-:Y:S05]  /*0fd0*/  BSYNC B0 ;  /* 0x0000000000007941 */ /* 0x000fea0003800000 */
.L_x_681:
        /* <DEDUP_REMOVED lines=18> */
.L_x_684:
[----:B------:R-:W-:Y:S05]  /*1100*/  BSYNC B0 ;  /* 0x0000000000007941 */ /* 0x000fea0003800000 */
.L_x_683:
        /* <DEDUP_REMOVED lines=18> */
.L_x_686:
[----:B------:R-:W-:Y:S05]  /*1230*/  BSYNC B0 ;  /* 0x0000000000007941 */ /* 0x000fea0003800000 */
.L_x_685:
        /* <DEDUP_REMOVED lines=18> */
.L_x_688:
[----:B------:R-:W-:Y:S05]  /*1360*/  BSYNC B0 ;  /* 0x0000000000007941 */ /* 0x000fea0003800000 */
.L_x_687:
        /* <DEDUP_REMOVED lines=67> */
.L_x_672:
[----:B-1----:R-:W-:Y:S02]  /*17a0*/  UISETP.NE.AND UP0, UPT, UR11, -0x1, UPT ;  /* 0xffffffff0b00788c */ /* 0x002fe4000bf05270 */
[----:B------:R-:W-:Y:S02]  /*17b0*/  UISETP.NE.AND UP1, UPT, UR22, -0x1, UPT ;  /* 0xffffffff1600788c */ /* 0x000fe4000bf25270 */
[----:B------:R-:W-:Y:S02]  /*17c0*/  ULDC.64 UR4, c[0x0][0x190] ;  /* 0x0000640000047ab9 */ /* 0x000fe40000000a00 */
[----:B------:R-:W-:Y:S02]  /*17d0*/  ULDC.64 UR6, c[0x0][0x178] ;  /* 0x00005e0000067ab9 */ /* 0x000fe40000000a00 */
[----:B------:R-:W-:-:S03]  /*17e0*/  PLOP3.LUT P0, PT, PT, PT, UP1, 0x80, 0x0 ;  /* 0x000000000000781c */ /* 0x000fc60003f0f018 */
[----:B------:R-:W-:Y:S02]  /*17f0*/  @UP0 UIMAD.WIDE.U32 UR24, UR11, UR4, URZ ;  /* 0x000000040b1802a5 */ /* 0x000fe4000f8e003f */
[----:B------:R-:W-:Y:S02]  /*1800*/  @!UP0 USHF.R.S32.HI UR23, URZ, 0x1f, UR18 ;  /* 0x0000001f3f178899 */ /* 0x000fe40008011412 */
[----:B------:R-:W-:Y:S02]  /*1810*/  @UP0 UIMAD UR19, UR11, UR5, UR25 ;  /* 0x000000050b1302a4 */ /* 0x000fe4000f8e0219 */
[----:B------:R-:W-:Y:S02]  /*1820*/  @UP1 UIADD3 UR25, UR21, UR22, URZ ;  /* 0x0000001615191290 */ /* 0x000fe4000fffe03f */
[----:B------:R-:W-:Y:S02]  /*1830*/  @!UP0 UIMAD UR23, UR23, UR6, URZ ;  /* 0x00000006171782a4 */ /* 0x000fe4000f8e023f */
[----:B------:R-:W-:-:S02]  /*1840*/  ULDC.64 UR4, c[0x0][0x198] ;  /* 0x0000660000047ab9 */ /* 0x000fc40000000a00 */
[----:B------:R-:W-:Y:S02]  /*1850*/  @!UP0 UIMAD.WIDE.U32 UR28, UR18, UR6, URZ ;  /* 0x00000006121c82a5 */ /* 0x000fe4000f8e003f */
[----:B------:R-:W-:Y:S02]  /*1860*/  @UP1 UIMAD.WIDE.U32 UR26, UR25, UR4, URZ ;  /* 0x00000004191a12a5 */ /* 0x000fe4000f8e003f */
[----:B------:R-:W-:Y:S02]  /*1870*/  @!UP0 UIMAD UR23, UR18, UR7, UR23 ;  /* 0x00000007121782a4 */ /* 0x000fe4000f8e0217 */
[----:B------:R-:W-:Y:S02]  /*1880*/  @UP1 UIMAD UR7, UR25, UR5, UR27 ;  /* 0x00000005190712a4 */ /* 0x000fe4000f8e021b */
[----:B------:R-:W-:Y:S02]  /*1890*/  @UP0 UMOV UR6, UR24 ;  /* 0x0000001800060c82 */ /* 0x000fe40008000000 */
[----:B------:R-:W-:-:S02]  /*18a0*/  USHF.R.S32.HI UR27, URZ, 0x1f, UR20 ;  /* 0x0000001f3f1b7899 */ /* 0x000fc40008011414 */
[----:B------:R-:W-:Y:S02]  /*18b0*/  @!UP0 UIADD3 UR19, UR29, UR23, URZ ;  /* 0x000000171d138290 */ /* 0x000fe4000fffe03f */
[----:B------:R-:W-:Y:S01]  /*18c0*/  @!UP0 UMOV UR6, UR28 ;  /* 0x0000001c00068c82 */ /* 0x000fe20008000000 */
[----:B------:R-:W-:Y:S05]  /*18d0*/  @P0 BRA `(.L_x_689) ;  /* 0x000000d000000947 */ /* 0x000fea0003800000 */
[----:B------:R-:W-:Y:S02]  /*18e0*/  USHF.R.S32.HI UR23, URZ, 0x1f, UR21 ;  /* 0x0000001f3f177899 */ /* 0x000fe40008011415 */
[----:B------:R-:W-:Y:S02]  /*18f0*/  ULDC.64 UR4, c[0x0][0x198] ;  /* 0x0000660000047ab9 */ /* 0x000fe40000000a00 */
[----:B------:R-:W-:Y:S02]  /*1900*/  UIMAD UR23, UR23, UR4, URZ ;  /* 0x00000004171772a4 */ /* 0x000fe4000f8e023f */
[----:B------:R-:W-:Y:S02]  /*1910*/  USHF.R.S32.HI UR7, URZ, 0x1f, UR18 ;  /* 0x0000001f3f077899 */ /* 0x000fe40008011412 */
[----:B------:R-:W-:-:S02]  /*1920*/  UIMAD.WIDE.U32 UR24, UR21, UR4, URZ ;  /* 0x00000004151872a5 */ /* 0x000fc4000f8e003f */
[----:B------:R-:W-:-:S03]  /*1930*/  UIMAD UR23, UR21, UR5, UR23 ;  /* 0x00000005151772a4 */ /* 0x000fc6000f8e0217 */
[----:B------:R-:W-:Y:S02]  /*1940*/  ULDC.64 UR4, c[0x0][0x180] ;  /* 0x0000600000047ab9 */ /* 0x000fe40000000a00 */
[----:B------:R-:W-:Y:S02]  /*1950*/  UIMAD UR7, UR7, UR4, URZ ;  /* 0x00000004070772a4 */ /* 0x000fe4000f8e023f */
[----:B------:R-:W-:Y:S02]  /*1960*/  UIADD3 UR25, UR25, UR23, URZ ;  /* 0x0000001719197290 */ /* 0x000fe4000fffe03f */
[----:B------:R-:W-:Y:S02]  /*1970*/  UIMAD UR7, UR18, UR5, UR7 ;  /* 0x00000005120772a4 */ /* 0x000fe4000f8e0207 */
[----:B------:R-:W-:-:S04]  /*1980*/  UIMAD.WIDE.U32 UR4, UR18, UR4, UR24 ;  /* 0x00000004120472a5 */ /* 0x000fc8000f8e0018 */
[----:B------:R-:W-:-:S03]  /*1990*/  UIADD3 UR7, UR5, UR7, URZ ;  /* 0x0000000705077290 */ /* 0x000fc6000fffe03f */
[----:B------:R-:W-:Y:S02]  /*19a0*/  UMOV UR26, UR4 ;  /* 0x00000004001a7c82 */ /* 0x000fe40008000000 */
.L_x_689:
        /* <DEDUP_REMOVED lines=10> */
[----:B------:R-:W-:Y:S01]  /*1a50*/  @UP1 UIMAD UR22, UR22, UR5, UR25 ;  /* 0x00000005161612a4 */ /* 0x000fe2000f8e0219 */
        /* <DEDUP_REMOVED lines=34> */
.L_x_690:
        /* <DEDUP_REMOVED lines=47> */
[C---:B------:R-:W-:Y:S01]  /*1f70*/  IMAD R11, R3.reuse, c[0x0][0x1b0], RZ ;  /* 0x00006c00030b7a24 */ /* 0x040fe200078e02ff */
        /* <DEDUP_REMOVED lines=47> */
.L_x_692:
[----:B------:R-:W-:Y:S05]  /*2270*/  BSYNC B0 ;  /* 0x0000000000007941 */ /* 0x000fea0003800000 */
.L_x_691:
        /* <DEDUP_REMOVED lines=29> */
.L_x_694:
[----:B------:R-:W-:Y:S05]  /*2450*/  BSYNC B0 ;  /* 0x0000000000007941 */ /* 0x000fea0003800000 */
.L_x_693:
        /* <DEDUP_REMOVED lines=29> */
.L_x_696:
[----:B------:R-:W-:Y:S05]  /*2630*/  BSYNC B0 ;  /* 0x0000000000007941 */ /* 0x000fea0003800000 */
.L_x_695:
        /* <DEDUP_REMOVED lines=29> */
.L_x_698:
[----:B------:R-:W-:Y:S05]  /*2810*/  BSYNC B0 ;  /* 0x0000000000007941 */ /* 0x000fea0003800000 */
.L_x_697:
        /* <DEDUP_REMOVED lines=29> */
.L_x_700:
[----:B------:R-:W-:Y:S05]  /*29f0*/  BSYNC B0 ;  /* 0x0000000000007941 */ /* 0x000fea0003800000 */
.L_x_699:
        /* <DEDUP_REMOVED lines=29> */
.L_x_702:
[----:B------:R-:W-:Y:S05]  /*2bd0*/  BSYNC B0 ;  /* 0x0000000000007941 */ /* 0x000fea0003800000 */
.L_x_701:
        /* <DEDUP_REMOVED lines=29> */
.L_x_704:
[----:B------:R-:W-:Y:S05]  /*2db0*/  BSYNC B0 ;  /* 0x0000000000007941 */ /* 0x000fea0003800000 */
.L_x_703:
        /* <DEDUP_REMOVED lines=33> */
.L_x_706:
[----:B------:R-:W-:Y:S05]  /*2fd0*/  BSYNC B0 ;  /* 0x0000000000007941 */ /* 0x000fea0003800000 */
.L_x_705:
        /* <DEDUP_REMOVED lines=32> */
.L_x_708:
[----:B------:R-:W-:Y:S05]  /*31e0*/  BSYNC B0 ;  /* 0x0000000000007941 */ /* 0x000fea0003800000 */
.L_x_707:
        /* <DEDUP_REMOVED lines=25> */
.L_x_710:
[----:B------:R-:W-:Y:S05]  /*3380*/  BSYNC B0 ;  /* 0x0000000000007941 */ /* 0x000fea0003800000 */
.L_x_709:
        /* <DEDUP_REMOVED lines=24> */
.L_x_712:
[----:B------:R-:W-:Y:S05]  /*3510*/  BSYNC B0 ;  /* 0x0000000000007941 */ /* 0x000fea0003800000 */
.L_x_711:
        /* <DEDUP_REMOVED lines=26> */
.L_x_714:
[----:B------:R-:W-:Y:S05]  /*36c0*/  BSYNC B0 ;  /* 0x0000000000007941 */ /* 0x000fea0003800000 */
.L_x_713:
[----:B------:R-:W-:Y:S01]  /*36d0*/  ULDC.64 UR4, c[0x0][0x318] ;  /* 0x0000c60000047ab9 */ /* 0x000fe20000000a00 */
[----:B------:R-:W0:Y:S01]  /*36e0*/  LDGDEPBAR ;  /* 0x00000000000079af */ /* 0x000e220000000000 */
[----:B------:R-:W-:Y:S01]  /*36f0*/  UISETP.NE.U32.AND UP1, UPT, URZ, UR4, UPT ;  /* 0x000000043f00728c */ /* 0x000fe2000bf25070 */
[----:B-1----:R-:W-:Y:S02]  /*3700*/  IMAD.MOV.U32 R10, RZ, RZ, R30 ;  /* 0x000000ffff0a7224 */ /* 0x002fe400078e001e */
[----:B------:R-:W-:Y:S01]  /*3710*/  IMAD.MOV.U32 R11, RZ, RZ, R31 ;  /* 0x000000ffff0b7224 */ /* 0x000fe200078e001f */
[----:B------:R-:W-:-:S03]  /*3720*/  UISETP.NE.AND.EX UP1, UPT, URZ, UR5, UPT, UP1 ;  /* 0x000000053f00728c */ /* 0x000fc6000bf25310 */
[----:B------:R-:W-:-:S03]  /*3730*/  ULDC.64 UR4, c[0x0][0x320] ;  /* 0x0000c80000047ab9 */ /* 0x000fc60000000a00 */
        /* <DEDUP_REMOVED lines=8> */
[----:B------:R-:W-:Y:S02]  /*37c0*/  ULDC UR4, c[0x0][0x318] ;  /* 0x0000c60000047ab9 */ /* 0x000fe40000000800 */
[----:B------:R-:W-:Y:S02]  /*37d0*/  @UP1 ULEA UR28, UP0, UR30, UR4, 0x2 ;  /* 0x000000041e1c1291 */ /* 0x000fe4000f80103f */
[----:B------:R-:W-:Y:S02]  /*37e0*/  @UP1 UIADD3 UR5, UR31, UR5, URZ ;  /* 0x000000051f051290 */ /* 0x000fe4000fffe03f */
[----:B------:R-:W-:Y:S02]  /*37f0*/  ULDC UR4, c[0x0][0x31c] ;  /* 0x0000c70000047ab9 */ /* 0x000fe40000000800 */
[----:B------:R-:W-:Y:S01]  /*3800*/  @UP1 ULEA.HI.X UR29, UR30, UR4, UR5, 0x2, UP0 ;  /* 0x000000041e1d1291 */ /* 0x000fe200080f1405 */
[----:B----4-:R-:W-:Y:S01]  /*3810*/  IMAD.U32 R6, RZ, RZ, UR28 ;  /* 0x0000001cff067e24 */ /* 0x010fe2000f8e00ff */
[----:B------:R-:W1:Y:S01]  /*3820*/  @P0 MUFU.RCP R3, c[0x0][0x238] ;  /* 0x00008e0000030b08 */ /* 0x000e620000001000 */
[----:B------:R-:W-:Y:S01]  /*3830*/  ISETP.GE.AND P1, PT, R16, UR19, PT ;  /* 0x0000001310007c0c */ /* 0x000fe2000bf26270 */
[----:B------:R-:W-:-:S02]  /*3840*/  ULDC.64 UR4, c[0x0][0x1a0] ;  /* 0x0000680000047ab9 */ /* 0x000fc40000000a00 */
[----:B------:R-:W-:-:S05]  /*3850*/  MOV R7, UR29 ;  /* 0x0000001d00077c02 */ /* 0x000fca0008000f00 */
[----:B------:R4:W1:Y:S01]  /*3860*/  @P0 LDG.E R0, [R6.64] ;  /* 0x0000001006000981 */ /* 0x000862000c1e1900 */
[----:B------:R-:W-:Y:S01]  /*3870*/  MOV R10, R26 ;  /* 0x0000001a000a7202 */ /* 0x000fe20000000f00 */
[----:B------:R-:W-:Y:S01]  /*3880*/  USHF.L.U64.HI UR7, UR4, UR7, UR5 ;  /* 0x0000000704077299 */ /* 0x000fe20008010205 */
[----:B------:R-:W-:Y:S01]  /*3890*/  IMAD.SHL.U32 R24, R24, 0x2, RZ ;  /* 0x0000000218187824 */ /* 0x000fe200078e00ff */
[----:B------:R-:W-:Y:S01]  /*38a0*/  BAR.SYNC.DEFER_BLOCKING 0x0 ;  /* 0x0000000000007b1d */ /* 0x000fe20000010000 */
[----:B------:R-:W-:Y:S02]  /*38b0*/  USHF.L.U32 UR18, UR4, 0x6, URZ ;  /* 0x0000000604127899 */ /* 0x000fe4000800063f */
[----:B------:R-:W-:Y:S01]  /*38c0*/  UIMAD UR5, UR7, UR22, URZ ;  /* 0x00000016070572a4 */ /* 0x000fe2000f8e023f */
[----:B------:R-:W-:Y:S02]  /*38d0*/  LOP3.LUT R154, R24, 0x6, RZ, 0xc0, !PT ;  /* 0x00000006189a7812 */ /* 0x000fe400078ec0ff */
[----:B------:R2:W-:Y:S01]  /*38e0*/  STL.64 [R1+0x38], R10 ;  /* 0x0000380a01007387 */ /* 0x0005e20000100a00 */
[----:B------:R-:W-:Y:S01]  /*38f0*/  UIMAD UR5, UR21, UR18, UR5 ;  /* 0x00000012150572a4 */ /* 0x000fe2000f8e0205 */
[----:B------:R-:W-:Y:S02]  /*3900*/  BSSY B0, `(.L_x_715) ;  /* 0x000001f000007945 */ /* 0x000fe40003800000 */
[----:B------:R-:W-:Y:S01]  /*3910*/  UMOV UR21, URZ ;  /* 0x0000003f00157c82 */ /* 0x000fe20008000000 */
[----:B----4-:R-:W-:Y:S01]  /*3920*/  IMAD.U32 R6, RZ, RZ, UR22 ;  /* 0x00000016ff067e24 */ /* 0x010fe2000f8e00ff */
[----:B------:R2:W-:Y:S03]  /*3930*/  @P1 STS.128 [R240+0xc000], RZ ;  /* 0x00c000fff0001388 */ /* 0x0005e60000000c00 */
[----:B------:R-:W-:Y:S01]  /*3940*/  IMAD.WIDE.U32 R6, R6, UR18, R10 ;  /* 0x0000001206067c25 */ /* 0x000fe2000f8e000a */
[----:B------:R2:W-:Y:S04]  /*3950*/  @P1 STS.128 [R240+0xe000], RZ ;  /* 0x00e000fff0001388 */ /* 0x0005e80000000c00 */
[----:B------:R-:W-:Y:S01]  /*3960*/  IADD3 R9, R7, UR5, RZ ;  /* 0x0000000507097c10 */ /* 0x000fe2000fffe0ff */
[----:B-1----:R-:W-:-:S04]  /*3970*/  @P0 FMUL.FTZ R0, R0, R3 ;  /* 0x0000000300000220 */ /* 0x002fc80000410000 */
[----:B------:R1:W4:Y:S02]  /*3980*/  @P0 R2UR UR20, R0 ;  /* 0x00000000001403c2 */ /* 0x00032400000e0000 */
[----:B-1----:R-:W-:Y:S01]  /*3990*/  SHF.R.S32.HI R0, RZ, 0x1f, R20 ;  /* 0x0000001fff007819 */ /* 0x002fe20000011414 */
[----:B----4-:R-:W-:-:S03]  /*39a0*/  @UP1 UMOV UR21, UR20 ;  /* 0x0000001400151c82 */ /* 0x010fc60008000000 */
[----:B------:R-:W-:-:S04]  /*39b0*/  LEA.HI R0, R0, R20, RZ, 0x2 ;  /* 0x0000001400007211 */ /* 0x000fc800078f10ff */
[----:B------:R-:W-:Y:S01]  /*39c0*/  SHF.R.S32.HI R153, RZ, 0x2, R0 ;  /* 0x00000002ff997819 */ /* 0x000fe20000011400 */
[----:B------:R-:W-:Y:S05]  /*39d0*/  @P1 BRA `(.L_x_716) ;  /* 0x0000011000001947 */ /* 0x000fea0003800000 */
[----:B--2---:R-:W-:Y:S02]  /*39e0*/  ISETP.GE.AND P1, PT, R166, c[0x0][0x220], PT ;  /* 0x00008800a6007a0c */ /* 0x004fe40003f26270 */
        /* <DEDUP_REMOVED lines=16> */
.L_x_716:
[----:B--2---:R-:W-:Y:S05]  /*3af0*/  BSYNC B0 ;  /* 0x0000000000007941 */ /* 0x004fea0003800000 */
.L_x_715:
        /* <DEDUP_REMOVED lines=27> */
.L_x_718:
[----:B------:R-:W-:Y:S05]  /*3cb0*/  BSYNC B0 ;  /* 0x0000000000007941 */ /* 0x000fea0003800000 */
.L_x_717:
        /* <DEDUP_REMOVED lines=26> */
.L_x_720:
[----:B------:R-:W-:Y:S05]  /*3e60*/  BSYNC B0 ;  /* 0x0000000000007941 */ /* 0x000fea0003800000 */
.L_x_719:
        /* <DEDUP_REMOVED lines=28> */
.L_x_722:
[----:B------:R-:W-:Y:S05]  /*4030*/  BSYNC B0 ;  /* 0x0000000000007941 */ /* 0x000fea0003800000 */
.L_x_721:
[----:B-1----:R-:W-:Y:S01]  /*4040*/  SHF.R.S32.HI R7, RZ, 0x4, R21 ;  /* 0x00000004ff077819 */ /* 0x002fe20000011415 */
[C---:B------:R-:W-:Y:S01]  /*4050*/  IMAD.SHL.U32 R6, R28.reuse, 0x40, RZ ;  /* 0x000000401c067824 */ /* 0x040fe200078e00ff */
[----:B------:R-:W-:Y:S01]  /*4060*/  R2P PR, R28, 0x6 ;  /* 0x000000061c007804 */ /* 0x000fe20000000000 */
[----:B------:R-:W-:Y:S01]  /*4070*/  IMAD.SHL.U32 R3, R22, 0x40, RZ ;  /* 0x0000004016037824 */ /* 0x000fe200078e00ff */
[----:B------:R-:W-:Y:S01]  /*4080*/  LEA.HI R0, R21, R7, RZ, 0x1 ;  /* 0x0000000715007211 */ /* 0x000fe200078f08ff */
[----:B------:R-:W-:Y:S01]  /*4090*/  IMAD.SHL.U32 R8, R23, 0x40, RZ ;  /* 0x0000004017087824 */ /* 0x000fe200078e00ff */
[----:B------:R-:W-:Y:S01]  /*40a0*/  UIADD3 UR4, UR14, -UR15, URZ ;  /* 0x8000000f0e047290 */ /* 0x000fe2000fffe03f */
[----:B------:R-:W-:Y:S01]  /*40b0*/  IMAD.SHL.U32 R5, R16, 0x8, RZ ;  /* 0x0000000810057824 */ /* 0x000fe200078e00ff */
[----:B------:R-:W-:Y:S01]  /*40c0*/  LOP3.LUT R0, R0, 0xfffffffe, RZ, 0xc0, !PT ;  /* 0xfffffffe00007812 */ /* 0x000fe200078ec0ff */
[----:B------:R-:W-:Y:S01]  /*40d0*/  UIADD3 UR5, UR14, 0x1, -UR15 ;  /* 0x000000010e057890 */ /* 0x000fe2000fffe80f */
[----:B------:R-:W-:Y:S01]  /*40e0*/  LOP3.LUT R3, R3, 0x1c0, RZ, 0xc0, !PT ;  /* 0x000001c003037812 */ /* 0x000fe200078ec0ff */
[----:B------:R-:W0:Y:S01]  /*40f0*/  LDGDEPBAR ;  /* 0x00000000000079af */ /* 0x000e220000000000 */
[----:B------:R-:W-:Y:S01]  /*4100*/  LOP3.LUT R161, R8, 0xfffffe00, RZ, 0xc0, !PT ;  /* 0xfffffe0008a17812 */ /* 0x000fe200078ec0ff */
[----:B------:R-:W-:Y:S01]  /*4110*/  IMAD.IADD R7, R7, 0x1, -R0 ;  /* 0x0000000107077824 */ /* 0x000fe200078e0a00 */
[----:B------:R-:W-:Y:S01]  /*4120*/  LOP3.LUT R0, R6, 0x1c0, RZ, 0xc0, !PT ;  /* 0x000001c006007812 */ /* 0x000fe200078ec0ff */
[----:B------:R-:W-:-:S02]  /*4130*/  UISETP.GT.AND UP0, UPT, UR22, UR9, UPT ;  /* 0x000000091600728c */ /* 0x000fc4000bf04270 */
        /* <DEDUP_REMOVED lines=17> */
[----:B------:R-:W1:Y:S01]  /*4250*/  LDSM.16.M88.4 R20, [R227] ;  /* 0x00000000e314783b */ /* 0x000e620000000200 */
[----:B------:R-:W-:Y:S01]  /*4260*/  @P1 IADD3 R231, R0, -0x20, RZ ;  /* 0xffffffe000e71810 */ /* 0x000fe20007ffe0ff */
[----:B------:R-:W-:-:S02]  /*4270*/  IMAD.MOV.U32 R0, RZ, RZ, 0x40 ;  /* 0x00000040ff007424 */ /* 0x000fc400078e00ff */
[----:B------:R-:W5:Y:S01]  /*4280*/  LDSM.16.M88.4 R8, [R227+0x2000] ;  /* 0x00200000e308783b */ /* 0x000f620000000200 */
[C---:B------:R-:W-:Y:S01]  /*4290*/  IMAD R230, R2.reuse, 0x2, R227 ;  /* 0x0000000202e67824 */ /* 0x040fe200078e02e3 */
[C---:B------:R-:W-:Y:S01]  /*42a0*/  IADD3 R238, R231.reuse, 0x800, RZ ;  /* 0x00000800e7ee7810 */ /* 0x040fe20007ffe0ff */
[----:B------:R-:W-:Y:S01]  /*42b0*/  IMAD R229, R2, 0x2, R228 ;  /* 0x0000000202e57824 */ /* 0x000fe200078e02e4 */
[----:B------:R-:W2:Y:S01]  /*42c0*/  LDSM.16.M88.4 R16, [R220+0x8800] ;  /* 0x00880000dc10783b */ /* 0x000ea20000000200 */
[----:B------:R-:W-:Y:S02]  /*42d0*/  SEL R0, R0, 0xffffffc0, !P2 ;  /* 0xffffffc000007807 */ /* 0x000fe40005000000 */
[C---:B------:R-:W-:Y:S01]  /*42e0*/  IADD3 R237, R231.reuse, 0x1000, RZ ;  /* 0x00001000e7ed7810 */ /* 0x040fe20007ffe0ff */
[----:B------:R-:W3:Y:S01]  /*42f0*/  LDSM.16.M88.4 R44, [R220+0x9800] ;  /* 0x00980000dc2c783b */ /* 0x000ee20000000200 */
[C---:B------:R-:W-:Y:S01]  /*4300*/  IADD3 R236, R231.reuse, 0x1800, RZ ;  /* 0x00001800e7ec7810 */ /* 0x040fe20007ffe0ff */
[----:B------:R-:W-:Y:S01]  /*4310*/  IMAD.IADD R226, R220, 0x1, R0 ;  /* 0x00000001dce27824 */ /* 0x000fe200078e0200 */
[----:B------:R-:W-:Y:S01]  /*4320*/  IADD3 R235, R231, 0x2000, RZ ;  /* 0x00002000e7eb7810 */ /* 0x000fe20007ffe0ff */
[----:B------:R-:W4:Y:S01]  /*4330*/  LDSM.16.M88.4 R24, [R220+0x9000] ;  /* 0x00900000dc18783b */ /* 0x000f220000000200 */
[----:B------:R-:W-:Y:S01]  /*4340*/  IMAD.IADD R225, R0, 0x1, R231 ;  /* 0x0000000100e17824 */ /* 0x000fe200078e02e7 */
[----:B------:R-:W-:-:S02]  /*4350*/  LEA R0, R152, UR13, 0x4 ;  /* 0x0000000d98007c11 */ /* 0x000fc4000f8e20ff */
[----:B------:R-:W-:Y:S01]  /*4360*/  LDSM.16.M88.4 R36, [R231+0x800] ;  /* 0x00080000e724783b */ /* 0x000fe20000000200 */
[----:B------:R-:W-:Y:S02]  /*4370*/  IADD3 R234, R231, 0x2800, RZ ;  /* 0x00002800e7ea7810 */ /* 0x000fe40007ffe0ff */
[----:B------:R-:W-:Y:S01]  /*4380*/  IMAD.IADD R0, R153, 0x1, R0 ;  /* 0x0000000199007824 */ /* 0x000fe200078e0200 */
[----:B------:R-:W-:Y:S01]  /*4390*/  LDSM.16.M88.4 R40, [R231] ;  /* 0x00000000e728783b */ /* 0x000fe20000000200 */
[C---:B------:R-:W-:Y:S02]  /*43a0*/  IADD3 R233, R231.reuse, 0x3000, RZ ;  /* 0x00003000e7e97810 */ /* 0x040fe40007ffe0ff */
[----:B------:R-:W-:Y:S01]  /*43b0*/  IADD3 R232, R231, 0x3800, RZ ;  /* 0x00003800e7e87810 */ /* 0x000fe20007ffe0ff */
[----:B------:R-:W-:Y:S01]  /*43c0*/  LDSM.16.M88.4 R28, [R231+0x1800] ;  /* 0x00180000e71c783b */ /* 0x000fe20000000200 */
[----:B------:R-:W-:-:S03]  /*43d0*/  IADD3 R242, R0, UR4, RZ ;  /* 0x0000000400f27c10 */ /* 0x000fc6000fffe0ff */
[----:B------:R-:W-:Y:S04]  /*43e0*/  LDSM.16.M88.4 R32, [R231+0x1000] ;  /* 0x00100000e720783b */ /* 0x000fe80000000200 */
[----:B------:R-:W-:Y:S01]  /*43f0*/  LDSM.16.M88.4 R48, [R226+0x8800] ;  /* 0x00880000e230783b */ /* 0x000fe20000000200 */
[-C--:B-1----:R-:W-:Y:S03]  /*4400*/  HMMA.16816.F32.BF16 R116, R20, R12.reuse, RZ ;  /* 0x0000000c1474723c */ /* 0x082fe600000418ff */
[----:B------:R-:W-:Y:S04]  /*4410*/  LDSM.16.M88.4 R52, [R226+0x9000] ;  /* 0x00900000e234783b */ /* 0x000fe80000000200 */
[----:B------:R-:W-:Y:S01]  /*4420*/  LDSM.16.M88.4 R112, [R226+0x9800] ;  /* 0x00980000e270783b */ /* 0x000fe20000000200 */
[C---:B-----5:R-:W-:Y:S08]  /*4430*/  HMMA.16816.F32.BF16 R60, R8.reuse, R12, RZ ;  /* 0x0000000c083c723c */ /* 0x060ff000000418ff */
[-C--:B------:R-:W-:Y:S08]  /*4440*/  HMMA.16816.F32.BF16 R72, R8, R14.reuse, RZ ;  /* 0x0000000e0848723c */ /* 0x080ff000000418ff */
[----:B------:R-:W-:Y:S01]  /*4450*/  HMMA.16816.F32.BF16 R128, R20, R14, RZ ;  /* 0x0000000e1480723c */ /* 0x000fe200000418ff */
[----:B------:R-:W1:Y:S07]  /*4460*/  LDSM.16.M88.4 R12, [R228+0x2000] ;  /* 0x00200000e40c783b */ /* 0x000e6e0000000200 */
[C---:B--2---:R-:W-:Y:S08]  /*4470*/  HMMA.16816.F32.BF16 R56, R8.reuse, R16, RZ ;  /* 0x000000100838723c */ /* 0x044ff000000418ff */
[----:B------:R-:W-:Y:S08]  /*4480*/  HMMA.16816.F32.BF16 R76, R8, R18, RZ ;  /* 0x00000012084c723c */ /* 0x000ff000000418ff */
[C---:B------:R-:W-:Y:S08]  /*4490*/  HMMA.16816.F32.BF16 R100, R20.reuse, R16, RZ ;  /* 0x000000101464723c */ /* 0x040ff000000418ff */
[----:B------:R-:W-:Y:S01]  /*44a0*/  HMMA.16816.F32.BF16 R124, R20, R18, RZ ;  /* 0x00000012147c723c */ /* 0x000fe200000418ff */
[----:B------:R-:W2:Y:S07]  /*44b0*/  LDSM.16.M88.4 R16, [R228] ;  /* 0x00000000e410783b */ /* 0x000eae0000000200 */
[C---:B---3--:R-:W-:Y:S08]  /*44c0*/  HMMA.16816.F32.BF16 R68, R8.reuse, R44, RZ ;  /* 0x0000002c0844723c */ /* 0x048ff000000418ff */
[C---:B----4-:R-:W-:Y:S08]  /*44d0*/  HMMA.16816.F32.BF16 R64, R8.reuse, R24, RZ ;  /* 0x000000180840723c */ /* 0x050ff000000418ff */
[C---:B------:R-:W-:Y:S08]  /*44e0*/  HMMA.16816.F32.BF16 R84, R8.reuse, R26, RZ ;  /* 0x0000001a0854723c */ /* 0x040ff000000418ff */
[----:B------:R-:W-:Y:S01]  /*44f0*/  HMMA.16816.F32.BF16 R80, R8, R46, RZ ;  /* 0x0000002e0850723c */ /* 0x000fe200000418ff */
[----:B------:R-:W-:Y:S07]  /*4500*/  LDSM.16.M88.4 R8, [R230+0x2000] ;  /* 0x00200000e608783b */ /* 0x000fee0000000200 */
[C---:B------:R-:W-:Y:S08]  /*4510*/  HMMA.16816.F32.BF16 R88, R20.reuse, R24, RZ ;  /* 0x000000181458723c */ /* 0x040ff000000418ff */
[C---:B------:R-:W-:Y:S01]  /*4520*/  HMMA.16816.F32.BF16 R120, R20.reuse, R26, RZ ;  /* 0x0000001a1478723c */ /* 0x040fe200000418ff */
[----:B------:R-:W3:Y:S07]  /*4530*/  LDSM.16.M88.4 R24, [R226+0x8000] ;  /* 0x00800000e218783b */ /* 0x000eee0000000200 */
[C---:B------:R-:W-:Y:S08]  /*4540*/  HMMA.16816.F32.BF16 R96, R20.reuse, R44, RZ ;  /* 0x0000002c1460723c */ /* 0x040ff000000418ff */
[----:B------:R-:W-:Y:S01]  /*4550*/  HMMA.16816.F32.BF16 R108, R20, R46, RZ ;  /* 0x0000002e146c723c */ /* 0x000fe200000418ff */
[----:B------:R-:W4:Y:S07]  /*4560*/  LDSM.16.M88.4 R20, [R230] ;  /* 0x00000000e614783b */ /* 0x000f2e0000000200 */
[C---:B-1----:R-:W-:Y:S08]  /*4570*/  HMMA.16816.F32.BF16 R92, R12.reuse, R36, R56 ;  /* 0x000000240c5c723c */ /* 0x042ff00000041838 */
[C---:B------:R-:W-:Y:S08]  /*4580*/  HMMA.16816.F32.BF16 R104, R12.reuse, R40, R60 ;  /* 0x000000280c68723c */ /* 0x040ff0000004183c */
[C---:B------:R-:W-:Y:S08]  /*4590*/  HMMA.16816.F32.BF16 R56, R12.reuse, R28, R68 ;  /* 0x0000001c0c38723c */ /* 0x040ff00000041844 */
[C---:B------:R-:W-:Y:S08]  /*45a0*/  HMMA.16816.F32.BF16 R64, R12.reuse, R32, R64 ;  /* 0x000000200c40723c */ /* 0x040ff00000041840 */
[C---:B------:R-:W-:Y:S08]  /*45b0*/  HMMA.16816.F32.BF16 R72, R12.reuse, R42, R72 ;  /* 0x0000002a0c48723c */ /* 0x040ff00000041848 */
[C---:B------:R-:W-:Y:S08]  /*45c0*/  HMMA.16816.F32.BF16 R68, R12.reuse, R38, R76 ;  /* 0x000000260c44723c */ /* 0x040ff0000004184c */
[C---:B------:R-:W-:Y:S08]  /*45d0*/  HMMA.16816.F32.BF16 R60, R12.reuse, R34, R84 ;  /* 0x000000220c3c723c */ /* 0x040ff00000041854 */
[----:B------:R-:W-:Y:S08]  /*45e0*/  HMMA.16816.F32.BF16 R44, R12, R30, R80 ;  /* 0x0000001e0c2c723c */ /* 0x000ff00000041850 */
[C---:B--2---:R-:W-:Y:S08]  /*45f0*/  HMMA.16816.F32.BF16 R12, R16.reuse, R40, R116 ;  /* 0x00000028100c723c */ /* 0x044ff00000041874 */
[C---:B------:R-:W-:Y:S08]  /*4600*/  HMMA.16816.F32.BF16 R40, R16.reuse, R42, R128 ;  /* 0x0000002a1028723c */ /* 0x040ff00000041880 */
[C---:B------:R-:W-:Y:S08]  /*4610*/  HMMA.16816.F32.BF16 R80, R16.reuse, R36, R100 ;  /* 0x000000241050723c */ /* 0x040ff00000041864 */
[C---:B------:R-:W-:Y:S08]  /*4620*/  HMMA.16816.F32.BF16 R84, R16.reuse, R34, R120 ;  /* 0x000000221054723c */ /* 0x040ff00000041878 */
[C---:B------:R-:W-:Y:S01]  /*4630*/  HMMA.16816.F32.BF16 R88, R16.reuse, R32, R88 ;  /* 0x000000201058723c */ /* 0x040fe20000041858 */
[----:B------:R-:W-:Y:S07]  /*4640*/  LDSM.16.M88.4 R32, [R225+0x800] ;  /* 0x00080000e120783b */ /* 0x000fee0000000200 */
[C---:B------:R-:W-:Y:S01]  /*4650*/  HMMA.16816.F32.BF16 R76, R16.reuse, R38, R124 ;  /* 0x00000026104c723c */ /* 0x040fe2000004187c */
[----:B------:R-:W-:Y:S07]  /*4660*/  LDSM.16.M88.4 R36, [R225] ;  /* 0x00000000e124783b */ /* 0x000fee0000000200 */
[----:B------:R-:W-:Y:S08]  /*4670*/  HMMA.16816.F32.BF16 R132, R16, R30, R108 ;  /* 0x0000001e1084723c */ /* 0x000ff0000004186c */
[C---:B---3--:R-:W-:Y:S08]  /*4680*/  HMMA.16816.F32.BF16 R128, R8.reuse, R24, R104 ;  /* 0x000000180880723c */ /* 0x048ff00000041868 */
[C---:B------:R-:W-:Y:S08]  /*4690*/  HMMA.16816.F32.BF16 R136, R8.reuse, R48, R92 ;  /* 0x000000300888723c */ /* 0x040ff0000004185c */
[C---:B------:R-:W-:Y:S08]  /*46a0*/  HMMA.16816.F32.BF16 R140, R8.reuse, R52, R64 ;  /* 0x00000034088c723c */ /* 0x040ff00000041840 */
[C---:B------:R-:W-:Y:S01]  /*46b0*/  HMMA.16816.F32.BF16 R144, R8.reuse, R112, R56 ;  /* 0x000000700890723c */ /* 0x040fe20000041838 */
[----:B------:R-:W-:Y:S07]  /*46c0*/  LDSM.16.M88.4 R56, [R220+0xb800] ;  /* 0x00b80000dc38783b */ /* 0x000fee0000000200 */
[C---:B------:R-:W-:Y:S08]  /*46d0*/  HMMA.16816.F32.BF16 R72, R8.reuse, R26, R72 ;  /* 0x0000001a0848723c */ /* 0x040ff00000041848 */
[C---:B------:R-:W-:Y:S08]  /*46e0*/  HMMA.16816.F32.BF16 R100, R8.reuse, R50, R68 ;  /* 0x000000320864723c */ /* 0x040ff00000041844 */
[C---:B------:R-:W-:Y:S08]  /*46f0*/  HMMA.16816.F32.BF16 R120, R8.reuse, R54, R60 ;  /* 0x000000360878723c */ /* 0x040ff0000004183c */
[----:B------:R-:W-:Y:S01]  /*4700*/  HMMA.16816.F32.BF16 R116, R8, R114, R44 ;  /* 0x000000720874723c */ /* 0x000fe2000004182c */
[----:B------:R-:W1:Y:S04]  /*4710*/  LDSM.16.M88.4 R8, [R229+0x2000] ;  /* 0x00200000e508783b */ /* 0x000e680000000200 */
[----:B------:R-:W-:Y:S03]  /*4720*/  LDSM.16.M88.4 R44, [R220+0xb000] ;  /* 0x00b00000dc2c783b */ /* 0x000fe60000000200 */
[----:B------:R-:W-:Y:S01]  /*4730*/  HMMA.16816.F32.BF16 R148, R16, R28, R96 ;  /* 0x0000001c1094723c */ /* 0x000fe20000041860 */
[----:B------:R-:W2:Y:S04]  /*4740*/  LDSM.16.M88.4 R28, [R225+0x1000] ;  /* 0x00100000e11c783b */ /* 0x000ea80000000200 */
[----:B------:R-:W-:Y:S03]  /*4750*/  LDSM.16.M88.4 R16, [R227+0x6000] ;  /* 0x00600000e310783b */ /* 0x000fe60000000200 */
[C---:B----4-:R-:W-:Y:S01]  /*4760*/  HMMA.16816.F32.BF16 R124, R20.reuse, R24, R12 ;  /* 0x00000018147c723c */ /* 0x050fe2000004180c */
[----:B------:R-:W-:Y:S07]  /*4770*/  LDSM.16.M88.4 R12, [R229] ;  /* 0x00000000e50c783b */ /* 0x000fee0000000200 */
[C---:B------:R-:W-:Y:S01]  /*4780*/  HMMA.16816.F32.BF16 R108, R20.reuse, R26, R40 ;  /* 0x0000001a146c723c */ /* 0x040fe20000041828 */
[----:B------:R-:W3:Y:S07]  /*4790*/  LDSM.16.M88.4 R24, [R225+0x1800] ;  /* 0x00180000e118783b */ /* 0x000eee0000000200 */
[C---:B------:R-:W-:Y:S08]  /*47a0*/  HMMA.16816.F32.BF16 R68, R20.reuse, R52, R88 ;  /* 0x000000341444723c */ /* 0x040ff00000041858 */
[C---:B------:R-:W-:Y:S01]  /*47b0*/  HMMA.16816.F32.BF16 R64, R20.reuse, R54, R84 ;  /* 0x000000361440723c */ /* 0x040fe20000041854 */
[----:B------:R-:W4:Y:S07]  /*47c0*/  LDSM.16.M88.4 R52, [R220+0xa000] ;  /* 0x00a00000dc34783b */ /* 0x000f2e0000000200 */
[C---:B------:R-:W-:Y:S08]  /*47d0*/  HMMA.16816.F32.BF16 R104, R20.reuse, R48, R80 ;  /* 0x000000301468723c */ /* 0x040ff00000041850 */
[C---:B------:R-:W-:Y:S01]  /*47e0*/  HMMA.16816.F32.BF16 R96, R20.reuse, R50, R76 ;  /* 0x000000321460723c */ /* 0x040fe2000004184c */
[----:B------:R-:W5:Y:S07]  /*47f0*/  LDSM.16.M88.4 R48, [R220+0xa800] ;  /* 0x00a80000dc30783b */ /* 0x000f6e0000000200 */
[C---:B------:R-:W-:Y:S01]  /*4800*/  HMMA.16816.F32.BF16 R60, R20.reuse, R112, R148 ;  /* 0x00000070143c723c */ /* 0x040fe20000041894 */
[----:B------:R-:W-:Y:S07]  /*4810*/  LDSM.16.M88.4 R148, [R226+0xb800] ;  /* 0x00b80000e294783b */ /* 0x000fee0000000200 */
[----:B------:R-:W-:Y:S01]  /*4820*/  HMMA.16816.F32.BF16 R40, R20, R114, R132 ;  /* 0x000000721428723c */ /* 0x000fe20000041884 */
[----:B------:R-:W3:Y:S07]  /*4830*/  LDSM.16.M88.4 R20, [R227+0x4000] ;  /* 0x00400000e314783b */ /* 0x000eee0000000200 */
[C---:B-1----:R-:W-:Y:S08]  /*4840*/  HMMA.16816.F32.BF16 R88, R8.reuse, R38, R72 ;  /* 0x000000260858723c */ /* 0x042ff00000041848 */
[C---:B------:R-:W-:Y:S08]  /*4850*/  HMMA.16816.F32.BF16 R80, R8.reuse, R34, R100 ;  /* 0x000000220850723c */ /* 0x040ff00000041864 */
[C---:B------:R-:W-:Y:S08]  /*4860*/  HMMA.16816.F32.BF16 R92, R8.reuse, R36, R128 ;  /* 0x00000024085c723c */ /* 0x040ff00000041880 */
[C---:B------:R-:W-:Y:S08]  /*4870*/  HMMA.16816.F32.BF16 R84, R8.reuse, R32, R136 ;  /* 0x000000200854723c */ /* 0x040ff00000041888 */
[C---:B--2---:R-:W-:Y:S08]  /*4880*/  HMMA.16816.F32.BF16 R76, R8.reuse, R28, R140 ;  /* 0x0000001c084c723c */ /* 0x044ff0000004188c */
[C---:B------:R-:W-:Y:S08]  /*4890*/  HMMA.16816.F32.BF16 R72, R8.reuse, R30, R120 ;  /* 0x0000001e0848723c */ /* 0x040ff00000041878 */
[C---:B---3--:R-:W-:Y:S08]  /*48a0*/  HMMA.16816.F32.BF16 R100, R8.reuse, R24, R144 ;  /* 0x000000180864723c */ /* 0x048ff00000041890 */
[----:B------:R-:W-:Y:S08]  /*48b0*/  HMMA.16816.F32.BF16 R112, R8, R26, R116 ;  /* 0x0000001a0870723c */ /* 0x000ff00000041874 */
        /* <DEDUP_REMOVED lines=11> */
[----:B------:R-:W-:Y:S04]  /*4970*/  LDSM.16.M88.4 R40, [R231+0x2000] ;  /* 0x00200000e728783b */ /* 0x000fe80000000200 */
[----:B------:R-:W1:Y:S03]  /*4980*/  LDSM.16.M88.4 R12, [R228+0x6000] ;  /* 0x00600000e40c783b */ /* 0x000e660000000200 */
[C---:B----4-:R-:W-:Y:S01]  /*4990*/  HMMA.16816.F32.BF16 R140, R16.reuse, R54, R88 ;  /* 0x00000036108c723c */ /* 0x050fe20000041858 */
[----:B------:R-:W-:Y:S07]  /*49a0*/  LDSM.16.M88.4 R24, [R226+0xa000] ;  /* 0x00a00000e218783b */ /* 0x000fee0000000200 */
[C---:B------:R-:W-:Y:S08]  /*49b0*/  HMMA.16816.F32.BF16 R144, R16.reuse, R52, R92 ;  /* 0x000000341090723c */ /* 0x040ff0000004185c */
[C---:B-----5:R-:W-:Y:S08]  /*49c0*/  HMMA.16816.F32.BF16 R136, R16.reuse, R48, R84 ;  /* 0x000000301088723c */ /* 0x060ff00000041854 */
[C---:B------:R-:W-:Y:S08]  /*49d0*/  HMMA.16816.F32.BF16 R132, R16.reuse, R50, R80 ;  /* 0x000000321084723c */ /* 0x040ff00000041850 */
[C---:B------:R-:W-:Y:S08]  /*49e0*/  HMMA.16816.F32.BF16 R128, R16.reuse, R44, R76 ;  /* 0x0000002c1080723c */ /* 0x040ff0000004184c */
[C---:B------:R-:W-:Y:S08]  /*49f0*/  HMMA.16816.F32.BF16 R124, R16.reuse, R46, R72 ;  /* 0x0000002e107c723c */ /* 0x040ff00000041848 */
[C---:B------:R-:W-:Y:S08]  /*4a00*/  HMMA.16816.F32.BF16 R120, R16.reuse, R56, R100 ;  /* 0x000000381078723c */ /* 0x040ff00000041864 */
[----:B------:R-:W-:Y:S01]  /*4a10*/  HMMA.16816.F32.BF16 R88, R16, R58, R112 ;  /* 0x0000003a1058723c */ /* 0x000fe20000041870 */
[----:B------:R-:W2:Y:S07]  /*4a20*/  LDSM.16.M88.4 R16, [R228+0x4000] ;  /* 0x00400000e410783b */ /* 0x000eae0000000200 */
[C---:B------:R-:W-:Y:S08]  /*4a30*/  HMMA.16816.F32.BF16 R112, R20.reuse, R54, R108 ;  /* 0x000000361470723c */ /* 0x040ff0000004186c */
[C---:B------:R-:W-:Y:S08]  /*4a40*/  HMMA.16816.F32.BF16 R108, R20.reuse, R48, R104 ;  /* 0x00000030146c723c */ /* 0x040ff00000041868 */
[C---:B------:R-:W-:Y:S01]  /*4a50*/  HMMA.16816.F32.BF16 R104, R20.reuse, R50, R96 ;  /* 0x000000321468723c */ /* 0x040fe20000041860 */
[----:B------:R-:W-:Y:S07]  /*4a60*/  LDSM.16.M88.4 R48, [R226+0xb000] ;  /* 0x00b00000e230783b */ /* 0x000fee0000000200 */
[C---:B------:R-:W-:Y:S08]  /*4a70*/  HMMA.16816.F32.BF16 R116, R20.reuse, R52, R116 ;  /* 0x000000341474723c */ /* 0x040ff00000041874 */
[C---:B------:R-:W-:Y:S08]  /*4a80*/  HMMA.16816.F32.BF16 R100, R20.reuse, R44, R68 ;  /* 0x0000002c1464723c */ /* 0x040ff00000041844 */
[C---:B------:R-:W-:Y:S01]  /*4a90*/  HMMA.16816.F32.BF16 R96, R20.reuse, R46, R8 ;  /* 0x0000002e1460723c */ /* 0x040fe20000041808 */
[----:B------:R-:W3:Y:S04]  /*4aa0*/  LDSM.16.M88.4 R8, [R230+0x6000] ;  /* 0x00600000e608783b */ /* 0x000ee80000000200 */
[----:B------:R-:W4:Y:S03]  /*4ab0*/  LDSM.16.M88.4 R44, [R226+0xa800] ;  /* 0x00a80000e22c783b */ /* 0x000f260000000200 */
[C---:B------:R-:W-:Y:S08]  /*4ac0*/  HMMA.16816.F32.BF16 R92, R20.reuse, R56, R60 ;  /* 0x00000038145c723c */ /* 0x040ff0000004183c */
[----:B------:R-:W-:Y:S01]  /*4ad0*/  HMMA.16816.F32.BF16 R84, R20, R58, R64 ;  /* 0x0000003a1454723c */ /* 0x000fe20000041840 */
[----:B------:R-:W5:Y:S07]  /*4ae0*/  LDSM.16.M88.4 R20, [R230+0x4000] ;  /* 0x00400000e614783b */ /* 0x000f6e0000000200 */
        /* <DEDUP_REMOVED lines=9> */
[----:B------:R-:W-:Y:S08]  /*4b80*/  HMMA.16816.F32.BF16 R88, R16, R36, R108 ;  /* 0x000000241058723c */ /* 0x000ff0000004186c */
[C---:B---3--:R-:W-:Y:S08]  /*4b90*/  HMMA.16816.F32.BF16 R80, R8.reuse, R24, R80 ;  /* 0x000000180850723c */ /* 0x048ff00000041850 */
[C---:B------:R-:W-:Y:S08]  /*4ba0*/  HMMA.16816.F32.BF16 R76, R8.reuse, R26, R76 ;  /* 0x0000001a084c723c */ /* 0x040ff0000004184c */
[C---:B----4-:R-:W-:Y:S08]  /*4bb0*/  HMMA.16816.F32.BF16 R72, R8.reuse, R44, R72 ;  /* 0x0000002c0848723c */ /* 0x050ff00000041848 */
[C---:B------:R-:W-:Y:S08]  /*4bc0*/  HMMA.16816.F32.BF16 R108, R8.reuse, R46, R68 ;  /* 0x0000002e086c723c */ /* 0x040ff00000041844 */
[C---:B------:R-:W-:Y:S08]  /*4bd0*/  HMMA.16816.F32.BF16 R116, R8.reuse, R48, R64 ;  /* 0x000000300874723c */ /* 0x040ff00000041840 */
[C---:B------:R-:W-:Y:S08]  /*4be0*/  HMMA.16816.F32.BF16 R120, R8.reuse, R50, R60 ;  /* 0x000000320878723c */ /* 0x040ff0000004183c */
[C---:B------:R-:W-:Y:S08]  /*4bf0*/  HMMA.16816.F32.BF16 R124, R8.reuse, R148, R56 ;  /* 0x00000094087c723c */ /* 0x040ff00000041838 */
[----:B------:R-:W-:Y:S01]  /*4c00*/  HMMA.16816.F32.BF16 R128, R8, R150, R52 ;  /* 0x000000960880723c */ /* 0x000fe20000041834 */
[----:B------:R-:W-:Y:S04]  /*4c10*/  LDSM.16.M88.4 R8, [R225+0x2000] ;  /* 0x00200000e108783b */ /* 0x000fe80000000200 */
[----:B------:R-:W1:Y:S03]  /*4c20*/  LDSM.16.M88.4 R52, [R229+0x6000] ;  /* 0x00600000e534783b */ /* 0x000e660000000200 */
[C---:B------:R-:W-:Y:S01]  /*4c30*/  HMMA.16816.F32.BF16 R104, R16.reuse, R38, R104 ;  /* 0x000000261068723c */ /* 0x040fe20000041868 */
[----:B------:R-:W2:Y:S07]  /*4c40*/  LDSM.16.M88.4 R36, [R229+0x4000] ;  /* 0x00400000e524783b */ /* 0x000eae0000000200 */
[C---:B------:R-:W-:Y:S08]  /*4c50*/  HMMA.16816.F32.BF16 R92, R16.reuse, R28, R92 ;  /* 0x0000001c105c723c */ /* 0x040ff0000004185c */
[----:B------:R-:W-:Y:S08]  /*4c60*/  HMMA.16816.F32.BF16 R84, R16, R30, R84 ;  /* 0x0000001e1054723c */ /* 0x000ff00000041854 */
[----:B-----5:R-:W-:Y:S07]  /*4c70*/  HMMA.16816.F32.BF16 R28, R20, R24, R12 ;  /* 0x00000018141c723c */ /* 0x020fee000004180c */
[----:B------:R-:W-:Y:S01]  /*4c80*/  IMAD R24, R3, 0x40, R154 ;  /* 0x0000004003187824 */ /* 0x000fe200078e029a */
[C---:B------:R-:W-:Y:S01]  /*4c90*/  IADD3 R14, R0.reuse, 0x8, RZ ;  /* 0x00000008000e7810 */ /* 0x040fe20007ffe0ff */
[----:B------:R-:W-:Y:S01]  /*4ca0*/  HMMA.16816.F32.BF16 R40, R16, R42, R112 ;  /* 0x0000002a1028723c */ /* 0x000fe20000041870 */
[----:B------:R-:W-:Y:S01]  /*4cb0*/  IADD3 R13, R0, 0x40, RZ ;  /* 0x00000040000d7810 */ /* 0x000fe20007ffe0ff */
[----:B------:R-:W-:Y:S01]  /*4cc0*/  IMAD.IADD R3, R242, 0x1, -R24 ;  /* 0x00000001f2037824 */ /* 0x000fe200078e0a18 */
[----:B------:R-:W-:-:S02]  /*4cd0*/  IADD3 R241, R14, UR4, RZ ;  /* 0x000000040ef17c10 */ /* 0x000fc4000fffe0ff */
[----:B------:R-:W-:Y:S02]  /*4ce0*/  IADD3 R243, R13, UR4, RZ ;  /* 0x000000040df37c10 */ /* 0x000fe4000fffe0ff */
[----:B------:R-:W-:Y:S01]  /*4cf0*/  IABS R3, R3 ;  /* 0x0000000300037213 */ /* 0x000fe20000000000 */
[--C-:B------:R-:W-:Y:S01]  /*4d00*/  IMAD.IADD R6, R241, 0x1, -R24.reuse ;  /* 0x00000001f1067824 */ /* 0x100fe200078e0a18 */
[C---:B------:R-:W-:Y:S01]  /*4d10*/  HMMA.16816.F32.BF16 R100, R16.reuse, R32, R100 ;  /* 0x000000201064723c */ /* 0x040fe20000041864 */
[----:B------:R-:W-:Y:S02]  /*4d20*/  IADD3 R12, R0, 0x48, RZ ;  /* 0x00000048000c7810 */ /* 0x000fe40007ffe0ff */
[----:B------:R-:W-:Y:S01]  /*4d30*/  IMAD.MOV.U32 R5, RZ, RZ, R3 ;  /* 0x000000ffff057224 */ /* 0x000fe200078e0003 */
[----:B------:R-:W-:Y:S01]  /*4d40*/  IABS R3, R6 ;  /* 0x0000000600037213 */ /* 0x000fe20000000000 */
[--C-:B------:R-:W-:Y:S01]  /*4d50*/  IMAD.IADD R6, R243, 0x1, -R24.reuse ;  /* 0x00000001f3067824 */ /* 0x100fe200078e0a18 */
[----:B------:R-:W-:Y:S01]  /*4d60*/  IADD3 R248, R12, UR4, RZ ;  /* 0x000000040cf87c10 */ /* 0x000fe2000fffe0ff */
[----:B------:R-:W-:Y:S01]  /*4d70*/  ULDC UR4, c[0x0][0x2e8] ;  /* 0x0000ba0000047ab9 */ /* 0x000fe20000000800 */
[----:B------:R-:W-:Y:S01]  /*4d80*/  HMMA.16816.F32.BF16 R96, R16, R34, R96 ;  /* 0x000000221060723c */ /* 0x000fe20000041860 */
[----:B------:R3:W-:Y:S01]  /*4d90*/  I2F R16, R5 ;  /* 0x0000000500107306 */ /* 0x0007e20000201400 */
[----:B------:R-:W-:Y:S01]  /*4da0*/  UIADD3 UR4, UR5, UR4, URZ ;  /* 0x0000000405047290 */ /* 0x000fe2000fffe03f */
[----:B------:R-:W4:Y:S05]  /*4db0*/  LDSM.16.M88.4 R32, [R225+0x2800] ;  /* 0x00280000e120783b */ /* 0x000f2a0000000200 */
[C---:B------:R-:W-:Y:S08]  /*4dc0*/  HMMA.16816.F32.BF16 R88, R20.reuse, R44, R88 ;  /* 0x0000002c1458723c */ /* 0x040ff00000041858 */
[----:B------:R-:W-:Y:S01]  /*4dd0*/  HMMA.16816.F32.BF16 R104, R20, R46, R104 ;  /* 0x0000002e1468723c */ /* 0x000fe20000041868 */
[----:B---3--:R-:W-:Y:S01]  /*4de0*/  IMAD.MOV.U32 R5, RZ, RZ, R3 ;  /* 0x000000ffff057224 */ /* 0x008fe200078e0003 */
[----:B------:R-:W-:Y:S01]  /*4df0*/  IABS R3, R6 ;  /* 0x0000000600037213 */ /* 0x000fe20000000000 */
[----:B------:R-:W-:-:S02]  /*4e00*/  IMAD.IADD R6, R248, 0x1, -R24 ;  /* 0x00000001f8067824 */ /* 0x000fc400078e0a18 */
[----:B------:R3:W-:Y:S03]  /*4e10*/  I2F R15, R5 ;  /* 0x00000005000f7306 */ /* 0x0007e60000201400 */
[----:B-1----:R-:W-:Y:S01]  /*4e20*/  HMMA.16816.F32.BF16 R44, R52, R8, R80 ;  /* 0x00000008342c723c */ /* 0x002fe20000041850 */
[----:B------:R-:W-:-:S06]  /*4e30*/  IABS R6, R6 ;  /* 0x0000000600067213 */ /* 0x000fcc0000000000 */
[----:B------:R-:W1:Y:S01]  /*4e40*/  I2F R6, R6 ;  /* 0x0000000600067306 */ /* 0x000e620000201400 */
[----:B--2---:R-:W-:Y:S01]  /*4e50*/  HMMA.16816.F32.BF16 R28, R36, R8, R28 ;  /* 0x00000008241c723c */ /* 0x004fe2000004181c */
[----:B---3--:R-:W-:Y:S01]  /*4e60*/  IMAD.MOV.U32 R5, RZ, RZ, R3 ;  /* 0x000000ffff057224 */ /* 0x008fe200078e0003 */
[----:B------:R-:W-:-:S06]  /*4e70*/  IADD3 R3, R24, 0x1, RZ ;  /* 0x0000000118037810 */ /* 0x000fcc0007ffe0ff */
[----:B------:R-:W-:Y:S01]  /*4e80*/  HMMA.16816.F32.BF16 R40, R20, R26, R40 ;  /* 0x0000001a1428723c */ /* 0x000fe20000041828 */
[----:B------:R2:W3:Y:S01]  /*4e90*/  I2F R7, R5 ;  /* 0x0000000500077306 */ /* 0x0004e20000201400 */
[----:B------:R-:W-:Y:S02]  /*4ea0*/  IADD3 R8, R14, UR4, RZ ;  /* 0x000000040e087c10 */ /* 0x000fe4000fffe0ff */
[----:B------:R-:W-:Y:S01]  /*4eb0*/  IADD3 R9, R13, UR4, RZ ;  /* 0x000000040d097c10 */ /* 0x000fe2000fffe0ff */
[----:B------:R-:W-:Y:S01]  /*4ec0*/  IMAD.IADD R13, R243, 0x1, -R3 ;  /* 0x00000001f30d7824 */ /* 0x000fe200078e0a03 */
[----:B------:R-:W-:Y:S02]  /*4ed0*/  IMNMX R251, R8, UR14, PT ;  /* 0x0000000e08fb7c17 */ /* 0x000fe4000b800200 */
[----:B------:R-:W-:Y:S01]  /*4ee0*/  HMMA.16816.F32.BF16 R76, R52, R10, R76 ;  /* 0x0000000a344c723c */ /* 0x000fe2000004184c */
[----:B------:R-:W-:Y:S01]  /*4ef0*/  IADD3 R8, R241, -c[0x0][0x2e4], RZ ;  /* 0x8000b900f1087a10 */ /* 0x000fe20007ffe0ff */
[----:B-1----:R-:W-:Y:S01]  /*4f00*/  FFMA.FTZ R18, R6, -UR21, R46 ;  /* 0x8000001506127c23 */ /* 0x002fe2000801002e */
[----:B------:R-:W-:-:S02]  /*4f10*/  IMNMX R250, R9, UR14, PT ;  /* 0x0000000e09fa7c17 */ /* 0x000fc4000b800200 */
[----:B------:R-:W-:Y:S02]  /*4f20*/  IMNMX R246, RZ, R8, !PT ;  /* 0x00000008fff67217 */ /* 0x000fe40007800200 */
[----:B------:R-:W-:Y:S01]  /*4f30*/  IADD3 R9, R243, -c[0x0][0x2e4], RZ ;  /* 0x8000b900f3097a10 */ /* 0x000fe20007ffe0ff */
[----:B------:R-:W-:Y:S01]  /*4f40*/  FFMA.FTZ R26, R16, -UR21, R28 ;  /* 0x80000015101a7c23 */ /* 0x000fe2000801001c */
[----:B------:R-:W-:Y:S01]  /*4f50*/  ISETP.GE.AND P2, PT, R24, R251, PT ;  /* 0x000000fb1800720c */ /* 0x000fe20003f46270 */
[----:B--2---:R-:W-:Y:S01]  /*4f60*/  IMAD.IADD R5, R242, 0x1, -R3 ;  /* 0x00000001f2057824 */ /* 0x004fe200078e0a03 */
[----:B------:R-:W-:Y:S01]  /*4f70*/  IMNMX R245, RZ, R9, !PT ;  /* 0x00000009fff57217 */ /* 0x000fe20007800200 */
[----:B---3--:R-:W-:Y:S01]  /*4f80*/  FFMA.FTZ R19, R7, -UR21, R44 ;  /* 0x8000001507137c23 */ /* 0x008fe2000801002c */
[----:B------:R-:W-:Y:S01]  /*4f90*/  IADD3 R7, R24, 0x9, RZ ;  /* 0x0000000918077810 */ /* 0x000fe20007ffe0ff */
[----:B------:R-:W-:Y:S01]  /*4fa0*/  FFMA.FTZ R16, R15, -UR21, R30 ;  /* 0x800000150f107c23 */ /* 0x000fe2000801001e */
[----:B------:R-:W-:Y:S01]  /*4fb0*/  IABS R5, R5 ;  /* 0x0000000500057213 */ /* 0x000fe20000000000 */
[----:B------:R-:W-:Y:S01]  /*4fc0*/  HMMA.16816.F32.BF16 R40, R36, R10, R40 ;  /* 0x0000000a2428723c */ /* 0x000fe20000041828 */
[----:B------:R-:W-:-:S02]  /*4fd0*/  ISETP.GE.AND P5, PT, R3, R251, PT ;  /* 0x000000fb0300720c */ /* 0x000fc40003fa6270 */
[C---:B------:R-:W-:Y:S02]  /*4fe0*/  ISETP.GE.AND P3, PT, R3.reuse, R250, PT ;  /* 0x000000fa0300720c */ /* 0x040fe40003f66270 */
[----:B------:R-:W1:Y:S01]  /*4ff0*/  I2F R5, R5 ;  /* 0x0000000500057306 */ /* 0x000e620000201400 */
[-C--:B------:R-:W-:Y:S02]  /*5000*/  ISETP.LT.OR P2, PT, R24, R246.reuse, P2 ;  /* 0x000000f61800720c */ /* 0x080fe40001741670 */
[----:B------:R-:W-:Y:S01]  /*5010*/  IADD3 R10, R12, UR4, RZ ;  /* 0x000000040c0a7c10 */ /* 0x000fe2000fffe0ff */
[----:B------:R-:W-:Y:S01]  /*5020*/  IMAD.IADD R12, R242, 0x1, -R7 ;  /* 0x00000001f20c7824 */ /* 0x000fe200078e0a07 */
[----:B------:R-:W-:Y:S01]  /*5030*/  HMMA.16816.F32.BF16 R112, R20, R50, R96 ;  /* 0x000000321470723c */ /* 0x000fe20000041860 */
[----:B------:R-:W-:Y:S02]  /*5040*/  ISETP.LT.OR P5, PT, R3, R246, P5 ;  /* 0x000000f60300720c */ /* 0x000fe40002fa1670 */
[----:B------:R-:W-:-:S02]  /*5050*/  IMNMX R249, R10, UR14, PT ;  /* 0x0000000e0af97c17 */ /* 0x000fc4000b800200 */
[----:B------:R-:W-:Y:S02]  /*5060*/  IABS R12, R12 ;  /* 0x0000000c000c7213 */ /* 0x000fe40000000000 */
[----:B------:R-:W-:Y:S01]  /*5070*/  IADD3 R10, R248, -c[0x0][0x2e4], RZ ;  /* 0x8000b900f80a7a10 */ /* 0x000fe20007ffe0ff */
[C---:B------:R-:W-:Y:S01]  /*5080*/  HMMA.16816.F32.BF16 R60, R20.reuse, R148, R92 ;  /* 0x00000094143c723c */ /* 0x040fe2000004185c */
[----:B------:R-:W-:Y:S01]  /*5090*/  ISETP.GE.AND P1, PT, R3, R249, PT ;  /* 0x000000f90300720c */ /* 0x000fe20003f26270 */
[----:B------:R-:W-:Y:S01]  /*50a0*/  IMAD.MOV.U32 R8, RZ, RZ, R12 ;  /* 0x000000ffff087224 */ /* 0x000fe200078e000c */
[----:B------:R-:W-:Y:S01]  /*50b0*/  IMNMX R244, RZ, R10, !PT ;  /* 0x0000000afff47217 */ /* 0x000fe20007800200 */
[----:B-1----:R-:W-:Y:S01]  /*50c0*/  FFMA.FTZ R25, R5, -UR21, R29 ;  /* 0x8000001505197c23 */ /* 0x002fe2000801001d */
[----:B------:R-:W-:Y:S01]  /*50d0*/  IADD3 R5, R0, UR4, RZ ;  /* 0x0000000400057c10 */ /* 0x000fe2000fffe0ff */
[----:B------:R1:W-:Y:S01]  /*50e0*/  I2F R27, R8 ;  /* 0x00000008001b7306 */ /* 0x0003e20000201400 */
[----:B------:R-:W-:Y:S01]  /*50f0*/  IADD3 R0, R24, 0x8, RZ ;  /* 0x0000000818007810 */ /* 0x000fe20007ffe0ff */
[----:B------:R-:W-:Y:S01]  /*5100*/  HMMA.16816.F32.BF16 R100, R20, R48, R100 ;  /* 0x000000301464723c */ /* 0x000fe20000041864 */
[----:B------:R-:W-:-:S02]  /*5110*/  IMNMX R252, R5, UR14, PT ;  /* 0x0000000e05fc7c17 */ /* 0x000fc4000b800200 */
[C---:B------:R-:W-:Y:S01]  /*5120*/  IADD3 R5, R242.reuse, -c[0x0][0x2e4], RZ ;  /* 0x8000b900f2057a10 */ /* 0x040fe20007ffe0ff */
[--C-:B------:R-:W-:Y:S01]  /*5130*/  IMAD.IADD R11, R242, 0x1, -R0.reuse ;  /* 0x00000001f20b7824 */ /* 0x100fe200078e0a00 */
[-C--:B------:R-:W-:Y:S01]  /*5140*/  ISETP.GE.AND P4, PT, R24, R252.reuse, PT ;  /* 0x000000fc1800720c */ /* 0x080fe20003f86270 */
[--C-:B------:R-:W-:Y:S01]  /*5150*/  IMAD.IADD R9, R243, 0x1, -R0.reuse ;  /* 0x00000001f3097824 */ /* 0x100fe200078e0a00 */
[----:B------:R-:W-:Y:S01]  /*5160*/  IMNMX R247, RZ, R5, !PT ;  /* 0x00000005fff77217 */ /* 0x000fe20007800200 */
[C---:B------:R-:W-:Y:S01]  /*5170*/  IMAD.IADD R10, R248.reuse, 0x1, -R0 ;  /* 0x00000001f80a7824 */ /* 0x040fe200078e0a00 */
[----:B------:R-:W-:Y:S01]  /*5180*/  IABS R5, R11 ;  /* 0x0000000b00057213 */ /* 0x000fe20000000000 */
[--C-:B------:R-:W-:Y:S01]  /*5190*/  IMAD.IADD R11, R241, 0x1, -R3.reuse ;  /* 0x00000001f10b7824 */ /* 0x100fe200078e0a03 */
[----:B------:R-:W-:Y:S01]  /*51a0*/  ISETP.GE.AND P6, PT, R3, R252, PT ;  /* 0x000000fc0300720c */ /* 0x000fe20003fc6270 */
[----:B----4-:R-:W-:Y:S01]  /*51b0*/  HMMA.16816.F32.BF16 R48, R36, R32, R88 ;  /* 0x000000202430723c */ /* 0x010fe20000041858 */
[----:B------:R2:W3:Y:S01]  /*51c0*/  I2F R17, R5 ;  /* 0x0000000500117306 */ /* 0x0004e20000201400 */
[----:B-1----:R-:W-:Y:S01]  /*51d0*/  IMAD.IADD R8, R248, 0x1, -R3 ;  /* 0x00000001f8087824 */ /* 0x002fe200078e0a03 */
[----:B------:R-:W-:-:S02]  /*51e0*/  ISETP.LT.OR P4, PT, R24, R247, P4 ;  /* 0x000000f71800720c */ /* 0x000fc40002781670 */
[C---:B------:R-:W-:Y:S02]  /*51f0*/  ISETP.LT.OR P6, PT, R3.reuse, R247, P6 ;  /* 0x000000f70300720c */ /* 0x040fe400037c1670 */
[C---:B------:R-:W-:Y:S01]  /*5200*/  ISETP.LT.OR P3, PT, R3.reuse, R245, P3 ;  /* 0x000000f50300720c */ /* 0x040fe20001f61670 */
[----:B------:R-:W-:Y:S01]  /*5210*/  HMMA.16816.F32.BF16 R56, R52, R32, R72 ;  /* 0x000000203438723c */ /* 0x000fe20000041848 */
[----:B------:R-:W-:Y:S01]  /*5220*/  ISETP.LT.OR P1, PT, R3, R244, P1 ;  /* 0x000000f40300720c */ /* 0x000fe20000f21670 */
[----:B------:R-:W-:Y:S01]  /*5230*/  IMAD.IADD R3, R241, 0x1, -R0 ;  /* 0x00000001f1037824 */ /* 0x000fe200078e0a00 */
[----:B------:R-:W-:Y:S02]  /*5240*/  IABS R8, R8 ;  /* 0x0000000800087213 */ /* 0x000fe40000000000 */
[----:B------:R-:W-:Y:S02]  /*5250*/  FSEL R93, R26, -INF , !P4 ;  /* 0xff8000001a5d7808 */ /* 0x000fe40006000000 */
[----:B------:R-:W-:Y:S01]  /*5260*/  FSEL R96, R16, -INF , !P2 ;  /* 0xff80000010607808 */ /* 0x000fe20005000000 */
[----:B------:R-:W-:Y:S01]  /*5270*/  HMMA.16816.F32.BF16 R148, R20, R150, R84 ;  /* 0x000000961494723c */ /* 0x000fe20000041854 */
[----:B--2---:R-:W-:-:S02]  /*5280*/  IABS R5, R11 ;  /* 0x0000000b00057213 */ /* 0x004fc40000000000 */
[----:B------:R-:W-:Y:S01]  /*5290*/  IABS R11, R13 ;  /* 0x0000000d000b7213 */ /* 0x000fe20000000000 */
[----:B---3--:R-:W-:Y:S01]  /*52a0*/  FFMA.FTZ R13, R17, -UR21, R40 ;  /* 0x80000015110d7c23 */ /* 0x008fe20008010028 */
[----:B------:R1:W2:Y:S01]  /*52b0*/  I2F R12, R5 ;  /* 0x00000005000c7306 */ /* 0x0002a20000201400 */
[C---:B------:R-:W-:Y:S02]  /*52c0*/  ISETP.GE.AND P4, PT, R24.reuse, R250, PT ;  /* 0x000000fa1800720c */ /* 0x040fe40003f86270 */
[C---:B------:R-:W-:Y:S01]  /*52d0*/  ISETP.GE.AND P2, PT, R24.reuse, R249, PT ;  /* 0x000000f91800720c */ /* 0x040fe20003f46270 */
[----:B------:R-:W-:Y:S01]  /*52e0*/  HMMA.16816.F32.BF16 R20, R52, R34, R108 ;  /* 0x000000223414723c */ /* 0x000fe2000004186c */
[----:B------:R-:W-:Y:S02]  /*52f0*/  IABS R3, R3 ;  /* 0x0000000300037213 */ /* 0x000fe40000000000 */
[C---:B------:R-:W-:Y:S02]  /*5300*/  ISETP.LT.OR P4, PT, R24.reuse, R245, P4 ;  /* 0x000000f51800720c */ /* 0x040fe40002781670 */
[----:B------:R-:W-:-:S02]  /*5310*/  ISETP.LT.OR P2, PT, R24, R244, P2 ;  /* 0x000000f41800720c */ /* 0x000fc40001741670 */
[----:B------:R-:W-:Y:S01]  /*5320*/  FSEL R97, R19, -INF , !P4 ;  /* 0xff80000013617808 */ /* 0x000fe20006000000 */
[----:B------:R-:W-:Y:S01]  /*5330*/  FFMA.FTZ R19, R27, -UR21, R41 ;  /* 0x800000151b137c23 */ /* 0x000fe20008010029 */
[----:B------:R-:W-:Y:S02]  /*5340*/  FSEL R98, R18, -INF , !P2 ;  /* 0xff80000012627808 */ /* 0x000fe40005000000 */
[----:B------:R-:W-:Y:S01]  /*5350*/  FSEL R83, R25, -INF , !P6 ;  /* 0xff80000019537808 */ /* 0x000fe20007000000 */
[----:B-1----:R-:W-:Y:S01]  /*5360*/  IMAD.MOV.U32 R5, RZ, RZ, R11 ;  /* 0x000000ffff057224 */ /* 0x002fe200078e000b */
[----:B------:R-:W-:Y:S01]  /*5370*/  IADD3 R6, R24, 0x10, RZ ;  /* 0x0000001018067810 */ /* 0x000fe20007ffe0ff */
[----:B--2---:R-:W-:Y:S01]  /*5380*/  FFMA.FTZ R12, R12, -UR21, R31 ;  /* 0x800000150c0c7c23 */ /* 0x004fe2000801001f */
[C---:B------:R-:W-:Y:S01]  /*5390*/  ISETP.GE.AND P0, PT, R0.reuse, R252, PT ;  /* 0x000000fc0000720c */ /* 0x040fe20003f06270 */
[----:B------:R1:W2:Y:S01]  /*53a0*/  I2F R15, R5 ;  /* 0x00000005000f7306 */ /* 0x0002a20000201400 */
[C---:B------:R-:W-:Y:S01]  /*53b0*/  ISETP.GE.AND P4, PT, R0.reuse, R251, PT ;  /* 0x000000fb0000720c */ /* 0x040fe20003f86270 */
[----:B------:R-:W-:Y:S01]  /*53c0*/  HMMA.16816.F32.BF16 R28, R36, R34, R104 ;  /* 0x00000022241c723c */ /* 0x000fe20000041868 */
[----:B------:R-:W-:-:S02]  /*53d0*/  ISETP.GE.AND P2, PT, R0, R250, PT ;  /* 0x000000fa0000720c */ /* 0x000fc40003f46270 */
[C---:B------:R-:W-:Y:S02]  /*53e0*/  ISETP.GE.AND P6, PT, R0.reuse, R249, PT ;  /* 0x000000f90000720c */ /* 0x040fe40003fc6270 */
[C---:B------:R-:W-:Y:S02]  /*53f0*/  ISETP.LT.OR P0, PT, R0.reuse, R247, P0 ;  /* 0x000000f70000720c */ /* 0x040fe40000701670 */
[C---:B------:R-:W-:Y:S02]  /*5400*/  ISETP.LT.OR P4, PT, R0.reuse, R246, P4 ;  /* 0x000000f60000720c */ /* 0x040fe40002781670 */
[C---:B------:R-:W-:Y:S02]  /*5410*/  ISETP.LT.OR P2, PT, R0.reuse, R245, P2 ;  /* 0x000000f50000720c */ /* 0x040fe40001741670 */
[----:B------:R-:W-:Y:S01]  /*5420*/  ISETP.LT.OR P6, PT, R0, R244, P6 ;  /* 0x000000f40000720c */ /* 0x000fe200037c1670 */
[----:B------:R-:W-:Y:S01]  /*5430*/  IMAD.IADD R0, R242, 0x1, -R6 ;  /* 0x00000001f2007824 */ /* 0x000fe200078e0a06 */
[----:B------:R-:W-:Y:S01]  /*5440*/  FSEL R89, R12, -INF , !P5 ;  /* 0xff8000000c597808 */ /* 0x000fe20006800000 */
[----:B-1----:R-:W-:Y:S01]  /*5450*/  IMAD.MOV.U32 R5, RZ, RZ, R8 ;  /* 0x000000ffff057224 */ /* 0x002fe200078e0008 */
[----:B------:R-:W-:Y:S01]  /*5460*/  FSEL R80, R13, -INF , !P0 ;  /* 0xff8000000d507808 */ /* 0x000fe20004000000 */
[----:B--2---:R-:W-:Y:S01]  /*5470*/  FFMA.FTZ R15, R15, -UR21, R45 ;  /* 0x800000150f0f7c23 */ /* 0x004fe2000801002d */
[----:B------:R-:W-:Y:S01]  /*5480*/  IABS R0, R0 ;  /* 0x0000000000007213 */ /* 0x000fe20000000000 */
[----:B------:R1:W2:Y:S01]  /*5490*/  I2F R14, R5 ;  /* 0x00000005000e7306 */ /* 0x0002a20000201400 */
[----:B------:R-:W-:-:S02]  /*54a0*/  ISETP.GE.AND P5, PT, R7, R252, PT ;  /* 0x000000fc0700720c */ /* 0x000fc40003fa6270 */
[----:B------:R-:W-:Y:S01]  /*54b0*/  FSEL R92, R15, -INF , !P3 ;  /* 0xff8000000f5c7808 */ /* 0x000fe20005800000 */
[----:B------:R-:W-:Y:S01]  /*54c0*/  IMAD.MOV.U32 R8, RZ, RZ, R0 ;  /* 0x000000ffff087224 */ /* 0x000fe200078e0000 */
[----:B------:R-:W-:Y:S02]  /*54d0*/  IADD3 R0, R24, 0x18, RZ ;  /* 0x0000001818007810 */ /* 0x000fe40007ffe0ff */
[C---:B------:R-:W-:Y:S01]  /*54e0*/  ISETP.GE.AND P3, PT, R7.reuse, R251, PT ;  /* 0x000000fb0700720c */ /* 0x040fe20003f66270 */
[----:B------:R3:W4:Y:S01]  /*54f0*/  I2F R25, R8 ;  /* 0x0000000800197306 */ /* 0x0007220000201400 */
[C---:B------:R-:W-:Y:S02]  /*5500*/  ISETP.GE.AND P0, PT, R7.reuse, R249, PT ;  /* 0x000000f90700720c */ /* 0x040fe40003f06270 */
[C---:B------:R-:W-:Y:S02]  /*5510*/  ISETP.LT.OR P5, PT, R7.reuse, R247, P5 ;  /* 0x000000f70700720c */ /* 0x040fe40002fa1670 */
[----:B------:R-:W-:-:S02]  /*5520*/  ISETP.LT.OR P3, PT, R7, R246, P3 ;  /* 0x000000f60700720c */ /* 0x000fc40001f61670 */
[----:B------:R-:W-:Y:S01]  /*5530*/  ISETP.LT.OR P0, PT, R7, R244, P0 ;  /* 0x000000f40700720c */ /* 0x000fe20000701670 */
[----:B-1----:R-:W-:Y:S01]  /*5540*/  IMAD.MOV.U32 R5, RZ, RZ, R3 ;  /* 0x000000ffff057224 */ /* 0x002fe200078e0003 */
[----:B------:R-:W-:Y:S01]  /*5550*/  IABS R3, R9 ;  /* 0x0000000900037213 */ /* 0x000fe20000000000 */
[----:B--2---:R-:W-:Y:S01]  /*5560*/  FFMA.FTZ R14, R14, -UR21, R47 ;  /* 0x800000150e0e7c23 */ /* 0x004fe2000801002f */
[----:B------:R-:W-:Y:S01]  /*5570*/  FSEL R75, R19, -INF , !P5 ;  /* 0xff800000134b7808 */ /* 0x000fe20006800000 */
[----:B------:R1:W2:Y:S01]  /*5580*/  I2F R9, R5 ;  /* 0x0000000500097306 */ /* 0x0002a20000201400 */
[----:B------:R-:W-:Y:S02]  /*5590*/  ISETP.GE.AND P5, PT, R6, R249, PT ;  /* 0x000000f90600720c */ /* 0x000fe40003fa6270 */
[----:B------:R-:W-:Y:S01]  /*55a0*/  FSEL R94, R14, -INF , !P1 ;  /* 0xff8000000e5e7808 */ /* 0x000fe20004800000 */
[----:B---3--:R-:W-:Y:S01]  /*55b0*/  IMAD.IADD R8, R242, 0x1, -R0 ;  /* 0x00000001f2087824 */ /* 0x008fe200078e0a00 */
[----:B------:R-:W-:Y:S01]  /*55c0*/  ISETP.GE.AND P1, PT, R7, R250, PT ;  /* 0x000000fa0700720c */ /* 0x000fe20003f26270 */
[----:B----4-:R-:W-:Y:S01]  /*55d0*/  FFMA.FTZ R12, R25, -UR21, R48 ;  /* 0x80000015190c7c23 */ /* 0x010fe20008010030 */
[----:B------:R-:W-:Y:S01]  /*55e0*/  ISETP.LT.OR P5, PT, R6, R244, P5 ;  /* 0x000000f40600720c */ /* 0x000fe20002fa1670 */
[----:B------:R3:W4:Y:S01]  /*55f0*/  I2F R11, R3 ;  /* 0x00000003000b7306 */ /* 0x0007220000201400 */
[----:B------:R-:W-:-:S02]  /*5600*/  IABS R8, R8 ;  /* 0x0000000800087213 */ /* 0x000fc40000000000 */
[----:B------:R-:W-:Y:S02]  /*5610*/  ISETP.LT.OR P1, PT, R7, R245, P1 ;  /* 0x000000f50700720c */ /* 0x000fe40000f21670 */
[----:B-1----:R-:W-:Y:S01]  /*5620*/  IABS R5, R10 ;  /* 0x0000000a00057213 */ /* 0x002fe20000000000 */
[----:B--2---:R-:W-:-:S03]  /*5630*/  FFMA.FTZ R16, R9, -UR21, R42 ;  /* 0x8000001509107c23 */ /* 0x004fc6000801002a */
[----:B------:R1:W2:Y:S02]  /*5640*/  I2F R10, R5 ;  /* 0x00000005000a7306 */ /* 0x0002a40000201400 */
[----:B------:R-:W-:Y:S02]  /*5650*/  FSEL R88, R16, -INF , !P4 ;  /* 0xff80000010587808 */ /* 0x000fe40006000000 */
[----:B---3--:R-:W-:Y:S01]  /*5660*/  IADD3 R3, R24, 0x11, RZ ;  /* 0x0000001118037810 */ /* 0x008fe20007ffe0ff */
[----:B----4-:R-:W-:Y:S01]  /*5670*/  FFMA.FTZ R18, R11, -UR21, R76 ;  /* 0x800000150b127c23 */ /* 0x010fe2000801004c */
[----:B------:R-:W-:Y:S01]  /*5680*/  ISETP.GE.AND P4, PT, R6, R252, PT ;  /* 0x000000fc0600720c */ /* 0x000fe20003f86270 */
[----:B------:R-:W-:-:S03]  /*5690*/  IMAD.IADD R11, R243, 0x1, -R7 ;  /* 0x00000001f30b7824 */ /* 0x000fc600078e0a07 */
[----:B------:R-:W-:Y:S02]  /*56a0*/  FSEL R91, R18, -INF , !P2 ;  /* 0xff800000125b7808 */ /* 0x000fe40005000000 */
[C---:B------:R-:W-:Y:S02]  /*56b0*/  ISETP.GE.AND P2, PT, R6.reuse, R251, PT ;  /* 0x000000fb0600720c */ /* 0x040fe40003f46270 */
[----:B------:R-:W-:Y:S01]  /*56c0*/  ISETP.LT.OR P4, PT, R6, R247, P4 ;  /* 0x000000f70600720c */ /* 0x000fe20002781670 */
[----:B-1----:R-:W-:Y:S01]  /*56d0*/  IMAD.IADD R5, R242, 0x1, -R3 ;  /* 0x00000001f2057824 */ /* 0x002fe200078e0a03 */
[----:B------:R-:W-:Y:S01]  /*56e0*/  ISETP.LT.OR P2, PT, R6, R246, P2 ;  /* 0x000000f60600720c */ /* 0x000fe20001741670 */
[----:B--2---:R-:W-:Y:S01]  /*56f0*/  FFMA.FTZ R17, R10, -UR21, R78 ;  /* 0x800000150a117c23 */ /* 0x004fe2000801004e */
[----:B------:R-:W-:Y:S02]  /*5700*/  FSEL R72, R12, -INF , !P4 ;  /* 0xff8000000c487808 */ /* 0x000fe40006000000 */
[----:B------:R-:W-:-:S02]  /*5710*/  IABS R5, R5 ;  /* 0x0000000500057213 */ /* 0x000fc40000000000 */
[----:B------:R-:W-:Y:S02]  /*5720*/  FSEL R95, R17, -INF , !P6 ;  /* 0xff800000115f7808 */ /* 0x000fe40007000000 */
[----:B------:R-:W-:Y:S01]  /*5730*/  ISETP.GE.AND P6, PT, R6, R250, PT ;  /* 0x000000fa0600720c */ /* 0x000fe20003fc6270 */
[----:B------:R-:W-:Y:S01]  /*5740*/  IMAD.MOV.U32 R9, RZ, RZ, R5 ;  /* 0x000000ffff097224 */ /* 0x000fe200078e0005 */
[----:B------:R-:W-:Y:S01]  /*5750*/  IADD3 R5, R24, 0x19, RZ ;  /* 0x0000001918057810 */ /* 0x000fe20007ffe0ff */
[----:B------:R-:W1:Y:S01]  /*5760*/  LDSM.16.M88.4 R16, [R225+0x3000] ;  /* 0x00300000e110783b */ /* 0x000e620000000200 */
[----:B------:R-:W-:Y:S01]  /*5770*/  ISETP.LT.OR P6, PT, R6, R245, P6 ;  /* 0x000000f50600720c */ /* 0x000fe200037c1670 */
[----:B------:R2:W3:Y:S01]  /*5780*/  I2F R26, R9 ;  /* 0x00000009001a7306 */ /* 0x0004e20000201400 */
[----:B------:R-:W-:Y:S01]  /*5790*/  ISETP.GE.AND P4, PT, R3, R249, PT ;  /* 0x000000f90300720c */ /* 0x000fe20003f86270 */
[----:B------:R-:W-:-:S03]  /*57a0*/  IMAD.IADD R10, R242, 0x1, -R5 ;  /* 0x00000001f20a7824 */ /* 0x000fc600078e0a05 */
[----:B------:R-:W-:Y:S01]  /*57b0*/  ISETP.LT.OR P4, PT, R3, R244, P4 ;  /* 0x000000f40300720c */ /* 0x000fe20002781670 */
[----:B--2---:R-:W-:Y:S01]  /*57c0*/  IMAD.MOV.U32 R9, RZ, RZ, R8 ;  /* 0x000000ffff097224 */ /* 0x004fe200078e0008 */
[----:B------:R-:W-:Y:S01]  /*57d0*/  IABS R8, R10 ;  /* 0x0000000a00087213 */ /* 0x000fe20000000000 */
[----:B------:R-:W-:Y:S02]  /*57e0*/  IMAD.IADD R10, R241, 0x1, -R7 ;  /* 0x00000001f10a7824 */ /* 0x000fe400078e0a07 */
[----:B------:R2:W-:Y:S01]  /*57f0*/  I2F R33, R9 ;  /* 0x0000000900217306 */ /* 0x0005e20000201400 */
[----:B---3--:R-:W-:Y:S02]  /*5800*/  FFMA.FTZ R12, R26, -UR21, R49 ;  /* 0x800000151a0c7c23 */ /* 0x008fe40008010031 */
[----:B--2---:R-:W-:Y:S01]  /*5810*/  IMAD.MOV.U32 R9, RZ, RZ, R8 ;  /* 0x000000ffff097224 */ /* 0x004fe200078e0008 */
[----:B------:R-:W-:-:S04]  /*5820*/  IABS R8, R10 ;  /* 0x0000000a00087213 */ /* 0x000fc80000000000 */
[----:B------:R2:W-:Y:S08]  /*5830*/  I2F R44, R9 ;  /* 0x00000009002c7306 */ /* 0x0005f00000201400 */
[----:B------:R3:W-:Y:S01]  /*5840*/  I2F R10, R8 ;  /* 0x00000008000a7306 */ /* 0x0007e20000201400 */
[----:B--2---:R-:W-:Y:S01]  /*5850*/  IABS R9, R11 ;  /* 0x0000000b00097213 */ /* 0x004fe20000000000 */
[----:B---3--:R-:W-:-:S04]  /*5860*/  IMAD.IADD R8, R248, 0x1, -R7 ;  /* 0x00000001f8087824 */ /* 0x008fc800078e0a07 */
[----:B------:R-:W-:Y:S01]  /*5870*/  IMAD.MOV.U32 R7, RZ, RZ, R9 ;  /* 0x000000ffff077224 */ /* 0x000fe200078e0009 */
[----:B------:R-:W-:-:S03]  /*5880*/  IABS R9, R8 ;  /* 0x0000000800097213 */ /* 0x000fc60000000000 */
[----:B------:R2:W3:Y:S01]  /*5890*/  I2F R11, R7 ;  /* 0x00000007000b7306 */ /* 0x0004e20000201400 */
[----:B------:R-:W-:-:S05]  /*58a0*/  IMAD.IADD R8, R243, 0x1, -R6 ;  /* 0x00000001f3087824 */ /* 0x000fca00078e0a06 */
[----:B------:R-:W-:Y:S02]  /*58b0*/  IABS R8, R8 ;  /* 0x0000000800087213 */ /* 0x000fe40000000000 */
[----:B------:R-:W4:Y:S01]  /*58c0*/  I2F R9, R9 ;  /* 0x0000000900097306 */ /* 0x000f220000201400 */
[----:B--2---:R-:W-:Y:S02]  /*58d0*/  IMAD.IADD R7, R241, 0x1, -R6 ;  /* 0x00000001f1077824 */ /* 0x004fe400078e0a06 */
[----:B---3--:R-:W-:-:S03]  /*58e0*/  FFMA.FTZ R11, R11, -UR21, R77 ;  /* 0x800000150b0b7c23 */ /* 0x008fc6000801004d */
[----:B------:R-:W-:Y:S02]  /*58f0*/  IABS R7, R7 ;  /* 0x0000000700077213 */ /* 0x000fe40000000000 */
[----:B------:R-:W-:Y:S02]  /*5900*/  FSEL R81, R11, -INF , !P1 ;  /* 0xff8000000b517808 */ /* 0x000fe40004800000 */
[----:B------:R2:W-:Y:S01]  /*5910*/  I2F R14, R7 ;  /* 0x00000007000e7306 */ /* 0x0005e20000201400 */
[----:B------:R-:W-:-:S04]  /*5920*/  ISETP.GE.AND P1, PT, R3, R251, PT ;  /* 0x000000fb0300720c */ /* 0x000fc80003f26270 */
[----:B------:R-:W-:Y:S01]  /*5930*/  ISETP.LT.OR P1, PT, R3, R246, P1 ;  /* 0x000000f60300720c */ /* 0x000fe20000f21670 */
[----:B--2---:R-:W-:Y:S02]  /*5940*/  IMAD.IADD R7, R248, 0x1, -R6 ;  /* 0x00000001f8077824 */ /* 0x004fe400078e0a06 */
[----:B------:R-:W-:Y:S02]  /*5950*/  IMAD.MOV.U32 R6, RZ, RZ, R8 ;  /* 0x000000ffff067224 */ /* 0x000fe400078e0008 */
[----:B------:R-:W-:Y:S01]  /*5960*/  FFMA.FTZ R8, R10, -UR21, R43 ;  /* 0x800000150a087c23 */ /* 0x000fe2000801002b */
[----:B------:R-:W-:Y:S01]  /*5970*/  IABS R7, R7 ;  /* 0x0000000700077213 */ /* 0x000fe20000000000 */
[----:B------:R2:W3:Y:S01]  /*5980*/  I2F R13, R6 ;  /* 0x00000006000d7306 */ /* 0x0004e20000201400 */
[----:B----4-:R-:W-:Y:S01]  /*5990*/  FFMA.FTZ R10, R9, -UR21, R79 ;  /* 0x80000015090a7c23 */ /* 0x010fe2000801004f */
[----:B-1----:R-:W-:Y:S01]  /*59a0*/  HMMA.16816.F32.BF16 R40, R36, R16, R100 ;  /* 0x000000102428723c */ /* 0x002fe20000041864 */
[----:B------:R-:W-:Y:S01]  /*59b0*/  FSEL R79, R8, -INF , !P3 ;  /* 0xff800000084f7808 */ /* 0x000fe20005800000 */
[--C-:B------:R-:W-:Y:S01]  /*59c0*/  IMAD.IADD R8, R243, 0x1, -R3.reuse ;  /* 0x00000001f3087824 */ /* 0x100fe200078e0a03 */
[C---:B------:R-:W-:Y:S01]  /*59d0*/  ISETP.GE.AND P3, PT, R3.reuse, R252, PT ;  /* 0x000000fc0300720c */ /* 0x040fe20003f66270 */
[----:B------:R-:W-:Y:S01]  /*59e0*/  IMAD.IADD R9, R248, 0x1, -R3 ;  /* 0x00000001f8097824 */ /* 0x000fe200078e0a03 */
[----:B------:R-:W-:Y:S01]  /*59f0*/  FSEL R90, R10, -INF , !P0 ;  /* 0xff8000000a5a7808 */ /* 0x000fe20004000000 */
[----:B------:R-:W1:Y:S01]  /*5a00*/  I2F R15, R7 ;  /* 0x00000007000f7306 */ /* 0x000e620000201400 */
[----:B------:R-:W-:-:S02]  /*5a10*/  ISETP.GE.AND P0, PT, R3, R250, PT ;  /* 0x000000fa0300720c */ /* 0x000fc40003f06270 */
[C---:B------:R-:W-:Y:S02]  /*5a20*/  ISETP.LT.OR P3, PT, R3.reuse, R247, P3 ;  /* 0x000000f70300720c */ /* 0x040fe40001f61670 */
[----:B------:R-:W-:Y:S02]  /*5a30*/  ISETP.LT.OR P0, PT, R3, R245, P0 ;  /* 0x000000f50300720c */ /* 0x000fe40000701670 */
[----:B------:R-:W-:Y:S01]  /*5a40*/  FSEL R69, R12, -INF , !P3 ;  /* 0xff8000000c457808 */ /* 0x000fe20005800000 */
[C---:B--2---:R-:W-:Y:S01]  /*5a50*/  IMAD.IADD R6, R241.reuse, 0x1, -R3 ;  /* 0x00000001f1067824 */ /* 0x044fe200078e0a03 */
[----:B------:R-:W-:Y:S01]  /*5a60*/  ISETP.GE.AND P3, PT, R0, R249, PT ;  /* 0x000000f90000720c */ /* 0x000fe20003f66270 */
[----:B------:R-:W-:Y:S02]  /*5a70*/  IMAD.IADD R3, R241, 0x1, -R0 ;  /* 0x00000001f1037824 */ /* 0x000fe400078e0a00 */
[----:B---3--:R-:W-:Y:S01]  /*5a80*/  FFMA.FTZ R11, R13, -UR21, R56 ;  /* 0x800000150d0b7c23 */ /* 0x008fe20008010038 */
[----:B------:R-:W-:-:S02]  /*5a90*/  IABS R6, R6 ;  /* 0x0000000600067213 */ /* 0x000fc40000000000 */
[----:B------:R-:W-:Y:S01]  /*5aa0*/  IABS R3, R3 ;  /* 0x0000000300037213 */ /* 0x000fe20000000000 */
[----:B-1----:R-:W-:Y:S01]  /*5ab0*/  FFMA.FTZ R10, R15, -UR21, R58 ;  /* 0x800000150f0a7c23 */ /* 0x002fe2000801003a */
[----:B------:R-:W-:Y:S01]  /*5ac0*/  FSEL R74, R11, -INF , !P6 ;  /* 0xff8000000b4a7808 */ /* 0x000fe20007000000 */
[----:B------:R-:W-:Y:S01]  /*5ad0*/  IMAD.MOV.U32 R7, RZ, RZ, R6 ;  /* 0x000000ffff077224 */ /* 0x000fe200078e0006 */
[----:B------:R-:W-:Y:S01]  /*5ae0*/  IABS R6, R8 ;  /* 0x0000000800067213 */ /* 0x000fe20000000000 */
[----:B------:R-:W-:Y:S01]  /*5af0*/  FFMA.FTZ R8, R14, -UR21, R50 ;  /* 0x800000150e087c23 */ /* 0x000fe20008010032 */
[----:B------:R-:W-:Y:S01]  /*5b00*/  FSEL R82, R10, -INF , !P5 ;  /* 0xff8000000a527808 */ /* 0x000fe20006800000 */
[----:B------:R1:W-:Y:S01]  /*5b10*/  I2F R32, R7 ;  /* 0x0000000700207306 */ /* 0x0003e20000201400 */
[----:B------:R-:W-:Y:S02]  /*5b20*/  ISETP.GE.AND P6, PT, R0, R251, PT ;  /* 0x000000fb0000720c */ /* 0x000fe40003fc6270 */
[----:B------:R-:W-:Y:S01]  /*5b30*/  FSEL R73, R8, -INF , !P2 ;  /* 0xff80000008497808 */ /* 0x000fe20005000000 */
[----:B------:R-:W-:Y:S01]  /*5b40*/  IMAD.IADD R8, R241, 0x1, -R5 ;  /* 0x00000001f1087824 */ /* 0x000fe200078e0a05 */
[----:B------:R-:W-:-:S02]  /*5b50*/  ISETP.GE.AND P2, PT, R0, R252, PT ;  /* 0x000000fc0000720c */ /* 0x000fc40003f46270 */
[C---:B------:R-:W-:Y:S01]  /*5b60*/  ISETP.GE.AND P5, PT, R0.reuse, R250, PT ;  /* 0x000000fa0000720c */ /* 0x040fe20003fa6270 */
[----:B------:R2:W3:Y:S01]  /*5b70*/  I2F R27, R6 ;  /* 0x00000006001b7306 */ /* 0x0004e20000201400 */
[C---:B------:R-:W-:Y:S02]  /*5b80*/  ISETP.LT.OR P2, PT, R0.reuse, R247, P2 ;  /* 0x000000f70000720c */ /* 0x040fe40001741670 */
[C---:B------:R-:W-:Y:S02]  /*5b90*/  ISETP.LT.OR P6, PT, R0.reuse, R246, P6 ;  /* 0x000000f60000720c */ /* 0x040fe400037c1670 */
[C---:B------:R-:W-:Y:S02]  /*5ba0*/  ISETP.LT.OR P5, PT, R0.reuse, R245, P5 ;  /* 0x000000f50000720c */ /* 0x040fe40002fa1670 */
[----:B------:R-:W-:Y:S02]  /*5bb0*/  ISETP.LT.OR P3, PT, R0, R244, P3 ;  /* 0x000000f40000720c */ /* 0x000fe40001f61670 */
[----:B-1----:R-:W-:Y:S01]  /*5bc0*/  IABS R7, R9 ;  /* 0x0000000900077213 */ /* 0x002fe20000000000 */
[----:B------:R-:W-:-:S04]  /*5bd0*/  IMAD.IADD R9, R243, 0x1, -R5 ;  /* 0x00000001f3097824 */ /* 0x000fc800078e0a05 */
[----:B--2---:R-:W-:Y:S02]  /*5be0*/  IMAD.MOV.U32 R6, RZ, RZ, R7 ;  /* 0x000000ffff067224 */ /* 0x004fe400078e0007 */
[----:B------:R-:W-:Y:S02]  /*5bf0*/  IMAD.IADD R7, R243, 0x1, -R0 ;  /* 0x00000001f3077824 */ /* 0x000fe400078e0a00 */
[----:B------:R1:W2:Y:S01]  /*5c00*/  I2F R13, R6 ;  /* 0x00000006000d7306 */ /* 0x0002a20000201400 */
[----:B---3--:R-:W-:-:S05]  /*5c10*/  FFMA.FTZ R11, R27, -UR21, R57 ;  /* 0x800000151b0b7c23 */ /* 0x008fca0008010039 */
[----:B------:R-:W-:Y:S02]  /*5c20*/  FSEL R71, R11, -INF , !P0 ;  /* 0xff8000000b477808 */ /* 0x000fe40004000000 */
[----:B------:R-:W-:-:S04]  /*5c30*/  ISETP.GE.AND P0, PT, R5, R251, PT ;  /* 0x000000fb0500720c */ /* 0x000fc80003f06270 */
[----:B------:R-:W-:Y:S01]  /*5c40*/  ISETP.LT.OR P0, PT, R5, R246, P0 ;  /* 0x000000f60500720c */ /* 0x000fe20000701670 */
[----:B-1----:R-:W-:Y:S01]  /*5c50*/  IMAD.MOV.U32 R6, RZ, RZ, R3 ;  /* 0x000000ffff067224 */ /* 0x002fe200078e0003 */
[----:B------:R-:W-:Y:S01]  /*5c60*/  IABS R3, R7 ;  /* 0x0000000700037213 */ /* 0x000fe20000000000 */
[----:B------:R-:W-:Y:S01]  /*5c70*/  IMAD.IADD R7, R248, 0x1, -R0 ;  /* 0x00000001f8077824 */ /* 0x000fe200078e0a00 */
[----:B------:R-:W-:Y:S01]  /*5c80*/  IABS R0, R9 ;  /* 0x0000000900007213 */ /* 0x000fe20000000000 */
[----:B------:R1:W3:Y:S01]  /*5c90*/  I2F R26, R6 ;  /* 0x00000006001a7306 */ /* 0x0002e20000201400 */
[----:B--2---:R-:W-:-:S05]  /*5ca0*/  FFMA.FTZ R9, R13, -UR21, R59 ;  /* 0x800000150d097c23 */ /* 0x004fca000801003b */
[----:B------:R-:W-:Y:S02]  /*5cb0*/  FSEL R78, R9, -INF , !P4 ;  /* 0xff800000094e7808 */ /* 0x000fe40006000000 */
[----:B------:R-:W-:-:S04]  /*5cc0*/  ISETP.GE.AND P4, PT, R5, R250, PT ;  /* 0x000000fa0500720c */ /* 0x000fc80003f86270 */
[----:B------:R-:W-:Y:S01]  /*5cd0*/  ISETP.LT.OR P4, PT, R5, R245, P4 ;  /* 0x000000f50500720c */ /* 0x000fe20002781670 */
[----:B-1----:R-:W-:Y:S01]  /*5ce0*/  IMAD.MOV.U32 R6, RZ, RZ, R3 ;  /* 0x000000ffff067224 */ /* 0x002fe200078e0003 */
[----:B------:R-:W-:Y:S01]  /*5cf0*/  IABS R3, R7 ;  /* 0x0000000700037213 */ /* 0x000fe20000000000 */
[----:B------:R-:W-:Y:S02]  /*5d00*/  IMAD.IADD R7, R248, 0x1, -R5 ;  /* 0x00000001f8077824 */ /* 0x000fe400078e0a05 */
[----:B------:R1:W2:Y:S01]  /*5d10*/  I2F R25, R6 ;  /* 0x0000000600197306 */ /* 0x0002a20000201400 */
[----:B---3--:R-:W-:-:S05]  /*5d20*/  FFMA.FTZ R9, R26, -UR21, R30 ;  /* 0x800000151a097c23 */ /* 0x008fca000801001e */
[----:B------:R-:W-:Y:S01]  /*5d30*/  FSEL R65, R9, -INF , !P6 ;  /* 0xff80000009417808 */ /* 0x000fe20007000000 */
[----:B-1----:R-:W-:Y:S01]  /*5d40*/  IMAD.MOV.U32 R6, RZ, RZ, R3 ;  /* 0x000000ffff067224 */ /* 0x002fe200078e0003 */
[----:B------:R-:W-:Y:S01]  /*5d50*/  IABS R3, R8 ;  /* 0x0000000800037213 */ /* 0x000fe20000000000 */
[----:B------:R-:W-:Y:S02]  /*5d60*/  FFMA.FTZ R8, R32, -UR21, R51 ;  /* 0x8000001520087c23 */ /* 0x000fe40008010033 */
[----:B------:R1:W3:Y:S01]  /*5d70*/  I2F R14, R6 ;  /* 0x00000006000e7306 */ /* 0x0002e20000201400 */
[----:B------:R-:W-:Y:S01]  /*5d80*/  HMMA.16816.F32.BF16 R48, R52, R16, R116 ;  /* 0x000000103430723c */ /* 0x000fe20000041874 */
[----:B--2---:R-:W-:Y:S01]  /*5d90*/  FFMA.FTZ R11, R25, -UR21, R20 ;  /* 0x80000015190b7c23 */ /* 0x004fe20008010014 */
[----:B------:R-:W-:Y:S01]  /*5da0*/  FSEL R70, R8, -INF , !P1 ;  /* 0xff80000008467808 */ /* 0x000fe20004800000 */
[----:B------:R-:W-:Y:S01]  /*5db0*/  FFMA.FTZ R8, R33, -UR21, R28 ;  /* 0x8000001521087c23 */ /* 0x000fe2000801001c */
[----:B------:R-:W-:-:S02]  /*5dc0*/  ISETP.GE.AND P1, PT, R5, R252, PT ;  /* 0x000000fc0500720c */ /* 0x000fc40003f26270 */
[----:B------:R-:W-:Y:S01]  /*5dd0*/  FSEL R68, R11, -INF , !P5 ;  /* 0xff8000000b447808 */ /* 0x000fe20006800000 */
[----:B------:R-:W2:Y:S01]  /*5de0*/  I2F R15, R3 ;  /* 0x00000003000f7306 */ /* 0x000ea20000201400 */
[----:B------:R-:W-:Y:S01]  /*5df0*/  FSEL R66, R8, -INF , !P2 ;  /* 0xff80000008427808 */ /* 0x000fe20005000000 */
[----:B------:R-:W-:Y:S01]  /*5e00*/  HMMA.16816.F32.BF16 R32, R36, R18, R112 ;  /* 0x000000122420723c */ /* 0x000fe20000041870 */
[C---:B------:R-:W-:Y:S02]  /*5e10*/  ISETP.GE.AND P2, PT, R5.reuse, R249, PT ;  /* 0x000000f90500720c */ /* 0x040fe40003f46270 */
[C---:B------:R-:W-:Y:S02]  /*5e20*/  ISETP.LT.OR P1, PT, R5.reuse, R247, P1 ;  /* 0x000000f70500720c */ /* 0x040fe40000f21670 */
[----:B------:R-:W-:Y:S01]  /*5e30*/  ISETP.LT.OR P2, PT, R5, R244, P2 ;  /* 0x000000f40500720c */ /* 0x000fe20001741670 */
[----:B-1----:R-:W-:Y:S01]  /*5e40*/  IMAD.MOV.U32 R6, RZ, RZ, R0 ;  /* 0x000000ffff067224 */ /* 0x002fe200078e0000 */
[----:B------:R-:W-:Y:S01]  /*5e50*/  IABS R0, R7 ;  /* 0x0000000700007213 */ /* 0x000fe20000000000 */
[----:B---3--:R-:W-:Y:S01]  /*5e60*/  FFMA.FTZ R12, R14, -UR21, R22 ;  /* 0x800000150e0c7c23 */ /* 0x008fe20008010016 */
[----:B------:R-:W-:Y:S01]  /*5e70*/  IADD3 R5, R24, 0x28, RZ ;  /* 0x0000002818057810 */ /* 0x000fe20007ffe0ff */
[----:B------:R1:W3:Y:S01]  /*5e80*/  I2F R13, R6 ;  /* 0x00000006000d7306 */ /* 0x0002e20000201400 */
[----:B------:R-:W-:-:S02]  /*5e90*/  FFMA.FTZ R14, R44, -UR21, R29 ;  /* 0x800000152c0e7c23 */ /* 0x000fc4000801001d */
[----:B------:R-:W-:Y:S01]  /*5ea0*/  FSEL R77, R12, -INF , !P3 ;  /* 0xff8000000c4d7808 */ /* 0x000fe20005800000 */
[----:B--2---:R-:W-:Y:S01]  /*5eb0*/  FFMA.FTZ R15, R15, -UR21, R31 ;  /* 0x800000150f0f7c23 */ /* 0x004fe2000801001f */
[----:B------:R-:W-:Y:S01]  /*5ec0*/  IADD3 R3, R24, 0x20, RZ ;  /* 0x0000002018037810 */ /* 0x000fe20007ffe0ff */
[----:B------:R-:W-:Y:S01]  /*5ed0*/  HMMA.16816.F32.BF16 R44, R52, R18, R120 ;  /* 0x00000012342c723c */ /* 0x000fe20000041878 */
[----:B------:R-:W2:Y:S01]  /*5ee0*/  LDSM.16.M88.4 R28, [R225+0x3800] ;  /* 0x00380000e11c783b */ /* 0x000ea20000000200 */
[----:B------:R-:W-:-:S04]  /*5ef0*/  DEPBAR.LE SB0, 0x0 ;  /* 0x000080000000791a */ /* 0x000fc80000000000 */
[----:B------:R-:W-:Y:S01]  /*5f00*/  IMAD.IADD R7, R242, 0x1, -R3 ;  /* 0x00000001f2077824 */ /* 0x000fe200078e0a03 */
[----:B------:R-:W-:Y:S01]  /*5f10*/  BAR.SYNC.DEFER_BLOCKING 0x0 ;  /* 0x0000000000007b1d */ /* 0x000fe20000010000 */
[----:B------:R-:W-:Y:S01]  /*5f20*/  ISETP.GE.AND P6, PT, R3, R252, PT ;  /* 0x000000fc0300720c */ /* 0x000fe20003fc6270 */
[----:B-1----:R-:W-:Y:S02]  /*5f30*/  IMAD.MOV.U32 R6, RZ, RZ, R0 ;  /* 0x000000ffff067224 */ /* 0x002fe400078e0000 */
[----:B------:R-:W-:Y:S01]  /*5f40*/  IABS R0, R7 ;  /* 0x0000000700007213 */ /* 0x000fe20000000000 */
[----:B---3--:R-:W-:Y:S01]  /*5f50*/  FFMA.FTZ R17, R13, -UR21, R21 ;  /* 0x800000150d117c23 */ /* 0x008fe20008010015 */
[C---:B------:R-:W-:Y:S01]  /*5f60*/  ISETP.GE.AND P5, PT, R3.reuse, R251, PT ;  /* 0x000000fb0300720c */ /* 0x040fe20003fa6270 */
[----:B------:R-:W1:Y:S01]  /*5f70*/  I2F R10, R6 ;  /* 0x00000006000a7306 */ /* 0x000e620000201400 */
[C---:B------:R-:W-:Y:S02]  /*5f80*/  ISETP.GE.AND P3, PT, R3.reuse, R250, PT ;  /* 0x000000fa0300720c */ /* 0x040fe40003f66270 */
[----:B------:R-:W-:-:S02]  /*5f90*/  ISETP.LT.OR P6, PT, R3, R247, P6 ;  /* 0x000000f70300720c */ /* 0x000fc400037c1670 */
[C---:B------:R-:W-:Y:S02]  /*5fa0*/  ISETP.LT.OR P5, PT, R3.reuse, R246, P5 ;  /* 0x000000f60300720c */ /* 0x040fe40002fa1670 */
[----:B------:R-:W-:Y:S01]  /*5fb0*/  ISETP.LT.OR P3, PT, R3, R245, P3 ;  /* 0x000000f50300720c */ /* 0x000fe20001f61670 */
[----:B------:R3:W4:Y:S01]  /*5fc0*/  I2F R7, R0 ;  /* 0x0000000000077306 */ /* 0x0007220000201400 */
[----:B------:R-:W-:Y:S02]  /*5fd0*/  FSEL R64, R15, -INF , !P0 ;  /* 0xff8000000f407808 */ /* 0x000fe40004000000 */
[----:B------:R-:W-:Y:S01]  /*5fe0*/  FSEL R67, R17, -INF , !P4 ;  /* 0xff80000011437808 */ /* 0x000fe20006000000 */
[----:B-1----:R-:W-:-:S05]  /*5ff0*/  FFMA.FTZ R13, R10, -UR21, R23 ;  /* 0x800000150a0d7c23 */ /* 0x002fca0008010017 */
[----:B------:R-:W-:Y:S02]  /*6000*/  FSEL R76, R13, -INF , !P2 ;  /* 0xff8000000d4c7808 */ /* 0x000fe40005000000 */
[----:B---3--:R-:W-:Y:S01]  /*6010*/  IADD3 R0, R24, 0x21, RZ ;  /* 0x0000002118007810 */ /* 0x008fe20007ffe0ff */
[----:B----4-:R-:W-:Y:S01]  /*6020*/  FFMA.FTZ R16, R7, -UR21, R40 ;  /* 0x8000001507107c23 */ /* 0x010fe20008010028 */
[----:B------:R-:W-:Y:S01]  /*6030*/  FSEL R40, R14, -INF , !P1 ;  /* 0xff8000000e287808 */ /* 0x000fe20004800000 */
[C---:B------:R-:W-:Y:S01]  /*6040*/  IMAD.IADD R7, R242.reuse, 0x1, -R5 ;  /* 0x00000001f2077824 */ /* 0x040fe200078e0a05 */
[----:B------:R-:W-:Y:S01]  /*6050*/  ISETP.GE.AND P1, PT, R3, R249, PT ;  /* 0x000000f90300720c */ /* 0x000fe20003f26270 */
[----:B------:R-:W-:Y:S01]  /*6060*/  IMAD.IADD R6, R242, 0x1, -R0 ;  /* 0x00000001f2067824 */ /* 0x000fe200078e0a00 */
[----:B------:R-:W-:Y:S01]  /*6070*/  FSEL R193, R16, -INF , !P6 ;  /* 0xff80000010c17808 */ /* 0x000fe20007000000 */
[----:B--2---:R-:W-:Y:S01]  /*6080*/  HMMA.16816.F32.BF16 R56, R36, R28, R60 ;  /* 0x0000001c2438723c */ /* 0x004fe2000004183c */
[----:B------:R-:W-:-:S02]  /*6090*/  IABS R7, R7 ;  /* 0x0000000700077213 */ /* 0x000fc40000000000 */
[----:B------:R-:W-:Y:S02]  /*60a0*/  IABS R6, R6 ;  /* 0x0000000600067213 */ /* 0x000fe40000000000 */
[----:B------:R1:W-:Y:S01]  /*60b0*/  I2F R21, R7 ;  /* 0x0000000700157306 */ /* 0x0003e20000201400 */
[----:B------:R-:W-:Y:S02]  /*60c0*/  ISETP.LT.OR P1, PT, R3, R244, P1 ;  /* 0x000000f40300720c */ /* 0x000fe40000f21670 */
[----:B------:R-:W-:Y:S01]  /*60d0*/  IMAD.MOV.U32 R8, RZ, RZ, R6 ;  /* 0x000000ffff087224 */ /* 0x000fe200078e0006 */
[C---:B------:R-:W-:Y:S01]  /*60e0*/  ISETP.GE.AND P0, PT, R0.reuse, R252, PT ;  /* 0x000000fc0000720c */ /* 0x040fe20003f06270 */
[----:B------:R-:W-:Y:S01]  /*60f0*/  IMAD.IADD R6, R241, 0x1, -R3 ;  /* 0x00000001f1067824 */ /* 0x000fe200078e0a03 */
[C---:B------:R-:W-:Y:S01]  /*6100*/  ISETP.GE.AND P4, PT, R0.reuse, R251, PT ;  /* 0x000000fb0000720c */ /* 0x040fe20003f86270 */
[----:B------:R-:W-:Y:S01]  /*6110*/  HMMA.16816.F32.BF16 R60, R52, R28, R124 ;  /* 0x0000001c343c723c */ /* 0x000fe2000004187c */
[----:B------:R2:W3:Y:S01]  /*6120*/  I2F R20, R8 ;  /* 0x0000000800147306 */ /* 0x0004e20000201400 */
[----:B------:R-:W-:-:S02]  /*6130*/  ISETP.GE.AND P2, PT, R0, R250, PT ;  /* 0x000000fa0000720c */ /* 0x000fc40003f46270 */
[----:B------:R-:W-:Y:S02]  /*6140*/  IABS R6, R6 ;  /* 0x0000000600067213 */ /* 0x000fe40000000000 */
[C---:B------:R-:W-:Y:S02]  /*6150*/  ISETP.GE.AND P6, PT, R0.reuse, R249, PT ;  /* 0x000000f90000720c */ /* 0x040fe40003fc6270 */
[C---:B------:R-:W-:Y:S01]  /*6160*/  ISETP.LT.OR P0, PT, R0.reuse, R247, P0 ;  /* 0x000000f70000720c */ /* 0x040fe20000701670 */
[----:B------:R4:W5:Y:S01]  /*6170*/  I2F R10, R6 ;  /* 0x00000006000a7306 */ /* 0x0009620000201400 */
[----:B-1----:R-:W-:Y:S01]  /*6180*/  IMAD.IADD R7, R241, 0x1, -R0 ;  /* 0x00000001f1077824 */ /* 0x002fe200078e0a00 */
[C---:B------:R-:W-:Y:S02]  /*6190*/  ISETP.LT.OR P4, PT, R0.reuse, R246, P4 ;  /* 0x000000f60000720c */ /* 0x040fe40002781670 */
[C---:B------:R-:W-:Y:S02]  /*61a0*/  ISETP.LT.OR P2, PT, R0.reuse, R245, P2 ;  /* 0x000000f50000720c */ /* 0x040fe40001741670 */
[----:B------:R-:W-:Y:S01]  /*61b0*/  ISETP.LT.OR P6, PT, R0, R244, P6 ;  /* 0x000000f40000720c */ /* 0x000fe200037c1670 */
[----:B--2---:R-:W-:-:S02]  /*61c0*/  IMAD.IADD R8, R243, 0x1, -R3 ;  /* 0x00000001f3087824 */ /* 0x004fc400078e0a03 */
[----:B---3--:R-:W-:-:S03]  /*61d0*/  FFMA.FTZ R13, R20, -UR21, R41 ;  /* 0x80000015140d7c23 */ /* 0x008fc60008010029 */
[----:B------:R-:W-:Y:S02]  /*61e0*/  IABS R8, R8 ;  /* 0x0000000800087213 */ /* 0x000fe40000000000 */
[----:B------:R-:W-:Y:S01]  /*61f0*/  FSEL R189, R13, -INF , !P0 ;  /* 0xff8000000dbd7808 */ /* 0x000fe20004000000 */
[----:B----4-:R-:W-:Y:S01]  /*6200*/  IMAD.IADD R6, R248, 0x1, -R3 ;  /* 0x00000001f8067824 */ /* 0x010fe200078e0a03 */
[----:B------:R-:W-:Y:S01]  /*6210*/  ISETP.GE.AND P0, PT, R5, R249, PT ;  /* 0x000000f90500720c */ /* 0x000fe20003f06270 */
[----:B------:R-:W-:Y:S02]  /*6220*/  IMAD.MOV.U32 R3, RZ, RZ, R8 ;  /* 0x000000ffff037224 */ /* 0x000fe400078e0008 */
[----:B-----5:R-:W-:Y:S01]  /*6230*/  FFMA.FTZ R10, R10, -UR21, R42 ;  /* 0x800000150a0a7c23 */ /* 0x020fe2000801002a */
[----:B------:R-:W-:Y:S01]  /*6240*/  IABS R9, R6 ;  /* 0x0000000600097213 */ /* 0x000fe20000000000 */
[----:B------:R1:W2:Y:S01]  /*6250*/  I2F R8, R3 ;  /* 0x0000000300087306 */ /* 0x0002a20000201400 */
[----:B------:R-:W-:Y:S01]  /*6260*/  IMAD.IADD R6, R243, 0x1, -R0 ;  /* 0x00000001f3067824 */ /* 0x000fe200078e0a00 */
[----:B------:R-:W-:-:S02]  /*6270*/  ISETP.LT.OR P0, PT, R5, R244, P0 ;  /* 0x000000f40500720c */ /* 0x000fc40000701670 */
[----:B------:R-:W-:Y:S02]  /*6280*/  FSEL R191, R10, -INF , !P5 ;  /* 0xff8000000abf7808 */ /* 0x000fe40006800000 */
[----:B------:R-:W-:Y:S02]  /*6290*/  IABS R6, R6 ;  /* 0x0000000600067213 */ /* 0x000fe40000000000 */
[----:B------:R-:W-:-:S04]  /*62a0*/  ISETP.GE.AND P5, PT, R5, R252, PT ;  /* 0x000000fc0500720c */ /* 0x000fc80003fa6270 */
[----:B------:R-:W-:Y:S02]  /*62b0*/  ISETP.LT.OR P5, PT, R5, R247, P5 ;  /* 0x000000f70500720c */ /* 0x000fe40002fa1670 */
[----:B-1----:R-:W-:Y:S01]  /*62c0*/  IABS R3, R7 ;  /* 0x0000000700037213 */ /* 0x002fe20000000000 */
[----:B------:R-:W-:Y:S02]  /*62d0*/  IMAD.MOV.U32 R7, RZ, RZ, R9 ;  /* 0x000000ffff077224 */ /* 0x000fe400078e0009 */
[----:B--2---:R-:W-:Y:S01]  /*62e0*/  FFMA.FTZ R11, R8, -UR21, R48 ;  /* 0x80000015080b7c23 */ /* 0x004fe20008010030 */
[----:B------:R1:W-:Y:S01]  /*62f0*/  I2F R16, R3 ;  /* 0x0000000300107306 */ /* 0x0003e20000201400 */
[----:B------:R-:W-:-:S03]  /*6300*/  IMAD.IADD R8, R243, 0x1, -R5 ;  /* 0x00000001f3087824 */ /* 0x000fc600078e0a05 */
[----:B------:R-:W-:Y:S02]  /*6310*/  FSEL R190, R11, -INF , !P3 ;  /* 0xff8000000bbe7808 */ /* 0x000fe40005800000 */
[C---:B------:R-:W-:Y:S02]  /*6320*/  ISETP.GE.AND P3, PT, R5.reuse, R251, PT ;  /* 0x000000fb0500720c */ /* 0x040fe40003f66270 */
[----:B------:R-:W2:Y:S02]  /*6330*/  I2F R7, R7 ;  /* 0x0000000700077306 */ /* 0x000ea40000201400 */
[----:B------:R-:W-:Y:S01]  /*6340*/  ISETP.LT.OR P3, PT, R5, R246, P3 ;  /* 0x000000f60500720c */ /* 0x000fe20001f61670 */
[----:B-1----:R-:W-:Y:S02]  /*6350*/  IMAD.IADD R3, R248, 0x1, -R0 ;  /* 0x00000001f8037824 */ /* 0x002fe400078e0a00 */
[----:B------:R-:W-:-:S03]  /*6360*/  IMAD.MOV.U32 R0, RZ, RZ, R6 ;  /* 0x000000ffff007224 */ /* 0x000fc600078e0006 */
[----:B------:R-:W-:Y:S01]  /*6370*/  IABS R6, R3 ;  /* 0x0000000300067213 */ /* 0x000fe20000000000 */
[----:B------:R-:W-:Y:S01]  /*6380*/  IMAD.IADD R3, R241, 0x1, -R5 ;  /* 0x00000001f1037824 */ /* 0x000fe200078e0a05 */
[----:B------:R1:W3:Y:S01]  /*6390*/  I2F R15, R0 ;  /* 0x00000000000f7306 */ /* 0x0002e20000201400 */
[----:B--2---:R-:W-:-:S03]  /*63a0*/  FFMA.FTZ R12, R7, -UR21, R50 ;  /* 0x80000015070c7c23 */ /* 0x004fc60008010032 */
[----:B------:R-:W-:Y:S02]  /*63b0*/  IABS R3, R3 ;  /* 0x0000000300037213 */ /* 0x000fe40000000000 */
[----:B------:R-:W-:Y:S01]  /*63c0*/  FSEL R192, R12, -INF , !P1 ;  /* 0xff8000000cc07808 */ /* 0x000fe20004800000 */
[----:B------:R-:W-:Y:S01]  /*63d0*/  FFMA.FTZ R12, R16, -UR21, R43 ;  /* 0x80000015100c7c23 */ /* 0x000fe2000801002b */
[----:B------:R2:W4:Y:S01]  /*63e0*/  I2F R18, R6 ;  /* 0x0000000600127306 */ /* 0x0005220000201400 */
[----:B------:R-:W-:Y:S01]  /*63f0*/  IMAD.MOV.U32 R7, RZ, RZ, R3 ;  /* 0x000000ffff077224 */ /* 0x000fe200078e0003 */
[----:B------:R-:W-:Y:S01]  /*6400*/  IABS R3, R8 ;  /* 0x0000000800037213 */ /* 0x000fe20000000000 */
[----:B------:R-:W-:Y:S01]  /*6410*/  IMAD.IADD R8, R248, 0x1, -R5 ;  /* 0x00000001f8087824 */ /* 0x000fe200078e0a05 */
[----:B------:R-:W-:Y:S02]  /*6420*/  ISETP.GE.AND P1, PT, R5, R250, PT ;  /* 0x000000fa0500720c */ /* 0x000fe40003f26270 */
[----:B------:R-:W-:-:S02]  /*6430*/  FSEL R175, R12, -INF , !P4 ;  /* 0xff8000000caf7808 */ /* 0x000fc40006000000 */
[----:B-1----:R-:W-:Y:S01]  /*6440*/  IADD3 R0, R24, 0x29, RZ ;  /* 0x0000002918007810 */ /* 0x002fe20007ffe0ff */
[----:B------:R1:W5:Y:S01]  /*6450*/  I2F R14, R7 ;  /* 0x00000007000e7306 */ /* 0x0003620000201400 */
[----:B------:R-:W-:Y:S01]  /*6460*/  ISETP.LT.OR P1, PT, R5, R245, P1 ;  /* 0x000000f50500720c */ /* 0x000fe20000f21670 */
[----:B---3--:R-:W-:Y:S01]  /*6470*/  FFMA.FTZ R16, R15, -UR21, R49 ;  /* 0x800000150f107c23 */ /* 0x008fe20008010031 */
[----:B------:R-:W-:Y:S01]  /*6480*/  ISETP.GE.AND P4, PT, R0, R252, PT ;  /* 0x000000fc0000720c */ /* 0x000fe20003f86270 */
[----:B------:R-:W-:Y:S02]  /*6490*/  IMAD.IADD R9, R242, 0x1, -R0 ;  /* 0x00000001f2097824 */ /* 0x000fe400078e0a00 */
[----:B------:R-:W-:Y:S01]  /*64a0*/  FFMA.FTZ R15, R21, -UR21, R32 ;  /* 0x80000015150f7c23 */ /* 0x000fe20008010020 */
[----:B--2---:R-:W-:Y:S01]  /*64b0*/  IADD3 R6, R24, 0x30, RZ ;  /* 0x0000003018067810 */ /* 0x004fe20007ffe0ff */
[----:B----4-:R-:W-:Y:S01]  /*64c0*/  FFMA.FTZ R13, R18, -UR21, R51 ;  /* 0x80000015120d7c23 */ /* 0x010fe20008010033 */
[----:B------:R-:W-:-:S02]  /*64d0*/  IABS R9, R9 ;  /* 0x0000000900097213 */ /* 0x000fc40000000000 */
[----:B------:R-:W-:Y:S02]  /*64e0*/  FSEL R174, R16, -INF , !P2 ;  /* 0xff80000010ae7808 */ /* 0x000fe40005000000 */
[----:B------:R-:W-:Y:S01]  /*64f0*/  FSEL R188, R13, -INF , !P6 ;  /* 0xff8000000dbc7808 */ /* 0x000fe20007000000 */
[----:B------:R-:W-:Y:S01]  /*6500*/  IMAD.MOV.U32 R5, RZ, RZ, R9 ;  /* 0x000000ffff057224 */ /* 0x000fe200078e0009 */
[----:B------:R-:W-:Y:S01]  /*6510*/  FSEL R172, R15, -INF , !P5 ;  /* 0xff8000000fac7808 */ /* 0x000fe20006800000 */
[----:B-1----:R-:W-:Y:S01]  /*6520*/  IMAD.MOV.U32 R7, RZ, RZ, R3 ;  /* 0x000000ffff077224 */ /* 0x002fe200078e0003 */
[----:B------:R-:W-:Y:S01]  /*6530*/  IABS R3, R8 ;  /* 0x0000000800037213 */ /* 0x000fe20000000000 */
[----:B------:R1:W2:Y:S01]  /*6540*/  I2F R17, R5 ;  /* 0x0000000500117306 */ /* 0x0002a20000201400 */
[----:B------:R-:W-:Y:S01]  /*6550*/  IMAD.IADD R9, R243, 0x1, -R0 ;  /* 0x00000001f3097824 */ /* 0x000fe200078e0a00 */
[----:B------:R-:W-:Y:S01]  /*6560*/  ISETP.GE.AND P2, PT, R0, R251, PT ;  /* 0x000000fb0000720c */ /* 0x000fe20003f46270 */
[----:B-----5:R-:W-:Y:S01]  /*6570*/  FFMA.FTZ R18, R14, -UR21, R34 ;  /* 0x800000150e127c23 */ /* 0x020fe20008010022 */
[----:B------:R-:W-:-:S02]  /*6580*/  ISETP.GE.AND P6, PT, R0, R250, PT ;  /* 0x000000fa0000720c */ /* 0x000fc40003fc6270 */
[C---:B------:R-:W-:Y:S02]  /*6590*/  ISETP.GE.AND P5, PT, R0.reuse, R249, PT ;  /* 0x000000f90000720c */ /* 0x040fe40003fa6270 */
[----:B------:R3:W4:Y:S01]  /*65a0*/  I2F R8, R3 ;  /* 0x0000000300087306 */ /* 0x0007220000201400 */
[C---:B------:R-:W-:Y:S02]  /*65b0*/  ISETP.LT.OR P4, PT, R0.reuse, R247, P4 ;  /* 0x000000f70000720c */ /* 0x040fe40002781670 */
[C---:B------:R-:W-:Y:S02]  /*65c0*/  ISETP.LT.OR P2, PT, R0.reuse, R246, P2 ;  /* 0x000000f60000720c */ /* 0x040fe40001741670 */
[C---:B------:R-:W-:Y:S02]  /*65d0*/  ISETP.LT.OR P6, PT, R0.reuse, R245, P6 ;  /* 0x000000f50000720c */ /* 0x040fe400037c1670 */
[----:B------:R-:W-:Y:S01]  /*65e0*/  ISETP.LT.OR P5, PT, R0, R244, P5 ;  /* 0x000000f40000720c */ /* 0x000fe20002fa1670 */
[----:B------:R5:W5:Y:S01]  /*65f0*/  I2F R10, R7 ;  /* 0x00000007000a7306 */ /* 0x000b620000201400 */
[----:B-1----:R-:W-:Y:S01]  /*6600*/  IADD3 R5, R24, 0x31, RZ ;  /* 0x0000003118057810 */ /* 0x002fe20007ffe0ff */
[----:B--2---:R-:W-:Y:S01]  /*6610*/  FFMA.FTZ R12, R17, -UR21, R33 ;  /* 0x80000015110c7c23 */ /* 0x004fe20008010021 */
[----:B------:R-:W-:-:S02]  /*6620*/  FSEL R159, R18, -INF , !P3 ;  /* 0xff800000129f7808 */ /* 0x000fc40005800000 */
[----:B------:R-:W-:Y:S02]  /*6630*/  ISETP.GE.AND P3, PT, R6, R252, PT ;  /* 0x000000fc0600720c */ /* 0x000fe40003f66270 */
[----:B------:R-:W-:Y:S01]  /*6640*/  FSEL R156, R12, -INF , !P4 ;  /* 0xff8000000c9c7808 */ /* 0x000fe20006000000 */
[----:B---3--:R-:W-:Y:S01]  /*6650*/  IMAD.IADD R3, R242, 0x1, -R6 ;  /* 0x00000001f2037824 */ /* 0x008fe200078e0a06 */
[----:B------:R-:W-:Y:S01]  /*6660*/  ISETP.GE.AND P4, PT, R6, R249, PT ;  /* 0x000000f90600720c */ /* 0x000fe20003f86270 */
[----:B----4-:R-:W-:Y:S01]  /*6670*/  FFMA.FTZ R19, R8, -UR21, R46 ;  /* 0x8000001508137c23 */ /* 0x010fe2000801002e */
[----:B------:R-:W-:Y:S02]  /*6680*/  ISETP.LT.OR P3, PT, R6, R247, P3 ;  /* 0x000000f70600720c */ /* 0x000fe40001f61670 */
[----:B------:R-:W-:Y:S02]  /*6690*/  IABS R3, R3 ;  /* 0x0000000300037213 */ /* 0x000fe40000000000 */
[----:B------:R-:W-:Y:S01]  /*66a0*/  FSEL R173, R19, -INF , !P0 ;  /* 0xff80000013ad7808 */ /* 0x000fe20004000000 */
[----:B-----5:R-:W-:Y:S01]  /*66b0*/  IMAD.IADD R7, R241, 0x1, -R0 ;  /* 0x00000001f1077824 */ /* 0x020fe200078e0a00 */
[----:B------:R1:W2:Y:S01]  /*66c0*/  I2F R21, R3 ;  /* 0x0000000300157306 */ /* 0x0002a20000201400 */
[----:B------:R-:W-:Y:S01]  /*66d0*/  FFMA.FTZ R20, R10, -UR21, R44 ;  /* 0x800000150a147c23 */ /* 0x000fe2000801002c */
[----:B------:R-:W-:Y:S01]  /*66e0*/  ISETP.GE.AND P0, PT, R6, R250, PT ;  /* 0x000000fa0600720c */ /* 0x000fe20003f06270 */
[----:B------:R-:W-:Y:S01]  /*66f0*/  IMAD.IADD R10, R242, 0x1, -R5 ;  /* 0x00000001f20a7824 */ /* 0x000fe200078e0a05 */
[----:B------:R-:W-:-:S02]  /*6700*/  IABS R7, R7 ;  /* 0x0000000700077213 */ /* 0x000fc40000000000 */
[----:B------:R-:W-:Y:S02]  /*6710*/  FSEL R158, R20, -INF , !P1 ;  /* 0xff800000149e7808 */ /* 0x000fe40004800000 */
[C---:B------:R-:W-:Y:S01]  /*6720*/  ISETP.GE.AND P1, PT, R6.reuse, R251, PT ;  /* 0x000000fb0600720c */ /* 0x040fe20003f26270 */
[----:B------:R-:W-:Y:S01]  /*6730*/  IMAD.MOV.U32 R8, RZ, RZ, R7 ;  /* 0x000000ffff087224 */ /* 0x000fe200078e0007 */
[----:B------:R-:W-:Y:S02]  /*6740*/  IABS R7, R9 ;  /* 0x0000000900077213 */ /* 0x000fe40000000000 */
[C---:B------:R-:W-:Y:S01]  /*6750*/  ISETP.LT.OR P1, PT, R6.reuse, R246, P1 ;  /* 0x000000f60600720c */ /* 0x040fe20000f21670 */
[----:B------:R3:W4:Y:S01]  /*6760*/  I2F R11, R8 ;  /* 0x00000008000b7306 */ /* 0x0007220000201400 */
[----:B------:R-:W-:Y:S02]  /*6770*/  ISETP.LT.OR P0, PT, R6, R245, P0 ;  /* 0x000000f50600720c */ /* 0x000fe40000701670 */
[----:B-1----:R-:W-:Y:S01]  /*6780*/  IADD3 R3, R24, 0x38, RZ ;  /* 0x0000003818037810 */ /* 0x002fe20007ffe0ff */
[----:B--2---:R-:W-:Y:S01]  /*6790*/  FFMA.FTZ R12, R21, -UR21, R56 ;  /* 0x80000015150c7c23 */ /* 0x004fe20008010038 */
[----:B------:R-:W-:-:S03]  /*67a0*/  ISETP.LT.OR P4, PT, R6, R244, P4 ;  /* 0x000000f40600720c */ /* 0x000fc60002781670 */
[----:B------:R-:W-:Y:S01]  /*67b0*/  IMAD.IADD R9, R242, 0x1, -R3 ;  /* 0x00000001f2097824 */ /* 0x000fe200078e0a03 */
[----:B------:R-:W-:Y:S02]  /*67c0*/  FSEL R153, R12, -INF , !P3 ;  /* 0xff8000000c997808 */ /* 0x000fe40005800000 */
[C---:B------:R-:W-:Y:S02]  /*67d0*/  ISETP.GE.AND P3, PT, R5.reuse, R249, PT ;  /* 0x000000f90500720c */ /* 0x040fe40003f66270 */
[----:B------:R-:W-:Y:S02]  /*67e0*/  IABS R9, R9 ;  /* 0x0000000900097213 */ /* 0x000fe40000000000 */
[----:B------:R-:W-:Y:S01]  /*67f0*/  ISETP.LT.OR P3, PT, R5, R244, P3 ;  /* 0x000000f40500720c */ /* 0x000fe20001f61670 */
[----:B---3--:R-:W-:Y:S01]  /*6800*/  IMAD.MOV.U32 R8, RZ, RZ, R7 ;  /* 0x000000ffff087224 */ /* 0x008fe200078e0007 */
[----:B------:R-:W-:Y:S01]  /*6810*/  IABS R7, R10 ;  /* 0x0000000a00077213 */ /* 0x000fe20000000000 */
[----:B----4-:R-:W-:-:S02]  /*6820*/  FFMA.FTZ R14, R11, -UR21, R35 ;  /* 0x800000150b0e7c23 */ /* 0x010fc40008010023 */
[----:B------:R1:W2:Y:S03]  /*6830*/  I2F R10, R8 ;  /* 0x00000008000a7306 */ /* 0x0002a60000201400 */
[----:B------:R-:W-:Y:S02]  /*6840*/  FSEL R154, R14, -INF , !P2 ;  /* 0xff8000000e9a7808 */ /* 0x000fe40005000000 */
[----:B------:R-:W-:-:S03]  /*6850*/  ISETP.GE.AND P2, PT, R5, R252, PT ;  /* 0x000000fc0500720c */ /* 0x000fc60003f46270 */
[----:B------:R3:W4:Y:S01]  /*6860*/  I2F R16, R7 ;  /* 0x0000000700107306 */ /* 0x0007220000201400 */
[----:B------:R-:W-:Y:S01]  /*6870*/  ISETP.LT.OR P2, PT, R5, R247, P2 ;  /* 0x000000f70500720c */ /* 0x000fe20001741670 */
[----:B-1----:R-:W-:Y:S01]  /*6880*/  IMAD.IADD R8, R248, 0x1, -R0 ;  /* 0x00000001f8087824 */ /* 0x002fe200078e0a00 */
[----:B------:R-:W-:Y:S01]  /*6890*/  IADD3 R0, R24, 0x39, RZ ;  /* 0x0000003918007810 */ /* 0x000fe20007ffe0ff */
[----:B--2---:R-:W-:Y:S01]  /*68a0*/  FFMA.FTZ R15, R10, -UR21, R45 ;  /* 0x800000150a0f7c23 */ /* 0x004fe2000801002d */
[----:B------:R-:W-:Y:S01]  /*68b0*/  HMMA.16816.F32.BF16 R24, R36, R30, R148 ;  /* 0x0000001e2418723c */ /* 0x000fe20000041894 */
[--C-:B------:R-:W-:Y:S01]  /*68c0*/  IMAD.IADD R10, R243, 0x1, -R6.reuse ;  /* 0x00000001f30a7824 */ /* 0x100fe200078e0a06 */
[----:B------:R-:W-:Y:S02]  /*68d0*/  IABS R8, R8 ;  /* 0x0000000800087213 */ /* 0x000fe40000000000 */
[----:B------:R-:W-:Y:S01]  /*68e0*/  FSEL R155, R15, -INF , !P6 ;  /* 0xff8000000f9b7808 */ /* 0x000fe20007000000 */
[----:B---3--:R-:W-:Y:S01]  /*68f0*/  IMAD.MOV.U32 R7, RZ, RZ, R9 ;  /* 0x000000ffff077224 */ /* 0x008fe200078e0009 */
[----:B------:R-:W1:Y:S01]  /*6900*/  I2F R11, R8 ;  /* 0x00000008000b7306 */ /* 0x000e620000201400 */
[----:B------:R-:W-:Y:S01]  /*6910*/  IMAD.IADD R9, R241, 0x1, -R6 ;  /* 0x00000001f1097824 */ /* 0x000fe200078e0a06 */
[----:B------:R-:W-:Y:S01]  /*6920*/  ISETP.GE.AND P6, PT, R5, R251, PT ;  /* 0x000000fb0500720c */ /* 0x000fe20003fc6270 */
[----:B----4-:R-:W-:-:S02]  /*6930*/  FFMA.FTZ R12, R16, -UR21, R57 ;  /* 0x80000015100c7c23 */ /* 0x010fc40008010039 */
[----:B------:R-:W-:Y:S01]  /*6940*/  HMMA.16816.F32.BF16 R16, R52, R30, R128 ;  /* 0x0000001e3410723c */ /* 0x000fe20000041880 */
[----:B------:R-:W-:Y:S02]  /*6950*/  ISETP.LT.OR P6, PT, R5, R246, P6 ;  /* 0x000000f60500720c */ /* 0x000fe400037c1670 */
[----:B------:R2:W-:Y:S01]  /*6960*/  I2F R22, R7 ;  /* 0x0000000700167306 */ /* 0x0005e20000201400 */
[----:B------:R-:W-:Y:S02]  /*6970*/  FSEL R141, R12, -INF , !P2 ;  /* 0xff8000000c8d7808 */ /* 0x000fe40005000000 */
[----:B------:R-:W-:-:S04]  /*6980*/  ISETP.GE.AND P2, PT, R3, R249, PT ;  /* 0x000000f90300720c */ /* 0x000fc80003f46270 */
[----:B------:R-:W-:Y:S01]  /*6990*/  ISETP.LT.OR P2, PT, R3, R244, P2 ;  /* 0x000000f40300720c */ /* 0x000fe20001741670 */
[----:B--2---:R-:W-:-:S05]  /*69a0*/  IMAD.IADD R7, R242, 0x1, -R0 ;  /* 0x00000001f2077824 */ /* 0x004fca00078e0a00 */
[----:B------:R-:W-:-:S05]  /*69b0*/  IABS R7, R7 ;  /* 0x0000000700077213 */ /* 0x000fca0000000000 */
[----:B------:R-:W-:Y:S01]  /*69c0*/  IMAD.MOV.U32 R8, RZ, RZ, R7 ;  /* 0x000000ffff087224 */ /* 0x000fe200078e0007 */
[----:B------:R-:W-:Y:S01]  /*69d0*/  IABS R7, R9 ;  /* 0x0000000900077213 */ /* 0x000fe20000000000 */
[----:B------:R-:W-:Y:S02]  /*69e0*/  IMAD.IADD R9, R248, 0x1, -R5 ;  /* 0x00000001f8097824 */ /* 0x000fe400078e0a05 */
[----:B------:R2:W-:Y:S08]  /*69f0*/  I2F R23, R8 ;  /* 0x0000000800177306 */ /* 0x0005f00000201400 */
[----:B------:R3:W-:Y:S01]  /*6a00*/  I2F R13, R7 ;  /* 0x00000007000d7306 */ /* 0x0007e20000201400 */
[----:B--2---:R-:W-:Y:S01]  /*6a10*/  IABS R8, R10 ;  /* 0x0000000a00087213 */ /* 0x004fe20000000000 */
[----:B-1----:R-:W-:-:S05]  /*6a20*/  FFMA.FTZ R10, R11, -UR21, R47 ;  /* 0x800000150b0a7c23 */ /* 0x002fca000801002f */
[----:B------:R-:W-:Y:S01]  /*6a30*/  FSEL R157, R10, -INF , !P5 ;  /* 0xff8000000a9d7808 */ /* 0x000fe20006800000 */
[----:B------:R-:W-:Y:S01]  /*6a40*/  IMAD.IADD R10, R241, 0x1, -R0 ;  /* 0x00000001f10a7824 */ /* 0x000fe200078e0a00 */
[C---:B------:R-:W-:Y:S01]  /*6a50*/  ISETP.GE.AND P5, PT, R5.reuse, R250, PT ;  /* 0x000000fa0500720c */ /* 0x040fe20003fa6270 */
[----:B---3--:R-:W-:Y:S02]  /*6a60*/  IMAD.IADD R7, R248, 0x1, -R6 ;  /* 0x00000001f8077824 */ /* 0x008fe400078e0a06 */
[----:B------:R-:W-:Y:S01]  /*6a70*/  IMAD.MOV.U32 R6, RZ, RZ, R8 ;  /* 0x000000ffff067224 */ /* 0x000fe200078e0008 */
[----:B------:R-:W-:Y:S01]  /*6a80*/  ISETP.LT.OR P5, PT, R5, R245, P5 ;  /* 0x000000f50500720c */ /* 0x000fe20002fa1670 */
[--C-:B------:R-:W-:Y:S01]  /*6a90*/  IMAD.IADD R8, R243, 0x1, -R5.reuse ;  /* 0x00000001f3087824 */ /* 0x100fe200078e0a05 */
[----:B------:R-:W-:Y:S01]  /*6aa0*/  IABS R7, R7 ;  /* 0x0000000700077213 */ /* 0x000fe20000000000 */
[----:B------:R1:W2:Y:S08]  /*6ab0*/  I2F R11, R6 ;  /* 0x00000006000b7306 */ /* 0x0002b00000201400 */
[----:B------:R3:W4:Y:S01]  /*6ac0*/  I2F R14, R7 ;  /* 0x00000007000e7306 */ /* 0x0007220000201400 */
[----:B-1----:R-:W-:-:S02]  /*6ad0*/  IMAD.IADD R6, R241, 0x1, -R5 ;  /* 0x00000001f1067824 */ /* 0x002fc400078e0a05 */
[----:B------:R-:W-:-:S03]  /*6ae0*/  IMAD.IADD R5, R241, 0x1, -R3 ;  /* 0x00000001f1057824 */ /* 0x000fc600078e0a03 */
[----:B------:R-:W-:Y:S02]  /*6af0*/  IABS R6, R6 ;  /* 0x0000000600067213 */ /* 0x000fe40000000000 */
[----:B------:R-:W-:-:S03]  /*6b00*/  IABS R5, R5 ;  /* 0x0000000500057213 */ /* 0x000fc60000000000 */
[----:B---3--:R-:W-:Y:S01]  /*6b10*/  IMAD.MOV.U32 R7, RZ, RZ, R6 ;  /* 0x000000ffff077224 */ /* 0x008fe200078e0006 */
[----:B------:R-:W-:Y:S01]  /*6b20*/  IABS R6, R8 ;  /* 0x0000000800067213 */ /* 0x000fe20000000000 */
[----:B------:R-:W-:Y:S02]  /*6b30*/  IMAD.IADD R8, R248, 0x1, -R3 ;  /* 0x00000001f8087824 */ /* 0x000fe400078e0a03 */
[----:B------:R1:W-:Y:S08]  /*6b40*/  I2F R20, R7 ;  /* 0x0000000700147306 */ /* 0x0003f00000201400 */
[----:B------:R3:W5:Y:S01]  /*6b50*/  I2F R15, R6 ;  /* 0x00000006000f7306 */ /* 0x0007620000201400 */
[----:B-1----:R-:W-:Y:S01]  /*6b60*/  IABS R7, R9 ;  /* 0x0000000900077213 */ /* 0x002fe20000000000 */
[----:B--2---:R-:W-:-:S02]  /*6b70*/  FFMA.FTZ R9, R11, -UR21, R60 ;  /* 0x800000150b097c23 */ /* 0x004fc4000801003c */
[----:B----4-:R-:W-:-:S04]  /*6b80*/  FFMA.FTZ R11, R14, -UR21, R62 ;  /* 0x800000150e0b7c23 */ /* 0x010fc8000801003e */
[----:B------:R1:W2:Y:S01]  /*6b90*/  I2F R21, R7 ;  /* 0x0000000700157306 */ /* 0x0002a20000201400 */
[----:B------:R-:W-:Y:S01]  /*6ba0*/  FSEL R143, R9, -INF , !P0 ;  /* 0xff800000098f7808 */ /* 0x000fe20004000000 */
[----:B---3--:R-:W-:Y:S01]  /*6bb0*/  FFMA.FTZ R6, R13, -UR21, R58 ;  /* 0x800000150d067c23 */ /* 0x008fe2000801003a */
[----:B------:R-:W-:Y:S01]  /*6bc0*/  FSEL R152, R11, -INF , !P4 ;  /* 0xff8000000b987808 */ /* 0x000fe20006000000 */
[----:B-----5:R-:W-:Y:S01]  /*6bd0*/  FFMA.FTZ R9, R15, -UR21, R61 ;  /* 0x800000150f097c23 */ /* 0x020fe2000801003d */
[C---:B------:R-:W-:Y:S02]  /*6be0*/  ISETP.GE.AND P0, PT, R3.reuse, R251, PT ;  /* 0x000000fb0300720c */ /* 0x040fe40003f06270 */
[----:B------:R-:W-:Y:S01]  /*6bf0*/  FSEL R142, R6, -INF , !P1 ;  /* 0xff800000068e7808 */ /* 0x000fe20004800000 */
[----:B------:R-:W-:Y:S01]  /*6c00*/  IMAD.MOV.U32 R6, RZ, RZ, R5 ;  /* 0x000000ffff067224 */ /* 0x000fe200078e0005 */
[C---:B------:R-:W-:Y:S02]  /*6c10*/  ISETP.GE.AND P1, PT, R3.reuse, R252, PT ;  /* 0x000000fc0300720c */ /* 0x040fe40003f26270 */
[C---:B------:R-:W-:Y:S01]  /*6c20*/  ISETP.GE.AND P4, PT, R3.reuse, R250, PT ;  /* 0x000000fa0300720c */ /* 0x040fe20003f86270 */
[----:B------:R3:W-:Y:S01]  /*6c30*/  I2F R14, R6 ;  /* 0x00000006000e7306 */ /* 0x0007e20000201400 */
[----:B------:R-:W-:Y:S01]  /*6c40*/  ISETP.LT.OR P1, PT, R3, R247, P1 ;  /* 0x000000f70300720c */ /* 0x000fe20000f21670 */
[----:B-1----:R-:W-:Y:S01]  /*6c50*/  IMAD.IADD R7, R243, 0x1, -R3 ;  /* 0x00000001f3077824 */ /* 0x002fe200078e0a03 */
[----:B------:R-:W-:-:S02]  /*6c60*/  ISETP.LT.OR P0, PT, R3, R246, P0 ;  /* 0x000000f60300720c */ /* 0x000fc40000701670 */
[----:B------:R-:W-:Y:S02]  /*6c70*/  ISETP.LT.OR P4, PT, R3, R245, P4 ;  /* 0x000000f50300720c */ /* 0x000fe40002781670 */
[----:B------:R-:W-:Y:S01]  /*6c80*/  IABS R5, R7 ;  /* 0x0000000700057213 */ /* 0x000fe20000000000 */
[----:B------:R-:W-:Y:S01]  /*6c90*/  FFMA.FTZ R7, R20, -UR21, R59 ;  /* 0x8000001514077c23 */ /* 0x000fe2000801003b */
[----:B------:R-:W-:Y:S01]  /*6ca0*/  IABS R3, R10 ;  /* 0x0000000a00037213 */ /* 0x000fe20000000000 */
[----:B------:R-:W-:Y:S01]  /*6cb0*/  FFMA.FTZ R10, R22, -UR21, R24 ;  /* 0x80000015160a7c23 */ /* 0x000fe20008010018 */
[----:B------:R-:W-:Y:S02]  /*6cc0*/  FSEL R139, R9, -INF , !P5 ;  /* 0xff800000098b7808 */ /* 0x000fe40006800000 */
[----:B------:R-:W-:Y:S02]  /*6cd0*/  FSEL R138, R7, -INF , !P6 ;  /* 0xff800000078a7808 */ /* 0x000fe40007000000 */
[----:B------:R-:W-:Y:S01]  /*6ce0*/  FSEL R132, R10, -INF , !P1 ;  /* 0xff8000000a847808 */ /* 0x000fe20004800000 */
[----:B---3--:R-:W-:Y:S01]  /*6cf0*/  IMAD.MOV.U32 R6, RZ, RZ, R5 ;  /* 0x000000ffff067224 */ /* 0x008fe200078e0005 */
[----:B------:R-:W-:Y:S01]  /*6d00*/  IABS R5, R8 ;  /* 0x0000000800057213 */ /* 0x000fe20000000000 */
[----:B--2---:R-:W-:Y:S01]  /*6d10*/  FFMA.FTZ R8, R21, -UR21, R63 ;  /* 0x8000001515087c23 */ /* 0x004fe2000801003f */
[C---:B------:R-:W-:Y:S01]  /*6d20*/  ISETP.GE.AND P6, PT, R0.reuse, R252, PT ;  /* 0x000000fc0000720c */ /* 0x040fe20003fc6270 */
[----:B------:R1:W2:Y:S01]  /*6d30*/  I2F R13, R6 ;  /* 0x00000006000d7306 */ /* 0x0002a20000201400 */
[----:B------:R-:W-:Y:S01]  /*6d40*/  ISETP.GE.AND P5, PT, R0, R251, PT ;  /* 0x000000fb0000720c */ /* 0x000fe20003fa6270 */
[----:B------:R-:W-:Y:S01]  /*6d50*/  FFMA.FTZ R10, R23, -UR21, R25 ;  /* 0x80000015170a7c23 */ /* 0x000fe20008010019 */
[----:B------:R-:W-:-:S02]  /*6d60*/  FSEL R140, R8, -INF , !P3 ;  /* 0xff800000088c7808 */ /* 0x000fc40005800000 */
[C---:B------:R-:W-:Y:S02]  /*6d70*/  ISETP.GE.AND P3, PT, R0.reuse, R250, PT ;  /* 0x000000fa0000720c */ /* 0x040fe40003f66270 */
[C---:B------:R-:W-:Y:S01]  /*6d80*/  ISETP.GE.AND P1, PT, R0.reuse, R249, PT ;  /* 0x000000f90000720c */ /* 0x040fe20003f26270 */
[----:B------:R3:W4:Y:S01]  /*6d90*/  I2F R12, R5 ;  /* 0x00000005000c7306 */ /* 0x0007220000201400 */
[C---:B------:R-:W-:Y:S02]  /*6da0*/  ISETP.LT.OR P6, PT, R0.reuse, R247, P6 ;  /* 0x000000f70000720c */ /* 0x040fe400037c1670 */
[C---:B------:R-:W-:Y:S02]  /*6db0*/  ISETP.LT.OR P5, PT, R0.reuse, R246, P5 ;  /* 0x000000f60000720c */ /* 0x040fe40002fa1670 */
[C---:B------:R-:W-:Y:S02]  /*6dc0*/  ISETP.LT.OR P3, PT, R0.reuse, R245, P3 ;  /* 0x000000f50000720c */ /* 0x040fe40001f61670 */
[----:B------:R-:W-:Y:S01]  /*6dd0*/  ISETP.LT.OR P1, PT, R0, R244, P1 ;  /* 0x000000f40000720c */ /* 0x000fe20000f21670 */
[----:B-1----:R-:W-:Y:S01]  /*6de0*/  IMAD.IADD R6, R243, 0x1, -R0 ;  /* 0x00000001f3067824 */ /* 0x002fe200078e0a00 */
[----:B------:R-:W-:Y:S01]  /*6df0*/  FSEL R22, R10, -INF , !P6 ;  /* 0xff8000000a167808 */ /* 0x000fe20007000000 */
[----:B--2---:R-:W-:-:S05]  /*6e00*/  FFMA.FTZ R8, R13, -UR21, R16 ;  /* 0x800000150d087c23 */ /* 0x004fca0008010010 */
[----:B------:R-:W-:Y:S01]  /*6e10*/  FSEL R130, R8, -INF , !P4 ;  /* 0xff80000008827808 */ /* 0x000fe20006000000 */
[----:B---3--:R-:W-:Y:S01]  /*6e20*/  IMAD.MOV.U32 R5, RZ, RZ, R3 ;  /* 0x000000ffff057224 */ /* 0x008fe200078e0003 */
[----:B------:R-:W-:Y:S01]  /*6e30*/  IABS R3, R6 ;  /* 0x0000000600037213 */ /* 0x000fe20000000000 */
[----:B------:R-:W-:Y:S01]  /*6e40*/  IMAD.IADD R6, R248, 0x1, -R0 ;  /* 0x00000001f8067824 */ /* 0x000fe200078e0a00 */
[----:B------:R-:W-:Y:S01]  /*6e50*/  LOP3.LUT R0, R160, R161, RZ, 0xfc, !PT ;  /* 0x000000a1a0007212 */ /* 0x000fe200078efcff */
[----:B------:R1:W2:Y:S01]  /*6e60*/  I2F R11, R5 ;  /* 0x00000005000b7306 */ /* 0x0002a20000201400 */
[----:B----4-:R-:W-:-:S05]  /*6e70*/  FFMA.FTZ R7, R12, -UR21, R18 ;  /* 0x800000150c077c23 */ /* 0x010fca0008010012 */
[----:B------:R-:W-:Y:S01]  /*6e80*/  FSEL R133, R7, -INF , !P2 ;  /* 0xff80000007857808 */ /* 0x000fe20005000000 */
[----:B-1----:R-:W-:Y:S01]  /*6e90*/  IMAD.MOV.U32 R5, RZ, RZ, R3 ;  /* 0x000000ffff057224 */ /* 0x002fe200078e0003 */
[----:B------:R-:W-:Y:S01]  /*6ea0*/  IABS R3, R6 ;  /* 0x0000000600037213 */ /* 0x000fe20000000000 */
[----:B--2---:R-:W-:Y:S02]  /*6eb0*/  FFMA.FTZ R9, R11, -UR21, R27 ;  /* 0x800000150b097c23 */ /* 0x004fe4000801001b */
[----:B------:R-:W1:Y:S03]  /*6ec0*/  I2F R6, R5 ;  /* 0x0000000500067306 */ /* 0x000e660000201400 */
[----:B------:R-:W-:-:S05]  /*6ed0*/  FSEL R23, R9, -INF , !P5 ;  /* 0xff80000009177808 */ /* 0x000fca0006800000 */
[----:B------:R2:W3:Y:S01]  /*6ee0*/  I2F R5, R3 ;  /* 0x0000000300057306 */ /* 0x0004e20000201400 */
[----:B-1----:R-:W-:-:S05]  /*6ef0*/  FFMA.FTZ R6, R6, -UR21, R17 ;  /* 0x8000001506067c23 */ /* 0x002fca0008010011 */
[----:B------:R-:W-:Y:S01]  /*6f00*/  FSEL R129, R6, -INF , !P3 ;  /* 0xff80000006817808 */ /* 0x000fe20005800000 */
[----:B--2---:R-:W-:Y:S02]  /*6f10*/  FFMA.FTZ R3, R14, -UR21, R26 ;  /* 0x800000150e037c23 */ /* 0x004fe4000801001a */
[----:B---3--:R-:W-:-:S03]  /*6f20*/  FFMA.FTZ R5, R5, -UR21, R19 ;  /* 0x8000001505057c23 */ /* 0x008fc60008010013 */
[----:B------:R-:W-:Y:S02]  /*6f30*/  FSEL R128, R3, -INF , !P0 ;  /* 0xff80000003807808 */ /* 0x000fe40004000000 */
[----:B------:R-:W-:Y:S02]  /*6f40*/  PLOP3.LUT P0, PT, PT, PT, UP0, 0x80, 0x0 ;  /* 0x000000000000781c */ /* 0x000fe40003f0f008 */
[----:B------:R-:W-:-:S11]  /*6f50*/  FSEL R131, R5, -INF , !P1 ;  /* 0xff80000005837808 */ /* 0x000fd60004800000 */
[----:B------:R-:W-:Y:S05]  /*6f60*/  @!P0 BRA `(.L_x_723) ;  /* 0x000004a000008947 */ /* 0x000fea0003800000 */
[----:B------:R-:W-:Y:S01]  /*6f70*/  UIADD3 UR5, UR8, -0x2, URZ ;  /* 0xfffffffe08057890 */ /* 0x000fe2000fffe03f */
        /* <DEDUP_REMOVED lines=71> */
.L_x_725:
[----:B------:R-:W-:Y:S05]  /*73f0*/  BSYNC B0 ;  /* 0x0000000000007941 */ /* 0x000fea0003800000 */
.L_x_724:
[----:B------:R-:W0:Y:S02]  /*7400*/  LDGDEPBAR ;  /* 0x00000000000079af */ /* 0x000e240000000000 */
.L_x_723:
        /* <DEDUP_REMOVED lines=34> */
[----:B------:R-:W-:-:S02]  /*7630*/  SHF.L.U32 R221, R0, 0x1, RZ ;  /* 0x0000000100dd7819 */ /* 0x000fc400000006ff */
[----:B------:R-:W-:Y:S02]  /*7640*/  FMNMX.FTZ R137, R141, R137, !PT ;  /* 0x000000898d897209 */ /* 0x000fe40007810000 */
[----:B------:R-:W-:Y:S01]  /*7650*/  LEA R224, R2, R221, 0x1 ;  /* 0x000000dd02e07211 */ /* 0x000fe200078e08ff */
[----:B------:R-:W-:Y:S01]  /*7660*/  LDSM.16.MT88.4 R52, [R221+0xc000] ;  /* 0x00c00000dd34783b */ /* 0x000fe20000004200 */
[----:B------:R-:W-:Y:S01]  /*7670*/  FMNMX.FTZ R137, R132, R137, !PT ;  /* 0x0000008984897209 */ /* 0x000fe20007810000 */
[----:B------:R-:W-:Y:S02]  /*7680*/  IMAD R222, R4, 0x2, R221 ;  /* 0x0000000204de7824 */ /* 0x000fe400078e02dd */
[----:B------:R-:W-:Y:S01]  /*7690*/  LDSM.16.MT88.4 R32, [R224+0xc000] ;  /* 0x00c00000e020783b */ /* 0x000fe20000004200 */
[----:B------:R-:W-:Y:S01]  /*76a0*/  FMNMX.FTZ R137, R22, R137, !PT ;  /* 0x0000008916897209 */ /* 0x000fe20007810000 */
[----:B------:R-:W-:Y:S02]  /*76b0*/  IMAD R223, R2, 0x2, R222 ;  /* 0x0000000202df7824 */ /* 0x000fe400078e02de */
[----:B------:R-:W-:Y:S04]  /*76c0*/  LDSM.16.MT88.4 R24, [R222+0xc000] ;  /* 0x00c00000de18783b */ /* 0x000fe80000004200 */
[----:B------:R-:W2:Y:S04]  /*76d0*/  SHFL.BFLY PT, R5, R137, 0x2, 0x1f ;  /* 0x0c401f0089057f89 */ /* 0x000ea800000e0000 */
[----:B------:R-:W-:Y:S04]  /*76e0*/  LDSM.16.MT88.4 R48, [R221+0xc800] ;  /* 0x00c80000dd30783b */ /* 0x000fe80000004200 */
[----:B------:R-:W-:Y:S04]  /*76f0*/  LDSM.16.MT88.4 R60, [R221+0xe000] ;  /* 0x00e00000dd3c783b */ /* 0x000fe80000004200 */
        /* <DEDUP_REMOVED lines=30> */
[----:B------:R-:W3:Y:S01]  /*78e0*/  SHFL.BFLY PT, R7, R136, 0x1, 0x1f ;  /* 0x0c201f0088077f89 */ /* 0x000ee200000e0000 */
[----:B------:R-:W-:-:S02]  /*78f0*/  FFMA.FTZ R6, R83, c[0x0][0x23c], -R21 ;  /* 0x00008f0053067a23 */ /* 0x000fc40000010815 */
[----:B------:R-:W-:-:S03]  /*7900*/  FMNMX.FTZ R135, R139, R135, !PT ;  /* 0x000000878b877209 */ /* 0x000fc60007810000 */
[----:B------:R4:W-:Y:S01]  /*7910*/  MUFU.EX2 R226, R5 ;  /* 0x0000000500e27308 */ /* 0x0009e20000000800 */
[----:B------:R-:W-:-:S04]  /*7920*/  FMNMX.FTZ R135, R130, R135, !PT ;  /* 0x0000008782877209 */ /* 0x000fc80007810000 */
[----:B------:R-:W-:Y:S02]  /*7930*/  FMNMX.FTZ R135, R129, R135, !PT ;  /* 0x0000008781877209 */ /* 0x000fe40007810000 */
[----:B--2---:R-:W-:Y:S01]  /*7940*/  FMNMX.FTZ R3, R98, R94, !PT ;  /* 0x0000005e62037209 */ /* 0x004fe20007810000 */
[----:B------:R2:W1:Y:S03]  /*7950*/  MUFU.EX2 R204, R6 ;  /* 0x0000000600cc7308 */ /* 0x0004660000000800 */
[----:B------:R-:W-:-:S04]  /*7960*/  FMNMX.FTZ R3, R95, R3, !PT ;  /* 0x000000035f037209 */ /* 0x000fc80007810000 */
[----:B------:R-:W-:Y:S01]  /*7970*/  FMNMX.FTZ R3, R90, R3, !PT ;  /* 0x000000035a037209 */ /* 0x000fe20007810000 */
[----:B----4-:R-:W-:Y:S01]  /*7980*/  FFMA.FTZ R5, R75, c[0x0][0x23c], -R21 ;  /* 0x00008f004b057a23 */ /* 0x010fe20000010815 */
[----:B---3--:R-:W-:Y:S02]  /*7990*/  FMNMX.FTZ R136, R136, R7, !PT ;  /* 0x0000000788887209 */ /* 0x008fe40007810000 */
[----:B------:R-:W-:Y:S01]  /*79a0*/  FMNMX.FTZ R3, R82, R3, !PT ;  /* 0x0000000352037209 */ /* 0x000fe20007810000 */
[----:B------:R3:W4:Y:S01]  /*79b0*/  MUFU.EX2 R220, R5 ;  /* 0x0000000500dc7308 */ /* 0x0007220000000800 */
[C---:B------:R-:W-:Y:S01]  /*79c0*/  FSETP.NEU.FTZ.AND P1, PT, R136.reuse, -INF , PT ;  /* 0xff8000008800780b */ /* 0x040fe20003f3d000 */
[----:B------:R-:W-:Y:S01]  /*79d0*/  FMUL.FTZ R20, R136, c[0x0][0x23c] ;  /* 0x00008f0088147a20 */ /* 0x000fe20000410000 */
[----:B------:R-:W-:Y:S01]  /*79e0*/  FMNMX.FTZ R3, R78, R3, !PT ;  /* 0x000000034e037209 */ /* 0x000fe20007810000 */
[----:B--2---:R-:W2:Y:S01]  /*79f0*/  SHFL.BFLY PT, R6, R135, 0x2, 0x1f ;  /* 0x0c401f0087067f89 */ /* 0x004ea200000e0000 */
[----:B-1----:R-:W-:-:S02]  /*7a00*/  F2FP.BF16.PACK_AB R16, R204, R205 ;  /* 0x000000cdcc10723e */ /* 0x002fc400000010ff */
[----:B------:R-:W-:Y:S02]  /*7a10*/  FMNMX.FTZ R3, R77, R3, !PT ;  /* 0x000000034d037209 */ /* 0x000fe40007810000 */
[----:B------:R-:W-:-:S05]  /*7a20*/  FSEL R20, R20, RZ, P1 ;  /* 0x000000ff14147208 */ /* 0x000fca0000800000 */
[----:B------:R-:W-:Y:S01]  /*7a30*/  FFMA.FTZ R23, R23, c[0x0][0x23c], -R20 ;  /* 0x00008f0017177a23 */ /* 0x000fe20000010814 */
[----:B---3--:R-:W-:Y:S01]  /*7a40*/  FMNMX.FTZ R5, R76, R3, !PT ;  /* 0x000000034c057209 */ /* 0x008fe20007810000 */
[----:B------:R-:W-:Y:S01]  /*7a50*/  FFMA.FTZ R3, R72, c[0x0][0x23c], -R21 ;  /* 0x00008f0048037a23 */ /* 0x000fe20000010815 */
[----:B----4-:R-:W-:Y:S02]  /*7a60*/  F2FP.BF16.PACK_AB R18, R220, R226 ;  /* 0x000000e2dc12723e */ /* 0x010fe400000010ff */
[----:B------:R-:W-:Y:S01]  /*7a70*/  FMNMX.FTZ R5, R192, R5, !PT ;  /* 0x00000005c0057209 */ /* 0x000fe20007810000 */
[----:B------:R1:W-:Y:S03]  /*7a80*/  MUFU.EX2 R230, R3 ;  /* 0x0000000300e67308 */ /* 0x0003e60000000800 */
[----:B------:R-:W-:-:S04]  /*7a90*/  FMNMX.FTZ R5, R188, R5, !PT ;  /* 0x00000005bc057209 */ /* 0x000fc80007810000 */
[----:B------:R-:W-:Y:S02]  /*7aa0*/  FMNMX.FTZ R5, R173, R5, !PT ;  /* 0x00000005ad057209 */ /* 0x000fe40007810000 */
[----:B--2---:R-:W-:Y:S02]  /*7ab0*/  FMNMX.FTZ R135, R135, R6, !PT ;  /* 0x0000000687877209 */ /* 0x004fe40007810000 */
[----:B------:R-:W-:-:S04]  /*7ac0*/  FMNMX.FTZ R5, R157, R5, !PT ;  /* 0x000000059d057209 */ /* 0x000fc80007810000 */
[----:B------:R-:W-:Y:S01]  /*7ad0*/  FMNMX.FTZ R5, R152, R5, !PT ;  /* 0x0000000598057209 */ /* 0x000fe20007810000 */
[----:B-1----:R-:W-:-:S03]  /*7ae0*/  FFMA.FTZ R3, R69, c[0x0][0x23c], -R21 ;  /* 0x00008f0045037a23 */ /* 0x002fc60000010815 */
        /* <DEDUP_REMOVED lines=8> */
[----:B--2---:R-:W-:Y:S01]  /*7b70*/  FMNMX.FTZ R135, R135, R5, !PT ;  /* 0x0000000587877209 */ /* 0x004fe20007810000 */
[----:B------:R-:W-:-:S03]  /*7b80*/  FFMA.FTZ R5, R65, c[0x0][0x23c], -R20 ;  /* 0x00008f0041057a23 */ /* 0x000fc60000010814 */
[----:B------:R-:W-:-:S03]  /*7b90*/  FSETP.NEU.FTZ.AND P1, PT, R135, -INF , PT ;  /* 0xff8000008700780b */ /* 0x000fc60003f3d000 */
[----:B------:R2:W-:Y:S01]  /*7ba0*/  MUFU.EX2 R231, R5 ;  /* 0x0000000500e77308 */ /* 0x0005e20000000800 */
[----:B-1----:R-:W-:Y:S01]  /*7bb0*/  FFMA.FTZ R3, R40, c[0x0][0x23c], -R21 ;  /* 0x00008f0028037a23 */ /* 0x002fe20000010815 */
[----:B---3--:R-:W-:-:S06]  /*7bc0*/  FMNMX.FTZ R134, R134, R6, !PT ;  /* 0x0000000686867209 */ /* 0x008fcc0007810000 */
[----:B------:R1:W-:Y:S01]  /*7bd0*/  MUFU.EX2 R8, R3 ;  /* 0x0000000300087308 */ /* 0x0003e20000000800 */
[----:B------:R-:W3:Y:S01]  /*7be0*/  SHFL.BFLY PT, R6, R134, 0x1, 0x1f ;  /* 0x0c201f0086067f89 */ /* 0x000ee200000e0000 */
[----:B--2---:R-:W-:-:S06]  /*7bf0*/  FFMA.FTZ R5, R64, c[0x0][0x23c], -R20 ;  /* 0x00008f0040057a23 */ /* 0x004fcc0000010814 */
[----:B------:R-:W2:Y:S01]  /*7c00*/  MUFU.EX2 R225, R5 ;  /* 0x0000000500e17308 */ /* 0x000ea20000000800 */
[----:B-1----:R-:W-:-:S07]  /*7c10*/  FFMA.FTZ R3, R96, c[0x0][0x23c], -R20 ;  /* 0x00008f0060037a23 */ /* 0x002fce0000010814 */
[----:B------:R1:W-:Y:S01]  /*7c20*/  MUFU.EX2 R195, R3 ;  /* 0x0000000300c37308 */ /* 0x0003e20000000800 */
[----:B---3--:R-:W-:Y:S02]  /*7c30*/  FMNMX.FTZ R134, R134, R6, !PT ;  /* 0x0000000686867209 */ /* 0x008fe40007810000 */
[----:B--2---:R-:W-:Y:S01]  /*7c40*/  F2FP.BF16.PACK_AB R11, R225, R231 ;  /* 0x000000e7e10b723e */ /* 0x004fe200000010ff */
        /* <DEDUP_REMOVED lines=12> */
[----:B-1----:R-:W-:-:S04]  /*7d10*/  FFMA.FTZ R3, R70, c[0x0][0x23c], -R20 ;  /* 0x00008f0046037a23 */ /* 0x002fc80000010814 */
[----:B------:R1:W-:Y:S03]  /*7d20*/  MUFU.EX2 R9, R3 ;  /* 0x0000000300097308 */ /* 0x0003e60000000800 */
[C---:B------:R-:W-:Y:S08]  /*7d30*/  HMMA.16816.F32.BF16 R124, R16.reuse, R56, RZ ;  /* 0x00000038107c723c */ /* 0x040ff000000418ff */
[----:B------:R-:W-:Y:S01]  /*7d40*/  HMMA.16816.F32.BF16 R116, R16, R60, RZ ;  /* 0x0000003c1074723c */ /* 0x000fe200000418ff */
[----:B-1----:R-:W-:-:S05]  /*7d50*/  FMUL.FTZ R3, R135, c[0x0][0x23c] ;  /* 0x00008f0087037a20 */ /* 0x002fca0000410000 */
[----:B------:R-:W-:Y:S02]  /*7d60*/  FSEL R3, R3, RZ, P1 ;  /* 0x000000ff03037208 */ /* 0x000fe40000800000 */
[----:B------:R-:W-:-:S03]  /*7d70*/  FSETP.NEU.FTZ.AND P1, PT, R134, -INF , PT ;  /* 0xff8000008600780b */ /* 0x000fc60003f3d000 */
[--C-:B------:R-:W-:Y:S02]  /*7d80*/  FFMA.FTZ R5, R97, c[0x0][0x23c], -R3.reuse ;  /* 0x00008f0061057a23 */ /* 0x100fe40000010803 */
[--C-:B------:R-:W-:Y:S02]  /*7d90*/  FFMA.FTZ R6, R74, c[0x0][0x23c], -R3.reuse ;  /* 0x00008f004a067a23 */ /* 0x100fe40000010803 */
[----:B------:R1:W-:Y:S01]  /*7da0*/  MUFU.EX2 R212, R5 ;  /* 0x0000000500d47308 */ /* 0x0003e20000000800 */
[----:B------:R-:W2:Y:S07]  /*7db0*/  LDSM.16.MT88.4 R72, [R224+0xc800] ;  /* 0x00c80000e048783b */ /* 0x000eae0000004200 */
[----:B------:R-:W-:Y:S01]  /*7dc0*/  MUFU.EX2 R171, R6 ;  /* 0x0000000600ab7308 */ /* 0x000fe20000000800 */
[----:B-1----:R-:W-:-:S07]  /*7dd0*/  FFMA.FTZ R5, R92, c[0x0][0x23c], -R3 ;  /* 0x00008f005c057a23 */ /* 0x002fce0000010803 */
[----:B------:R1:W3:Y:S02]  /*7de0*/  MUFU.EX2 R207, R5 ;  /* 0x0000000500cf7308 */ /* 0x0002e40000000800 */
[----:B-1----:R-:W-:Y:S01]  /*7df0*/  FFMA.FTZ R5, R91, c[0x0][0x23c], -R3 ;  /* 0x00008f005b057a23 */ /* 0x002fe20000010803 */
[----:B---3--:R-:W-:-:S05]  /*7e00*/  F2FP.BF16.PACK_AB R12, R207, R212 ;  /* 0x000000d4cf0c723e */ /* 0x008fca00000010ff */
[----:B------:R1:W-:Y:S02]  /*7e10*/  MUFU.EX2 R168, R5 ;  /* 0x0000000500a87308 */ /* 0x0003e40000000800 */
[----:B-1----:R-:W-:-:S06]  /*7e20*/  FFMA.FTZ R5, R81, c[0x0][0x23c], -R3 ;  /* 0x00008f0051057a23 */ /* 0x002fcc0000010803 */
[----:B------:R1:W3:Y:S02]  /*7e30*/  MUFU.EX2 R99, R5 ;  /* 0x0000000500637308 */ /* 0x0002e40000000800 */
[----:B-1----:R-:W-:Y:S01]  /*7e40*/  FMUL.FTZ R5, R134, c[0x0][0x23c] ;  /* 0x00008f0086057a20 */ /* 0x002fe20000410000 */
[----:B---3--:R-:W-:-:S04]  /*7e50*/  F2FP.BF16.PACK_AB R14, R99, R168 ;  /* 0x000000a8630e723e */ /* 0x008fc800000010ff */
[----:B------:R-:W-:Y:S01]  /*7e60*/  FSEL R0, R5, RZ, P1 ;  /* 0x000000ff05007208 */ /* 0x000fe20000800000 */
[----:B------:R-:W-:-:S04]  /*7e70*/  FFMA.FTZ R5, R71, c[0x0][0x23c], -R3 ;  /* 0x00008f0047057a23 */ /* 0x000fc80000010803 */
[----:B------:R1:W-:Y:S01]  /*7e80*/  MUFU.EX2 R234, R5 ;  /* 0x0000000500ea7308 */ /* 0x0003e20000000800 */
[----:B------:R-:W-:-:S07]  /*7e90*/  FFMA.FTZ R4, R95, c[0x0][0x23c], -R0 ;  /* 0x00008f005f047a23 */ /* 0x000fce0000010800 */
[----:B------:R3:W-:Y:S01]  /*7ea0*/  MUFU.EX2 R100, R4 ;  /* 0x0000000400647308 */ /* 0x0007e20000000800 */
[----:B-1----:R-:W-:-:S07]  /*7eb0*/  FFMA.FTZ R5, R98, c[0x0][0x23c], -R0 ;  /* 0x00008f0062057a23 */ /* 0x002fce0000010800 */
[----:B------:R1:W-:Y:S01]  /*7ec0*/  MUFU.EX2 R227, R5 ;  /* 0x0000000500e37308 */ /* 0x0003e20000000800 */
[----:B---3--:R-:W-:-:S07]  /*7ed0*/  FFMA.FTZ R4, R90, c[0x0][0x23c], -R0 ;  /* 0x00008f005a047a23 */ /* 0x008fce0000010800 */
[----:B------:R3:W4:Y:S01]  /*7ee0*/  MUFU.EX2 R101, R4 ;  /* 0x0000000400657308 */ /* 0x0007220000000800 */
[----:B-1----:R-:W-:-:S07]  /*7ef0*/  FFMA.FTZ R5, R94, c[0x0][0x23c], -R0 ;  /* 0x00008f005e057a23 */ /* 0x002fce0000010800 */
[----:B------:R-:W1:Y:S01]  /*7f00*/  MUFU.EX2 R228, R5 ;  /* 0x0000000500e47308 */ /* 0x000e620000000800 */
[----:B---3--:R-:W-:Y:S01]  /*7f10*/  FFMA.FTZ R4, R68, c[0x0][0x23c], -R3 ;  /* 0x00008f0044047a23 */ /* 0x008fe20000010803 */
[----:B----4-:R-:W-:Y:S01]  /*7f20*/  F2FP.BF16.PACK_AB R15, R101, R100 ;  /* 0x00000064650f723e */ /* 0x010fe200000010ff */
[----:B------:R-:W-:Y:S05]  /*7f30*/  HMMA.16816.F32.BF16 R68, R16, R52, RZ ;  /* 0x000000341044723c */ /* 0x000fea00000418ff */
[----:B------:R3:W-:Y:S01]  /*7f40*/  MUFU.EX2 R169, R4 ;  /* 0x0000000400a97308 */ /* 0x0007e20000000800 */
[----:B-1----:R-:W-:-:S07]  /*7f50*/  F2FP.BF16.PACK_AB R13, R228, R227 ;  /* 0x000000e3e40d723e */ /* 0x002fce00000010ff */
[----:B------:R-:W-:Y:S01]  /*7f60*/  HMMA.16816.F32.BF16 R36, R12, R24, RZ ;  /* 0x000000180c24723c */ /* 0x000fe200000418ff */
[----:B---3--:R-:W-:-:S04]  /*7f70*/  FFMA.FTZ R4, R67, c[0x0][0x23c], -R3 ;  /* 0x00008f0043047a23 */ /* 0x008fc80000010803 */
[----:B------:R1:W3:Y:S02]  /*7f80*/  MUFU.EX2 R170, R4 ;  /* 0x0000000400aa7308 */ /* 0x0002e40000000800 */
[----:B------:R-:W-:Y:S01]  /*7f90*/  MOV R25, R8 ;  /* 0x0000000800197202 */ /* 0x000fe20000000f00 */
[C---:B------:R-:W-:Y:S01]  /*7fa0*/  HMMA.16816.F32.BF16 R64, R12.reuse, R52, RZ ;  /* 0x000000340c40723c */ /* 0x040fe200000418ff */
[----:B------:R-:W-:Y:S02]  /*7fb0*/  F2FP.BF16.PACK_AB R8, R102, R230 ;  /* 0x000000e66608723e */ /* 0x000fe400000010ff */
[----:B------:R-:W-:Y:S02]  /*7fc0*/  F2FP.BF16.PACK_AB R10, R25, R232 ;  /* 0x000000e8190a723e */ /* 0x000fe400000010ff */
[----:B------:R-:W-:Y:S02]  /*7fd0*/  MOV R24, R100 ;  /* 0x0000006400187202 */ /* 0x000fe40000000f00 */
[----:B------:R-:W-:Y:S01]  /*7fe0*/  IMAD.MOV.U32 R52, RZ, RZ, R9 ;  /* 0x000000ffff347224 */ /* 0x000fe200078e0009 */
[C---:B------:R-:W-:Y:S04]  /*7ff0*/  HMMA.16816.F32.BF16 R120, R12.reuse, R56, RZ ;  /* 0x000000380c78723c */ /* 0x040fe800000418ff */
[----:B------:R-:W-:Y:S01]  /*8000*/  F2FP.BF16.PACK_AB R9, R52, R206 ;  /* 0x000000ce3409723e */ /* 0x000fe200000010ff */
[----:B-1----:R-:W-:Y:S01]  /*8010*/  FFMA.FTZ R4, R82, c[0x0][0x23c], -R0 ;  /* 0x00008f0052047a23 */ /* 0x002fe20000010800 */
[----:B---3--:R-:W-:Y:S01]  /*8020*/  F2FP.BF16.PACK_AB R6, R170, R169 ;  /* 0x000000a9aa06723e */ /* 0x008fe200000010ff */
[----:B------:R-:W1:Y:S01]  /*8030*/  LDSM.16.MT88.4 R80, [R222+0xe000] ;  /* 0x00e00000de50783b */ /* 0x000e620000004200 */
[----:B------:R-:W-:Y:S01]  /*8040*/  HMMA.16816.F32.BF16 R112, R12, R60, RZ ;  /* 0x0000003c0c70723c */ /* 0x000fe200000418ff */
[----:B------:R3:W-:Y:S01]  /*8050*/  MUFU.EX2 R92, R4 ;  /* 0x00000004005c7308 */ /* 0x0007e20000000800 */
[----:B------:R-:W-:Y:S01]  /*8060*/  IMAD.MOV.U32 R56, RZ, RZ, R103 ;  /* 0x000000ffff387224 */ /* 0x000fe200078e0067 */
[----:B------:R-:W-:-:S04]  /*8070*/  MOV R57, R168 ;  /* 0x000000a800397202 */ /* 0x000fc80000000f00 */
[----:B------:R-:W-:Y:S01]  /*8080*/  MOV R61, R102 ;  /* 0x00000066003d7202 */ /* 0x000fe20000000f00 */
[----:B------:R-:W-:Y:S01]  /*8090*/  HMMA.16816.F32.BF16 R148, R8, R48, R68 ;  /* 0x000000300894723c */ /* 0x000fe20000041844 */
[----:B------:R-:W-:Y:S07]  /*80a0*/  LDSM.16.MT88.4 R68, [R224+0xe800] ;  /* 0x00e80000e044783b */ /* 0x000fee0000004200 */
[----:B------:R-:W-:Y:S01]  /*80b0*/  HMMA.16816.F32.BF16 R88, R12, R32, RZ ;  /* 0x000000200c58723c */ /* 0x000fe200000418ff */
[----:B---3--:R-:W-:-:S04]  /*80c0*/  FFMA.FTZ R4, R78, c[0x0][0x23c], -R0 ;  /* 0x00008f004e047a23 */ /* 0x008fc80000010800 */
[----:B------:R3:W4:Y:S03]  /*80d0*/  MUFU.EX2 R233, R4 ;  /* 0x0000000400e97308 */ /* 0x0007260000000800 */
[C---:B--2---:R-:W-:Y:S01]  /*80e0*/  HMMA.16816.F32.BF16 R180, R8.reuse, R72, R28 ;  /* 0x0000004808b4723c */ /* 0x044fe2000004181c */
[----:B------:R-:W2:Y:S07]  /*80f0*/  LDSM.16.MT88.4 R28, [R222+0xe800] ;  /* 0x00e80000de1c783b */ /* 0x000eae0000004200 */
[----:B------:R-:W-:Y:S01]  /*8100*/  HMMA.16816.F32.BF16 R164, R8, R44, R40 ;  /* 0x0000002c08a4723c */ /* 0x000fe20000041828 */
[----:B------:R-:W2:Y:S01]  /*8110*/  LDSM.16.MT88.4 R40, [R223+0xc800] ;  /* 0x00c80000df28783b */ /* 0x000ea20000004200 */
[----:B---3--:R-:W-:Y:S01]  /*8120*/  FFMA.FTZ R4, R77, c[0x0][0x23c], -R0 ;  /* 0x00008f004d047a23 */ /* 0x008fe20000010800 */
[----:B----4-:R-:W-:-:S05]  /*8130*/  F2FP.BF16.PACK_AB R5, R233, R92 ;  /* 0x0000005ce905723e */ /* 0x010fca00000010ff */
[-C--:B-1----:R-:W-:Y:S01]  /*8140*/  HMMA.16816.F32.BF16 R108, R16, R80.reuse, RZ ;  /* 0x00000050106c723c */ /* 0x082fe200000418ff */
[----:B------:R1:W-:Y:S07]  /*8150*/  MUFU.EX2 R53, R4 ;  /* 0x0000000400357308 */ /* 0x0003ee0000000800 */
[----:B------:R-:W-:Y:S07]  /*8160*/  HMMA.16816.F32.BF16 R104, R12, R80, RZ ;  /* 0x000000500c68723c */ /* 0x000fee00000418ff */
[----:B------:R-:W-:Y:S01]  /*8170*/  MOV R81, R92 ;  /* 0x0000005c00517202 */ /* 0x000fe20000000f00 */
[----:B------:R-:W-:Y:S01]  /*8180*/  IMAD.MOV.U32 R80, RZ, RZ, R171 ;  /* 0x000000ffff507224 */ /* 0x000fe200078e00ab */
[----:B------:R-:W-:Y:S01]  /*8190*/  HMMA.16816.F32.BF16 R92, R16, R84, RZ ;  /* 0x00000054105c723c */ /* 0x000fe200000418ff */
[----:B-1----:R-:W-:-:S02]  /*81a0*/  FFMA.FTZ R4, R76, c[0x0][0x23c], -R0 ;  /* 0x00008f004c047a23 */ /* 0x002fc40000010800 */
[----:B------:R-:W1:Y:S02]  /*81b0*/  LDSM.16.MT88.4 R76, [R224+0xe000] ;  /* 0x00e00000e04c783b */ /* 0x000e640000004200 */
[----:B------:R3:W4:Y:S03]  /*81c0*/  MUFU.EX2 R2, R4 ;  /* 0x0000000400027308 */ /* 0x0007260000000800 */
[C---:B--2---:R-:W-:Y:S08]  /*81d0*/  HMMA.16816.F32.BF16 R208, R8.reuse, R28, R108 ;  /* 0x0000001c08d0723c */ /* 0x044ff0000004186c */
[----:B------:R-:W-:Y:S01]  /*81e0*/  HMMA.16816.F32.BF16 R196, R8, R40, R124 ;  /* 0x0000002808c4723c */ /* 0x000fe2000004187c */
[----:B---3--:R-:W-:-:S02]  /*81f0*/  F2FP.BF16.PACK_AB R4, R234, R171 ;  /* 0x000000abea04723e */ /* 0x008fc400000010ff */
[----:B----4-:R-:W-:-:S05]  /*8200*/  F2FP.BF16.PACK_AB R7, R2, R53 ;  /* 0x000000350207723e */ /* 0x010fca00000010ff */
[----:B------:R-:W-:Y:S08]  /*8210*/  HMMA.16816.F32.BF16 R108, R12, R54, RZ ;  /* 0x000000360c6c723c */ /* 0x000ff000000418ff */
[C---:B------:R-:W-:Y:S01]  /*8220*/  HMMA.16816.F32.BF16 R144, R4.reuse, R48, R64 ;  /* 0x000000300490723c */ /* 0x040fe20000041840 */
[----:B------:R-:W2:Y:S06]  /*8230*/  LDSM.16.MT88.4 R64, [R223+0xe800] ;  /* 0x00e80000df40783b */ /* 0x000eac0000004200 */
[----:B------:R-:W-:Y:S01]  /*8240*/  IMAD.MOV.U32 R49, RZ, RZ, R101 ;  /* 0x000000ffff317224 */ /* 0x000fe200078e0065 */
[----:B------:R-:W-:Y:S01]  /*8250*/  HMMA.16816.F32.BF16 R176, R4, R72, R88 ;  /* 0x0000004804b0723c */ /* 0x000fe20000041858 */
[----:B------:R-:W-:-:S06]  /*8260*/  MOV R48, R212 ;  /* 0x000000d400307202 */ /* 0x000fcc0000000f00 */
[----:B------:R-:W-:Y:S01]  /*8270*/  IMAD.MOV.U32 R73, RZ, RZ, R99 ;  /* 0x000000ffff497224 */ /* 0x000fe200078e0063 */
[----:B-1----:R-:W-:Y:S08]  /*8280*/  HMMA.16816.F32.BF16 R100, R16, R76, RZ ;  /* 0x0000004c1064723c */ /* 0x002ff000000418ff */
[----:B------:R-:W-:Y:S08]  /*8290*/  HMMA.16816.F32.BF16 R88, R12, R84, RZ ;  /* 0x000000540c58723c */ /* 0x000ff000000418ff */
[----:B------:R-:W-:Y:S01]  /*82a0*/  HMMA.16816.F32.BF16 R160, R4, R44, R36 ;  /* 0x0000002c04a0723c */ /* 0x000fe20000041824 */
[----:B------:R-:W1:Y:S06]  /*82b0*/  LDSM.16.MT88.4 R36, [R221+0xe800] ;  /* 0x00e80000dd24783b */ /* 0x000e6c0000004200 */
[----:B------:R-:W-:Y:S01]  /*82c0*/  MOV R45, R170 ;  /* 0x000000aa002d7202 */ /* 0x000fe20000000f00 */
[----:B------:R-:W-:Y:S01]  /*82d0*/  HMMA.16816.F32.BF16 R216, R8, R68, R100 ;  /* 0x0000004408d8723c */ /* 0x000fe20000041864 */
[----:B------:R-:W-:-:S07]  /*82e0*/  IMAD.MOV.U32 R44, RZ, RZ, R169 ;  /* 0x000000ffff2c7224 */ /* 0x000fce00078e00a9 */
[----:B------:R-:W-:Y:S08]  /*82f0*/  HMMA.16816.F32.BF16 R200, R4, R28, R104 ;  /* 0x0000001c04c8723c */ /* 0x000ff00000041868 */
[----:B------:R-:W-:Y:S08]  /*8300*/  HMMA.16816.F32.BF16 R96, R12, R76, RZ ;  /* 0x0000004c0c60723c */ /* 0x000ff000000418ff */
[----:B------:R-:W-:Y:S01]  /*8310*/  MOV R29, R219 ;  /* 0x000000db001d7202 */ /* 0x000fe20000000f00 */
[----:B------:R-:W-:Y:S01]  /*8320*/  IMAD.MOV.U32 R28, RZ, RZ, R218 ;  /* 0x000000ffff1c7224 */ /* 0x000fe200078e00da */
[----:B------:R-:W-:Y:S01]  /*8330*/  MOV R239, R217 ;  /* 0x000000d900ef7202 */ /* 0x000fe20000000f00 */
[----:B------:R-:W-:Y:S01]  /*8340*/  IMAD.MOV.U32 R60, RZ, RZ, R216 ;  /* 0x000000ffff3c7224 */ /* 0x000fe200078e00d8 */
[-C--:B--2---:R-:W-:Y:S08]  /*8350*/  HMMA.16816.F32.BF16 R92, R8, R64.reuse, R92 ;  /* 0x00000040085c723c */ /* 0x084ff0000004185c */
[----:B------:R-:W-:Y:S08]  /*8360*/  HMMA.16816.F32.BF16 R216, R4, R64, R88 ;  /* 0x0000004004d8723c */ /* 0x000ff00000041858 */
[----:B------:R-:W-:Y:S08]  /*8370*/  HMMA.16816.F32.BF16 R88, R12, R82, RZ ;  /* 0x000000520c58723c */ /* 0x000ff000000418ff */
[----:B------:R-:W-:Y:S01]  /*8380*/  HMMA.16816.F32.BF16 R120, R4, R40, R120 ;  /* 0x000000280478723c */ /* 0x000fe20000041878 */
[----:B------:R-:W-:Y:S01]  /*8390*/  MOV R33, R94 ;  /* 0x0000005e00217202 */ /* 0x000fe20000000f00 */
[----:B------:R-:W-:-:S05]  /*83a0*/  IMAD.MOV.U32 R32, RZ, RZ, R92 ;  /* 0x000000ffff207224 */ /* 0x000fca00078e005c */
[----:B------:R-:W-:Y:S01]  /*83b0*/  MOV R40, R95 ;  /* 0x0000005f00287202 */ /* 0x000fe20000000f00 */
[----:B-1----:R-:W-:Y:S01]  /*83c0*/  HMMA.16816.F32.BF16 R184, R8, R36, R116 ;  /* 0x0000002408b8723c */ /* 0x002fe20000041874 */
[----:B------:R-:W-:-:S07]  /*83d0*/  MOV R41, R52 ;  /* 0x0000003400297202 */ /* 0x000fce0000000f00 */
[C---:B------:R-:W-:Y:S07]  /*83e0*/  HMMA.16816.F32.BF16 R168, R4.reuse, R36, R112 ;  /* 0x0000002404a8723c */ /* 0x040fee0000041870 */
[----:B------:R-:W-:Y:S01]  /*83f0*/  IMAD.MOV.U32 R36, RZ, RZ, R93 ;  /* 0x000000ffff247224 */ /* 0x000fe200078e005d */
[C---:B------:R-:W-:Y:S08]  /*8400*/  HMMA.16816.F32.BF16 R212, R4.reuse, R68, R96 ;  /* 0x0000004404d4723c */ /* 0x040ff00000041860 */
        /* <DEDUP_REMOVED lines=9> */
[C---:B------:R-:W-:Y:S07]  /*84a0*/  HMMA.16816.F32.BF16 R124, R4.reuse, R66, R12 ;  /* 0x00000042047c723c */ /* 0x040fee000004180c */
[----:B------:R-:W-:Y:S01]  /*84b0*/  MOV R14, R24 ;  /* 0x00000018000e7202 */ /* 0x000fe20000000f00 */
[----:B------:R-:W-:Y:S01]  /*84c0*/  IMAD.MOV.U32 R13, RZ, RZ, R25 ;  /* 0x000000ffff0d7224 */ /* 0x000fe200078e0019 */
[----:B------:R-:W-:Y:S01]  /*84d0*/  HMMA.16816.F32.BF16 R100, R4, R74, R100 ;  /* 0x0000004a0464723c */ /* 0x000fe20000041864 */
[----:B------:R-:W-:-:S02]  /*84e0*/  IMAD.MOV.U32 R12, RZ, RZ, R53 ;  /* 0x000000ffff0c7224 */ /* 0x000fc400078e0035 */
[----:B------:R-:W-:-:S05]  /*84f0*/  IMAD.MOV.U32 R15, RZ, RZ, R73 ;  /* 0x000000ffff0f7224 */ /* 0x000fca00078e0049 */
[----:B------:R-:W-:Y:S08]  /*8500*/  HMMA.16816.F32.BF16 R24, R16, R26, RZ ;  /* 0x0000001a1018723c */ /* 0x000ff000000418ff */
[C---:B------:R-:W-:Y:S08]  /*8510*/  HMMA.16816.F32.BF16 R96, R4.reuse, R42, R96 ;  /* 0x0000002a0460723c */ /* 0x040ff00000041860 */
[C---:B------:R-:W-:Y:S08]  /*8520*/  HMMA.16816.F32.BF16 R92, R4.reuse, R38, R92 ;  /* 0x00000026045c723c */ /* 0x040ff0000004185c */
[----:B------:R-:W-:Y:S08]  /*8530*/  HMMA.16816.F32.BF16 R116, R4, R70, R88 ;  /* 0x000000460474723c */ /* 0x000ff00000041858 */
[C---:B------:R-:W-:Y:S08]  /*8540*/  HMMA.16816.F32.BF16 R52, R16.reuse, R54, RZ ;  /* 0x000000361034723c */ /* 0x040ff000000418ff */
[----:B------:R-:W-:Y:S07]  /*8550*/  HMMA.16816.F32.BF16 R4, R16, R58, RZ ;  /* 0x0000003a1004723c */ /* 0x000fee00000418ff */
[----:B------:R-:W-:Y:S01]  /*8560*/  MOV R58, R49 ;  /* 0x00000031003a7202 */ /* 0x000fe20000000f00 */
[C---:B------:R-:W-:Y:S07]  /*8570*/  HMMA.16816.F32.BF16 R88, R8.reuse, R46, R24 ;  /* 0x0000002e0858723c */ /* 0x040fee0000041818 */
[----:B------:R-:W-:Y:S01]  /*8580*/  MOV R27, R48 ;  /* 0x00000030001b7202 */ /* 0x000fe20000000f00 */
[----:B------:R-:W-:Y:S01]  /*8590*/  HMMA.16816.F32.BF16 R52, R8, R50, R52 ;  /* 0x000000320834723c */ /* 0x000fe20000041834 */
[----:B------:R-:W-:Y:S01]  /*85a0*/  MOV R26, R33 ;  /* 0x00000021001a7202 */ /* 0x000fe20000000f00 */
[----:B------:R-:W-:-:S02]  /*85b0*/  IMAD.MOV.U32 R24, RZ, RZ, R32 ;  /* 0x000000ffff187224 */ /* 0x000fc400078e0020 */
[----:B------:R-:W-:-:S04]  /*85c0*/  IMAD.MOV.U32 R25, RZ, RZ, R36 ;  /* 0x000000ffff197224 */ /* 0x000fc800078e0024 */
[----:B------:R-:W-:Y:S07]  /*85d0*/  HMMA.16816.F32.BF16 R48, R8, R42, R4 ;  /* 0x0000002a0830723c */ /* 0x000fee0000041804 */
[----:B------:R-:W-:Y:S01]  /*85e0*/  IMAD.MOV.U32 R43, RZ, RZ, R61 ;  /* 0x000000ffff2b7224 */ /* 0x000fe200078e003d */
[----:B------:R-:W-:Y:S01]  /*85f0*/  HMMA.16816.F32.BF16 R4, R16, R62, RZ ;  /* 0x0000003e1004723c */ /* 0x000fe200000418ff */
[----:B------:R-:W-:-:S06]  /*8600*/  MOV R42, R56 ;  /* 0x00000038002a7202 */ /* 0x000fcc0000000f00 */
[----:B------:R-:W-:Y:S01]  /*8610*/  IMAD.MOV.U32 R63, RZ, RZ, R57 ;  /* 0x000000ffff3f7224 */ /* 0x000fe200078e0039 */
[----:B------:R-:W-:Y:S01]  /*8620*/  HMMA.16816.F32.BF16 R32, R16, R34, RZ ;  /* 0x000000221020723c */ /* 0x000fe200000418ff */
[----:B------:R-:W-:Y:S01]  /*8630*/  MOV R57, R44 ;  /* 0x0000002c00397202 */ /* 0x000fe20000000f00 */
[----:B------:R-:W-:Y:S11]  /*8640*/  IMAD.MOV.U32 R62, RZ, RZ, R45 ;  /* 0x000000ffff3e7224 */ /* 0x000ff600078e002d */
[----:B------:R-:W-:Y:S03]  /*8650*/  @!UPT UIADD3 URZ, URZ, URZ, URZ ;  /* 0x0000003f3f3ff290 */ /* 0x000fe6000fffe03f */
[----:B------:R-:W-:Y:S08]  /*8660*/  HMMA.16816.F32.BF16 R44, R8, R38, R4 ;  /* 0x00000026082c723c */ /* 0x000ff00000041804 */
[----:B------:R-:W-:Y:S07]  /*8670*/  HMMA.16816.F32.BF16 R4, R16, R82, RZ ;  /* 0x000000521004723c */ /* 0x000fee00000418ff */
[----:B------:R-:W-:Y:S01]  /*8680*/  MOV R82, R14 ;  /* 0x0000000e00527202 */ /* 0x000fe20000000f00 */
[----:B------:R-:W-:Y:S07]  /*8690*/  HMMA.16816.F32.BF16 R72, R8, R74, R32 ;  /* 0x0000004a0848723c */ /* 0x000fee0000041820 */
[----:B------:R-:W-:Y:S01]  /*86a0*/  MOV R34, R2 ;  /* 0x0000000200227202 */ /* 0x000fe20000000f00 */
[----:B------:R-:W-:Y:S01]  /*86b0*/  FFMA.FTZ R2, R193, c[0x0][0x23c], -R21 ;  /* 0x00008f00c1027a23 */ /* 0x000fe20000010815 */
[----:B------:R-:W-:Y:S01]  /*86c0*/  MOV R35, R29 ;  /* 0x0000001d00237202 */ /* 0x000fe20000000f00 */
[----:B------:R-:W-:-:S02]  /*86d0*/  IMAD.MOV.U32 R32, RZ, RZ, R28 ;  /* 0x000000ffff207224 */ /* 0x000fc400078e001c */
[----:B------:R1:W-:Y:S01]  /*86e0*/  MUFU.EX2 R83, R2 ;  /* 0x0000000200537308 */ /* 0x0003e20000000800 */
[--C-:B------:R-:W-:Y:S02]  /*86f0*/  FFMA.FTZ R29, R132, c[0x0][0x23c], -R21.reuse ;  /* 0x00008f00841d7a23 */ /* 0x100fe40000010815 */
[----:B------:R-:W-:Y:S01]  /*8700*/  FFMA.FTZ R28, R22, c[0x0][0x23c], -R21 ;  /* 0x00008f00161c7a23 */ /* 0x000fe20000010815 */
[----:B------:R-:W-:Y:S01]  /*8710*/  HMMA.16816.F32.BF16 R36, R8, R30, R4 ;  /* 0x0000001e0824723c */ /* 0x000fe20000041804 */
[----:B------:R-:W-:-:S06]  /*8720*/  FFMA.FTZ R22, R143, c[0x0][0x23c], -R3 ;  /* 0x00008f008f167a23 */ /* 0x000fcc0000010803 */
[--C-:B------:R-:W-:Y:S01]  /*8730*/  FFMA.FTZ R31, R153, c[0x0][0x23c], -R21.reuse ;  /* 0x00008f00991f7a23 */ /* 0x100fe20000010815 */
[C---:B------:R-:W-:Y:S01]  /*8740*/  HMMA.16816.F32.BF16 R4, R16.reuse, R78, RZ ;  /* 0x0000004e1004723c */ /* 0x040fe200000418ff */
[--C-:B------:R-:W-:Y:S01]  /*8750*/  FFMA.FTZ R30, R141, c[0x0][0x23c], -R21.reuse ;  /* 0x00008f008d1e7a23 */ /* 0x100fe20000010815 */
[----:B------:R-:W-:Y:S01]  /*8760*/  MOV R153, R34 ;  /* 0x0000002200997202 */ /* 0x000fe20000000f00 */
[----:B------:R-:W-:Y:S02]  /*8770*/  FFMA.FTZ R34, R131, c[0x0][0x23c], -R0 ;  /* 0x00008f0083227a23 */ /* 0x000fe40000010800 */
[----:B-1----:R-:W-:Y:S02]  /*8780*/  FFMA.FTZ R2, R189, c[0x0][0x23c], -R21 ;  /* 0x00008f00bd027a23 */ /* 0x002fe40000010815 */
[----:B------:R-:W-:Y:S01]  /*8790*/  MOV R78, R58 ;  /* 0x0000003a004e7202 */ /* 0x000fe20000000f00 */
[----:B------:R-:W-:Y:S01]  /*87a0*/  HMMA.16816.F32.BF16 R16, R16, R86, RZ ;  /* 0x000000561010723c */ /* 0x000fe200000418ff */
[----:B------:R1:W-:Y:S06]  /*87b0*/  MUFU.EX2 R59, R2 ;  /* 0x00000002003b7308 */ /* 0x0003ec0000000800 */
[----:B------:R-:W-:Y:S01]  /*87c0*/  IMAD.MOV.U32 R87, RZ, RZ, R43 ;  /* 0x000000ffff577224 */ /* 0x000fe200078e002b */
[----:B------:R-:W-:-:S02]  /*87d0*/  MOV R43, R239 ;  /* 0x000000ef002b7202 */ /* 0x000fc40000000f00 */
[----:B------:R-:W-:Y:S01]  /*87e0*/  MOV R86, R42 ;  /* 0x0000002a00567202 */ /* 0x000fe20000000f00 */
[----:B------:R-:W-:Y:S02]  /*87f0*/  IMAD.MOV.U32 R42, RZ, RZ, R24 ;  /* 0x000000ffff2a7224 */ /* 0x000fe400078e0018 */
[----:B------:R-:W-:-:S03]  /*8800*/  FFMA.FTZ R24, R128, c[0x0][0x23c], -R20 ;  /* 0x00008f0080187a23 */ /* 0x000fc60000010814 */
[----:B------:R-:W-:Y:S01]  /*8810*/  HMMA.16816.F32.BF16 R68, R8, R70, R4 ;  /* 0x000000460844723c */ /* 0x000fe20000041804 */
[----:B-1----:R-:W-:-:S04]  /*8820*/  FFMA.FTZ R2, R172, c[0x0][0x23c], -R21 ;  /* 0x00008f00ac027a23 */ /* 0x002fc80000010815 */
[----:B------:R1:W-:Y:S02]  /*8830*/  MUFU.EX2 R76, R2 ;  /* 0x00000002004c7308 */ /* 0x0003e40000000800 */
[----:B------:R-:W-:Y:S01]  /*8840*/  MOV R5, R62 ;  /* 0x0000003e00057202 */ /* 0x000fe20000000f00 */
[----:B------:R-:W-:Y:S01]  /*8850*/  HMMA.16816.F32.BF16 R64, R8, R66, R16 ;  /* 0x000000420840723c */ /* 0x000fe20000041810 */
[----:B------:R-:W-:Y:S01]  /*8860*/  IMAD.MOV.U32 R62, RZ, RZ, R32 ;  /* 0x000000ffff3e7224 */ /* 0x000fe200078e0020 */
[----:B------:R-:W-:Y:S01]  /*8870*/  MOV R32, R25 ;  /* 0x0000001900207202 */ /* 0x000fe20000000f00 */
[----:B------:R-:W-:Y:S02]  /*8880*/  FFMA.FTZ R25, R138, c[0x0][0x23c], -R20 ;  /* 0x00008f008a197a23 */ /* 0x000fe40000010814 */
[----:B------:R-:W-:Y:S02]  /*8890*/  FFMA.FTZ R4, R192, c[0x0][0x23c], -R0 ;  /* 0x00008f00c0047a23 */ /* 0x000fe40000010800 */
[----:B------:R-:W-:Y:S01]  /*88a0*/  MOV R18, R12 ;  /* 0x0000000c00127202 */ /* 0x000fe20000000f00 */
[----:B------:R-:W-:Y:S01]  /*88b0*/  IMAD.MOV.U32 R17, RZ, RZ, R13 ;  /* 0x000000ffff117224 */ /* 0x000fe200078e000d */
[----:B------:R-:W-:Y:S01]  /*88c0*/  MUFU.EX2 R58, R4 ;  /* 0x00000004003a7308 */ /* 0x000fe20000000800 */
[----:B------:R-:W-:Y:S01]  /*88d0*/  IMAD.MOV.U32 R19, RZ, RZ, R63 ;  /* 0x000000ffff137224 */ /* 0x000fe200078e003f */
[----:B------:R-:W-:Y:S01]  /*88e0*/  MOV R63, R35 ;  /* 0x00000023003f7202 */ /* 0x000fe20000000f00 */
[----:B------:R-:W-:Y:S01]  /*88f0*/  IMAD.MOV.U32 R35, RZ, RZ, R26 ;  /* 0x000000ffff237224 */ /* 0x000fe200078e001a */
[----:B------:R-:W-:Y:S01]  /*8900*/  MOV R128, R17 ;  /* 0x0000001100807202 */ /* 0x000fe20000000f00 */
[----:B-1----:R-:W-:-:S02]  /*8910*/  FFMA.FTZ R2, R156, c[0x0][0x23c], -R21 ;  /* 0x00008f009c027a23 */ /* 0x002fc40000010815 */
[----:B------:R-:W-:Y:S02]  /*8920*/  FFMA.FTZ R21, R139, c[0x0][0x23c], -R3 ;  /* 0x00008f008b157a23 */ /* 0x000fe40000010803 */
[----:B------:R1:W2:Y:S01]  /*8930*/  MUFU.EX2 R61, R2 ;  /* 0x00000002003d7308 */ /* 0x0002a20000000800 */
[----:B------:R-:W-:Y:S02]  /*8940*/  IMAD.MOV.U32 R7, RZ, RZ, R87 ;  /* 0x000000ffff077224 */ /* 0x000fe400078e0057 */
[----:B------:R-:W-:Y:S02]  /*8950*/  FFMA.FTZ R26, R142, c[0x0][0x23c], -R20 ;  /* 0x00008f008e1a7a23 */ /* 0x000fe40000010814 */
[----:B------:R-:W-:Y:S02]  /*8960*/  IMAD.MOV.U32 R87, RZ, RZ, R63 ;  /* 0x000000ffff577224 */ /* 0x000fe400078e003f */
[----:B------:R-:W-:Y:S02]  /*8970*/  IMAD.MOV.U32 R63, RZ, RZ, R32 ;  /* 0x000000ffff3f7224 */ /* 0x000fe400078e0020 */
[----:B------:R-:W-:-:S02]  /*8980*/  FFMA.FTZ R32, R140, c[0x0][0x23c], -R0 ;  /* 0x00008f008c207a23 */ /* 0x000fc40000010800 */
[----:B-1----:R-:W-:Y:S01]  /*8990*/  FFMA.FTZ R2, R191, c[0x0][0x23c], -R20 ;  /* 0x00008f00bf027a23 */ /* 0x002fe20000010814 */
[----:B--2---:R-:W-:-:S03]  /*89a0*/  F2FP.BF16.PACK_AB R10, R61, R76 ;  /* 0x0000004c3d0a723e */ /* 0x004fc600000010ff */
[----:B------:R1:W-:Y:S02]  /*89b0*/  MUFU.EX2 R33, R2 ;  /* 0x0000000200217308 */ /* 0x0003e40000000800 */
[----:B-1----:R-:W-:-:S06]  /*89c0*/  FFMA.FTZ R2, R175, c[0x0][0x23c], -R20 ;  /* 0x00008f00af027a23 */ /* 0x002fcc0000010814 */
[----:B------:R1:W-:Y:S02]  /*89d0*/  MUFU.EX2 R84, R2 ;  /* 0x0000000200547308 */ /* 0x0003e40000000800 */
[----:B-1----:R-:W-:-:S06]  /*89e0*/  FFMA.FTZ R2, R159, c[0x0][0x23c], -R20 ;  /* 0x00008f009f027a23 */ /* 0x002fcc0000010814 */
[----:B------:R1:W-:Y:S02]  /*89f0*/  MUFU.EX2 R77, R2 ;  /* 0x00000002004d7308 */ /* 0x0003e40000000800 */
[----:B-1----:R-:W-:Y:S02]  /*8a00*/  FFMA.FTZ R2, R154, c[0x0][0x23c], -R20 ;  /* 0x00008f009a027a23 */ /* 0x002fe40000010814 */
[----:B------:R-:W-:-:S04]  /*8a10*/  IMAD.MOV.U32 R154, RZ, RZ, R5 ;  /* 0x000000ffff9a7224 */ /* 0x000fc800078e0005 */
[----:B------:R1:W-:Y:S01]  /*8a20*/  MUFU.EX2 R16, R2 ;  /* 0x0000000200107308 */ /* 0x0003e20000000800 */
[--C-:B------:R-:W-:Y:S02]  /*8a30*/  FFMA.FTZ R20, R130, c[0x0][0x23c], -R3.reuse ;  /* 0x00008f0082147a23 */ /* 0x100fe40000010803 */
[----:B------:R-:W-:Y:S01]  /*8a40*/  IMAD.MOV.U32 R130, RZ, RZ, R18 ;  /* 0x000000ffff827224 */ /* 0x000fe200078e0012 */
[----:B------:R-:W-:Y:S01]  /*8a50*/  MOV R18, R63 ;  /* 0x0000003f00127202 */ /* 0x000fe20000000f00 */
[----:B-1----:R-:W-:-:S04]  /*8a60*/  FFMA.FTZ R2, R190, c[0x0][0x23c], -R3 ;  /* 0x00008f00be027a23 */ /* 0x002fc80000010803 */
[----:B------:R1:W-:Y:S02]  /*8a70*/  MUFU.EX2 R79, R2 ;  /* 0x00000002004f7308 */ /* 0x0003e40000000800 */
[----:B-1----:R-:W-:-:S06]  /*8a80*/  FFMA.FTZ R2, R174, c[0x0][0x23c], -R3 ;  /* 0x00008f00ae027a23 */ /* 0x002fcc0000010803 */
[----:B------:R1:W2:Y:S02]  /*8a90*/  MUFU.EX2 R85, R2 ;  /* 0x0000000200557308 */ /* 0x0002a40000000800 */
[----:B-1----:R-:W-:Y:S01]  /*8aa0*/  FFMA.FTZ R2, R158, c[0x0][0x23c], -R3 ;  /* 0x00008f009e027a23 */ /* 0x002fe20000010803 */
[----:B--2---:R-:W-:-:S05]  /*8ab0*/  F2FP.BF16.PACK_AB R4, R85, R79 ;  /* 0x0000004f5504723e */ /* 0x004fca00000010ff */
[----:B------:R1:W-:Y:S02]  /*8ac0*/  MUFU.EX2 R56, R2 ;  /* 0x0000000200387308 */ /* 0x0003e40000000800 */
[----:B-1----:R-:W-:Y:S02]  /*8ad0*/  FFMA.FTZ R2, R155, c[0x0][0x23c], -R3 ;  /* 0x00008f009b027a23 */ /* 0x002fe40000010803 */
[----:B------:R-:W-:Y:S02]  /*8ae0*/  IMAD.MOV.U32 R155, RZ, RZ, R83 ;  /* 0x000000ffff9b7224 */ /* 0x000fe400078e0053 */
[----:B------:R-:W-:Y:S02]  /*8af0*/  IMAD.MOV.U32 R83, RZ, RZ, R15 ;  /* 0x000000ffff537224 */ /* 0x000fe400078e000f */
[----:B------:R1:W2:Y:S01]  /*8b00*/  MUFU.EX2 R6, R2 ;  /* 0x0000000200067308 */ /* 0x0002a20000000800 */
[----:B------:R-:W3:Y:S01]  /*8b10*/  LDSM.16.MT88.4 R12, [R221+0xd000] ;  /* 0x00d00000dd0c783b */ /* 0x000ee20000004200 */
[----:B------:R-:W-:Y:S01]  /*8b20*/  F2FP.BF16.PACK_AB R8, R59, R155 ;  /* 0x0000009b3b08723e */ /* 0x000fe200000010ff */
[----:B------:R-:W-:Y:S01]  /*8b30*/  FFMA.FTZ R3, R129, c[0x0][0x23c], -R3 ;  /* 0x00008f0081037a23 */ /* 0x000fe20000010803 */
[----:B------:R-:W-:Y:S01]  /*8b40*/  MOV R129, R19 ;  /* 0x0000001300817202 */ /* 0x000fe20000000f00 */
[----:B-1----:R-:W-:-:S02]  /*8b50*/  FFMA.FTZ R2, R188, c[0x0][0x23c], -R0 ;  /* 0x00008f00bc027a23 */ /* 0x002fc40000010800 */
[----:B--2---:R-:W-:Y:S01]  /*8b60*/  IMAD.MOV.U32 R139, RZ, RZ, R6 ;  /* 0x000000ffff8b7224 */ /* 0x004fe200078e0006 */
[----:B------:R-:W-:Y:S01]  /*8b70*/  MOV R6, R86 ;  /* 0x0000005600067202 */ /* 0x000fe20000000f00 */
[----:B------:R1:W2:Y:S01]  /*8b80*/  MUFU.EX2 R239, R2 ;  /* 0x0000000200ef7308 */ /* 0x0002a20000000800 */
[----:B------:R-:W-:Y:S02]  /*8b90*/  MOV R86, R62 ;  /* 0x0000003e00567202 */ /* 0x000fe40000000f00 */
[----:B------:R-:W-:Y:S01]  /*8ba0*/  MOV R62, R42 ;  /* 0x0000002a003e7202 */ /* 0x000fe20000000f00 */
[----:B------:R-:W-:Y:S01]  /*8bb0*/  IMAD.MOV.U32 R131, RZ, RZ, R6 ;  /* 0x000000ffff837224 */ /* 0x000fe200078e0006 */
[----:B------:R-:W-:Y:S01]  /*8bc0*/  MOV R42, R35 ;  /* 0x00000023002a7202 */ /* 0x000fe20000000f00 */
[----:B------:R-:W-:Y:S01]  /*8bd0*/  IMAD.MOV.U32 R35, RZ, RZ, R27 ;  /* 0x000000ffff237224 */ /* 0x000fe200078e001b */
[----:B------:R-:W-:Y:S01]  /*8be0*/  F2FP.BF16.PACK_AB R6, R139, R56 ;  /* 0x000000388b06723e */ /* 0x000fe200000010ff */
[--C-:B------:R-:W-:Y:S01]  /*8bf0*/  FFMA.FTZ R27, R152, c[0x0][0x23c], -R0.reuse ;  /* 0x00008f00981b7a23 */ /* 0x100fe20000010800 */
[----:B------:R-:W-:Y:S01]  /*8c00*/  MOV R152, R33 ;  /* 0x0000002100987202 */ /* 0x000fe20000000f00 */
[----:B------:R-:W-:-:S02]  /*8c10*/  FFMA.FTZ R33, R133, c[0x0][0x23c], -R0 ;  /* 0x00008f0085217a23 */ /* 0x000fc40000010800 */
[----:B------:R-:W-:Y:S01]  /*8c20*/  IMAD.MOV.U32 R133, RZ, RZ, R16 ;  /* 0x000000ffff857224 */ /* 0x000fe200078e0010 */
[----:B------:R-:W-:Y:S01]  /*8c30*/  MOV R16, R7 ;  /* 0x0000000700107202 */ /* 0x000fe20000000f00 */
[----:B------:R-:W-:Y:S01]  /*8c40*/  IMAD.MOV.U32 R19, RZ, RZ, R42 ;  /* 0x000000ffff137224 */ /* 0x000fe200078e002a */
[----:B------:R-:W-:Y:S01]  /*8c50*/  F2FP.BF16.PACK_AB R9, R84, R152 ;  /* 0x000000985409723e */ /* 0x000fe200000010ff */
[----:B-1----:R-:W-:Y:S01]  /*8c60*/  FFMA.FTZ R2, R173, c[0x0][0x23c], -R0 ;  /* 0x00008f00ad027a23 */ /* 0x002fe20000010800 */
[----:B--2---:R-:W-:Y:S01]  /*8c70*/  F2FP.BF16.PACK_AB R5, R239, R58 ;  /* 0x0000003aef05723e */ /* 0x004fe200000010ff */
[----:B------:R-:W-:Y:S01]  /*8c80*/  IMAD.MOV.U32 R17, RZ, RZ, R62 ;  /* 0x000000ffff117224 */ /* 0x000fe200078e003e */
[----:B------:R-:W-:Y:S01]  /*8c90*/  F2FP.BF16.PACK_AB R11, R133, R77 ;  /* 0x0000004d850b723e */ /* 0x000fe200000010ff */
[----:B------:R1:W-:Y:S06]  /*8ca0*/  MUFU.EX2 R138, R2 ;  /* 0x00000002008a7308 */ /* 0x0003ec0000000800 */
[----:B---3--:R-:W-:Y:S01]  /*8cb0*/  HMMA.16816.F32.BF16 R148, R8, R12, R148 ;  /* 0x0000000c0894723c */ /* 0x008fe20000041894 */
[----:B-1----:R-:W-:-:S02]  /*8cc0*/  FFMA.FTZ R2, R157, c[0x0][0x23c], -R0 ;  /* 0x00008f009d027a23 */ /* 0x002fc40000010800 */
[----:B------:R-:W-:Y:S02]  /*8cd0*/  FADD.FTZ R0, R205, R204 ;  /* 0x000000cccd007221 */ /* 0x000fe40000010000 */
[----:B------:R-:W1:Y:S02]  /*8ce0*/  MUFU.EX2 R132, R2 ;  /* 0x0000000200847308 */ /* 0x000e640000000800 */
[----:B-1----:R-:W-:Y:S02]  /*8cf0*/  F2FP.BF16.PACK_AB R7, R132, R138 ;  /* 0x0000008a8407723e */ /* 0x002fe400000010ff */
[----:B------:R-:W-:Y:S01]  /*8d00*/  MOV R2, R35 ;  /* 0x0000002300027202 */ /* 0x000fe20000000f00 */
[----:B------:R-:W-:-:S04]  /*8d10*/  FADD.FTZ R35, R195, R194 ;  /* 0x000000c2c3237221 */ /* 0x000fc80000010000 */
[C---:B------:R-:W-:Y:S07]  /*8d20*/  HMMA.16816.F32.BF16 R156, R4.reuse, R14, R108 ;  /* 0x0000000e049c723c */ /* 0x040fee000004186c */
[----:B------:R-:W-:Y:S01]  /*8d30*/  IMAD.MOV.U32 R108, RZ, RZ, R43 ;  /* 0x000000ffff6c7224 */ /* 0x000fe200078e002b */
[----:B------:R-:W-:Y:S01]  /*8d40*/  MOV R111, R41 ;  /* 0x00000029006f7202 */ /* 0x000fe20000000f00 */
[----:B------:R-:W-:Y:S01]  /*8d50*/  HMMA.16816.F32.BF16 R144, R4, R12, R144 ;  /* 0x0000000c0490723c */ /* 0x000fe20000041890 */
[----:B------:R-:W-:Y:S01]  /*8d60*/  MOV R109, R40 ;  /* 0x00000028006d7202 */ /* 0x000fe20000000f00 */
[----:B------:R-:W-:-:S06]  /*8d70*/  IMAD.MOV.U32 R110, RZ, RZ, R61 ;  /* 0x000000ffff6e7224 */ /* 0x000fcc00078e003d */
        /* <DEDUP_REMOVED lines=9> */
[----:B------:R-:W-:-:S05]  /*8e10*/  IMAD.MOV.U32 R107, RZ, RZ, R60 ;  /* 0x000000ffff6b7224 */ /* 0x000fca00078e003c */
[-C--:B-1----:R-:W-:Y:S08]  /*8e20*/  HMMA.16816.F32.BF16 R180, R8, R12.reuse, R180 ;  /* 0x0000000c08b4723c */ /* 0x082ff000000418b4 */
[C---:B------:R-:W-:Y:S08]  /*8e30*/  HMMA.16816.F32.BF16 R176, R4.reuse, R12, R176 ;  /* 0x0000000c04b0723c */ /* 0x040ff000000418b0 */
[-C--:B------:R-:W-:Y:S07]  /*8e40*/  HMMA.16816.F32.BF16 R188, R4, R14.reuse, R100 ;  /* 0x0000000e04bc723c */ /* 0x080fee0000041864 */
[----:B------:R-:W-:Y:S01]  /*8e50*/  MOV R102, R86 ;  /* 0x0000005600667202 */ /* 0x000fe20000000f00 */
[----:B------:R-:W-:Y:S01]  /*8e60*/  HMMA.16816.F32.BF16 R72, R8, R14, R72 ;  /* 0x0000000e0848723c */ /* 0x000fe20000041848 */
[----:B------:R-:W1:Y:S01]  /*8e70*/  LDSM.16.MT88.4 R12, [R223+0xd000] ;  /* 0x00d00000df0c783b */ /* 0x000e620000004200 */
[----:B------:R-:W-:Y:S01]  /*8e80*/  IMAD.MOV.U32 R103, RZ, RZ, R87 ;  /* 0x000000ffff677224 */ /* 0x000fe200078e0057 */
[----:B------:R-:W-:Y:S01]  /*8e90*/  MOV R100, R107 ;  /* 0x0000006b00647202 */ /* 0x000fe20000000f00 */
[----:B------:R-:W-:-:S04]  /*8ea0*/  IMAD.MOV.U32 R101, RZ, RZ, R108 ;  /* 0x000000ffff657224 */ /* 0x000fc800078e006c */
[-C--:B-1----:R-:W-:Y:S08]  /*8eb0*/  HMMA.16816.F32.BF16 R196, R8, R12.reuse, R196 ;  /* 0x0000000c08c4723c */ /* 0x082ff000000418c4 */
[C---:B------:R-:W-:Y:S08]  /*8ec0*/  HMMA.16816.F32.BF16 R192, R4.reuse, R12, R120 ;  /* 0x0000000c04c0723c */ /* 0x040ff00000041878 */
[-C--:B------:R-:W-:Y:S07]  /*8ed0*/  HMMA.16816.F32.BF16 R204, R4, R14.reuse, R96 ;  /* 0x0000000e04cc723c */ /* 0x080fee0000041860 */
[----:B------:R-:W-:Y:S01]  /*8ee0*/  IMAD.MOV.U32 R98, RZ, RZ, R79 ;  /* 0x000000ffff627224 */ /* 0x000fe200078e004f */
[----:B------:R-:W-:Y:S01]  /*8ef0*/  HMMA.16816.F32.BF16 R60, R8, R14, R48 ;  /* 0x0000000e083c723c */ /* 0x000fe20000041830 */
[----:B------:R-:W1:Y:S01]  /*8f00*/  LDSM.16.MT88.4 R12, [R221+0xf000] ;  /* 0x00f00000dd0c783b */ /* 0x000e620000004200 */
[----:B------:R-:W-:Y:S01]  /*8f10*/  MOV R97, R58 ;  /* 0x0000003a00617202 */ /* 0x000fe20000000f00 */
[----:B------:R-:W-:-:S02]  /*8f20*/  IMAD.MOV.U32 R96, RZ, RZ, R59 ;  /* 0x000000ffff607224 */ /* 0x000fc400078e003b */
[----:B------:R-:W-:-:S03]  /*8f30*/  IMAD.MOV.U32 R99, RZ, RZ, R57 ;  /* 0x000000ffff637224 */ /* 0x000fc600078e0039 */
[-C--:B-1----:R-:W-:Y:S07]  /*8f40*/  HMMA.16816.F32.BF16 R140, R8, R12.reuse, R184 ;  /* 0x0000000c088c723c */ /* 0x082fee00000418b8 */
[----:B------:R-:W-:Y:S01]  /*8f50*/  MOV R185, R76 ;  /* 0x0000004c00b97202 */ /* 0x000fe20000000f00 */
        /* <DEDUP_REMOVED lines=8> */
[----:B------:R-:W-:-:S07]  /*8fe0*/  MOV R170, R105 ;  /* 0x0000006900aa7202 */ /* 0x000fce0000000f00 */
[C---:B------:R-:W-:Y:S01]  /*8ff0*/  HMMA.16816.F32.BF16 R56, R8.reuse, R14, R44 ;  /* 0x0000000e0838723c */ /* 0x040fe2000004182c */
[----:B------:R-:W1:Y:S07]  /*9000*/  LDSM.16.MT88.4 R12, [R222+0xf000] ;  /* 0x00f00000de0c783b */ /* 0x000e6e0000004200 */
[-C--:B-1----:R-:W-:Y:S07]  /*9010*/  HMMA.16816.F32.BF16 R84, R8, R12.reuse, R208 ;  /* 0x0000000c0854723c */ /* 0x082fee00000418d0 */
        /* <DEDUP_REMOVED lines=8> */
[-C--:B------:R-:W-:Y:S01]  /*90a0*/  HMMA.16816.F32.BF16 R92, R4, R14.reuse, R112 ;  /* 0x0000000e045c723c */ /* 0x080fe20000041870 */
[----:B------:R-:W1:Y:S06]  /*90b0*/  LDSM.16.MT88.4 R16, [R224+0xf000] ;  /* 0x00f00000e010783b */ /* 0x000e6c0000004200 */
[----:B------:R-:W-:Y:S01]  /*90c0*/  IMAD.MOV.U32 R112, RZ, RZ, R201 ;  /* 0x000000ffff707224 */ /* 0x000fe200078e00c9 */
[----:B------:R-:W-:Y:S01]  /*90d0*/  HMMA.16816.F32.BF16 R44, R8, R14, R36 ;  /* 0x0000000e082c723c */ /* 0x000fe20000041824 */
[----:B------:R-:W2:Y:S01]  /*90e0*/  LDSM.16.MT88.4 R12, [R223+0xf000] ;  /* 0x00f00000df0c783b */ /* 0x000ea20000004200 */
        /* <DEDUP_REMOVED lines=18> */
[----:B------:R-:W-:Y:S01]  /*9210*/  MUFU.EX2 R31, R31 ;  /* 0x0000001f001f7308 */ /* 0x000fe20000000800 */
[----:B------:R-:W-:-:S02]  /*9220*/  MOV R131, R128 ;  /* 0x0000008000837202 */ /* 0x000fc40000000f00 */
[----:B------:R-:W-:Y:S01]  /*9230*/  MOV R128, R81 ;  /* 0x0000005100807202 */ /* 0x000fe20000000f00 */
[----:B------:R-:W-:Y:S01]  /*9240*/  IMAD.MOV.U32 R81, RZ, RZ, R234 ;  /* 0x000000ffff517224 */ /* 0x000fe200078e00ea */
[C---:B-1----:R-:W-:Y:S08]  /*9250*/  HMMA.16816.F32.BF16 R108, R4.reuse, R18, R116 ;  /* 0x00000012046c723c */ /* 0x042ff00000041874 */
[-C--:B------:R-:W-:Y:S08]  /*9260*/  HMMA.16816.F32.BF16 R104, R4, R16.reuse, R212 ;  /* 0x000000100468723c */ /* 0x080ff000000418d4 */
[C---:B------:R-:W-:Y:S08]  /*9270*/  HMMA.16816.F32.BF16 R100, R8.reuse, R16, R100 ;  /* 0x000000100864723c */ /* 0x040ff00000041864 */
[----:B--2---:R-:W-:Y:S08]  /*9280*/  HMMA.16816.F32.BF16 R64, R8, R14, R64 ;  /* 0x0000000e0840723c */ /* 0x004ff00000041840 */
[C---:B------:R-:W-:Y:S08]  /*9290*/  HMMA.16816.F32.BF16 R120, R4.reuse, R12, R216 ;  /* 0x0000000c0478723c */ /* 0x040ff000000418d8 */
[----:B------:R-:W-:Y:S01]  /*92a0*/  HMMA.16816.F32.BF16 R36, R4, R14, R124 ;  /* 0x0000000e0424723c */ /* 0x000fe2000004187c */
[----:B------:R-:W1:Y:S08]  /*92b0*/  MUFU.EX2 R30, R30 ;  /* 0x0000001e001e7308 */ /* 0x000e700000000800 */
[----:B------:R-:W-:Y:S01]  /*92c0*/  MUFU.EX2 R29, R29 ;  /* 0x0000001d001d7308 */ /* 0x000fe20000000800 */
[----:B------:R-:W-:Y:S07]  /*92d0*/  HMMA.16816.F32.BF16 R116, R8, R12, R112 ;  /* 0x0000000c0874723c */ /* 0x000fee0000041870 */
[----:B------:R-:W2:Y:S01]  /*92e0*/  MUFU.EX2 R28, R28 ;  /* 0x0000001c001c7308 */ /* 0x000ea20000000800 */
[----:B------:R-:W-:-:S07]  /*92f0*/  IMAD.MOV.U32 R115, RZ, RZ, R201 ;  /* 0x000000ffff737224 */ /* 0x000fce00078e00c9 */
[----:B------:R-:W-:Y:S01]  /*9300*/  MUFU.EX2 R26, R26 ;  /* 0x0000001a001a7308 */ /* 0x000fe20000000800 */
[----:B------:R-:W-:Y:S01]  /*9310*/  IMAD.MOV.U32 R201, RZ, RZ, R203 ;  /* 0x000000ffffc97224 */ /* 0x000fe200078e00cb */
[----:B------:R-:W-:Y:S01]  /*9320*/  MOV R203, R229 ;  /* 0x000000e500cb7202 */ /* 0x000fe20000000f00 */
[----:B------:R-:W-:Y:S01]  /*9330*/  FADD.FTZ R2, R2, R115 ;  /* 0x0000007302027221 */ /* 0x000fe20000010000 */
[----:B------:R-:W-:Y:S01]  /*9340*/  HMMA.16816.F32.BF16 R16, R8, R18, R68 ;  /* 0x000000120810723c */ /* 0x000fe20000041844 */
[----:B------:R-:W-:Y:S01]  /*9350*/  FADD.FTZ R6, R227, R228 ;  /* 0x000000e4e3067221 */ /* 0x000fe20000010000 */
[----:B------:R-:W-:Y:S01]  /*9360*/  MOV R114, R203 ;  /* 0x000000cb00727202 */ /* 0x000fe20000000f00 */
[----:B------:R-:W-:Y:S01]  /*9370*/  FADD.FTZ R2, R201, R2 ;  /* 0x00000002c9027221 */ /* 0x000fe20000010000 */
[----:B------:R3:W-:Y:S01]  /*9380*/  MUFU.EX2 R11, R3 ;  /* 0x00000003000b7308 */ /* 0x0007e20000000800 */
[----:B------:R-:W-:Y:S01]  /*9390*/  IMAD.MOV.U32 R113, RZ, RZ, R202 ;  /* 0x000000ffff717224 */ /* 0x000fe200078e00ca */
[----:B------:R-:W-:-:S06]  /*93a0*/  MOV R115, R208 ;  /* 0x000000d000737202 */ /* 0x000fcc0000000f00 */
[----:B------:R-:W-:Y:S01]  /*93b0*/  MUFU.EX2 R25, R25 ;  /* 0x0000001900197308 */ /* 0x000fe20000000800 */
[----:B------:R-:W-:Y:S01]  /*93c0*/  MOV R201, R210 ;  /* 0x000000d200c97202 */ /* 0x000fe20000000f00 */
[----:B------:R-:W-:Y:S01]  /*93d0*/  IMAD.MOV.U32 R203, RZ, RZ, R187 ;  /* 0x000000ffffcb7224 */ /* 0x000fe200078e00bb */
[----:B------:R-:W-:Y:S01]  /*93e0*/  MOV R210, R168 ;  /* 0x000000a800d27202 */ /* 0x000fe20000000f00 */
[----:B------:R-:W-:Y:S01]  /*93f0*/  FADD.FTZ R6, R113, R6 ;  /* 0x0000000671067221 */ /* 0x000fe20000010000 */
[----:B------:R-:W-:-:S03]  /*9400*/  MOV R202, R186 ;  /* 0x000000ba00ca7202 */ /* 0x000fc60000000f00 */
[----:B------:R-:W-:Y:S01]  /*9410*/  MUFU.EX2 R24, R24 ;  /* 0x0000001800187308 */ /* 0x000fe20000000800 */
[----:B---3--:R-:W-:-:S07]  /*9420*/  FADD.FTZ R3, R200, R35 ;  /* 0x00000023c8037221 */ /* 0x008fce0000010000 */
[----:B------:R-:W-:Y:S01]  /*9430*/  MUFU.EX2 R23, R23 ;  /* 0x0000001700177308 */ /* 0x000fe20000000800 */
        /* <DEDUP_REMOVED lines=11> */
[----:B------:R-:W3:Y:S01]  /*94f0*/  LDSM.16.MT88.4 R152, [R221+0xd800] ;  /* 0x00d80000dd98783b */ /* 0x000ee20000004200 */
[----:B------:R-:W-:-:S02]  /*9500*/  FADD.FTZ R2, R171, R0 ;  /* 0x00000000ab027221 */ /* 0x000fc40000010000 */
[----:B------:R-:W-:Y:S01]  /*9510*/  FADD.FTZ R3, R170, R6 ;  /* 0x00000006aa037221 */ /* 0x000fe20000010000 */
[----:B------:R-:W-:Y:S01]  /*9520*/  MUFU.EX2 R22, R22 ;  /* 0x0000001600167308 */ /* 0x000fe20000000800 */
[----:B------:R-:W-:-:S07]  /*9530*/  FADD.FTZ R0, R114, R5 ;  /* 0x0000000572007221 */ /* 0x000fce0000010000 */
[----:B------:R-:W4:Y:S01]  /*9540*/  MUFU.EX2 R21, R21 ;  /* 0x0000001500157308 */ /* 0x000f220000000800 */
[----:B------:R-:W-:-:S07]  /*9550*/  FADD.FTZ R10, R130, R4 ;  /* 0x00000004820a7221 */ /* 0x000fce0000010000 */
[----:B------:R-:W1:Y:S01]  /*9560*/  MUFU.EX2 R20, R20 ;  /* 0x0000001400147308 */ /* 0x000e620000000800 */
[----:B------:R-:W1:Y:S01]  /*9570*/  LDSM.16.MT88.4 R4, [R223+0xf800] ;  /* 0x00f80000df04783b */ /* 0x000e620000004200 */
[----:B------:R-:W-:-:S06]  /*9580*/  MOV R115, R200 ;  /* 0x000000c800737202 */ /* 0x000fcc0000000f00 */
[----:B------:R-:W-:Y:S01]  /*9590*/  MUFU.EX2 R27, R27 ;  /* 0x0000001b001b7308 */ /* 0x000fe20000000800 */
[----:B------:R-:W-:Y:S01]  /*95a0*/  MOV R200, R201 ;  /* 0x000000c900c87202 */ /* 0x000fe20000000f00 */
[----:B------:R-:W-:-:S06]  /*95b0*/  IMAD.MOV.U32 R201, RZ, RZ, R202 ;  /* 0x000000ffffc97224 */ /* 0x000fcc00078e00ca */
[----:B------:R-:W1:Y:S01]  /*95c0*/  MUFU.EX2 R32, R32 ;  /* 0x0000002000207308 */ /* 0x000e620000000800 */
[----:B------:R-:W-:-:S07]  /*95d0*/  MOV R202, R203 ;  /* 0x000000cb00ca7202 */ /* 0x000fce0000000f00 */
[----:B------:R-:W-:Y:S08]  /*95e0*/  MUFU.EX2 R33, R33 ;  /* 0x0000002100217308 */ /* 0x000ff00000000800 */
[----:B------:R-:W1:Y:S01]  /*95f0*/  MUFU.EX2 R34, R34 ;  /* 0x0000002200227308 */ /* 0x000e620000000800 */
        /* <DEDUP_REMOVED lines=13> */
[----:B------:R3:W5:Y:S01]  /*96d0*/  LDL.LU R234, [R1+0xa8] ;  /* 0x0000a80001ea7983 */ /* 0x0007620000300800 */
[----:B------:R-:W-:-:S02]  /*96e0*/  MOV R214, R200 ;  /* 0x000000c800d67202 */ /* 0x000fc40000000f00 */
[----:B-1----:R-:W-:Y:S02]  /*96f0*/  F2FP.BF16.PACK_AB R128, R30, R31 ;  /* 0x0000001f1e80723e */ /* 0x002fe400000010ff */
[----:B--2---:R-:W-:Y:S02]  /*9700*/  F2FP.BF16.PACK_AB R130, R28, R29 ;  /* 0x0000001d1c82723e */ /* 0x004fe400000010ff */
[----:B----4-:R-:W-:Y:S02]  /*9710*/  F2FP.BF16.PACK_AB R124, R21, R22 ;  /* 0x00000016157c723e */ /* 0x010fe400000010ff */
[----:B------:R-:W-:Y:S01]  /*9720*/  F2FP.BF16.PACK_AB R126, R11, R20 ;  /* 0x000000140b7e723e */ /* 0x000fe200000010ff */
[----:B------:R-:W-:Y:S01]  /*9730*/  IMAD.MOV.U32 R213, RZ, RZ, R115 ;  /* 0x000000ffffd57224 */ /* 0x000fe200078e0073 */
[----:B------:R-:W-:Y:S01]  /*9740*/  F2FP.BF16.PACK_AB R129, R25, R26 ;  /* 0x0000001a1981723e */ /* 0x000fe200000010ff */
[----:B------:R-:W-:Y:S01]  /*9750*/  LDSM.16.MT88.4 R168, [R222+0xd800] ;  /* 0x00d80000dea8783b */ /* 0x000fe20000004200 */
[----:B------:R-:W-:-:S02]  /*9760*/  F2FP.BF16.PACK_AB R131, R23, R24 ;  /* 0x000000181783723e */ /* 0x000fc400000010ff */
[----:B------:R-:W-:Y:S02]  /*9770*/  F2FP.BF16.PACK_AB R125, R32, R27 ;  /* 0x0000001b207d723e */ /* 0x000fe400000010ff */
[----:B------:R-:W-:Y:S02]  /*9780*/  F2FP.BF16.PACK_AB R127, R34, R33 ;  /* 0x00000021227f723e */ /* 0x000fe400000010ff */
[----:B------:R-:W-:Y:S01]  /*9790*/  MOV R80, R233 ;  /* 0x000000e900507202 */ /* 0x000fe20000000f00 */
[----:B------:R-:W-:Y:S01]  /*97a0*/  FADD.FTZ R3, R214, R0 ;  /* 0x00000000d6037221 */ /* 0x000fe20000010000 */
[----:B------:R-:W-:Y:S01]  /*97b0*/  MOV R82, R231 ;  /* 0x000000e700527202 */ /* 0x000fe20000000f00 */
[----:B------:R-:W-:Y:S01]  /*97c0*/  FADD.FTZ R8, R213, R2 ;  /* 0x00000002d5087221 */ /* 0x000fe20000010000 */
[----:B------:R-:W-:Y:S01]  /*97d0*/  MOV R0, R80 ;  /* 0x0000005000007202 */ /* 0x000fe20000000f00 */
[----:B---3--:R-:W-:Y:S01]  /*97e0*/  HMMA.16816.F32.BF16 R148, R128, R152, R148 ;  /* 0x000000988094723c */ /* 0x008fe20000041894 */
[----:B------:R-:W-:Y:S01]  /*97f0*/  MOV R2, R81 ;  /* 0x0000005100027202 */ /* 0x000fe20000000f00 */
[----:B------:R-:W-:Y:S01]  /*9800*/  IMAD.MOV.U32 R14, RZ, RZ, R98 ;  /* 0x000000ffff0e7224 */ /* 0x000fe200078e0062 */
[----:B------:R-:W-:Y:S01]  /*9810*/  MOV R215, R201 ;  /* 0x000000c900d77202 */ /* 0x000fe20000000f00 */
[----:B------:R-:W-:-:S04]  /*9820*/  FADD.FTZ R0, R0, R9 ;  /* 0x0000000900007221 */ /* 0x000fc80000010000 */
[----:B------:R-:W-:Y:S01]  /*9830*/  HMMA.16816.F32.BF16 R144, R124, R152, R144 ;  /* 0x000000987c90723c */ /* 0x000fe20000041890 */
[----:B------:R-:W-:Y:S01]  /*9840*/  MOV R35, R99 ;  /* 0x0000006300237202 */ /* 0x000fe20000000f00 */
[----:B------:R-:W-:Y:S01]  /*9850*/  FADD.FTZ R2, R2, R10 ;  /* 0x0000000a02027221 */ /* 0x000fe20000010000 */
[----:B------:R-:W-:-:S05]  /*9860*/  MOV R201, R187 ;  /* 0x000000bb00c97202 */ /* 0x000fca0000000f00 */
[-C--:B------:R-:W-:Y:S01]  /*9870*/  HMMA.16816.F32.BF16 R156, R124, R154.reuse, R156 ;  /* 0x0000009a7c9c723c */ /* 0x080fe2000004189c */
[----:B------:R-:W-:Y:S01]  /*9880*/  MOV R15, R97 ;  /* 0x00000061000f7202 */ /* 0x000fe20000000f00 */
[----:B------:R-:W-:Y:S01]  /*9890*/  IMAD.MOV.U32 R115, RZ, RZ, R185 ;  /* 0x000000ffff737224 */ /* 0x000fe200078e00b9 */
[----:B------:R-:W-:Y:S02]  /*98a0*/  MOV R200, R186 ;  /* 0x000000ba00c87202 */ /* 0x000fe40000000f00 */
[----:B------:R-:W-:Y:S02]  /*98b0*/  MOV R114, R184 ;  /* 0x000000b800727202 */ /* 0x000fe40000000f00 */
[----:B------:R-:W-:Y:S01]  /*98c0*/  MOV R216, R202 ;  /* 0x000000ca00d87202 */ /* 0x000fe20000000f00 */
[----:B------:R-:W-:Y:S01]  /*98d0*/  HMMA.16816.F32.BF16 R152, R128, R154, R40 ;  /* 0x0000009a8098723c */ /* 0x000fe20000041828 */
[----:B------:R-:W-:Y:S01]  /*98e0*/  MOV R12, R96 ;  /* 0x00000060000c7202 */ /* 0x000fe20000000f00 */
[----:B------:R-:W-:Y:S01]  /*98f0*/  FADD.FTZ R0, R14, R0 ;  /* 0x000000000e007221 */ /* 0x000fe20000010000 */
[----:B------:R-:W-:Y:S01]  /*9900*/  MOV R217, R201 ;  /* 0x000000c900d97202 */ /* 0x000fe20000000f00 */
[----:B------:R-:W-:Y:S01]  /*9910*/  IMAD.MOV.U32 R13, RZ, RZ, R203 ;  /* 0x000000ffff0d7224 */ /* 0x000fe200078e00cb */
[----:B------:R1:W5:Y:S02]  /*9920*/  LDL.LU R233, [R1+0xa4] ;  /* 0x0000a40001e97983 */ /* 0x0003640000300800 */
[----:B------:R-:W-:Y:S01]  /*9930*/  MOV R43, R82 ;  /* 0x00000052002b7202 */ /* 0x000fe20000000f00 */
[----:B------:R-:W-:Y:S01]  /*9940*/  IMAD.MOV.U32 R42, RZ, RZ, R83 ;  /* 0x000000ffff2a7224 */ /* 0x000fe200078e0053 */
[----:B------:R-:W-:Y:S01]  /*9950*/  HMMA.16816.F32.BF16 R120, R124, R4, R120 ;  /* 0x000000047c78723c */ /* 0x000fe20000041878 */
[----:B------:R-:W-:Y:S01]  /*9960*/  FADD.FTZ R2, R35, R2 ;  /* 0x0000000223027221 */ /* 0x000fe20000010000 */
[----:B------:R-:W-:Y:S01]  /*9970*/  MOV R212, R114 ;  /* 0x0000007200d47202 */ /* 0x000fe20000000f00 */
[----:B------:R-:W-:-:S05]  /*9980*/  FADD.FTZ R3, R43, R3 ;  /* 0x000000032b037221 */ /* 0x000fca0000010000 */
[----:B------:R-:W-:Y:S01]  /*9990*/  HMMA.16816.F32.BF16 R116, R128, R4, R116 ;  /* 0x000000048074723c */ /* 0x000fe20000041874 */
[----:B------:R-:W-:Y:S01]  /*99a0*/  IMAD.MOV.U32 R218, RZ, RZ, R200 ;  /* 0x000000ffffda7224 */ /* 0x000fe200078e00c8 */
[----:B------:R-:W-:Y:S01]  /*99b0*/  MOV R219, R115 ;  /* 0x0000007300db7202 */ /* 0x000fe20000000f00 */
[----:B------:R-:W-:Y:S01]  /*99c0*/  FADD.FTZ R3, R12, R3 ;  /* 0x000000030c037221 */ /* 0x000fe20000010000 */
[----:B------:R-:W-:Y:S01]  /*99d0*/  MOV R214, R112 ;  /* 0x0000007000d67202 */ /* 0x000fe20000000f00 */
[----:B------:R-:W-:Y:S01]  /*99e0*/  FADD.FTZ R0, R216, R0 ;  /* 0x00000000d8007221 */ /* 0x000fe20000010000 */
[----:B------:R-:W2:Y:S01]  /*99f0*/  LDSM.16.MT88.4 R184, [R224+0xd800] ;  /* 0x00d80000e0b8783b */ /* 0x000ea20000004200 */
[----:B------:R-:W-:Y:S02]  /*9a00*/  FADD.FTZ R4, R42, R8 ;  /* 0x000000082a047221 */ /* 0x000fe40000010000 */
[----:B------:R-:W-:Y:S01]  /*9a10*/  FADD.FTZ R2, R13, R2 ;  /* 0x000000020d027221 */ /* 0x000fe20000010000 */
[----:B------:R-:W3:Y:S01]  /*9a20*/  LDSM.16.MT88.4 R200, [R223+0xd800] ;  /* 0x00d80000dfc8783b */ /* 0x000ee20000004200 */
[----:B------:R-:W-:-:S02]  /*9a30*/  FADD.FTZ R4, R15, R4 ;  /* 0x000000040f047221 */ /* 0x000fc40000010000 */
[----:B------:R-:W-:Y:S01]  /*9a40*/  IMAD.MOV.U32 R213, RZ, RZ, R113 ;  /* 0x000000ffffd57224 */ /* 0x000fe200078e0071 */
[----:B------:R-:W4:Y:S01]  /*9a50*/  LDSM.16.MT88.4 R80, [R221+0xf800] ;  /* 0x00f80000dd50783b */ /* 0x000f220000004200 */
[----:B------:R-:W-:Y:S02]  /*9a60*/  FADD.FTZ R4, R217, R4 ;  /* 0x00000004d9047221 */ /* 0x000fe40000010000 */
[----:B------:R-:W-:Y:S01]  /*9a70*/  FADD.FTZ R3, R218, R3 ;  /* 0x00000003da037221 */ /* 0x000fe20000010000 */
[----:B------:R-:W1:Y:S01]  /*9a80*/  LDSM.16.MT88.4 R96, [R222+0xf800] ;  /* 0x00f80000de60783b */ /* 0x000e620000004200 */
        /* <DEDUP_REMOVED lines=42> */
[----:B------:R-:W-:Y:S01]  /*9d30*/  FADD.FTZ R2, R11, R2 ;  /* 0x000000020b027221 */ /* 0x000fe20000010000 */
[-C--:B------:R-:W-:Y:S02]  /*9d40*/  HMMA.16816.F32.BF16 R188, R124, R186.reuse, R188 ;  /* 0x000000ba7cbc723c */ /* 0x080fe400000418bc */
[----:B------:R2:W-:Y:S04]  /*9d50*/  STL [R1+0x48], R3 ;  /* 0x0000480301007387 */ /* 0x0005e80000100800 */
[----:B------:R2:W-:Y:S02]  /*9d60*/  STL [R1+0x50], R0 ;  /* 0x0000500001007387 */ /* 0x0005e40000100800 */
[C---:B------:R-:W-:Y:S02]  /*9d70*/  HMMA.16816.F32.BF16 R184, R128.reuse, R186, R72 ;  /* 0x000000ba80b8723c */ /* 0x040fe40000041848 */
[----:B------:R2:W-:Y:S06]  /*9d80*/  STL [R1+0x4c], R2 ;  /* 0x00004c0201007387 */ /* 0x0005ec0000100800 */
[-C--:B------:R-:W-:Y:S08]  /*9d90*/  HMMA.16816.F32.BF16 R164, R128, R168.reuse, R164 ;  /* 0x000000a880a4723c */ /* 0x080ff000000418a4 */
[C---:B------:R-:W-:Y:S08]  /*9da0*/  HMMA.16816.F32.BF16 R160, R124.reuse, R168, R160 ;  /* 0x000000a87ca0723c */ /* 0x040ff000000418a0 */
[C---:B------:R-:W-:Y:S08]  /*9db0*/  HMMA.16816.F32.BF16 R172, R124.reuse, R170, R172 ;  /* 0x000000aa7cac723c */ /* 0x040ff000000418ac */
[C---:B---3--:R-:W-:Y:S08]  /*9dc0*/  HMMA.16816.F32.BF16 R192, R124.reuse, R200, R192 ;  /* 0x000000c87cc0723c */ /* 0x048ff000000418c0 */
[C---:B------:R-:W-:Y:S08]  /*9dd0*/  HMMA.16816.F32.BF16 R204, R124.reuse, R202, R204 ;  /* 0x000000ca7ccc723c */ /* 0x040ff000000418cc */
[C---:B----4-:R-:W-:Y:S08]  /*9de0*/  HMMA.16816.F32.BF16 R72, R124.reuse, R80, R48 ;  /* 0x000000507c48723c */ /* 0x050ff00000041830 */
[C---:B------:R-:W-:Y:S08]  /*9df0*/  HMMA.16816.F32.BF16 R76, R124.reuse, R82, R76 ;  /* 0x000000527c4c723c */ /* 0x040ff0000004184c */
[C---:B-1----:R-:W-:Y:S08]  /*9e00*/  HMMA.16816.F32.BF16 R88, R124.reuse, R96, R88 ;  /* 0x000000607c58723c */ /* 0x042ff00000041858 */
        /* <DEDUP_REMOVED lines=22> */
[----:B------:R-:W-:Y:S01]  /*9f70*/  UIMAD UR4, UR7, UR22, URZ ;  /* 0x00000016070472a4 */ /* 0x000fe2000f8e023f */
[----:B------:R-:W-:Y:S03]  /*9f80*/  STL [R1+0xa4], R77 ;  /* 0x0000a44d01007387 */ /* 0x000fe60000100800 */
[----:B------:R-:W-:Y:S01]  /*9f90*/  UIMAD UR4, UR5, UR18, UR4 ;  /* 0x00000012050472a4 */ /* 0x000fe2000f8e0204 */
        /* <DEDUP_REMOVED lines=9> */
[----:B------:R-:W-:Y:S01]  /*a030*/  BAR.SYNC.DEFER_BLOCKING 0x0 ;  /* 0x0000000000007b1d */ /* 0x000fe20000010000 */
[----:B--2---:R-:W-:-:S02]  /*a040*/  ISETP.GE.AND P3, PT, R208, c[0x0][0x220], PT ;  /* 0x00008800d0007a0c */ /* 0x004fc40003f66270 */
        /* <DEDUP_REMOVED lines=66> */
[----:B------:R-:W2:Y:S04]  /*a470*/  LDSM.16.M88.4 R40, [R220+0x9000] ;  /* 0x00900000dc28783b */ /* 0x000ea80000000200 */
[----:B------:R-:W2:Y:S04]  /*a480*/  LDSM.16.M88.4 R36, [R220+0x9800] ;  /* 0x00980000dc24783b */ /* 0x000ea80000000200 */
[----:B------:R-:W2:Y:S04]  /*a490*/  LDSM.16.M88.4 R44, [R220+0x8800] ;  /* 0x00880000dc2c783b */ /* 0x000ea80000000200 */
[----:B-1----:R-:W-:Y:S04]  /*a4a0*/  LDSM.16.M88.4 R8, [R228] ;  /* 0x00000000e408783b */ /* 0x002fe80000000200 */
[----:B------:R-:W1:Y:S04]  /*a4b0*/  LDSM.16.M88.4 R24, [R237] ;  /* 0x00000000ed18783b */ /* 0x000e680000000200 */
[----:B------:R-:W1:Y:S04]  /*a4c0*/  LDSM.16.M88.4 R20, [R236] ;  /* 0x00000000ec14783b */ /* 0x000e680000000200 */
[----:B---3--:R-:W3:Y:S04]  /*a4d0*/  LDSM.16.M88.4 R12, [R227+0x2000] ;  /* 0x00200000e30c783b */ /* 0x008ee80000000200 */
[----:B------:R-:W3:Y:S04]  /*a4e0*/  LDSM.16.M88.4 R28, [R238] ;  /* 0x00000000ee1c783b */ /* 0x000ee80000000200 */
[----:B----4-:R-:W4:Y:S04]  /*a4f0*/  LDSM.16.M88.4 R4, [R228+0x2000] ;  /* 0x00200000e404783b */ /* 0x010f280000000200 */
[----:B------:R-:W3:Y:S01]  /*a500*/  LDSM.16.M88.4 R48, [R220+0x8000] ;  /* 0x00800000dc30783b */ /* 0x000ee20000000200 */
[C---:B--2---:R-:W-:Y:S03]  /*a510*/  HMMA.16816.F32.BF16 R64, R16.reuse, R40, RZ ;  /* 0x000000281040723c */ /* 0x044fe600000418ff */
[----:B------:R-:W2:Y:S04]  /*a520*/  LDSM.16.M88.4 R32, [R231] ;  /* 0x00000000e720783b */ /* 0x000ea80000000200 */
[----:B------:R-:W0:Y:S01]  /*a530*/  LDGDEPBAR ;  /* 0x00000000000079af */ /* 0x000e220000000000 */
[C---:B------:R-:W-:Y:S08]  /*a540*/  HMMA.16816.F32.BF16 R56, R16.reuse, R36, RZ ;  /* 0x000000241038723c */ /* 0x040ff000000418ff */
[----:B------:R-:W-:Y:S08]  /*a550*/  HMMA.16816.F32.BF16 R208, R16, R44, RZ ;  /* 0x0000002c10d0723c */ /* 0x000ff000000418ff */
[C---:B-1----:R-:W-:Y:S08]  /*a560*/  HMMA.16816.F32.BF16 R64, R8.reuse, R24, R64 ;  /* 0x000000180840723c */ /* 0x042ff00000041840 */
[----:B------:R-:W-:Y:S08]  /*a570*/  HMMA.16816.F32.BF16 R56, R8, R20, R56 ;  /* 0x000000140838723c */ /* 0x000ff00000041838 */
[C---:B---3--:R-:W-:Y:S08]  /*a580*/  HMMA.16816.F32.BF16 R60, R12.reuse, R40, RZ ;  /* 0x000000280c3c723c */ /* 0x048ff000000418ff */
[----:B------:R-:W-:Y:S01]  /*a590*/  HMMA.16816.F32.BF16 R52, R12, R36, RZ ;  /* 0x000000240c34723c */ /* 0x000fe200000418ff */
[----:B------:R-:W-:-:S02]  /*a5a0*/  IMAD.MOV.U32 R3, RZ, RZ, R65 ;  /* 0x000000ffff037224 */ /* 0x000fc400078e0041 */
[----:B------:R-:W-:Y:S02]  /*a5b0*/  IMAD.MOV.U32 R2, RZ, RZ, R66 ;  /* 0x000000ffff027224 */ /* 0x000fe400078e0042 */
[----:B------:R-:W-:Y:S02]  /*a5c0*/  IMAD.MOV.U32 R0, RZ, RZ, R67 ;  /* 0x000000ffff007224 */ /* 0x000fe400078e0043 */
[----:B------:R-:W-:Y:S01]  /*a5d0*/  IMAD.MOV.U32 R36, RZ, RZ, R64 ;  /* 0x000000ffff247224 */ /* 0x000fe200078e0040 */
[----:B------:R-:W-:Y:S01]  /*a5e0*/  HMMA.16816.F32.BF16 R68, R8, R28, R208 ;  /* 0x0000001c0844723c */ /* 0x000fe200000418d0 */
[----:B------:R-:W-:Y:S02]  /*a5f0*/  IMAD.MOV.U32 R67, RZ, RZ, R56 ;  /* 0x000000ffff437224 */ /* 0x000fe400078e0038 */
[----:B------:R-:W-:Y:S02]  /*a600*/  IMAD.MOV.U32 R66, RZ, RZ, R57 ;  /* 0x000000ffff427224 */ /* 0x000fe400078e0039 */
[----:B------:R-:W-:-:S02]  /*a610*/  IMAD.MOV.U32 R65, RZ, RZ, R58 ;  /* 0x000000ffff417224 */ /* 0x000fc400078e003a */
[----:B------:R-:W-:Y:S01]  /*a620*/  IMAD.MOV.U32 R64, RZ, RZ, R59 ;  /* 0x000000ffff407224 */ /* 0x000fe200078e003b */
[----:B------:R-:W-:Y:S08]  /*a630*/  HMMA.16816.F32.BF16 R140, R12, R44, RZ ;  /* 0x0000002c0c8c723c */ /* 0x000ff000000418ff */
[----:B----4-:R-:W-:Y:S08]  /*a640*/  HMMA.16816.F32.BF16 R60, R4, R24, R60 ;  /* 0x00000018043c723c */ /* 0x010ff0000004183c */
[----:B------:R-:W-:Y:S01]  /*a650*/  HMMA.16816.F32.BF16 R56, R12, R46, RZ ;  /* 0x0000002e0c38723c */ /* 0x000fe200000418ff */
[----:B------:R-:W-:-:S02]  /*a660*/  IMAD.MOV.U32 R41, RZ, RZ, R70 ;  /* 0x000000ffff297224 */ /* 0x000fc400078e0046 */
[----:B------:R-:W-:Y:S02]  /*a670*/  IMAD.MOV.U32 R40, RZ, RZ, R71 ;  /* 0x000000ffff287224 */ /* 0x000fe400078e0047 */
[----:B------:R-:W-:Y:S02]  /*a680*/  IMAD.MOV.U32 R132, RZ, RZ, R68 ;  /* 0x000000ffff847224 */ /* 0x000fe400078e0044 */
[----:B------:R-:W-:Y:S01]  /*a690*/  IMAD.MOV.U32 R77, RZ, RZ, R69 ;  /* 0x000000ffff4d7224 */ /* 0x000fe200078e0045 */
[C---:B------:R-:W-:Y:S08]  /*a6a0*/  HMMA.16816.F32.BF16 R44, R16.reuse, R46, RZ ;  /* 0x0000002e102c723c */ /* 0x040ff000000418ff */
[----:B------:R-:W-:Y:S01]  /*a6b0*/  HMMA.16816.F32.BF16 R216, R16, R48, RZ ;  /* 0x0000003010d8723c */ /* 0x000fe200000418ff */
[----:B------:R-:W-:-:S02]  /*a6c0*/  IMAD.MOV.U32 R76, RZ, RZ, R60 ;  /* 0x000000ffff4c7224 */ /* 0x000fc400078e003c */
[----:B------:R-:W-:Y:S02]  /*a6d0*/  IMAD.MOV.U32 R37, RZ, RZ, R61 ;  /* 0x000000ffff257224 */ /* 0x000fe400078e003d */
[----:B------:R-:W-:Y:S02]  /*a6e0*/  IMAD.MOV.U32 R25, RZ, RZ, R62 ;  /* 0x000000ffff197224 */ /* 0x000fe400078e003e */
[----:B------:R-:W-:Y:S01]  /*a6f0*/  IMAD.MOV.U32 R24, RZ, RZ, R63 ;  /* 0x000000ffff187224 */ /* 0x000fe200078e003f */
[----:B------:R-:W-:Y:S08]  /*a700*/  HMMA.16816.F32.BF16 R212, R12, R48, RZ ;  /* 0x000000300cd4723c */ /* 0x000ff000000418ff */
[C---:B------:R-:W-:Y:S08]  /*a710*/  HMMA.16816.F32.BF16 R72, R4.reuse, R20, R52 ;  /* 0x000000140448723c */ /* 0x040ff00000041834 */
[----:B------:R-:W-:Y:S08]  /*a720*/  HMMA.16816.F32.BF16 R68, R4, R28, R140 ;  /* 0x0000001c0444723c */ /* 0x000ff0000004188c */
[C---:B------:R-:W-:Y:S08]  /*a730*/  HMMA.16816.F32.BF16 R60, R12.reuse, R50, RZ ;  /* 0x000000320c3c723c */ /* 0x040ff000000418ff */
[----:B------:R-:W-:Y:S08]  /*a740*/  HMMA.16816.F32.BF16 R52, R12, R42, RZ ;  /* 0x0000002a0c34723c */ /* 0x000ff000000418ff */
[----:B------:R-:W-:Y:S01]  /*a750*/  HMMA.16816.F32.BF16 R56, R4, R30, R56 ;  /* 0x0000001e0438723c */ /* 0x000fe20000041838 */
[----:B------:R-:W-:-:S02]  /*a760*/  IMAD.MOV.U32 R29, RZ, RZ, R70 ;  /* 0x000000ffff1d7224 */ /* 0x000fc400078e0046 */
[----:B------:R-:W-:-:S05]  /*a770*/  IMAD.MOV.U32 R28, RZ, RZ, R71 ;  /* 0x000000ffff1c7224 */ /* 0x000fca00078e0047 */
[----:B------:R-:W-:Y:S07]  /*a780*/  HMMA.16816.F32.BF16 R44, R8, R30, R44 ;  /* 0x0000001e082c723c */ /* 0x000fee000004182c */
[----:B------:R-:W-:Y:S01]  /*a790*/  IMAD.MOV.U32 R30, RZ, RZ, R41 ;  /* 0x000000ffff1e7224 */ /* 0x000fe200078e0029 */
[----:B------:R-:W-:Y:S01]  /*a7a0*/  HMMA.16816.F32.BF16 R12, R12, R38, RZ ;  /* 0x000000260c0c723c */ /* 0x000fe200000418ff */
[----:B------:R-:W-:-:S07]  /*a7b0*/  IMAD.MOV.U32 R31, RZ, RZ, R40 ;  /* 0x000000ffff1f7224 */ /* 0x000fce00078e0028 */
[C---:B------:R-:W-:Y:S08]  /*a7c0*/  HMMA.16816.F32.BF16 R48, R16.reuse, R50, RZ ;  /* 0x000000321030723c */ /* 0x040ff000000418ff */
[C---:B------:R-:W-:Y:S08]  /*a7d0*/  HMMA.16816.F32.BF16 R40, R16.reuse, R42, RZ ;  /* 0x0000002a1028723c */ /* 0x040ff000000418ff */
[----:B------:R-:W-:Y:S08]  /*a7e0*/  HMMA.16816.F32.BF16 R16, R16, R38, RZ ;  /* 0x000000261010723c */ /* 0x000ff000000418ff */
[-C--:B--2---:R-:W-:Y:S08]  /*a7f0*/  HMMA.16816.F32.BF16 R216, R8, R32.reuse, R216 ;  /* 0x0000002008d8723c */ /* 0x084ff000000418d8 */
[C---:B------:R-:W-:Y:S07]  /*a800*/  HMMA.16816.F32.BF16 R212, R4.reuse, R32, R212 ;  /* 0x0000002004d4723c */ /* 0x040fee00000418d4 */
[----:B------:R-:W-:Y:S01]  /*a810*/  IMAD.MOV.U32 R32, RZ, RZ, R68 ;  /* 0x000000ffff207224 */ /* 0x000fe200078e0044 */
[----:B------:R-:W-:Y:S01]  /*a820*/  HMMA.16816.F32.BF16 R60, R4, R34, R60 ;  /* 0x00000022043c723c */ /* 0x000fe2000004183c */
[----:B------:R-:W-:-:S07]  /*a830*/  IMAD.MOV.U32 R33, RZ, RZ, R69 ;  /* 0x000000ffff217224 */ /* 0x000fce00078e0045 */
[C---:B------:R-:W-:Y:S08]  /*a840*/  HMMA.16816.F32.BF16 R208, R4.reuse, R26, R52 ;  /* 0x0000001a04d0723c */ /* 0x040ff00000041834 */
[----:B------:R-:W-:Y:S01]  /*a850*/  HMMA.16816.F32.BF16 R68, R4, R22, R12 ;  /* 0x000000160444723c */ /* 0x000fe2000004180c */
[----:B------:R-:W-:Y:S04]  /*a860*/  LDSM.16.M88.4 R4, [R230+0x2000] ;  /* 0x00200000e604783b */ /* 0x000fe80000000200 */
[----:B------:R-:W1:Y:S03]  /*a870*/  LDSM.16.M88.4 R12, [R226+0x8000] ;  /* 0x00800000e20c783b */ /* 0x000e660000000200 */
[C---:B------:R-:W-:Y:S07]  /*a880*/  HMMA.16816.F32.BF16 R48, R8.reuse, R34, R48 ;  /* 0x000000220830723c */ /* 0x040fee0000041830 */
[----:B------:R-:W-:Y:S01]  /*a890*/  IMAD.MOV.U32 R34, RZ, RZ, R29 ;  /* 0x000000ffff227224 */ /* 0x000fe200078e001d */
[----:B------:R-:W-:Y:S01]  /*a8a0*/  HMMA.16816.F32.BF16 R40, R8, R26, R40 ;  /* 0x0000001a0828723c */ /* 0x000fe20000041828 */
[----:B------:R-:W-:-:S02]  /*a8b0*/  IMAD.MOV.U32 R35, RZ, RZ, R28 ;  /* 0x000000ffff237224 */ /* 0x000fc400078e001c */
[----:B------:R-:W-:Y:S02]  /*a8c0*/  IMAD.MOV.U32 R28, RZ, RZ, R132 ;  /* 0x000000ffff1c7224 */ /* 0x000fe400078e0084 */
[----:B------:R-:W-:-:S03]  /*a8d0*/  IMAD.MOV.U32 R29, RZ, RZ, R77 ;  /* 0x000000ffff1d7224 */ /* 0x000fc600078e004d */
[----:B------:R-:W-:Y:S01]  /*a8e0*/  HMMA.16816.F32.BF16 R16, R8, R22, R16 ;  /* 0x000000160810723c */ /* 0x000fe20000041810 */
[----:B------:R-:W2:Y:S07]  /*a8f0*/  LDSM.16.M88.4 R8, [R230] ;  /* 0x00000000e608783b */ /* 0x000eae0000000200 */
[C---:B-1----:R-:W-:Y:S07]  /*a900*/  HMMA.16816.F32.BF16 R140, R4.reuse, R12, R212 ;  /* 0x0000000c048c723c */ /* 0x042fee00000418d4 */
[----:B------:R-:W-:Y:S01]  /*a910*/  IMAD.MOV.U32 R212, RZ, RZ, R67 ;  /* 0x000000ffffd47224 */ /* 0x000fe200078e0043 */
[----:B------:R-:W-:Y:S01]  /*a920*/  HMMA.16816.F32.BF16 R52, R4, R14, R60 ;  /* 0x0000000e0434723c */ /* 0x000fe2000004183c */
[----:B------:R-:W-:-:S02]  /*a930*/  IMAD.MOV.U32 R213, RZ, RZ, R66 ;  /* 0x000000ffffd57224 */ /* 0x000fc400078e0042 */
[----:B------:R-:W-:Y:S02]  /*a940*/  IMAD.MOV.U32 R214, RZ, RZ, R65 ;  /* 0x000000ffffd67224 */ /* 0x000fe400078e0041 */
[----:B------:R-:W-:Y:S02]  /*a950*/  IMAD.MOV.U32 R215, RZ, RZ, R64 ;  /* 0x000000ffffd77224 */ /* 0x000fe400078e0040 */
[----:B------:R-:W-:Y:S02]  /*a960*/  IMAD.MOV.U32 R60, RZ, RZ, R36 ;  /* 0x000000ffff3c7224 */ /* 0x000fe400078e0024 */
[----:B------:R-:W-:Y:S02]  /*a970*/  IMAD.MOV.U32 R61, RZ, RZ, R3 ;  /* 0x000000ffff3d7224 */ /* 0x000fe400078e0003 */
[----:B------:R-:W-:Y:S01]  /*a980*/  IMAD.MOV.U32 R62, RZ, RZ, R2 ;  /* 0x000000ffff3e7224 */ /* 0x000fe200078e0002 */
[----:B--2---:R-:W-:Y:S01]  /*a990*/  HMMA.16816.F32.BF16 R64, R8, R12, R216 ;  /* 0x0000000c0840723c */ /* 0x004fe200000418d8 */
[----:B------:R-:W-:-:S06]  /*a9a0*/  IMAD.MOV.U32 R63, RZ, RZ, R0 ;  /* 0x000000ffff3f7224 */ /* 0x000fcc00078e0000 */
[----:B------:R-:W-:Y:S02]  /*a9b0*/  IMAD.MOV.U32 R218, RZ, RZ, R25 ;  /* 0x000000ffffda7224 */ /* 0x000fe400078e0019 */
[----:B------:R-:W-:Y:S02]  /*a9c0*/  IMAD.MOV.U32 R219, RZ, RZ, R24 ;  /* 0x000000ffffdb7224 */ /* 0x000fe400078e0018 */
[----:B------:R-:W-:Y:S01]  /*a9d0*/  HMMA.16816.F32.BF16 R24, R8, R14, R48 ;  /* 0x0000000e0818723c */ /* 0x000fe20000041830 */
[----:B------:R-:W1:Y:S01]  /*a9e0*/  LDSM.16.M88.4 R12, [R226+0x8800] ;  /* 0x00880000e20c783b */ /* 0x000e620000000200 */
[----:B------:R-:W-:Y:S02]  /*a9f0*/  IMAD.MOV.U32 R217, RZ, RZ, R37 ;  /* 0x000000ffffd97224 */ /* 0x000fe400078e0025 */
[----:B------:R-:W-:-:S04]  /*aa00*/  IMAD.MOV.U32 R216, RZ, RZ, R76 ;  /* 0x000000ffffd87224 */ /* 0x000fc800078e004c */
        /* <DEDUP_REMOVED lines=13> */
[----:B------:R-:W-:Y:S01]  /*aae0*/  HMMA.16816.F32.BF16 R16, R8, R14, R16 ;  /* 0x0000000e0810723c */ /* 0x000fe20000041810 */
        /* <DEDUP_REMOVED lines=8> */
[----:B------:R-:W-:-:S02]  /*ab70*/  IMAD.MOV.U32 R0, RZ, RZ, R7 ;  /* 0x000000ffff007224 */ /* 0x000fc400078e0007 */
[----:B------:R-:W2:Y:S01]  /*ab80*/  LDSM.16.M88.4 R4, [R229+0x2000] ;  /* 0x00200000e504783b */ /* 0x000ea20000000200 */
[----:B------:R-:W-:Y:S01]  /*ab90*/  IMAD.MOV.U32 R41, RZ, RZ, R75 ;  /* 0x000000ffff297224 */ /* 0x000fe200078e004b */
[-C--:B-1----:R-:W-:Y:S08]  /*aba0*/  HMMA.16816.F32.BF16 R216, R8, R12.reuse, R64 ;  /* 0x0000000c08d8723c */ /* 0x082ff00000041840 */
[C---:B--2---:R-:W-:Y:S08]  /*abb0*/  HMMA.16816.F32.BF16 R68, R4.reuse, R12, R140 ;  /* 0x0000000c0444723c */ /* 0x044ff0000004188c */
[-C--:B------:R-:W-:Y:S08]  /*abc0*/  HMMA.16816.F32.BF16 R212, R4, R14.reuse, R52 ;  /* 0x0000000e04d4723c */ /* 0x080ff00000041834 */
[----:B------:R-:W-:Y:S01]  /*abd0*/  HMMA.16816.F32.BF16 R140, R8, R14, R24 ;  /* 0x0000000e088c723c */ /* 0x000fe20000041818 */
[----:B------:R-:W1:Y:S07]  /*abe0*/  LDSM.16.M88.4 R12, [R225+0x800] ;  /* 0x00080000e10c783b */ /* 0x000e6e0000000200 */
[----:B-1----:R-:W-:Y:S08]  /*abf0*/  HMMA.16816.F32.BF16 R52, R4, R14, R28 ;  /* 0x0000000e0434723c */ /* 0x002ff0000004181c */
[-C--:B------:R-:W-:Y:S08]  /*ac00*/  HMMA.16816.F32.BF16 R72, R8, R12.reuse, R36 ;  /* 0x0000000c0848723c */ /* 0x080ff00000041824 */
        /* <DEDUP_REMOVED lines=27> */
[----:B------:R-:W1:Y:S07]  /*adc0*/  LDSM.16.M88.4 R12, [R220+0xa800] ;  /* 0x00a80000dc0c783b */ /* 0x000e6e0000000200 */
[----:B-1----:R-:W-:Y:S08]  /*add0*/  HMMA.16816.F32.BF16 R52, R4, R14, R52 ;  /* 0x0000000e0434723c */ /* 0x002ff00000041834 */
[-C--:B------:R-:W-:Y:S08]  /*ade0*/  HMMA.16816.F32.BF16 R208, R8, R12.reuse, R72 ;  /* 0x0000000c08d0723c */ /* 0x080ff00000041848 */
[----:B------:R-:W-:Y:S08]  /*adf0*/  HMMA.16816.F32.BF16 R64, R4, R12, R64 ;  /* 0x0000000c0440723c */ /* 0x000ff00000041840 */
[----:B------:R-:W-:Y:S01]  /*ae00*/  IMAD.MOV.U32 R12, RZ, RZ, R52 ;  /* 0x000000ffff0c7224 */ /* 0x000fe200078e0034 */
[----:B------:R-:W-:Y:S01]  /*ae10*/  HMMA.16816.F32.BF16 R216, R8, R14, R28 ;  /* 0x0000000e08d8723c */ /* 0x000fe2000004181c */
[----:B------:R-:W-:-:S02]  /*ae20*/  IMAD.MOV.U32 R3, RZ, RZ, R53 ;  /* 0x000000ffff037224 */ /* 0x000fc400078e0035 */
[----:B------:R-:W-:Y:S02]  /*ae30*/  IMAD.MOV.U32 R2, RZ, RZ, R54 ;  /* 0x000000ffff027224 */ /* 0x000fe400078e0036 */
[----:B------:R-:W-:Y:S02]  /*ae40*/  IMAD.MOV.U32 R0, RZ, RZ, R55 ;  /* 0x000000ffff007224 */ /* 0x000fe400078e0037 */
[----:B------:R-:W-:Y:S02]  /*ae50*/  IMAD.MOV.U32 R28, RZ, RZ, R12 ;  /* 0x000000ffff1c7224 */ /* 0x000fe400078e000c */
[----:B------:R-:W1:Y:S01]  /*ae60*/  LDSM.16.M88.4 R12, [R220+0xb000] ;  /* 0x00b00000dc0c783b */ /* 0x000e620000000200 */
        /* <DEDUP_REMOVED lines=24> */
[-C--:B-1----:R-:W-:Y:S08]  /*aff0*/  HMMA.16816.F32.BF16 R72, R8, R12.reuse, R44 ;  /* 0x0000000c0848723c */ /* 0x082ff0000004182c */
[C---:B------:R-:W-:Y:S07]  /*b000*/  HMMA.16816.F32.BF16 R52, R4.reuse, R12, R32 ;  /* 0x0000000c0434723c */ /* 0x040fee0000041820 */
[----:B------:R-:W-:Y:S01]  /*b010*/  MOV R32, R138 ;  /* 0x0000008a00207202 */ /* 0x000fe20000000f00 */
[----:B------:R-:W-:Y:S01]  /*b020*/  HMMA.16816.F32.BF16 R44, R4, R14, R20 ;  /* 0x0000000e042c723c */ /* 0x000fe20000041814 */
[----:B------:R-:W-:Y:S01]  /*b030*/  LDSM.16.M88.4 R4, [R228+0x6000] ;  /* 0x00600000e404783b */ /* 0x000fe20000000200 */
[----:B------:R-:W-:-:S02]  /*b040*/  IMAD.MOV.U32 R33, RZ, RZ, R133 ;  /* 0x000000ffff217224 */ /* 0x000fc400078e0085 */
[----:B------:R-:W-:Y:S01]  /*b050*/  IMAD.MOV.U32 R34, RZ, RZ, R132 ;  /* 0x000000ffff227224 */ /* 0x000fe200078e0084 */
[----:B------:R-:W1:Y:S01]  /*b060*/  S2R R133, SR_TID.X ;  /* 0x0000000000857919 */ /* 0x000e620000002100 */
[----:B------:R-:W-:Y:S02]  /*b070*/  IMAD.MOV.U32 R35, RZ, RZ, R77 ;  /* 0x000000ffff237224 */ /* 0x000fe400078e004d */
[----:B------:R-:W-:Y:S01]  /*b080*/  HMMA.16816.F32.BF16 R16, R8, R14, R16 ;  /* 0x0000000e0810723c */ /* 0x000fe20000041810 */
[----:B------:R-:W2:Y:S04]  /*b090*/  LDSM.16.M88.4 R12, [R235] ;  /* 0x00000000eb0c783b */ /* 0x000ea80000000200 */
[----:B------:R-:W3:Y:S01]  /*b0a0*/  LDSM.16.M88.4 R8, [R228+0x4000] ;  /* 0x00400000e408783b */ /* 0x000ee20000000200 */
[----:B-1----:R-:W-:-:S05]  /*b0b0*/  IMAD.SHL.U32 R133, R133, 0x2, RZ ;  /* 0x0000000285857824 */ /* 0x002fca00078e00ff */
[----:B------:R-:W-:Y:S01]  /*b0c0*/  LOP3.LUT R133, R133, 0x6, RZ, 0xc0, !PT ;  /* 0x0000000685857812 */ /* 0x000fe200078ec0ff */
[-C--:B--2---:R-:W-:Y:S08]  /*b0d0*/  HMMA.16816.F32.BF16 R68, R4, R12.reuse, R68 ;  /* 0x0000000c0444723c */ /* 0x084ff00000041844 */
[----:B---3--:R-:W-:Y:S07]  /*b0e0*/  HMMA.16816.F32.BF16 R40, R8, R12, R56 ;  /* 0x0000000c0828723c */ /* 0x008fee0000041838 */
[----:B------:R-:W-:Y:S01]  /*b0f0*/  IMAD.MOV.U32 R56, RZ, RZ, R76 ;  /* 0x000000ffff387224 */ /* 0x000fe200078e004c */
[----:B------:R-:W-:Y:S01]  /*b100*/  HMMA.16816.F32.BF16 R36, R4, R14, R60 ;  /* 0x0000000e0424723c */ /* 0x000fe2000004183c */
[----:B------:R-:W-:-:S02]  /*b110*/  IMAD.MOV.U32 R57, RZ, RZ, R3 ;  /* 0x000000ffff397224 */ /* 0x000fc400078e0003 */
[----:B------:R-:W-:Y:S02]  /*b120*/  IMAD.MOV.U32 R58, RZ, RZ, R2 ;  /* 0x000000ffff3a7224 */ /* 0x000fe400078e0002 */
[----:B------:R-:W-:-:S03]  /*b130*/  IMAD.MOV.U32 R59, RZ, RZ, R0 ;  /* 0x000000ffff3b7224 */ /* 0x000fc600078e0000 */
[C---:B------:R-:W-:Y:S01]  /*b140*/  HMMA.16816.F32.BF16 R24, R8.reuse, R14, R140 ;  /* 0x0000000e0818723c */ /* 0x040fe2000004188c */
[----:B------:R-:W1:Y:S07]  /*b150*/  LDSM.16.M88.4 R12, [R234] ;  /* 0x00000000ea0c783b */ /* 0x000e6e0000000200 */
[-C--:B-1----:R-:W-:Y:S08]  /*b160*/  HMMA.16816.F32.BF16 R48, R8, R12.reuse, R48 ;  /* 0x0000000c0830723c */ /* 0x082ff00000041830 */
[C---:B------:R-:W-:Y:S08]  /*b170*/  HMMA.16816.F32.BF16 R32, R4.reuse, R12, R32 ;  /* 0x0000000c0420723c */ /* 0x040ff00000041820 */
[-C--:B------:R-:W-:Y:S08]  /*b180*/  HMMA.16816.F32.BF16 R28, R4, R14.reuse, R28 ;  /* 0x0000000e041c723c */ /* 0x080ff0000004181c */
        /* <DEDUP_REMOVED lines=12> */
[----:B------:R-:W-:Y:S01]  /*b250*/  HMMA.16816.F32.BF16 R16, R8, R14, R16 ;  /* 0x0000000e0810723c */ /* 0x000fe20000041810 */
[----:B------:R-:W-:Y:S11]  /*b260*/  LDSM.16.M88.4 R8, [R230+0x4000] ;  /* 0x00400000e608783b */ /* 0x000ff60000000200 */
[----:B------:R-:W-:Y:S04]  /*b270*/  @!UPT UIADD3 URZ, URZ, URZ, URZ ;  /* 0x0000003f3f3ff290 */ /* 0x000fe8000fffe03f */
[----:B------:R-:W-:Y:S02]  /*b280*/  IMAD.MOV.U32 R72, RZ, RZ, R140 ;  /* 0x000000ffff487224 */ /* 0x000fe400078e008c */
[----:B------:R-:W-:Y:S02]  /*b290*/  IMAD.MOV.U32 R3, RZ, RZ, R141 ;  /* 0x000000ffff037224 */ /* 0x000fe400078e008d */
[----:B------:R-:W-:Y:S02]  /*b2a0*/  IMAD.MOV.U32 R2, RZ, RZ, R142 ;  /* 0x000000ffff027224 */ /* 0x000fe400078e008e */
[----:B------:R-:W-:Y:S02]  /*b2b0*/  IMAD.MOV.U32 R0, RZ, RZ, R143 ;  /* 0x000000ffff007224 */ /* 0x000fe400078e008f */
[C---:B------:R-:W-:Y:S11]  /*b2c0*/  HMMA.16816.F32.BF16 R140, R4.reuse, R12, R52 ;  /* 0x0000000c048c723c */ /* 0x040ff60000041834 */
[----:B------:R-:W-:Y:S11]  /*b2d0*/  @!UPT UIADD3 URZ, URZ, URZ, URZ ;  /* 0x0000003f3f3ff290 */ /* 0x000ff6000fffe03f */
[----:B------:R-:W-:Y:S02]  /*b2e0*/  @!UPT UIADD3 URZ, URZ, URZ, URZ ;  /* 0x0000003f3f3ff290 */ /* 0x000fe4000fffe03f */
[----:B------:R-:W-:Y:S02]  /*b2f0*/  IMAD.MOV.U32 R55, RZ, RZ, R140 ;  /* 0x000000ffff377224 */ /* 0x000fe400078e008c */
[----:B------:R-:W-:Y:S02]  /*b300*/  IMAD.MOV.U32 R54, RZ, RZ, R141 ;  /* 0x000000ffff367224 */ /* 0x000fe400078e008d */
[----:B------:R-:W-:Y:S02]  /*b310*/  IMAD.MOV.U32 R53, RZ, RZ, R142 ;  /* 0x000000ffff357224 */ /* 0x000fe400078e008e */
[----:B------:R-:W-:Y:S02]  /*b320*/  IMAD.MOV.U32 R52, RZ, RZ, R143 ;  /* 0x000000ffff347224 */ /* 0x000fe400078e008f */
[----:B------:R-:W-:Y:S01]  /*b330*/  HMMA.16816.F32.BF16 R140, R4, R14, R44 ;  /* 0x0000000e048c723c */ /* 0x000fe2000004182c */
[----:B------:R-:W-:Y:S04]  /*b340*/  LDSM.16.M88.4 R4, [R230+0x6000] ;  /* 0x00600000e604783b */ /* 0x000fe80000000200 */
[----:B------:R-:W1:Y:S02]  /*b350*/  LDSM.16.M88.4 R12, [R226+0xa000] ;  /* 0x00a00000e20c783b */ /* 0x000e640000000200 */
[----:B------:R-:W-:-:S02]  /*b360*/  IMAD.MOV.U32 R45, RZ, RZ, R3 ;  /* 0x000000ffff2d7224 */ /* 0x000fc400078e0003 */
        /* <DEDUP_REMOVED lines=10> */
[----:B------:R-:W-:Y:S02]  /*b410*/  IMAD.MOV.U32 R76, RZ, RZ, R68 ;  /* 0x000000ffff4c7224 */ /* 0x000fe400078e0044 */
[----:B------:R-:W-:Y:S02]  /*b420*/  IMAD.MOV.U32 R3, RZ, RZ, R69 ;  /* 0x000000ffff037224 */ /* 0x000fe400078e0045 */
[----:B------:R-:W-:Y:S02]  /*b430*/  IMAD.MOV.U32 R2, RZ, RZ, R70 ;  /* 0x000000ffff027224 */ /* 0x000fe400078e0046 */
[----:B------:R-:W-:Y:S02]  /*b440*/  IMAD.MOV.U32 R0, RZ, RZ, R71 ;  /* 0x000000ffff007224 */ /* 0x000fe400078e0047 */
[C---:B------:R-:W-:Y:S01]  /*b450*/  HMMA.16816.F32.BF16 R68, R4.reuse, R14, R36 ;  /* 0x0000000e0444723c */ /* 0x040fe20000041824 */
[----:B------:R-:W1:Y:S07]  /*b460*/  LDSM.16.M88.4 R12, [R226+0xa800] ;  /* 0x00a80000e20c783b */ /* 0x000e6e0000000200 */
[-C--:B-1----:R-:W-:Y:S07]  /*b470*/  HMMA.16816.F32.BF16 R56, R4, R12.reuse, R32 ;  /* 0x0000000c0438723c */ /* 0x082fee0000041820 */
[----:B------:R-:W-:Y:S01]  /*b480*/  IMAD.MOV.U32 R32, RZ, RZ, R55 ;  /* 0x000000ffff207224 */ /* 0x000fe200078e0037 */
[----:B------:R-:W-:Y:S01]  /*b490*/  HMMA.16816.F32.BF16 R212, R8, R12, R48 ;  /* 0x0000000c08d4723c */ /* 0x000fe20000041830 */
[----:B------:R-:W-:-:S02]  /*b4a0*/  IMAD.MOV.U32 R33, RZ, RZ, R54 ;  /* 0x000000ffff217224 */ /* 0x000fc400078e0036 */
[----:B------:R-:W-:Y:S02]  /*b4b0*/  IMAD.MOV.U32 R34, RZ, RZ, R53 ;  /* 0x000000ffff227224 */ /* 0x000fe400078e0035 */
[----:B------:R-:W-:-:S03]  /*b4c0*/  IMAD.MOV.U32 R35, RZ, RZ, R52 ;  /* 0x000000ffff237224 */ /* 0x000fc600078e0034 */
[-C--:B------:R-:W-:Y:S08]  /*b4d0*/  HMMA.16816.F32.BF16 R52, R4, R14.reuse, R28 ;  /* 0x0000000e0434723c */ /* 0x080ff0000004181c */
[C---:B------:R-:W-:Y:S01]  /*b4e0*/  HMMA.16816.F32.BF16 R28, R8.reuse, R14, R20 ;  /* 0x0000000e081c723c */ /* 0x040fe20000041814 */
[----:B------:R-:W1:Y:S07]  /*b4f0*/  LDSM.16.M88.4 R12, [R226+0xb000] ;  /* 0x00b00000e20c783b */ /* 0x000e6e0000000200 */
[-C--:B-1----:R-:W-:Y:S08]  /*b500*/  HMMA.16816.F32.BF16 R48, R8, R12.reuse, R40 ;  /* 0x0000000c0830723c */ /* 0x082ff00000041828 */
[C---:B------:R-:W-:Y:S07]  /*b510*/  HMMA.16816.F32.BF16 R40, R4.reuse, R12, R60 ;  /* 0x0000000c0428723c */ /* 0x040fee000004183c */
[----:B------:R-:W-:Y:S01]  /*b520*/  IMAD.MOV.U32 R60, RZ, RZ, R76 ;  /* 0x000000ffff3c7224 */ /* 0x000fe200078e004c */
[----:B------:R-:W-:Y:S01]  /*b530*/  HMMA.16816.F32.BF16 R36, R4, R14, R208 ;  /* 0x0000000e0424723c */ /* 0x000fe200000418d0 */
[----:B------:R-:W-:-:S02]  /*b540*/  IMAD.MOV.U32 R61, RZ, RZ, R3 ;  /* 0x000000ffff3d7224 */ /* 0x000fc400078e0003 */
[----:B------:R-:W-:Y:S02]  /*b550*/  IMAD.MOV.U32 R62, RZ, RZ, R2 ;  /* 0x000000ffff3e7224 */ /* 0x000fe400078e0002 */
[----:B------:R-:W-:Y:S01]  /*b560*/  IMAD.MOV.U32 R63, RZ, RZ, R0 ;  /* 0x000000ffff3f7224 */ /* 0x000fe200078e0000 */
[----:B------:R-:W-:Y:S02]  /*b570*/  MOV R0, UR22 ;  /* 0x0000001600007c02 */ /* 0x000fe40008000f00 */
[----:B------:R-:W-:Y:S01]  /*b580*/  HMMA.16816.F32.BF16 R24, R8, R14, R64 ;  /* 0x0000000e0818723c */ /* 0x000fe20000041840 */
[----:B------:R-:W1:Y:S02]  /*b590*/  LDSM.16.M88.4 R12, [R226+0xb800] ;  /* 0x00b80000e20c783b */ /* 0x000e640000000200 */
[----:B------:R-:W-:-:S04]  /*b5a0*/  IMAD R0, R0, 0x40, R133 ;  /* 0x0000004000007824 */ /* 0x000fc800078e0285 */
[----:B------:R-:W-:Y:S01]  /*b5b0*/  IMAD.IADD R2, R242, 0x1, -R0 ;  /* 0x00000001f2027824 */ /* 0x000fe200078e0a00 */
[----:B------:R-:W-:-:S04]  /*b5c0*/  ISETP.GE.AND P1, PT, R0, R252, PT ;  /* 0x000000fc0000720c */ /* 0x000fc80003f26270 */
[----:B------:R-:W-:Y:S02]  /*b5d0*/  IABS R2, R2 ;  /* 0x0000000200027213 */ /* 0x000fe40000000000 */
[----:B------:R-:W-:-:S03]  /*b5e0*/  ISETP.LT.OR P1, PT, R0, R247, P1 ;  /* 0x000000f70000720c */ /* 0x000fc60000f21670 */
[----:B------:R-:W-:Y:S02]  /*b5f0*/  IMAD.MOV.U32 R3, RZ, RZ, R2 ;  /* 0x000000ffff037224 */ /* 0x000fe400078e0002 */
[----:B------:R-:W-:-:S05]  /*b600*/  IMAD.IADD R2, R241, 0x1, -R0 ;  /* 0x00000001f1027824 */ /* 0x000fca00078e0a00 */
[----:B------:R-:W-:Y:S01]  /*b610*/  IABS R2, R2 ;  /* 0x0000000200027213 */ /* 0x000fe20000000000 */
        /* <DEDUP_REMOVED lines=17> */
[----:B-1----:R-:W-:Y:S08]  /*b730*/  HMMA.16816.F32.BF16 R208, R4, R14, R36 ;  /* 0x0000000e04d0723c */ /* 0x002ff00000041824 */
[-C--:B------:R-:W-:Y:S08]  /*b740*/  HMMA.16816.F32.BF16 R48, R8, R12.reuse, R48 ;  /* 0x0000000c0830723c */ /* 0x080ff00000041830 */
[----:B------:R-:W-:Y:S08]  /*b750*/  HMMA.16816.F32.BF16 R40, R4, R12, R40 ;  /* 0x0000000c0428723c */ /* 0x000ff00000041828 */
[----:B------:R-:W-:Y:S01]  /*b760*/  HMMA.16816.F32.BF16 R36, R8, R14, R24 ;  /* 0x0000000e0824723c */ /* 0x000fe20000041818 */
[----:B------:R-:W1:Y:S01]  /*b770*/  LDSM.16.M88.4 R12, [R225+0x3800] ;  /* 0x00380000e10c783b */ /* 0x000e620000000200 */
[----:B------:R-:W-:Y:S01]  /*b780*/  UISETP.GT.AND UP0, UPT, UR22, UR9, UPT ;  /* 0x000000091600728c */ /* 0x000fe2000bf04270 */
[----:B------:R-:W-:-:S05]  /*b790*/  DEPBAR.LE SB0, 0x0 ;  /* 0x000080000000791a */ /* 0x000fca0000000000 */
[----:B-1----:R-:W-:Y:S08]  /*b7a0*/  HMMA.16816.F32.BF16 R44, R8, R12, R44 ;  /* 0x0000000c082c723c */ /* 0x002ff0000004182c */
[C---:B------:R-:W-:Y:S11]  /*b7b0*/  HMMA.16816.F32.BF16 R20, R4.reuse, R14, R20 ;  /* 0x0000000e0414723c */ /* 0x040ff60000041814 */
[----:B------:R-:W-:Y:S05]  /*b7c0*/  @!UPT UIADD3 URZ, URZ, URZ, URZ ;  /* 0x0000003f3f3ff290 */ /* 0x000fea000fffe03f */
[----:B------:R-:W-:Y:S02]  /*b7d0*/  IMAD.MOV.U32 R77, RZ, RZ, R44 ;  /* 0x000000ffff4d7224 */ /* 0x000fe400078e002c */
[----:B------:R-:W-:Y:S02]  /*b7e0*/  IMAD.MOV.U32 R76, RZ, RZ, R46 ;  /* 0x000000ffff4c7224 */ /* 0x000fe400078e002e */
[----:B------:R-:W-:Y:S02]  /*b7f0*/  IMAD.MOV.U32 R75, RZ, RZ, R45 ;  /* 0x000000ffff4b7224 */ /* 0x000fe400078e002d */
[----:B------:R-:W-:Y:S02]  /*b800*/  IMAD.MOV.U32 R74, RZ, RZ, R47 ;  /* 0x000000ffff4a7224 */ /* 0x000fe400078e002f */
[----:B------:R-:W-:Y:S01]  /*b810*/  HMMA.16816.F32.BF16 R44, R4, R12, R32 ;  /* 0x0000000c042c723c */ /* 0x000fe20000041820 */
[----:B------:R-:W-:Y:S02]  /*b820*/  IMAD.MOV.U32 R70, RZ, RZ, R22 ;  /* 0x000000ffff467224 */ /* 0x000fe400078e0016 */
[----:B------:R-:W-:-:S02]  /*b830*/  IMAD.MOV.U32 R138, RZ, RZ, R23 ;  /* 0x000000ffff8a7224 */ /* 0x000fc400078e0017 */
[----:B------:R-:W-:Y:S02]  /*b840*/  IMAD.MOV.U32 R71, RZ, RZ, R20 ;  /* 0x000000ffff477224 */ /* 0x000fe400078e0014 */
[----:B------:R-:W-:Y:S01]  /*b850*/  IMAD.MOV.U32 R139, RZ, RZ, R21 ;  /* 0x000000ffff8b7224 */ /* 0x000fe200078e0015 */
[----:B------:R-:W-:Y:S01]  /*b860*/  HMMA.16816.F32.BF16 R4, R8, R14, R16 ;  /* 0x0000000e0804723c */ /* 0x000fe20000041810 */
[----:B------:R1:W-:Y:S02]  /*b870*/  I2F R10, R3 ;  /* 0x00000003000a7306 */ /* 0x0003e40000201400 */
[----:B-1----:R-:W-:-:S06]  /*b880*/  IMAD.MOV.U32 R3, RZ, RZ, R2 ;  /* 0x000000ffff037224 */ /* 0x002fcc00078e0002 */
[----:B------:R1:W2:Y:S11]  /*b890*/  I2F R9, R3 ;  /* 0x0000000300097306 */ /* 0x0002b60000201400 */
[----:B------:R-:W-:Y:S04]  /*b8a0*/  @!UPT UIADD3 URZ, URZ, URZ, URZ ;  /* 0x0000003f3f3ff290 */ /* 0x000fe8000fffe03f */
[----:B------:R-:W-:Y:S02]  /*b8b0*/  IMAD.MOV.U32 R73, RZ, RZ, R4 ;  /* 0x000000ffff497224 */ /* 0x000fe400078e0004 */
[----:B------:R-:W-:Y:S02]  /*b8c0*/  IMAD.IADD R4, R243, 0x1, -R0 ;  /* 0x00000001f3047824 */ /* 0x000fe400078e0a00 */
[----:B------:R-:W-:Y:S02]  /*b8d0*/  IMAD.MOV.U32 R69, RZ, RZ, R5 ;  /* 0x000000ffff457224 */ /* 0x000fe400078e0005 */
[----:B------:R-:W-:Y:S01]  /*b8e0*/  IMAD.MOV.U32 R68, RZ, RZ, R7 ;  /* 0x000000ffff447224 */ /* 0x000fe200078e0007 */
[----:B------:R-:W-:Y:S01]  /*b8f0*/  IABS R2, R4 ;  /* 0x0000000400027213 */ /* 0x000fe20000000000 */
[----:B------:R-:W-:-:S04]  /*b900*/  IMAD.MOV.U32 R72, RZ, RZ, R6 ;  /* 0x000000ffff487224 */ /* 0x000fc800078e0006 */
[----:B------:R-:W-:Y:S01]  /*b910*/  IMAD.MOV.U32 R4, RZ, RZ, R2 ;  /* 0x000000ffff047224 */ /* 0x000fe200078e0002 */
[----:B------:R-:W-:Y:S01]  /*b920*/  IADD3 R2, R0, 0x1, RZ ;  /* 0x0000000100027810 */ /* 0x000fe20007ffe0ff */
[----:B-1----:R-:W-:Y:S02]  /*b930*/  IMAD.IADD R3, R248, 0x1, -R0 ;  /* 0x00000001f8037824 */ /* 0x002fe400078e0a00 */
[----:B------:R1:W3:Y:S01]  /*b940*/  I2F R8, R4 ;  /* 0x0000000400087306 */ /* 0x0002e20000201400 */
[----:B------:R-:W-:Y:S01]  /*b950*/  ISETP.GE.AND P0, PT, R2, R252, PT ;  /* 0x000000fc0200720c */ /* 0x000fe20003f06270 */
[----:B------:R-:W-:Y:S01]  /*b960*/  IMAD.IADD R5, R242, 0x1, -R2 ;  /* 0x00000001f2057824 */ /* 0x000fe200078e0a02 */
[----:B------:R-:W-:Y:S01]  /*b970*/  IABS R3, R3 ;  /* 0x0000000300037213 */ /* 0x000fe20000000000 */
[----:B--2---:R-:W-:Y:S01]  /*b980*/  FFMA.FTZ R9, R9, -UR21, R62 ;  /* 0x8000001509097c23 */ /* 0x004fe2000801003e */
[----:B------:R-:W-:Y:S01]  /*b990*/  BAR.SYNC.DEFER_BLOCKING 0x0 ;  /* 0x0000000000007b1d */ /* 0x000fe20000010000 */
[----:B------:R-:W-:-:S02]  /*b9a0*/  ISETP.GE.AND P6, PT, R2, R251, PT ;  /* 0x000000fb0200720c */ /* 0x000fc40003fc6270 */
[C---:B------:R-:W-:Y:S02]  /*b9b0*/  ISETP.GE.AND P5, PT, R2.reuse, R250, PT ;  /* 0x000000fa0200720c */ /* 0x040fe40003fa6270 */
[C---:B------:R-:W-:Y:S02]  /*b9c0*/  ISETP.GE.AND P4, PT, R2.reuse, R249, PT ;  /* 0x000000f90200720c */ /* 0x040fe40003f86270 */
[C---:B------:R-:W-:Y:S02]  /*b9d0*/  ISETP.LT.OR P0, PT, R2.reuse, R247, P0 ;  /* 0x000000f70200720c */ /* 0x040fe40000701670 */
[C---:B------:R-:W-:Y:S01]  /*b9e0*/  ISETP.LT.OR P6, PT, R2.reuse, R246, P6 ;  /* 0x000000f60200720c */ /* 0x040fe200037c1670 */
[----:B-1----:R-:W-:Y:S01]  /*b9f0*/  IMAD.MOV.U32 R4, RZ, RZ, R3 ;  /* 0x000000ffff047224 */ /* 0x002fe200078e0003 */
[----:B------:R-:W-:Y:S01]  /*ba00*/  IABS R3, R5 ;  /* 0x0000000500037213 */ /* 0x000fe20000000000 */
[----:B------:R-:W-:Y:S01]  /*ba10*/  IMAD.IADD R5, R243, 0x1, -R2 ;  /* 0x00000001f3057824 */ /* 0x000fe200078e0a02 */
[----:B------:R-:W-:Y:S01]  /*ba20*/  ISETP.LT.OR P5, PT, R2, R245, P5 ;  /* 0x000000f50200720c */ /* 0x000fe20002fa1670 */
[----:B------:R1:W2:Y:S01]  /*ba30*/  I2F R7, R4 ;  /* 0x0000000400077306 */ /* 0x0002a20000201400 */
[----:B---3--:R-:W-:Y:S01]  /*ba40*/  FFMA.FTZ R11, R8, -UR21, R64 ;  /* 0x80000015080b7c23 */ /* 0x008fe20008010040 */
[----:B------:R-:W-:Y:S01]  /*ba50*/  ISETP.LT.OR P4, PT, R2, R244, P4 ;  /* 0x000000f40200720c */ /* 0x000fe20002781670 */
[----:B-1----:R-:W-:-:S02]  /*ba60*/  IMAD.MOV.U32 R4, RZ, RZ, R3 ;  /* 0x000000ffff047224 */ /* 0x002fc400078e0003 */
[----:B------:R-:W-:-:S03]  /*ba70*/  IMAD.IADD R3, R241, 0x1, -R2 ;  /* 0x00000001f1037824 */ /* 0x000fc600078e0a02 */
[----:B------:R1:W3:Y:S01]  /*ba80*/  I2F R6, R4 ;  /* 0x0000000400067306 */ /* 0x0002e20000201400 */
[----:B--2---:R-:W-:Y:S01]  /*ba90*/  FFMA.FTZ R13, R7, -UR21, R66 ;  /* 0x80000015070d7c23 */ /* 0x004fe20008010042 */
[----:B------:R-:W-:-:S05]  /*baa0*/  IABS R3, R3 ;  /* 0x0000000300037213 */ /* 0x000fca0000000000 */
[----:B-1----:R-:W-:Y:S01]  /*bab0*/  IMAD.MOV.U32 R4, RZ, RZ, R3 ;  /* 0x000000ffff047224 */ /* 0x002fe200078e0003 */
[----:B------:R-:W-:Y:S01]  /*bac0*/  IABS R3, R5 ;  /* 0x0000000500037213 */ /* 0x000fe20000000000 */
[----:B------:R-:W-:Y:S02]  /*bad0*/  FFMA.FTZ R5, R10, -UR21, R60 ;  /* 0x800000150a057c23 */ /* 0x000fe4000801003c */
[----:B---3--:R-:W-:Y:S02]  /*bae0*/  FFMA.FTZ R12, R6, -UR21, R61 ;  /* 0x80000015060c7c23 */ /* 0x008fe4000801003d */
[----:B------:R-:W1:Y:S01]  /*baf0*/  I2F R4, R4 ;  /* 0x0000000400047306 */ /* 0x000e620000201400 */
[----:B------:R-:W-:Y:S02]  /*bb00*/  FSEL R17, R5, -INF , !P1 ;  /* 0xff80000005117808 */ /* 0x000fe40004800000 */
[----:B------:R-:W-:Y:S02]  /*bb10*/  ISETP.GE.AND P1, PT, R0, R251, PT ;  /* 0x000000fb0000720c */ /* 0x000fe40003f26270 */
[----:B------:R-:W-:-:S02]  /*bb20*/  FSEL R19, R12, -INF , !P0 ;  /* 0xff8000000c137808 */ /* 0x000fc40004000000 */
[C---:B------:R-:W-:Y:S01]  /*bb30*/  ISETP.LT.OR P1, PT, R0.reuse, R246, P1 ;  /* 0x000000f60000720c */ /* 0x040fe20000f21670 */
[----:B------:R-:W2:Y:S03]  /*bb40*/  I2F R3, R3 ;  /* 0x0000000300037306 */ /* 0x000ea60000201400 */
[----:B------:R-:W-:Y:S02]  /*bb50*/  FSEL R22, R9, -INF , !P1 ;  /* 0xff80000009167808 */ /* 0x000fe40004800000 */
[----:B------:R-:W-:Y:S01]  /*bb60*/  ISETP.GE.AND P1, PT, R0, R250, PT ;  /* 0x000000fa0000720c */ /* 0x000fe20003f26270 */
[----:B-1----:R-:W-:-:S03]  /*bb70*/  FFMA.FTZ R10, R4, -UR21, R63 ;  /* 0x80000015040a7c23 */ /* 0x002fc6000801003f */
[----:B------:R-:W-:-:S04]  /*bb80*/  ISETP.LT.OR P1, PT, R0, R245, P1 ;  /* 0x000000f50000720c */ /* 0x000fc80000f21670 */
[----:B------:R-:W-:Y:S02]  /*bb90*/  FSEL R26, R11, -INF , !P1 ;  /* 0xff8000000b1a7808 */ /* 0x000fe40004800000 */
[----:B------:R-:W-:Y:S01]  /*bba0*/  ISETP.GE.AND P1, PT, R0, R249, PT ;  /* 0x000000f90000720c */ /* 0x000fe20003f26270 */
[----:B--2---:R-:W-:Y:S01]  /*bbb0*/  FFMA.FTZ R8, R3, -UR21, R65 ;  /* 0x8000001503087c23 */ /* 0x004fe20008010041 */
[----:B------:R-:W-:Y:S01]  /*bbc0*/  FSEL R23, R10, -INF , !P6 ;  /* 0xff8000000a177808 */ /* 0x000fe20007000000 */
[----:B------:R-:W-:Y:S01]  /*bbd0*/  IMAD.IADD R3, R248, 0x1, -R2 ;  /* 0x00000001f8037824 */ /* 0x000fe200078e0a02 */
[C---:B------:R-:W-:Y:S02]  /*bbe0*/  IADD3 R2, R0.reuse, 0x8, RZ ;  /* 0x0000000800027810 */ /* 0x040fe40007ffe0ff */
[----:B------:R-:W-:Y:S02]  /*bbf0*/  ISETP.LT.OR P1, PT, R0, R244, P1 ;  /* 0x000000f40000720c */ /* 0x000fe40000f21670 */
[----:B------:R-:W-:Y:S01]  /*bc00*/  IABS R4, R3 ;  /* 0x0000000300047213 */ /* 0x000fe20000000000 */
[----:B------:R-:W-:Y:S01]  /*bc10*/  IMAD.IADD R3, R242, 0x1, -R2 ;  /* 0x00000001f2037824 */ /* 0x000fe200078e0a02 */
[----:B------:R-:W-:-:S02]  /*bc20*/  FSEL R27, R13, -INF , !P1 ;  /* 0xff8000000d1b7808 */ /* 0x000fc40004800000 */
[----:B------:R1:W-:Y:S01]  /*bc30*/  I2F R14, R4 ;  /* 0x00000004000e7306 */ /* 0x0003e20000201400 */
[----:B------:R-:W-:Y:S02]  /*bc40*/  FSEL R32, R8, -INF , !P5 ;  /* 0xff80000008207808 */ /* 0x000fe40006800000 */
[----:B------:R-:W-:Y:S02]  /*bc50*/  IABS R3, R3 ;  /* 0x0000000300037213 */ /* 0x000fe40000000000 */
[C---:B------:R-:W-:Y:S02]  /*bc60*/  ISETP.GE.AND P1, PT, R2.reuse, R252, PT ;  /* 0x000000fc0200720c */ /* 0x040fe40003f26270 */
[C---:B------:R-:W-:Y:S02]  /*bc70*/  ISETP.GE.AND P0, PT, R2.reuse, R251, PT ;  /* 0x000000fb0200720c */ /* 0x040fe40003f06270 */
[C---:B------:R-:W-:Y:S02]  /*bc80*/  ISETP.GE.AND P6, PT, R2.reuse, R250, PT ;  /* 0x000000fa0200720c */ /* 0x040fe40003fc6270 */
[----:B------:R-:W-:-:S02]  /*bc90*/  ISETP.GE.AND P5, PT, R2, R249, PT ;  /* 0x000000f90200720c */ /* 0x000fc40003fa6270 */
[C---:B------:R-:W-:Y:S02]  /*bca0*/  ISETP.LT.OR P1, PT, R2.reuse, R247, P1 ;  /* 0x000000f70200720c */ /* 0x040fe40000f21670 */
[C---:B------:R-:W-:Y:S01]  /*bcb0*/  ISETP.LT.OR P0, PT, R2.reuse, R246, P0 ;  /* 0x000000f60200720c */ /* 0x040fe20000701670 */
[----:B-1----:R-:W-:Y:S01]  /*bcc0*/  IMAD.MOV.U32 R4, RZ, RZ, R3 ;  /* 0x000000ffff047224 */ /* 0x002fe200078e0003 */
[C---:B------:R-:W-:Y:S01]  /*bcd0*/  ISETP.LT.OR P6, PT, R2.reuse, R245, P6 ;  /* 0x000000f50200720c */ /* 0x040fe200037c1670 */
[----:B------:R-:W-:Y:S01]  /*bce0*/  IMAD.IADD R3, R241, 0x1, -R2 ;  /* 0x00000001f1037824 */ /* 0x000fe200078e0a02 */
[----:B------:R-:W-:Y:S01]  /*bcf0*/  ISETP.LT.OR P5, PT, R2, R244, P5 ;  /* 0x000000f40200720c */ /* 0x000fe20002fa1670 */
[----:B------:R1:W2:Y:S03]  /*bd00*/  I2F R6, R4 ;  /* 0x0000000400067306 */ /* 0x0002a60000201400 */
[----:B------:R-:W-:-:S05]  /*bd10*/  IABS R3, R3 ;  /* 0x0000000300037213 */ /* 0x000fca0000000000 */
[----:B-1----:R-:W-:Y:S02]  /*bd20*/  IMAD.MOV.U32 R4, RZ, RZ, R3 ;  /* 0x000000ffff047224 */ /* 0x002fe400078e0003 */
[----:B------:R-:W-:Y:S02]  /*bd30*/  IMAD.IADD R3, R243, 0x1, -R2 ;  /* 0x00000001f3037824 */ /* 0x000fe400078e0a02 */
[----:B------:R1:W3:Y:S01]  /*bd40*/  I2F R7, R4 ;  /* 0x0000000400077306 */ /* 0x0002e20000201400 */
[----:B--2---:R-:W-:Y:S02]  /*bd50*/  FFMA.FTZ R6, R6, -UR21, R216 ;  /* 0x8000001506067c23 */ /* 0x004fe400080100d8 */
[----:B------:R-:W-:-:S03]  /*bd60*/  IABS R3, R3 ;  /* 0x0000000300037213 */ /* 0x000fc60000000000 */
[----:B------:R-:W-:Y:S02]  /*bd70*/  FSEL R18, R6, -INF , !P1 ;  /* 0xff80000006127808 */ /* 0x000fe40004800000 */
[----:B-1----:R-:W-:Y:S02]  /*bd80*/  IMAD.MOV.U32 R4, RZ, RZ, R3 ;  /* 0x000000ffff047224 */ /* 0x002fe400078e0003 */
[----:B------:R-:W-:Y:S01]  /*bd90*/  IMAD.IADD R3, R248, 0x1, -R2 ;  /* 0x00000001f8037824 */ /* 0x000fe200078e0a02 */
[----:B------:R-:W-:Y:S01]  /*bda0*/  IADD3 R2, R0, 0x9, RZ ;  /* 0x0000000900027810 */ /* 0x000fe20007ffe0ff */
[----:B------:R1:W2:Y:S01]  /*bdb0*/  I2F R5, R4 ;  /* 0x0000000400057306 */ /* 0x0002a20000201400 */
[----:B---3--:R-:W-:Y:S02]  /*bdc0*/  FFMA.FTZ R7, R7, -UR21, R218 ;  /* 0x8000001507077c23 */ /* 0x008fe400080100da */
[----:B------:R-:W-:Y:S02]  /*bdd0*/  IABS R3, R3 ;  /* 0x0000000300037213 */ /* 0x000fe40000000000 */
[----:B------:R-:W-:-:S02]  /*bde0*/  ISETP.GE.AND P1, PT, R2, R251, PT ;  /* 0x000000fb0200720c */ /* 0x000fc40003f26270 */
[----:B------:R-:W-:Y:S02]  /*bdf0*/  FSEL R25, R7, -INF , !P0 ;  /* 0xff80000007197808 */ /* 0x000fe40004000000 */
[----:B------:R-:W3:Y:S01]  /*be00*/  I2F R3, R3 ;  /* 0x0000000300037306 */ /* 0x000ee20000201400 */
[C---:B------:R-:W-:Y:S02]  /*be10*/  ISETP.GE.AND P0, PT, R2.reuse, R250, PT ;  /* 0x000000fa0200720c */ /* 0x040fe40003f06270 */
[C---:B------:R-:W-:Y:S02]  /*be20*/  ISETP.LT.OR P1, PT, R2.reuse, R246, P1 ;  /* 0x000000f60200720c */ /* 0x040fe40000f21670 */
[----:B------:R-:W-:Y:S01]  /*be30*/  ISETP.LT.OR P0, PT, R2, R245, P0 ;  /* 0x000000f50200720c */ /* 0x000fe20000701670 */
[----:B-1----:R-:W-:Y:S02]  /*be40*/  FFMA.FTZ R4, R14, -UR21, R67 ;  /* 0x800000150e047c23 */ /* 0x002fe40008010043 */
[----:B--2---:R-:W-:-:S03]  /*be50*/  FFMA.FTZ R5, R5, -UR21, R140 ;  /* 0x8000001505057c23 */ /* 0x004fc6000801008c */
[----:B------:R-:W-:Y:S02]  /*be60*/  FSEL R65, R4, -INF , !P4 ;  /* 0xff80000004417808 */ /* 0x000fe40006000000 */
[----:B------:R-:W-:Y:S01]  /*be70*/  FSEL R35, R5, -INF , !P6 ;  /* 0xff80000005237808 */ /* 0x000fe20007000000 */
[----:B---3--:R-:W-:Y:S01]  /*be80*/  FFMA.FTZ R15, R3, -UR21, R142 ;  /* 0x80000015030f7c23 */ /* 0x008fe2000801008e */
[----:B------:R-:W-:Y:S01]  /*be90*/  ISETP.GE.AND P4, PT, R2, R252, PT ;  /* 0x000000fc0200720c */ /* 0x000fe20003f86270 */
[----:B------:R-:W-:Y:S01]  /*bea0*/  IMAD.IADD R3, R242, 0x1, -R2 ;  /* 0x00000001f2037824 */ /* 0x000fe200078e0a02 */
[C---:B------:R-:W-:Y:S02]  /*beb0*/  ISETP.GE.AND P6, PT, R2.reuse, R249, PT ;  /* 0x000000f90200720c */ /* 0x040fe40003fc6270 */
[----:B------:R-:W-:Y:S02]  /*bec0*/  ISETP.LT.OR P4, PT, R2, R247, P4 ;  /* 0x000000f70200720c */ /* 0x000fe40002781670 */
[----:B------:R-:W-:-:S02]  /*bed0*/  IABS R3, R3 ;  /* 0x0000000300037213 */ /* 0x000fc40000000000 */
[----:B------:R-:W-:-:S03]  /*bee0*/  ISETP.LT.OR P6, PT, R2, R244, P6 ;  /* 0x000000f40200720c */ /* 0x000fc600037c1670 */
[----:B------:R-:W-:Y:S02]  /*bef0*/  IMAD.MOV.U32 R4, RZ, RZ, R3 ;  /* 0x000000ffff047224 */ /* 0x000fe400078e0003 */
[----:B------:R-:W-:Y:S02]  /*bf00*/  IMAD.IADD R3, R241, 0x1, -R2 ;  /* 0x00000001f1037824 */ /* 0x000fe400078e0a02 */
[----:B------:R1:W2:Y:S03]  /*bf10*/  I2F R6, R4 ;  /* 0x0000000400067306 */ /* 0x0002a60000201400 */
[----:B------:R-:W-:-:S05]  /*bf20*/  IABS R3, R3 ;  /* 0x0000000300037213 */ /* 0x000fca0000000000 */
[----:B-1----:R-:W-:Y:S02]  /*bf30*/  IMAD.MOV.U32 R4, RZ, RZ, R3 ;  /* 0x000000ffff047224 */ /* 0x002fe400078e0003 */
[----:B------:R-:W-:Y:S02]  /*bf40*/  IMAD.IADD R3, R243, 0x1, -R2 ;  /* 0x00000001f3037824 */ /* 0x000fe400078e0a02 */
[----:B------:R1:W-:Y:S01]  /*bf50*/  I2F R10, R4 ;  /* 0x00000004000a7306 */ /* 0x0003e20000201400 */
[----:B--2---:R-:W-:Y:S02]  /*bf60*/  FFMA.FTZ R6, R6, -UR21, R217 ;  /* 0x8000001506067c23 */ /* 0x004fe400080100d9 */
[----:B------:R-:W-:-:S03]  /*bf70*/  IABS R3, R3 ;  /* 0x0000000300037213 */ /* 0x000fc60000000000 */
[----:B------:R-:W-:Y:S02]  /*bf80*/  FSEL R16, R6, -INF , !P4 ;  /* 0xff80000006107808 */ /* 0x000fe40006000000 */
[----:B------:R2:W-:Y:S01]  /*bf90*/  I2F R9, R3 ;  /* 0x0000000300097306 */ /* 0x0005e20000201400 */
[----:B-1----:R-:W-:Y:S01]  /*bfa0*/  IMAD.IADD R4, R248, 0x1, -R2 ;  /* 0x00000001f8047824 */ /* 0x002fe200078e0a02 */
[----:B------:R-:W-:-:S04]  /*bfb0*/  IADD3 R2, R0, 0x10, RZ ;  /* 0x0000001000027810 */ /* 0x000fc80007ffe0ff */
[----:B------:R-:W-:Y:S01]  /*bfc0*/  IABS R4, R4 ;  /* 0x0000000400047213 */ /* 0x000fe20000000000 */
[--C-:B------:R-:W-:Y:S01]  /*bfd0*/  IMAD.IADD R5, R243, 0x1, -R2.reuse ;  /* 0x00000001f3057824 */ /* 0x100fe200078e0a02 */
[----:B------:R-:W-:Y:S01]  /*bfe0*/  ISETP.GE.AND P4, PT, R2, R251, PT ;  /* 0x000000fb0200720c */ /* 0x000fe20003f86270 */
[----:B--2---:R-:W-:Y:S01]  /*bff0*/  IMAD.IADD R3, R242, 0x1, -R2 ;  /* 0x00000001f2037824 */ /* 0x004fe200078e0a02 */
[----:B------:R1:W2:Y:S02]  /*c000*/  I2F R11, R4 ;  /* 0x00000004000b7306 */ /* 0x0002a40000201400 */
[----:B------:R-:W-:Y:S02]  /*c010*/  ISETP.LT.OR P4, PT, R2, R246, P4 ;  /* 0x000000f60200720c */ /* 0x000fe40002781670 */
[----:B------:R-:W-:-:S05]  /*c020*/  IABS R3, R3 ;  /* 0x0000000300037213 */ /* 0x000fca0000000000 */
[----:B-1----:R-:W-:Y:S02]  /*c030*/  IMAD.MOV.U32 R4, RZ, RZ, R3 ;  /* 0x000000ffff047224 */ /* 0x002fe400078e0003 */
[----:B------:R-:W-:Y:S02]  /*c040*/  IMAD.IADD R3, R241, 0x1, -R2 ;  /* 0x00000001f1037824 */ /* 0x000fe400078e0a02 */
[----:B------:R1:W3:Y:S01]  /*c050*/  I2F R8, R4 ;  /* 0x0000000400087306 */ /* 0x0002e20000201400 */
[----:B--2---:R-:W-:Y:S02]  /*c060*/  FFMA.FTZ R13, R11, -UR21, R143 ;  /* 0x800000150b0d7c23 */ /* 0x004fe4000801008f */
[----:B------:R-:W-:-:S03]  /*c070*/  IABS R3, R3 ;  /* 0x0000000300037213 */ /* 0x000fc60000000000 */
[----:B------:R-:W-:Y:S02]  /*c080*/  FSEL R132, R13, -INF , !P6 ;  /* 0xff8000000d847808 */ /* 0x000fe40007000000 */
[----:B-1----:R-:W-:Y:S01]  /*c090*/  IMAD.MOV.U32 R4, RZ, RZ, R3 ;  /* 0x000000ffff047224 */ /* 0x002fe200078e0003 */
[----:B------:R-:W-:Y:S01]  /*c0a0*/  IABS R3, R5 ;  /* 0x0000000500037213 */ /* 0x000fe20000000000 */
[----:B------:R-:W-:Y:S01]  /*c0b0*/  FFMA.FTZ R5, R10, -UR21, R219 ;  /* 0x800000150a057c23 */ /* 0x000fe200080100db */
[----:B------:R-:W-:Y:S01]  /*c0c0*/  FSEL R219, R15, -INF , !P5 ;  /* 0xff8000000fdb7808 */ /* 0x000fe20006800000 */
[----:B------:R1:W2:Y:S01]  /*c0d0*/  I2F R7, R4 ;  /* 0x0000000400077306 */ /* 0x0002a20000201400 */
[----:B------:R-:W-:Y:S01]  /*c0e0*/  ISETP.GE.AND P5, PT, R2, R252, PT ;  /* 0x000000fc0200720c */ /* 0x000fe20003fa6270 */
[----:B---3--:R-:W-:Y:S01]  /*c0f0*/  FFMA.FTZ R14, R8, -UR21, R212 ;  /* 0x80000015080e7c23 */ /* 0x008fe200080100d4 */
[----:B------:R-:W-:Y:S02]  /*c100*/  FSEL R24, R5, -INF , !P1 ;  /* 0xff80000005187808 */ /* 0x000fe40004800000 */
[----:B------:R-:W-:-:S02]  /*c110*/  ISETP.GE.AND P1, PT, R2, R250, PT ;  /* 0x000000fa0200720c */ /* 0x000fc40003f26270 */
[C---:B------:R-:W-:Y:S01]  /*c120*/  ISETP.LT.OR P5, PT, R2.reuse, R247, P5 ;  /* 0x000000f70200720c */ /* 0x040fe20002fa1670 */
[----:B------:R-:W3:Y:S01]  /*c130*/  I2F R3, R3 ;  /* 0x0000000300037306 */ /* 0x000ee20000201400 */
[----:B------:R-:W-:Y:S02]  /*c140*/  ISETP.LT.OR P1, PT, R2, R245, P1 ;  /* 0x000000f50200720c */ /* 0x000fe40000f21670 */
[----:B------:R-:W-:Y:S01]  /*c150*/  FSEL R20, R14, -INF , !P5 ;  /* 0xff8000000e147808 */ /* 0x000fe20006800000 */
[----:B-1----:R-:W-:Y:S02]  /*c160*/  FFMA.FTZ R4, R9, -UR21, R141 ;  /* 0x8000001509047c23 */ /* 0x002fe4000801008d */
[----:B--2---:R-:W-:-:S03]  /*c170*/  FFMA.FTZ R12, R7, -UR21, R214 ;  /* 0x80000015070c7c23 */ /* 0x004fc600080100d6 */
[----:B------:R-:W-:Y:S02]  /*c180*/  FSEL R133, R4, -INF , !P0 ;  /* 0xff80000004857808 */ /* 0x000fe40004000000 */
[----:B------:R-:W-:Y:S01]  /*c190*/  ISETP.GE.AND P0, PT, R2, R249, PT ;  /* 0x000000f90200720c */ /* 0x000fe20003f06270 */
[----:B---3--:R-:W-:Y:S01]  /*c1a0*/  FFMA.FTZ R11, R3, -UR21, R56 ;  /* 0x80000015030b7c23 */ /* 0x008fe20008010038 */
[----:B------:R-:W-:Y:S02]  /*c1b0*/  IADD3 R3, R0, 0x11, RZ ;  /* 0x0000001100037810 */ /* 0x000fe40007ffe0ff */
[----:B------:R-:W-:Y:S01]  /*c1c0*/  ISETP.LT.OR P0, PT, R2, R244, P0 ;  /* 0x000000f40200720c */ /* 0x000fe20000701670 */
[----:B------:R-:W-:Y:S01]  /*c1d0*/  IMAD.IADD R2, R248, 0x1, -R2 ;  /* 0x00000001f8027824 */ /* 0x000fe200078e0a02 */
[----:B------:R-:W-:Y:S01]  /*c1e0*/  FSEL R34, R12, -INF , !P4 ;  /* 0xff8000000c227808 */ /* 0x000fe20006000000 */
[----:B------:R-:W-:Y:S01]  /*c1f0*/  IMAD.IADD R5, R243, 0x1, -R3 ;  /* 0x00000001f3057824 */ /* 0x000fe200078e0a03 */
[----:B------:R-:W-:-:S02]  /*c200*/  FSEL R62, R11, -INF , !P1 ;  /* 0xff8000000b3e7808 */ /* 0x000fc40004800000 */
[----:B------:R-:W-:Y:S01]  /*c210*/  IABS R4, R2 ;  /* 0x0000000200047213 */ /* 0x000fe20000000000 */
[----:B------:R-:W-:Y:S01]  /*c220*/  IMAD.IADD R2, R242, 0x1, -R3 ;  /* 0x00000001f2027824 */ /* 0x000fe200078e0a03 */
[C---:B------:R-:W-:Y:S02]  /*c230*/  ISETP.GE.AND P6, PT, R3.reuse, R252, PT ;  /* 0x000000fc0300720c */ /* 0x040fe40003fc6270 */
[----:B------:R1:W2:Y:S01]  /*c240*/  I2F R15, R4 ;  /* 0x00000004000f7306 */ /* 0x0002a20000201400 */
[C---:B------:R-:W-:Y:S02]  /*c250*/  ISETP.GE.AND P5, PT, R3.reuse, R251, PT ;  /* 0x000000fb0300720c */ /* 0x040fe40003fa6270 */
[----:B------:R-:W-:Y:S02]  /*c260*/  IABS R2, R2 ;  /* 0x0000000200027213 */ /* 0x000fe40000000000 */
[C---:B------:R-:W-:Y:S02]  /*c270*/  ISETP.GE.AND P4, PT, R3.reuse, R250, PT ;  /* 0x000000fa0300720c */ /* 0x040fe40003f86270 */
[----:B------:R-:W-:-:S02]  /*c280*/  ISETP.GE.AND P1, PT, R3, R249, PT ;  /* 0x000000f90300720c */ /* 0x000fc40003f26270 */
[C---:B------:R-:W-:Y:S02]  /*c290*/  ISETP.LT.OR P6, PT, R3.reuse, R247, P6 ;  /* 0x000000f70300720c */ /* 0x040fe400037c1670 */
[C---:B------:R-:W-:Y:S02]  /*c2a0*/  ISETP.LT.OR P5, PT, R3.reuse, R246, P5 ;  /* 0x000000f60300720c */ /* 0x040fe40002fa1670 */
[C---:B------:R-:W-:Y:S02]  /*c2b0*/  ISETP.LT.OR P4, PT, R3.reuse, R245, P4 ;  /* 0x000000f50300720c */ /* 0x040fe40002781670 */
[----:B------:R-:W-:Y:S01]  /*c2c0*/  ISETP.LT.OR P1, PT, R3, R244, P1 ;  /* 0x000000f40300720c */ /* 0x000fe20000f21670 */
[----:B-1----:R-:W-:Y:S02]  /*c2d0*/  IMAD.MOV.U32 R4, RZ, RZ, R2 ;  /* 0x000000ffff047224 */ /* 0x002fe400078e0002 */
[----:B------:R-:W-:Y:S02]  /*c2e0*/  IMAD.IADD R2, R241, 0x1, -R3 ;  /* 0x00000001f1027824 */ /* 0x000fe400078e0a03 */
[----:B------:R1:W-:Y:S03]  /*c2f0*/  I2F R10, R4 ;  /* 0x00000004000a7306 */ /* 0x0003e60000201400 */
[----:B------:R-:W-:-:S05]  /*c300*/  IABS R2, R2 ;  /* 0x0000000200027213 */ /* 0x000fca0000000000 */
[----:B-1----:R-:W-:Y:S01]  /*c310*/  IMAD.MOV.U32 R4, RZ, RZ, R2 ;  /* 0x000000ffff047224 */ /* 0x002fe200078e0002 */
[----:B------:R-:W-:-:S03]  /*c320*/  IABS R2, R5 ;  /* 0x0000000500027213 */ /* 0x000fc60000000000 */
[----:B------:R1:W-:Y:S02]  /*c330*/  I2F R9, R4 ;  /* 0x0000000400097306 */ /* 0x0003e40000201400 */
[----:B------:R-:W-:Y:S01]  /*c340*/  IMAD.MOV.U32 R5, RZ, RZ, R2 ;  /* 0x000000ffff057224 */ /* 0x000fe200078e0002 */
[----:B------:R-:W-:-:S05]  /*c350*/  IADD3 R2, R0, 0x18, RZ ;  /* 0x0000001800027810 */ /* 0x000fca0007ffe0ff */
[----:B------:R-:W-:Y:S01]  /*c360*/  IMAD.IADD R6, R242, 0x1, -R2 ;  /* 0x00000001f2067824 */ /* 0x000fe200078e0a02 */
[----:B------:R-:W3:Y:S01]  /*c370*/  I2F R8, R5 ;  /* 0x0000000500087306 */ /* 0x000ee20000201400 */
[----:B-1----:R-:W-:Y:S02]  /*c380*/  IMAD.IADD R4, R248, 0x1, -R3 ;  /* 0x00000001f8047824 */ /* 0x002fe400078e0a03 */
[----:B--2---:R-:W-:-:S03]  /*c390*/  FFMA.FTZ R3, R15, -UR21, R58 ;  /* 0x800000150f037c23 */ /* 0x004fc6000801003a */
[----:B------:R-:W-:Y:S01]  /*c3a0*/  IABS R4, R4 ;  /* 0x0000000400047213 */ /* 0x000fe20000000000 */
[----:B---3--:R-:W-:-:S04]  /*c3b0*/  FFMA.FTZ R8, R8, -UR21, R57 ;  /* 0x8000001508087c23 */ /* 0x008fc80008010039 */
[----:B------:R-:W-:Y:S01]  /*c3c0*/  IMAD.MOV.U32 R5, RZ, RZ, R4 ;  /* 0x000000ffff057224 */ /* 0x000fe200078e0004 */
[----:B------:R-:W-:Y:S01]  /*c3d0*/  IABS R4, R6 ;  /* 0x0000000600047213 */ /* 0x000fe20000000000 */
[----:B------:R-:W-:Y:S01]  /*c3e0*/  FFMA.FTZ R6, R10, -UR21, R213 ;  /* 0x800000150a067c23 */ /* 0x000fe200080100d5 */
[----:B------:R-:W-:Y:S01]  /*c3f0*/  FSEL R63, R8, -INF , !P4 ;  /* 0xff800000083f7808 */ /* 0x000fe20006000000 */
[----:B------:R-:W1:Y:S01]  /*c400*/  I2F R7, R5 ;  /* 0x0000000500077306 */ /* 0x000e620000201400 */
[----:B------:R-:W-:-:S04]  /*c410*/  ISETP.GE.AND P4, PT, R2, R249, PT ;  /* 0x000000f90200720c */ /* 0x000fc80003f86270 */
[----:B------:R-:W-:-:S03]  /*c420*/  ISETP.LT.OR P4, PT, R2, R244, P4 ;  /* 0x000000f40200720c */ /* 0x000fc60002781670 */
[----:B------:R-:W2:Y:S01]  /*c430*/  I2F R4, R4 ;  /* 0x0000000400047306 */ /* 0x000ea20000201400 */
[----:B-1----:R-:W-:Y:S01]  /*c440*/  FFMA.FTZ R12, R7, -UR21, R59 ;  /* 0x80000015070c7c23 */ /* 0x002fe2000801003b */
[----:B------:R-:W-:Y:S01]  /*c450*/  FSEL R59, R3, -INF , !P0 ;  /* 0xff800000033b7808 */ /* 0x000fe20004000000 */
[----:B------:R-:W-:Y:S01]  /*c460*/  FFMA.FTZ R5, R9, -UR21, R215 ;  /* 0x8000001509057c23 */ /* 0x000fe200080100d7 */
[----:B------:R-:W-:Y:S02]  /*c470*/  ISETP.GE.AND P0, PT, R2, R252, PT ;  /* 0x000000fc0200720c */ /* 0x000fe40003f06270 */
[----:B------:R-:W-:Y:S02]  /*c480*/  FSEL R56, R12, -INF , !P1 ;  /* 0xff8000000c387808 */ /* 0x000fe40004800000 */
[----:B------:R-:W-:Y:S01]  /*c490*/  FSEL R61, R5, -INF , !P5 ;  /* 0xff800000053d7808 */ /* 0x000fe20006800000 */
[----:B--2---:R-:W-:Y:S01]  /*c4a0*/  FFMA.FTZ R11, R4, -UR21, R28 ;  /* 0x80000015040b7c23 */ /* 0x004fe2000801001c */
[C---:B------:R-:W-:Y:S01]  /*c4b0*/  ISETP.GE.AND P5, PT, R2.reuse, R250, PT ;  /* 0x000000fa0200720c */ /* 0x040fe20003fa6270 */
[----:B------:R-:W-:Y:S01]  /*c4c0*/  IMAD.IADD R4, R241, 0x1, -R2 ;  /* 0x00000001f1047824 */ /* 0x000fe200078e0a02 */
[----:B------:R-:W-:-:S02]  /*c4d0*/  ISETP.LT.OR P0, PT, R2, R247, P0 ;  /* 0x000000f70200720c */ /* 0x000fc40000701670 */
[----:B------:R-:W-:Y:S02]  /*c4e0*/  ISETP.LT.OR P5, PT, R2, R245, P5 ;  /* 0x000000f50200720c */ /* 0x000fe40002fa1670 */
[----:B------:R-:W-:Y:S02]  /*c4f0*/  IABS R3, R4 ;  /* 0x0000000400037213 */ /* 0x000fe40000000000 */
[----:B------:R-:W-:Y:S02]  /*c500*/  FSEL R4, R6, -INF , !P6 ;  /* 0xff80000006047808 */ /* 0x000fe40007000000 */
[----:B------:R-:W-:-:S03]  /*c510*/  ISETP.GE.AND P6, PT, R2, R251, PT ;  /* 0x000000fb0200720c */ /* 0x000fc60003fc6270 */
[----:B------:R1:W-:Y:S01]  /*c520*/  STL [R1+0x14], R4 ;  /* 0x0000140401007387 */ /* 0x0003e20000100800 */
[----:B------:R-:W-:Y:S01]  /*c530*/  ISETP.LT.OR P6, PT, R2, R246, P6 ;  /* 0x000000f60200720c */ /* 0x000fe200037c1670 */
[----:B-1----:R-:W-:Y:S02]  /*c540*/  IMAD.MOV.U32 R4, RZ, RZ, R3 ;  /* 0x000000ffff047224 */ /* 0x002fe400078e0003 */
[----:B------:R-:W-:Y:S02]  /*c550*/  IMAD.IADD R3, R243, 0x1, -R2 ;  /* 0x00000001f3037824 */ /* 0x000fe400078e0a02 */
[----:B------:R1:W2:Y:S03]  /*c560*/  I2F R10, R4 ;  /* 0x00000004000a7306 */ /* 0x0002a60000201400 */
[----:B------:R-:W-:-:S05]  /*c570*/  IABS R3, R3 ;  /* 0x0000000300037213 */ /* 0x000fca0000000000 */
[----:B------:R3:W-:Y:S01]  /*c580*/  I2F R9, R3 ;  /* 0x0000000300097306 */ /* 0x0007e20000201400 */
[----:B-1----:R-:W-:Y:S01]  /*c590*/  IMAD.IADD R4, R248, 0x1, -R2 ;  /* 0x00000001f8047824 */ /* 0x002fe200078e0a02 */
[----:B------:R-:W-:-:S04]  /*c5a0*/  IADD3 R2, R0, 0x19, RZ ;  /* 0x0000001900027810 */ /* 0x000fc80007ffe0ff */
[----:B------:R-:W-:Y:S01]  /*c5b0*/  IABS R4, R4 ;  /* 0x0000000400047213 */ /* 0x000fe20000000000 */
[--C-:B------:R-:W-:Y:S01]  /*c5c0*/  IMAD.IADD R5, R241, 0x1, -R2.reuse ;  /* 0x00000001f1057824 */ /* 0x100fe200078e0a02 */
[----:B------:R-:W-:Y:S01]  /*c5d0*/  ISETP.GE.AND P1, PT, R2, R252, PT ;  /* 0x000000fc0200720c */ /* 0x000fe20003f26270 */
[----:B---3--:R-:W-:Y:S01]  /*c5e0*/  IMAD.IADD R3, R242, 0x1, -R2 ;  /* 0x00000001f2037824 */ /* 0x008fe200078e0a02 */
[----:B------:R1:W-:Y:S02]  /*c5f0*/  I2F R13, R4 ;  /* 0x00000004000d7306 */ /* 0x0003e40000201400 */
[----:B------:R-:W-:Y:S02]  /*c600*/  ISETP.LT.OR P1, PT, R2, R247, P1 ;  /* 0x000000f70200720c */ /* 0x000fe40000f21670 */
[----:B------:R-:W-:-:S05]  /*c610*/  IABS R3, R3 ;  /* 0x0000000300037213 */ /* 0x000fca0000000000 */
[----:B-1----:R-:W-:Y:S01]  /*c620*/  IMAD.MOV.U32 R4, RZ, RZ, R3 ;  /* 0x000000ffff047224 */ /* 0x002fe200078e0003 */
[----:B------:R-:W-:Y:S02]  /*c630*/  IABS R3, R5 ;  /* 0x0000000500037213 */ /* 0x000fe40000000000 */
[----:B------:R-:W-:Y:S01]  /*c640*/  IADD3 R5, R248, -R2, RZ ;  /* 0x80000002f8057210 */ /* 0x000fe20007ffe0ff */
[----:B------:R1:W-:Y:S02]  /*c650*/  I2F R8, R4 ;  /* 0x0000000400087306 */ /* 0x0003e40000201400 */
[----:B-1----:R-:W-:Y:S02]  /*c660*/  IMAD.MOV.U32 R4, RZ, RZ, R3 ;  /* 0x000000ffff047224 */ /* 0x002fe400078e0003 */
[----:B------:R-:W-:-:S04]  /*c670*/  IMAD.IADD R3, R243, 0x1, -R2 ;  /* 0x00000001f3037824 */ /* 0x000fc800078e0a02 */
[----:B------:R1:W3:Y:S01]  /*c680*/  I2F R7, R4 ;  /* 0x0000000400077306 */ /* 0x0002e20000201400 */
[----:B------:R-:W-:-:S05]  /*c690*/  IABS R3, R3 ;  /* 0x0000000300037213 */ /* 0x000fca0000000000 */
[----:B-1----:R-:W-:Y:S01]  /*c6a0*/  IMAD.MOV.U32 R4, RZ, RZ, R3 ;  /* 0x000000ffff047224 */ /* 0x002fe200078e0003 */
[----:B------:R-:W-:Y:S01]  /*c6b0*/  IABS R3, R5 ;  /* 0x0000000500037213 */ /* 0x000fe20000000000 */
[----:B--2---:R-:W-:Y:S02]  /*c6c0*/  FFMA.FTZ R5, R10, -UR21, R30 ;  /* 0x800000150a057c23 */ /* 0x004fe4000801001e */
[----:B------:R1:W2:Y:S01]  /*c6d0*/  I2F R6, R4 ;  /* 0x0000000400067306 */ /* 0x0002a20000201400 */
[----:B---3--:R-:W-:Y:S02]  /*c6e0*/  FFMA.FTZ R7, R7, -UR21, R31 ;  /* 0x8000001507077c23 */ /* 0x008fe4000801001f */
[----:B------:R-:W-:Y:S01]  /*c6f0*/  FSEL R57, R5, -INF , !P6 ;  /* 0xff80000005397808 */ /* 0x000fe20007000000 */
[----:B------:R-:W-:Y:S01]  /*c700*/  FFMA.FTZ R5, R8, -UR21, R29 ;  /* 0x8000001508057c23 */ /* 0x000fe2000801001d */
[----:B------:R-:W-:-:S03]  /*c710*/  ISETP.GE.AND P6, PT, R2, R250, PT ;  /* 0x000000fa0200720c */ /* 0x000fc60003fc6270 */
[----:B------:R-:W3:Y:S01]  /*c720*/  I2F R3, R3 ;  /* 0x0000000300037306 */ /* 0x000ee20000201400 */
[----:B------:R-:W-:Y:S01]  /*c730*/  ISETP.LT.OR P6, PT, R2, R245, P6 ;  /* 0x000000f50200720c */ /* 0x000fe200037c1670 */
[----:B-1----:R-:W-:Y:S01]  /*c740*/  FFMA.FTZ R4, R9, -UR21, R52 ;  /* 0x8000001509047c23 */ /* 0x002fe20008010034 */
[----:B------:R-:W-:Y:S01]  /*c750*/  FSEL R9, R11, -INF , !P0 ;  /* 0xff8000000b097808 */ /* 0x000fe20004000000 */
[----:B--2---:R-:W-:Y:S01]  /*c760*/  FFMA.FTZ R6, R6, -UR21, R53 ;  /* 0x8000001506067c23 */ /* 0x004fe20008010035 */
[----:B------:R-:W-:Y:S02]  /*c770*/  ISETP.GE.AND P0, PT, R2, R251, PT ;  /* 0x000000fb0200720c */ /* 0x000fe40003f06270 */
[----:B------:R-:W-:Y:S01]  /*c780*/  FSEL R58, R4, -INF , !P5 ;  /* 0xff800000043a7808 */ /* 0x000fe20006800000 */
[----:B------:R-:W-:Y:S01]  /*c790*/  FFMA.FTZ R4, R13, -UR21, R54 ;  /* 0x800000150d047c23 */ /* 0x000fe20008010036 */
[C---:B------:R-:W-:Y:S01]  /*c7a0*/  ISETP.GE.AND P5, PT, R2.reuse, R249, PT ;  /* 0x000000f90200720c */ /* 0x040fe20003fa6270 */
[----:B---3--:R-:W-:Y:S01]  /*c7b0*/  FFMA.FTZ R15, R3, -UR21, R55 ;  /* 0x80000015030f7c23 */ /* 0x008fe20008010037 */
[C---:B------:R-:W-:Y:S01]  /*c7c0*/  ISETP.LT.OR P0, PT, R2.reuse, R246, P0 ;  /* 0x000000f60200720c */ /* 0x040fe20000701670 */
[----:B------:R1:W-:Y:S01]  /*c7d0*/  STL [R1+0xc], R9 ;  /* 0x00000c0901007387 */ /* 0x0003e20000100800 */
[----:B------:R-:W-:-:S02]  /*c7e0*/  ISETP.LT.OR P5, PT, R2, R244, P5 ;  /* 0x000000f40200720c */ /* 0x000fc40002fa1670 */
[----:B------:R-:W-:Y:S02]  /*c7f0*/  IADD3 R2, R0, 0x20, RZ ;  /* 0x0000002000027810 */ /* 0x000fe40007ffe0ff */
[----:B------:R-:W-:Y:S02]  /*c800*/  FSEL R33, R4, -INF , !P4 ;  /* 0xff80000004217808 */ /* 0x000fe40006000000 */
[----:B------:R-:W-:Y:S01]  /*c810*/  FSEL R53, R5, -INF , !P1 ;  /* 0xff80000005357808 */ /* 0x000fe20004800000 */
[----:B------:R-:W-:Y:S01]  /*c820*/  IMAD.IADD R3, R242, 0x1, -R2 ;  /* 0x00000001f2037824 */ /* 0x000fe200078e0a02 */
[----:B------:R-:W-:Y:S02]  /*c830*/  FSEL R31, R7, -INF , !P0 ;  /* 0xff800000071f7808 */ /* 0x000fe40004000000 */
[----:B------:R-:W-:Y:S02]  /*c840*/  FSEL R64, R6, -INF , !P6 ;  /* 0xff80000006407808 */ /* 0x000fe40007000000 */
[----:B------:R-:W-:-:S02]  /*c850*/  IABS R3, R3 ;  /* 0x0000000300037213 */ /* 0x000fc40000000000 */
[C---:B------:R-:W-:Y:S02]  /*c860*/  ISETP.GE.AND P4, PT, R2.reuse, R252, PT ;  /* 0x000000fc0200720c */ /* 0x040fe40003f86270 */
[C---:B------:R-:W-:Y:S01]  /*c870*/  ISETP.GE.AND P1, PT, R2.reuse, R251, PT ;  /* 0x000000fb0200720c */ /* 0x040fe20003f26270 */
[----:B------:R-:W-:Y:S01]  /*c880*/  IMAD.MOV.U32 R4, RZ, RZ, R3 ;  /* 0x000000ffff047224 */ /* 0x000fe200078e0003 */
[C---:B------:R-:W-:Y:S01]  /*c890*/  ISETP.GE.AND P0, PT, R2.reuse, R250, PT ;  /* 0x000000fa0200720c */ /* 0x040fe20003f06270 */
[----:B------:R-:W-:Y:S01]  /*c8a0*/  IMAD.IADD R3, R241, 0x1, -R2 ;  /* 0x00000001f1037824 */ /* 0x000fe200078e0a02 */
[C---:B------:R-:W-:Y:S01]  /*c8b0*/  ISETP.GE.AND P6, PT, R2.reuse, R249, PT ;  /* 0x000000f90200720c */ /* 0x040fe20003fc6270 */
[----:B------:R2:W3:Y:S01]  /*c8c0*/  I2F R11, R4 ;  /* 0x00000004000b7306 */ /* 0x0004e20000201400 */
[----:B------:R-:W-:Y:S02]  /*c8d0*/  ISETP.LT.OR P4, PT, R2, R247, P4 ;  /* 0x000000f70200720c */ /* 0x000fe40002781670 */
[----:B------:R-:W-:-:S02]  /*c8e0*/  IABS R3, R3 ;  /* 0x0000000300037213 */ /* 0x000fc40000000000 */
[C---:B------:R-:W-:Y:S02]  /*c8f0*/  ISETP.LT.OR P1, PT, R2.reuse, R246, P1 ;  /* 0x000000f60200720c */ /* 0x040fe40000f21670 */
[C---:B------:R-:W-:Y:S02]  /*c900*/  ISETP.LT.OR P0, PT, R2.reuse, R245, P0 ;  /* 0x000000f50200720c */ /* 0x040fe40000701670 */
[----:B------:R-:W-:Y:S01]  /*c910*/  ISETP.LT.OR P6, PT, R2, R244, P6 ;  /* 0x000000f40200720c */ /* 0x000fe200037c1670 */
[----:B--2---:R-:W-:Y:S02]  /*c920*/  IMAD.MOV.U32 R4, RZ, RZ, R3 ;  /* 0x000000ffff047224 */ /* 0x004fe400078e0003 */
[----:B------:R-:W-:Y:S02]  /*c930*/  IMAD.IADD R3, R243, 0x1, -R2 ;  /* 0x00000001f3037824 */ /* 0x000fe400078e0a02 */
[----:B------:R2:W-:Y:S01]  /*c940*/  I2F R10, R4 ;  /* 0x00000004000a7306 */ /* 0x0005e20000201400 */
[----:B---3--:R-:W-:-:S02]  /*c950*/  FFMA.FTZ R6, R11, -UR21, R48 ;  /* 0x800000150b067c23 */ /* 0x008fc40008010030 */
[----:B------:R-:W-:-:S03]  /*c960*/  IABS R3, R3 ;  /* 0x0000000300037213 */ /* 0x000fc60000000000 */
[----:B------:R-:W-:Y:S02]  /*c970*/  FSEL R67, R6, -INF , !P4 ;  /* 0xff80000006437808 */ /* 0x000fe40006000000 */
[----:B-1----:R1:W-:Y:S01]  /*c980*/  I2F R9, R3 ;  /* 0x0000000300097306 */ /* 0x0023e20000201400 */
[----:B--2---:R-:W-:Y:S01]  /*c990*/  IMAD.IADD R4, R248, 0x1, -R2 ;  /* 0x00000001f8047824 */ /* 0x004fe200078e0a02 */
[----:B------:R-:W-:-:S04]  /*c9a0*/  IADD3 R2, R0, 0x21, RZ ;  /* 0x0000002100027810 */ /* 0x000fc80007ffe0ff */
[----:B------:R-:W-:Y:S01]  /*c9b0*/  IABS R4, R4 ;  /* 0x0000000400047213 */ /* 0x000fe20000000000 */
[--C-:B------:R-:W-:Y:S01]  /*c9c0*/  IMAD.IADD R5, R243, 0x1, -R2.reuse ;  /* 0x00000001f3057824 */ /* 0x100fe200078e0a02 */
[----:B------:R-:W-:Y:S01]  /*c9d0*/  ISETP.GE.AND P4, PT, R2, R251, PT ;  /* 0x000000fb0200720c */ /* 0x000fe20003f86270 */
[----:B-1----:R-:W-:Y:S01]  /*c9e0*/  IMAD.IADD R3, R242, 0x1, -R2 ;  /* 0x00000001f2037824 */ /* 0x002fe200078e0a02 */
        /* <DEDUP_REMOVED lines=11> */
[----:B------:R-:W-:Y:S02]  /*caa0*/  FFMA.FTZ R5, R10, -UR21, R50 ;  /* 0x800000150a057c23 */ /* 0x000fe40008010032 */
[----:B------:R1:W2:Y:S01]  /*cab0*/  I2F R7, R4 ;  /* 0x0000000400077306 */ /* 0x0002a20000201400 */
[----:B---3--:R-:W-:Y:S02]  /*cac0*/  FFMA.FTZ R14, R8, -UR21, R49 ;  /* 0x80000015080e7c23 */ /* 0x008fe40008010031 */
[----:B------:R-:W-:Y:S02]  /*cad0*/  FSEL R52, R5, -INF , !P1 ;  /* 0xff80000005347808 */ /* 0x000fe40004800000 */
[----:B------:R-:W-:-:S03]  /*cae0*/  ISETP.GE.AND P1, PT, R2, R250, PT ;  /* 0x000000fa0200720c */ /* 0x000fc60003f26270 */
[----:B------:R-:W3:Y:S01]  /*caf0*/  I2F R3, R3 ;  /* 0x0000000300037306 */ /* 0x000ee20000201400 */
[----:B------:R-:W-:Y:S01]  /*cb00*/  ISETP.LT.OR P1, PT, R2, R245, P1 ;  /* 0x000000f50200720c */ /* 0x000fe20000f21670 */
[----:B-1----:R-:W-:Y:S02]  /*cb10*/  FFMA.FTZ R4, R9, -UR21, R40 ;  /* 0x8000001509047c23 */ /* 0x002fe40008010028 */
[----:B--2---:R-:W-:-:S03]  /*cb20*/  FFMA.FTZ R12, R7, -UR21, R51 ;  /* 0x80000015070c7c23 */ /* 0x004fc60008010033 */
[----:B------:R-:W-:Y:S02]  /*cb30*/  FSEL R54, R4, -INF , !P0 ;  /* 0xff80000004367808 */ /* 0x000fe40004000000 */
[C---:B------:R-:W-:Y:S01]  /*cb40*/  ISETP.GE.AND P0, PT, R2.reuse, R249, PT ;  /* 0x000000f90200720c */ /* 0x040fe20003f06270 */
[----:B---3--:R-:W-:Y:S01]  /*cb50*/  FFMA.FTZ R11, R3, -UR21, R41 ;  /* 0x80000015030b7c23 */ /* 0x008fe20008010029 */
[----:B------:R-:W-:Y:S02]  /*cb60*/  FSEL R41, R15, -INF , !P5 ;  /* 0xff8000000f297808 */ /* 0x000fe40006800000 */
[C---:B------:R-:W-:Y:S02]  /*cb70*/  ISETP.GE.AND P5, PT, R2.reuse, R252, PT ;  /* 0x000000fc0200720c */ /* 0x040fe40003fa6270 */
[C---:B------:R-:W-:Y:S02]  /*cb80*/  ISETP.LT.OR P0, PT, R2.reuse, R244, P0 ;  /* 0x000000f40200720c */ /* 0x040fe40000701670 */
[----:B------:R-:W-:Y:S01]  /*cb90*/  ISETP.LT.OR P5, PT, R2, R247, P5 ;  /* 0x000000f70200720c */ /* 0x000fe20002fa1670 */
[----:B------:R-:W-:Y:S01]  /*cba0*/  IMAD.IADD R2, R248, 0x1, -R2 ;  /* 0x00000001f8027824 */ /* 0x000fe200078e0a02 */
[----:B------:R-:W-:-:S02]  /*cbb0*/  IADD3 R3, R0, 0x28, RZ ;  /* 0x0000002800037810 */ /* 0x000fc40007ffe0ff */
[----:B------:R-:W-:Y:S02]  /*cbc0*/  FSEL R66, R14, -INF , !P5 ;  /* 0xff8000000e427808 */ /* 0x000fe40006800000 */
[----:B------:R-:W-:Y:S01]  /*cbd0*/  IABS R4, R2 ;  /* 0x0000000200047213 */ /* 0x000fe20000000000 */
[--C-:B------:R-:W-:Y:S01]  /*cbe0*/  IMAD.IADD R2, R242, 0x1, -R3.reuse ;  /* 0x00000001f2027824 */ /* 0x100fe200078e0a03 */
[----:B------:R-:W-:Y:S01]  /*cbf0*/  FSEL R60, R12, -INF , !P4 ;  /* 0xff8000000c3c7808 */ /* 0x000fe20006000000 */
[----:B------:R-:W-:Y:S01]  /*cc00*/  IMAD.IADD R5, R243, 0x1, -R3 ;  /* 0x00000001f3057824 */ /* 0x000fe200078e0a03 */
[----:B------:R1:W2:Y:S01]  /*cc10*/  I2F R15, R4 ;  /* 0x00000004000f7306 */ /* 0x0002a20000201400 */
[----:B------:R-:W-:Y:S02]  /*cc20*/  FSEL R55, R11, -INF , !P1 ;  /* 0xff8000000b377808 */ /* 0x000fe40004800000 */
[----:B------:R-:W-:Y:S02]  /*cc30*/  IABS R2, R2 ;  /* 0x0000000200027213 */ /* 0x000fe40000000000 */
[----:B------:R-:W-:-:S02]  /*cc40*/  ISETP.GE.AND P6, PT, R3, R252, PT ;  /* 0x000000fc0300720c */ /* 0x000fc40003fc6270 */
[C---:B------:R-:W-:Y:S02]  /*cc50*/  ISETP.GE.AND P5, PT, R3.reuse, R251, PT ;  /* 0x000000fb0300720c */ /* 0x040fe40003fa6270 */
[C---:B------:R-:W-:Y:S02]  /*cc60*/  ISETP.GE.AND P4, PT, R3.reuse, R250, PT ;  /* 0x000000fa0300720c */ /* 0x040fe40003f86270 */
[C---:B------:R-:W-:Y:S02]  /*cc70*/  ISETP.GE.AND P1, PT, R3.reuse, R249, PT ;  /* 0x000000f90300720c */ /* 0x040fe40003f26270 */
[C---:B------:R-:W-:Y:S02]  /*cc80*/  ISETP.LT.OR P6, PT, R3.reuse, R247, P6 ;  /* 0x000000f70300720c */ /* 0x040fe400037c1670 */
[C---:B------:R-:W-:Y:S01]  /*cc90*/  ISETP.LT.OR P5, PT, R3.reuse, R246, P5 ;  /* 0x000000f60300720c */ /* 0x040fe20002fa1670 */
[----:B-1----:R-:W-:Y:S01]  /*cca0*/  IMAD.MOV.U32 R4, RZ, RZ, R2 ;  /* 0x000000ffff047224 */ /* 0x002fe200078e0002 */
[----:B------:R-:W-:Y:S01]  /*ccb0*/  ISETP.LT.OR P4, PT, R3, R245, P4 ;  /* 0x000000f50300720c */ /* 0x000fe20002781670 */
[----:B------:R-:W-:Y:S01]  /*ccc0*/  IMAD.IADD R2, R241, 0x1, -R3 ;  /* 0x00000001f1027824 */ /* 0x000fe200078e0a03 */
[----:B------:R-:W-:Y:S01]  /*ccd0*/  ISETP.LT.OR P1, PT, R3, R244, P1 ;  /* 0x000000f40300720c */ /* 0x000fe20000f21670 */
        /* <DEDUP_REMOVED lines=18> */
[----:B------:R-:W-:Y:S02]  /*ce00*/  ISETP.GE.AND P4, PT, R2, R249, PT ;  /* 0x000000f90200720c */ /* 0x000fe40003f86270 */
[----:B------:R-:W-:Y:S02]  /*ce10*/  FSEL R21, R6, -INF , !P6 ;  /* 0xff80000006157808 */ /* 0x000fe40007000000 */
[C---:B------:R-:W-:Y:S02]  /*ce20*/  ISETP.GE.AND P6, PT, R2.reuse, R251, PT ;  /* 0x000000fb0200720c */ /* 0x040fe40003fc6270 */
[C---:B------:R-:W-:Y:S01]  /*ce30*/  ISETP.LT.OR P4, PT, R2.reuse, R244, P4 ;  /* 0x000000f40200720c */ /* 0x040fe20002781670 */
[----:B------:R-:W2:Y:S01]  /*ce40*/  I2F R4, R4 ;  /* 0x0000000400047306 */ /* 0x000ea20000201400 */
[C---:B------:R-:W-:Y:S01]  /*ce50*/  ISETP.LT.OR P6, PT, R2.reuse, R246, P6 ;  /* 0x000000f60200720c */ /* 0x040fe200037c1670 */
[----:B-1----:R-:W-:Y:S01]  /*ce60*/  FFMA.FTZ R12, R7, -UR21, R210 ;  /* 0x80000015070c7c23 */ /* 0x002fe200080100d2 */
[----:B------:R-:W-:Y:S01]  /*ce70*/  FSEL R7, R3, -INF , !P0 ;  /* 0xff80000003077808 */ /* 0x000fe20004000000 */
[----:B------:R-:W-:Y:S01]  /*ce80*/  FFMA.FTZ R5, R9, -UR21, R38 ;  /* 0x8000001509057c23 */ /* 0x000fe20008010026 */
[----:B------:R-:W-:-:S02]  /*ce90*/  ISETP.GE.AND P0, PT, R2, R252, PT ;  /* 0x000000fc0200720c */ /* 0x000fc40003f06270 */
[----:B------:R-:W-:Y:S01]  /*cea0*/  FSEL R239, R12, -INF , !P1 ;  /* 0xff8000000cef7808 */ /* 0x000fe20004800000 */
[----:B------:R1:W-:Y:S01]  /*ceb0*/  STL [R1+0x4], R7 ;  /* 0x0000040701007387 */ /* 0x0003e20000100800 */
[----:B------:R-:W-:Y:S01]  /*cec0*/  FSEL R28, R5, -INF , !P5 ;  /* 0xff800000051c7808 */ /* 0x000fe20006800000 */
[----:B--2---:R-:W-:Y:S01]  /*ced0*/  FFMA.FTZ R11, R4, -UR21, R37 ;  /* 0x80000015040b7c23 */ /* 0x004fe20008010025 */
[C---:B------:R-:W-:Y:S01]  /*cee0*/  ISETP.GE.AND P5, PT, R2.reuse, R250, PT ;  /* 0x000000fa0200720c */ /* 0x040fe20003fa6270 */
[----:B------:R-:W-:Y:S01]  /*cef0*/  IMAD.IADD R4, R241, 0x1, -R2 ;  /* 0x00000001f1047824 */ /* 0x000fe200078e0a02 */
[C---:B------:R-:W-:Y:S02]  /*cf00*/  ISETP.LT.OR P0, PT, R2.reuse, R247, P0 ;  /* 0x000000f70200720c */ /* 0x040fe40000701670 */
[----:B------:R-:W-:Y:S02]  /*cf10*/  ISETP.LT.OR P5, PT, R2, R245, P5 ;  /* 0x000000f50200720c */ /* 0x000fe40002fa1670 */
[----:B------:R-:W-:-:S02]  /*cf20*/  IABS R3, R4 ;  /* 0x0000000400037213 */ /* 0x000fc40000000000 */
[----:B------:R-:W-:-:S03]  /*cf30*/  FSEL R215, R11, -INF , !P0 ;  /* 0xff8000000bd77808 */ /* 0x000fc60004000000 */
[----:B------:R-:W-:Y:S02]  /*cf40*/  IMAD.MOV.U32 R4, RZ, RZ, R3 ;  /* 0x000000ffff047224 */ /* 0x000fe400078e0003 */
[----:B------:R-:W-:Y:S02]  /*cf50*/  IMAD.IADD R3, R243, 0x1, -R2 ;  /* 0x00000001f3037824 */ /* 0x000fe400078e0a02 */
[----:B------:R2:W3:Y:S03]  /*cf60*/  I2F R10, R4 ;  /* 0x00000004000a7306 */ /* 0x0004e60000201400 */
[----:B------:R-:W-:-:S05]  /*cf70*/  IABS R3, R3 ;  /* 0x0000000300037213 */ /* 0x000fca0000000000 */
[----:B------:R4:W-:Y:S01]  /*cf80*/  I2F R9, R3 ;  /* 0x0000000300097306 */ /* 0x0009e20000201400 */
[----:B--2---:R-:W-:Y:S01]  /*cf90*/  IMAD.IADD R4, R248, 0x1, -R2 ;  /* 0x00000001f8047824 */ /* 0x004fe200078e0a02 */
[----:B------:R-:W-:-:S04]  /*cfa0*/  IADD3 R2, R0, 0x30, RZ ;  /* 0x0000003000027810 */ /* 0x000fc80007ffe0ff */
[----:B------:R-:W-:Y:S01]  /*cfb0*/  IABS R4, R4 ;  /* 0x0000000400047213 */ /* 0x000fe20000000000 */
[--C-:B------:R-:W-:Y:S01]  /*cfc0*/  IMAD.IADD R5, R241, 0x1, -R2.reuse ;  /* 0x00000001f1057824 */ /* 0x100fe200078e0a02 */
[----:B------:R-:W-:Y:S01]  /*cfd0*/  ISETP.GE.AND P1, PT, R2, R252, PT ;  /* 0x000000fc0200720c */ /* 0x000fe20003f26270 */
[----:B----4-:R-:W-:Y:S01]  /*cfe0*/  IMAD.IADD R3, R242, 0x1, -R2 ;  /* 0x00000001f2037824 */ /* 0x010fe200078e0a02 */
[----:B------:R2:W-:Y:S01]  /*cff0*/  I2F R13, R4 ;  /* 0x00000004000d7306 */ /* 0x0005e20000201400 */
[C---:B------:R-:W-:Y:S02]  /*d000*/  ISETP.GE.AND P0, PT, R2.reuse, R251, PT ;  /* 0x000000fb0200720c */ /* 0x040fe40003f06270 */
[C---:B------:R-:W-:Y:S02]  /*d010*/  ISETP.LT.OR P1, PT, R2.reuse, R247, P1 ;  /* 0x000000f70200720c */ /* 0x040fe40000f21670 */
[----:B------:R-:W-:Y:S02]  /*d020*/  IABS R3, R3 ;  /* 0x0000000300037213 */ /* 0x000fe40000000000 */
[----:B------:R-:W-:-:S03]  /*d030*/  ISETP.LT.OR P0, PT, R2, R246, P0 ;  /* 0x000000f60200720c */ /* 0x000fc60000701670 */
[----:B--2---:R-:W-:Y:S01]  /*d040*/  IMAD.MOV.U32 R4, RZ, RZ, R3 ;  /* 0x000000ffff047224 */ /* 0x004fe200078e0003 */
[----:B------:R-:W-:Y:S01]  /*d050*/  IABS R3, R5 ;  /* 0x0000000500037213 */ /* 0x000fe20000000000 */
[--C-:B------:R-:W-:Y:S02]  /*d060*/  IMAD.IADD R5, R248, 0x1, -R2.reuse ;  /* 0x00000001f8057824 */ /* 0x100fe400078e0a02 */
[----:B------:R2:W4:Y:S02]  /*d070*/  I2F R8, R4 ;  /* 0x0000000400087306 */ /* 0x0005240000201400 */
[----:B--2---:R-:W-:Y:S02]  /*d080*/  IMAD.MOV.U32 R4, RZ, RZ, R3 ;  /* 0x000000ffff047224 */ /* 0x004fe400078e0003 */
[----:B------:R-:W-:-:S04]  /*d090*/  IMAD.IADD R3, R243, 0x1, -R2 ;  /* 0x00000001f3037824 */ /* 0x000fc800078e0a02 */
[----:B-1----:R1:W2:Y:S01]  /*d0a0*/  I2F R7, R4 ;  /* 0x0000000400077306 */ /* 0x0022a20000201400 */
[----:B------:R-:W-:-:S05]  /*d0b0*/  IABS R3, R3 ;  /* 0x0000000300037213 */ /* 0x000fca0000000000 */
[----:B-1----:R-:W-:Y:S01]  /*d0c0*/  IMAD.MOV.U32 R4, RZ, RZ, R3 ;  /* 0x000000ffff047224 */ /* 0x002fe200078e0003 */
[----:B------:R-:W-:Y:S01]  /*d0d0*/  IABS R3, R5 ;  /* 0x0000000500037213 */ /* 0x000fe20000000000 */
[----:B---3--:R-:W-:Y:S02]  /*d0e0*/  FFMA.FTZ R5, R10, -UR21, R39 ;  /* 0x800000150a057c23 */ /* 0x008fe40008010027 */
[----:B------:R1:W3:Y:S03]  /*d0f0*/  I2F R6, R4 ;  /* 0x0000000400067306 */ /* 0x0002e60000201400 */
[----:B------:R-:W-:Y:S01]  /*d100*/  FSEL R216, R5, -INF , !P6 ;  /* 0xff80000005d87808 */ /* 0x000fe20007000000 */
[----:B----4-:R-:W-:Y:S01]  /*d110*/  FFMA.FTZ R5, R8, -UR21, R77 ;  /* 0x8000001508057c23 */ /* 0x010fe2000801004d */
[C---:B------:R-:W-:Y:S01]  /*d120*/  ISETP.GE.AND P6, PT, R2.reuse, R250, PT ;  /* 0x000000fa0200720c */ /* 0x040fe20003fc6270 */
[----:B--2---:R-:W-:Y:S01]  /*d130*/  FFMA.FTZ R7, R7, -UR21, R76 ;  /* 0x8000001507077c23 */ /* 0x004fe2000801004c */
[----:B------:R2:W5:Y:S01]  /*d140*/  LDL.LU R77, [R1+0xa4] ;  /* 0x0000a400014d7983 */ /* 0x0005620000300800 */
[----:B------:R-:W4:Y:S01]  /*d150*/  I2F R3, R3 ;  /* 0x0000000300037306 */ /* 0x000f220000201400 */
[----:B------:R-:W-:Y:S01]  /*d160*/  ISETP.LT.OR P6, PT, R2, R245, P6 ;  /* 0x000000f50200720c */ /* 0x000fe200037c1670 */
[----:B-1----:R-:W-:-:S02]  /*d170*/  FFMA.FTZ R4, R9, -UR21, R209 ;  /* 0x8000001509047c23 */ /* 0x002fc400080100d1 */
[----:B---3--:R-:W-:Y:S01]  /*d180*/  FFMA.FTZ R6, R6, -UR21, R44 ;  /* 0x8000001506067c23 */ /* 0x008fe2000801002c */
[----:B------:R-:W-:Y:S01]  /*d190*/  FSEL R212, R5, -INF , !P1 ;  /* 0xff80000005d47808 */ /* 0x000fe20004800000 */
[----:B------:R2:W5:Y:S01]  /*d1a0*/  LDL.LU R76, [R1+0xa0] ;  /* 0x0000a000014c7983 */ /* 0x0005620000300800 */
[----:B------:R-:W-:Y:S01]  /*d1b0*/  FSEL R218, R4, -INF , !P5 ;  /* 0xff80000004da7808 */ /* 0x000fe20006800000 */
[----:B------:R-:W-:Y:S01]  /*d1c0*/  FFMA.FTZ R4, R13, -UR21, R211 ;  /* 0x800000150d047c23 */ /* 0x000fe200080100d3 */
[----:B------:R-:W-:-:S04]  /*d1d0*/  ISETP.GE.AND P5, PT, R2, R249, PT ;  /* 0x000000f90200720c */ /* 0x000fc80003fa6270 */
[----:B------:R-:W-:Y:S02]  /*d1e0*/  ISETP.LT.OR P5, PT, R2, R244, P5 ;  /* 0x000000f40200720c */ /* 0x000fe40002fa1670 */
[----:B------:R-:W-:Y:S01]  /*d1f0*/  IADD3 R2, R0, 0x31, RZ ;  /* 0x0000003100027810 */ /* 0x000fe20007ffe0ff */
[----:B----4-:R-:W-:-:S04]  /*d200*/  FFMA.FTZ R12, R3, -UR21, R46 ;  /* 0x80000015030c7c23 */ /* 0x010fc8000801002e */
[----:B------:R-:W-:Y:S01]  /*d210*/  IMAD.IADD R3, R242, 0x1, -R2 ;  /* 0x00000001f2037824 */ /* 0x000fe200078e0a02 */
[----:B------:R-:W-:-:S04]  /*d220*/  FSEL R217, R4, -INF , !P4 ;  /* 0xff80000004d97808 */ /* 0x000fc80006000000 */
[----:B------:R-:W-:-:S05]  /*d230*/  IABS R3, R3 ;  /* 0x0000000300037213 */ /* 0x000fca0000000000 */
[----:B------:R-:W-:Y:S02]  /*d240*/  IMAD.MOV.U32 R4, RZ, RZ, R3 ;  /* 0x000000ffff047224 */ /* 0x000fe400078e0003 */
[----:B------:R-:W-:-:S05]  /*d250*/  IMAD.IADD R3, R241, 0x1, -R2 ;  /* 0x00000001f1037824 */ /* 0x000fca00078e0a02 */
[----:B------:R-:W-:Y:S01]  /*d260*/  IABS R3, R3 ;  /* 0x0000000300037213 */ /* 0x000fe20000000000 */
[----:B------:R1:W3:Y:S01]  /*d270*/  I2F R11, R4 ;  /* 0x00000004000b7306 */ /* 0x0002e20000201400 */
[----:B------:R-:W-:Y:S02]  /*d280*/  FSEL R213, R7, -INF , !P0 ;  /* 0xff80000007d57808 */ /* 0x000fe40004000000 */
[----:B------:R-:W-:Y:S02]  /*d290*/  FSEL R214, R6, -INF , !P6 ;  /* 0xff80000006d67808 */ /* 0x000fe40007000000 */
[C---:B------:R-:W-:Y:S02]  /*d2a0*/  ISETP.GE.AND P4, PT, R2.reuse, R252, PT ;  /* 0x000000fc0200720c */ /* 0x040fe40003f86270 */
[C---:B------:R-:W-:Y:S02]  /*d2b0*/  ISETP.GE.AND P1, PT, R2.reuse, R251, PT ;  /* 0x000000fb0200720c */ /* 0x040fe40003f26270 */
[----:B------:R-:W-:-:S02]  /*d2c0*/  ISETP.GE.AND P0, PT, R2, R250, PT ;  /* 0x000000fa0200720c */ /* 0x000fc40003f06270 */
[C---:B------:R-:W-:Y:S01]  /*d2d0*/  ISETP.GE.AND P6, PT, R2.reuse, R249, PT ;  /* 0x000000f90200720c */ /* 0x040fe20003fc6270 */
[----:B-1----:R-:W-:Y:S02]  /*d2e0*/  IMAD.MOV.U32 R4, RZ, RZ, R3 ;  /* 0x000000ffff047224 */ /* 0x002fe400078e0003 */
[----:B------:R-:W-:Y:S01]  /*d2f0*/  IMAD.IADD R3, R243, 0x1, -R2 ;  /* 0x00000001f3037824 */ /* 0x000fe200078e0a02 */
[C---:B------:R-:W-:Y:S01]  /*d300*/  ISETP.LT.OR P4, PT, R2.reuse, R247, P4 ;  /* 0x000000f70200720c */ /* 0x040fe20002781670 */
[----:B------:R1:W4:Y:S01]  /*d310*/  I2F R10, R4 ;  /* 0x00000004000a7306 */ /* 0x0003220000201400 */
[C---:B------:R-:W-:Y:S02]  /*d320*/  ISETP.LT.OR P1, PT, R2.reuse, R246, P1 ;  /* 0x000000f60200720c */ /* 0x040fe40000f21670 */
[C---:B------:R-:W-:Y:S02]  /*d330*/  ISETP.LT.OR P0, PT, R2.reuse, R245, P0 ;  /* 0x000000f50200720c */ /* 0x040fe40000701670 */
[----:B------:R-:W-:-:S02]  /*d340*/  ISETP.LT.OR P6, PT, R2, R244, P6 ;  /* 0x000000f40200720c */ /* 0x000fc400037c1670 */
[----:B------:R-:W-:-:S04]  /*d350*/  IABS R3, R3 ;  /* 0x0000000300037213 */ /* 0x000fc80000000000 */
[----:B------:R2:W-:Y:S01]  /*d360*/  I2F R9, R3 ;  /* 0x0000000300097306 */ /* 0x0005e20000201400 */
[----:B-1----:R-:W-:Y:S01]  /*d370*/  IMAD.IADD R4, R248, 0x1, -R2 ;  /* 0x00000001f8047824 */ /* 0x002fe200078e0a02 */
[----:B------:R-:W-:-:S04]  /*d380*/  IADD3 R2, R0, 0x38, RZ ;  /* 0x0000003800027810 */ /* 0x000fc80007ffe0ff */
[----:B------:R-:W-:Y:S01]  /*d390*/  IABS R4, R4 ;  /* 0x0000000400047213 */ /* 0x000fe20000000000 */
[----:B--2---:R-:W-:-:S03]  /*d3a0*/  IMAD.IADD R3, R242, 0x1, -R2 ;  /* 0x00000001f2037824 */ /* 0x004fc600078e0a02 */
[----:B------:R1:W-:Y:S02]  /*d3b0*/  I2F R13, R4 ;  /* 0x00000004000d7306 */ /* 0x0003e40000201400 */
[----:B------:R-:W-:Y:S01]  /*d3c0*/  IABS R3, R3 ;  /* 0x0000000300037213 */ /* 0x000fe20000000000 */
[----:B------:R-:W-:-:S04]  /*d3d0*/  IMAD.IADD R5, R243, 0x1, -R2 ;  /* 0x00000001f3057824 */ /* 0x000fc800078e0a02 */
[----:B-1----:R-:W-:Y:S02]  /*d3e0*/  IMAD.MOV.U32 R4, RZ, RZ, R3 ;  /* 0x000000ffff047224 */ /* 0x002fe400078e0003 */
[----:B------:R-:W-:-:S05]  /*d3f0*/  IMAD.IADD R3, R241, 0x1, -R2 ;  /* 0x00000001f1037824 */ /* 0x000fca00078e0a02 */
[----:B------:R-:W-:Y:S01]  /*d400*/  IABS R3, R3 ;  /* 0x0000000300037213 */ /* 0x000fe20000000000 */
[----:B------:R1:W-:Y:S04]  /*d410*/  I2F R8, R4 ;  /* 0x0000000400087306 */ /* 0x0003e80000201400 */
[----:B-1----:R-:W-:Y:S01]  /*d420*/  IMAD.MOV.U32 R4, RZ, RZ, R3 ;  /* 0x000000ffff047224 */ /* 0x002fe200078e0003 */
[----:B------:R-:W-:-:S06]  /*d430*/  IABS R3, R5 ;  /* 0x0000000500037213 */ /* 0x000fcc0000000000 */
[----:B------:R-:W1:Y:S01]  /*d440*/  I2F R3, R3 ;  /* 0x0000000300037306 */ /* 0x000e620000201400 */
[----:B---3--:R-:W-:Y:S02]  /*d450*/  FFMA.FTZ R6, R11, -UR21, R75 ;  /* 0x800000150b067c23 */ /* 0x008fe4000801004b */
[----:B----4-:R-:W-:Y:S01]  /*d460*/  FFMA.FTZ R5, R10, -UR21, R74 ;  /* 0x800000150a057c23 */ /* 0x010fe2000801004a */
[----:B------:R-:W-:Y:S01]  /*d470*/  FSEL R211, R12, -INF , !P5 ;  /* 0xff8000000cd37808 */ /* 0x000fe20006800000 */
[----:B------:R2:W5:Y:S03]  /*d480*/  LDL.LU R75, [R1+0x9c] ;  /* 0x00009c00014b7983 */ /* 0x0005660000300800 */
[----:B------:R3:W4:Y:S01]  /*d490*/  I2F R7, R4 ;  /* 0x0000000400077306 */ /* 0x0007220000201400 */
[----:B------:R-:W-:Y:S01]  /*d4a0*/  FSEL R143, R6, -INF , !P4 ;  /* 0xff800000068f7808 */ /* 0x000fe20006000000 */
[----:B------:R2:W5:Y:S01]  /*d4b0*/  LDL.LU R74, [R1+0x98] ;  /* 0x00009800014a7983 */ /* 0x0005620000300800 */
[----:B------:R-:W-:Y:S01]  /*d4c0*/  FSEL R208, R5, -INF , !P1 ;  /* 0xff80000005d07808 */ /* 0x000fe20004800000 */
[----:B-1----:R-:W-:-:S02]  /*d4d0*/  FFMA.FTZ R10, R3, -UR21, R71 ;  /* 0x80000015030a7c23 */ /* 0x002fc40008010047 */
[----:B------:R-:W-:Y:S02]  /*d4e0*/  IMAD.IADD R3, R248, 0x1, -R2 ;  /* 0x00000001f8037824 */ /* 0x000fe400078e0a02 */
[----:B---3--:R-:W-:Y:S01]  /*d4f0*/  FFMA.FTZ R4, R9, -UR21, R45 ;  /* 0x8000001509047c23 */ /* 0x008fe2000801002d */
[----:B------:R-:W-:Y:S02]  /*d500*/  IADD3 R0, R0, 0x39, RZ ;  /* 0x0000003900007810 */ /* 0x000fe40007ffe0ff */
[----:B------:R-:W-:Y:S02]  /*d510*/  ISETP.GE.AND P5, PT, R2, R252, PT ;  /* 0x000000fc0200720c */ /* 0x000fe40003fa6270 */
[----:B------:R-:W-:Y:S02]  /*d520*/  FSEL R210, R4, -INF , !P0 ;  /* 0xff80000004d27808 */ /* 0x000fe40004000000 */
[C---:B------:R-:W-:Y:S02]  /*d530*/  ISETP.GE.AND P4, PT, R2.reuse, R251, PT ;  /* 0x000000fb0200720c */ /* 0x040fe40003f86270 */
[----:B------:R-:W-:-:S02]  /*d540*/  ISETP.GE.AND P1, PT, R2, R250, PT ;  /* 0x000000fa0200720c */ /* 0x000fc40003f26270 */
[C---:B------:R-:W-:Y:S02]  /*d550*/  ISETP.GE.AND P0, PT, R2.reuse, R249, PT ;  /* 0x000000f90200720c */ /* 0x040fe40003f06270 */
[----:B------:R-:W-:Y:S02]  /*d560*/  IABS R3, R3 ;  /* 0x0000000300037213 */ /* 0x000fe40000000000 */
[C---:B------:R-:W-:Y:S02]  /*d570*/  ISETP.LT.OR P5, PT, R2.reuse, R247, P5 ;  /* 0x000000f70200720c */ /* 0x040fe40002fa1670 */
[C---:B------:R-:W-:Y:S01]  /*d580*/  ISETP.LT.OR P4, PT, R2.reuse, R246, P4 ;  /* 0x000000f60200720c */ /* 0x040fe20002781670 */
[----:B------:R1:W3:Y:S01]  /*d590*/  I2F R5, R3 ;  /* 0x0000000300057306 */ /* 0x0002e20000201400 */
[C---:B------:R-:W-:Y:S02]  /*d5a0*/  ISETP.LT.OR P1, PT, R2.reuse, R245, P1 ;  /* 0x000000f50200720c */ /* 0x040fe40000f21670 */
[----:B------:R-:W-:Y:S01]  /*d5b0*/  ISETP.LT.OR P0, PT, R2, R244, P0 ;  /* 0x000000f40200720c */ /* 0x000fe20000701670 */
[----:B------:R-:W-:-:S02]  /*d5c0*/  IMAD.IADD R2, R242, 0x1, -R0 ;  /* 0x00000001f2027824 */ /* 0x000fc400078e0a00 */
[----:B----4-:R-:W-:-:S03]  /*d5d0*/  FFMA.FTZ R7, R7, -UR21, R72 ;  /* 0x8000001507077c23 */ /* 0x010fc60008010048 */
[----:B------:R-:W-:Y:S01]  /*d5e0*/  IABS R2, R2 ;  /* 0x0000000200027213 */ /* 0x000fe20000000000 */
[----:B-1----:R-:W-:-:S03]  /*d5f0*/  IMAD.IADD R3, R241, 0x1, -R0 ;  /* 0x00000001f1037824 */ /* 0x002fc600078e0a00 */
[----:B------:R1:W4:Y:S01]  /*d600*/  I2F R4, R2 ;  /* 0x0000000200047306 */ /* 0x0003220000201400 */
[----:B------:R-:W-:Y:S02]  /*d610*/  FSEL R140, R7, -INF , !P4 ;  /* 0xff800000078c7808 */ /* 0x000fe40006000000 */
[----:B------:R-:W-:-:S05]  /*d620*/  IABS R3, R3 ;  /* 0x0000000300037213 */ /* 0x000fca0000000000 */
[----:B------:R2:W2:Y:S01]  /*d630*/  I2F R7, R3 ;  /* 0x0000000300077306 */ /* 0x0004a20000201400 */
[----:B-1----:R-:W-:-:S05]  /*d640*/  IMAD.IADD R2, R243, 0x1, -R0 ;  /* 0x00000001f3027824 */ /* 0x002fca00078e0a00 */
[----:B------:R-:W-:Y:S01]  /*d650*/  IABS R2, R2 ;  /* 0x0000000200027213 */ /* 0x000fe20000000000 */
[----:B------:R-:W-:Y:S02]  /*d660*/  FFMA.FTZ R8, R8, -UR21, R73 ;  /* 0x8000001508087c23 */ /* 0x000fe40008010049 */
[----:B------:R1:W5:Y:S02]  /*d670*/  LDL.LU R73, [R1+0x94] ;  /* 0x0000940001497983 */ /* 0x0003640000300800 */
[----:B--2---:R-:W-:Y:S02]  /*d680*/  IMAD.MOV.U32 R3, RZ, RZ, R2 ;  /* 0x000000ffff037224 */ /* 0x004fe400078e0002 */
[----:B------:R1:W5:Y:S01]  /*d690*/  LDL.LU R72, [R1+0x90] ;  /* 0x0000900001487983 */ /* 0x0003620000300800 */
[----:B---3--:R-:W-:Y:S01]  /*d6a0*/  FFMA.FTZ R5, R5, -UR21, R70 ;  /* 0x8000001505057c23 */ /* 0x008fe20008010046 */
[----:B------:R2:W3:Y:S01]  /*d6b0*/  I2F R6, R3 ;  /* 0x0000000300067306 */ /* 0x0004e20000201400 */
[----:B----4-:R-:W-:Y:S01]  /*d6c0*/  FFMA.FTZ R4, R4, -UR21, R69 ;  /* 0x8000001504047c23 */ /* 0x010fe20008010045 */
[----:B------:R1:W5:Y:S04]  /*d6d0*/  LDL.LU R71, [R1+0x8c] ;  /* 0x00008c0001477983 */ /* 0x0003680000300800 */
[----:B------:R1:W5:Y:S04]  /*d6e0*/  LDL.LU R70, [R1+0x88] ;  /* 0x0000880001467983 */ /* 0x0003680000300800 */
[----:B------:R1:W5:Y:S01]  /*d6f0*/  LDL.LU R69, [R1+0x84] ;  /* 0x0000840001457983 */ /* 0x0003620000300800 */
[----:B--2---:R-:W-:-:S03]  /*d700*/  FFMA.FTZ R3, R7, -UR21, R68 ;  /* 0x8000001507037c23 */ /* 0x004fc60008010044 */
[----:B------:R1:W5:Y:S01]  /*d710*/  LDL.LU R68, [R1+0x80] ;  /* 0x0000800001447983 */ /* 0x0003620000300800 */
[----:B------:R-:W-:Y:S02]  /*d720*/  FFMA.FTZ R9, R13, -UR21, R47 ;  /* 0x800000150d097c23 */ /* 0x000fe4000801002f */
[----:B------:R-:W-:Y:S01]  /*d730*/  IMAD.IADD R2, R248, 0x1, -R0 ;  /* 0x00000001f8027824 */ /* 0x000fe200078e0a00 */
[----:B------:R-:W-:Y:S02]  /*d740*/  FSEL R15, R8, -INF , !P5 ;  /* 0xff800000080f7808 */ /* 0x000fe40006800000 */
[----:B------:R-:W-:Y:S02]  /*d750*/  FSEL R209, R9, -INF , !P6 ;  /* 0xff80000009d17808 */ /* 0x000fe40007000000 */
[----:B------:R-:W-:Y:S02]  /*d760*/  FSEL R142, R10, -INF , !P1 ;  /* 0xff8000000a8e7808 */ /* 0x000fe40004800000 */
[----:B------:R-:W-:-:S02]  /*d770*/  ISETP.GE.AND P6, PT, R0, R252, PT ;  /* 0x000000fc0000720c */ /* 0x000fc40003fc6270 */
[C---:B------:R-:W-:Y:S02]  /*d780*/  ISETP.GE.AND P5, PT, R0.reuse, R251, PT ;  /* 0x000000fb0000720c */ /* 0x040fe40003fa6270 */
[C---:B------:R-:W-:Y:S02]  /*d790*/  ISETP.GE.AND P4, PT, R0.reuse, R250, PT ;  /* 0x000000fa0000720c */ /* 0x040fe40003f86270 */
[C---:B------:R-:W-:Y:S02]  /*d7a0*/  ISETP.GE.AND P1, PT, R0.reuse, R249, PT ;  /* 0x000000f90000720c */ /* 0x040fe40003f26270 */
[----:B------:R-:W-:Y:S02]  /*d7b0*/  IABS R2, R2 ;  /* 0x0000000200027213 */ /* 0x000fe40000000000 */
[C---:B------:R-:W-:Y:S02]  /*d7c0*/  ISETP.LT.OR P6, PT, R0.reuse, R247, P6 ;  /* 0x000000f70000720c */ /* 0x040fe400037c1670 */
[----:B------:R-:W-:-:S02]  /*d7d0*/  ISETP.LT.OR P5, PT, R0, R246, P5 ;  /* 0x000000f60000720c */ /* 0x000fc40002fa1670 */
[C---:B------:R-:W-:Y:S02]  /*d7e0*/  ISETP.LT.OR P4, PT, R0.reuse, R245, P4 ;  /* 0x000000f50000720c */ /* 0x040fe40002781670 */
[----:B------:R-:W-:Y:S01]  /*d7f0*/  ISETP.LT.OR P1, PT, R0, R244, P1 ;  /* 0x000000f40000720c */ /* 0x000fe20000f21670 */
[----:B------:R-:W-:Y:S01]  /*d800*/  IMAD.MOV.U32 R0, RZ, RZ, R2 ;  /* 0x000000ffff007224 */ /* 0x000fe200078e0002 */
[----:B------:R-:W-:-:S05]  /*d810*/  FSEL R141, R5, -INF , !P0 ;  /* 0xff800000058d7808 */ /* 0x000fca0004000000 */
[----:B------:R-:W2:Y:S01]  /*d820*/  I2F R0, R0 ;  /* 0x0000000000007306 */ /* 0x000ea20000201400 */
[----:B------:R-:W-:Y:S01]  /*d830*/  PLOP3.LUT P0, PT, PT, PT, UP0, 0x80, 0x0 ;  /* 0x000000000000781c */ /* 0x000fe20003f0f008 */
[----:B---3--:R-:W-:Y:S01]  /*d840*/  FFMA.FTZ R2, R6, -UR21, R139 ;  /* 0x8000001506027c23 */ /* 0x008fe2000801008b */
[----:B------:R-:W-:Y:S02]  /*d850*/  FSEL R13, R4, -INF , !P6 ;  /* 0xff800000040d7808 */ /* 0x000fe40007000000 */
[----:B------:R-:W-:Y:S01]  /*d860*/  FSEL R14, R3, -INF , !P5 ;  /* 0xff800000030e7808 */ /* 0x000fe20006800000 */
[----:B--2---:R-:W-:Y:S01]  /*d870*/  FFMA.FTZ R0, R0, -UR21, R138 ;  /* 0x8000001500007c23 */ /* 0x004fe2000801008a */
[----:B------:R-:W-:-:S04]  /*d880*/  FSEL R138, R2, -INF , !P4 ;  /* 0xff800000028a7808 */ /* 0x000fc80006000000 */
[----:B------:R-:W-:-:S03]  /*d890*/  FSEL R139, R0, -INF , !P1 ;  /* 0xff800000008b7808 */ /* 0x000fc60004800000 */
[----:B------:R-:W-:Y:S05]  /*d8a0*/  @!P0 BRA `(.L_x_727) ;  /* 0x0000050000008947 */ /* 0x000fea0003800000 */
[----:B-1----:R-:W2:Y:S04]  /*d8b0*/  LDL.64 R50, [R1+0x78] ;  /* 0x0000780001327983 */ /* 0x002ea80000100a00 */
[----:B------:R-:W3:Y:S01]  /*d8c0*/  LDL.64 R48, [R1+0x70] ;  /* 0x0000700001307983 */ /* 0x000ee20000100a00 */
[----:B------:R-:W-:Y:S01]  /*d8d0*/  UIADD3 UR14, UR8, -0x3, URZ ;  /* 0xfffffffd080e7890 */ /* 0x000fe2000fffe03f */
[----:B------:R-:W-:Y:S01]  /*d8e0*/  BSSY B0, `(.L_x_728) ;  /* 0x000004b000007945 */ /* 0x000fe20003800000 */
[----:B------:R-:W-:Y:S01]  /*d8f0*/  ULDC.64 UR4, c[0x0][0x198] ;  /* 0x0000660000047ab9 */ /* 0x000fe20000000a00 */
[----:B------:R1:W-:Y:S01]  /*d900*/  @P3 STS.128 [R240+0x8000], RZ ;  /* 0x008000fff0003388 */ /* 0x0003e20000000c00 */
[----:B------:R-:W-:Y:S02]  /*d910*/  USHF.R.S32.HI UR13, URZ, 0x1f, UR14 ;  /* 0x0000001f3f0d7899 */ /* 0x000fe4000801140e */
[----:B------:R-:W-:-:S02]  /*d920*/  UIMAD.WIDE.U32 UR28, UR14, UR4, URZ ;  /* 0x000000040e1c72a5 */ /* 0x000fc4000f8e003f */
        /* <DEDUP_REMOVED lines=70> */
.L_x_729:
[----:B------:R-:W-:Y:S05]  /*dd90*/  BSYNC B0 ;  /* 0x0000000000007941 */ /* 0x000fea0003800000 */
.L_x_728:
[----:B------:R-:W0:Y:S02]  /*dda0*/  LDGDEPBAR ;  /* 0x00000000000079af */ /* 0x000e240000000000 */
.L_x_727:
[----:B-1----:R-:W2:Y:S01]  /*ddb0*/  LDL.LU R39, [R1+0xc] ;  /* 0x00000c0001277983 */ /* 0x002ea20000300800 */
[----:B------:R-:W-:Y:S02]  /*ddc0*/  MOV R37, R53 ;  /* 0x0000003500257202 */ /* 0x000fe40000000f00 */
[----:B------:R-:W-:Y:S01]  /*ddd0*/  MOV R36, R31 ;  /* 0x0000001f00247202 */ /* 0x000fe20000000f00 */
[----:B------:R-:W3:Y:S04]  /*dde0*/  LDL.LU R43, [R1+0x14] ;  /* 0x00001400012b7983 */ /* 0x000ee80000300800 */
[----:B------:R-:W-:Y:S04]  /*ddf0*/  STL [R1+0x88], R226 ;  /* 0x000088e201007387 */ /* 0x000fe80000100800 */
[----:B------:R-:W-:Y:S04]  /*de00*/  STL [R1+0x84], R225 ;  /* 0x000084e101007387 */ /* 0x000fe80000100800 */
[----:B------:R1:W-:Y:S04]  /*de10*/  STL [R1+0x80], R220 ;  /* 0x000080dc01007387 */ /* 0x0003e80000100800 */
[----:B-1----:R-:W4:Y:S01]  /*de20*/  LDL.LU R220, [R1+0x4] ;  /* 0x0000040001dc7983 */ /* 0x002f220000300800 */
[----:B------:R-:W-:-:S04]  /*de30*/  FMNMX.FTZ R0, R137, R17, !PT ;  /* 0x0000001189007209 */ /* 0x000fc80007810000 */
[----:B------:R-:W-:Y:S02]  /*de40*/  FMNMX.FTZ R2, R19, R0, !PT ;  /* 0x0000000013027209 */ /* 0x000fe40007810000 */
[----:B------:R-:W-:-:S04]  /*de50*/  FMNMX.FTZ R0, R136, R22, !PT ;  /* 0x0000001688007209 */ /* 0x000fc80007810000 */
[----:B------:R-:W-:Y:S02]  /*de60*/  FMNMX.FTZ R0, R23, R0, !PT ;  /* 0x0000000017007209 */ /* 0x000fe40007810000 */
[----:B------:R-:W-:Y:S02]  /*de70*/  FMNMX.FTZ R2, R18, R2, !PT ;  /* 0x0000000212027209 */ /* 0x000fe40007810000 */
[----:B------:R-:W-:Y:S02]  /*de80*/  FMNMX.FTZ R0, R25, R0, !PT ;  /* 0x0000000019007209 */ /* 0x000fe40007810000 */
[----:B------:R-:W-:Y:S02]  /*de90*/  FMNMX.FTZ R2, R16, R2, !PT ;  /* 0x0000000210027209 */ /* 0x000fe40007810000 */
[----:B------:R-:W-:Y:S02]  /*dea0*/  FMNMX.FTZ R0, R24, R0, !PT ;  /* 0x0000000018007209 */ /* 0x000fe40007810000 */
[----:B------:R-:W-:-:S02]  /*deb0*/  FMNMX.FTZ R2, R20, R2, !PT ;  /* 0x0000000214027209 */ /* 0x000fc40007810000 */
[----:B------:R-:W-:Y:S01]  /*dec0*/  FMNMX.FTZ R0, R34, R0, !PT ;  /* 0x0000000022007209 */ /* 0x000fe20007810000 */
[----:B------:R-:W-:-:S03]  /*ded0*/  IMAD.MOV.U32 R42, RZ, RZ, R57 ;  /* 0x000000ffff2a7224 */ /* 0x000fc600078e0039 */
[----:B------:R-:W-:-:S04]  /*dee0*/  FMNMX.FTZ R0, R61, R0, !PT ;  /* 0x000000003d007209 */ /* 0x000fc80007810000 */
[----:B------:R-:W-:Y:S02]  /*def0*/  FMNMX.FTZ R0, R42, R0, !PT ;  /* 0x000000002a007209 */ /* 0x000fe40007810000 */
[----:B------:R-:W-:Y:S02]  /*df00*/  MOV R38, R52 ;  /* 0x0000003400267202 */ /* 0x000fe40000000f00 */
        /* <DEDUP_REMOVED lines=10> */
[----:B------:R-:W-:Y:S01]  /*dfb0*/  SHFL.BFLY PT, R4, R3, 0x2, 0x1f ;  /* 0x0c401f0003047f89 */ /* 0x000fe200000e0000 */
[----:B------:R-:W-:Y:S02]  /*dfc0*/  MOV R226, R30 ;  /* 0x0000001e00e27202 */ /* 0x000fe40000000f00 */
[----:B------:R-:W-:Y:S02]  /*dfd0*/  MOV R30, R65 ;  /* 0x00000041001e7202 */ /* 0x000fe40000000f00 */
[----:B------:R-:W-:Y:S02]  /*dfe0*/  MOV R11, R56 ;  /* 0x00000038000b7202 */ /* 0x000fe40000000f00 */
[----:B---3--:R-:W-:-:S04]  /*dff0*/  FMNMX.FTZ R2, R43, R2, !PT ;  /* 0x000000022b027209 */ /* 0x008fc80007810000 */
        /* <DEDUP_REMOVED lines=12> */
[----:B------:R-:W-:-:S03]  /*e0c0*/  FMNMX.FTZ R0, R3, R4, !PT ;  /* 0x0000000403007209 */ /* 0x000fc60007810000 */
[----:B------:R-:W1:Y:S04]  /*e0d0*/  SHFL.BFLY PT, R4, R2, 0x1, 0x1f ;  /* 0x0c201f0002047f89 */ /* 0x000e6800000e0000 */
[----:B------:R-:W2:Y:S01]  /*e0e0*/  SHFL.BFLY PT, R3, R0, 0x1, 0x1f ;  /* 0x0c201f0000037f89 */ /* 0x000ea200000e0000 */
[----:B-1----:R-:W-:Y:S02]  /*e0f0*/  FMNMX.FTZ R31, R2, R4, !PT ;  /* 0x00000004021f7209 */ /* 0x002fe40007810000 */
[----:B------:R-:W-:Y:S02]  /*e100*/  FMNMX.FTZ R2, R135, R26, !PT ;  /* 0x0000001a87027209 */ /* 0x000fe40007810000 */
[----:B--2---:R-:W-:Y:S02]  /*e110*/  FMNMX.FTZ R10, R0, R3, !PT ;  /* 0x00000003000a7209 */ /* 0x004fe40007810000 */
[----:B------:R-:W-:-:S02]  /*e120*/  FMNMX.FTZ R0, R134, R27, !PT ;  /* 0x0000001b86007209 */ /* 0x000fc40007810000 */
[----:B------:R-:W-:Y:S02]  /*e130*/  FMNMX.FTZ R2, R32, R2, !PT ;  /* 0x0000000220027209 */ /* 0x000fe40007810000 */
[----:B------:R-:W-:Y:S02]  /*e140*/  FMNMX.FTZ R0, R30, R0, !PT ;  /* 0x000000001e007209 */ /* 0x000fe40007810000 */
[----:B------:R-:W-:Y:S02]  /*e150*/  FMNMX.FTZ R2, R35, R2, !PT ;  /* 0x0000000223027209 */ /* 0x000fe40007810000 */
[----:B------:R-:W-:Y:S02]  /*e160*/  FMNMX.FTZ R0, R219, R0, !PT ;  /* 0x00000000db007209 */ /* 0x000fe40007810000 */
[----:B------:R-:W-:Y:S02]  /*e170*/  FSETP.NEU.FTZ.AND P4, PT, R31, -INF , PT ;  /* 0xff8000001f00780b */ /* 0x000fe40003f9d000 */
[----:B------:R-:W-:-:S02]  /*e180*/  FMNMX.FTZ R2, R133, R2, !PT ;  /* 0x0000000285027209 */ /* 0x000fc40007810000 */
[----:B------:R-:W-:Y:S02]  /*e190*/  FMNMX.FTZ R0, R132, R0, !PT ;  /* 0x0000000084007209 */ /* 0x000fe40007810000 */
[----:B------:R-:W-:Y:S01]  /*e1a0*/  FSEL R3, R31, RZ, P4 ;  /* 0x000000ff1f037208 */ /* 0x000fe20002000000 */
[----:B------:R-:W-:Y:S01]  /*e1b0*/  STL [R1+0x24], R31 ;  /* 0x0000241f01007387 */ /* 0x000fe20000100800 */
[----:B------:R-:W-:Y:S02]  /*e1c0*/  FMNMX.FTZ R2, R62, R2, !PT ;  /* 0x000000023e027209 */ /* 0x000fe40007810000 */
[----:B------:R-:W-:Y:S01]  /*e1d0*/  FMNMX.FTZ R0, R59, R0, !PT ;  /* 0x000000003b007209 */ /* 0x000fe20007810000 */
[----:B------:R-:W-:Y:S01]  /*e1e0*/  STL [R1+0x28], R10 ;  /* 0x0000280a01007387 */ /* 0x000fe20000100800 */
[----:B------:R-:W-:Y:S01]  /*e1f0*/  FADD.FTZ R4, R137, -R3 ;  /* 0x8000000389047221 */ /* 0x000fe20000010000 */
[----:B------:R-:W-:Y:S02]  /*e200*/  MOV R137, R33 ;  /* 0x0000002100897202 */ /* 0x000fe40000000f00 */
[----:B------:R-:W2:Y:S01]  /*e210*/  LDL.LU R7, [R1+0x10] ;  /* 0x0000100001077983 */ /* 0x000ea20000300800 */
[----:B------:R-:W-:-:S02]  /*e220*/  FMNMX.FTZ R2, R63, R2, !PT ;  /* 0x000000023f027209 */ /* 0x000fc40007810000 */
[----:B------:R-:W-:Y:S02]  /*e230*/  FMNMX.FTZ R0, R11, R0, !PT ;  /* 0x000000000b007209 */ /* 0x000fe40007810000 */
[----:B------:R-:W-:Y:S02]  /*e240*/  FMNMX.FTZ R2, R58, R2, !PT ;  /* 0x000000023a027209 */ /* 0x000fe40007810000 */
[----:B------:R-:W-:Y:S01]  /*e250*/  FMNMX.FTZ R0, R137, R0, !PT ;  /* 0x0000000089007209 */ /* 0x000fe20007810000 */
[----:B------:R-:W-:Y:S01]  /*e260*/  FMUL.FTZ R12, R31, c[0x0][0x23c] ;  /* 0x00008f001f0c7a20 */ /* 0x000fe20000410000 */
[----:B------:R-:W-:Y:S02]  /*e270*/  FMNMX.FTZ R2, R64, R2, !PT ;  /* 0x0000000240027209 */ /* 0x000fe40007810000 */
[----:B------:R-:W-:Y:S02]  /*e280*/  FMNMX.FTZ R0, R41, R0, !PT ;  /* 0x0000000029007209 */ /* 0x000fe40007810000 */
[----:B------:R-:W-:-:S02]  /*e290*/  FSETP.NEU.FTZ.AND P1, PT, R10, -INF , PT ;  /* 0xff8000000a00780b */ /* 0x000fc40003f3d000 */
[----:B------:R-:W-:Y:S02]  /*e2a0*/  FMNMX.FTZ R2, R54, R2, !PT ;  /* 0x0000000236027209 */ /* 0x000fe40007810000 */
[----:B------:R-:W-:Y:S02]  /*e2b0*/  FMNMX.FTZ R0, R29, R0, !PT ;  /* 0x000000001d007209 */ /* 0x000fe40007810000 */
[----:B------:R-:W-:Y:S02]  /*e2c0*/  FSEL R3, R10, RZ, P1 ;  /* 0x000000ff0a037208 */ /* 0x000fe40000800000 */
[----:B------:R-:W-:Y:S02]  /*e2d0*/  FSEL R12, R12, RZ, P4 ;  /* 0x000000ff0c0c7208 */ /* 0x000fe40002000000 */
[----:B------:R-:W-:Y:S02]  /*e2e0*/  FMNMX.FTZ R2, R55, R2, !PT ;  /* 0x0000000237027209 */ /* 0x000fe40007810000 */
[----:B----4-:R-:W-:Y:S01]  /*e2f0*/  FMNMX.FTZ R0, R220, R0, !PT ;  /* 0x00000000dc007209 */ /* 0x010fe20007810000 */
[----:B------:R-:W-:Y:S01]  /*e300*/  FADD.FTZ R6, R136, -R3 ;  /* 0x8000000388067221 */ /* 0x000fe20000010000 */
[----:B------:R-:W-:Y:S01]  /*e310*/  FMNMX.FTZ R2, R226, R2, !PT ;  /* 0x00000002e2027209 */ /* 0x000fe20007810000 */
[----:B------:R-:W-:Y:S01]  /*e320*/  FFMA.FTZ R3, R17, c[0x0][0x23c], -R12 ;  /* 0x00008f0011037a23 */ /* 0x000fe2000001080c */
[----:B------:R-:W-:Y:S01]  /*e330*/  FMNMX.FTZ R0, R239, R0, !PT ;  /* 0x00000000ef007209 */ /* 0x000fe20007810000 */
[----:B------:R-:W-:-:S02]  /*e340*/  FMUL.FTZ R4, R4, c[0x0][0x23c] ;  /* 0x00008f0004047a20 */ /* 0x000fc40000410000 */
[----:B------:R1:W-:Y:S02]  /*e350*/  MUFU.EX2 R8, R3 ;  /* 0x0000000300087308 */ /* 0x0003e40000000800 */
[----:B-1----:R-:W-:Y:S02]  /*e360*/  FMNMX.FTZ R3, R218, R2, !PT ;  /* 0x00000002da037209 */ /* 0x002fe40007810000 */
[----:B------:R-:W-:-:S04]  /*e370*/  FMNMX.FTZ R2, R217, R0, !PT ;  /* 0x00000000d9027209 */ /* 0x000fc80007810000 */
[----:B------:R-:W1:Y:S01]  /*e380*/  MUFU.EX2 R0, R4 ;  /* 0x0000000400007308 */ /* 0x000e620000000800 */
[----:B------:R-:W-:Y:S01]  /*e390*/  MOV R17, R64 ;  /* 0x0000004000117202 */ /* 0x000fe20000000f00 */
[-C--:B-1----:R-:W-:Y:S02]  /*e3a0*/  FMUL.FTZ R64, R164, R0.reuse ;  /* 0x00000000a4407220 */ /* 0x082fe40000410000 */
[----:B------:R-:W-:Y:S02]  /*e3b0*/  FMUL.FTZ R164, R116, R0 ;  /* 0x0000000074a47220 */ /* 0x000fe40000410000 */
[----:B------:R-:W3:Y:S01]  /*e3c0*/  LDL.LU R116, [R1+0x48] ;  /* 0x0000480001747983 */ /* 0x000ee20000300800 */
[----:B------:R-:W-:Y:S02]  /*e3d0*/  FMNMX.FTZ R3, R214, R3, !PT ;  /* 0x00000003d6037209 */ /* 0x000fe40007810000 */
[----:B------:R-:W-:Y:S02]  /*e3e0*/  FMNMX.FTZ R2, R211, R2, !PT ;  /* 0x00000002d3027209 */ /* 0x000fe40007810000 */
[----:B------:R-:W-:-:S02]  /*e3f0*/  FMNMX.FTZ R3, R210, R3, !PT ;  /* 0x00000003d2037209 */ /* 0x000fc40007810000 */
[----:B------:R-:W-:Y:S02]  /*e400*/  FMNMX.FTZ R2, R209, R2, !PT ;  /* 0x00000002d1027209 */ /* 0x000fe40007810000 */
[----:B------:R-:W-:Y:S02]  /*e410*/  FMNMX.FTZ R3, R142, R3, !PT ;  /* 0x000000038e037209 */ /* 0x000fe40007810000 */
[----:B------:R-:W-:Y:S02]  /*e420*/  FMNMX.FTZ R5, R141, R2, !PT ;  /* 0x000000028d057209 */ /* 0x000fe40007810000 */
[----:B------:R-:W-:Y:S01]  /*e430*/  FMNMX.FTZ R2, R138, R3, !PT ;  /* 0x000000038a027209 */ /* 0x000fe20007810000 */
[----:B------:R-:W-:Y:S01]  /*e440*/  FMUL.FTZ R3, R6, c[0x0][0x23c] ;  /* 0x00008f0006037a20 */ /* 0x000fe20000410000 */
[----:B------:R-:W-:-:S03]  /*e450*/  FMNMX.FTZ R5, R139, R5, !PT ;  /* 0x000000058b057209 */ /* 0x000fc60007810000 */
[----:B------:R-:W1:Y:S01]  /*e460*/  SHFL.BFLY PT, R6, R2, 0x2, 0x1f ;  /* 0x0c401f0002067f89 */ /* 0x000e6200000e0000 */
[----:B------:R-:W-:Y:S01]  /*e470*/  FFMA.FTZ R4, R19, c[0x0][0x23c], -R12 ;  /* 0x00008f0013047a23 */ /* 0x000fe2000001080c */
[----:B------:R-:W-:Y:S01]  /*e480*/  MOV R19, R20 ;  /* 0x0000001400137202 */ /* 0x000fe20000000f00 */
[-C--:B-----5:R-:W-:Y:S02]  /*e490*/  FMUL.FTZ R20, R68, R0.reuse ;  /* 0x0000000044147220 */ /* 0x0a0fe40000410000 */
[----:B------:R-:W-:Y:S02]  /*e4a0*/  IMAD.MOV.U32 R68, RZ, RZ, R21 ;  /* 0x000000ffff447224 */ /* 0x000fe400078e0015 */
[----:B------:R-:W-:Y:S01]  /*e4b0*/  FMUL.FTZ R21, R69, R0 ;  /* 0x0000000045157220 */ /* 0x000fe20000410000 */
[----:B------:R-:W-:Y:S01]  /*e4c0*/  MOV R69, R60 ;  /* 0x0000003c00457202 */ /* 0x000fe20000000f00 */
[-C--:B------:R-:W-:Y:S01]  /*e4d0*/  FMUL.FTZ R60, R84, R0.reuse ;  /* 0x00000000543c7220 */ /* 0x080fe20000410000 */
[----:B------:R-:W-:Y:S01]  /*e4e0*/  MOV R84, R61 ;  /* 0x0000003d00547202 */ /* 0x000fe20000000f00 */
        /* <DEDUP_REMOVED lines=28> */
[----:B----4-:R-:W-:-:S04]  /*e6b0*/  FFMA.FTZ R4, R18, c[0x0][0x23c], -R12 ;  /* 0x00008f0012047a23 */ /* 0x010fc8000001080c */
[----:B------:R4:W-:Y:S02]  /*e6c0*/  MUFU.EX2 R28, R4 ;  /* 0x00000004001c7308 */ /* 0x0009e40000000800 */
[----:B----4-:R-:W-:-:S06]  /*e6d0*/  FFMA.FTZ R4, R16, c[0x0][0x23c], -R12 ;  /* 0x00008f0010047a23 */ /* 0x010fcc000001080c */
[----:B------:R1:W-:Y:S02]  /*e6e0*/  MUFU.EX2 R40, R4 ;  /* 0x0000000400287308 */ /* 0x0003e40000000800 */
[----:B-1----:R-:W-:Y:S01]  /*e6f0*/  FMNMX.FTZ R4, R2, R6, !PT ;  /* 0x0000000602047209 */ /* 0x002fe20007810000 */
[----:B------:R-:W-:Y:S01]  /*e700*/  IMAD.MOV.U32 R112, RZ, RZ, R54 ;  /* 0x000000ffff707224 */ /* 0x000fe200078e0036 */
[----:B------:R-:W-:Y:S01]  /*e710*/  MOV R85, R55 ;  /* 0x0000003700557202 */ /* 0x000fe20000000f00 */
[----:B------:R-:W-:Y:S01]  /*e720*/  IMAD.MOV.U32 R97, RZ, RZ, R63 ;  /* 0x000000ffff617224 */ /* 0x000fe200078e003f */
[----:B------:R-:W-:Y:S02]  /*e730*/  MOV R113, R59 ;  /* 0x0000003b00717202 */ /* 0x000fe40000000f00 */
[----:B------:R-:W-:Y:S02]  /*e740*/  MOV R101, R58 ;  /* 0x0000003a00657202 */ /* 0x000fe40000000f00 */
[----:B------:R-:W-:-:S02]  /*e750*/  MOV R100, R67 ;  /* 0x0000004300647202 */ /* 0x000fc40000000f00 */
[----:B------:R-:W-:Y:S02]  /*e760*/  MOV R96, R66 ;  /* 0x0000004200607202 */ /* 0x000fe40000000f00 */
[----:B------:R-:W-:Y:S02]  /*e770*/  MOV R18, R62 ;  /* 0x0000003e00127202 */ /* 0x000fe40000000f00 */
[----:B------:R-:W-:Y:S01]  /*e780*/  MOV R128, R69 ;  /* 0x0000004500807202 */ /* 0x000fe20000000f00 */
[----:B------:R-:W-:Y:S01]  /*e790*/  IMAD.MOV.U32 R69, RZ, RZ, R17 ;  /* 0x000000ffff457224 */ /* 0x000fe200078e0011 */
[----:B------:R-:W-:Y:S02]  /*e7a0*/  MOV R17, R225 ;  /* 0x000000e100117202 */ /* 0x000fe40000000f00 */
[----:B------:R-:W-:Y:S02]  /*e7b0*/  MOV R16, R19 ;  /* 0x0000001300107202 */ /* 0x000fe40000000f00 */
[----:B------:R-:W-:Y:S01]  /*e7c0*/  MOV R19, R29 ;  /* 0x0000001d00137202 */ /* 0x000fe20000000f00 */
[----:B------:R-:W-:Y:S01]  /*e7d0*/  IMAD.MOV.U32 R117, RZ, RZ, R84 ;  /* 0x000000ffff757224 */ /* 0x000fe200078e0054 */
[----:B------:R-:W-:-:S02]  /*e7e0*/  MOV R129, R68 ;  /* 0x0000004400817202 */ /* 0x000fc40000000f00 */
[----:B------:R-:W-:Y:S01]  /*e7f0*/  MOV R68, R137 ;  /* 0x0000008900447202 */ /* 0x000fe20000000f00 */
[----:B--2---:R-:W-:Y:S02]  /*e800*/  FFMA.FTZ R136, R7, R0, R8 ;  /* 0x0000000007887223 */ /* 0x004fe40000010008 */
[----:B------:R-:W1:Y:S01]  /*e810*/  SHFL.BFLY PT, R7, R5, 0x2, 0x1f ;  /* 0x0c401f0005077f89 */ /* 0x000e6200000e0000 */
[----:B------:R2:W4:Y:S02]  /*e820*/  MUFU.EX2 R0, R3 ;  /* 0x0000000300007308 */ /* 0x0005240000000800 */
[----:B--2---:R-:W-:-:S05]  /*e830*/  FMUL.FTZ R3, R10, c[0x0][0x23c] ;  /* 0x00008f000a037a20 */ /* 0x004fca0000410000 */
[----:B------:R-:W-:-:S05]  /*e840*/  FSEL R3, R3, RZ, P1 ;  /* 0x000000ff03037208 */ /* 0x000fca0000800000 */
[----:B------:R-:W-:Y:S01]  /*e850*/  FFMA.FTZ R6, R22, c[0x0][0x23c], -R3 ;  /* 0x00008f0016067a23 */ /* 0x000fe20000010803 */
[----:B-1----:R-:W-:-:S03]  /*e860*/  FMNMX.FTZ R2, R5, R7, !PT ;  /* 0x0000000705027209 */ /* 0x002fc60007810000 */
[----:B------:R1:W3:Y:S02]  /*e870*/  MUFU.EX2 R9, R6 ;  /* 0x0000000600097308 */ /* 0x0002e40000000800 */
[----:B------:R-:W-:Y:S04]  /*e880*/  SHFL.BFLY PT, R5, R2, 0x1, 0x1f ;  /* 0x0c201f0002057f89 */ /* 0x000fe800000e0000 */
[----:B-1----:R-:W1:Y:S01]  /*e890*/  SHFL.BFLY PT, R6, R4, 0x1, 0x1f ;  /* 0x0c201f0004067f89 */ /* 0x002e6200000e0000 */
[----:B------:R-:W-:Y:S02]  /*e8a0*/  FFMA.FTZ R7, R23, c[0x0][0x23c], -R3 ;  /* 0x00008f0017077a23 */ /* 0x000fe40000010803 */
[-C--:B----4-:R-:W-:Y:S02]  /*e8b0*/  FMUL.FTZ R58, R154, R0.reuse ;  /* 0x000000009a3a7220 */ /* 0x090fe40000410000 */
        /* <DEDUP_REMOVED lines=31> */
[----:B---3--:R-:W-:Y:S02]  /*eab0*/  FFMA.FTZ R86, R116, R0, R9 ;  /* 0x0000000074567223 */ /* 0x008fe40000010009 */
[----:B------:R-:W-:Y:S01]  /*eac0*/  FFMA.FTZ R0, R25, c[0x0][0x23c], -R3 ;  /* 0x00008f0019007a23 */ /* 0x000fe20000010803 */
[----:B-1----:R-:W-:-:S03]  /*ead0*/  FMNMX.FTZ R225, R4, R6, !PT ;  /* 0x0000000604e17209 */ /* 0x002fc60007810000 */
[----:B------:R1:W-:Y:S01]  /*eae0*/  MUFU.EX2 R29, R0 ;  /* 0x00000000001d7308 */ /* 0x0003e20000000800 */
[C---:B------:R-:W-:Y:S02]  /*eaf0*/  FSETP.NEU.FTZ.AND P1, PT, R225.reuse, -INF , PT ;  /* 0xff800000e100780b */ /* 0x040fe40003f3d000 */
[----:B------:R-:W-:Y:S01]  /*eb00*/  FMNMX.FTZ R70, R2, R5, !PT ;  /* 0x0000000502467209 */ /* 0x000fe20007810000 */
[----:B------:R-:W-:Y:S02]  /*eb10*/  FMUL.FTZ R2, R225, c[0x0][0x23c] ;  /* 0x00008f00e1027a20 */ /* 0x000fe40000410000 */
[----:B-1----:R-:W-:-:S04]  /*eb20*/  FFMA.FTZ R0, R24, c[0x0][0x23c], -R3 ;  /* 0x00008f0018007a23 */ /* 0x002fc80000010803 */
[----:B------:R1:W-:Y:S01]  /*eb30*/  MUFU.EX2 R84, R0 ;  /* 0x0000000000547308 */ /* 0x0003e20000000800 */
[----:B------:R-:W-:-:S05]  /*eb40*/  FSEL R2, R2, RZ, P1 ;  /* 0x000000ff02027208 */ /* 0x000fca0000800000 */
[----:B------:R-:W-:Y:S01]  /*eb50*/  FFMA.FTZ R4, R26, c[0x0][0x23c], -R2 ;  /* 0x00008f001a047a23 */ /* 0x000fe20000010802 */
[----:B-1----:R-:W-:Y:S02]  /*eb60*/  FSEL R0, R225, RZ, P1 ;  /* 0x000000ffe1007208 */ /* 0x002fe40000800000 */
[----:B------:R-:W-:-:S03]  /*eb70*/  FSETP.NEU.FTZ.AND P1, PT, R70, -INF , PT ;  /* 0xff8000004600780b */ /* 0x000fc60003f3d000 */
[----:B------:R-:W-:Y:S01]  /*eb80*/  FADD.FTZ R0, R135, -R0 ;  /* 0x8000000087007221 */ /* 0x000fe20000010000 */
[----:B------:R-:W-:Y:S03]  /*eb90*/  MUFU.EX2 R130, R7 ;  /* 0x0000000700827308 */ /* 0x000fe60000000800 */
[----:B------:R-:W-:Y:S01]  /*eba0*/  FMUL.FTZ R5, R0, c[0x0][0x23c] ;  /* 0x00008f0000057a20 */ /* 0x000fe20000410000 */
[----:B------:R-:W-:-:S04]  /*ebb0*/  FSEL R0, R70, RZ, P1 ;  /* 0x000000ff46007208 */ /* 0x000fc80000800000 */
[----:B------:R1:W-:Y:S01]  /*ebc0*/  MUFU.EX2 R7, R4 ;  /* 0x0000000400077308 */ /* 0x0003e20000000800 */
[----:B------:R-:W-:Y:S02]  /*ebd0*/  FADD.FTZ R6, R134, -R0 ;  /* 0x8000000086067221 */ /* 0x000fe40000010000 */
[----:B-1----:R-:W-:-:S05]  /*ebe0*/  FFMA.FTZ R4, R32, c[0x0][0x23c], -R2 ;  /* 0x00008f0020047a23 */ /* 0x002fca0000010802 */
[----:B------:R1:W-:Y:S02]  /*ebf0*/  MUFU.EX2 R137, R4 ;  /* 0x0000000400897308 */ /* 0x0003e40000000800 */
[----:B-1----:R-:W-:-:S06]  /*ec00*/  FMUL.FTZ R4, R6, c[0x0][0x23c] ;  /* 0x00008f0006047a20 */ /* 0x002fcc0000410000 */
[----:B------:R-:W1:Y:S01]  /*ec10*/  MUFU.EX2 R4, R4 ;  /* 0x0000000400047308 */ /* 0x000e620000000800 */
[----:B------:R-:W-:Y:S02]  /*ec20*/  MOV R116, R85 ;  /* 0x0000005500747202 */ /* 0x000fe40000000f00 */
[----:B------:R-:W-:Y:S01]  /*ec30*/  MOV R102, R68 ;  /* 0x0000004400667202 */ /* 0x000fe20000000f00 */
[----:B------:R-:W2:Y:S01]  /*ec40*/  LDL.LU R85, [R1+0x4c] ;  /* 0x00004c0001557983 */ /* 0x000ea20000300800 */
[----:B------:R-:W-:-:S03]  /*ec50*/  MOV R68, R31 ;  /* 0x0000001f00447202 */ /* 0x000fc60000000f00 */
[----:B------:R-:W-:Y:S04]  /*ec60*/  STL [R1+0x30], R225 ;  /* 0x000030e101007387 */ /* 0x000fe80000100800 */
[----:B------:R-:W-:Y:S01]  /*ec70*/  STL [R1+0x2c], R70 ;  /* 0x00002c4601007387 */ /* 0x000fe20000100800 */
[----:B-1----:R-:W-:Y:S01]  /*ec80*/  FMUL.FTZ R31, R111, R4 ;  /* 0x000000046f1f7220 */ /* 0x002fe20000410000 */
[----:B------:R-:W-:Y:S02]  /*ec90*/  MOV R111, R84 ;  /* 0x00000054006f7202 */ /* 0x000fe40000000f00 */
[----:B------:R-:W3:Y:S01]  /*eca0*/  LDL.LU R84, [R1+0x50] ;  /* 0x0000500001547983 */ /* 0x000ee20000300800 */
[----:B------:R-:W-:-:S05]  /*ecb0*/  FMUL.FTZ R0, R70, c[0x0][0x23c] ;  /* 0x00008f0046007a20 */ /* 0x000fca0000410000 */
[----:B------:R-:W-:Y:S01]  /*ecc0*/  FSEL R0, R0, RZ, P1 ;  /* 0x000000ff00007208 */ /* 0x000fe20000800000 */
[----:B------:R-:W1:Y:S04]  /*ecd0*/  MUFU.EX2 R5, R5 ;  /* 0x0000000500057308 */ /* 0x000e680000000800 */
[----:B------:R-:W-:Y:S01]  /*ece0*/  FFMA.FTZ R6, R27, c[0x0][0x23c], -R0 ;  /* 0x00008f001b067a23 */ /* 0x000fe20000010800 */
[----:B------:R-:W-:Y:S01]  /*ecf0*/  MOV R98, R129 ;  /* 0x0000008100627202 */ /* 0x000fe20000000f00 */
[----:B------:R-:W-:-:S04]  /*ed00*/  IMAD.MOV.U32 R87, RZ, RZ, R16 ;  /* 0x000000ffff577224 */ /* 0x000fc800078e0010 */
[----:B------:R-:W3:Y:S01]  /*ed10*/  MUFU.EX2 R6, R6 ;  /* 0x0000000600067308 */ /* 0x000ee20000000800 */
        /* <DEDUP_REMOVED lines=19> */
[----:B------:R-:W-:Y:S01]  /*ee50*/  MOV R118, R16 ;  /* 0x0000001000767202 */ /* 0x000fe20000000f00 */
[----:B-1----:R-:W-:Y:S01]  /*ee60*/  FMUL.FTZ R41, R121, R5 ;  /* 0x0000000579297220 */ /* 0x002fe20000410000 */
[----:B------:R-:W-:Y:S01]  /*ee70*/  MOV R16, R128 ;  /* 0x0000008000107202 */ /* 0x000fe20000000f00 */
[----:B------:R-:W-:Y:S01]  /*ee80*/  IMAD.MOV.U32 R128, RZ, RZ, R101 ;  /* 0x000000ffff807224 */ /* 0x000fe200078e0065 */
[----:B------:R-:W-:Y:S02]  /*ee90*/  MOV R129, R117 ;  /* 0x0000007500817202 */ /* 0x000fe40000000f00 */
        /* <DEDUP_REMOVED lines=12> */
[-C--:B------:R-:W-:Y:S01]  /*ef60*/  FMUL.FTZ R146, R146, R4.reuse ;  /* 0x0000000492927220 */ /* 0x080fe20000410000 */
[----:B------:R-:W-:Y:S01]  /*ef70*/  MOV R19, R39 ;  /* 0x0000002700137202 */ /* 0x000fe20000000f00 */
[----:B------:R-:W-:Y:S01]  /*ef80*/  FMUL.FTZ R147, R147, R4 ;  /* 0x0000000493937220 */ /* 0x000fe20000410000 */
        /* <DEDUP_REMOVED lines=34> */
[----:B------:R-:W-:Y:S01]  /*f1b0*/  IMAD.MOV.U32 R130, RZ, RZ, R119 ;  /* 0x000000ffff827224 */ /* 0x000fe200078e0077 */
[----:B------:R-:W-:Y:S01]  /*f1c0*/  MOV R134, R71 ;  /* 0x0000004700867202 */ /* 0x000fe20000000f00 */
[----:B------:R-:W-:Y:S01]  /*f1d0*/  IMAD.MOV.U32 R119, RZ, RZ, R129 ;  /* 0x000000ffff777224 */ /* 0x000fe200078e0081 */
[----:B------:R-:W-:Y:S01]  /*f1e0*/  MOV R129, R113 ;  /* 0x0000007100817202 */ /* 0x000fe20000000f00 */
[----:B------:R-:W-:Y:S01]  /*f1f0*/  IMAD.MOV.U32 R71, RZ, RZ, R97 ;  /* 0x000000ffff477224 */ /* 0x000fe200078e0061 */
[----:B------:R-:W-:Y:S02]  /*f200*/  MOV R113, R100 ;  /* 0x0000006400717202 */ /* 0x000fe40000000f00 */
[----:B------:R-:W-:Y:S02]  /*f210*/  MOV R135, R16 ;  /* 0x0000001000877202 */ /* 0x000fe40000000f00 */
[----:B------:R-:W-:Y:S02]  /*f220*/  MOV R100, R19 ;  /* 0x0000001300647202 */ /* 0x000fe40000000f00 */
[----:B------:R-:W-:Y:S01]  /*f230*/  MOV R97, R17 ;  /* 0x0000001100617202 */ /* 0x000fe20000000f00 */
[----:B------:R-:W-:-:S02]  /*f240*/  FMUL.FTZ R33, R105, R5 ;  /* 0x0000000569217220 */ /* 0x000fc40000410000 */
[-C--:B------:R-:W-:Y:S02]  /*f250*/  FMUL.FTZ R24, R124, R5.reuse ;  /* 0x000000057c187220 */ /* 0x080fe40000410000 */
[-C--:B------:R-:W-:Y:S01]  /*f260*/  FMUL.FTZ R32, R104, R5.reuse ;  /* 0x0000000568207220 */ /* 0x080fe20000410000 */
[----:B------:R-:W-:Y:S01]  /*f270*/  MOV R104, R28 ;  /* 0x0000001c00687202 */ /* 0x000fe20000000f00 */
[-C--:B------:R-:W-:Y:S02]  /*f280*/  FMUL.FTZ R28, R108, R5.reuse ;  /* 0x000000056c1c7220 */ /* 0x080fe40000410000 */
[----:B------:R-:W-:Y:S02]  /*f290*/  IMAD.MOV.U32 R108, RZ, RZ, R29 ;  /* 0x000000ffff6c7224 */ /* 0x000fe400078e001d */
        /* <DEDUP_REMOVED lines=28> */
[----:B------:R-:W-:Y:S01]  /*f460*/  IMAD.MOV.U32 R134, RZ, RZ, R11 ;  /* 0x000000ffff867224 */ /* 0x000fe200078e000b */
[----:B------:R-:W-:-:S02]  /*f470*/  MOV R78, R135 ;  /* 0x00000087004e7202 */ /* 0x000fc40000000f00 */
[----:B------:R-:W-:Y:S02]  /*f480*/  MOV R135, R10 ;  /* 0x0000000a00877202 */ /* 0x000fe40000000f00 */
[----:B------:R-:W-:Y:S02]  /*f490*/  F2FP.BF16.PACK_AB R8, R121, R8 ;  /* 0x000000087908723e */ /* 0x000fe400000010ff */
[----:B------:R-:W-:Y:S02]  /*f4a0*/  F2FP.BF16.PACK_AB R10, R109, R104 ;  /* 0x000000686d0a723e */ /* 0x000fe400000010ff */
[----:B------:R-:W-:Y:S02]  /*f4b0*/  F2FP.BF16.PACK_AB R11, R111, R108 ;  /* 0x0000006c6f0b723e */ /* 0x000fe400000010ff */
[----:B------:R-:W-:Y:S02]  /*f4c0*/  MOV R120, R100 ;  /* 0x0000006400787202 */ /* 0x000fe40000000f00 */
[----:B------:R-:W-:Y:S01]  /*f4d0*/  MOV R125, R119 ;  /* 0x00000077007d7202 */ /* 0x000fe20000000f00 */
[----:B------:R-:W-:Y:S01]  /*f4e0*/  IMAD.MOV.U32 R119, RZ, RZ, R71 ;  /* 0x000000ffff777224 */ /* 0x000fe200078e0047 */
[----:B------:R-:W-:-:S02]  /*f4f0*/  MOV R100, R96 ;  /* 0x0000006000647202 */ /* 0x000fc40000000f00 */
[----:B------:R-:W-:Y:S02]  /*f500*/  MOV R77, R70 ;  /* 0x00000046004d7202 */ /* 0x000fe40000000f00 */
[----:B------:R-:W-:Y:S01]  /*f510*/  MOV R96, R68 ;  /* 0x0000004400607202 */ /* 0x000fe20000000f00 */
[----:B---3--:R-:W-:Y:S02]  /*f520*/  FFMA.FTZ R84, R84, R4, R6 ;  /* 0x0000000454547223 */ /* 0x008fe40000010006 */
[----:B------:R-:W-:Y:S01]  /*f530*/  FFMA.FTZ R4, R131, c[0x0][0x23c], -R2 ;  /* 0x00008f0083047a23 */ /* 0x000fe20000010802 */
[----:B------:R-:W-:Y:S02]  /*f540*/  MOV R131, R118 ;  /* 0x0000007600837202 */ /* 0x000fe40000000f00 */
[----:B------:R-:W-:Y:S02]  /*f550*/  MOV R118, R101 ;  /* 0x0000006500767202 */ /* 0x000fe40000000f00 */
[----:B------:R-:W-:-:S02]  /*f560*/  MOV R101, R18 ;  /* 0x0000001200657202 */ /* 0x000fc40000000f00 */
[----:B------:R-:W1:Y:S01]  /*f570*/  LDSM.16.MT88.4 R16, [R221+0xc000] ;  /* 0x00c00000dd10783b */ /* 0x000e620000004200 */
[----:B------:R3:W-:Y:S01]  /*f580*/  MUFU.EX2 R105, R4 ;  /* 0x0000000400697308 */ /* 0x0007e20000000800 */
[----:B------:R-:W-:Y:S01]  /*f590*/  MOV R124, R101 ;  /* 0x00000065007c7202 */ /* 0x000fe20000000f00 */
[----:B------:R-:W-:Y:S02]  /*f5a0*/  IMAD.MOV.U32 R101, RZ, RZ, R97 ;  /* 0x000000ffff657224 */ /* 0x000fe400078e0061 */
[----:B---3--:R-:W-:-:S04]  /*f5b0*/  FFMA.FTZ R4, R87, c[0x0][0x23c], -R0 ;  /* 0x00008f0057047a23 */ /* 0x008fc80000010800 */
[----:B------:R3:W4:Y:S01]  /*f5c0*/  MUFU.EX2 R87, R4 ;  /* 0x0000000400577308 */ /* 0x0007220000000800 */
[----:B--2---:R-:W-:Y:S02]  /*f5d0*/  FFMA.FTZ R85, R85, R5, R7 ;  /* 0x0000000555557223 */ /* 0x004fe40000010007 */
[----:B------:R-:W-:Y:S02]  /*f5e0*/  FFMA.FTZ R5, R133, c[0x0][0x23c], -R2 ;  /* 0x00008f0085057a23 */ /* 0x000fe40000010802 */
[----:B---3--:R-:W-:-:S04]  /*f5f0*/  FFMA.FTZ R4, R219, c[0x0][0x23c], -R0 ;  /* 0x00008f00db047a23 */ /* 0x008fc80000010800 */
[----:B------:R2:W-:Y:S01]  /*f600*/  MUFU.EX2 R97, R4 ;  /* 0x0000000400617308 */ /* 0x0005e20000000800 */
[----:B------:R-:W-:-:S07]  /*f610*/  IMAD.MOV.U32 R219, RZ, RZ, R76 ;  /* 0x000000ffffdb7224 */ /* 0x000fce00078e004c */
[----:B------:R4:W3:Y:S01]  /*f620*/  MUFU.EX2 R106, R5 ;  /* 0x00000005006a7308 */ /* 0x0008e20000000800 */
[----:B--2---:R-:W-:-:S07]  /*f630*/  FFMA.FTZ R4, R132, c[0x0][0x23c], -R0 ;  /* 0x00008f0084047a23 */ /* 0x004fce0000010800 */
[----:B------:R-:W2:Y:S01]  /*f640*/  MUFU.EX2 R107, R4 ;  /* 0x00000004006b7308 */ /* 0x000ea20000000800 */
[----:B------:R-:W-:Y:S02]  /*f650*/  F2FP.BF16.PACK_AB R9, R219, R9 ;  /* 0x00000009db09723e */ /* 0x000fe400000010ff */
[----:B------:R-:W-:-:S05]  /*f660*/  MOV R76, R69 ;  /* 0x00000045004c7202 */ /* 0x000fca0000000f00 */
[----:B-1----:R-:W-:Y:S01]  /*f670*/  HMMA.16816.F32.BF16 R68, R8, R16, R148 ;  /* 0x000000100844723c */ /* 0x002fe20000041894 */
[----:B----4-:R-:W-:Y:S02]  /*f680*/  F2FP.BF16.PACK_AB R5, R87, R6 ;  /* 0x000000065705723e */ /* 0x010fe400000010ff */
[----:B---3--:R-:W-:-:S04]  /*f690*/  F2FP.BF16.PACK_AB R6, R106, R105 ;  /* 0x000000696a06723e */ /* 0x008fc800000010ff */
[----:B--2---:R-:W-:Y:S02]  /*f6a0*/  MOV R151, R107 ;  /* 0x0000006b00977202 */ /* 0x004fe40000000f00 */
[----:B------:R-:W-:Y:S02]  /*f6b0*/  F2FP.BF16.PACK_AB R4, R137, R7 ;  /* 0x000000078904723e */ /* 0x000fe400000010ff */
[----:B------:R-:W-:Y:S01]  /*f6c0*/  F2FP.BF16.PACK_AB R7, R151, R97 ;  /* 0x000000619707723e */ /* 0x000fe200000010ff */
[----:B------:R-:W-:Y:S08]  /*f6d0*/  HMMA.16816.F32.BF16 R56, R8, R18, R56 ;  /* 0x000000120838723c */ /* 0x000ff00000041838 */
[C---:B------:R-:W-:Y:S08]  /*f6e0*/  HMMA.16816.F32.BF16 R144, R4.reuse, R16, R144 ;  /* 0x000000100490723c */ /* 0x040ff00000041890 */
[----:B------:R-:W-:Y:S01]  /*f6f0*/  HMMA.16816.F32.BF16 R156, R4, R18, R156 ;  /* 0x00000012049c723c */ /* 0x000fe2000004189c */
[----:B------:R-:W1:Y:S07]  /*f700*/  LDSM.16.MT88.4 R16, [R222+0xc000] ;  /* 0x00c00000de10783b */ /* 0x000e6e0000004200 */
        /* <DEDUP_REMOVED lines=20> */
[----:B------:R-:W-:Y:S02]  /*f850*/  MOV R76, R114 ;  /* 0x00000072004c7202 */ /* 0x000fe40000000f00 */
[----:B------:R-:W-:Y:S01]  /*f860*/  MOV R114, R98 ;  /* 0x0000006200727202 */ /* 0x000fe20000000f00 */
[----:B------:R-:W-:Y:S01]  /*f870*/  IMAD.MOV.U32 R126, RZ, RZ, R120 ;  /* 0x000000ffff7e7224 */ /* 0x000fe200078e0078 */
[----:B------:R-:W-:Y:S02]  /*f880*/  MOV R148, R125 ;  /* 0x0000007d00947202 */ /* 0x000fe40000000f00 */
[----:B------:R-:W-:-:S02]  /*f890*/  MOV R125, R103 ;  /* 0x00000067007d7202 */ /* 0x000fc40000000f00 */
[----:B------:R-:W-:Y:S02]  /*f8a0*/  MOV R131, R102 ;  /* 0x0000006600837202 */ /* 0x000fe40000000f00 */
[----:B------:R-:W-:Y:S01]  /*f8b0*/  MOV R150, R121 ;  /* 0x0000007900967202 */ /* 0x000fe20000000f00 */
[----:B-1----:R-:W-:Y:S07]  /*f8c0*/  HMMA.16816.F32.BF16 R132, R8, R16, R196 ;  /* 0x000000100884723c */ /* 0x002fee00000418c4 */
[----:B------:R-:W-:Y:S01]  /*f8d0*/  IMAD.MOV.U32 R199, RZ, RZ, R97 ;  /* 0x000000ffffc77224 */ /* 0x000fe200078e0061 */
[----:B------:R-:W-:-:S02]  /*f8e0*/  MOV R198, R96 ;  /* 0x0000006000c67202 */ /* 0x000fc40000000f00 */
[----:B------:R-:W-:Y:S01]  /*f8f0*/  HMMA.16816.F32.BF16 R96, R4, R18, R204 ;  /* 0x000000120460723c */ /* 0x000fe200000418cc */
[----:B------:R-:W-:Y:S02]  /*f900*/  MOV R196, R101 ;  /* 0x0000006500c47202 */ /* 0x000fe40000000f00 */
[----:B------:R-:W-:-:S04]  /*f910*/  MOV R197, R100 ;  /* 0x0000006400c57202 */ /* 0x000fc80000000f00 */
[----:B------:R-:W-:Y:S01]  /*f920*/  MOV R206, R122 ;  /* 0x0000007a00ce7202 */ /* 0x000fe20000000f00 */
[----:B------:R-:W-:Y:S08]  /*f930*/  HMMA.16816.F32.BF16 R100, R4, R16, R192 ;  /* 0x000000100464723c */ /* 0x000ff000000418c0 */
[----:B------:R-:W-:Y:S01]  /*f940*/  HMMA.16816.F32.BF16 R120, R8, R18, R200 ;  /* 0x000000120878723c */ /* 0x000fe200000418c8 */
[----:B------:R-:W1:Y:S01]  /*f950*/  LDSM.16.MT88.4 R16, [R221+0xe000] ;  /* 0x00e00000dd10783b */ /* 0x000e620000004200 */
[----:B------:R-:W-:-:S02]  /*f960*/  MOV R205, R119 ;  /* 0x0000007700cd7202 */ /* 0x000fc40000000f00 */
[----:B------:R-:W-:-:S03]  /*f970*/  MOV R207, R117 ;  /* 0x0000007500cf7202 */ /* 0x000fc60000000f00 */
[----:B------:R-:W-:Y:S01]  /*f980*/  MOV R203, R196 ;  /* 0x000000c400cb7202 */ /* 0x000fe20000000f00 */
[----:B------:R-:W-:Y:S01]  /*f990*/  IMAD.MOV.U32 R201, RZ, RZ, R118 ;  /* 0x000000ffffc97224 */ /* 0x000fe200078e0076 */
[----:B------:R-:W-:Y:S02]  /*f9a0*/  MOV R196, R129 ;  /* 0x0000008100c47202 */ /* 0x000fe40000000f00 */
[----:B------:R-:W-:Y:S02]  /*f9b0*/  MOV R129, R116 ;  /* 0x0000007400817202 */ /* 0x000fe40000000f00 */
[-C--:B-1----:R-:W-:Y:S08]  /*f9c0*/  HMMA.16816.F32.BF16 R116, R8, R16.reuse, R20 ;  /* 0x000000100874723c */ /* 0x082ff00000041814 */
[C---:B------:R-:W-:Y:S08]  /*f9d0*/  HMMA.16816.F32.BF16 R72, R4.reuse, R16, R72 ;  /* 0x000000100448723c */ /* 0x040ff00000041848 */
[-C--:B------:R-:W-:Y:S08]  /*f9e0*/  HMMA.16816.F32.BF16 R36, R4, R18.reuse, R36 ;  /* 0x000000120424723c */ /* 0x080ff00000041824 */
[----:B------:R-:W-:Y:S01]  /*f9f0*/  HMMA.16816.F32.BF16 R20, R8, R18, R80 ;  /* 0x000000120814723c */ /* 0x000fe20000041850 */
[----:B------:R-:W1:Y:S01]  /*fa00*/  LDSM.16.MT88.4 R16, [R222+0xe000] ;  /* 0x00e00000de10783b */ /* 0x000e620000004200 */
[----:B------:R-:W-:Y:S01]  /*fa10*/  MOV R202, R197 ;  /* 0x000000c500ca7202 */ /* 0x000fe20000000f00 */
[----:B------:R-:W-:Y:S01]  /*fa20*/  IMAD.MOV.U32 R200, RZ, RZ, R79 ;  /* 0x000000ffffc87224 */ /* 0x000fe200078e004f */
[----:B------:R-:W-:-:S02]  /*fa30*/  MOV R197, R107 ;  /* 0x0000006b00c57202 */ /* 0x000fc40000000f00 */
[----:B------:R-:W-:Y:S02]  /*fa40*/  MOV R204, R78 ;  /* 0x0000004e00cc7202 */ /* 0x000fe40000000f00 */
[----:B------:R-:W-:Y:S01]  /*fa50*/  MOV R107, R77 ;  /* 0x0000004d006b7202 */ /* 0x000fe20000000f00 */
[-C--:B-1----:R-:W-:Y:S07]  /*fa60*/  HMMA.16816.F32.BF16 R192, R8, R16.reuse, R60 ;  /* 0x0000001008c0723c */ /* 0x082fee000004183c */
[----:B------:R-:W-:Y:S01]  /*fa70*/  IMAD.MOV.U32 R63, RZ, RZ, R76 ;  /* 0x000000ffff3f7224 */ /* 0x000fe200078e004c */
        /* <DEDUP_REMOVED lines=8> */
[----:B------:R-:W1:Y:S07]  /*fb00*/  LDSM.16.MT88.4 R16, [R223+0xe000] ;  /* 0x00e00000df10783b */ /* 0x000e6e0000004200 */
[C---:B-1----:R-:W-:Y:S08]  /*fb10*/  HMMA.16816.F32.BF16 R40, R4.reuse, R16, R40 ;  /* 0x000000100428723c */ /* 0x042ff00000041828 */
[----:B------:R-:W-:Y:S07]  /*fb20*/  HMMA.16816.F32.BF16 R24, R4, R18, R24 ;  /* 0x000000120418723c */ /* 0x000fee0000041818 */
[----:B------:R-:W-:-:S04]  /*fb30*/  FFMA.FTZ R4, R63, c[0x0][0x23c], -R12 ;  /* 0x00008f003f047a23 */ /* 0x000fc8000001080c */
[----:B------:R1:W-:Y:S02]  /*fb40*/  MUFU.EX2 R89, R4 ;  /* 0x0000000400597308 */ /* 0x0003e40000000800 */
[--C-:B-1----:R-:W-:Y:S01]  /*fb50*/  FFMA.FTZ R4, R202, c[0x0][0x23c], -R12.reuse ;  /* 0x00008f00ca047a23 */ /* 0x102fe2000001080c */
[----:B------:R-:W-:Y:S02]  /*fb60*/  MOV R202, R203 ;  /* 0x000000cb00ca7202 */ /* 0x000fe40000000f00 */
[----:B------:R-:W-:Y:S02]  /*fb70*/  MOV R203, R206 ;  /* 0x000000ce00cb7202 */ /* 0x000fe40000000f00 */
[----:B------:R-:W-:Y:S01]  /*fb80*/  MOV R206, R148 ;  /* 0x0000009400ce7202 */ /* 0x000fe20000000f00 */
[----:B------:R-:W-:Y:S01]  /*fb90*/  IMAD.MOV.U32 R148, RZ, RZ, R149 ;  /* 0x000000ffff947224 */ /* 0x000fe200078e0095 */
[----:B------:R-:W-:Y:S02]  /*fba0*/  MOV R149, R110 ;  /* 0x0000006e00957202 */ /* 0x000fe40000000f00 */
[----:B------:R1:W-:Y:S02]  /*fbb0*/  MUFU.EX2 R110, R4 ;  /* 0x00000004006e7308 */ /* 0x0003e40000000800 */
[----:B-1----:R-:W-:-:S06]  /*fbc0*/  FFMA.FTZ R4, R200, c[0x0][0x23c], -R12 ;  /* 0x00008f00c8047a23 */ /* 0x002fcc000001080c */
[----:B------:R1:W-:Y:S02]  /*fbd0*/  MUFU.EX2 R90, R4 ;  /* 0x00000004005a7308 */ /* 0x0003e40000000800 */
[----:B-1----:R-:W-:-:S06]  /*fbe0*/  FFMA.FTZ R4, R201, c[0x0][0x23c], -R12 ;  /* 0x00008f00c9047a23 */ /* 0x002fcc000001080c */
[----:B------:R1:W2:Y:S02]  /*fbf0*/  MUFU.EX2 R5, R4 ;  /* 0x0000000400057308 */ /* 0x0002a40000000800 */
[----:B-1----:R-:W-:-:S06]  /*fc00*/  FFMA.FTZ R4, R202, c[0x0][0x23c], -R3 ;  /* 0x00008f00ca047a23 */ /* 0x002fcc0000010803 */
[----:B------:R1:W-:Y:S02]  /*fc10*/  MUFU.EX2 R88, R4 ;  /* 0x0000000400587308 */ /* 0x0003e40000000800 */
[----:B-1----:R-:W-:-:S06]  /*fc20*/  FFMA.FTZ R4, R203, c[0x0][0x23c], -R3 ;  /* 0x00008f00cb047a23 */ /* 0x002fcc0000010803 */
[----:B------:R1:W3:Y:S02]  /*fc30*/  MUFU.EX2 R93, R4 ;  /* 0x00000004005d7308 */ /* 0x0002e40000000800 */
[----:B-1----:R-:W-:-:S06]  /*fc40*/  FFMA.FTZ R4, R204, c[0x0][0x23c], -R3 ;  /* 0x00008f00cc047a23 */ /* 0x002fcc0000010803 */
[----:B------:R1:W-:Y:S01]  /*fc50*/  MUFU.EX2 R95, R4 ;  /* 0x00000004005f7308 */ /* 0x0003e20000000800 */
[----:B------:R-:W-:Y:S02]  /*fc60*/  MOV R204, R197 ;  /* 0x000000c500cc7202 */ /* 0x000fe40000000f00 */
[----:B------:R-:W-:Y:S01]  /*fc70*/  MOV R197, R198 ;  /* 0x000000c600c57202 */ /* 0x000fe20000000f00 */
[----:B-1----:R-:W-:-:S04]  /*fc80*/  FFMA.FTZ R4, R205, c[0x0][0x23c], -R3 ;  /* 0x00008f00cd047a23 */ /* 0x002fc80000010803 */
[----:B------:R1:W4:Y:S01]  /*fc90*/  MUFU.EX2 R94, R4 ;  /* 0x00000004005e7308 */ /* 0x0003220000000800 */
[----:B------:R-:W-:Y:S01]  /*fca0*/  IMAD.MOV.U32 R198, RZ, RZ, R199 ;  /* 0x000000ffffc67224 */ /* 0x000fe200078e00c7 */
[----:B------:R-:W-:Y:S02]  /*fcb0*/  MOV R202, R149 ;  /* 0x0000009500ca7202 */ /* 0x000fe40000000f00 */
[----:B------:R-:W-:Y:S01]  /*fcc0*/  MOV R199, R127 ;  /* 0x0000007f00c77202 */ /* 0x000fe20000000f00 */
[----:B------:R-:W-:Y:S01]  /*fcd0*/  FFMA.FTZ R127, R126, c[0x0][0x23c], -R12 ;  /* 0x00008f007e7f7a23 */ /* 0x000fe2000001080c */
[----:B------:R-:W-:Y:S01]  /*fce0*/  MOV R200, R148 ;  /* 0x0000009400c87202 */ /* 0x000fe20000000f00 */
[----:B-1----:R-:W-:-:S04]  /*fcf0*/  FFMA.FTZ R4, R196, c[0x0][0x23c], -R2 ;  /* 0x00008f00c4047a23 */ /* 0x002fc80000010802 */
[----:B------:R1:W-:Y:S01]  /*fd00*/  MUFU.EX2 R196, R4 ;  /* 0x0000000400c47308 */ /* 0x0003e20000000800 */
[----:B------:R-:W-:Y:S01]  /*fd10*/  MOV R149, R111 ;  /* 0x0000006f00957202 */ /* 0x000fe20000000f00 */
[--C-:B------:R-:W-:Y:S01]  /*fd20*/  FFMA.FTZ R129, R129, c[0x0][0x23c], -R12.reuse ;  /* 0x00008f0081817a23 */ /* 0x100fe2000001080c */
[----:B------:R-:W-:Y:S01]  /*fd30*/  MOV R148, R219 ;  /* 0x000000db00947202 */ /* 0x000fe20000000f00 */
[--C-:B------:R-:W-:Y:S01]  /*fd40*/  FFMA.FTZ R128, R128, c[0x0][0x23c], -R12.reuse ;  /* 0x00008f0080807a23 */ /* 0x100fe2000001080c */
[----:B------:R-:W-:Y:S01]  /*fd50*/  MOV R111, R226 ;  /* 0x000000e2006f7202 */ /* 0x000fe20000000f00 */
[--C-:B------:R-:W-:Y:S02]  /*fd60*/  FFMA.FTZ R126, R215, c[0x0][0x23c], -R12.reuse ;  /* 0x00008f00d77e7a23 */ /* 0x100fe4000001080c */
[--C-:B------:R-:W-:Y:S02]  /*fd70*/  FFMA.FTZ R219, R15, c[0x0][0x23c], -R12.reuse ;  /* 0x00008f000fdb7a23 */ /* 0x100fe4000001080c */
[----:B------:R-:W-:-:S02]  /*fd80*/  FFMA.FTZ R226, R13, c[0x0][0x23c], -R12 ;  /* 0x00008f000de27a23 */ /* 0x000fc4000001080c */
[----:B-1----:R-:W-:Y:S02]  /*fd90*/  FFMA.FTZ R4, R207, c[0x0][0x23c], -R2 ;  /* 0x00008f00cf047a23 */ /* 0x002fe40000010802 */
[----:B------:R-:W-:Y:S02]  /*fda0*/  FFMA.FTZ R207, R212, c[0x0][0x23c], -R12 ;  /* 0x00008f00d4cf7a23 */ /* 0x000fe4000001080c */
[----:B------:R1:W-:Y:S01]  /*fdb0*/  MUFU.EX2 R92, R4 ;  /* 0x00000004005c7308 */ /* 0x0003e20000000800 */
[----:B------:R-:W-:Y:S02]  /*fdc0*/  FFMA.FTZ R201, R14, c[0x0][0x23c], -R3 ;  /* 0x00008f000ec97a23 */ /* 0x000fe40000010803 */
[----:B------:R-:W-:Y:S01]  /*fdd0*/  IMAD.MOV.U32 R205, RZ, RZ, R150 ;  /* 0x000000ffffcd7224 */ /* 0x000fe200078e0096 */
[----:B------:R-:W-:Y:S01]  /*fde0*/  MOV R150, R109 ;  /* 0x0000006d00967202 */ /* 0x000fe20000000f00 */
[----:B-1----:R-:W-:Y:S02]  /*fdf0*/  FFMA.FTZ R4, R206, c[0x0][0x23c], -R2 ;  /* 0x00008f00ce047a23 */ /* 0x002fe40000010802 */
[----:B------:R-:W-:-:S02]  /*fe00*/  FFMA.FTZ R206, R143, c[0x0][0x23c], -R12 ;  /* 0x00008f008fce7a23 */ /* 0x000fc4000001080c */
[----:B------:R-:W1:Y:S01]  /*fe10*/  LDSM.16.MT88.4 R12, [R221+0xc800] ;  /* 0x00c80000dd0c783b */ /* 0x000e620000004200 */
[----:B------:R-:W-:Y:S02]  /*fe20*/  IMAD.MOV.U32 R109, RZ, RZ, R225 ;  /* 0x000000ffff6d7224 */ /* 0x000fe400078e00e1 */
[----:B------:R2:W-:Y:S01]  /*fe30*/  MUFU.EX2 R225, R4 ;  /* 0x0000000400e17308 */ /* 0x0005e20000000800 */
[--C-:B------:R-:W-:Y:S02]  /*fe40*/  FFMA.FTZ R124, R124, c[0x0][0x23c], -R3.reuse ;  /* 0x00008f007c7c7a23 */ /* 0x100fe40000010803 */
[--C-:B------:R-:W-:Y:S02]  /*fe50*/  FFMA.FTZ R115, R115, c[0x0][0x23c], -R3.reuse ;  /* 0x00008f0073737a23 */ /* 0x100fe40000010803 */
[--C-:B------:R-:W-:Y:S02]  /*fe60*/  FFMA.FTZ R114, R114, c[0x0][0x23c], -R3.reuse ;  /* 0x00008f0072727a23 */ /* 0x100fe40000010803 */
[----:B------:R-:W-:-:S02]  /*fe70*/  FFMA.FTZ R213, R213, c[0x0][0x23c], -R3 ;  /* 0x00008f00d5d57a23 */ /* 0x000fc40000010803 */
[--C-:B------:R-:W-:Y:S02]  /*fe80*/  FFMA.FTZ R212, R208, c[0x0][0x23c], -R3.reuse ;  /* 0x00008f00d0d47a23 */ /* 0x100fe40000010803 */
[--C-:B------:R-:W-:Y:S02]  /*fe90*/  FFMA.FTZ R203, R140, c[0x0][0x23c], -R3.reuse ;  /* 0x00008f008ccb7a23 */ /* 0x100fe40000010803 */
[----:B--2---:R-:W-:Y:S01]  /*fea0*/  FFMA.FTZ R4, R125, c[0x0][0x23c], -R2 ;  /* 0x00008f007d047a23 */ /* 0x004fe20000010802 */
[----:B------:R-:W-:Y:S02]  /*feb0*/  MOV R125, R131 ;  /* 0x00000083007d7202 */ /* 0x000fe40000000f00 */
[----:B------:R-:W-:Y:S01]  /*fec0*/  MOV R131, R113 ;  /* 0x0000007100837202 */ /* 0x000fe20000000f00 */
[----:B------:R-:W-:Y:S02]  /*fed0*/  FFMA.FTZ R113, R216, c[0x0][0x23c], -R3 ;  /* 0x00008f00d8717a23 */ /* 0x000fe40000010803 */
[----:B------:R-:W-:-:S02]  /*fee0*/  FFMA.FTZ R3, R200, c[0x0][0x23c], -R0 ;  /* 0x00008f00c8037a23 */ /* 0x000fc40000010800 */
[--C-:B------:R-:W-:Y:S02]  /*fef0*/  FFMA.FTZ R62, R111, c[0x0][0x23c], -R2.reuse ;  /* 0x00008f006f3e7a23 */ /* 0x100fe40000010802 */
[--C-:B------:R-:W-:Y:S01]  /*ff00*/  FFMA.FTZ R215, R210, c[0x0][0x23c], -R2.reuse ;  /* 0x00008f00d2d77a23 */ /* 0x100fe20000010802 */
[----:B------:R2:W-:Y:S01]  /*ff10*/  MUFU.EX2 R111, R3 ;  /* 0x00000003006f7308 */ /* 0x0005e20000000800 */
[--C-:B------:R-:W-:Y:S02]  /*ff20*/  FFMA.FTZ R112, R112, c[0x0][0x23c], -R2.reuse ;  /* 0x00008f0070707a23 */ /* 0x100fe40000010802 */
[--C-:B------:R-:W-:Y:S02]  /*ff30*/  FFMA.FTZ R63, R202, c[0x0][0x23c], -R2.reuse ;  /* 0x00008f00ca3f7a23 */ /* 0x100fe40000010802 */
[--C-:B------:R-:W-:Y:S02]  /*ff40*/  FFMA.FTZ R61, R218, c[0x0][0x23c], -R2.reuse ;  /* 0x00008f00da3d7a23 */ /* 0x100fe40000010802 */
[----:B------:R-:W-:-:S02]  /*ff50*/  FFMA.FTZ R214, R214, c[0x0][0x23c], -R2 ;  /* 0x00008f00d6d67a23 */ /* 0x000fc40000010802 */
[--C-:B------:R-:W-:Y:S02]  /*ff60*/  FFMA.FTZ R210, R142, c[0x0][0x23c], -R2.reuse ;  /* 0x00008f008ed27a23 */ /* 0x100fe40000010802 */
[----:B------:R-:W-:Y:S02]  /*ff70*/  FFMA.FTZ R208, R138, c[0x0][0x23c], -R2 ;  /* 0x00008f008ad07a23 */ /* 0x000fe40000010802 */
[--C-:B------:R-:W-:Y:S02]  /*ff80*/  FFMA.FTZ R2, R131, c[0x0][0x23c], -R0.reuse ;  /* 0x00008f0083027a23 */ /* 0x100fe40000010800 */
[--C-:B--2---:R-:W-:Y:S02]  /*ff90*/  FFMA.FTZ R3, R204, c[0x0][0x23c], -R0.reuse ;  /* 0x00008f00cc037a23 */ /* 0x104fe40000010800 */
[----:B------:R-:W-:Y:S01]  /*ffa0*/  IMAD.MOV.U32 R216, RZ, RZ, R5 ;  /* 0x000000ffffd87224 */ /* 0x000fe200078e0005 */
[----:B------:R-:W-:Y:S01]  /*ffb0*/  MUFU.EX2 R4, R4 ;  /* 0x0000000400047308 */ /* 0x000fe20000000800 */
[C---:B------:R-:W-:Y:S07]  /*ffc0*/  HMMA.16816.F32.BF16 R164, R8.reuse, R16, R164 ;  /* 0x0000001008a4723c */ /* 0x040fee00000418a4 */
[----:B------:R2:W-:Y:S01]  /*ffd0*/  MUFU.EX2 R91, R3 ;  /* 0x00000003005b7308 */ /* 0x0005e20000000800 */
[----:B------:R-:W-:Y:S01]  /*ffe0*/  HMMA.16816.F32.BF16 R152, R8, R18, R152 ;  /* 0x000000120898723c */ /* 0x000fe20000041898 */
[--C-:B------:R-:W-:Y:S01]  /*fff0*/  FFMA.FTZ R60, R130, c[0x0][0x23c], -R0.reuse ;  /* 0x00008f00823c7a23 */ /* 0x100fe20000010800 */
[----:B------:R-:W1:Y:S05]  /*10000*/  LDSM.16.MT88.4 R16, [R222+0xc800] ;  /* 0x00c80000de10783b */ /* 0x000e6a0000004200 */
[----:B------:R4:W1:Y:S01]  /*10010*/  MUFU.EX2 R5, R2 ;  /* 0x0000000200057308 */ /* 0x0008620000000800 */
[----:B------:R-:W-:Y:S01]  /*10020*/  F2FP.BF16.PACK_AB R8, R110, R89 ;  /* 0x000000596e08723e */ /* 0x000fe200000010ff */
[----:B--2---:R-:W-:-:S02]  /*10030*/  FFMA.FTZ R3, R125, c[0x0][0x23c], -R0 ;  /* 0x00008f007d037a23 */ /* 0x004fc40000010800 */
[----:B------:R-:W-:-:S04]  /*10040*/  FFMA.FTZ R125, R220, c[0x0][0x23c], -R0 ;  /* 0x00008f00dc7d7a23 */ /* 0x000fc80000010800 */
[----:B------:R-:W2:Y:S01]  /*10050*/  MUFU.EX2 R220, R3 ;  /* 0x0000000300dc7308 */ /* 0x000ea20000000800 */
[----:B---3--:R-:W-:Y:S02]  /*10060*/  F2FP.BF16.PACK_AB R9, R93, R88 ;  /* 0x000000585d09723e */ /* 0x008fe400000010ff */
[----:B------:R-:W-:Y:S02]  /*10070*/  F2FP.BF16.PACK_AB R10, R216, R90 ;  /* 0x0000005ad80a723e */ /* 0x000fe400000010ff */
[----:B----4-:R-:W-:Y:S01]  /*10080*/  F2FP.BF16.PACK_AB R11, R94, R95 ;  /* 0x0000005f5e0b723e */ /* 0x010fe200000010ff */
[--C-:B------:R-:W-:Y:S02]  /*10090*/  FFMA.FTZ R130, R239, c[0x0][0x23c], -R0.reuse ;  /* 0x00008f00ef827a23 */ /* 0x100fe40000010800 */
[--C-:B------:R-:W-:Y:S02]  /*100a0*/  FFMA.FTZ R131, R217, c[0x0][0x23c], -R0.reuse ;  /* 0x00008f00d9837a23 */ /* 0x100fe40000010800 */
[----:B------:R-:W-:-:S02]  /*100b0*/  FFMA.FTZ R211, R211, c[0x0][0x23c], -R0 ;  /* 0x00008f00d3d37a23 */ /* 0x000fc40000010800 */
[--C-:B------:R-:W-:Y:S02]  /*100c0*/  FFMA.FTZ R209, R209, c[0x0][0x23c], -R0.reuse ;  /* 0x00008f00d1d17a23 */ /* 0x100fe40000010800 */
[--C-:B------:R-:W-:Y:S02]  /*100d0*/  FFMA.FTZ R200, R141, c[0x0][0x23c], -R0.reuse ;  /* 0x00008f008dc87a23 */ /* 0x100fe40000010800 */
[----:B------:R-:W-:Y:S01]  /*100e0*/  FFMA.FTZ R202, R139, c[0x0][0x23c], -R0 ;  /* 0x00008f008bca7a23 */ /* 0x000fe20000010800 */
[----:B------:R-:W-:Y:S01]  /*100f0*/  MOV R239, R149 ;  /* 0x0000009500ef7202 */ /* 0x000fe20000000f00 */
[----:B------:R-:W-:Y:S01]  /*10100*/  FADD.FTZ R0, R205, R136 ;  /* 0x00000088cd007221 */ /* 0x000fe20000010000 */
[----:B------:R-:W-:Y:S01]  /*10110*/  MOV R217, R150 ;  /* 0x0000009600d97202 */ /* 0x000fe20000000f00 */
[----:B------:R-:W-:Y:S01]  /*10120*/  FADD.FTZ R205, R148, R86 ;  /* 0x0000005694cd7221 */ /* 0x000fe20000010000 */
[----:B------:R-:W-:Y:S02]  /*10130*/  MOV R2, R151 ;  /* 0x0000009700027202 */ /* 0x000fe40000000f00 */
[----:B-1----:R-:W-:Y:S07]  /*10140*/  HMMA.16816.F32.BF16 R148, R8, R12, R68 ;  /* 0x0000000c0894723c */ /* 0x002fee0000041844 */
[----:B------:R-:W-:Y:S01]  /*10150*/  IMAD.MOV.U32 R70, RZ, RZ, R5 ;  /* 0x000000ffff467224 */ /* 0x000fe200078e0005 */
[----:B------:R-:W-:-:S02]  /*10160*/  MOV R71, R4 ;  /* 0x0000000400477202 */ /* 0x000fc40000000f00 */
[----:B------:R-:W-:Y:S02]  /*10170*/  F2FP.BF16.PACK_AB R4, R92, R196 ;  /* 0x000000c45c04723e */ /* 0x000fe400000010ff */
[----:B------:R-:W-:Y:S02]  /*10180*/  F2FP.BF16.PACK_AB R5, R91, R111 ;  /* 0x0000006f5b05723e */ /* 0x000fe400000010ff */
[----:B------:R-:W-:Y:S02]  /*10190*/  F2FP.BF16.PACK_AB R6, R71, R225 ;  /* 0x000000e14706723e */ /* 0x000fe400000010ff */
[----:B--2---:R-:W-:Y:S01]  /*101a0*/  F2FP.BF16.PACK_AB R7, R70, R220 ;  /* 0x000000dc4607723e */ /* 0x004fe200000010ff */
[----:B------:R-:W-:Y:S08]  /*101b0*/  HMMA.16816.F32.BF16 R140, R8, R14, R56 ;  /* 0x0000000e088c723c */ /* 0x000ff00000041838 */
[C---:B------:R-:W-:Y:S08]  /*101c0*/  HMMA.16816.F32.BF16 R144, R4.reuse, R12, R144 ;  /* 0x0000000c0490723c */ /* 0x040ff00000041890 */
[----:B------:R-:W-:Y:S01]  /*101d0*/  HMMA.16816.F32.BF16 R156, R4, R14, R156 ;  /* 0x0000000e049c723c */ /* 0x000fe2000004189c */
[----:B------:R-:W1:Y:S01]  /*101e0*/  LDSM.16.MT88.4 R12, [R224+0xc800] ;  /* 0x00c80000e00c783b */ /* 0x000e620000004200 */
[----:B------:R-:W-:Y:S01]  /*101f0*/  FADD.FTZ R204, R137, R85 ;  /* 0x0000005589cc7221 */ /* 0x000fe20000010000 */
[----:B------:R-:W-:Y:S01]  /*10200*/  MOV R58, R108 ;  /* 0x0000006c003a7202 */ /* 0x000fe20000000f00 */
[----:B------:R-:W-:-:S04]  /*10210*/  IMAD.MOV.U32 R56, RZ, RZ, R109 ;  /* 0x000000ffff387224 */ /* 0x000fc800078e006d */
[----:B------:R-:W-:Y:S01]  /*10220*/  HMMA.16816.F32.BF16 R136, R8, R16, R64 ;  /* 0x000000100888723c */ /* 0x000fe20000041840 */
[----:B------:R-:W-:Y:S01]  /*10230*/  FADD.FTZ R3, R87, R84 ;  /* 0x0000005457037221 */ /* 0x000fe20000010000 */
[----:B------:R-:W-:-:S05]  /*10240*/  MOV R69, R107 ;  /* 0x0000006b00457202 */ /* 0x000fca0000000f00 */
[----:B------:R-:W-:Y:S01]  /*10250*/  IMAD.MOV.U32 R65, RZ, RZ, R111 ;  /* 0x000000ffff417224 */ /* 0x000fe200078e006f */
[----:B------:R-:W-:Y:S01]  /*10260*/  MOV R64, R110 ;  /* 0x0000006e00407202 */ /* 0x000fe20000000f00 */
[----:B------:R-:W-:Y:S01]  /*10270*/  HMMA.16816.F32.BF16 R160, R4, R16, R160 ;  /* 0x0000001004a0723c */ /* 0x000fe200000418a0 */
[----:B------:R-:W-:Y:S01]  /*10280*/  MOV R67, R216 ;  /* 0x000000d800437202 */ /* 0x000fe20000000f00 */
[----:B------:R-:W-:Y:S01]  /*10290*/  IMAD.MOV.U32 R218, RZ, RZ, R105 ;  /* 0x000000ffffda7224 */ /* 0x000fe200078e0069 */
[----:B------:R-:W-:-:S05]  /*102a0*/  MOV R68, R106 ;  /* 0x0000006a00447202 */ /* 0x000fca0000000f00 */
[----:B------:R-:W-:Y:S01]  /*102b0*/  HMMA.16816.F32.BF16 R172, R4, R18, R172 ;  /* 0x0000001204ac723c */ /* 0x000fe200000418ac */
[----:B------:R-:W-:-:S07]  /*102c0*/  MOV R216, R104 ;  /* 0x0000006800d87202 */ /* 0x000fce0000000f00 */
[C---:B------:R-:W-:Y:S01]  /*102d0*/  HMMA.16816.F32.BF16 R108, R8.reuse, R18, R52 ;  /* 0x00000012086c723c */ /* 0x040fe20000041834 */
[----:B------:R-:W2:Y:S07]  /*102e0*/  LDSM.16.MT88.4 R16, [R223+0xc800] ;  /* 0x00c80000df10783b */ /* 0x000eae0000004200 */
[-C--:B-1----:R-:W-:Y:S08]  /*102f0*/  HMMA.16816.F32.BF16 R104, R8, R12.reuse, R48 ;  /* 0x0000000c0868723c */ /* 0x082ff00000041830 */
[C---:B------:R-:W-:Y:S08]  /*10300*/  HMMA.16816.F32.BF16 R176, R4.reuse, R12, R176 ;  /* 0x0000000c04b0723c */ /* 0x040ff000000418b0 */
[-C--:B------:R-:W-:Y:S08]  /*10310*/  HMMA.16816.F32.BF16 R188, R4, R14.reuse, R188 ;  /* 0x0000000e04bc723c */ /* 0x080ff000000418bc */
[----:B------:R-:W-:Y:S01]  /*10320*/  HMMA.16816.F32.BF16 R84, R8, R14, R44 ;  /* 0x0000000e0854723c */ /* 0x000fe2000004182c */
[----:B------:R-:W1:Y:S01]  /*10330*/  LDSM.16.MT88.4 R12, [R221+0xe800] ;  /* 0x00e80000dd0c783b */ /* 0x000e620000004200 */
[----:B------:R-:W-:-:S02]  /*10340*/  MOV R66, R196 ;  /* 0x000000c400427202 */ /* 0x000fc40000000f00 */
[----:B------:R-:W-:Y:S02]  /*10350*/  MOV R48, R197 ;  /* 0x000000c500307202 */ /* 0x000fe40000000f00 */
[----:B------:R-:W-:Y:S02]  /*10360*/  MOV R51, R198 ;  /* 0x000000c600337202 */ /* 0x000fe40000000f00 */
[----:B------:R-:W-:Y:S01]  /*10370*/  MOV R47, R199 ;  /* 0x000000c7002f7202 */ /* 0x000fe20000000f00 */
[----:B--2---:R-:W-:Y:S01]  /*10380*/  HMMA.16816.F32.BF16 R100, R4, R16, R100 ;  /* 0x000000100464723c */ /* 0x004fe20000041864 */
[----:B------:R-:W-:Y:S01]  /*10390*/  MOV R57, R95 ;  /* 0x0000005f00397202 */ /* 0x000fe20000000f00 */
[----:B------:R-:W-:Y:S01]  /*103a0*/  IMAD.MOV.U32 R54, RZ, RZ, R91 ;  /* 0x000000ffff367224 */ /* 0x000fe200078e005b */
[----:B------:R-:W-:Y:S01]  /*103b0*/  MOV R59, R94 ;  /* 0x0000005e003b7202 */ /* 0x000fe20000000f00 */
[----:B------:R-:W-:-:S04]  /*103c0*/  IMAD.MOV.U32 R49, RZ, RZ, R89 ;  /* 0x000000ffff317224 */ /* 0x000fc800078e0059 */
[----:B------:R-:W-:Y:S01]  /*103d0*/  HMMA.16816.F32.BF16 R196, R8, R16, R132 ;  /* 0x0000001008c4723c */ /* 0x000fe20000041884 */
[----:B------:R-:W-:Y:S02]  /*103e0*/  MOV R52, R93 ;  /* 0x0000005d00347202 */ /* 0x000fe40000000f00 */
[----:B------:R-:W-:Y:S02]  /*103f0*/  MOV R53, R92 ;  /* 0x0000005c00357202 */ /* 0x000fe40000000f00 */
[----:B------:R-:W-:-:S03]  /*10400*/  MOV R55, R90 ;  /* 0x0000005a00377202 */ /* 0x000fc60000000f00 */
        /* <DEDUP_REMOVED lines=8> */
[----:B------:R-:W1:Y:S04]  /*10490*/  LDSM.16.MT88.4 R12, [R223+0xe800] ;  /* 0x00e80000df0c783b */ /* 0x000e680000004200 */
[----:B------:R-:W3:Y:S01]  /*104a0*/  LDSM.16.MT88.4 R20, [R222+0xe800] ;  /* 0x00e80000de14783b */ /* 0x000ee20000004200 */
[----:B------:R-:W-:-:S02]  /*104b0*/  MOV R39, R47 ;  /* 0x0000002f00277202 */ /* 0x000fc40000000f00 */
[-C--:B--2---:R-:W-:Y:S07]  /*104c0*/  HMMA.16816.F32.BF16 R72, R4, R16.reuse, R32 ;  /* 0x000000100448723c */ /* 0x084fee0000041820 */
[----:B------:R-:W-:Y:S01]  /*104d0*/  MOV R32, R68 ;  /* 0x0000004400207202 */ /* 0x000fe20000000f00 */
[----:B------:R-:W-:Y:S01]  /*104e0*/  HMMA.16816.F32.BF16 R44, R8, R16, R184 ;  /* 0x00000010082c723c */ /* 0x000fe200000418b8 */
[----:B------:R-:W-:Y:S01]  /*104f0*/  IMAD.MOV.U32 R33, RZ, RZ, R69 ;  /* 0x000000ffff217224 */ /* 0x000fe200078e0045 */
[----:B------:R-:W-:Y:S01]  /*10500*/  MOV R34, R70 ;  /* 0x0000004600227202 */ /* 0x000fe20000000f00 */
[----:B------:R-:W2:Y:S01]  /*10510*/  MUFU.EX2 R16, R112 ;  /* 0x0000007000107308 */ /* 0x000ea20000000800 */
[----:B------:R-:W-:-:S04]  /*10520*/  MOV R35, R71 ;  /* 0x0000004700237202 */ /* 0x000fc80000000f00 */
[----:B------:R-:W-:Y:S07]  /*10530*/  HMMA.16816.F32.BF16 R68, R4, R18, R28 ;  /* 0x000000120444723c */ /* 0x000fee000004181c */
[----:B------:R-:W-:Y:S01]  /*10540*/  MOV R31, R64 ;  /* 0x00000040001f7202 */ /* 0x000fe20000000f00 */
[----:B------:R-:W-:Y:S01]  /*10550*/  IMAD.MOV.U32 R30, RZ, RZ, R65 ;  /* 0x000000ffff1e7224 */ /* 0x000fe200078e0041 */
[----:B------:R-:W-:Y:S02]  /*10560*/  MOV R29, R66 ;  /* 0x00000042001d7202 */ /* 0x000fe40000000f00 */
[----:B------:R-:W-:-:S02]  /*10570*/  MOV R28, R67 ;  /* 0x00000043001c7202 */ /* 0x000fc40000000f00 */
[----:B-1----:R-:W-:Y:S01]  /*10580*/  HMMA.16816.F32.BF16 R64, R4, R12, R40 ;  /* 0x0000000c0440723c */ /* 0x002fe20000041828 */
[----:B------:R-:W-:-:S06]  /*10590*/  IMAD.MOV.U32 R38, RZ, RZ, R48 ;  /* 0x000000ffff267224 */ /* 0x000fcc00078e0030 */
[----:B------:R-:W-:Y:S01]  /*105a0*/  MOV R40, R56 ;  /* 0x0000003800287202 */ /* 0x000fe20000000f00 */
[----:B------:R-:W-:Y:S01]  /*105b0*/  IMAD.MOV.U32 R41, RZ, RZ, R57 ;  /* 0x000000ffff297224 */ /* 0x000fe200078e0039 */
[----:B------:R-:W-:Y:S01]  /*105c0*/  MOV R42, R58 ;  /* 0x0000003a002a7202 */ /* 0x000fe20000000f00 */
[----:B---3--:R-:W-:Y:S01]  /*105d0*/  HMMA.16816.F32.BF16 R80, R4, R20, R80 ;  /* 0x000000140450723c */ /* 0x008fe20000041850 */
[----:B------:R-:W-:-:S07]  /*105e0*/  MOV R43, R59 ;  /* 0x0000003b002b7202 */ /* 0x000fce0000000f00 */
[----:B------:R-:W-:Y:S01]  /*105f0*/  HMMA.16816.F32.BF16 R76, R4, R22, R76 ;  /* 0x00000016044c723c */ /* 0x000fe2000004184c */
[----:B------:R-:W-:-:S07]  /*10600*/  MOV R37, R49 ;  /* 0x0000003100257202 */ /* 0x000fce0000000f00 */
[----:B------:R-:W-:Y:S01]  /*10610*/  HMMA.16816.F32.BF16 R56, R4, R14, R24 ;  /* 0x0000000e0438723c */ /* 0x000fe20000041818 */
[----:B------:R-:W-:-:S06]  /*10620*/  MOV R36, R50 ;  /* 0x0000003200247202 */ /* 0x000fcc0000000f00 */
[----:B------:R-:W-:Y:S01]  /*10630*/  MOV R7, R51 ;  /* 0x0000003300077202 */ /* 0x000fe20000000f00 */
[----:B------:R-:W-:Y:S01]  /*10640*/  IMAD.MOV.U32 R24, RZ, RZ, R52 ;  /* 0x000000ffff187224 */ /* 0x000fe200078e0034 */
[----:B------:R-:W-:Y:S02]  /*10650*/  MOV R4, R42 ;  /* 0x0000002a00047202 */ /* 0x000fe40000000f00 */
[----:B------:R-:W-:Y:S01]  /*10660*/  MOV R25, R53 ;  /* 0x0000003500197202 */ /* 0x000fe20000000f00 */
[----:B------:R-:W-:Y:S01]  /*10670*/  IMAD.MOV.U32 R17, RZ, RZ, R7 ;  /* 0x000000ffff117224 */ /* 0x000fe200078e0007 */
[----:B------:R-:W-:Y:S02]  /*10680*/  MOV R27, R55 ;  /* 0x00000037001b7202 */ /* 0x000fe40000000f00 */
[----:B------:R-:W-:Y:S01]  /*10690*/  MOV R187, R2 ;  /* 0x0000000200bb7202 */ /* 0x000fe20000000f00 */
[----:B------:R-:W-:Y:S01]  /*106a0*/  FADD.FTZ R2, R216, R0 ;  /* 0x00000000d8027221 */ /* 0x000fe20000010000 */
[----:B------:R-:W-:Y:S01]  /*106b0*/  MOV R26, R54 ;  /* 0x00000036001a7202 */ /* 0x000fe20000000f00 */
[----:B------:R-:W-:Y:S01]  /*106c0*/  FADD.FTZ R0, R4, R205 ;  /* 0x000000cd04007221 */ /* 0x000fe20000010000 */
[C---:B------:R-:W-:Y:S01]  /*106d0*/  HMMA.16816.F32.BF16 R52, R8.reuse, R20, R192 ;  /* 0x000000140834723c */ /* 0x040fe200000418c0 */
[----:B------:R-:W-:Y:S01]  /*106e0*/  MOV R7, R24 ;  /* 0x0000001800077202 */ /* 0x000fe20000000f00 */
[----:B------:R-:W-:Y:S01]  /*106f0*/  FADD.FTZ R4, R218, R204 ;  /* 0x000000ccda047221 */ /* 0x000fe20000010000 */
[----:B------:R-:W-:Y:S01]  /*10700*/  MOV R6, R25 ;  /* 0x0000001900067202 */ /* 0x000fe20000000f00 */
[----:B------:R-:W-:Y:S01]  /*10710*/  IMAD.MOV.U32 R25, RZ, RZ, R39 ;  /* 0x000000ffff197224 */ /* 0x000fe200078e0027 */
[----:B------:R-:W-:Y:S01]  /*10720*/  MOV R24, R38 ;  /* 0x0000002600187202 */ /* 0x000fe20000000f00 */
[----:B------:R2:W-:Y:S01]  /*10730*/  MUFU.EX2 R218, R125 ;  /* 0x0000007d00da7308 */ /* 0x0005e20000000800 */
[----:B------:R-:W-:Y:S01]  /*10740*/  MOV R194, R36 ;  /* 0x0000002400c27202 */ /* 0x000fe20000000f00 */
[C---:B------:R-:W-:Y:S01]  /*10750*/  HMMA.16816.F32.BF16 R48, R8.reuse, R22, R180 ;  /* 0x000000160830723c */ /* 0x040fe200000418b4 */
[----:B------:R-:W-:Y:S01]  /*10760*/  MOV R195, R37 ;  /* 0x0000002500c37202 */ /* 0x000fe20000000f00 */
[----:B------:R-:W1:Y:S01]  /*10770*/  LDSM.16.MT88.4 R20, [R221+0xd000] ;  /* 0x00d00000dd14783b */ /* 0x000e620000004200 */
[----:B------:R-:W-:Y:S01]  /*10780*/  FADD.FTZ R3, R17, R3 ;  /* 0x0000000311037221 */ /* 0x000fe20000010000 */
[----:B------:R-:W-:Y:S01]  /*10790*/  MOV R186, R32 ;  /* 0x0000002000ba7202 */ /* 0x000fe20000000f00 */
[----:B------:R-:W-:Y:S01]  /*107a0*/  IMAD.MOV.U32 R193, RZ, RZ, R35 ;  /* 0x000000ffffc17224 */ /* 0x000fe200078e0023 */
[----:B------:R-:W-:Y:S01]  /*107b0*/  MOV R192, R34 ;  /* 0x0000002200c07202 */ /* 0x000fe20000000f00 */
[----:B------:R-:W-:Y:S01]  /*107c0*/  IMAD.MOV.U32 R182, RZ, RZ, R27 ;  /* 0x000000ffffb67224 */ /* 0x000fe200078e001b */
[----:B------:R-:W-:Y:S01]  /*107d0*/  HMMA.16816.F32.BF16 R36, R8, R18, R168 ;  /* 0x000000120824723c */ /* 0x000fe200000418a8 */
[----:B------:R-:W-:Y:S01]  /*107e0*/  MOV R181, R40 ;  /* 0x0000002800b57202 */ /* 0x000fe20000000f00 */
[----:B------:R-:W-:Y:S01]  /*107f0*/  IMAD.MOV.U32 R27, RZ, RZ, R43 ;  /* 0x000000ffff1b7224 */ /* 0x000fe200078e002b */
[----:B------:R-:W-:-:S02]  /*10800*/  MOV R180, R41 ;  /* 0x0000002900b47202 */ /* 0x000fc40000000f00 */
[----:B------:R-:W-:Y:S02]  /*10810*/  MOV R183, R33 ;  /* 0x0000002100b77202 */ /* 0x000fe40000000f00 */
[----:B--2---:R-:W-:Y:S01]  /*10820*/  MOV R125, R16 ;  /* 0x00000010007d7202 */ /* 0x004fe20000000f00 */
[C---:B------:R-:W-:Y:S01]  /*10830*/  HMMA.16816.F32.BF16 R40, R8.reuse, R12, R164 ;  /* 0x0000000c0828723c */ /* 0x040fe200000418a4 */
[----:B------:R-:W2:Y:S07]  /*10840*/  LDSM.16.MT88.4 R16, [R222+0xd000] ;  /* 0x00d00000de10783b */ /* 0x000eae0000004200 */
[----:B------:R-:W-:Y:S01]  /*10850*/  HMMA.16816.F32.BF16 R32, R8, R14, R152 ;  /* 0x0000000e0820723c */ /* 0x000fe20000041898 */
[----:B------:R-:W3:Y:S01]  /*10860*/  LDSM.16.MT88.4 R12, [R224+0xd000] ;  /* 0x00d00000e00c783b */ /* 0x000ee20000004200 */
[----:B------:R-:W-:Y:S01]  /*10870*/  MOV R5, R26 ;  /* 0x0000001a00057202 */ /* 0x000fe20000000f00 */
[----:B------:R-:W-:Y:S08]  /*10880*/  MUFU.EX2 R185, R129 ;  /* 0x0000008100b97308 */ /* 0x000ff00000000800 */
[----:B------:R-:W4:Y:S08]  /*10890*/  MUFU.EX2 R26, R128 ;  /* 0x00000080001a7308 */ /* 0x000f300000000800 */
[----:B------:R-:W-:Y:S08]  /*108a0*/  MUFU.EX2 R127, R127 ;  /* 0x0000007f007f7308 */ /* 0x000ff00000000800 */
[----:B------:R-:W-:Y:S08]  /*108b0*/  MUFU.EX2 R126, R126 ;  /* 0x0000007e007e7308 */ /* 0x000ff00000000800 */
[----:B------:R-:W-:Y:S08]  /*108c0*/  MUFU.EX2 R124, R124 ;  /* 0x0000007c007c7308 */ /* 0x000ff00000000800 */
[----:B------:R-:W1:Y:S08]  /*108d0*/  MUFU.EX2 R153, R115 ;  /* 0x0000007300997308 */ /* 0x000e700000000800 */
[----:B------:R2:W-:Y:S08]  /*108e0*/  MUFU.EX2 R184, R114 ;  /* 0x0000007200b87308 */ /* 0x0005f00000000800 */
[----:B------:R-:W3:Y:S01]  /*108f0*/  MUFU.EX2 R170, R113 ;  /* 0x0000007100aa7308 */ /* 0x000ee20000000800 */
[----:B----4-:R-:W-:-:S02]  /*10900*/  F2FP.BF16.PACK_AB R8, R26, R185 ;  /* 0x000000b91a08723e */ /* 0x010fc400000010ff */
[----:B-1----:R-:W-:Y:S02]  /*10910*/  F2FP.BF16.PACK_AB R9, R153, R124 ;  /* 0x0000007c9909723e */ /* 0x002fe400000010ff */
[----:B------:R-:W-:Y:S01]  /*10920*/  F2FP.BF16.PACK_AB R10, R126, R127 ;  /* 0x0000007f7e0a723e */ /* 0x000fe200000010ff */
[----:B--2---:R-:W-:Y:S02]  /*10930*/  FADD.FTZ R114, R217, R2 ;  /* 0x00000002d9727221 */ /* 0x004fe40000010000 */
[----:B------:R-:W1:Y:S01]  /*10940*/  MUFU.EX2 R154, R63 ;  /* 0x0000003f009a7308 */ /* 0x000e620000000800 */
[----:B---3--:R-:W-:Y:S01]  /*10950*/  F2FP.BF16.PACK_AB R11, R170, R184 ;  /* 0x000000b8aa0b723e */ /* 0x008fe200000010ff */
[----:B------:R-:W-:-:S06]  /*10960*/  FADD.FTZ R113, R239, R0 ;  /* 0x00000000ef717221 */ /* 0x000fcc0000010000 */
[----:B------:R-:W-:Y:S01]  /*10970*/  MUFU.EX2 R171, R62 ;  /* 0x0000003e00ab7308 */ /* 0x000fe20000000800 */
[----:B------:R-:W-:Y:S01]  /*10980*/  MOV R155, R180 ;  /* 0x000000b4009b7202 */ /* 0x000fe20000000f00 */
[----:B------:R-:W-:Y:S01]  /*10990*/  IMAD.MOV.U32 R152, RZ, RZ, R181 ;  /* 0x000000ffff987224 */ /* 0x000fe200078e00b5 */
[----:B------:R-:W-:-:S05]  /*109a0*/  MOV R129, R182 ;  /* 0x000000b600817202 */ /* 0x000fca0000000f00 */
[----:B------:R-:W-:Y:S01]  /*109b0*/  MUFU.EX2 R169, R61 ;  /* 0x0000003d00a97308 */ /* 0x000fe20000000800 */
[----:B------:R-:W-:-:S07]  /*109c0*/  MOV R168, R28 ;  /* 0x0000001c00a87202 */ /* 0x000fce0000000f00 */
[----:B------:R2:W3:Y:S08]  /*109d0*/  MUFU.EX2 R216, R60 ;  /* 0x0000003c00d87308 */ /* 0x0004f00000000800 */
[----:B------:R-:W-:Y:S08]  /*109e0*/  MUFU.EX2 R217, R130 ;  /* 0x0000008200d97308 */ /* 0x000ff00000000800 */
[----:B------:R4:W1:Y:S01]  /*109f0*/  MUFU.EX2 R239, R131 ;  /* 0x0000008300ef7308 */ /* 0x0008620000000800 */
[C---:B--2---:R-:W-:Y:S08]  /*10a00*/  HMMA.16816.F32.BF16 R60, R8.reuse, R22, R140 ;  /* 0x00000016083c723c */ /* 0x044ff0000004188c */
[----:B------:R-:W-:Y:S07]  /*10a10*/  HMMA.16816.F32.BF16 R140, R8, R18, R108 ;  /* 0x00000012088c723c */ /* 0x000fee000004186c */
[----:B------:R-:W-:-:S02]  /*10a20*/  MOV R108, R183 ;  /* 0x000000b7006c7202 */ /* 0x000fc40000000f00 */
[----:B------:R-:W-:Y:S07]  /*10a30*/  HMMA.16816.F32.BF16 R180, R8, R12, R104 ;  /* 0x0000000c08b4723c */ /* 0x000fee0000041868 */
[----:B------:R-:W-:Y:S01]  /*10a40*/  MOV R104, R29 ;  /* 0x0000001d00687202 */ /* 0x000fe20000000f00 */
[----:B------:R-:W-:Y:S01]  /*10a50*/  IMAD.MOV.U32 R105, RZ, RZ, R30 ;  /* 0x000000ffff697224 */ /* 0x000fe200078e001e */
[----:B------:R-:W-:Y:S02]  /*10a60*/  MOV R106, R31 ;  /* 0x0000001f006a7202 */ /* 0x000fe40000000f00 */
[----:B------:R-:W2:Y:S01]  /*10a70*/  LDSM.16.MT88.4 R28, [R223+0xd000] ;  /* 0x00d00000df1c783b */ /* 0x000ea20000004200 */
[----:B------:R-:W-:Y:S01]  /*10a80*/  FADD.FTZ R2, R186, R4 ;  /* 0x00000004ba027221 */ /* 0x000fe20000010000 */
[----:B------:R-:W-:Y:S01]  /*10a90*/  MOV R128, R5 ;  /* 0x0000000500807202 */ /* 0x000fe20000000f00 */
[----:B----4-:R-:W-:Y:S01]  /*10aa0*/  IMAD.MOV.U32 R131, RZ, RZ, R7 ;  /* 0x000000ffff837224 */ /* 0x010fe200078e0007 */
[----:B------:R-:W-:-:S02]  /*10ab0*/  MOV R130, R6 ;  /* 0x0000000600827202 */ /* 0x000fc40000000f00 */
[----:B-1----:R-:W-:Y:S02]  /*10ac0*/  F2FP.BF16.PACK_AB R4, R154, R125 ;  /* 0x0000007d9a04723e */ /* 0x002fe400000010ff */
[----:B---3--:R-:W-:Y:S02]  /*10ad0*/  F2FP.BF16.PACK_AB R5, R218, R216 ;  /* 0x000000d8da05723e */ /* 0x008fe400000010ff */
[----:B------:R-:W-:Y:S02]  /*10ae0*/  F2FP.BF16.PACK_AB R6, R169, R171 ;  /* 0x000000aba906723e */ /* 0x000fe400000010ff */
[----:B------:R-:W-:Y:S01]  /*10af0*/  F2FP.BF16.PACK_AB R7, R239, R217 ;  /* 0x000000d9ef07723e */ /* 0x000fe200000010ff */
[----:B------:R-:W-:Y:S01]  /*10b00*/  IMAD.MOV.U32 R111, RZ, RZ, R26 ;  /* 0x000000ffff6f7224 */ /* 0x000fe200078e001a */
[----:B------:R-:W-:Y:S01]  /*10b10*/  MOV R109, R24 ;  /* 0x00000018006d7202 */ /* 0x000fe20000000f00 */
[----:B------:R-:W-:Y:S01]  /*10b20*/  HMMA.16816.F32.BF16 R148, R8, R20, R148 ;  /* 0x000000140894723c */ /* 0x000fe20000041894 */
[----:B------:R-:W-:-:S02]  /*10b30*/  MOV R110, R25 ;  /* 0x00000019006e7202 */ /* 0x000fc40000000f00 */
[----:B------:R-:W-:Y:S02]  /*10b40*/  MOV R115, R27 ;  /* 0x0000001b00737202 */ /* 0x000fe40000000f00 */
[----:B------:R-:W1:Y:S03]  /*10b50*/  LDSM.16.MT88.4 R24, [R221+0xf000] ;  /* 0x00f00000dd18783b */ /* 0x000e660000004200 */
[C---:B------:R-:W-:Y:S08]  /*10b60*/  HMMA.16816.F32.BF16 R144, R4.reuse, R20, R144 ;  /* 0x000000140490723c */ /* 0x040ff00000041890 */
[----:B------:R-:W-:Y:S01]  /*10b70*/  HMMA.16816.F32.BF16 R156, R4, R22, R156 ;  /* 0x00000016049c723c */ /* 0x000fe2000004189c */
[----:B------:R-:W3:Y:S01]  /*10b80*/  LDSM.16.MT88.4 R20, [R222+0xf000] ;  /* 0x00f00000de14783b */ /* 0x000ee20000004200 */
[----:B------:R-:W-:-:S06]  /*10b90*/  MOV R107, R207 ;  /* 0x000000cf006b7202 */ /* 0x000fcc0000000f00 */
[----:B------:R-:W-:Y:S07]  /*10ba0*/  HMMA.16816.F32.BF16 R176, R4, R12, R176 ;  /* 0x0000000c04b0723c */ /* 0x000fee00000418b0 */
[----:B------:R-:W-:Y:S01]  /*10bb0*/  MOV R13, R206 ;  /* 0x000000ce000d7202 */ /* 0x000fe20000000f00 */
[----:B------:R-:W-:Y:S08]  /*10bc0*/  HMMA.16816.F32.BF16 R164, R8, R16, R136 ;  /* 0x0000001008a4723c */ /* 0x000ff00000041888 */
[C---:B--2---:R-:W-:Y:S07]  /*10bd0*/  HMMA.16816.F32.BF16 R204, R4.reuse, R30, R96 ;  /* 0x0000001e04cc723c */ /* 0x044fee0000041860 */
[----:B------:R-:W-:Y:S01]  /*10be0*/  IMAD.MOV.U32 R96, RZ, RZ, R13 ;  /* 0x000000ffff607224 */ /* 0x000fe200078e000d */
[C---:B------:R-:W-:Y:S08]  /*10bf0*/  HMMA.16816.F32.BF16 R160, R4.reuse, R16, R160 ;  /* 0x0000001004a0723c */ /* 0x040ff000000418a0 */
[C---:B------:R-:W-:Y:S01]  /*10c00*/  HMMA.16816.F32.BF16 R172, R4.reuse, R18, R172 ;  /* 0x0000001204ac723c */ /* 0x040fe200000418ac */
[----:B------:R-:W2:Y:S07]  /*10c10*/  LDSM.16.MT88.4 R16, [R224+0xf000] ;  /* 0x00f00000e010783b */ /* 0x000eae0000004200 */
[-C--:B------:R-:W-:Y:S08]  /*10c20*/  HMMA.16816.F32.BF16 R188, R4, R14.reuse, R188 ;  /* 0x0000000e04bc723c */ /* 0x080ff000000418bc */
[----:B------:R-:W-:Y:S01]  /*10c30*/  HMMA.16816.F32.BF16 R136, R8, R14, R84 ;  /* 0x0000000e0888723c */ /* 0x000fe20000041854 */
[----:B------:R-:W4:Y:S01]  /*10c40*/  LDSM.16.MT88.4 R12, [R223+0xf000] ;  /* 0x00f00000df0c783b */ /* 0x000f220000004200 */
[----:B------:R-:W-:Y:S01]  /*10c50*/  FADD.FTZ R112, R187, R3 ;  /* 0x00000003bb707221 */ /* 0x000fe20000010000 */
[----:B------:R-:W-:Y:S01]  /*10c60*/  MOV R186, R192 ;  /* 0x000000c000ba7202 */ /* 0x000fe20000000f00 */
[----:B------:R-:W-:Y:S01]  /*10c70*/  IMAD.MOV.U32 R3, RZ, RZ, R194 ;  /* 0x000000ffff037224 */ /* 0x000fe200078e00c2 */
[----:B------:R-:W-:-:S03]  /*10c80*/  MOV R187, R193 ;  /* 0x000000c100bb7202 */ /* 0x000fc60000000f00 */
[----:B-1----:R-:W-:Y:S01]  /*10c90*/  HMMA.16816.F32.BF16 R84, R4, R26, R88 ;  /* 0x0000001a0454723c */ /* 0x002fe20000041858 */
[----:B------:R-:W-:Y:S02]  /*10ca0*/  MOV R0, R195 ;  /* 0x000000c300007202 */ /* 0x000fe40000000f00 */
[----:B------:R-:W-:Y:S02]  /*10cb0*/  MOV R97, R104 ;  /* 0x0000006800617202 */ /* 0x000fe40000000f00 */
[----:B------:R-:W-:-:S03]  /*10cc0*/  MOV R98, R105 ;  /* 0x0000006900627202 */ /* 0x000fc60000000f00 */
[----:B---3--:R-:W-:Y:S01]  /*10cd0*/  HMMA.16816.F32.BF16 R88, R4, R20, R80 ;  /* 0x000000140458723c */ /* 0x008fe20000041850 */
[----:B------:R-:W-:-:S06]  /*10ce0*/  MOV R99, R106 ;  /* 0x0000006a00637202 */ /* 0x000fcc0000000f00 */
[----:B------:R-:W-:Y:S01]  /*10cf0*/  IMAD.MOV.U32 R83, RZ, RZ, R107 ;  /* 0x000000ffff537224 */ /* 0x000fe200078e006b */
[----:B------:R-:W-:Y:S01]  /*10d00*/  HMMA.16816.F32.BF16 R192, R4, R28, R100 ;  /* 0x0000001c04c0723c */ /* 0x000fe20000041864 */
[----:B------:R-:W-:Y:S02]  /*10d10*/  MOV R81, R97 ;  /* 0x0000006100517202 */ /* 0x000fe40000000f00 */
[----:B------:R-:W-:Y:S02]  /*10d20*/  MOV R82, R98 ;  /* 0x0000006200527202 */ /* 0x000fe40000000f00 */
[----:B------:R-:W-:-:S03]  /*10d30*/  MOV R98, R153 ;  /* 0x0000009900627202 */ /* 0x000fc60000000f00 */
[----:B------:R-:W-:Y:S01]  /*10d40*/  HMMA.16816.F32.BF16 R100, R4, R24, R92 ;  /* 0x000000180464723c */ /* 0x000fe2000004185c */
[----:B------:R-:W-:-:S07]  /*10d50*/  MOV R97, R154 ;  /* 0x0000009a00617202 */ /* 0x000fce0000000f00 */
[----:B------:R-:W-:Y:S01]  /*10d60*/  HMMA.16816.F32.BF16 R52, R8, R20, R52 ;  /* 0x000000140834723c */ /* 0x000fe20000041834 */
[----:B------:R1:W-:Y:S07]  /*10d70*/  MUFU.EX2 R20, R83 ;  /* 0x0000005300147308 */ /* 0x0003ee0000000800 */
[-C--:B------:R-:W-:Y:S08]  /*10d80*/  HMMA.16816.F32.BF16 R92, R4, R22.reuse, R76 ;  /* 0x00000016045c723c */ /* 0x080ff0000004184c */
[----:B------:R-:W-:Y:S01]  /*10d90*/  HMMA.16816.F32.BF16 R48, R8, R22, R48 ;  /* 0x000000160830723c */ /* 0x000fe20000041830 */
[----:B------:R3:W2:Y:S01]  /*10da0*/  MUFU.EX2 R22, R96 ;  /* 0x0000006000167308 */ /* 0x0006a20000000800 */
[----:B-1----:R-:W-:Y:S01]  /*10db0*/  MOV R83, R99 ;  /* 0x0000006300537202 */ /* 0x002fe20000000f00 */
[----:B------:R-:W-:Y:S01]  /*10dc0*/  IMAD.MOV.U32 R99, RZ, RZ, R152 ;  /* 0x000000ffff637224 */ /* 0x000fe200078e0098 */
[----:B---3--:R-:W-:-:S02]  /*10dd0*/  MOV R96, R155 ;  /* 0x0000009b00607202 */ /* 0x008fc40000000f00 */
[----:B------:R-:W1:Y:S02]  /*10de0*/  LDSM.16.MT88.4 R152, [R221+0xd800] ;  /* 0x00d80000dd98783b */ /* 0x000e640000004200 */
[C---:B------:R-:W-:Y:S01]  /*10df0*/  HMMA.16816.F32.BF16 R196, R8.reuse, R28, R196 ;  /* 0x0000001c08c4723c */ /* 0x040fe200000418c4 */
[----:B------:R-:W-:Y:S07]  /*10e00*/  MUFU.EX2 R219, R219 ;  /* 0x000000db00db7308 */ /* 0x000fee0000000800 */
[----:B------:R-:W-:Y:S01]  /*10e10*/  HMMA.16816.F32.BF16 R116, R8, R24, R116 ;  /* 0x000000180874723c */ /* 0x000fe20000041874 */
[----:B------:R3:W-:Y:S07]  /*10e20*/  MUFU.EX2 R21, R226 ;  /* 0x000000e200157308 */ /* 0x0007ee0000000800 */
[C---:B--2---:R-:W-:Y:S01]  /*10e30*/  HMMA.16816.F32.BF16 R104, R4.reuse, R16, R72 ;  /* 0x000000100468723c */ /* 0x044fe20000041848 */
[----:B------:R-:W-:Y:S07]  /*10e40*/  MUFU.EX2 R213, R213 ;  /* 0x000000d500d57308 */ /* 0x000fee0000000800 */
[----:B----4-:R-:W-:Y:S01]  /*10e50*/  HMMA.16816.F32.BF16 R64, R4, R12, R64 ;  /* 0x0000000c0440723c */ /* 0x010fe20000041840 */
[----:B------:R-:W2:Y:S07]  /*10e60*/  MUFU.EX2 R212, R212 ;  /* 0x000000d400d47308 */ /* 0x000eae0000000800 */
[C---:B------:R-:W-:Y:S01]  /*10e70*/  HMMA.16816.F32.BF16 R44, R8.reuse, R16, R44 ;  /* 0x00000010082c723c */ /* 0x040fe2000004182c */
[----:B------:R-:W-:Y:S07]  /*10e80*/  MUFU.EX2 R16, R203 ;  /* 0x000000cb00107308 */ /* 0x000fee0000000800 */
[C---:B------:R-:W-:Y:S01]  /*10e90*/  HMMA.16816.F32.BF16 R36, R8.reuse, R18, R36 ;  /* 0x000000120824723c */ /* 0x040fe20000041824 */
[----:B------:R-:W4:Y:S07]  /*10ea0*/  MUFU.EX2 R17, R201 ;  /* 0x000000c900117308 */ /* 0x000f2e0000000800 */
[C---:B------:R-:W-:Y:S01]  /*10eb0*/  HMMA.16816.F32.BF16 R40, R8.reuse, R12, R40 ;  /* 0x0000000c0828723c */ /* 0x040fe20000041828 */
[----:B------:R-:W-:Y:S07]  /*10ec0*/  MUFU.EX2 R214, R214 ;  /* 0x000000d600d67308 */ /* 0x000fee0000000800 */
[----:B------:R-:W-:Y:S01]  /*10ed0*/  HMMA.16816.F32.BF16 R32, R8, R14, R32 ;  /* 0x0000000e0820723c */ /* 0x000fe20000041820 */
[----:B------:R-:W1:Y:S01]  /*10ee0*/  MUFU.EX2 R215, R215 ;  /* 0x000000d700d77308 */ /* 0x000e620000000800 */
[----:B------:R-:W-:-:S07]  /*10ef0*/  FADD.FTZ R0, R0, R114 ;  /* 0x0000007200007221 */ /* 0x000fce0000010000 */
[----:B------:R-:W-:Y:S01]  /*10f00*/  MUFU.EX2 R210, R210 ;  /* 0x000000d200d27308 */ /* 0x000fe20000000800 */
[C---:B------:R-:W-:Y:S07]  /*10f10*/  HMMA.16816.F32.BF16 R28, R8.reuse, R30, R132 ;  /* 0x0000001e081c723c */ /* 0x040fee0000041884 */
[----:B------:R-:W-:Y:S01]  /*10f20*/  MUFU.EX2 R208, R208 ;  /* 0x000000d000d07308 */ /* 0x000fe20000000800 */
[----:B------:R-:W-:Y:S07]  /*10f30*/  HMMA.16816.F32.BF16 R24, R8, R26, R120 ;  /* 0x0000001a0818723c */ /* 0x000fee0000041878 */
[----:B------:R-:W-:Y:S08]  /*10f40*/  MUFU.EX2 R211, R211 ;  /* 0x000000d300d37308 */ /* 0x000ff00000000800 */
[----:B------:R-:W1:Y:S01]  /*10f50*/  MUFU.EX2 R209, R209 ;  /* 0x000000d100d17308 */ /* 0x000e620000000800 */
[----:B------:R-:W-:Y:S01]  /*10f60*/  FADD.FTZ R3, R3, R113 ;  /* 0x0000007103037221 */ /* 0x000fe20000010000 */
[----:B------:R-:W-:Y:S01]  /*10f70*/  HMMA.16816.F32.BF16 R68, R4, R18, R68 ;  /* 0x000000120444723c */ /* 0x000fe20000041844 */
[----:B------:R-:W-:Y:S01]  /*10f80*/  FADD.FTZ R2, R81, R2 ;  /* 0x0000000251027221 */ /* 0x000fe20000010000 */
[----:B------:R-:W-:Y:S01]  /*10f90*/  MOV R80, R98 ;  /* 0x0000006200507202 */ /* 0x000fe20000000f00 */
[----:B------:R-:W-:-:S05]  /*10fa0*/  IMAD.MOV.U32 R79, RZ, RZ, R97 ;  /* 0x000000ffff4f7224 */ /* 0x000fca00078e0061 */
[----:B------:R-:W-:Y:S01]  /*10fb0*/  HMMA.16816.F32.BF16 R56, R4, R14, R56 ;  /* 0x0000000e0438723c */ /* 0x000fe20000041838 */
[----:B------:R-:W-:Y:S01]  /*10fc0*/  MUFU.EX2 R12, R200 ;  /* 0x000000c8000c7308 */ /* 0x000fe20000000800 */
[----:B------:R-:W-:Y:S01]  /*10fd0*/  MOV R23, R169 ;  /* 0x000000a900177202 */ /* 0x000fe20000000f00 */
[----:B---3--:R3:W5:Y:S06]  /*10fe0*/  LDL.LU R226, [R1+0x88] ;  /* 0x0000880001e27983 */ /* 0x00876c0000300800 */
[----:B------:R1:W1:Y:S01]  /*10ff0*/  MUFU.EX2 R11, R202 ;  /* 0x000000ca000b7308 */ /* 0x0002620000000800 */
[----:B------:R-:W-:-:S02]  /*11000*/  FADD.FTZ R5, R82, R112 ;  /* 0x0000007052057221 */ /* 0x000fc40000010000 */
[----:B------:R-:W-:Y:S01]  /*11010*/  FADD.FTZ R0, R83, R0 ;  /* 0x0000000053007221 */ /* 0x000fe20000010000 */
[----:B------:R-:W-:Y:S01]  /*11020*/  MOV R97, R111 ;  /* 0x0000006f00617202 */ /* 0x000fe20000000f00 */
[----:B------:R-:W-:Y:S01]  /*11030*/  FADD.FTZ R4, R131, R3 ;  /* 0x0000000383047221 */ /* 0x000fe20000010000 */
[----:B------:R-:W-:Y:S01]  /*11040*/  MOV R98, R125 ;  /* 0x0000007d00627202 */ /* 0x000fe20000000f00 */
[----:B------:R-:W-:Y:S01]  /*11050*/  FADD.FTZ R3, R130, R2 ;  /* 0x0000000282037221 */ /* 0x000fe20000010000 */
[----:B------:R-:W-:Y:S01]  /*11060*/  MOV R14, R127 ;  /* 0x0000007f000e7202 */ /* 0x000fe20000000f00 */
[----:B------:R-:W-:Y:S01]  /*11070*/  FADD.FTZ R2, R128, R5 ;  /* 0x0000000580027221 */ /* 0x000fe20000010000 */
[----:B------:R-:W-:Y:S01]  /*11080*/  F2FP.BF16.PACK_AB R128, R22, R20 ;  /* 0x000000141680723e */ /* 0x000fe200000010ff */
[----:B------:R-:W-:Y:S01]  /*11090*/  FADD.FTZ R10, R129, R0 ;  /* 0x00000000810a7221 */ /* 0x000fe20000010000 */
[----:B--2---:R-:W-:Y:S01]  /*110a0*/  F2FP.BF16.PACK_AB R129, R212, R213 ;  /* 0x000000d5d481723e */ /* 0x004fe200000010ff */
[----:B------:R-:W-:Y:S01]  /*110b0*/  IMAD.MOV.U32 R18, RZ, RZ, R126 ;  /* 0x000000ffff127224 */ /* 0x000fe200078e007e */
[----:B------:R-:W-:Y:S01]  /*110c0*/  F2FP.BF16.PACK_AB R130, R21, R219 ;  /* 0x000000db1582723e */ /* 0x000fe200000010ff */
[----:B------:R-:W-:Y:S01]  /*110d0*/  IMAD.MOV.U32 R111, RZ, RZ, R124 ;  /* 0x000000ffff6f7224 */ /* 0x000fe200078e007c */
[----:B----4-:R-:W-:Y:S01]  /*110e0*/  F2FP.BF16.PACK_AB R131, R17, R16 ;  /* 0x000000101183723e */ /* 0x010fe200000010ff */
[----:B-1----:R-:W-:Y:S01]  /*110f0*/  LDSM.16.MT88.4 R200, [R223+0xd800] ;  /* 0x00d80000dfc8783b */ /* 0x002fe20000004200 */
[----:B------:R-:W-:-:S02]  /*11100*/  F2FP.BF16.PACK_AB R124, R215, R214 ;  /* 0x000000d6d77c723e */ /* 0x000fc400000010ff */
[----:B------:R-:W-:Y:S02]  /*11110*/  F2FP.BF16.PACK_AB R125, R209, R211 ;  /* 0x000000d3d17d723e */ /* 0x000fe400000010ff */
[----:B------:R-:W-:Y:S02]  /*11120*/  F2FP.BF16.PACK_AB R126, R208, R210 ;  /* 0x000000d2d07e723e */ /* 0x000fe400000010ff */
[----:B------:R-:W-:Y:S01]  /*11130*/  F2FP.BF16.PACK_AB R127, R11, R12 ;  /* 0x0000000c0b7f723e */ /* 0x000fe200000010ff */
[----:B------:R-:W-:Y:S01]  /*11140*/  IMAD.MOV.U32 R83, RZ, RZ, R109 ;  /* 0x000000ffff537224 */ /* 0x000fe200078e006d */
[----:B------:R-:W-:Y:S02]  /*11150*/  MOV R81, R99 ;  /* 0x0000006300517202 */ /* 0x000fe40000000f00 */
[----:B------:R-:W-:Y:S01]  /*11160*/  MOV R82, R108 ;  /* 0x0000006c00527202 */ /* 0x000fe20000000f00 */
[----:B------:R-:W-:Y:S01]  /*11170*/  HMMA.16816.F32.BF16 R148, R128, R152, R148 ;  /* 0x000000988094723c */ /* 0x000fe20000041894 */
[----:B------:R-:W-:-:S02]  /*11180*/  MOV R135, R81 ;  /* 0x0000005100877202 */ /* 0x000fc40000000f00 */
[----:B------:R-:W-:Y:S02]  /*11190*/  MOV R134, R82 ;  /* 0x0000005200867202 */ /* 0x000fe40000000f00 */
[----:B------:R-:W-:-:S03]  /*111a0*/  MOV R133, R83 ;  /* 0x0000005300857202 */ /* 0x000fc60000000f00 */
[----:B------:R-:W-:Y:S01]  /*111b0*/  HMMA.16816.F32.BF16 R144, R124, R152, R144 ;  /* 0x000000987c90723c */ /* 0x000fe20000041890 */
[----:B------:R-:W-:Y:S01]  /*111c0*/  IMAD.MOV.U32 R99, RZ, RZ, R115 ;  /* 0x000000ffff637224 */ /* 0x000fe200078e0073 */
[----:B------:R-:W-:-:S06]  /*111d0*/  MOV R115, R168 ;  /* 0x000000a800737202 */ /* 0x000fcc0000000f00 */
[-C--:B------:R-:W-:Y:S01]  /*111e0*/  HMMA.16816.F32.BF16 R156, R124, R154.reuse, R156 ;  /* 0x0000009a7c9c723c */ /* 0x080fe2000004189c */
[----:B------:R-:W-:Y:S02]  /*111f0*/  FADD.FTZ R9, R96, R4 ;  /* 0x0000000460097221 */ /* 0x000fe40000010000 */
[----:B------:R-:W1:Y:S05]  /*11200*/  LDSM.16.MT88.4 R4, [R223+0xf800] ;  /* 0x00f80000df04783b */ /* 0x000e6a0000004200 */
[----:B------:R-:W-:Y:S07]  /*11210*/  HMMA.16816.F32.BF16 R152, R128, R154, R60 ;  /* 0x0000009a8098723c */ /* 0x000fee000004183c */
[----:B------:R-:W-:-:S02]  /*11220*/  MOV R62, R80 ;  /* 0x00000050003e7202 */ /* 0x000fc40000000f00 */
[----:B------:R-:W2:Y:S01]  /*11230*/  LDSM.16.MT88.4 R80, [R221+0xf800] ;  /* 0x00f80000dd50783b */ /* 0x000ea20000004200 */
[----:B------:R-:W-:Y:S01]  /*11240*/  FADD.FTZ R0, R225, R3 ;  /* 0x00000003e1007221 */ /* 0x000fe20000010000 */
[----:B------:R-:W-:Y:S02]  /*11250*/  MOV R3, R115 ;  /* 0x0000007300037202 */ /* 0x000fe40000000f00 */
[----:B------:R-:W4:Y:S01]  /*11260*/  LDSM.16.MT88.4 R112, [R224+0xf800] ;  /* 0x00f80000e070783b */ /* 0x000f220000004200 */
[----:B------:R-:W-:Y:S02]  /*11270*/  MOV R108, R187 ;  /* 0x000000bb006c7202 */ /* 0x000fe40000000f00 */
[----:B------:R-:W-:Y:S02]  /*11280*/  MOV R96, R110 ;  /* 0x0000006e00607202 */ /* 0x000fe40000000f00 */
[----:B------:R-:W-:Y:S01]  /*11290*/  MOV R109, R186 ;  /* 0x000000ba006d7202 */ /* 0x000fe20000000f00 */
[----:B------:R-:W-:Y:S01]  /*112a0*/  FADD.FTZ R8, R220, R2 ;  /* 0x00000002dc087221 */ /* 0x000fe20000010000 */
[----:B------:R-:W-:-:S02]  /*112b0*/  MOV R110, R185 ;  /* 0x000000b9006e7202 */ /* 0x000fc40000000f00 */
[----:B------:R-:W-:Y:S02]  /*112c0*/  MOV R60, R98 ;  /* 0x00000062003c7202 */ /* 0x000fe40000000f00 */
[----:B------:R-:W-:Y:S01]  /*112d0*/  MOV R61, R97 ;  /* 0x00000061003d7202 */ /* 0x000fe20000000f00 */
[----:B------:R-:W-:Y:S01]  /*112e0*/  IMAD.MOV.U32 R63, RZ, RZ, R79 ;  /* 0x000000ffff3f7224 */ /* 0x000fe200078e004f */
[----:B------:R-:W-:Y:S01]  /*112f0*/  MOV R2, R99 ;  /* 0x0000006300027202 */ /* 0x000fe20000000f00 */
[----:B------:R-:W-:Y:S01]  /*11300*/  FADD.FTZ R3, R3, R10 ;  /* 0x0000000a03037221 */ /* 0x000fe20000010000 */
[----:B------:R-:W-:Y:S01]  /*11310*/  MOV R15, R184 ;  /* 0x000000b8000f7202 */ /* 0x000fe20000000f00 */
[----:B-1----:R-:W-:Y:S02]  /*11320*/  HMMA.16816.F32.BF16 R120, R124, R4, R64 ;  /* 0x000000047c78723c */ /* 0x002fe40000041840 */
[----:B------:R-:W-:Y:S01]  /*11330*/  FADD.FTZ R2, R2, R9 ;  /* 0x0000000902027221 */ /* 0x000fe20000010000 */
[----:B------:R-:W-:-:S05]  /*11340*/  MOV R13, R171 ;  /* 0x000000ab000d7202 */ /* 0x000fca0000000f00 */
[----:B--2---:R-:W-:Y:S01]  /*11350*/  HMMA.16816.F32.BF16 R72, R124, R80, R100 ;  /* 0x000000507c48723c */ /* 0x004fe20000041864 */
[----:B------:R-:W-:Y:S01]  /*11360*/  MOV R19, R170 ;  /* 0x000000aa00137202 */ /* 0x000fe20000000f00 */
[----:B------:R-:W-:Y:S01]  /*11370*/  IMAD.MOV.U32 R132, RZ, RZ, R96 ;  /* 0x000000ffff847224 */ /* 0x000fe200078e0060 */
[----:B------:R-:W1:Y:S04]  /*11380*/  LDSM.16.MT88.4 R168, [R222+0xd800] ;  /* 0x00d80000dea8783b */ /* 0x000e680000004200 */
[----:B------:R-:W-:Y:S01]  /*11390*/  IMAD.MOV.U32 R100, RZ, RZ, R108 ;  /* 0x000000ffff647224 */ /* 0x000fe200078e006c */
[----:B------:R-:W-:Y:S01]  /*113a0*/  MOV R101, R109 ;  /* 0x0000006d00657202 */ /* 0x000fe20000000f00 */
[----:B------:R-:W2:Y:S01]  /*113b0*/  LDSM.16.MT88.4 R184, [R224+0xd800] ;  /* 0x00d80000e0b8783b */ /* 0x000ea20000004200 */
[----:B------:R-:W-:-:S02]  /*113c0*/  MOV R102, R110 ;  /* 0x0000006e00667202 */ /* 0x000fc40000000f00 */
[----:B------:R-:W-:Y:S01]  /*113d0*/  MOV R103, R111 ;  /* 0x0000006f00677202 */ /* 0x000fe20000000f00 */
[----:B------:R-:W1:Y:S01]  /*113e0*/  LDSM.16.MT88.4 R96, [R222+0xf800] ;  /* 0x00f80000de60783b */ /* 0x000e620000004200 */
[----:B------:R-:W-:Y:S01]  /*113f0*/  MOV R64, R100 ;  /* 0x0000006400407202 */ /* 0x000fe20000000f00 */
[----:B------:R-:W-:Y:S01]  /*11400*/  IMAD.MOV.U32 R65, RZ, RZ, R101 ;  /* 0x000000ffff417224 */ /* 0x000fe200078e0065 */
[----:B------:R-:W-:Y:S01]  /*11410*/  MOV R66, R102 ;  /* 0x0000006600427202 */ /* 0x000fe20000000f00 */
[----:B----4-:R-:W-:Y:S01]  /*11420*/  HMMA.16816.F32.BF16 R108, R124, R114, R68 ;  /* 0x000000727c6c723c */ /* 0x010fe20000041844 */
[----:B------:R-:W-:Y:S01]  /*11430*/  MOV R67, R103 ;  /* 0x0000006700437202 */ /* 0x000fe20000000f00 */
[----:B------:R-:W-:Y:S01]  /*11440*/  FADD.FTZ R0, R64, R0 ;  /* 0x0000000040007221 */ /* 0x000fe20000010000 */
[----:B------:R3:W5:Y:S04]  /*11450*/  LDL.LU R225, [R1+0x84] ;  /* 0x0000840001e17983 */ /* 0x0007680000300800 */
[----:B------:R3:W5:Y:S01]  /*11460*/  LDL.LU R220, [R1+0x80] ;  /* 0x0000800001dc7983 */ /* 0x0007620000300800 */
        /* <DEDUP_REMOVED lines=35> */
[----:B------:R3:W-:Y:S04]  /*116a0*/  STL [R1+0x10], R4 ;  /* 0x0000100401007387 */ /* 0x0007e80000100800 */
[----:B------:R3:W-:Y:S04]  /*116b0*/  STL [R1+0x48], R3 ;  /* 0x0000480301007387 */ /* 0x0007e80000100800 */
[----:B------:R3:W-:Y:S04]  /*116c0*/  STL [R1+0x4c], R2 ;  /* 0x00004c0201007387 */ /* 0x0007e80000100800 */
[----:B------:R3:W-:Y:S01]  /*116d0*/  STL [R1+0x50], R0 ;  /* 0x0000500001007387 */ /* 0x0007e20000100800 */
[C---:B------:R-:W-:Y:S08]  /*116e0*/  HMMA.16816.F32.BF16 R76, R124.reuse, R82, R84 ;  /* 0x000000527c4c723c */ /* 0x040ff00000041854 */
        /* <DEDUP_REMOVED lines=17> */
[----:B------:R-:W-:-:S02]  /*11800*/  MOV R136, R132 ;  /* 0x0000008400887202 */ /* 0x000fc40000000f00 */
[----:B------:R-:W-:-:S05]  /*11810*/  MOV R137, R133 ;  /* 0x0000008500897202 */ /* 0x000fca0000000f00 */
[C---:B------:R-:W-:Y:S08]  /*11820*/  HMMA.16816.F32.BF16 R80, R128.reuse, R82, R24 ;  /* 0x000000528050723c */ /* 0x040ff00000041818 */
[C---:B------:R-:W-:Y:S08]  /*11830*/  HMMA.16816.F32.BF16 R96, R128.reuse, R98, R48 ;  /* 0x000000628060723c */ /* 0x040ff00000041830 */
[----:B------:R-:W-:Y:S08]  /*11840*/  HMMA.16816.F32.BF16 R112, R128, R114, R36 ;  /* 0x000000728070723c */ /* 0x000ff00000041824 */
[-C--:B------:R-:W-:Y:S08]  /*11850*/  HMMA.16816.F32.BF16 R124, R124, R6.reuse, R56 ;  /* 0x000000067c7c723c */ /* 0x080ff00000041838 */
[----:B------:R-:W-:Y:S01]  /*11860*/  HMMA.16816.F32.BF16 R128, R128, R6, R32 ;  /* 0x000000068080723c */ /* 0x000fe20000041820 */
[----:B------:R-:W-:Y:S07]  /*11870*/  @!P0 BRA `(.L_x_726) ;  /* 0x0000733000008947 */ /* 0x000fee0003800000 */
[----:B---3--:R-:W2:Y:S04]  /*11880*/  LDL.64 R18, [R1+0x40] ;  /* 0x0000400001127983 */ /* 0x008ea80000100a00 */
[----:B------:R-:W3:Y:S01]  /*11890*/  LDL.64 R132, [R1+0x38] ;  /* 0x0000380001847983 */ /* 0x000ee20000100a00 */
[----:B------:R-:W-:Y:S01]  /*118a0*/  UIADD3 UR22, UR8, -0x3, URZ ;  /* 0xfffffffd08167890 */ /* 0x000fe2000fffe03f */
[----:B------:R-:W-:-:S04]  /*118b0*/  DEPBAR.LE SB0, 0x0 ;  /* 0x000080000000791a */ /* 0x000fc80000000000 */
[----:B------:R-:W-:Y:S01]  /*118c0*/  USHF.R.S32.HI UR13, URZ, 0x1f, UR22 ;  /* 0x0000001f3f0d7899 */ /* 0x000fe20008011416 */
[----:B------:R-:W-:Y:S06]  /*118d0*/  BAR.SYNC.DEFER_BLOCKING 0x0 ;  /* 0x0000000000007b1d */ /* 0x000fec0000010000 */
[----:B------:R-:W-:Y:S01]  /*118e0*/  ULDC.64 UR4, c[0x0][0x1a0] ;  /* 0x0000680000047ab9 */ /* 0x000fe20000000a00 */
[----:B------:R-:W-:Y:S01]  /*118f0*/  STL [R1+0x9c], R75 ;  /* 0x00009c4b01007387 */ /* 0x000fe20000100800 */
[----:B------:R-:W-:Y:S02]  /*11900*/  UIMAD UR13, UR13, UR4, URZ ;  /* 0x000000040d0d72a4 */ /* 0x000fe4000f8e023f */
[----:B------:R-:W-:Y:S01]  /*11910*/  UIMAD.WIDE.U32 UR28, UR22, UR4, URZ ;  /* 0x00000004161c72a5 */ /* 0x000fe2000f8e003f */
[----:B------:R-:W-:Y:S01]  /*11920*/  STL [R1+0x98], R74 ;  /* 0x0000984a01007387 */ /* 0x000fe20000100800 */
[----:B------:R-:W-:-:S03]  /*11930*/  UIMAD UR5, UR22, UR5, UR13 ;  /* 0x00000005160572a4 */ /* 0x000fc6000f8e020d */
[----:B------:R-:W-:Y:S01]  /*11940*/  STL [R1+0x94], R73 ;  /* 0x0000944901007387 */ /* 0x000fe20000100800 */
[----:B------:R-:W-:Y:S01]  /*11950*/  UIADD3 UR5, UR29, UR5, URZ ;  /* 0x000000051d057290 */ /* 0x000fe2000fffe03f */
[----:B------:R-:W-:Y:S02]  /*11960*/  IMAD.U32 R4, RZ, RZ, UR28 ;  /* 0x0000001cff047e24 */ /* 0x000fe4000f8e00ff */
[----:B------:R-:W-:Y:S01]  /*11970*/  IMAD.U32 R5, RZ, RZ, UR29 ;  /* 0x0000001dff057e24 */ /* 0x000fe2000f8e00ff */
[----:B------:R-:W-:Y:S02]  /*11980*/  STL [R1+0x90], R72 ;  /* 0x0000904801007387 */ /* 0x000fe40000100800 */
[----:B------:R-:W-:Y:S02]  /*11990*/  IMAD.U32 R0, RZ, RZ, UR5 ;  /* 0x00000005ff007e24 */ /* 0x000fe4000f8e00ff */
[----:B------:R-:W-:Y:S04]  /*119a0*/  @P3 STS.128 [R240+0xc000], RZ ;  /* 0x00c000fff0003388 */ /* 0x000fe80000000c00 */
[----:B------:R-:W-:Y:S04]  /*119b0*/  STL [R1+0x8c], R71 ;  /* 0x00008c4701007387 */ /* 0x000fe80000100800 */
[----:B------:R-:W-:Y:S04]  /*119c0*/  STL [R1+0x88], R70 ;  /* 0x0000884601007387 */ /* 0x000fe80000100800 */
[----:B------:R-:W-:Y:S04]  /*119d0*/  STL [R1+0x84], R69 ;  /* 0x0000844501007387 */ /* 0x000fe80000100800 */
[----:B------:R-:W-:Y:S01]  /*119e0*/  STL [R1+0x80], R68 ;  /* 0x0000804401007387 */ /* 0x000fe20000100800 */
        /* <DEDUP_REMOVED lines=63> */
[----:B--2---:R-:W-:Y:S04]  /*11de0*/  LDSM.16.M88.4 R12, [R227+0x2000] ;  /* 0x00200000e30c783b */ /* 0x004fe80000000200 */
[----:B-----5:R-:W2:Y:S04]  /*11df0*/  LDSM.16.M88.4 R40, [R220+0x9000] ;  /* 0x00900000dc28783b */ /* 0x020ea80000000200 */
[----:B---3--:R-:W-:Y:S04]  /*11e00*/  LDSM.16.M88.4 R16, [R227] ;  /* 0x00000000e310783b */ /* 0x008fe80000000200 */
[----:B------:R-:W3:Y:S04]  /*11e10*/  LDSM.16.M88.4 R44, [R220+0x8800] ;  /* 0x00880000dc2c783b */ /* 0x000ee80000000200 */
[----:B------:R-:W-:Y:S04]  /*11e20*/  LDSM.16.M88.4 R24, [R237] ;  /* 0x00000000ed18783b */ /* 0x000fe80000000200 */
[----:B------:R-:W-:Y:S04]  /*11e30*/  LDSM.16.M88.4 R48, [R220+0x8000] ;  /* 0x00800000dc30783b */ /* 0x000fe80000000200 */
[----:B----4-:R-:W4:Y:S04]  /*11e40*/  LDSM.16.M88.4 R4, [R228+0x2000] ;  /* 0x00200000e404783b */ /* 0x010f280000000200 */
[----:B------:R-:W4:Y:S04]  /*11e50*/  LDSM.16.M88.4 R36, [R220+0x9800] ;  /* 0x00980000dc24783b */ /* 0x000f280000000200 */
[----:B-1----:R-:W-:Y:S04]  /*11e60*/  LDSM.16.M88.4 R8, [R228] ;  /* 0x00000000e408783b */ /* 0x002fe80000000200 */
[----:B------:R-:W1:Y:S04]  /*11e70*/  LDSM.16.M88.4 R28, [R238] ;  /* 0x00000000ee1c783b */ /* 0x000e680000000200 */
[----:B------:R-:W1:Y:S01]  /*11e80*/  LDSM.16.M88.4 R32, [R231] ;  /* 0x00000000e720783b */ /* 0x000e620000000200 */
[----:B--2---:R-:W-:Y:S03]  /*11e90*/  HMMA.16816.F32.BF16 R60, R12, R40, RZ ;  /* 0x000000280c3c723c */ /* 0x004fe600000418ff */
[----:B------:R-:W2:Y:S04]  /*11ea0*/  LDSM.16.M88.4 R20, [R236] ;  /* 0x00000000ec14783b */ /* 0x000ea80000000200 */
[----:B------:R-:W0:Y:S01]  /*11eb0*/  LDGDEPBAR ;  /* 0x00000000000079af */ /* 0x000e220000000000 */
[-C--:B---3--:R-:W-:Y:S08]  /*11ec0*/  HMMA.16816.F32.BF16 R136, R16, R44.reuse, RZ ;  /* 0x0000002c1088723c */ /* 0x088ff000000418ff */
[----:B------:R-:W-:Y:S08]  /*11ed0*/  HMMA.16816.F32.BF16 R132, R12, R44, RZ ;  /* 0x0000002c0c84723c */ /* 0x000ff000000418ff */
[----:B------:R-:W-:Y:S08]  /*11ee0*/  HMMA.16816.F32.BF16 R64, R16, R40, RZ ;  /* 0x000000281040723c */ /* 0x000ff000000418ff */
[----:B----4-:R-:W-:Y:S08]  /*11ef0*/  HMMA.16816.F32.BF16 R60, R4, R24, R60 ;  /* 0x00000018043c723c */ /* 0x010ff0000004183c */
[-C--:B------:R-:W-:Y:S08]  /*11f00*/  HMMA.16816.F32.BF16 R208, R16, R48.reuse, RZ ;  /* 0x0000003010d0723c */ /* 0x080ff000000418ff */
[----:B------:R-:W-:Y:S08]  /*11f10*/  HMMA.16816.F32.BF16 R140, R12, R48, RZ ;  /* 0x000000300c8c723c */ /* 0x000ff000000418ff */
[-C--:B------:R-:W-:Y:S08]  /*11f20*/  HMMA.16816.F32.BF16 R56, R16, R36.reuse, RZ ;  /* 0x000000241038723c */ /* 0x080ff000000418ff */
[----:B------:R-:W-:Y:S07]  /*11f30*/  HMMA.16816.F32.BF16 R52, R12, R36, RZ ;  /* 0x000000240c34723c */ /* 0x000fee00000418ff */
[----:B------:R-:W-:Y:S01]  /*11f40*/  IMAD.MOV.U32 R36, RZ, RZ, R60 ;  /* 0x000000ffff247224 */ /* 0x000fe200078e003c */
[-C--:B-1----:R-:W-:Y:S08]  /*11f50*/  HMMA.16816.F32.BF16 R68, R8, R28.reuse, R136 ;  /* 0x0000001c0844723c */ /* 0x082ff00000041888 */
[----:B------:R-:W-:Y:S07]  /*11f60*/  HMMA.16816.F32.BF16 R216, R4, R28, R132 ;  /* 0x0000001c04d8723c */ /* 0x000fee0000041884 */
[----:B------:R-:W-:Y:S01]  /*11f70*/  IMAD.MOV.U32 R29, RZ, RZ, R61 ;  /* 0x000000ffff1d7224 */ /* 0x000fe200078e003d */
[C---:B------:R-:W-:Y:S07]  /*11f80*/  HMMA.16816.F32.BF16 R64, R8.reuse, R24, R64 ;  /* 0x000000180840723c */ /* 0x040fee0000041840 */
[----:B------:R-:W-:Y:S01]  /*11f90*/  IMAD.MOV.U32 R25, RZ, RZ, R62 ;  /* 0x000000ffff197224 */ /* 0x000fe200078e003e */
[----:B------:R-:W-:Y:S01]  /*11fa0*/  HMMA.16816.F32.BF16 R208, R8, R32, R208 ;  /* 0x0000002008d0723c */ /* 0x000fe200000418d0 */
[----:B------:R-:W-:-:S02]  /*11fb0*/  IMAD.MOV.U32 R24, RZ, RZ, R63 ;  /* 0x000000ffff187224 */ /* 0x000fc400078e003f */
[----:B------:R-:W-:Y:S02]  /*11fc0*/  IMAD.MOV.U32 R40, RZ, RZ, R70 ;  /* 0x000000ffff287224 */ /* 0x000fe400078e0046 */
[----:B------:R-:W-:-:S03]  /*11fd0*/  IMAD.MOV.U32 R37, RZ, RZ, R71 ;  /* 0x000000ffff257224 */ /* 0x000fc600078e0047 */
[-C--:B------:R-:W-:Y:S08]  /*11fe0*/  HMMA.16816.F32.BF16 R60, R12, R50.reuse, RZ ;  /* 0x000000320c3c723c */ /* 0x080ff000000418ff */
[----:B------:R-:W-:Y:S01]  /*11ff0*/  HMMA.16816.F32.BF16 R48, R16, R50, RZ ;  /* 0x000000321030723c */ /* 0x000fe200000418ff */
[----:B------:R-:W-:Y:S02]  /*12000*/  IMAD.MOV.U32 R28, RZ, RZ, R64 ;  /* 0x000000ffff1c7224 */ /* 0x000fe400078e0040 */
[----:B------:R-:W-:-:S02]  /*12010*/  IMAD.MOV.U32 R3, RZ, RZ, R65 ;  /* 0x000000ffff037224 */ /* 0x000fc400078e0041 */
[----:B------:R-:W-:Y:S02]  /*12020*/  IMAD.MOV.U32 R2, RZ, RZ, R66 ;  /* 0x000000ffff027224 */ /* 0x000fe400078e0042 */
[----:B------:R-:W-:Y:S01]  /*12030*/  IMAD.MOV.U32 R0, RZ, RZ, R67 ;  /* 0x000000ffff007224 */ /* 0x000fe200078e0043 */
[----:B------:R-:W-:Y:S07]  /*12040*/  HMMA.16816.F32.BF16 R140, R4, R32, R140 ;  /* 0x00000020048c723c */ /* 0x000fee000004188c */
[----:B------:R-:W-:Y:S01]  /*12050*/  IMAD.MOV.U32 R32, RZ, RZ, R68 ;  /* 0x000000ffff207224 */ /* 0x000fe200078e0044 */
[----:B--2---:R-:W-:Y:S01]  /*12060*/  HMMA.16816.F32.BF16 R72, R8, R20, R56 ;  /* 0x000000140848723c */ /* 0x004fe20000041838 */
[----:B------:R-:W-:-:S07]  /*12070*/  IMAD.MOV.U32 R33, RZ, RZ, R69 ;  /* 0x000000ffff217224 */ /* 0x000fce00078e0045 */
[----:B------:R-:W-:Y:S08]  /*12080*/  HMMA.16816.F32.BF16 R68, R4, R20, R52 ;  /* 0x000000140444723c */ /* 0x000ff00000041834 */
[C---:B------:R-:W-:Y:S08]  /*12090*/  HMMA.16816.F32.BF16 R56, R12.reuse, R46, RZ ;  /* 0x0000002e0c38723c */ /* 0x040ff000000418ff */
[----:B------:R-:W-:Y:S08]  /*120a0*/  HMMA.16816.F32.BF16 R52, R12, R42, RZ ;  /* 0x0000002a0c34723c */ /* 0x000ff000000418ff */
[-C--:B------:R-:W-:Y:S08]  /*120b0*/  HMMA.16816.F32.BF16 R60, R4, R34.reuse, R60 ;  /* 0x00000022043c723c */ /* 0x080ff0000004183c */
[----:B------:R-:W-:Y:S07]  /*120c0*/  HMMA.16816.F32.BF16 R48, R8, R34, R48 ;  /* 0x000000220830723c */ /* 0x000fee0000041830 */
[----:B------:R-:W-:Y:S01]  /*120d0*/  IMAD.MOV.U32 R34, RZ, RZ, R40 ;  /* 0x000000ffff227224 */ /* 0x000fe200078e0028 */
[----:B------:R-:W-:Y:S01]  /*120e0*/  HMMA.16816.F32.BF16 R12, R12, R38, RZ ;  /* 0x000000260c0c723c */ /* 0x000fe200000418ff */
[----:B------:R-:W-:-:S07]  /*120f0*/  IMAD.MOV.U32 R35, RZ, RZ, R37 ;  /* 0x000000ffff237224 */ /* 0x000fce00078e0025 */
        /* <DEDUP_REMOVED lines=12> */
[C---:B-1----:R-:W-:Y:S07]  /*121c0*/  HMMA.16816.F32.BF16 R132, R4.reuse, R12, R140 ;  /* 0x0000000c0484723c */ /* 0x042fee000004188c */
[----:B------:R-:W-:Y:S01]  /*121d0*/  IMAD.MOV.U32 R142, RZ, RZ, R25 ;  /* 0x000000ffff8e7224 */ /* 0x000fe200078e0019 */
[----:B------:R-:W-:Y:S01]  /*121e0*/  HMMA.16816.F32.BF16 R52, R4, R14, R60 ;  /* 0x0000000e0434723c */ /* 0x000fe2000004183c */
[----:B------:R-:W-:-:S02]  /*121f0*/  IMAD.MOV.U32 R143, RZ, RZ, R24 ;  /* 0x000000ffff8f7224 */ /* 0x000fc400078e0018 */
[----:B------:R-:W-:Y:S02]  /*12200*/  IMAD.MOV.U32 R140, RZ, RZ, R36 ;  /* 0x000000ffff8c7224 */ /* 0x000fe400078e0024 */
[----:B------:R-:W-:-:S03]  /*12210*/  IMAD.MOV.U32 R141, RZ, RZ, R29 ;  /* 0x000000ffff8d7224 */ /* 0x000fc600078e001d */
[C---:B--2---:R-:W-:Y:S07]  /*12220*/  HMMA.16816.F32.BF16 R64, R8.reuse, R12, R208 ;  /* 0x0000000c0840723c */ /* 0x044fee00000418d0 */
[----:B------:R-:W-:Y:S01]  /*12230*/  IMAD.MOV.U32 R208, RZ, RZ, R28 ;  /* 0x000000ffffd07224 */ /* 0x000fe200078e001c */
[----:B------:R-:W-:Y:S01]  /*12240*/  HMMA.16816.F32.BF16 R24, R8, R14, R48 ;  /* 0x0000000e0818723c */ /* 0x000fe20000041830 */
[----:B------:R-:W1:Y:S01]  /*12250*/  LDSM.16.M88.4 R12, [R226+0x8800] ;  /* 0x00880000e20c783b */ /* 0x000e620000000200 */
[----:B------:R-:W-:-:S02]  /*12260*/  IMAD.MOV.U32 R209, RZ, RZ, R3 ;  /* 0x000000ffffd17224 */ /* 0x000fc400078e0003 */
[----:B------:R-:W-:Y:S02]  /*12270*/  IMAD.MOV.U32 R210, RZ, RZ, R2 ;  /* 0x000000ffffd27224 */ /* 0x000fe400078e0002 */
[----:B------:R-:W-:Y:S02]  /*12280*/  IMAD.MOV.U32 R211, RZ, RZ, R0 ;  /* 0x000000ffffd37224 */ /* 0x000fe400078e0000 */
        /* <DEDUP_REMOVED lines=74> */
[----:B--2---:R-:W-:Y:S07]  /*12730*/  HMMA.16816.F32.BF16 R40, R8, R12, R56 ;  /* 0x0000000c0828723c */ /* 0x004fee0000041838 */
        /* <DEDUP_REMOVED lines=22> */
[----:B------:R-:W1:Y:S01]  /*128a0*/  LDSM.16.M88.4 R12, [R226+0xa000] ;  /* 0x00a00000e20c783b */ /* 0x000e620000000200 */
[----:B------:R-:W-:-:S02]  /*128b0*/  IMAD.MOV.U32 R56, RZ, RZ, R72 ;  /* 0x000000ffff387224 */ /* 0x000fc400078e0048 */
[----:B------:R-:W-:Y:S01]  /*128c0*/  IMAD.MOV.U32 R3, RZ, RZ, R73 ;  /* 0x000000ffff037224 */ /* 0x000fe200078e0049 */
[----:B------:R-:W2:Y:S01]  /*128d0*/  LDSM.16.M88.4 R8, [R230+0x4000] ;  /* 0x00400000e608783b */ /* 0x000ea20000000200 */
[----:B------:R-:W-:Y:S02]  /*128e0*/  IMAD.MOV.U32 R2, RZ, RZ, R74 ;  /* 0x000000ffff027224 */ /* 0x000fe400078e004a */
[----:B------:R-:W-:Y:S02]  /*128f0*/  IMAD.MOV.U32 R0, RZ, RZ, R75 ;  /* 0x000000ffff007224 */ /* 0x000fe400078e004b */
[----:B------:R-:W-:Y:S02]  /*12900*/  IMAD.MOV.U32 R45, RZ, RZ, R3 ;  /* 0x000000ffff2d7224 */ /* 0x000fe400078e0003 */
[----:B------:R-:W-:Y:S02]  /*12910*/  IMAD.MOV.U32 R46, RZ, RZ, R2 ;  /* 0x000000ffff2e7224 */ /* 0x000fe400078e0002 */
[----:B------:R-:W-:-:S02]  /*12920*/  IMAD.MOV.U32 R47, RZ, RZ, R0 ;  /* 0x000000ffff2f7224 */ /* 0x000fc400078e0000 */
[----:B------:R-:W-:Y:S01]  /*12930*/  IMAD.MOV.U32 R44, RZ, RZ, R56 ;  /* 0x000000ffff2c7224 */ /* 0x000fe200078e0038 */
[-C--:B-1----:R-:W-:Y:S08]  /*12940*/  HMMA.16816.F32.BF16 R52, R4, R12.reuse, R68 ;  /* 0x0000000c0434723c */ /* 0x082ff00000041844 */
[----:B--2---:R-:W-:Y:S08]  /*12950*/  HMMA.16816.F32.BF16 R72, R8, R12, R40 ;  /* 0x0000000c0848723c */ /* 0x004ff00000041828 */
[-C--:B------:R-:W-:Y:S08]  /*12960*/  HMMA.16816.F32.BF16 R68, R4, R14.reuse, R36 ;  /* 0x0000000e0444723c */ /* 0x080ff00000041824 */
[----:B------:R-:W-:Y:S01]  /*12970*/  HMMA.16816.F32.BF16 R208, R8, R14, R24 ;  /* 0x0000000e08d0723c */ /* 0x000fe20000041818 */
[----:B------:R-:W1:Y:S01]  /*12980*/  LDSM.16.M88.4 R12, [R226+0xa800] ;  /* 0x00a80000e20c783b */ /* 0x000e620000000200 */
        /* <DEDUP_REMOVED lines=8> */
[----:B------:R-:W1:Y:S07]  /*12a10*/  LDSM.16.M88.4 R12, [R226+0xb000] ;  /* 0x00b00000e20c783b */ /* 0x000e6e0000000200 */
[-C--:B-1----:R-:W-:Y:S07]  /*12a20*/  HMMA.16816.F32.BF16 R48, R8, R12.reuse, R212 ;  /* 0x0000000c0830723c */ /* 0x082fee00000418d4 */
[----:B------:R-:W-:Y:S01]  /*12a30*/  IMAD.MOV.U32 R212, RZ, RZ, R239 ;  /* 0x000000ffffd47224 */ /* 0x000fe200078e00ef */
[----:B------:R-:W-:Y:S01]  /*12a40*/  HMMA.16816.F32.BF16 R40, R4, R12, R60 ;  /* 0x0000000c0428723c */ /* 0x000fe2000004183c */
[----:B------:R-:W-:Y:S01]  /*12a50*/  IMAD.MOV.U32 R213, RZ, RZ, R3 ;  /* 0x000000ffffd57224 */ /* 0x000fe200078e0003 */
[----:B------:R-:W1:Y:S01]  /*12a60*/  S2R R239, SR_TID.X ;  /* 0x0000000000ef7919 */ /* 0x000e620000002100 */
[----:B------:R-:W-:-:S02]  /*12a70*/  IMAD.MOV.U32 R214, RZ, RZ, R2 ;  /* 0x000000ffffd67224 */ /* 0x000fc400078e0002 */
[----:B------:R-:W-:Y:S02]  /*12a80*/  IMAD.MOV.U32 R215, RZ, RZ, R0 ;  /* 0x000000ffffd77224 */ /* 0x000fe400078e0000 */
[----:B------:R-:W-:Y:S01]  /*12a90*/  IMAD.U32 R0, RZ, RZ, UR22 ;  /* 0x00000016ff007e24 */ /* 0x000fe2000f8e00ff */
[-C--:B------:R-:W-:Y:S08]  /*12aa0*/  HMMA.16816.F32.BF16 R36, R4, R14.reuse, R136 ;  /* 0x0000000e0424723c */ /* 0x080ff00000041888 */
[----:B------:R-:W-:Y:S01]  /*12ab0*/  HMMA.16816.F32.BF16 R24, R8, R14, R64 ;  /* 0x0000000e0818723c */ /* 0x000fe20000041840 */
[----:B------:R-:W2:Y:S01]  /*12ac0*/  LDSM.16.M88.4 R12, [R226+0xb800] ;  /* 0x00b80000e20c783b */ /* 0x000ea20000000200 */
[----:B-1----:R-:W-:-:S05]  /*12ad0*/  IMAD.SHL.U32 R239, R239, 0x2, RZ ;  /* 0x00000002efef7824 */ /* 0x002fca00078e00ff */
[----:B------:R-:W-:-:S05]  /*12ae0*/  LOP3.LUT R239, R239, 0x6, RZ, 0xc0, !PT ;  /* 0x00000006efef7812 */ /* 0x000fca00078ec0ff */
[----:B------:R-:W-:-:S04]  /*12af0*/  IMAD R0, R0, 0x40, R239 ;  /* 0x0000004000007824 */ /* 0x000fc800078e02ef */
[----:B------:R-:W-:Y:S01]  /*12b00*/  IMAD.IADD R2, R242, 0x1, -R0 ;  /* 0x00000001f2027824 */ /* 0x000fe200078e0a00 */
[----:B------:R-:W-:-:S04]  /*12b10*/  ISETP.GE.AND P1, PT, R0, R252, PT ;  /* 0x000000fc0000720c */ /* 0x000fc80003f26270 */
[----:B------:R-:W-:Y:S02]  /*12b20*/  IABS R2, R2 ;  /* 0x0000000200027213 */ /* 0x000fe40000000000 */
[----:B------:R-:W-:-:S03]  /*12b30*/  ISETP.LT.OR P1, PT, R0, R247, P1 ;  /* 0x000000f70000720c */ /* 0x000fc60000f21670 */
[----:B------:R-:W-:Y:S02]  /*12b40*/  IMAD.MOV.U32 R3, RZ, RZ, R2 ;  /* 0x000000ffff037224 */ /* 0x000fe400078e0002 */
[----:B------:R-:W-:Y:S01]  /*12b50*/  IMAD.IADD R2, R241, 0x1, -R0 ;  /* 0x00000001f1027824 */ /* 0x000fe200078e0a00 */
[----:B--2---:R-:W-:Y:S04]  /*12b60*/  HMMA.16816.F32.BF16 R44, R8, R12, R44 ;  /* 0x0000000c082c723c */ /* 0x004fe8000004182c */
[----:B------:R-:W-:-:S04]  /*12b70*/  IABS R2, R2 ;  /* 0x0000000200027213 */ /* 0x000fc80000000000 */
        /* <DEDUP_REMOVED lines=136> */
[C---:B------:R-:W-:Y:S01]  /*13400*/  ISETP.GE.AND P6, PT, R2.reuse, R249, PT ;  /* 0x000000f90200720c */ /* 0x040fe20003fc6270 */
[----:B------:R1:W-:Y:S01]  /*13410*/  STL [R1+0x8], R5 ;  /* 0x0000080501007387 */ /* 0x0003e20000100800 */
[----:B------:R-:W-:Y:S02]  /*13420*/  ISETP.LT.OR P4, PT, R2, R247, P4 ;  /* 0x000000f70200720c */ /* 0x000fe40002781670 */
[----:B------:R-:W-:-:S02]  /*13430*/  IABS R3, R3 ;  /* 0x0000000300037213 */ /* 0x000fc40000000000 */
[----:B------:R-:W-:Y:S02]  /*13440*/  ISETP.LT.OR P6, PT, R2, R244, P6 ;  /* 0x000000f40200720c */ /* 0x000fe400037c1670 */
[----:B------:R-:W-:Y:S01]  /*13450*/  FSEL R21, R15, -INF , !P5 ;  /* 0xff8000000f157808 */ /* 0x000fe20006800000 */
[----:B------:R-:W-:Y:S02]  /*13460*/  IMAD.MOV.U32 R4, RZ, RZ, R3 ;  /* 0x000000ffff047224 */ /* 0x000fe400078e0003 */
[----:B------:R-:W-:Y:S02]  /*13470*/  IMAD.IADD R3, R241, 0x1, -R2 ;  /* 0x00000001f1037824 */ /* 0x000fe400078e0a02 */
[----:B------:R2:W3:Y:S03]  /*13480*/  I2F R6, R4 ;  /* 0x0000000400067306 */ /* 0x0004e60000201400 */
[----:B------:R-:W-:-:S05]  /*13490*/  IABS R3, R3 ;  /* 0x0000000300037213 */ /* 0x000fca0000000000 */
[----:B--2---:R-:W-:Y:S02]  /*134a0*/  IMAD.MOV.U32 R4, RZ, RZ, R3 ;  /* 0x000000ffff047224 */ /* 0x004fe400078e0003 */
[----:B------:R-:W-:Y:S02]  /*134b0*/  IMAD.IADD R3, R243, 0x1, -R2 ;  /* 0x00000001f3037824 */ /* 0x000fe400078e0a02 */
[----:B------:R2:W-:Y:S01]  /*134c0*/  I2F R10, R4 ;  /* 0x00000004000a7306 */ /* 0x0005e20000201400 */
[----:B---3--:R-:W-:Y:S02]  /*134d0*/  FFMA.FTZ R6, R6, -UR21, R209 ;  /* 0x8000001506067c23 */ /* 0x008fe400080100d1 */
[----:B------:R-:W-:-:S03]  /*134e0*/  IABS R3, R3 ;  /* 0x0000000300037213 */ /* 0x000fc60000000000 */
[----:B------:R-:W-:Y:S02]  /*134f0*/  FSEL R16, R6, -INF , !P4 ;  /* 0xff80000006107808 */ /* 0x000fe40006000000 */
[----:B------:R3:W-:Y:S01]  /*13500*/  I2F R9, R3 ;  /* 0x0000000300097306 */ /* 0x0007e20000201400 */
[----:B--2---:R-:W-:Y:S01]  /*13510*/  IMAD.IADD R4, R248, 0x1, -R2 ;  /* 0x00000001f8047824 */ /* 0x004fe200078e0a02 */
[----:B------:R-:W-:-:S04]  /*13520*/  IADD3 R2, R0, 0x10, RZ ;  /* 0x0000001000027810 */ /* 0x000fc80007ffe0ff */
[----:B------:R-:W-:Y:S01]  /*13530*/  IABS R4, R4 ;  /* 0x0000000400047213 */ /* 0x000fe20000000000 */
[--C-:B-1----:R-:W-:Y:S01]  /*13540*/  IMAD.IADD R5, R243, 0x1, -R2.reuse ;  /* 0x00000001f3057824 */ /* 0x102fe200078e0a02 */
[----:B------:R-:W-:Y:S01]  /*13550*/  ISETP.GE.AND P5, PT, R2, R252, PT ;  /* 0x000000fc0200720c */ /* 0x000fe20003fa6270 */
[----:B---3--:R-:W-:Y:S01]  /*13560*/  IMAD.IADD R3, R242, 0x1, -R2 ;  /* 0x00000001f2037824 */ /* 0x008fe200078e0a02 */
[----:B------:R1:W2:Y:S01]  /*13570*/  I2F R11, R4 ;  /* 0x00000004000b7306 */ /* 0x0002a20000201400 */
[C---:B------:R-:W-:Y:S02]  /*13580*/  ISETP.GE.AND P4, PT, R2.reuse, R251, PT ;  /* 0x000000fb0200720c */ /* 0x040fe40003f86270 */
[C---:B------:R-:W-:Y:S02]  /*13590*/  ISETP.LT.OR P5, PT, R2.reuse, R247, P5 ;  /* 0x000000f70200720c */ /* 0x040fe40002fa1670 */
[----:B------:R-:W-:Y:S02]  /*135a0*/  IABS R3, R3 ;  /* 0x0000000300037213 */ /* 0x000fe40000000000 */
[----:B------:R-:W-:-:S03]  /*135b0*/  ISETP.LT.OR P4, PT, R2, R246, P4 ;  /* 0x000000f60200720c */ /* 0x000fc60002781670 */
        /* <DEDUP_REMOVED lines=16> */
[----:B--2---:R-:W-:Y:S01]  /*136c0*/  FFMA.FTZ R12, R7, -UR21, R142 ;  /* 0x80000015070c7c23 */ /* 0x004fe2000801008e */
[----:B------:R-:W-:Y:S02]  /*136d0*/  FSEL R142, R14, -INF , !P5 ;  /* 0xff8000000e8e7808 */ /* 0x000fe40006800000 */
[----:B------:R-:W-:Y:S02]  /*136e0*/  FSEL R219, R4, -INF , !P0 ;  /* 0xff80000004db7808 */ /* 0x000fe40004000000 */
[----:B------:R-:W-:Y:S01]  /*136f0*/  ISETP.GE.AND P0, PT, R2, R249, PT ;  /* 0x000000f90200720c */ /* 0x000fe20003f06270 */
[----:B---3--:R-:W-:Y:S01]  /*13700*/  FFMA.FTZ R11, R3, -UR21, R56 ;  /* 0x80000015030b7c23 */ /* 0x008fe20008010038 */
[----:B------:R-:W-:-:S02]  /*13710*/  IADD3 R3, R0, 0x11, RZ ;  /* 0x0000001100037810 */ /* 0x000fc40007ffe0ff */
[----:B------:R-:W-:Y:S01]  /*13720*/  ISETP.LT.OR P0, PT, R2, R244, P0 ;  /* 0x000000f40200720c */ /* 0x000fe20000701670 */
[----:B------:R-:W-:Y:S01]  /*13730*/  IMAD.IADD R2, R248, 0x1, -R2 ;  /* 0x00000001f8027824 */ /* 0x000fe200078e0a02 */
[----:B------:R-:W-:Y:S01]  /*13740*/  FSEL R34, R12, -INF , !P4 ;  /* 0xff8000000c227808 */ /* 0x000fe20006000000 */
[--C-:B------:R-:W-:Y:S01]  /*13750*/  IMAD.IADD R5, R243, 0x1, -R3.reuse ;  /* 0x00000001f3057824 */ /* 0x100fe200078e0a03 */
[----:B------:R-:W-:Y:S02]  /*13760*/  FSEL R62, R11, -INF , !P1 ;  /* 0xff8000000b3e7808 */ /* 0x000fe40004800000 */
[----:B------:R-:W-:Y:S01]  /*13770*/  IABS R4, R2 ;  /* 0x0000000200047213 */ /* 0x000fe20000000000 */
[----:B------:R-:W-:Y:S01]  /*13780*/  IMAD.IADD R2, R242, 0x1, -R3 ;  /* 0x00000001f2027824 */ /* 0x000fe200078e0a03 */
[C---:B------:R-:W-:Y:S02]  /*13790*/  ISETP.GE.AND P6, PT, R3.reuse, R252, PT ;  /* 0x000000fc0300720c */ /* 0x040fe40003fc6270 */
[----:B------:R1:W2:Y:S01]  /*137a0*/  I2F R15, R4 ;  /* 0x00000004000f7306 */ /* 0x0002a20000201400 */
[----:B------:R-:W-:-:S02]  /*137b0*/  ISETP.GE.AND P5, PT, R3, R251, PT ;  /* 0x000000fb0300720c */ /* 0x000fc40003fa6270 */
[----:B------:R-:W-:Y:S02]  /*137c0*/  IABS R2, R2 ;  /* 0x0000000200027213 */ /* 0x000fe40000000000 */
[C---:B------:R-:W-:Y:S02]  /*137d0*/  ISETP.GE.AND P4, PT, R3.reuse, R250, PT ;  /* 0x000000fa0300720c */ /* 0x040fe40003f86270 */
[C---:B------:R-:W-:Y:S02]  /*137e0*/  ISETP.GE.AND P1, PT, R3.reuse, R249, PT ;  /* 0x000000f90300720c */ /* 0x040fe40003f26270 */
[C---:B------:R-:W-:Y:S02]  /*137f0*/  ISETP.LT.OR P6, PT, R3.reuse, R247, P6 ;  /* 0x000000f70300720c */ /* 0x040fe400037c1670 */
[C---:B------:R-:W-:Y:S02]  /*13800*/  ISETP.LT.OR P5, PT, R3.reuse, R246, P5 ;  /* 0x000000f60300720c */ /* 0x040fe40002fa1670 */
[----:B------:R-:W-:-:S02]  /*13810*/  ISETP.LT.OR P4, PT, R3, R245, P4 ;  /* 0x000000f50300720c */ /* 0x000fc40002781670 */
        /* <DEDUP_REMOVED lines=14> */
[----:B------:R-:W-:Y:S02]  /*13900*/  IABS R4, R4 ;  /* 0x0000000400047213 */ /* 0x000fe40000000000 */
[----:B------:R-:W-:Y:S01]  /*13910*/  FSEL R60, R3, -INF , !P0 ;  /* 0xff800000033c7808 */ /* 0x000fe20004000000 */
[----:B---3--:R-:W-:Y:S01]  /*13920*/  FFMA.FTZ R8, R8, -UR21, R57 ;  /* 0x8000001508087c23 */ /* 0x008fe20008010039 */
[----:B------:R-:W-:Y:S01]  /*13930*/  ISETP.GE.AND P0, PT, R2, R252, PT ;  /* 0x000000fc0200720c */ /* 0x000fe20003f06270 */
[----:B------:R-:W-:Y:S01]  /*13940*/  IMAD.MOV.U32 R5, RZ, RZ, R4 ;  /* 0x000000ffff057224 */ /* 0x000fe200078e0004 */
[----:B------:R-:W-:Y:S01]  /*13950*/  IABS R4, R6 ;  /* 0x0000000600047213 */ /* 0x000fe20000000000 */
[----:B------:R-:W-:Y:S01]  /*13960*/  FFMA.FTZ R6, R10, -UR21, R141 ;  /* 0x800000150a067c23 */ /* 0x000fe2000801008d */
[----:B------:R-:W-:Y:S01]  /*13970*/  FSEL R66, R8, -INF , !P4 ;  /* 0xff80000008427808 */ /* 0x000fe20006000000 */
[----:B------:R1:W2:Y:S01]  /*13980*/  I2F R7, R5 ;  /* 0x0000000500077306 */ /* 0x0002a20000201400 */
[----:B------:R-:W-:-:S02]  /*13990*/  ISETP.GE.AND P4, PT, R2, R249, PT ;  /* 0x000000f90200720c */ /* 0x000fc40003f86270 */
[----:B------:R-:W-:Y:S02]  /*139a0*/  FSEL R64, R6, -INF , !P6 ;  /* 0xff80000006407808 */ /* 0x000fe40007000000 */
[C---:B------:R-:W-:Y:S02]  /*139b0*/  ISETP.GE.AND P6, PT, R2.reuse, R251, PT ;  /* 0x000000fb0200720c */ /* 0x040fe40003fc6270 */
[C---:B------:R-:W-:Y:S01]  /*139c0*/  ISETP.LT.OR P0, PT, R2.reuse, R247, P0 ;  /* 0x000000f70200720c */ /* 0x040fe20000701670 */
[----:B------:R-:W3:Y:S01]  /*139d0*/  I2F R4, R4 ;  /* 0x0000000400047306 */ /* 0x000ee20000201400 */
[C---:B------:R-:W-:Y:S02]  /*139e0*/  ISETP.LT.OR P6, PT, R2.reuse, R246, P6 ;  /* 0x000000f60200720c */ /* 0x040fe400037c1670 */
[----:B------:R-:W-:Y:S01]  /*139f0*/  ISETP.LT.OR P4, PT, R2, R244, P4 ;  /* 0x000000f40200720c */ /* 0x000fe20002781670 */
[----:B-1----:R-:W-:Y:S02]  /*13a00*/  FFMA.FTZ R5, R9, -UR21, R143 ;  /* 0x8000001509057c23 */ /* 0x002fe4000801008f */
[----:B--2---:R-:W-:-:S02]  /*13a10*/  FFMA.FTZ R12, R7, -UR21, R59 ;  /* 0x80000015070c7c23 */ /* 0x004fc4000801003b */
[----:B---3--:R-:W-:Y:S02]  /*13a20*/  FFMA.FTZ R11, R4, -UR21, R28 ;  /* 0x80000015040b7c23 */ /* 0x008fe4000801001c */
[----:B------:R-:W-:-:S03]  /*13a30*/  IMAD.IADD R4, R241, 0x1, -R2 ;  /* 0x00000001f1047824 */ /* 0x000fc600078e0a02 */
[----:B------:R-:W-:Y:S02]  /*13a40*/  FSEL R59, R11, -INF , !P0 ;  /* 0xff8000000b3b7808 */ /* 0x000fe40004000000 */
        /* <DEDUP_REMOVED lines=20> */
[----:B------:R-:W-:Y:S01]  /*13b90*/  IABS R3, R5 ;  /* 0x0000000500037213 */ /* 0x000fe20000000000 */
[--C-:B------:R-:W-:Y:S02]  /*13ba0*/  IMAD.IADD R5, R248, 0x1, -R2.reuse ;  /* 0x00000001f8057824 */ /* 0x100fe400078e0a02 */
        /* <DEDUP_REMOVED lines=10> */
[----:B------:R-:W-:Y:S02]  /*13c50*/  FSEL R5, R5, -INF , !P6 ;  /* 0xff80000005057808 */ /* 0x000fe40007000000 */
[C---:B------:R-:W-:Y:S02]  /*13c60*/  ISETP.GE.AND P6, PT, R2.reuse, R250, PT ;  /* 0x000000fa0200720c */ /* 0x040fe40003fc6270 */
[----:B------:R-:W-:Y:S01]  /*13c70*/  FSEL R31, R7, -INF , !P0 ;  /* 0xff800000071f7808 */ /* 0x000fe20004000000 */
[----:B------:R-:W3:Y:S01]  /*13c80*/  I2F R3, R3 ;  /* 0x0000000300037306 */ /* 0x000ee20000201400 */
[----:B------:R-:W-:Y:S01]  /*13c90*/  ISETP.LT.OR P6, PT, R2, R245, P6 ;  /* 0x000000f50200720c */ /* 0x000fe200037c1670 */
[----:B-1----:R-:W-:Y:S01]  /*13ca0*/  FFMA.FTZ R4, R9, -UR21, R52 ;  /* 0x8000001509047c23 */ /* 0x002fe20008010034 */
[----:B------:R-:W-:Y:S01]  /*13cb0*/  FSEL R9, R12, -INF , !P1 ;  /* 0xff8000000c097808 */ /* 0x000fe20004800000 */
[----:B--2---:R-:W-:Y:S01]  /*13cc0*/  FFMA.FTZ R6, R6, -UR21, R53 ;  /* 0x8000001506067c23 */ /* 0x004fe20008010035 */
[----:B------:R-:W-:-:S02]  /*13cd0*/  ISETP.GE.AND P1, PT, R2, R252, PT ;  /* 0x000000fc0200720c */ /* 0x000fc40003f26270 */
[----:B------:R-:W-:Y:S01]  /*13ce0*/  FSEL R135, R4, -INF , !P5 ;  /* 0xff80000004877808 */ /* 0x000fe20006800000 */
[----:B------:R-:W-:Y:S01]  /*13cf0*/  FFMA.FTZ R4, R13, -UR21, R54 ;  /* 0x800000150d047c23 */ /* 0x000fe20008010036 */
[C---:B------:R-:W-:Y:S01]  /*13d00*/  ISETP.GE.AND P5, PT, R2.reuse, R249, PT ;  /* 0x000000f90200720c */ /* 0x040fe20003fa6270 */
[----:B---3--:R-:W-:Y:S01]  /*13d10*/  FFMA.FTZ R15, R3, -UR21, R55 ;  /* 0x80000015030f7c23 */ /* 0x008fe20008010037 */
[C---:B------:R-:W-:Y:S01]  /*13d20*/  ISETP.LT.OR P1, PT, R2.reuse, R247, P1 ;  /* 0x000000f70200720c */ /* 0x040fe20000f21670 */
[----:B------:R-:W-:Y:S01]  /*13d30*/  STL [R1+0x20], R9 ;  /* 0x0000200901007387 */ /* 0x000fe20000100800 */
[----:B------:R-:W-:Y:S02]  /*13d40*/  ISETP.LT.OR P5, PT, R2, R244, P5 ;  /* 0x000000f40200720c */ /* 0x000fe40002fa1670 */
[----:B------:R-:W-:Y:S01]  /*13d50*/  IADD3 R2, R0, 0x20, RZ ;  /* 0x0000002000027810 */ /* 0x000fe20007ffe0ff */
[----:B------:R1:W-:Y:S01]  /*13d60*/  STL [R1+0x18], R5 ;  /* 0x0000180501007387 */ /* 0x0003e20000100800 */
[----:B------:R-:W-:-:S02]  /*13d70*/  FSEL R56, R4, -INF , !P4 ;  /* 0xff80000004387808 */ /* 0x000fc40006000000 */
[----:B------:R-:W-:Y:S01]  /*13d80*/  FSEL R20, R6, -INF , !P6 ;  /* 0xff80000006147808 */ /* 0x000fe20007000000 */
[--C-:B------:R-:W-:Y:S01]  /*13d90*/  IMAD.IADD R3, R242, 0x1, -R2.reuse ;  /* 0x00000001f2037824 */ /* 0x100fe200078e0a02 */
[C---:B------:R-:W-:Y:S02]  /*13da0*/  ISETP.GE.AND P4, PT, R2.reuse, R252, PT ;  /* 0x000000fc0200720c */ /* 0x040fe40003f86270 */
[C---:B------:R-:W-:Y:S02]  /*13db0*/  ISETP.GE.AND P0, PT, R2.reuse, R250, PT ;  /* 0x000000fa0200720c */ /* 0x040fe40003f06270 */
[----:B------:R-:W-:Y:S02]  /*13dc0*/  IABS R3, R3 ;  /* 0x0000000300037213 */ /* 0x000fe40000000000 */
[C---:B------:R-:W-:Y:S02]  /*13dd0*/  ISETP.GE.AND P6, PT, R2.reuse, R249, PT ;  /* 0x000000f90200720c */ /* 0x040fe40003fc6270 */
[C---:B------:R-:W-:Y:S01]  /*13de0*/  ISETP.LT.OR P4, PT, R2.reuse, R247, P4 ;  /* 0x000000f70200720c */ /* 0x040fe20002781670 */
[----:B------:R-:W-:Y:S01]  /*13df0*/  IMAD.MOV.U32 R4, RZ, RZ, R3 ;  /* 0x000000ffff047224 */ /* 0x000fe200078e0003 */
[C---:B------:R-:W-:Y:S01]  /*13e00*/  ISETP.LT.OR P0, PT, R2.reuse, R245, P0 ;  /* 0x000000f50200720c */ /* 0x040fe20000701670 */
[----:B------:R-:W-:Y:S01]  /*13e10*/  IMAD.IADD R3, R241, 0x1, -R2 ;  /* 0x00000001f1037824 */ /* 0x000fe200078e0a02 */
[----:B------:R-:W-:Y:S01]  /*13e20*/  ISETP.LT.OR P6, PT, R2, R244, P6 ;  /* 0x000000f40200720c */ /* 0x000fe200037c1670 */
[----:B------:R2:W3:Y:S01]  /*13e30*/  I2F R11, R4 ;  /* 0x00000004000b7306 */ /* 0x0004e20000201400 */
[----:B------:R-:W-:-:S02]  /*13e40*/  FSEL R134, R15, -INF , !P5 ;  /* 0xff8000000f867808 */ /* 0x000fc40006800000 */
[----:B------:R-:W-:Y:S01]  /*13e50*/  IABS R3, R3 ;  /* 0x0000000300037213 */ /* 0x000fe20000000000 */
[----:B-1----:R-:W-:-:S05]  /*13e60*/  FFMA.FTZ R5, R8, -UR21, R29 ;  /* 0x8000001508057c23 */ /* 0x002fca000801001d */
[----:B------:R-:W-:Y:S02]  /*13e70*/  FSEL R61, R5, -INF , !P1 ;  /* 0xff800000053d7808 */ /* 0x000fe40004800000 */
[C---:B------:R-:W-:Y:S01]  /*13e80*/  ISETP.GE.AND P1, PT, R2.reuse, R251, PT ;  /* 0x000000fb0200720c */ /* 0x040fe20003f26270 */
[----:B--2---:R-:W-:Y:S02]  /*13e90*/  IMAD.MOV.U32 R4, RZ, RZ, R3 ;  /* 0x000000ffff047224 */ /* 0x004fe400078e0003 */
[----:B------:R-:W-:Y:S01]  /*13ea0*/  IMAD.IADD R3, R243, 0x1, -R2 ;  /* 0x00000001f3037824 */ /* 0x000fe200078e0a02 */
[----:B------:R-:W-:Y:S01]  /*13eb0*/  ISETP.LT.OR P1, PT, R2, R246, P1 ;  /* 0x000000f60200720c */ /* 0x000fe20000f21670 */
[----:B------:R1:W-:Y:S01]  /*13ec0*/  I2F R10, R4 ;  /* 0x00000004000a7306 */ /* 0x0003e20000201400 */
[----:B---3--:R-:W-:Y:S02]  /*13ed0*/  FFMA.FTZ R6, R11, -UR21, R48 ;  /* 0x800000150b067c23 */ /* 0x008fe40008010030 */
        /* <DEDUP_REMOVED lines=18> */
[----:B------:R-:W-:-:S05]  /*14000*/  IABS R3, R3 ;  /* 0x0000000300037213 */ /* 0x000fca0000000000 */
[----:B-1----:R-:W-:Y:S01]  /*14010*/  IMAD.MOV.U32 R4, RZ, RZ, R3 ;  /* 0x000000ffff047224 */ /* 0x002fe200078e0003 */
[----:B------:R-:W-:Y:S01]  /*14020*/  IABS R3, R5 ;  /* 0x0000000500037213 */ /* 0x000fe20000000000 */
[----:B------:R-:W-:Y:S02]  /*14030*/  FFMA.FTZ R5, R10, -UR21, R50 ;  /* 0x800000150a057c23 */ /* 0x000fe40008010032 */
[----:B------:R1:W2:Y:S01]  /*14040*/  I2F R7, R4 ;  /* 0x0000000400077306 */ /* 0x0002a20000201400 */
[----:B---3--:R-:W-:Y:S02]  /*14050*/  FFMA.FTZ R14, R8, -UR21, R49 ;  /* 0x80000015080e7c23 */ /* 0x008fe40008010031 */
[----:B------:R-:W-:Y:S02]  /*14060*/  FSEL R42, R5, -INF , !P1 ;  /* 0xff800000052a7808 */ /* 0x000fe40004800000 */
[----:B------:R-:W-:Y:S02]  /*14070*/  ISETP.GE.AND P1, PT, R2, R250, PT ;  /* 0x000000fa0200720c */ /* 0x000fe40003f26270 */
[----:B------:R-:W-:Y:S01]  /*14080*/  FSEL R35, R14, -INF , !P5 ;  /* 0xff8000000e237808 */ /* 0x000fe20006800000 */
[----:B------:R-:W3:Y:S01]  /*14090*/  I2F R3, R3 ;  /* 0x0000000300037306 */ /* 0x000ee20000201400 */
[----:B------:R-:W-:Y:S01]  /*140a0*/  ISETP.LT.OR P1, PT, R2, R245, P1 ;  /* 0x000000f50200720c */ /* 0x000fe20000f21670 */
[----:B-1----:R-:W-:-:S02]  /*140b0*/  FFMA.FTZ R4, R9, -UR21, R40 ;  /* 0x8000001509047c23 */ /* 0x002fc40008010028 */
        /* <DEDUP_REMOVED lines=12> */
[----:B------:R-:W-:Y:S02]  /*14180*/  FSEL R52, R11, -INF , !P1 ;  /* 0xff8000000b347808 */ /* 0x000fe40004800000 */
[----:B------:R1:W2:Y:S01]  /*14190*/  I2F R15, R4 ;  /* 0x00000004000f7306 */ /* 0x0002a20000201400 */
[C---:B------:R-:W-:Y:S02]  /*141a0*/  ISETP.GE.AND P6, PT, R3.reuse, R252, PT ;  /* 0x000000fc0300720c */ /* 0x040fe40003fc6270 */
[----:B------:R-:W-:Y:S02]  /*141b0*/  IABS R2, R2 ;  /* 0x0000000200027213 */ /* 0x000fe40000000000 */
[C---:B------:R-:W-:Y:S02]  /*141c0*/  ISETP.GE.AND P5, PT, R3.reuse, R251, PT ;  /* 0x000000fb0300720c */ /* 0x040fe40003fa6270 */
[----:B------:R-:W-:-:S02]  /*141d0*/  ISETP.GE.AND P4, PT, R3, R250, PT ;  /* 0x000000fa0300720c */ /* 0x000fc40003f86270 */
[C---:B------:R-:W-:Y:S02]  /*141e0*/  ISETP.GE.AND P1, PT, R3.reuse, R249, PT ;  /* 0x000000f90300720c */ /* 0x040fe40003f26270 */
[C---:B------:R-:W-:Y:S02]  /*141f0*/  ISETP.LT.OR P6, PT, R3.reuse, R247, P6 ;  /* 0x000000f70300720c */ /* 0x040fe400037c1670 */
[C---:B------:R-:W-:Y:S02]  /*14200*/  ISETP.LT.OR P5, PT, R3.reuse, R246, P5 ;  /* 0x000000f60300720c */ /* 0x040fe40002fa1670 */
[C---:B------:R-:W-:Y:S01]  /*14210*/  ISETP.LT.OR P4, PT, R3.reuse, R245, P4 ;  /* 0x000000f50300720c */ /* 0x040fe20002781670 */
[----:B-1----:R-:W-:Y:S01]  /*14220*/  IMAD.MOV.U32 R4, RZ, RZ, R2 ;  /* 0x000000ffff047224 */ /* 0x002fe200078e0002 */
[----:B------:R-:W-:Y:S01]  /*14230*/  ISETP.LT.OR P1, PT, R3, R244, P1 ;  /* 0x000000f40300720c */ /* 0x000fe20000f21670 */
        /* <DEDUP_REMOVED lines=29> */
[----:B--2---:R-:W-:-:S03]  /*14410*/  FFMA.FTZ R12, R7, -UR21, R138 ;  /* 0x80000015070c7c23 */ /* 0x004fc6000801008a */
[----:B------:R-:W-:Y:S02]  /*14420*/  FSEL R36, R5, -INF , !P5 ;  /* 0xff80000005247808 */ /* 0x000fe40006800000 */
[----:B------:R-:W-:Y:S01]  /*14430*/  ISETP.GE.AND P5, PT, R2, R250, PT ;  /* 0x000000fa0200720c */ /* 0x000fe20003fa6270 */
[----:B---3--:R-:W-:Y:S02]  /*14440*/  FFMA.FTZ R11, R4, -UR21, R37 ;  /* 0x80000015040b7c23 */ /* 0x008fe40008010025 */
[----:B------:R-:W-:Y:S01]  /*14450*/  IMAD.IADD R4, R241, 0x1, -R2 ;  /* 0x00000001f1047824 */ /* 0x000fe200078e0a02 */
[----:B------:R-:W-:Y:S02]  /*14460*/  ISETP.LT.OR P5, PT, R2, R245, P5 ;  /* 0x000000f50200720c */ /* 0x000fe40002fa1670 */
[----:B------:R-:W-:Y:S02]  /*14470*/  FSEL R218, R11, -INF , !P0 ;  /* 0xff8000000bda7808 */ /* 0x000fe40004000000 */
[----:B------:R-:W-:-:S05]  /*14480*/  IABS R3, R4 ;  /* 0x0000000400037213 */ /* 0x000fca0000000000 */
[----:B------:R-:W-:Y:S02]  /*14490*/  IMAD.MOV.U32 R4, RZ, RZ, R3 ;  /* 0x000000ffff047224 */ /* 0x000fe400078e0003 */
        /* <DEDUP_REMOVED lines=41> */
[----:B------:R1:W-:Y:S01]  /*14730*/  STL [R1], R9 ;  /* 0x0000000901007387 */ /* 0x0003e20000100800 */
[----:B------:R-:W-:Y:S02]  /*14740*/  ISETP.LT.OR P5, PT, R2, R244, P5 ;  /* 0x000000f40200720c */ /* 0x000fe40002fa1670 */
[----:B------:R-:W-:Y:S02]  /*14750*/  IADD3 R2, R0, 0x31, RZ ;  /* 0x0000003100027810 */ /* 0x000fe40007ffe0ff */
[----:B------:R-:W-:-:S02]  /*14760*/  FSEL R50, R4, -INF , !P4 ;  /* 0xff80000004327808 */ /* 0x000fc40006000000 */
[----:B------:R-:W-:Y:S01]  /*14770*/  FSEL R215, R5, -INF , !P1 ;  /* 0xff80000005d77808 */ /* 0x000fe20004800000 */
[--C-:B------:R-:W-:Y:S01]  /*14780*/  IMAD.IADD R3, R242, 0x1, -R2.reuse ;  /* 0x00000001f2037824 */ /* 0x100fe200078e0a02 */
[----:B------:R-:W-:Y:S02]  /*14790*/  FSEL R217, R6, -INF , !P6 ;  /* 0xff80000006d97808 */ /* 0x000fe40007000000 */
[C---:B------:R-:W-:Y:S02]  /*147a0*/  ISETP.GE.AND P4, PT, R2.reuse, R252, PT ;  /* 0x000000fc0200720c */ /* 0x040fe40003f86270 */
[----:B------:R-:W-:Y:S02]  /*147b0*/  IABS R3, R3 ;  /* 0x0000000300037213 */ /* 0x000fe40000000000 */
[C---:B------:R-:W-:Y:S02]  /*147c0*/  ISETP.GE.AND P1, PT, R2.reuse, R251, PT ;  /* 0x000000fb0200720c */ /* 0x040fe40003f26270 */
[C---:B------:R-:W-:Y:S01]  /*147d0*/  ISETP.GE.AND P0, PT, R2.reuse, R250, PT ;  /* 0x000000fa0200720c */ /* 0x040fe20003f06270 */
[----:B------:R-:W-:Y:S01]  /*147e0*/  IMAD.MOV.U32 R4, RZ, RZ, R3 ;  /* 0x000000ffff047224 */ /* 0x000fe200078e0003 */
[C---:B------:R-:W-:Y:S01]  /*147f0*/  ISETP.GE.AND P6, PT, R2.reuse, R249, PT ;  /* 0x000000f90200720c */ /* 0x040fe20003fc6270 */
[----:B------:R-:W-:Y:S01]  /*14800*/  IMAD.IADD R3, R241, 0x1, -R2 ;  /* 0x00000001f1037824 */ /* 0x000fe200078e0a02 */
[C---:B------:R-:W-:Y:S01]  /*14810*/  ISETP.LT.OR P4, PT, R2.reuse, R247, P4 ;  /* 0x000000f70200720c */ /* 0x040fe20002781670 */
[----:B------:R2:W3:Y:S01]  /*14820*/  I2F R11, R4 ;  /* 0x00000004000b7306 */ /* 0x0004e20000201400 */
[----:B------:R-:W-:-:S02]  /*14830*/  ISETP.LT.OR P1, PT, R2, R246, P1 ;  /* 0x000000f60200720c */ /* 0x000fc40000f21670 */
[----:B------:R-:W-:Y:S02]  /*14840*/  IABS R3, R3 ;  /* 0x0000000300037213 */ /* 0x000fe40000000000 */
[C---:B------:R-:W-:Y:S02]  /*14850*/  ISETP.LT.OR P0, PT, R2.reuse, R245, P0 ;  /* 0x000000f50200720c */ /* 0x040fe40000701670 */
[----:B------:R-:W-:Y:S01]  /*14860*/  ISETP.LT.OR P6, PT, R2, R244, P6 ;  /* 0x000000f40200720c */ /* 0x000fe200037c1670 */
[----:B--2---:R-:W-:Y:S02]  /*14870*/  IMAD.MOV.U32 R4, RZ, RZ, R3 ;  /* 0x000000ffff047224 */ /* 0x004fe400078e0003 */
[----:B------:R-:W-:Y:S02]  /*14880*/  IMAD.IADD R3, R243, 0x1, -R2 ;  /* 0x00000001f3037824 */ /* 0x000fe400078e0a02 */
[----:B------:R2:W4:Y:S01]  /*14890*/  I2F R10, R4 ;  /* 0x00000004000a7306 */ /* 0x0005220000201400 */
[----:B---3--:R-:W-:-:S02]  /*148a0*/  FFMA.FTZ R6, R11, -UR21, R75 ;  /* 0x800000150b067c23 */ /* 0x008fc4000801004b */
[----:B------:R-:W-:Y:S01]  /*148b0*/  IABS R3, R3 ;  /* 0x0000000300037213 */ /* 0x000fe20000000000 */
[----:B------:R3:W5:Y:S04]  /*148c0*/  LDL.LU R75, [R1+0x9c] ;  /* 0x00009c00014b7983 */ /* 0x0007680000300800 */
[----:B-1----:R1:W-:Y:S01]  /*148d0*/  I2F R9, R3 ;  /* 0x0000000300097306 */ /* 0x0023e20000201400 */
[----:B--2---:R-:W-:Y:S01]  /*148e0*/  IMAD.IADD R4, R248, 0x1, -R2 ;  /* 0x00000001f8047824 */ /* 0x004fe200078e0a02 */
[----:B------:R-:W-:-:S04]  /*148f0*/  IADD3 R2, R0, 0x38, RZ ;  /* 0x0000003800027810 */ /* 0x000fc80007ffe0ff */
[----:B------:R-:W-:Y:S01]  /*14900*/  IABS R4, R4 ;  /* 0x0000000400047213 */ /* 0x000fe20000000000 */
[--C-:B------:R-:W-:Y:S02]  /*14910*/  IMAD.IADD R5, R243, 0x1, -R2.reuse ;  /* 0x00000001f3057824 */ /* 0x100fe400078e0a02 */
[----:B-1----:R-:W-:Y:S01]  /*14920*/  IMAD.IADD R3, R242, 0x1, -R2 ;  /* 0x00000001f2037824 */ /* 0x002fe200078e0a02 */
[----:B------:R1:W-:Y:S04]  /*14930*/  I2F R13, R4 ;  /* 0x00000004000d7306 */ /* 0x0003e80000201400 */
[----:B------:R-:W-:-:S05]  /*14940*/  IABS R3, R3 ;  /* 0x0000000300037213 */ /* 0x000fca0000000000 */
[----:B-1----:R-:W-:Y:S02]  /*14950*/  IMAD.MOV.U32 R4, RZ, RZ, R3 ;  /* 0x000000ffff047224 */ /* 0x002fe400078e0003 */
[----:B------:R-:W-:Y:S02]  /*14960*/  IMAD.IADD R3, R241, 0x1, -R2 ;  /* 0x00000001f1037824 */ /* 0x000fe400078e0a02 */
[----:B------:R1:W2:Y:S03]  /*14970*/  I2F R8, R4 ;  /* 0x0000000400087306 */ /* 0x0002a60000201400 */
[----:B------:R-:W-:-:S05]  /*14980*/  IABS R3, R3 ;  /* 0x0000000300037213 */ /* 0x000fca0000000000 */
[----:B-1----:R-:W-:Y:S01]  /*14990*/  IMAD.MOV.U32 R4, RZ, RZ, R3 ;  /* 0x000000ffff047224 */ /* 0x002fe200078e0003 */
[----:B------:R-:W-:-:S03]  /*149a0*/  IABS R3, R5 ;  /* 0x0000000500037213 */ /* 0x000fc60000000000 */
[----:B------:R1:W1:Y:S08]  /*149b0*/  I2F R7, R4 ;  /* 0x0000000400077306 */ /* 0x0002700000201400 */
[----:B------:R-:W3:Y:S01]  /*149c0*/  I2F R3, R3 ;  /* 0x0000000300037306 */ /* 0x000ee20000201400 */
[----:B----4-:R-:W-:Y:S01]  /*149d0*/  FFMA.FTZ R5, R10, -UR21, R74 ;  /* 0x800000150a057c23 */ /* 0x010fe2000801004a */
[----:B------:R-:W-:-:S02]  /*149e0*/  FSEL R209, R6, -INF , !P4 ;  /* 0xff80000006d17808 */ /* 0x000fc40006000000 */
[----:B------:R-:W-:Y:S01]  /*149f0*/  IADD3 R0, R0, 0x39, RZ ;  /* 0x0000003900007810 */ /* 0x000fe20007ffe0ff */
[----:B--2---:R-:W-:Y:S02]  /*14a00*/  FFMA.FTZ R8, R8, -UR21, R73 ;  /* 0x8000001508087c23 */ /* 0x004fe40008010049 */
[----:B-1----:R-:W-:Y:S01]  /*14a10*/  FFMA.FTZ R4, R9, -UR21, R45 ;  /* 0x8000001509047c23 */ /* 0x002fe2000801002d */
[----:B------:R-:W-:Y:S01]  /*14a20*/  FSEL R210, R5, -INF , !P1 ;  /* 0xff80000005d27808 */ /* 0x000fe20004800000 */
[----:B------:R-:W-:Y:S01]  /*14a30*/  FFMA.FTZ R7, R7, -UR21, R213 ;  /* 0x8000001507077c23 */ /* 0x000fe200080100d5 */
[----:B------:R-:W-:Y:S01]  /*14a40*/  FSEL R213, R12, -INF , !P5 ;  /* 0xff8000000cd57808 */ /* 0x000fe20006800000 */
[----:B------:R1:W5:Y:S01]  /*14a50*/  LDL.LU R74, [R1+0x98] ;  /* 0x00009800014a7983 */ /* 0x0003620000300800 */
[----:B------:R-:W-:Y:S01]  /*14a60*/  ISETP.GE.AND P5, PT, R2, R252, PT ;  /* 0x000000fc0200720c */ /* 0x000fe20003fa6270 */
[----:B---3--:R-:W-:Y:S01]  /*14a70*/  FFMA.FTZ R10, R3, -UR21, R212 ;  /* 0x80000015030a7c23 */ /* 0x008fe200080100d4 */
[----:B------:R-:W-:-:S02]  /*14a80*/  FSEL R212, R4, -INF , !P0 ;  /* 0xff80000004d47808 */ /* 0x000fc40004000000 */
[C---:B------:R-:W-:Y:S01]  /*14a90*/  ISETP.GE.AND P4, PT, R2.reuse, R251, PT ;  /* 0x000000fb0200720c */ /* 0x040fe20003f86270 */
[----:B------:R-:W-:Y:S01]  /*14aa0*/  FFMA.FTZ R9, R13, -UR21, R47 ;  /* 0x800000150d097c23 */ /* 0x000fe2000801002f */
[C---:B------:R-:W-:Y:S01]  /*14ab0*/  ISETP.GE.AND P1, PT, R2.reuse, R250, PT ;  /* 0x000000fa0200720c */ /* 0x040fe20003f26270 */
[----:B------:R1:W5:Y:S01]  /*14ac0*/  LDL.LU R73, [R1+0x94] ;  /* 0x0000940001497983 */ /* 0x0003620000300800 */
[----:B------:R-:W-:Y:S01]  /*14ad0*/  ISETP.GE.AND P0, PT, R2, R249, PT ;  /* 0x000000f90200720c */ /* 0x000fe20003f06270 */
[----:B------:R-:W-:Y:S01]  /*14ae0*/  IMAD.IADD R3, R248, 0x1, -R2 ;  /* 0x00000001f8037824 */ /* 0x000fe200078e0a02 */
[C---:B------:R-:W-:Y:S02]  /*14af0*/  ISETP.LT.OR P5, PT, R2.reuse, R247, P5 ;  /* 0x000000f70200720c */ /* 0x040fe40002fa1670 */
[C---:B------:R-:W-:Y:S02]  /*14b00*/  ISETP.LT.OR P4, PT, R2.reuse, R246, P4 ;  /* 0x000000f60200720c */ /* 0x040fe40002781670 */
[----:B------:R-:W-:-:S02]  /*14b10*/  ISETP.LT.OR P1, PT, R2, R245, P1 ;  /* 0x000000f50200720c */ /* 0x000fc40000f21670 */
[----:B------:R-:W-:Y:S01]  /*14b20*/  ISETP.LT.OR P0, PT, R2, R244, P0 ;  /* 0x000000f40200720c */ /* 0x000fe20000701670 */
[----:B------:R-:W-:Y:S01]  /*14b30*/  IMAD.IADD R2, R242, 0x1, -R0 ;  /* 0x00000001f2027824 */ /* 0x000fe200078e0a00 */
[----:B------:R-:W-:-:S04]  /*14b40*/  IABS R3, R3 ;  /* 0x0000000300037213 */ /* 0x000fc80000000000 */
[----:B------:R-:W-:Y:S01]  /*14b50*/  IABS R2, R2 ;  /* 0x0000000200027213 */ /* 0x000fe20000000000 */
[----:B------:R2:W3:Y:S08]  /*14b60*/  I2F R5, R3 ;  /* 0x0000000300057306 */ /* 0x0004f00000201400 */
[----:B------:R4:W1:Y:S01]  /*14b70*/  I2F R4, R2 ;  /* 0x0000000200047306 */ /* 0x0008620000201400 */
[----:B--2---:R-:W-:-:S02]  /*14b80*/  IMAD.IADD R3, R241, 0x1, -R0 ;  /* 0x00000001f1037824 */ /* 0x004fc400078e0a00 */
[----:B----4-:R-:W-:-:S03]  /*14b90*/  IMAD.IADD R2, R243, 0x1, -R0 ;  /* 0x00000001f3027824 */ /* 0x010fc600078e0a00 */
[----:B------:R-:W-:Y:S02]  /*14ba0*/  IABS R3, R3 ;  /* 0x0000000300037213 */ /* 0x000fe40000000000 */
[----:B------:R-:W-:Y:S02]  /*14bb0*/  IABS R2, R2 ;  /* 0x0000000200027213 */ /* 0x000fe40000000000 */
[----:B------:R-:W-:Y:S02]  /*14bc0*/  FSEL R138, R7, -INF , !P4 ;  /* 0xff800000078a7808 */ /* 0x000fe40006000000 */
[----:B------:R2:W4:Y:S01]  /*14bd0*/  I2F R7, R3 ;  /* 0x0000000300077306 */ /* 0x0005220000201400 */
[----:B------:R-:W-:Y:S02]  /*14be0*/  FSEL R211, R9, -INF , !P6 ;  /* 0xff80000009d37808 */ /* 0x000fe40007000000 */
[----:B------:R-:W-:Y:S02]  /*14bf0*/  FSEL R15, R8, -INF , !P5 ;  /* 0xff800000080f7808 */ /* 0x000fe40006800000 */
[----:B------:R-:W-:-:S02]  /*14c00*/  FSEL R208, R10, -INF , !P1 ;  /* 0xff8000000ad07808 */ /* 0x000fc40004800000 */
[C---:B------:R-:W-:Y:S02]  /*14c10*/  ISETP.GE.AND P6, PT, R0.reuse, R252, PT ;  /* 0x000000fc0000720c */ /* 0x040fe40003fc6270 */
[----:B------:R-:W-:Y:S01]  /*14c20*/  ISETP.GE.AND P5, PT, R0, R251, PT ;  /* 0x000000fb0000720c */ /* 0x000fe20003fa6270 */
[----:B--2---:R-:W-:Y:S02]  /*14c30*/  IMAD.MOV.U32 R3, RZ, RZ, R2 ;  /* 0x000000ffff037224 */ /* 0x004fe400078e0002 */
[----:B------:R-:W-:Y:S01]  /*14c40*/  IMAD.IADD R2, R248, 0x1, -R0 ;  /* 0x00000001f8027824 */ /* 0x000fe200078e0a00 */
[C---:B------:R-:W-:Y:S02]  /*14c50*/  ISETP.GE.AND P4, PT, R0.reuse, R250, PT ;  /* 0x000000fa0000720c */ /* 0x040fe40003f86270 */
[----:B------:R-:W-:Y:S02]  /*14c60*/  ISETP.GE.AND P1, PT, R0, R249, PT ;  /* 0x000000f90000720c */ /* 0x000fe40003f26270 */
[----:B------:R-:W-:-:S02]  /*14c70*/  IABS R2, R2 ;  /* 0x0000000200027213 */ /* 0x000fc40000000000 */
[C---:B------:R-:W-:Y:S02]  /*14c80*/  ISETP.LT.OR P6, PT, R0.reuse, R247, P6 ;  /* 0x000000f70000720c */ /* 0x040fe400037c1670 */
[C---:B------:R-:W-:Y:S02]  /*14c90*/  ISETP.LT.OR P5, PT, R0.reuse, R246, P5 ;  /* 0x000000f60000720c */ /* 0x040fe40002fa1670 */
[C---:B------:R-:W-:Y:S02]  /*14ca0*/  ISETP.LT.OR P4, PT, R0.reuse, R245, P4 ;  /* 0x000000f50000720c */ /* 0x040fe40002781670 */
[----:B------:R-:W-:Y:S01]  /*14cb0*/  ISETP.LT.OR P1, PT, R0, R244, P1 ;  /* 0x000000f40000720c */ /* 0x000fe20000f21670 */
[----:B------:R-:W-:Y:S01]  /*14cc0*/  IMAD.MOV.U32 R0, RZ, RZ, R2 ;  /* 0x000000ffff007224 */ /* 0x000fe200078e0002 */
[----:B------:R4:W2:Y:S08]  /*14cd0*/  I2F R6, R3 ;  /* 0x0000000300067306 */ /* 0x0008b00000201400 */
[----:B------:R-:W2:Y:S01]  /*14ce0*/  I2F R0, R0 ;  /* 0x0000000000007306 */ /* 0x000ea20000201400 */
[----:B---3--:R-:W-:-:S02]  /*14cf0*/  FFMA.FTZ R5, R5, -UR21, R72 ;  /* 0x8000001505057c23 */ /* 0x008fc40008010048 */
[----:B------:R3:W5:Y:S01]  /*14d00*/  LDL.LU R72, [R1+0x90] ;  /* 0x0000900001487983 */ /* 0x0007620000300800 */
[----:B-1----:R-:W-:-:S03]  /*14d10*/  FFMA.FTZ R4, R4, -UR21, R71 ;  /* 0x8000001504047c23 */ /* 0x002fc60008010047 */
[----:B------:R3:W5:Y:S01]  /*14d20*/  LDL.LU R71, [R1+0x8c] ;  /* 0x00008c0001477983 */ /* 0x0007620000300800 */
[----:B----4-:R-:W-:Y:S02]  /*14d30*/  FFMA.FTZ R3, R7, -UR21, R70 ;  /* 0x8000001507037c23 */ /* 0x010fe40008010046 */
[----:B--2---:R-:W-:Y:S01]  /*14d40*/  FFMA.FTZ R2, R6, -UR21, R69 ;  /* 0x8000001506027c23 */ /* 0x004fe20008010045 */
[----:B------:R3:W5:Y:S04]  /*14d50*/  LDL.LU R70, [R1+0x88] ;  /* 0x0000880001467983 */ /* 0x0007680000300800 */
[----:B------:R3:W5:Y:S01]  /*14d60*/  LDL.LU R69, [R1+0x84] ;  /* 0x0000840001457983 */ /* 0x0007620000300800 */
[----:B------:R-:W-:-:S03]  /*14d70*/  FFMA.FTZ R0, R0, -UR21, R68 ;  /* 0x8000001500007c23 */ /* 0x000fc60008010044 */
[----:B------:R3:W5:Y:S01]  /*14d80*/  LDL.LU R68, [R1+0x80] ;  /* 0x0000800001447983 */ /* 0x0007620000300800 */
[----:B------:R-:W-:Y:S02]  /*14d90*/  FSEL R139, R5, -INF , !P0 ;  /* 0xff800000058b7808 */ /* 0x000fe40004000000 */
[----:B------:R-:W-:Y:S02]  /*14da0*/  PLOP3.LUT P0, PT, PT, PT, UP0, 0x80, 0x0 ;  /* 0x000000000000781c */ /* 0x000fe40003f0f008 */
[----:B------:R-:W-:Y:S02]  /*14db0*/  FSEL R13, R4, -INF , !P6 ;  /* 0xff800000040d7808 */ /* 0x000fe40007000000 */
[----:B------:R-:W-:Y:S02]  /*14dc0*/  FSEL R14, R3, -INF , !P5 ;  /* 0xff800000030e7808 */ /* 0x000fe40006800000 */
[----:B------:R-:W-:Y:S02]  /*14dd0*/  FSEL R132, R2, -INF , !P4 ;  /* 0xff80000002847808 */ /* 0x000fe40006000000 */
[----:B------:R-:W-:-:S05]  /*14de0*/  FSEL R133, R0, -INF , !P1 ;  /* 0xff80000000857808 */ /* 0x000fca0004800000 */
[----:B------:R-:W-:Y:S05]  /*14df0*/  @!P0 BRA `(.L_x_730) ;  /* 0x0000050000008947 */ /* 0x000fea0003800000 */
[----:B------:R-:W2:Y:S04]  /*14e00*/  LDL.64 R54, [R1+0x78] ;  /* 0x0000780001367983 */ /* 0x000ea80000100a00 */
[----:B------:R-:W4:Y:S01]  /*14e10*/  LDL.64 R140, [R1+0x70] ;  /* 0x00007000018c7983 */ /* 0x000f220000100a00 */
        /* <DEDUP_REMOVED lines=13> */
[----:B----4-:R-:W-:Y:S02]  /*14ef0*/  LEA.HI.X R2, R3, R141, R2, 0x6, P0 ;  /* 0x0000008d03027211 */ /* 0x010fe400000f3402 */
        /* <DEDUP_REMOVED lines=62> */
.L_x_732:
[----:B------:R-:W-:Y:S05]  /*152e0*/  BSYNC B0 ;  /* 0x0000000000007941 */ /* 0x000fea0003800000 */
.L_x_731:
[----:B------:R-:W0:Y:S02]  /*152f0*/  LDGDEPBAR ;  /* 0x00000000000079af */ /* 0x000e240000000000 */
.L_x_730:
[----:B-1----:R-:W2:Y:S04]  /*15300*/  LDL.LU R2, [R1+0x30] ;  /* 0x0000300001027983 */ /* 0x002ea80000300800 */
[----:B------:R-:W4:Y:S04]  /*15310*/  LDL.LU R0, [R1+0x2c] ;  /* 0x00002c0001007983 */ /* 0x000f280000300800 */
[----:B---3--:R-:W3:Y:S04]  /*15320*/  LDL.LU R4, [R1+0x24] ;  /* 0x0000240001047983 */ /* 0x008ee80000300800 */
[----:B------:R-:W3:Y:S01]  /*15330*/  LDL.LU R5, [R1+0x28] ;  /* 0x0000280001057983 */ /* 0x000ee20000300800 */
[----:B------:R-:W-:-:S02]  /*15340*/  MOV R39, R64 ;  /* 0x0000004000277202 */ /* 0x000fc40000000f00 */
[----:B------:R-:W-:Y:S01]  /*15350*/  MOV R11, R61 ;  /* 0x0000003d000b7202 */ /* 0x000fe20000000f00 */
[----:B------:R-:W-:Y:S01]  /*15360*/  STL [R1+0x9c], R231 ;  /* 0x00009ce701007387 */ /* 0x000fe20000100800 */
[----:B------:R-:W-:-:S03]  /*15370*/  MOV R43, R57 ;  /* 0x00000039002b7202 */ /* 0x000fc60000000f00 */
[----:B------:R1:W-:Y:S04]  /*15380*/  STL [R1+0x98], R230 ;  /* 0x000098e601007387 */ /* 0x0003e80000100800 */
[----:B-1----:R-:W3:Y:S04]  /*15390*/  LDL.LU R230, [R1+0x1c] ;  /* 0x00001c0001e67983 */ /* 0x002ee80000300800 */
[----:B------:R-:W-:Y:S04]  /*153a0*/  STL [R1+0x94], R229 ;  /* 0x000094e501007387 */ /* 0x000fe80000100800 */
[----:B------:R1:W-:Y:S04]  /*153b0*/  STL [R1+0x90], R228 ;  /* 0x000090e401007387 */ /* 0x0003e80000100800 */
[----:B-1----:R-:W3:Y:S04]  /*153c0*/  LDL.LU R228, [R1+0x20] ;  /* 0x0000200001e47983 */ /* 0x002ee80000300800 */
[----:B------:R-:W-:Y:S04]  /*153d0*/  STL [R1+0x8c], R227 ;  /* 0x00008ce301007387 */ /* 0x000fe80000100800 */
[----:B------:R1:W-:Y:S04]  /*153e0*/  STL [R1+0x88], R226 ;  /* 0x000088e201007387 */ /* 0x0003e80000100800 */
[----:B-1----:R-:W3:Y:S01]  /*153f0*/  LDL.LU R226, [R1+0x18] ;  /* 0x0000180001e27983 */ /* 0x002ee20000300800 */
[----:B------:R-:W-:Y:S01]  /*15400*/  IMAD.MOV.U32 R38, RZ, RZ, R33 ;  /* 0x000000ffff267224 */ /* 0x000fe200078e0021 */
[----:B------:R-:W-:-:S02]  /*15410*/  MOV R40, R21 ;  /* 0x0000001500287202 */ /* 0x000fc40000000f00 */
[----:B------:R1:W-:Y:S01]  /*15420*/  STL [R1+0x84], R225 ;  /* 0x000084e101007387 */ /* 0x0003e20000100800 */
[----:B------:R-:W-:Y:S02]  /*15430*/  MOV R227, R60 ;  /* 0x0000003c00e37202 */ /* 0x000fe40000000f00 */
[----:B------:R-:W-:Y:S01]  /*15440*/  MOV R37, R20 ;  /* 0x0000001400257202 */ /* 0x000fe20000000f00 */
[----:B------:R-:W3:Y:S01]  /*15450*/  LDL.LU R231, [R1+0x8] ;  /* 0x0000080001e77983 */ /* 0x000ee20000300800 */
[----:B------:R-:W-:Y:S02]  /*15460*/  MOV R229, R52 ;  /* 0x0000003400e57202 */ /* 0x000fe40000000f00 */
[----:B------:R-:W-:Y:S01]  /*15470*/  MOV R10, R28 ;  /* 0x0000001c000a7202 */ /* 0x000fe20000000f00 */
[----:B------:R1:W-:Y:S02]  /*15480*/  STL [R1+0x80], R220 ;  /* 0x000080dc01007387 */ /* 0x0003e40000100800 */
[----:B-1----:R-:W-:-:S02]  /*15490*/  IMAD.MOV.U32 R225, RZ, RZ, R56 ;  /* 0x000000ffffe17224 */ /* 0x002fc400078e0038 */
[----:B------:R-:W3:Y:S04]  /*154a0*/  LDL.LU R220, [R1] ;  /* 0x0000000001dc7983 */ /* 0x000ee80000300800 */
[----:B------:R-:W3:Y:S01]  /*154b0*/  LDL.LU R20, [R1+0x10] ;  /* 0x0000100001147983 */ /* 0x000ee20000300800 */
[----:B--2---:R-:W-:Y:S01]  /*154c0*/  MOV R9, R2 ;  /* 0x0000000200097202 */ /* 0x004fe20000000f00 */
[----:B----4-:R-:W-:Y:S01]  /*154d0*/  IMAD.MOV.U32 R7, RZ, RZ, R0 ;  /* 0x000000ffff077224 */ /* 0x010fe200078e0000 */
[----:B---3--:R-:W-:-:S04]  /*154e0*/  FMNMX.FTZ R0, R4, R17, !PT ;  /* 0x0000001104007209 */ /* 0x008fc80007810000 */
        /* <DEDUP_REMOVED lines=9> */
[----:B------:R-:W-:-:S04]  /*15580*/  FMNMX.FTZ R137, R39, R137, !PT ;  /* 0x0000008927897209 */ /* 0x000fc80007810000 */
[----:B------:R-:W-:Y:S02]  /*15590*/  FMNMX.FTZ R137, R59, R137, !PT ;  /* 0x000000893b897209 */ /* 0x000fe40007810000 */
[----:B------:R-:W-:Y:S02]  /*155a0*/  FMNMX.FTZ R0, R230, R0, !PT ;  /* 0x00000000e6007209 */ /* 0x000fe40007810000 */
        /* <DEDUP_REMOVED lines=18> */
[----:B------:R-:W-:-:S03]  /*156d0*/  FMNMX.FTZ R136, R14, R0, !PT ;  /* 0x000000000e887209 */ /* 0x000fc60007810000 */
[----:B------:R-:W1:Y:S04]  /*156e0*/  SHFL.BFLY PT, R0, R137, 0x2, 0x1f ;  /* 0x0c401f0089007f89 */ /* 0x000e6800000e0000 */
[----:B------:R-:W2:Y:S01]  /*156f0*/  SHFL.BFLY PT, R2, R136, 0x2, 0x1f ;  /* 0x0c401f0088027f89 */ /* 0x000ea200000e0000 */
[----:B-1----:R-:W-:Y:S02]  /*15700*/  FMNMX.FTZ R137, R137, R0, !PT ;  /* 0x0000000089897209 */ /* 0x002fe40007810000 */
[----:B--2---:R-:W-:-:S03]  /*15710*/  FMNMX.FTZ R136, R136, R2, !PT ;  /* 0x0000000288887209 */ /* 0x004fc60007810000 */
        /* <DEDUP_REMOVED lines=19> */
[C---:B------:R-:W-:Y:S01]  /*15850*/  FSEL R3, R137.reuse, RZ, P1 ;  /* 0x000000ff89037208 */ /* 0x040fe20000800000 */
[----:B------:R-:W-:Y:S01]  /*15860*/  FMUL.FTZ R12, R137, c[0x0][0x23c] ;  /* 0x00008f00890c7a20 */ /* 0x000fe20000410000 */
[----:B------:R-:W-:Y:S02]  /*15870*/  FMNMX.FTZ R2, R37, R2, !PT ;  /* 0x0000000225027209 */ /* 0x000fe40007810000 */
[----:B------:R-:W-:Y:S02]  /*15880*/  FMNMX.FTZ R0, R134, R0, !PT ;  /* 0x0000000086007209 */ /* 0x000fe40007810000 */
[----:B------:R-:W-:Y:S01]  /*15890*/  FSETP.NEU.FTZ.AND P0, PT, R136, -INF , PT ;  /* 0xff8000008800780b */ /* 0x000fe20003f1d000 */
[----:B------:R-:W-:Y:S01]  /*158a0*/  FADD.FTZ R4, R4, -R3 ;  /* 0x8000000304047221 */ /* 0x000fe20000010000 */
[----:B------:R-:W-:-:S02]  /*158b0*/  FMNMX.FTZ R2, R63, R2, !PT ;  /* 0x000000023f027209 */ /* 0x000fc40007810000 */
[----:B------:R-:W-:Y:S02]  /*158c0*/  FMNMX.FTZ R0, R41, R0, !PT ;  /* 0x0000000029007209 */ /* 0x000fe40007810000 */
[----:B------:R-:W-:Y:S02]  /*158d0*/  FSEL R3, R136, RZ, P0 ;  /* 0x000000ff88037208 */ /* 0x000fe40000000000 */
[----:B------:R-:W-:Y:S02]  /*158e0*/  FSEL R12, R12, RZ, P1 ;  /* 0x000000ff0c0c7208 */ /* 0x000fe40000800000 */
[----:B------:R-:W-:Y:S02]  /*158f0*/  FMNMX.FTZ R2, R229, R2, !PT ;  /* 0x00000002e5027209 */ /* 0x000fe40007810000 */
[----:B------:R-:W-:Y:S01]  /*15900*/  FMNMX.FTZ R0, R67, R0, !PT ;  /* 0x0000000043007209 */ /* 0x000fe20007810000 */
        /* <DEDUP_REMOVED lines=8> */
[----:B------:R-:W1:Y:S02]  /*15990*/  MUFU.EX2 R0, R4 ;  /* 0x0000000400007308 */ /* 0x000e640000000800 */
[-C--:B-1----:R-:W-:Y:S02]  /*159a0*/  FMUL.FTZ R44, R184, R0.reuse ;  /* 0x00000000b82c7220 */ /* 0x082fe40000410000 */
[----:B------:R-:W-:Y:S02]  /*159b0*/  FMUL.FTZ R184, R96, R0 ;  /* 0x0000000060b87220 */ /* 0x000fe40000410000 */
[----:B------:R-:W2:Y:S01]  /*159c0*/  LDL.LU R96, [R1+0x48] ;  /* 0x0000480001607983 */ /* 0x000ea20000300800 */
[----:B------:R-:W-:Y:S02]  /*159d0*/  FMNMX.FTZ R3, R217, R3, !PT ;  /* 0x00000003d9037209 */ /* 0x000fe40007810000 */
[----:B------:R-:W-:Y:S02]  /*159e0*/  FMNMX.FTZ R2, R213, R2, !PT ;  /* 0x00000002d5027209 */ /* 0x000fe40007810000 */
[----:B------:R-:W-:Y:S01]  /*159f0*/  FMNMX.FTZ R3, R212, R3, !PT ;  /* 0x00000003d4037209 */ /* 0x000fe20007810000 */
[----:B------:R-:W-:Y:S01]  /*15a00*/  FFMA.FTZ R4, R19, c[0x0][0x23c], -R12 ;  /* 0x00008f0013047a23 */ /* 0x000fe2000001080c */
[----:B------:R-:W-:-:S02]  /*15a10*/  FMNMX.FTZ R2, R211, R2, !PT ;  /* 0x00000002d3027209 */ /* 0x000fc40007810000 */
[----:B------:R-:W-:Y:S01]  /*15a20*/  FMNMX.FTZ R3, R208, R3, !PT ;  /* 0x00000003d0037209 */ /* 0x000fe20007810000 */
[----:B------:R1:W-:Y:S01]  /*15a30*/  MUFU.EX2 R28, R4 ;  /* 0x00000004001c7308 */ /* 0x0003e20000000800 */
[----:B------:R-:W-:Y:S01]  /*15a40*/  FMUL.FTZ R56, R152, R0 ;  /* 0x0000000098387220 */ /* 0x000fe20000410000 */
[----:B-1----:R-:W-:Y:S02]  /*15a50*/  FMNMX.FTZ R4, R139, R2, !PT ;  /* 0x000000028b047209 */ /* 0x002fe40007810000 */
[----:B------:R-:W-:Y:S01]  /*15a60*/  FMNMX.FTZ R2, R132, R3, !PT ;  /* 0x0000000384027209 */ /* 0x000fe20007810000 */
[----:B------:R-:W-:-:S04]  /*15a70*/  FMUL.FTZ R3, R6, c[0x0][0x23c] ;  /* 0x00008f0006037a20 */ /* 0x000fc80000410000 */
[----:B------:R-:W1:Y:S01]  /*15a80*/  SHFL.BFLY PT, R6, R2, 0x2, 0x1f ;  /* 0x0c401f0002067f89 */ /* 0x000e6200000e0000 */
[----:B------:R-:W-:Y:S01]  /*15a90*/  FMNMX.FTZ R4, R133, R4, !PT ;  /* 0x0000000485047209 */ /* 0x000fe20007810000 */
[-C--:B------:R-:W-:Y:S01]  /*15aa0*/  FFMA.FTZ R33, R20, R0.reuse, R8 ;  /* 0x0000000014217223 */ /* 0x080fe20000010008 */
[----:B------:R-:W-:Y:S01]  /*15ab0*/  MOV R152, R7 ;  /* 0x0000000700987202 */ /* 0x000fe20000000f00 */
[-C--:B------:R-:W-:Y:S02]  /*15ac0*/  FMUL.FTZ R64, R164, R0.reuse ;  /* 0x00000000a4407220 */ /* 0x080fe40000410000 */
[-C--:B------:R-:W-:Y:S01]  /*15ad0*/  FMUL.FTZ R65, R165, R0.reuse ;  /* 0x00000000a5417220 */ /* 0x080fe20000410000 */
[----:B------:R-:W3:Y:S01]  /*15ae0*/  SHFL.BFLY PT, R7, R4, 0x2, 0x1f ;  /* 0x0c401f0004077f89 */ /* 0x000ee200000e0000 */
        /* <DEDUP_REMOVED lines=12> */
[-C--:B-----5:R-:W-:Y:S02]  /*15bb0*/  FMUL.FTZ R20, R68, R0.reuse ;  /* 0x0000000044147220 */ /* 0x0a0fe40000410000 */
        /* <DEDUP_REMOVED lines=14> */
[----:B------:R4:W1:Y:S01]  /*15ca0*/  MUFU.EX2 R0, R3 ;  /* 0x0000000300007308 */ /* 0x0008620000000800 */
[----:B------:R-:W-:-:S07]  /*15cb0*/  FFMA.FTZ R5, R18, c[0x0][0x23c], -R12 ;  /* 0x00008f0012057a23 */ /* 0x000fce000001080c */
[----:B------:R1:W-:Y:S01]  /*15cc0*/  MUFU.EX2 R18, R5 ;  /* 0x0000000500127308 */ /* 0x0003e20000000800 */
[----:B----4-:R-:W-:-:S05]  /*15cd0*/  FMUL.FTZ R3, R136, c[0x0][0x23c] ;  /* 0x00008f0088037a20 */ /* 0x010fca0000410000 */
[----:B------:R-:W-:Y:S01]  /*15ce0*/  FSEL R3, R3, RZ, P0 ;  /* 0x000000ff03037208 */ /* 0x000fe20000000000 */
[----:B-1----:R-:W-:Y:S01]  /*15cf0*/  FFMA.FTZ R5, R16, c[0x0][0x23c], -R12 ;  /* 0x00008f0010057a23 */ /* 0x002fe2000001080c */
[----:B------:R-:W-:-:S03]  /*15d00*/  FMNMX.FTZ R2, R2, R6, !PT ;  /* 0x0000000602027209 */ /* 0x000fc60007810000 */
[----:B------:R1:W-:Y:S01]  /*15d10*/  MUFU.EX2 R17, R5 ;  /* 0x0000000500117308 */ /* 0x0003e20000000800 */
[----:B------:R-:W-:Y:S02]  /*15d20*/  MOV R116, R9 ;  /* 0x0000000900747202 */ /* 0x000fe40000000f00 */
[----:B---3--:R-:W-:Y:S01]  /*15d30*/  FMNMX.FTZ R4, R4, R7, !PT ;  /* 0x0000000704047209 */ /* 0x008fe20007810000 */
[----:B-1----:R-:W-:-:S04]  /*15d40*/  FFMA.FTZ R5, R22, c[0x0][0x23c], -R3 ;  /* 0x00008f0016057a23 */ /* 0x002fc80000010803 */
[----:B------:R1:W2:Y:S01]  /*15d50*/  MUFU.EX2 R9, R5 ;  /* 0x0000000500097308 */ /* 0x0002a20000000800 */
[----:B------:R-:W-:Y:S04]  /*15d60*/  SHFL.BFLY PT, R6, R4, 0x1, 0x1f ;  /* 0x0c201f0004067f89 */ /* 0x000fe800000e0000 */
[----:B-1----:R-:W1:Y:S01]  /*15d70*/  SHFL.BFLY PT, R5, R2, 0x1, 0x1f ;  /* 0x0c201f0002057f89 */ /* 0x002e6200000e0000 */
[----:B------:R-:W-:Y:S01]  /*15d80*/  MOV R84, R62 ;  /* 0x0000003e00547202 */ /* 0x000fe20000000f00 */
[----:B------:R-:W-:Y:S01]  /*15d90*/  IMAD.MOV.U32 R68, RZ, RZ, R67 ;  /* 0x000000ffff447224 */ /* 0x000fe200078e0043 */
[----:B------:R-:W-:Y:S01]  /*15da0*/  MOV R69, R66 ;  /* 0x0000004200457202 */ /* 0x000fe20000000f00 */
[----:B------:R-:W-:Y:S01]  /*15db0*/  IMAD.MOV.U32 R85, RZ, RZ, R59 ;  /* 0x000000ffff557224 */ /* 0x000fe200078e003b */
[----:B------:R-:W-:Y:S01]  /*15dc0*/  MOV R19, R50 ;  /* 0x0000003200137202 */ /* 0x000fe20000000f00 */
[----:B------:R-:W-:Y:S01]  /*15dd0*/  FFMA.FTZ R7, R23, c[0x0][0x23c], -R3 ;  /* 0x00008f0017077a23 */ /* 0x000fe20000010803 */
        /* <DEDUP_REMOVED lines=36> */
[----:B------:R-:W-:Y:S02]  /*16020*/  MOV R84, R135 ;  /* 0x0000008700547202 */ /* 0x000fe40000000f00 */
[----:B-1----:R-:W-:-:S04]  /*16030*/  FMNMX.FTZ R135, R2, R5, !PT ;  /* 0x0000000502877209 */ /* 0x002fc80007810000 */
[C---:B------:R-:W-:Y:S01]  /*16040*/  FSETP.NEU.FTZ.AND P0, PT, R135.reuse, -INF , PT ;  /* 0xff8000008700780b */ /* 0x040fe20003f1d000 */
[----:B------:R-:W-:Y:S01]  /*16050*/  FMUL.FTZ R2, R135, c[0x0][0x23c] ;  /* 0x00008f0087027a20 */ /* 0x000fe20000410000 */
[----:B------:R-:W-:Y:S02]  /*16060*/  MOV R113, R85 ;  /* 0x0000005500717202 */ /* 0x000fe40000000f00 */
[----:B------:R-:W-:Y:S02]  /*16070*/  MOV R85, R134 ;  /* 0x0000008600557202 */ /* 0x000fe40000000f00 */
[----:B------:R-:W-:Y:S02]  /*16080*/  FMNMX.FTZ R134, R4, R6, !PT ;  /* 0x0000000604867209 */ /* 0x000fe40007810000 */
[----:B------:R-:W-:-:S05]  /*16090*/  FSEL R2, R2, RZ, P0 ;  /* 0x000000ff02027208 */ /* 0x000fca0000000000 */
[----:B------:R-:W-:Y:S02]  /*160a0*/  FFMA.FTZ R4, R26, c[0x0][0x23c], -R2 ;  /* 0x00008f001a047a23 */ /* 0x000fe40000010802 */
[----:B--2---:R-:W-:Y:S02]  /*160b0*/  FFMA.FTZ R82, R96, R0, R9 ;  /* 0x0000000060527223 */ /* 0x004fe40000010009 */
[----:B------:R-:W-:-:S04]  /*160c0*/  FFMA.FTZ R0, R25, c[0x0][0x23c], -R3 ;  /* 0x00008f0019007a23 */ /* 0x000fc80000010803 */
[----:B------:R1:W-:Y:S01]  /*160d0*/  MUFU.EX2 R155, R0 ;  /* 0x00000000009b7308 */ /* 0x0003e20000000800 */
[----:B------:R-:W-:Y:S01]  /*160e0*/  MOV R96, R69 ;  /* 0x0000004500607202 */ /* 0x000fe20000000f00 */
[----:B-1----:R-:W-:-:S06]  /*160f0*/  FFMA.FTZ R0, R24, c[0x0][0x23c], -R3 ;  /* 0x00008f0018007a23 */ /* 0x002fcc0000010803 */
[----:B------:R1:W-:Y:S01]  /*16100*/  MUFU.EX2 R154, R0 ;  /* 0x00000000009a7308 */ /* 0x0003e20000000800 */
[----:B------:R-:W-:Y:S02]  /*16110*/  MOV R69, R153 ;  /* 0x0000009900457202 */ /* 0x000fe40000000f00 */
        /* <DEDUP_REMOVED lines=12> */
[----:B------:R-:W-:Y:S01]  /*161e0*/  MOV R129, R96 ;  /* 0x0000006000817202 */ /* 0x000fe20000000f00 */
[----:B------:R-:W-:Y:S01]  /*161f0*/  IMAD.MOV.U32 R97, RZ, RZ, R81 ;  /* 0x000000ffff617224 */ /* 0x000fe200078e0051 */
[----:B------:R-:W-:Y:S01]  /*16200*/  MOV R96, R35 ;  /* 0x0000002300607202 */ /* 0x000fe20000000f00 */
[----:B------:R-:W2:Y:S01]  /*16210*/  LDL.LU R81, [R1+0x4c] ;  /* 0x00004c0001517983 */ /* 0x000ea20000300800 */
[----:B-1----:R-:W-:Y:S01]  /*16220*/  FMUL.FTZ R35, R107, R4 ;  /* 0x000000046b237220 */ /* 0x002fe20000410000 */
[----:B------:R-:W-:Y:S02]  /*16230*/  MOV R107, R17 ;  /* 0x00000011006b7202 */ /* 0x000fe40000000f00 */
[----:B------:R-:W3:Y:S01]  /*16240*/  LDL.LU R17, [R1+0x50] ;  /* 0x0000500001117983 */ /* 0x000ee20000300800 */
[----:B------:R-:W-:Y:S01]  /*16250*/  FMUL.FTZ R0, R134, c[0x0][0x23c] ;  /* 0x00008f0086007a20 */ /* 0x000fe20000410000 */
[----:B------:R-:W1:Y:S04]  /*16260*/  MUFU.EX2 R5, R5 ;  /* 0x0000000500057308 */ /* 0x000e680000000800 */
[----:B------:R-:W-:-:S05]  /*16270*/  FSEL R0, R0, RZ, P0 ;  /* 0x000000ff00007208 */ /* 0x000fca0000000000 */
[----:B------:R-:W-:Y:S01]  /*16280*/  FFMA.FTZ R6, R27, c[0x0][0x23c], -R0 ;  /* 0x00008f001b067a23 */ /* 0x000fe20000010800 */
[----:B------:R-:W-:-:S05]  /*16290*/  MOV R128, R18 ;  /* 0x0000001200807202 */ /* 0x000fca0000000f00 */
[----:B------:R-:W3:Y:S01]  /*162a0*/  MUFU.EX2 R6, R6 ;  /* 0x0000000600067308 */ /* 0x000ee20000000800 */
[----:B------:R-:W-:Y:S02]  /*162b0*/  IMAD.MOV.U32 R117, RZ, RZ, R113 ;  /* 0x000000ffff757224 */ /* 0x000fe400078e0071 */
[----:B------:R-:W-:Y:S01]  /*162c0*/  IMAD.MOV.U32 R113, RZ, RZ, R33 ;  /* 0x000000ffff717224 */ /* 0x000fe200078e0021 */
[----:B------:R-:W-:Y:S01]  /*162d0*/  MOV R70, R84 ;  /* 0x0000005400467202 */ /* 0x000fe20000000f00 */
[----:B-1----:R-:W-:Y:S01]  /*162e0*/  FMUL.FTZ R33, R105, R5 ;  /* 0x0000000569217220 */ /* 0x002fe20000410000 */
[----:B------:R-:W-:Y:S01]  /*162f0*/  MOV R105, R128 ;  /* 0x0000008000697202 */ /* 0x000fe20000000f00 */
[----:B------:R-:W-:Y:S01]  /*16300*/  IMAD.MOV.U32 R87, RZ, RZ, R40 ;  /* 0x000000ffff577224 */ /* 0x000fe200078e0028 */
[----:B------:R-:W-:Y:S02]  /*16310*/  MOV R86, R41 ;  /* 0x0000002900567202 */ /* 0x000fe40000000f00 */
[----:B------:R-:W-:-:S02]  /*16320*/  MOV R98, R28 ;  /* 0x0000001c00627202 */ /* 0x000fc40000000f00 */
[----:B------:R-:W-:Y:S02]  /*16330*/  MOV R116, R80 ;  /* 0x0000005000747202 */ /* 0x000fe40000000f00 */
[----:B------:R-:W-:Y:S02]  /*16340*/  MOV R128, R112 ;  /* 0x0000007000807202 */ /* 0x000fe40000000f00 */
[----:B------:R-:W-:Y:S01]  /*16350*/  MOV R84, R69 ;  /* 0x0000004500547202 */ /* 0x000fe20000000f00 */
[----:B------:R-:W-:Y:S01]  /*16360*/  IMAD.MOV.U32 R69, RZ, RZ, R30 ;  /* 0x000000ffff457224 */ /* 0x000fe200078e001e */
[----:B------:R-:W-:Y:S01]  /*16370*/  MOV R71, R68 ;  /* 0x0000004400477202 */ /* 0x000fe20000000f00 */
[----:B------:R-:W-:Y:S01]  /*16380*/  FMUL.FTZ R30, R110, R4 ;  /* 0x000000046e1e7220 */ /* 0x000fe20000410000 */
        /* <DEDUP_REMOVED lines=9> */
[----:B------:R-:W-:Y:S02]  /*16420*/  MOV R87, R117 ;  /* 0x0000007500577202 */ /* 0x000fe40000000f00 */
        /* <DEDUP_REMOVED lines=76> */
[----:B------:R-:W-:Y:S02]  /*168f0*/  MOV R119, R87 ;  /* 0x0000005700777202 */ /* 0x000fe40000000f00 */
[----:B------:R-:W-:Y:S02]  /*16900*/  MOV R87, R117 ;  /* 0x0000007500577202 */ /* 0x000fe40000000f00 */
[----:B------:R-:W-:Y:S01]  /*16910*/  MOV R117, R85 ;  /* 0x0000005500757202 */ /* 0x000fe20000000f00 */
[----:B------:R-:W-:Y:S01]  /*16920*/  IMAD.MOV.U32 R85, RZ, RZ, R10 ;  /* 0x000000ffff557224 */ /* 0x000fe200078e000a */
[----:B------:R-:W-:Y:S02]  /*16930*/  F2FP.BF16.PACK_AB R8, R110, R8 ;  /* 0x000000086e08723e */ /* 0x000fe400000010ff */
[----:B------:R-:W-:Y:S02]  /*16940*/  F2FP.BF16.PACK_AB R9, R153, R9 ;  /* 0x000000099909723e */ /* 0x000fe400000010ff */
[----:B------:R-:W-:-:S02]  /*16950*/  F2FP.BF16.PACK_AB R10, R107, R105 ;  /* 0x000000696b0a723e */ /* 0x000fc400000010ff */
[----:B------:R-:W-:Y:S02]  /*16960*/  MOV R121, R118 ;  /* 0x0000007600797202 */ /* 0x000fe40000000f00 */
[----:B------:R-:W-:Y:S01]  /*16970*/  MOV R131, R99 ;  /* 0x0000006300837202 */ /* 0x000fe20000000f00 */
[----:B------:R-:W-:Y:S01]  /*16980*/  IMAD.MOV.U32 R99, RZ, RZ, R129 ;  /* 0x000000ffff637224 */ /* 0x000fe200078e0081 */
[----:B------:R-:W-:Y:S02]  /*16990*/  MOV R118, R86 ;  /* 0x0000005600767202 */ /* 0x000fe40000000f00 */
[----:B------:R-:W-:Y:S02]  /*169a0*/  MOV R77, R115 ;  /* 0x00000073004d7202 */ /* 0x000fe40000000f00 */
[----:B------:R-:W-:Y:S02]  /*169b0*/  MOV R76, R114 ;  /* 0x00000072004c7202 */ /* 0x000fe40000000f00 */
[----:B------:R-:W-:-:S02]  /*169c0*/  MOV R86, R116 ;  /* 0x0000007400567202 */ /* 0x000fc40000000f00 */
[----:B------:R-:W-:Y:S02]  /*169d0*/  MOV R129, R97 ;  /* 0x0000006100817202 */ /* 0x000fe40000000f00 */
[----:B------:R-:W-:Y:S02]  /*169e0*/  MOV R114, R71 ;  /* 0x0000004700727202 */ /* 0x000fe40000000f00 */
[----:B------:R-:W-:Y:S02]  /*169f0*/  MOV R115, R70 ;  /* 0x0000004600737202 */ /* 0x000fe40000000f00 */
[----:B------:R-:W-:Y:S02]  /*16a00*/  MOV R116, R69 ;  /* 0x0000004500747202 */ /* 0x000fe40000000f00 */
[----:B------:R-:W-:Y:S01]  /*16a10*/  MOV R97, R68 ;  /* 0x0000004400617202 */ /* 0x000fe20000000f00 */
[----:B--2---:R-:W-:Y:S02]  /*16a20*/  FFMA.FTZ R81, R81, R5, R7 ;  /* 0x0000000551517223 */ /* 0x004fe40000010007 */
[----:B---3--:R-:W-:-:S02]  /*16a30*/  FFMA.FTZ R80, R17, R4, R6 ;  /* 0x0000000411507223 */ /* 0x008fc40000010006 */
[--C-:B------:R-:W-:Y:S01]  /*16a40*/  FFMA.FTZ R4, R231, c[0x0][0x23c], -R2.reuse ;  /* 0x00008f00e7047a23 */ /* 0x100fe20000010802 */
[----:B------:R-:W1:Y:S03]  /*16a50*/  LDSM.16.MT88.4 R16, [R221+0xc000] ;  /* 0x00c00000dd10783b */ /* 0x000e660000004200 */
[----:B------:R2:W-:Y:S01]  /*16a60*/  MUFU.EX2 R106, R4 ;  /* 0x00000004006a7308 */ /* 0x0005e20000000800 */
[----:B------:R-:W-:Y:S02]  /*16a70*/  FFMA.FTZ R5, R219, c[0x0][0x23c], -R2 ;  /* 0x00008f00db057a23 */ /* 0x000fe40000010802 */
[----:B--2---:R-:W-:-:S05]  /*16a80*/  FFMA.FTZ R4, R83, c[0x0][0x23c], -R0 ;  /* 0x00008f0053047a23 */ /* 0x004fca0000010800 */
[----:B------:R2:W3:Y:S02]  /*16a90*/  MUFU.EX2 R83, R4 ;  /* 0x0000000400537308 */ /* 0x0004e40000000800 */
[----:B--2---:R-:W-:-:S06]  /*16aa0*/  FFMA.FTZ R4, R130, c[0x0][0x23c], -R0 ;  /* 0x00008f0082047a23 */ /* 0x004fcc0000010800 */
[----:B------:R2:W-:Y:S08]  /*16ab0*/  MUFU.EX2 R104, R4 ;  /* 0x0000000400687308 */ /* 0x0005f00000000800 */
[----:B------:R3:W4:Y:S01]  /*16ac0*/  MUFU.EX2 R231, R5 ;  /* 0x0000000500e77308 */ /* 0x0007220000000800 */
[----:B--2---:R-:W-:-:S07]  /*16ad0*/  FFMA.FTZ R4, R214, c[0x0][0x23c], -R0 ;  /* 0x00008f00d6047a23 */ /* 0x004fce0000010800 */
[----:B------:R2:W1:Y:S01]  /*16ae0*/  MUFU.EX2 R214, R4 ;  /* 0x0000000400d67308 */ /* 0x0004620000000800 */
[----:B------:R-:W-:Y:S01]  /*16af0*/  IMAD.MOV.U32 R130, RZ, RZ, R98 ;  /* 0x000000ffff827224 */ /* 0x000fe200078e0062 */
[----:B------:R-:W-:Y:S01]  /*16b00*/  MOV R98, R128 ;  /* 0x0000008000627202 */ /* 0x000fe20000000f00 */
[----:B------:R-:W-:Y:S01]  /*16b10*/  IMAD.MOV.U32 R128, RZ, RZ, R96 ;  /* 0x000000ffff807224 */ /* 0x000fe200078e0060 */
[----:B------:R-:W-:Y:S02]  /*16b20*/  MOV R96, R11 ;  /* 0x0000000b00607202 */ /* 0x000fe40000000f00 */
[----:B---3--:R-:W-:Y:S02]  /*16b30*/  F2FP.BF16.PACK_AB R5, R83, R6 ;  /* 0x000000065305723e */ /* 0x008fe400000010ff */
[----:B------:R-:W-:Y:S02]  /*16b40*/  F2FP.BF16.PACK_AB R11, R154, R155 ;  /* 0x0000009b9a0b723e */ /* 0x000fe400000010ff */
[----:B----4-:R-:W-:-:S02]  /*16b50*/  F2FP.BF16.PACK_AB R6, R231, R106 ;  /* 0x0000006ae706723e */ /* 0x010fc400000010ff */
[----:B--2---:R-:W-:Y:S02]  /*16b60*/  F2FP.BF16.PACK_AB R4, R152, R7 ;  /* 0x000000079804723e */ /* 0x004fe400000010ff */
[----:B-1----:R-:W-:Y:S01]  /*16b70*/  F2FP.BF16.PACK_AB R7, R214, R104 ;  /* 0x00000068d607723e */ /* 0x002fe200000010ff */
[-C--:B------:R-:W-:Y:S08]  /*16b80*/  HMMA.16816.F32.BF16 R68, R8, R16.reuse, R148 ;  /* 0x000000100844723c */ /* 0x080ff00000041894 */
        /* <DEDUP_REMOVED lines=9> */
[----:B------:R-:W-:-:S06]  /*16c20*/  MOV R148, R77 ;  /* 0x0000004d00947202 */ /* 0x000fcc0000000f00 */
        /* <DEDUP_REMOVED lines=15> */
[----:B------:R-:W-:-:S02]  /*16d20*/  MOV R124, R128 ;  /* 0x00000080007c7202 */ /* 0x000fc40000000f00 */
        /* <DEDUP_REMOVED lines=8> */
[----:B------:R-:W-:Y:S01]  /*16db0*/  IMAD.MOV.U32 R120, RZ, RZ, R87 ;  /* 0x000000ffff787224 */ /* 0x000fe200078e0057 */
[----:B------:R-:W-:-:S02]  /*16dc0*/  MOV R79, R86 ;  /* 0x00000056004f7202 */ /* 0x000fc40000000f00 */
[----:B------:R-:W-:Y:S02]  /*16dd0*/  MOV R219, R85 ;  /* 0x0000005500db7202 */ /* 0x000fe40000000f00 */
[----:B------:R-:W-:Y:S02]  /*16de0*/  MOV R127, R84 ;  /* 0x00000054007f7202 */ /* 0x000fe40000000f00 */
        /* <DEDUP_REMOVED lines=8> */
[----:B------:R-:W-:-:S02]  /*16e70*/  MOV R203, R76 ;  /* 0x0000004c00cb7202 */ /* 0x000fc40000000f00 */
[----:B------:R-:W-:Y:S01]  /*16e80*/  IMAD.MOV.U32 R63, RZ, RZ, R150 ;  /* 0x000000ffff3f7224 */ /* 0x000fe200078e0096 */
[----:B------:R-:W-:Y:S02]  /*16e90*/  MOV R62, R151 ;  /* 0x00000097003e7202 */ /* 0x000fe40000000f00 */
[----:B------:R-:W-:Y:S02]  /*16ea0*/  MOV R60, R127 ;  /* 0x0000007f003c7202 */ /* 0x000fe40000000f00 */
[----:B------:R-:W-:Y:S02]  /*16eb0*/  MOV R150, R125 ;  /* 0x0000007d00967202 */ /* 0x000fe40000000f00 */
[----:B------:R-:W-:Y:S02]  /*16ec0*/  MOV R61, R111 ;  /* 0x0000006f003d7202 */ /* 0x000fe40000000f00 */
[----:B------:R-:W-:Y:S02]  /*16ed0*/  MOV R151, R110 ;  /* 0x0000006e00977202 */ /* 0x000fe40000000f00 */
[----:B------:R-:W-:-:S02]  /*16ee0*/  MOV R127, R78 ;  /* 0x0000004e007f7202 */ /* 0x000fc40000000f00 */
[----:B------:R-:W-:Y:S01]  /*16ef0*/  MOV R125, R109 ;  /* 0x0000006d007d7202 */ /* 0x000fe20000000f00 */
        /* <DEDUP_REMOVED lines=14> */
[----:B-1----:R-:W-:-:S06]  /*16fe0*/  FFMA.FTZ R4, R61, c[0x0][0x23c], -R12 ;  /* 0x00008f003d047a23 */ /* 0x002fcc000001080c */
[----:B------:R1:W-:Y:S02]  /*16ff0*/  MUFU.EX2 R5, R4 ;  /* 0x0000000400057308 */ /* 0x0003e40000000800 */
[--C-:B-1----:R-:W-:Y:S01]  /*17000*/  FFMA.FTZ R4, R201, c[0x0][0x23c], -R12.reuse ;  /* 0x00008f00c9047a23 */ /* 0x102fe2000001080c */
[----:B------:R-:W-:Y:S02]  /*17010*/  MOV R201, R202 ;  /* 0x000000ca00c97202 */ /* 0x000fe40000000f00 */
[----:B------:R-:W-:Y:S02]  /*17020*/  MOV R202, R203 ;  /* 0x000000cb00ca7202 */ /* 0x000fe40000000f00 */
[----:B------:R-:W-:Y:S01]  /*17030*/  MOV R203, R219 ;  /* 0x000000db00cb7202 */ /* 0x000fe20000000f00 */
[----:B------:R-:W-:Y:S02]  /*17040*/  IMAD.MOV.U32 R219, RZ, RZ, R227 ;  /* 0x000000ffffdb7224 */ /* 0x000fe400078e00e3 */
[----:B------:R1:W-:Y:S02]  /*17050*/  MUFU.EX2 R227, R4 ;  /* 0x0000000400e37308 */ /* 0x0003e40000000800 */
[----:B-1----:R-:W-:-:S06]  /*17060*/  FFMA.FTZ R4, R62, c[0x0][0x23c], -R12 ;  /* 0x00008f003e047a23 */ /* 0x002fcc000001080c */
        /* <DEDUP_REMOVED lines=8> */
[----:B------:R1:W2:Y:S01]  /*170f0*/  MUFU.EX2 R7, R4 ;  /* 0x0000000400077308 */ /* 0x0002a20000000800 */
[----:B------:R-:W-:Y:S02]  /*17100*/  FFMA.FTZ R6, R215, c[0x0][0x23c], -R12 ;  /* 0x00008f00d7067a23 */ /* 0x000fe4000001080c */
[----:B-1----:R-:W-:-:S05]  /*17110*/  FFMA.FTZ R4, R201, c[0x0][0x23c], -R2 ;  /* 0x00008f00c9047a23 */ /* 0x002fca0000010802 */
[----:B------:R1:W-:Y:S01]  /*17120*/  MUFU.EX2 R91, R4 ;  /* 0x00000004005b7308 */ /* 0x0003e20000000800 */
[----:B------:R-:W-:Y:S01]  /*17130*/  MOV R201, R219 ;  /* 0x000000db00c97202 */ /* 0x000fe20000000f00 */
[----:B--2---:R-:W-:Y:S01]  /*17140*/  IMAD.MOV.U32 R215, RZ, RZ, R7 ;  /* 0x000000ffffd77224 */ /* 0x004fe200078e0007 */
[----:B------:R-:W-:Y:S01]  /*17150*/  MOV R219, R122 ;  /* 0x0000007a00db7202 */ /* 0x000fe20000000f00 */
[----:B------:R-:W-:Y:S02]  /*17160*/  FFMA.FTZ R7, R216, c[0x0][0x23c], -R3 ;  /* 0x00008f00d8077a23 */ /* 0x000fe40000010803 */
[----:B------:R-:W-:Y:S02]  /*17170*/  FFMA.FTZ R125, R125, c[0x0][0x23c], -R12 ;  /* 0x00008f007d7d7a23 */ /* 0x000fe4000001080c */
[----:B-1----:R-:W-:Y:S01]  /*17180*/  FFMA.FTZ R4, R202, c[0x0][0x23c], -R2 ;  /* 0x00008f00ca047a23 */ /* 0x002fe20000010802 */
[----:B------:R-:W-:-:S03]  /*17190*/  MOV R202, R229 ;  /* 0x000000e500ca7202 */ /* 0x000fc60000000f00 */
[----:B------:R1:W-:Y:S01]  /*171a0*/  MUFU.EX2 R229, R4 ;  /* 0x0000000400e57308 */ /* 0x0003e20000000800 */
[--C-:B------:R-:W-:Y:S02]  /*171b0*/  FFMA.FTZ R124, R124, c[0x0][0x23c], -R12.reuse ;  /* 0x00008f007c7c7a23 */ /* 0x100fe4000001080c */
[--C-:B------:R-:W-:Y:S02]  /*171c0*/  FFMA.FTZ R123, R123, c[0x0][0x23c], -R12.reuse ;  /* 0x00008f007b7b7a23 */ /* 0x100fe4000001080c */
[--C-:B------:R-:W-:Y:S02]  /*171d0*/  FFMA.FTZ R122, R218, c[0x0][0x23c], -R12.reuse ;  /* 0x00008f00da7a7a23 */ /* 0x100fe4000001080c */
[--C-:B------:R-:W-:Y:S02]  /*171e0*/  FFMA.FTZ R95, R209, c[0x0][0x23c], -R12.reuse ;  /* 0x00008f00d15f7a23 */ /* 0x100fe4000001080c */
[--C-:B------:R-:W-:Y:S02]  /*171f0*/  FFMA.FTZ R200, R15, c[0x0][0x23c], -R12.reuse ;  /* 0x00008f000fc87a23 */ /* 0x100fe4000001080c */
[----:B------:R-:W-:-:S02]  /*17200*/  FFMA.FTZ R93, R13, c[0x0][0x23c], -R12 ;  /* 0x00008f000d5d7a23 */ /* 0x000fc4000001080c */
[----:B-1----:R-:W-:Y:S01]  /*17210*/  FFMA.FTZ R4, R148, c[0x0][0x23c], -R2 ;  /* 0x00008f0094047a23 */ /* 0x002fe20000010802 */
[----:B------:R-:W-:Y:S01]  /*17220*/  MOV R148, R225 ;  /* 0x000000e100947202 */ /* 0x000fe20000000f00 */
[--C-:B------:R-:W-:Y:S02]  /*17230*/  FFMA.FTZ R216, R14, c[0x0][0x23c], -R3.reuse ;  /* 0x00008f000ed87a23 */ /* 0x100fe40000010803 */
[----:B------:R1:W-:Y:S01]  /*17240*/  MUFU.EX2 R225, R4 ;  /* 0x0000000400e17308 */ /* 0x0003e20000000800 */
[----:B------:R-:W2:Y:S01]  /*17250*/  LDSM.16.MT88.4 R12, [R221+0xc800] ;  /* 0x00c80000dd0c783b */ /* 0x000ea20000004200 */
[--C-:B------:R-:W-:Y:S02]  /*17260*/  FFMA.FTZ R120, R120, c[0x0][0x23c], -R3.reuse ;  /* 0x00008f0078787a23 */ /* 0x100fe40000010803 */
[--C-:B------:R-:W-:Y:S02]  /*17270*/  FFMA.FTZ R115, R115, c[0x0][0x23c], -R3.reuse ;  /* 0x00008f0073737a23 */ /* 0x100fe40000010803 */
[----:B------:R-:W-:-:S02]  /*17280*/  FFMA.FTZ R114, R114, c[0x0][0x23c], -R3 ;  /* 0x00008f0072727a23 */ /* 0x000fc40000010803 */
[--C-:B------:R-:W-:Y:S02]  /*17290*/  FFMA.FTZ R218, R138, c[0x0][0x23c], -R3.reuse ;  /* 0x00008f008ada7a23 */ /* 0x100fe40000010803 */
[----:B-1----:R-:W-:Y:S01]  /*172a0*/  FFMA.FTZ R4, R150, c[0x0][0x23c], -R2 ;  /* 0x00008f0096047a23 */ /* 0x002fe20000010802 */
[----:B------:R-:W-:Y:S01]  /*172b0*/  MOV R150, R113 ;  /* 0x0000007100967202 */ /* 0x000fe20000000f00 */
[--C-:B------:R-:W-:Y:S02]  /*172c0*/  FFMA.FTZ R113, R239, c[0x0][0x23c], -R3.reuse ;  /* 0x00008f00ef717a23 */ /* 0x100fe40000010803 */
[----:B------:R-:W-:Y:S02]  /*172d0*/  FFMA.FTZ R239, R210, c[0x0][0x23c], -R3 ;  /* 0x00008f00d2ef7a23 */ /* 0x000fe40000010803 */
[----:B------:R-:W-:Y:S01]  /*172e0*/  FFMA.FTZ R3, R201, c[0x0][0x23c], -R0 ;  /* 0x00008f00c9037a23 */ /* 0x000fe20000010800 */
[----:B------:R-:W-:Y:S01]  /*172f0*/  MUFU.EX2 R90, R4 ;  /* 0x00000004005a7308 */ /* 0x000fe20000000800 */
[----:B------:R-:W-:-:S02]  /*17300*/  FFMA.FTZ R61, R219, c[0x0][0x23c], -R2 ;  /* 0x00008f00db3d7a23 */ /* 0x000fc40000010802 */
[--C-:B------:R-:W-:Y:S02]  /*17310*/  FFMA.FTZ R112, R112, c[0x0][0x23c], -R2.reuse ;  /* 0x00008f0070707a23 */ /* 0x100fe40000010802 */
[----:B------:R-:W-:-:S03]  /*17320*/  FFMA.FTZ R63, R202, c[0x0][0x23c], -R2 ;  /* 0x00008f00ca3f7a23 */ /* 0x000fc60000010802 */
[----:B------:R1:W3:Y:S01]  /*17330*/  MUFU.EX2 R4, R3 ;  /* 0x0000000300047308 */ /* 0x0002e20000000800 */
[--C-:B------:R-:W-:Y:S02]  /*17340*/  FFMA.FTZ R62, R203, c[0x0][0x23c], -R2.reuse ;  /* 0x00008f00cb3e7a23 */ /* 0x100fe40000010802 */
[--C-:B------:R-:W-:Y:S02]  /*17350*/  FFMA.FTZ R217, R217, c[0x0][0x23c], -R2.reuse ;  /* 0x00008f00d9d97a23 */ /* 0x100fe40000010802 */
[--C-:B------:R-:W-:Y:S02]  /*17360*/  FFMA.FTZ R209, R212, c[0x0][0x23c], -R2.reuse ;  /* 0x00008f00d4d17a23 */ /* 0x100fe40000010802 */
[--C-:B------:R-:W-:Y:S02]  /*17370*/  FFMA.FTZ R94, R208, c[0x0][0x23c], -R2.reuse ;  /* 0x00008f00d05e7a23 */ /* 0x100fe40000010802 */
[----:B------:R-:W-:Y:S02]  /*17380*/  FFMA.FTZ R219, R132, c[0x0][0x23c], -R2 ;  /* 0x00008f0084db7a23 */ /* 0x000fe40000010802 */
[----:B------:R-:W-:-:S02]  /*17390*/  FFMA.FTZ R2, R149, c[0x0][0x23c], -R0 ;  /* 0x00008f0095027a23 */ /* 0x000fc40000010800 */
[----:B-1----:R-:W-:-:S04]  /*173a0*/  FFMA.FTZ R3, R228, c[0x0][0x23c], -R0 ;  /* 0x00008f00e4037a23 */ /* 0x002fc80000010800 */
[----:B------:R1:W4:Y:S01]  /*173b0*/  MUFU.EX2 R228, R3 ;  /* 0x0000000300e47308 */ /* 0x0003220000000800 */
[--C-:B------:R-:W-:Y:S02]  /*173c0*/  FFMA.FTZ R60, R126, c[0x0][0x23c], -R0.reuse ;  /* 0x00008f007e3c7a23 */ /* 0x100fe40000010800 */
[----:B------:R-:W-:-:S05]  /*173d0*/  FFMA.FTZ R126, R220, c[0x0][0x23c], -R0 ;  /* 0x00008f00dc7e7a23 */ /* 0x000fca0000010800 */
[----:B------:R-:W-:Y:S01]  /*173e0*/  MUFU.EX2 R2, R2 ;  /* 0x0000000200027308 */ /* 0x000fe20000000800 */
[----:B-1----:R-:W-:-:S07]  /*173f0*/  FFMA.FTZ R3, R148, c[0x0][0x23c], -R0 ;  /* 0x00008f0094037a23 */ /* 0x002fce0000010800 */
[----:B------:R-:W1:Y:S01]  /*17400*/  MUFU.EX2 R220, R3 ;  /* 0x0000000300dc7308 */ /* 0x000e620000000800 */
[--C-:B------:R-:W-:Y:S02]  /*17410*/  FFMA.FTZ R138, R213, c[0x0][0x23c], -R0.reuse ;  /* 0x00008f00d58a7a23 */ /* 0x100fe40000010800 */
[----:B------:R-:W-:Y:S01]  /*17420*/  FFMA.FTZ R132, R211, c[0x0][0x23c], -R0 ;  /* 0x00008f00d3847a23 */ /* 0x000fe20000010800 */
[----:B---3--:R-:W-:Y:S01]  /*17430*/  MOV R211, R4 ;  /* 0x0000000400d37202 */ /* 0x008fe20000000f00 */
[----:B------:R-:W-:Y:S01]  /*17440*/  FADD.FTZ R213, R153, R82 ;  /* 0x0000005299d57221 */ /* 0x000fe20000010000 */
[----:B------:R-:W-:Y:S01]  /*17450*/  MOV R82, R5 ;  /* 0x0000000500527202 */ /* 0x000fe20000000f00 */
[----:B------:R-:W-:Y:S01]  /*17460*/  HMMA.16816.F32.BF16 R168, R8, R16, R168 ;  /* 0x0000001008a8723c */ /* 0x000fe200000418a8 */
[----:B------:R-:W-:Y:S01]  /*17470*/  IMAD.MOV.U32 R208, RZ, RZ, R7 ;  /* 0x000000ffffd07224 */ /* 0x000fe200078e0007 */
[----:B------:R-:W-:Y:S02]  /*17480*/  MOV R210, R6 ;  /* 0x0000000600d27202 */ /* 0x000fe40000000f00 */
[----:B------:R-:W-:-:S02]  /*17490*/  F2FP.BF16.PACK_AB R4, R229, R91 ;  /* 0x0000005be504723e */ /* 0x000fc400000010ff */
[----:B----4-:R-:W-:Y:S02]  /*174a0*/  F2FP.BF16.PACK_AB R5, R228, R211 ;  /* 0x000000d3e405723e */ /* 0x010fe400000010ff */
[----:B------:R-:W-:Y:S01]  /*174b0*/  HMMA.16816.F32.BF16 R164, R8, R18, R164 ;  /* 0x0000001208a4723c */ /* 0x000fe200000418a4 */
[----:B------:R-:W-:Y:S01]  /*174c0*/  F2FP.BF16.PACK_AB R6, R90, R225 ;  /* 0x000000e15a06723e */ /* 0x000fe200000010ff */
[--C-:B------:R-:W-:Y:S01]  /*174d0*/  FFMA.FTZ R121, R121, c[0x0][0x23c], -R0.reuse ;  /* 0x00008f0079797a23 */ /* 0x100fe20000010800 */
[----:B-1----:R-:W-:Y:S01]  /*174e0*/  F2FP.BF16.PACK_AB R7, R2, R220 ;  /* 0x000000dc0207723e */ /* 0x002fe200000010ff */
[----:B------:R-:W-:Y:S01]  /*174f0*/  FFMA.FTZ R127, R127, c[0x0][0x23c], -R0 ;  /* 0x00008f007f7f7a23 */ /* 0x000fe20000010800 */
[----:B------:R-:W1:Y:S02]  /*17500*/  LDSM.16.MT88.4 R16, [R222+0xc800] ;  /* 0x00c80000de10783b */ /* 0x000e640000004200 */
[----:B------:R-:W-:Y:S02]  /*17510*/  F2FP.BF16.PACK_AB R8, R82, R89 ;  /* 0x000000595208723e */ /* 0x000fe400000010ff */
[----:B------:R-:W-:-:S02]  /*17520*/  F2FP.BF16.PACK_AB R9, R230, R88 ;  /* 0x00000058e609723e */ /* 0x000fc400000010ff */
[----:B------:R-:W-:Y:S02]  /*17530*/  F2FP.BF16.PACK_AB R10, R92, R227 ;  /* 0x000000e35c0a723e */ /* 0x000fe400000010ff */
[----:B------:R-:W-:Y:S01]  /*17540*/  F2FP.BF16.PACK_AB R11, R215, R226 ;  /* 0x000000e2d70b723e */ /* 0x000fe200000010ff */
[--C-:B------:R-:W-:Y:S02]  /*17550*/  FFMA.FTZ R139, R139, c[0x0][0x23c], -R0.reuse ;  /* 0x00008f008b8b7a23 */ /* 0x100fe40000010800 */
[----:B------:R-:W-:Y:S02]  /*17560*/  FFMA.FTZ R133, R133, c[0x0][0x23c], -R0 ;  /* 0x00008f0085857a23 */ /* 0x000fe40000010800 */
[----:B------:R-:W-:Y:S01]  /*17570*/  FADD.FTZ R212, R152, R81 ;  /* 0x0000005198d47221 */ /* 0x000fe20000010000 */
[----:B------:R-:W-:Y:S01]  /*17580*/  MOV R81, R155 ;  /* 0x0000009b00517202 */ /* 0x000fe20000000f00 */
[----:B------:R-:W-:Y:S01]  /*17590*/  FADD.FTZ R3, R83, R80 ;  /* 0x0000005053037221 */ /* 0x000fe20000010000 */
[----:B------:R-:W-:Y:S01]  /*175a0*/  MOV R80, R154 ;  /* 0x0000009a00507202 */ /* 0x000fe20000000f00 */
[----:B------:R-:W-:Y:S01]  /*175b0*/  FADD.FTZ R0, R151, R150 ;  /* 0x0000009697007221 */ /* 0x000fe20000010000 */
[-C--:B--2---:R-:W-:Y:S08]  /*175c0*/  HMMA.16816.F32.BF16 R144, R4, R12.reuse, R144 ;  /* 0x0000000c0490723c */ /* 0x084ff00000041890 */
[----:B------:R-:W-:Y:S08]  /*175d0*/  HMMA.16816.F32.BF16 R148, R8, R12, R68 ;  /* 0x0000000c0894723c */ /* 0x000ff00000041844 */
[-C--:B------:R-:W-:Y:S08]  /*175e0*/  HMMA.16816.F32.BF16 R156, R4, R14.reuse, R156 ;  /* 0x0000000e049c723c */ /* 0x080ff0000004189c */
[----:B------:R-:W-:Y:S01]  /*175f0*/  HMMA.16816.F32.BF16 R152, R8, R14, R56 ;  /* 0x0000000e0898723c */ /* 0x000fe20000041838 */
[----:B------:R-:W2:Y:S01]  /*17600*/  LDSM.16.MT88.4 R12, [R224+0xc800] ;  /* 0x00c80000e00c783b */ /* 0x000ea20000004200 */
[----:B------:R-:W-:Y:S01]  /*17610*/  IMAD.MOV.U32 R83, RZ, RZ, R104 ;  /* 0x000000ffff537224 */ /* 0x000fe200078e0068 */
[----:B------:R-:W-:-:S02]  /*17620*/  MOV R203, R107 ;  /* 0x0000006b00cb7202 */ /* 0x000fc40000000f00 */
[----:B------:R-:W-:Y:S02]  /*17630*/  MOV R202, R106 ;  /* 0x0000006a00ca7202 */ /* 0x000fe40000000f00 */
[----:B------:R-:W-:Y:S01]  /*17640*/  MOV R201, R105 ;  /* 0x0000006900c97202 */ /* 0x000fe20000000f00 */
[-C--:B-1----:R-:W-:Y:S08]  /*17650*/  HMMA.16816.F32.BF16 R140, R8, R16.reuse, R64 ;  /* 0x00000010088c723c */ /* 0x082ff00000041840 */
[C---:B------:R-:W-:Y:S08]  /*17660*/  HMMA.16816.F32.BF16 R160, R4.reuse, R16, R160 ;  /* 0x0000001004a0723c */ /* 0x040ff000000418a0 */
[-C--:B------:R-:W-:Y:S08]  /*17670*/  HMMA.16816.F32.BF16 R172, R4, R18.reuse, R172 ;  /* 0x0000001204ac723c */ /* 0x080ff000000418ac */
[C---:B------:R-:W-:Y:S01]  /*17680*/  HMMA.16816.F32.BF16 R104, R8.reuse, R18, R52 ;  /* 0x000000120868723c */ /* 0x040fe20000041834 */
[----:B------:R-:W1:Y:S07]  /*17690*/  LDSM.16.MT88.4 R16, [R223+0xc800] ;  /* 0x00c80000df10783b */ /* 0x000e6e0000004200 */
[-C--:B--2---:R-:W-:Y:S07]  /*176a0*/  HMMA.16816.F32.BF16 R100, R8, R12.reuse, R48 ;  /* 0x0000000c0864723c */ /* 0x084fee0000041830 */
[----:B------:R-:W-:Y:S01]  /*176b0*/  MOV R51, R83 ;  /* 0x0000005300337202 */ /* 0x000fe20000000f00 */
[----:B------:R-:W-:Y:S01]  /*176c0*/  IMAD.MOV.U32 R48, RZ, RZ, R82 ;  /* 0x000000ffff307224 */ /* 0x000fe200078e0052 */
[----:B------:R-:W-:Y:S01]  /*176d0*/  MOV R50, R80 ;  /* 0x0000005000327202 */ /* 0x000fe20000000f00 */
[----:B------:R-:W-:Y:S01]  /*176e0*/  HMMA.16816.F32.BF16 R176, R4, R12, R176 ;  /* 0x0000000c04b0723c */ /* 0x000fe200000418b0 */
[----:B------:R-:W-:-:S07]  /*176f0*/  MOV R49, R81 ;  /* 0x0000005100317202 */ /* 0x000fce0000000f00 */
[-C--:B------:R-:W-:Y:S08]  /*17700*/  HMMA.16816.F32.BF16 R188, R4, R14.reuse, R188 ;  /* 0x0000000e04bc723c */ /* 0x080ff000000418bc */
[----:B------:R-:W-:Y:S01]  /*17710*/  HMMA.16816.F32.BF16 R80, R8, R14, R44 ;  /* 0x0000000e0850723c */ /* 0x000fe2000004182c */
[----:B------:R-:W2:Y:S01]  /*17720*/  LDSM.16.MT88.4 R12, [R221+0xe800] ;  /* 0x00e80000dd0c783b */ /* 0x000ea20000004200 */
[----:B------:R-:W-:-:S02]  /*17730*/  MOV R70, R95 ;  /* 0x0000005f00467202 */ /* 0x000fc40000000f00 */
[----:B------:R-:W-:Y:S02]  /*17740*/  MOV R71, R94 ;  /* 0x0000005e00477202 */ /* 0x000fe40000000f00 */
[----:B------:R-:W-:Y:S02]  /*17750*/  MOV R52, R93 ;  /* 0x0000005d00347202 */ /* 0x000fe40000000f00 */
[----:B------:R-:W-:Y:S01]  /*17760*/  MOV R47, R92 ;  /* 0x0000005c002f7202 */ /* 0x000fe20000000f00 */
[----:B------:R-:W-:Y:S01]  /*17770*/  IMAD.MOV.U32 R69, RZ, RZ, R200 ;  /* 0x000000ffff457224 */ /* 0x000fe200078e00c8 */
[----:B------:R-:W-:Y:S01]  /*17780*/  MOV R55, R211 ;  /* 0x000000d300377202 */ /* 0x000fe20000000f00 */
[----:B-1----:R-:W-:Y:S01]  /*17790*/  HMMA.16816.F32.BF16 R92, R4, R18, R204 ;  /* 0x00000012045c723c */ /* 0x002fe200000418cc */
[----:B------:R-:W-:Y:S02]  /*177a0*/  MOV R54, R208 ;  /* 0x000000d000367202 */ /* 0x000fe40000000f00 */
[----:B------:R-:W-:-:S02]  /*177b0*/  MOV R53, R210 ;  /* 0x000000d200357202 */ /* 0x000fc40000000f00 */
[----:B------:R-:W-:Y:S02]  /*177c0*/  MOV R68, R209 ;  /* 0x000000d100447202 */ /* 0x000fe40000000f00 */
[----:B------:R-:W-:Y:S01]  /*177d0*/  MOV R46, R2 ;  /* 0x00000002002e7202 */ /* 0x000fe20000000f00 */
[C---:B------:R-:W-:Y:S01]  /*177e0*/  HMMA.16816.F32.BF16 R208, R8.reuse, R16, R128 ;  /* 0x0000001008d0723c */ /* 0x040fe20000041880 */
[----:B------:R-:W-:Y:S01]  /*177f0*/  MOV R2, R201 ;  /* 0x000000c900027202 */ /* 0x000fe20000000f00 */
[----:B------:R-:W-:Y:S01]  /*17800*/  IMAD.MOV.U32 R205, RZ, RZ, R203 ;  /* 0x000000ffffcd7224 */ /* 0x000fe200078e00cb */
[----:B------:R-:W-:Y:S01]  /*17810*/  MOV R204, R202 ;  /* 0x000000ca00cc7202 */ /* 0x000fe20000000f00 */
[----:B------:R-:W-:Y:S01]  /*17820*/  IMAD.MOV.U32 R44, RZ, RZ, R91 ;  /* 0x000000ffff2c7224 */ /* 0x000fe200078e005b */
[----:B------:R-:W-:Y:S02]  /*17830*/  MOV R45, R90 ;  /* 0x0000005a002d7202 */ /* 0x000fe40000000f00 */
[----:B------:R-:W-:Y:S01]  /*17840*/  MOV R206, R89 ;  /* 0x0000005900ce7202 */ /* 0x000fe20000000f00 */
[----:B------:R-:W-:Y:S01]  /*17850*/  HMMA.16816.F32.BF16 R200, R8, R18, R116 ;  /* 0x0000001208c8723c */ /* 0x000fe20000041874 */
[----:B------:R-:W-:-:S07]  /*17860*/  MOV R207, R88 ;  /* 0x0000005800cf7202 */ /* 0x000fce0000000f00 */
[----:B------:R-:W-:Y:S01]  /*17870*/  HMMA.16816.F32.BF16 R96, R4, R16, R96 ;  /* 0x000000100460723c */ /* 0x000fe20000041860 */
[----:B------:R-:W1:Y:S07]  /*17880*/  LDSM.16.MT88.4 R16, [R224+0xe800] ;  /* 0x00e80000e010783b */ /* 0x000e6e0000004200 */
[C---:B--2---:R-:W-:Y:S01]  /*17890*/  HMMA.16816.F32.BF16 R128, R8.reuse, R14, R20 ;  /* 0x0000000e0880723c */ /* 0x044fe20000041814 */
[----:B------:R-:W2:Y:S07]  /*178a0*/  LDSM.16.MT88.4 R20, [R222+0xe800] ;  /* 0x00e80000de14783b */ /* 0x000eae0000004200 */
[-C--:B------:R-:W-:Y:S08]  /*178b0*/  HMMA.16816.F32.BF16 R116, R8, R12.reuse, R84 ;  /* 0x0000000c0874723c */ /* 0x080ff00000041854 */
[C---:B------:R-:W-:Y:S08]  /*178c0*/  HMMA.16816.F32.BF16 R88, R4.reuse, R12, R72 ;  /* 0x0000000c0458723c */ /* 0x040ff00000041848 */
[C---:B------:R-:W-:Y:S01]  /*178d0*/  HMMA.16816.F32.BF16 R84, R4.reuse, R14, R36 ;  /* 0x0000000e0454723c */ /* 0x040fe20000041824 */
[----:B------:R-:W3:Y:S07]  /*178e0*/  LDSM.16.MT88.4 R12, [R223+0xe800] ;  /* 0x00e80000df0c783b */ /* 0x000eee0000004200 */
[C---:B-1----:R-:W-:Y:S08]  /*178f0*/  HMMA.16816.F32.BF16 R28, R4.reuse, R18, R28 ;  /* 0x00000012041c723c */ /* 0x042ff0000004181c */
[C---:B--2---:R-:W-:Y:S07]  /*17900*/  HMMA.16816.F32.BF16 R72, R4.reuse, R22, R108 ;  /* 0x000000160448723c */ /* 0x044fee000004186c */
[----:B------:R-:W-:Y:S01]  /*17910*/  MOV R111, R68 ;  /* 0x00000044006f7202 */ /* 0x000fe20000000f00 */
[----:B------:R-:W-:Y:S01]  /*17920*/  IMAD.MOV.U32 R109, RZ, RZ, R70 ;  /* 0x000000ffff6d7224 */ /* 0x000fe200078e0046 */
[----:B------:R-:W-:Y:S01]  /*17930*/  MOV R110, R69 ;  /* 0x00000045006e7202 */ /* 0x000fe20000000f00 */
[----:B------:R-:W-:Y:S01]  /*17940*/  HMMA.16816.F32.BF16 R76, R4, R20, R76 ;  /* 0x00000014044c723c */ /* 0x000fe2000004184c */
[----:B------:R-:W-:-:S07]  /*17950*/  MOV R108, R71 ;  /* 0x00000047006c7202 */ /* 0x000fce0000000f00 */
[C---:B------:R-:W-:Y:S08]  /*17960*/  HMMA.16816.F32.BF16 R68, R4.reuse, R16, R32 ;  /* 0x000000100444723c */ /* 0x040ff00000041820 */
[C---:B---3--:R-:W-:Y:S08]  /*17970*/  HMMA.16816.F32.BF16 R64, R4.reuse, R12, R40 ;  /* 0x0000000c0440723c */ /* 0x048ff00000041828 */
[----:B------:R-:W-:Y:S07]  /*17980*/  HMMA.16816.F32.BF16 R56, R4, R14, R24 ;  /* 0x0000000e0438723c */ /* 0x000fee0000041818 */
[----:B------:R-:W-:Y:S01]  /*17990*/  MOV R4, R204 ;  /* 0x000000cc00047202 */ /* 0x000fe20000000f00 */
[----:B------:R-:W-:Y:S01]  /*179a0*/  IMAD.MOV.U32 R26, RZ, RZ, R207 ;  /* 0x000000ffff1a7224 */ /* 0x000fe200078e00cf */
[----:B------:R-:W-:Y:S01]  /*179b0*/  MOV R27, R206 ;  /* 0x000000ce001b7202 */ /* 0x000fe20000000f00 */
[----:B------:R-:W-:Y:S01]  /*179c0*/  IMAD.MOV.U32 R204, RZ, RZ, R52 ;  /* 0x000000ffffcc7224 */ /* 0x000fe200078e0034 */
[----:B------:R-:W-:-:S02]  /*179d0*/  MOV R207, R53 ;  /* 0x0000003500cf7202 */ /* 0x000fc40000000f00 */
[----:B------:R-:W-:Y:S02]  /*179e0*/  MOV R206, R54 ;  /* 0x0000003600ce7202 */ /* 0x000fe40000000f00 */
[----:B------:R-:W-:Y:S02]  /*179f0*/  MOV R5, R55 ;  /* 0x0000003700057202 */ /* 0x000fe40000000f00 */
[----:B------:R-:W-:Y:S01]  /*17a00*/  HMMA.16816.F32.BF16 R52, R8, R20, R196 ;  /* 0x000000140834723c */ /* 0x000fe200000418c4 */
[----:B------:R-:W1:Y:S01]  /*17a10*/  MUFU.EX2 R20, R125 ;  /* 0x0000007d00147308 */ /* 0x000e620000000800 */
[----:B------:R-:W-:Y:S02]  /*17a20*/  MOV R25, R205 ;  /* 0x000000cd00197202 */ /* 0x000fe40000000f00 */
[----:B------:R-:W-:Y:S02]  /*17a30*/  MOV R24, R44 ;  /* 0x0000002c00187202 */ /* 0x000fe40000000f00 */
[----:B------:R-:W-:-:S02]  /*17a40*/  MOV R7, R45 ;  /* 0x0000002d00077202 */ /* 0x000fc40000000f00 */
[----:B------:R-:W-:Y:S01]  /*17a50*/  MOV R6, R46 ;  /* 0x0000002e00067202 */ /* 0x000fe20000000f00 */
[----:B------:R-:W-:Y:S01]  /*17a60*/  HMMA.16816.F32.BF16 R36, R8, R18, R180 ;  /* 0x000000120824723c */ /* 0x000fe200000418b4 */
[----:B------:R-:W-:Y:S01]  /*17a70*/  MOV R205, R47 ;  /* 0x0000002f00cd7202 */ /* 0x000fe20000000f00 */
[----:B------:R-:W-:Y:S01]  /*17a80*/  IMAD.MOV.U32 R196, RZ, RZ, R49 ;  /* 0x000000ffffc47224 */ /* 0x000fe200078e0031 */
[----:B------:R-:W-:Y:S02]  /*17a90*/  MOV R198, R48 ;  /* 0x0000003000c67202 */ /* 0x000fe40000000f00 */
[----:B------:R-:W-:-:S03]  /*17aa0*/  MOV R197, R50 ;  /* 0x0000003200c57202 */ /* 0x000fc60000000f00 */
[----:B------:R-:W-:Y:S01]  /*17ab0*/  HMMA.16816.F32.BF16 R44, R8, R16, R192 ;  /* 0x00000010082c723c */ /* 0x000fe200000418c0 */
[----:B------:R-:W2:Y:S01]  /*17ac0*/  LDSM.16.MT88.4 R16, [R222+0xd000] ;  /* 0x00d00000de10783b */ /* 0x000ea20000004200 */
[----:B------:R-:W-:-:S06]  /*17ad0*/  MOV R199, R51 ;  /* 0x0000003300c77202 */ /* 0x000fcc0000000f00 */
[C---:B------:R-:W-:Y:S08]  /*17ae0*/  HMMA.16816.F32.BF16 R40, R8.reuse, R12, R168 ;  /* 0x0000000c0828723c */ /* 0x040ff000000418a8 */
[C---:B------:R-:W-:Y:S01]  /*17af0*/  HMMA.16816.F32.BF16 R32, R8.reuse, R14, R164 ;  /* 0x0000000e0820723c */ /* 0x040fe200000418a4 */
[----:B------:R-:W3:Y:S07]  /*17b00*/  LDSM.16.MT88.4 R12, [R224+0xd000] ;  /* 0x00d00000e00c783b */ /* 0x000eee0000004200 */
[----:B------:R-:W-:Y:S01]  /*17b10*/  HMMA.16816.F32.BF16 R48, R8, R22, R184 ;  /* 0x000000160830723c */ /* 0x000fe200000418b8 */
[----:B------:R1:W-:Y:S06]  /*17b20*/  MUFU.EX2 R185, R123 ;  /* 0x0000007b00b97308 */ /* 0x0003ec0000000800 */
[----:B------:R-:W-:Y:S01]  /*17b30*/  IMAD.MOV.U32 R187, RZ, RZ, R199 ;  /* 0x000000ffffbb7224 */ /* 0x000fe200078e00c7 */
[----:B-1----:R-:W-:-:S02]  /*17b40*/  MOV R123, R20 ;  /* 0x00000014007b7202 */ /* 0x002fc40000000f00 */
[----:B------:R-:W1:Y:S01]  /*17b50*/  LDSM.16.MT88.4 R20, [R221+0xd000] ;  /* 0x00d00000dd14783b */ /* 0x000e620000004200 */
[----:B------:R-:W4:Y:S01]  /*17b60*/  MUFU.EX2 R8, R115 ;  /* 0x0000007300087308 */ /* 0x000f220000000800 */
[----:B------:R-:W-:Y:S02]  /*17b70*/  MOV R199, R5 ;  /* 0x0000000500c77202 */ /* 0x000fe40000000f00 */
[----:B------:R-:W-:Y:S02]  /*17b80*/  MOV R5, R6 ;  /* 0x0000000600057202 */ /* 0x000fe40000000f00 */
[----:B------:R-:W-:Y:S02]  /*17b90*/  MOV R186, R196 ;  /* 0x000000c400ba7202 */ /* 0x000fe40000000f00 */
[----:B------:R-:W-:Y:S01]  /*17ba0*/  MOV R6, R7 ;  /* 0x0000000700067202 */ /* 0x000fe20000000f00 */
[----:B------:R-:W1:Y:S01]  /*17bb0*/  MUFU.EX2 R184, R124 ;  /* 0x0000007c00b87308 */ /* 0x000e620000000800 */
[----:B------:R-:W-:Y:S01]  /*17bc0*/  MOV R196, R25 ;  /* 0x0000001900c47202 */ /* 0x000fe20000000f00 */
[----:B------:R-:W-:-:S06]  /*17bd0*/  IMAD.MOV.U32 R7, RZ, RZ, R24 ;  /* 0x000000ffff077224 */ /* 0x000fcc00078e0018 */
[----:B------:R-:W-:Y:S08]  /*17be0*/  MUFU.EX2 R169, R122 ;  /* 0x0000007a00a97308 */ /* 0x000ff00000000800 */
[----:B------:R-:W1:Y:S08]  /*17bf0*/  MUFU.EX2 R120, R120 ;  /* 0x0000007800787308 */ /* 0x000e700000000800 */
[----:B------:R-:W-:Y:S08]  /*17c00*/  MUFU.EX2 R125, R114 ;  /* 0x00000072007d7308 */ /* 0x000ff00000000800 */
[----:B------:R-:W1:Y:S08]  /*17c10*/  MUFU.EX2 R170, R113 ;  /* 0x0000007100aa7308 */ /* 0x000e700000000800 */
[----:B------:R-:W-:Y:S08]  /*17c20*/  MUFU.EX2 R25, R112 ;  /* 0x0000007000197308 */ /* 0x000ff00000000800 */
[----:B------:R-:W1:Y:S08]  /*17c30*/  MUFU.EX2 R124, R63 ;  /* 0x0000003f007c7308 */ /* 0x000e700000000800 */
[----:B------:R-:W-:Y:S08]  /*17c40*/  MUFU.EX2 R168, R62 ;  /* 0x0000003e00a87308 */ /* 0x000ff00000000800 */
[----:B------:R-:W-:Y:S08]  /*17c50*/  MUFU.EX2 R171, R61 ;  /* 0x0000003d00ab7308 */ /* 0x000ff00000000800 */
[----:B------:R-:W-:Y:S08]  /*17c60*/  MUFU.EX2 R24, R60 ;  /* 0x0000003c00187308 */ /* 0x000ff00000000800 */
[----:B------:R-:W1:Y:S08]  /*17c70*/  MUFU.EX2 R121, R121 ;  /* 0x0000007900797308 */ /* 0x000e700000000800 */
[----:B------:R4:W-:Y:S08]  /*17c80*/  MUFU.EX2 R122, R126 ;  /* 0x0000007e007a7308 */ /* 0x0009f00000000800 */
[----:B------:R-:W2:Y:S01]  /*17c90*/  MUFU.EX2 R127, R127 ;  /* 0x0000007f007f7308 */ /* 0x000ea20000000800 */
[----:B------:R-:W-:-:S02]  /*17ca0*/  FADD.FTZ R2, R2, R0 ;  /* 0x0000000002027221 */ /* 0x000fc40000010000 */
[----:B------:R-:W-:Y:S02]  /*17cb0*/  FADD.FTZ R0, R186, R213 ;  /* 0x000000d5ba007221 */ /* 0x000fe40000010000 */
[----:B------:R-:W-:Y:S01]  /*17cc0*/  FADD.FTZ R4, R4, R212 ;  /* 0x000000d404047221 */ /* 0x000fe20000010000 */
[----:B----4-:R-:W-:Y:S01]  /*17cd0*/  MOV R126, R8 ;  /* 0x00000008007e7202 */ /* 0x010fe20000000f00 */
[----:B------:R-:W-:Y:S01]  /*17ce0*/  FADD.FTZ R114, R196, R2 ;  /* 0x00000002c4727221 */ /* 0x000fe20000010000 */
[----:B------:R-:W-:Y:S01]  /*17cf0*/  MOV R186, R198 ;  /* 0x000000c600ba7202 */ /* 0x000fe20000000f00 */
[----:B------:R-:W-:Y:S01]  /*17d00*/  FADD.FTZ R113, R197, R0 ;  /* 0x00000000c5717221 */ /* 0x000fe20000010000 */
[----:B-1----:R-:W-:Y:S01]  /*17d10*/  F2FP.BF16.PACK_AB R8, R184, R123 ;  /* 0x0000007bb808723e */ /* 0x002fe200000010ff */
[----:B------:R-:W-:Y:S01]  /*17d20*/  FADD.FTZ R2, R231, R4 ;  /* 0x00000004e7027221 */ /* 0x000fe20000010000 */
[----:B------:R-:W-:Y:S01]  /*17d30*/  F2FP.BF16.PACK_AB R9, R126, R120 ;  /* 0x000000787e09723e */ /* 0x000fe200000010ff */
[----:B------:R-:W-:Y:S01]  /*17d40*/  IMAD.MOV.U32 R197, RZ, RZ, R6 ;  /* 0x000000ffffc57224 */ /* 0x000fe200078e0006 */
[----:B------:R-:W-:Y:S01]  /*17d50*/  F2FP.BF16.PACK_AB R10, R169, R185 ;  /* 0x000000b9a90a723e */ /* 0x000fe200000010ff */
[----:B------:R-:W-:Y:S01]  /*17d60*/  FADD.FTZ R3, R187, R3 ;  /* 0x00000003bb037221 */ /* 0x000fe20000010000 */
[----:B------:R-:W-:Y:S01]  /*17d70*/  F2FP.BF16.PACK_AB R11, R170, R125 ;  /* 0x0000007daa0b723e */ /* 0x000fe200000010ff */
[----:B------:R-:W-:Y:S01]  /*17d80*/  MUFU.EX2 R239, R239 ;  /* 0x000000ef00ef7308 */ /* 0x000fe20000000800 */
[----:B------:R-:W-:Y:S01]  /*17d90*/  MOV R196, R5 ;  /* 0x0000000500c47202 */ /* 0x000fe20000000f00 */
[----:B------:R1:W5:Y:S01]  /*17da0*/  LDL.LU R231, [R1+0x9c] ;  /* 0x00009c0001e77983 */ /* 0x0003620000300800 */
[----:B------:R-:W-:-:S02]  /*17db0*/  MOV R198, R7 ;  /* 0x0000000700c67202 */ /* 0x000fc40000000f00 */
[----:B------:R-:W-:Y:S02]  /*17dc0*/  F2FP.BF16.PACK_AB R4, R124, R25 ;  /* 0x000000197c04723e */ /* 0x000fe400000010ff */
[----:B------:R-:W-:Y:S02]  /*17dd0*/  F2FP.BF16.PACK_AB R5, R121, R24 ;  /* 0x000000187905723e */ /* 0x000fe400000010ff */
[----:B------:R-:W-:Y:S02]  /*17de0*/  F2FP.BF16.PACK_AB R6, R171, R168 ;  /* 0x000000a8ab06723e */ /* 0x000fe400000010ff */
[----:B--2---:R-:W-:Y:S02]  /*17df0*/  F2FP.BF16.PACK_AB R7, R127, R122 ;  /* 0x0000007a7f07723e */ /* 0x004fe400000010ff */
[----:B------:R-:W-:Y:S01]  /*17e00*/  MOV R187, R199 ;  /* 0x000000c700bb7202 */ /* 0x000fe20000000f00 */
[----:B------:R-:W-:Y:S01]  /*17e10*/  HMMA.16816.F32.BF16 R164, R8, R16, R140 ;  /* 0x0000001008a4723c */ /* 0x000fe2000004188c */
[----:B------:R-:W-:-:S02]  /*17e20*/  MOV R199, R26 ;  /* 0x0000001a00c77202 */ /* 0x000fc40000000f00 */
[----:B------:R-:W-:Y:S02]  /*17e30*/  MOV R26, R27 ;  /* 0x0000001b001a7202 */ /* 0x000fe40000000f00 */
[----:B------:R-:W-:Y:S01]  /*17e40*/  MOV R27, R108 ;  /* 0x0000006c001b7202 */ /* 0x000fe20000000f00 */
[----:B------:R-:W-:Y:S02]  /*17e50*/  IMAD.MOV.U32 R108, RZ, RZ, R109 ;  /* 0x000000ffff6c7224 */ /* 0x000fe400078e006d */
[----:B---3--:R-:W-:Y:S01]  /*17e60*/  HMMA.16816.F32.BF16 R180, R8, R12, R100 ;  /* 0x0000000c08b4723c */ /* 0x008fe20000041864 */
[----:B------:R-:W-:Y:S02]  /*17e70*/  MOV R109, R110 ;  /* 0x0000006e006d7202 */ /* 0x000fe40000000f00 */
[----:B------:R-:W-:-:S05]  /*17e80*/  MOV R110, R111 ;  /* 0x0000006f006e7202 */ /* 0x000fca0000000f00 */
[----:B------:R-:W-:Y:S01]  /*17e90*/  HMMA.16816.F32.BF16 R176, R4, R12, R176 ;  /* 0x0000000c04b0723c */ /* 0x000fe200000418b0 */
[----:B------:R-:W-:Y:S02]  /*17ea0*/  MOV R111, R204 ;  /* 0x000000cc006f7202 */ /* 0x000fe40000000f00 */
[----:B------:R-:W-:-:S05]  /*17eb0*/  MOV R0, R26 ;  /* 0x0000001a00007202 */ /* 0x000fca0000000f00 */
[----:B------:R-:W-:Y:S01]  /*17ec0*/  HMMA.16816.F32.BF16 R188, R4, R14, R188 ;  /* 0x0000000e04bc723c */ /* 0x000fe200000418bc */
[----:B------:R-:W-:-:S07]  /*17ed0*/  MOV R204, R205 ;  /* 0x000000cd00cc7202 */ /* 0x000fce0000000f00 */
[----:B------:R-:W-:Y:S01]  /*17ee0*/  HMMA.16816.F32.BF16 R140, R8, R14, R80 ;  /* 0x0000000e088c723c */ /* 0x000fe20000041850 */
[----:B------:R-:W2:Y:S01]  /*17ef0*/  LDSM.16.MT88.4 R12, [R224+0xf000] ;  /* 0x00f00000e00c783b */ /* 0x000ea20000004200 */
[----:B------:R-:W-:Y:S02]  /*17f00*/  IMAD.MOV.U32 R205, RZ, RZ, R215 ;  /* 0x000000ffffcd7224 */ /* 0x000fe400078e00d7 */
[----:B------:R-:W-:-:S03]  /*17f10*/  FADD.FTZ R112, R214, R3 ;  /* 0x00000003d6707221 */ /* 0x000fc60000010000 */
[----:B------:R-:W-:Y:S01]  /*17f20*/  MOV R81, R27 ;  /* 0x0000001b00517202 */ /* 0x000fe20000000f00 */
[C---:B------:R-:W-:Y:S07]  /*17f30*/  HMMA.16816.F32.BF16 R60, R8.reuse, R22, R152 ;  /* 0x00000016083c723c */ /* 0x040fee0000041898 */
[----:B------:R-:W-:Y:S01]  /*17f40*/  IMAD.MOV.U32 R153, RZ, RZ, R25 ;  /* 0x000000ffff997224 */ /* 0x000fe200078e0019 */
[----:B------:R-:W-:Y:S02]  /*17f50*/  MOV R154, R24 ;  /* 0x00000018009a7202 */ /* 0x000fe40000000f00 */
[----:B------:R-:W3:Y:S01]  /*17f60*/  LDSM.16.MT88.4 R24, [R223+0xd000] ;  /* 0x00d00000df18783b */ /* 0x000ee20000004200 */
[-C--:B------:R-:W-:Y:S08]  /*17f70*/  HMMA.16816.F32.BF16 R148, R8, R20.reuse, R148 ;  /* 0x000000140894723c */ /* 0x080ff00000041894 */
[C---:B------:R-:W-:Y:S08]  /*17f80*/  HMMA.16816.F32.BF16 R144, R4.reuse, R20, R144 ;  /* 0x000000140490723c */ /* 0x040ff00000041890 */
[C---:B------:R-:W-:Y:S01]  /*17f90*/  HMMA.16816.F32.BF16 R156, R4.reuse, R22, R156 ;  /* 0x00000016049c723c */ /* 0x040fe2000004189c */
[----:B------:R-:W4:Y:S07]  /*17fa0*/  LDSM.16.MT88.4 R20, [R221+0xf000] ;  /* 0x00f00000dd14783b */ /* 0x000f2e0000004200 */
[C---:B------:R-:W-:Y:S08]  /*17fb0*/  HMMA.16816.F32.BF16 R160, R4.reuse, R16, R160 ;  /* 0x0000001004a0723c */ /* 0x040ff000000418a0 */
[-C--:B------:R-:W-:Y:S08]  /*17fc0*/  HMMA.16816.F32.BF16 R172, R4, R18.reuse, R172 ;  /* 0x0000001204ac723c */ /* 0x080ff000000418ac */
[----:B------:R-:W-:Y:S01]  /*17fd0*/  HMMA.16816.F32.BF16 R212, R8, R18, R104 ;  /* 0x0000001208d4723c */ /* 0x000fe20000041868 */
[----:B------:R-:W1:Y:S01]  /*17fe0*/  LDSM.16.MT88.4 R16, [R222+0xf000] ;  /* 0x00f00000de10783b */ /* 0x000e620000004200 */
[----:B------:R-:W-:-:S05]  /*17ff0*/  MOV R80, R110 ;  /* 0x0000006e00507202 */ /* 0x000fca0000000f00 */
[----:B------:R-:W-:Y:S01]  /*18000*/  MOV R105, R108 ;  /* 0x0000006c00697202 */ /* 0x000fe20000000f00 */
[----:B------:R-:W-:Y:S01]  /*18010*/  IMAD.MOV.U32 R106, RZ, RZ, R109 ;  /* 0x000000ffff6a7224 */ /* 0x000fe200078e006d */
[----:B------:R-:W-:Y:S02]  /*18020*/  MOV R107, R111 ;  /* 0x0000006f006b7202 */ /* 0x000fe40000000f00 */
[----:B--2---:R-:W-:Y:S01]  /*18030*/  HMMA.16816.F32.BF16 R108, R4, R14, R28 ;  /* 0x0000000e046c723c */ /* 0x004fe2000004181c */
[----:B------:R-:W2:Y:S01]  /*18040*/  LDSM.16.MT88.4 R28, [R223+0xf000] ;  /* 0x00f00000df1c783b */ /* 0x000ea20000004200 */
[----:B------:R-:W-:Y:S02]  /*18050*/  MOV R152, R205 ;  /* 0x000000cd00987202 */ /* 0x000fe40000000f00 */
[----:B------:R-:W-:Y:S01]  /*18060*/  MOV R155, R206 ;  /* 0x000000ce009b7202 */ /* 0x000fe20000000f00 */
[----:B------:R-:W-:Y:S01]  /*18070*/  IMAD.MOV.U32 R82, RZ, RZ, R198 ;  /* 0x000000ffff527224 */ /* 0x000fe200078e00c6 */
[----:B------:R-:W-:-:S02]  /*18080*/  MOV R104, R186 ;  /* 0x000000ba00687202 */ /* 0x000fc40000000f00 */
[C---:B---3--:R-:W-:Y:S01]  /*18090*/  HMMA.16816.F32.BF16 R192, R4.reuse, R24, R96 ;  /* 0x0000001804c0723c */ /* 0x048fe20000041860 */
[----:B------:R-:W-:Y:S02]  /*180a0*/  MOV R83, R187 ;  /* 0x000000bb00537202 */ /* 0x000fe40000000f00 */
[----:B------:R-:W-:Y:S02]  /*180b0*/  MOV R115, R204 ;  /* 0x000000cc00737202 */ /* 0x000fe40000000f00 */
[----:B------:R-:W-:Y:S02]  /*180c0*/  MOV R187, R196 ;  /* 0x000000c400bb7202 */ /* 0x000fe40000000f00 */
[----:B------:R-:W-:Y:S01]  /*180d0*/  MOV R99, R207 ;  /* 0x000000cf00637202 */ /* 0x000fe20000000f00 */
[----:B----4-:R-:W-:Y:S01]  /*180e0*/  HMMA.16816.F32.BF16 R100, R4, R20, R88 ;  /* 0x000000140464723c */ /* 0x010fe20000041858 */
[----:B------:R-:W-:Y:S02]  /*180f0*/  MOV R186, R197 ;  /* 0x000000c500ba7202 */ /* 0x000fe40000000f00 */
[----:B------:R-:W-:-:S05]  /*18100*/  MOV R3, R199 ;  /* 0x000000c700037202 */ /* 0x000fca0000000f00 */
[C---:B------:R-:W-:Y:S08]  /*18110*/  HMMA.16816.F32.BF16 R204, R4.reuse, R26, R92 ;  /* 0x0000001a04cc723c */ /* 0x040ff0000004185c */
[----:B-1----:R-:W-:Y:S08]  /*18120*/  HMMA.16816.F32.BF16 R92, R4, R18, R72 ;  /* 0x00000012045c723c */ /* 0x002ff00000041848 */
[C---:B------:R-:W-:Y:S01]  /*18130*/  HMMA.16816.F32.BF16 R196, R8.reuse, R24, R208 ;  /* 0x0000001808c4723c */ /* 0x040fe200000418d0 */
[----:B------:R1:W-:Y:S07]  /*18140*/  MUFU.EX2 R208, R106 ;  /* 0x0000006a00d07308 */ /* 0x0003ee0000000800 */
[----:B------:R-:W-:Y:S01]  /*18150*/  HMMA.16816.F32.BF16 R48, R8, R18, R48 ;  /* 0x000000120830723c */ /* 0x000fe20000041830 */
[----:B------:R3:W-:Y:S07]  /*18160*/  MUFU.EX2 R19, R105 ;  /* 0x0000006900137308 */ /* 0x0007ee0000000800 */
[----:B------:R-:W-:Y:S01]  /*18170*/  HMMA.16816.F32.BF16 R88, R4, R16, R76 ;  /* 0x000000100458723c */ /* 0x000fe2000004184c */
[----:B------:R4:W-:Y:S01]  /*18180*/  MUFU.EX2 R18, R107 ;  /* 0x0000006b00127308 */ /* 0x0009e20000000800 */
[----:B-1----:R-:W-:-:S06]  /*18190*/  IMAD.MOV.U32 R106, RZ, RZ, R153 ;  /* 0x000000ffff6a7224 */ /* 0x002fcc00078e0099 */
[----:B------:R-:W-:Y:S01]  /*181a0*/  HMMA.16816.F32.BF16 R52, R8, R16, R52 ;  /* 0x000000100834723c */ /* 0x000fe20000041834 */
[----:B---3--:R-:W-:Y:S01]  /*181b0*/  MOV R105, R154 ;  /* 0x0000009a00697202 */ /* 0x008fe20000000f00 */
[----:B------:R1:W-:Y:S01]  /*181c0*/  MUFU.EX2 R16, R155 ;  /* 0x0000009b00107308 */ /* 0x0003e20000000800 */
[----:B----4-:R-:W-:Y:S02]  /*181d0*/  MOV R107, R152 ;  /* 0x00000098006b7202 */ /* 0x010fe40000000f00 */
[----:B-1----:R-:W1:Y:S03]  /*181e0*/  LDSM.16.MT88.4 R152, [R221+0xd800] ;  /* 0x00d80000dd98783b */ /* 0x002e660000004200 */
[-C--:B------:R-:W-:Y:S02]  /*181f0*/  HMMA.16816.F32.BF16 R68, R4, R12.reuse, R68 ;  /* 0x0000000c0444723c */ /* 0x080fe40000041844 */
[----:B------:R-:W-:Y:S06]  /*18200*/  MUFU.EX2 R17, R99 ;  /* 0x0000006300117308 */ /* 0x000fec0000000800 */
[----:B------:R-:W-:Y:S02]  /*18210*/  HMMA.16816.F32.BF16 R44, R8, R12, R44 ;  /* 0x0000000c082c723c */ /* 0x000fe4000004182c */
[----:B------:R-:W-:Y:S08]  /*18220*/  MUFU.EX2 R218, R218 ;  /* 0x000000da00da7308 */ /* 0x000ff00000000800 */
[----:B------:R-:W-:Y:S08]  /*18230*/  MUFU.EX2 R216, R216 ;  /* 0x000000d800d87308 */ /* 0x000ff00000000800 */
[----:B------:R-:W-:Y:S08]  /*18240*/  MUFU.EX2 R217, R217 ;  /* 0x000000d900d97308 */ /* 0x000ff00000000800 */
[----:B------:R-:W-:Y:S08]  /*18250*/  MUFU.EX2 R219, R219 ;  /* 0x000000db00db7308 */ /* 0x000ff00000000800 */
[----:B------:R-:W-:Y:S08]  /*18260*/  MUFU.EX2 R138, R138 ;  /* 0x0000008a008a7308 */ /* 0x000ff00000000800 */
[----:B------:R-:W-:Y:S08]  /*18270*/  MUFU.EX2 R132, R132 ;  /* 0x0000008400847308 */ /* 0x000ff00000000800 */
[----:B------:R-:W-:Y:S08]  /*18280*/  MUFU.EX2 R139, R139 ;  /* 0x0000008b008b7308 */ /* 0x000ff00000000800 */
[----:B------:R-:W3:Y:S01]  /*18290*/  MUFU.EX2 R133, R133 ;  /* 0x0000008500857308 */ /* 0x000ee20000000800 */
[----:B------:R-:W-:Y:S01]  /*182a0*/  HMMA.16816.F32.BF16 R84, R4, R22, R84 ;  /* 0x000000160454723c */ /* 0x000fe20000041854 */
[----:B------:R-:W-:-:S07]  /*182b0*/  MOV R211, R127 ;  /* 0x0000007f00d37202 */ /* 0x000fce0000000f00 */
[C---:B--2---:R-:W-:Y:S01]  /*182c0*/  HMMA.16816.F32.BF16 R64, R4.reuse, R28, R64 ;  /* 0x0000001c0440723c */ /* 0x044fe20000041840 */
[----:B------:R-:W-:Y:S07]  /*182d0*/  MUFU.EX2 R12, R80 ;  /* 0x00000050000c7308 */ /* 0x000fee0000000800 */
[----:B------:R-:W-:Y:S01]  /*182e0*/  HMMA.16816.F32.BF16 R56, R4, R30, R56 ;  /* 0x0000001e0438723c */ /* 0x000fe20000041838 */
[----:B------:R-:W2:Y:S01]  /*182f0*/  MUFU.EX2 R13, R81 ;  /* 0x00000051000d7308 */ /* 0x000ea20000000800 */
[----:B---3--:R-:W-:-:S06]  /*18300*/  F2FP.BF16.PACK_AB R127, R133, R139 ;  /* 0x0000008b857f723e */ /* 0x008fcc00000010ff */
[----:B------:R-:W-:Y:S01]  /*18310*/  HMMA.16816.F32.BF16 R116, R8, R20, R116 ;  /* 0x000000140874723c */ /* 0x000fe20000041874 */
[----:B------:R-:W-:Y:S01]  /*18320*/  FADD.FTZ R5, R83, R112 ;  /* 0x0000007053057221 */ /* 0x000fe20000010000 */
[----:B------:R-:W-:-:S06]  /*18330*/  MOV R83, R126 ;  /* 0x0000007e00537202 */ /* 0x000fcc0000000f00 */
[----:B------:R-:W-:Y:S01]  /*18340*/  HMMA.16816.F32.BF16 R24, R8, R26, R200 ;  /* 0x0000001a0818723c */ /* 0x000fe200000418c8 */
[----:B--2---:R-:W-:Y:S01]  /*18350*/  F2FP.BF16.PACK_AB R126, R219, R13 ;  /* 0x0000000ddb7e723e */ /* 0x004fe200000010ff */
[----:B------:R-:W-:-:S06]  /*18360*/  FADD.FTZ R3, R3, R113 ;  /* 0x0000007103037221 */ /* 0x000fcc0000010000 */
[C---:B------:R-:W-:Y:S08]  /*18370*/  HMMA.16816.F32.BF16 R36, R8.reuse, R14, R36 ;  /* 0x0000000e0824723c */ /* 0x040ff00000041824 */
[C---:B------:R-:W-:Y:S08]  /*18380*/  HMMA.16816.F32.BF16 R40, R8.reuse, R28, R40 ;  /* 0x0000001c0828723c */ /* 0x040ff00000041828 */
[----:B------:R-:W-:Y:S01]  /*18390*/  HMMA.16816.F32.BF16 R32, R8, R30, R32 ;  /* 0x0000001e0820723c */ /* 0x000fe20000041820 */
[----:B------:R-:W-:Y:S01]  /*183a0*/  IMAD.MOV.U32 R28, RZ, RZ, R125 ;  /* 0x000000ffff1c7224 */ /* 0x000fe200078e007d */
[----:B------:R-:W-:Y:S01]  /*183b0*/  F2FP.BF16.PACK_AB R125, R132, R138 ;  /* 0x0000008a847d723e */ /* 0x000fe200000010ff */
[----:B------:R-:W-:-:S02]  /*183c0*/  FADD.FTZ R0, R0, R114 ;  /* 0x0000007200007221 */ /* 0x000fc40000010000 */
[----:B------:R-:W-:Y:S01]  /*183d0*/  FADD.FTZ R2, R82, R2 ;  /* 0x0000000252027221 */ /* 0x000fe20000010000 */
[----:B------:R-:W-:Y:S01]  /*183e0*/  MOV R209, R170 ;  /* 0x000000aa00d17202 */ /* 0x000fe20000000f00 */
[----:B------:R-:W-:Y:S01]  /*183f0*/  IMAD.MOV.U32 R210, RZ, RZ, R171 ;  /* 0x000000ffffd27224 */ /* 0x000fe200078e00ab */
[----:B------:R-:W-:Y:S01]  /*18400*/  HMMA.16816.F32.BF16 R20, R8, R22, R128 ;  /* 0x000000160814723c */ /* 0x000fe20000041880 */
[----:B------:R-:W-:Y:S04]  /*18410*/  LDSM.16.MT88.4 R200, [R223+0xd800] ;  /* 0x00d80000dfc8783b */ /* 0x000fe80000004200 */
[----:B------:R-:W-:Y:S02]  /*18420*/  LDSM.16.MT88.4 R96, [R222+0xf800] ;  /* 0x00f80000de60783b */ /* 0x000fe40000004200 */
[----:B------:R-:W-:Y:S01]  /*18430*/  IMAD.MOV.U32 R11, RZ, RZ, R124 ;  /* 0x000000ffff0b7224 */ /* 0x000fe200078e007c */
[----:B------:R-:W-:-:S02]  /*18440*/  F2FP.BF16.PACK_AB R128, R19, R17 ;  /* 0x000000111380723e */ /* 0x000fc400000010ff */
[----:B------:R-:W-:Y:S02]  /*18450*/  F2FP.BF16.PACK_AB R129, R239, R16 ;  /* 0x00000010ef81723e */ /* 0x000fe400000010ff */
[----:B------:R-:W-:Y:S02]  /*18460*/  F2FP.BF16.PACK_AB R130, R18, R208 ;  /* 0x000000d01282723e */ /* 0x000fe400000010ff */
[----:B------:R-:W-:Y:S02]  /*18470*/  F2FP.BF16.PACK_AB R131, R216, R218 ;  /* 0x000000dad883723e */ /* 0x000fe400000010ff */
[----:B------:R-:W-:Y:S01]  /*18480*/  F2FP.BF16.PACK_AB R124, R12, R217 ;  /* 0x000000d90c7c723e */ /* 0x000fe200000010ff */
[----:B------:R-:W-:-:S04]  /*18490*/  FADD.FTZ R4, R230, R3 ;  /* 0x00000003e6047221 */ /* 0x000fc80000010000 */
[----:B-1----:R-:W-:Y:S01]  /*184a0*/  HMMA.16816.F32.BF16 R148, R128, R152, R148 ;  /* 0x000000988094723c */ /* 0x002fe20000041894 */
[----:B------:R-:W-:Y:S01]  /*184b0*/  FADD.FTZ R0, R104, R0 ;  /* 0x0000000068007221 */ /* 0x000fe20000010000 */
[----:B------:R-:W-:Y:S01]  /*184c0*/  MOV R30, R121 ;  /* 0x00000079001e7202 */ /* 0x000fe20000000f00 */
[----:B------:R-:W-:Y:S01]  /*184d0*/  FADD.FTZ R3, R229, R2 ;  /* 0x00000002e5037221 */ /* 0x000fe20000010000 */
[----:B------:R-:W-:-:S04]  /*184e0*/  MOV R14, R122 ;  /* 0x0000007a000e7202 */ /* 0x000fc80000000f00 */
[----:B------:R-:W-:Y:S01]  /*184f0*/  HMMA.16816.F32.BF16 R144, R124, R152, R144 ;  /* 0x000000987c90723c */ /* 0x000fe20000041890 */
[----:B------:R-:W-:Y:S01]  /*18500*/  FADD.FTZ R2, R228, R5 ;  /* 0x00000005e4027221 */ /* 0x000fe20000010000 */
[----:B------:R-:W-:-:S06]  /*18510*/  MOV R15, R169 ;  /* 0x000000a9000f7202 */ /* 0x000fcc0000000f00 */
[-C--:B------:R-:W-:Y:S01]  /*18520*/  HMMA.16816.F32.BF16 R156, R124, R154.reuse, R156 ;  /* 0x0000009a7c9c723c */ /* 0x080fe2000004189c */
[----:B------:R-:W-:Y:S01]  /*18530*/  FADD.FTZ R9, R226, R4 ;  /* 0x00000004e2097221 */ /* 0x000fe20000010000 */
[----:B------:R-:W-:Y:S01]  /*18540*/  MOV R29, R168 ;  /* 0x000000a8001d7202 */ /* 0x000fe20000000f00 */
[----:B------:R-:W-:Y:S01]  /*18550*/  LDSM.16.MT88.4 R4, [R223+0xf800] ;  /* 0x00f80000df04783b */ /* 0x000fe20000004200 */
[----:B------:R-:W-:Y:S01]  /*18560*/  FADD.FTZ R10, R227, R0 ;  /* 0x00000000e30a7221 */ /* 0x000fe20000010000 */
[----:B------:R-:W-:Y:S02]  /*18570*/  MOV R31, R185 ;  /* 0x000000b9001f7202 */ /* 0x000fe40000000f00 */
[----:B------:R1:W5:Y:S01]  /*18580*/  LDL.LU R230, [R1+0x98] ;  /* 0x0000980001e67983 */ /* 0x0003620000300800 */
[----:B------:R-:W-:Y:S01]  /*18590*/  HMMA.16816.F32.BF16 R152, R128, R154, R60 ;  /* 0x0000009a8098723c */ /* 0x000fe2000004183c */
[----:B------:R-:W-:Y:S01]  /*185a0*/  FADD.FTZ R0, R225, R3 ;  /* 0x00000003e1007221 */ /* 0x000fe20000010000 */
[----:B------:R-:W-:-:S02]  /*185b0*/  MOV R121, R186 ;  /* 0x000000ba00797202 */ /* 0x000fc40000000f00 */
[----:B------:R-:W-:Y:S01]  /*185c0*/  MOV R122, R187 ;  /* 0x000000bb007a7202 */ /* 0x000fe20000000f00 */
[----:B------:R-:W-:Y:S01]  /*185d0*/  FADD.FTZ R8, R220, R2 ;  /* 0x00000002dc087221 */ /* 0x000fe20000010000 */
[----:B------:R-:W-:Y:S01]  /*185e0*/  MOV R104, R184 ;  /* 0x000000b800687202 */ /* 0x000fe20000000f00 */
[----:B------:R-:W-:Y:S01]  /*185f0*/  LDSM.16.MT88.4 R168, [R222+0xd800] ;  /* 0x00d80000dea8783b */ /* 0x000fe20000004200 */
[----:B------:R-:W-:-:S03]  /*18600*/  MOV R63, R83 ;  /* 0x00000053003f7202 */ /* 0x000fc60000000f00 */
[----:B------:R-:W2:Y:S01]  /*18610*/  LDSM.16.MT88.4 R80, [R221+0xf800] ;  /* 0x00f80000dd50783b */ /* 0x000ea20000004200 */
[----:B------:R-:W-:-:S03]  /*18620*/  MOV R3, R115 ;  /* 0x0000007300037202 */ /* 0x000fc60000000f00 */
[----:B------:R-:W3:Y:S01]  /*18630*/  LDSM.16.MT88.4 R112, [R224+0xf800] ;  /* 0x00f80000e070783b */ /* 0x000ee20000004200 */
[----:B------:R-:W-:Y:S01]  /*18640*/  IMAD.MOV.U32 R2, RZ, RZ, R107 ;  /* 0x000000ffff027224 */ /* 0x000fe200078e006b */
[----:B------:R-:W-:Y:S01]  /*18650*/  MOV R62, R104 ;  /* 0x00000068003e7202 */ /* 0x000fe20000000f00 */
[----:B------:R-:W-:Y:S01]  /*18660*/  FADD.FTZ R3, R3, R10 ;  /* 0x0000000a03037221 */ /* 0x000fe20000010000 */
[----:B------:R-:W-:Y:S01]  /*18670*/  MOV R61, R105 ;  /* 0x00000069003d7202 */ /* 0x000fe20000000f00 */
[----:B------:R-:W4:Y:S01]  /*18680*/  LDSM.16.MT88.4 R184, [R224+0xd800] ;  /* 0x00d80000e0b8783b */ /* 0x000f220000004200 */
[----:B------:R-:W-:Y:S01]  /*18690*/  MOV R60, R106 ;  /* 0x0000006a003c7202 */ /* 0x000fe20000000f00 */
[----:B------:R-:W-:Y:S02]  /*186a0*/  FADD.FTZ R2, R2, R9 ;  /* 0x0000000902027221 */ /* 0x000fe40000010000 */
[----:B------:R1:W5:Y:S04]  /*186b0*/  LDL.LU R229, [R1+0x94] ;  /* 0x0000940001e57983 */ /* 0x0003680000300800 */
[----:B------:R1:W5:Y:S04]  /*186c0*/  LDL.LU R228, [R1+0x90] ;  /* 0x0000900001e47983 */ /* 0x0003680000300800 */
[----:B------:R1:W5:Y:S04]  /*186d0*/  LDL.LU R227, [R1+0x8c] ;  /* 0x00008c0001e37983 */ /* 0x0003680000300800 */
[----:B------:R1:W5:Y:S04]  /*186e0*/  LDL.LU R226, [R1+0x88] ;  /* 0x0000880001e27983 */ /* 0x0003680000300800 */
[----:B------:R1:W5:Y:S04]  /*186f0*/  LDL.LU R225, [R1+0x84] ;  /* 0x0000840001e17983 */ /* 0x0003680000300800 */
[----:B------:R1:W5:Y:S01]  /*18700*/  LDL.LU R220, [R1+0x80] ;  /* 0x0000800001dc7983 */ /* 0x0003620000300800 */
[----:B--2---:R-:W-:Y:S07]  /*18710*/  HMMA.16816.F32.BF16 R72, R124, R80, R100 ;  /* 0x000000507c48723c */ /* 0x004fee0000041864 */
[----:B------:R-:W-:Y:S01]  /*18720*/  MOV R100, R121 ;  /* 0x0000007900647202 */ /* 0x000fe20000000f00 */
[----:B------:R-:W-:Y:S01]  /*18730*/  IMAD.MOV.U32 R103, RZ, RZ, R120 ;  /* 0x000000ffff677224 */ /* 0x000fe200078e0078 */
[----:B------:R-:W-:-:S02]  /*18740*/  MOV R101, R122 ;  /* 0x0000007a00657202 */ /* 0x000fc40000000f00 */
[----:B------:R-:W-:Y:S02]  /*18750*/  MOV R102, R123 ;  /* 0x0000007b00667202 */ /* 0x000fe40000000f00 */
[C---:B------:R-:W-:Y:S07]  /*18760*/  HMMA.16816.F32.BF16 R120, R124.reuse, R4, R64 ;  /* 0x000000047c78723c */ /* 0x040fee0000041840 */
[----:B------:R-:W-:Y:S02]  /*18770*/  MOV R64, R100 ;  /* 0x0000006400407202 */ /* 0x000fe40000000f00 */
[----:B------:R-:W-:Y:S01]  /*18780*/  MOV R65, R101 ;  /* 0x0000006500417202 */ /* 0x000fe20000000f00 */
[----:B---3--:R-:W-:Y:S01]  /*18790*/  HMMA.16816.F32.BF16 R104, R124, R112, R68 ;  /* 0x000000707c68723c */ /* 0x008fe20000041844 */
[----:B------:R-:W-:-:S02]  /*187a0*/  MOV R66, R102 ;  /* 0x0000006600427202 */ /* 0x000fc40000000f00 */
[----:B------:R-:W-:Y:S01]  /*187b0*/  MOV R67, R103 ;  /* 0x0000006700437202 */ /* 0x000fe20000000f00 */
[----:B------:R-:W-:-:S04]  /*187c0*/  FADD.FTZ R0, R64, R0 ;  /* 0x0000000040007221 */ /* 0x000fc80000010000 */
        /* <DEDUP_REMOVED lines=42> */
[C---:B----4-:R-:W-:Y:S08]  /*18a70*/  HMMA.16816.F32.BF16 R176, R124.reuse, R184, R176 ;  /* 0x000000b87cb0723c */ /* 0x050ff000000418b0 */
        /* <DEDUP_REMOVED lines=19> */
.L_x_726:
[----:B-123--:R-:W-:-:S06]  /*18bb0*/  UISETP.GT.AND UP0, UPT, UR22, UR9, UPT ;  /* 0x000000091600728c */ /* 0x00efcc000bf04270 */
        /* <DEDUP_REMOVED lines=15> */
.L_x_736:
        /* <DEDUP_REMOVED lines=26> */
[C---:B------:R-:W-:Y:S03]  /*18e50*/  IADD3 R0, P0, R2.reuse, UR25, RZ ;  /* 0x0000001902007c10 */ /* 0x040fe6000ff1e0ff */
[----:B------:R-:W-:Y:S01]  /*18e60*/  @!PT LDS RZ, [RZ] ;  /* 0x00000000fffff984 */ /* 0x000fe20000000800 */
[----:B------:R-:W-:Y:S01]  /*18e70*/  @!PT LDS RZ, [RZ] ;  /* 0x00000000fffff984 */ /* 0x000fe20000000800 */
[----:B------:R-:W-:Y:S01]  /*18e80*/  @!PT LDS RZ, [RZ] ;  /* 0x00000000fffff984 */ /* 0x000fe20000000800 */
[----:B------:R3:W-:Y:S04]  /*18e90*/  @!P3 LDGSTS.E.BYPASS.LTC128B.128 [R240+0xa000], [R142.64+0x80] ;  /* 0x0a0000808ef0bfae */ /* 0x0007e8000b901d50 */
[----:B------:R1:W-:Y:S01]  /*18ea0*/  @P4 STS.128 [R240+0x8800], RZ ;  /* 0x008800fff0004388 */ /* 0x0003e20000000c00 */
[----:B--2---:R-:W-:Y:S02]  /*18eb0*/  IADD3.X R134, R3, UR26, RZ, P1, !PT ;  /* 0x0000001a03867c10 */ /* 0x004fe40008ffe4ff */
[C---:B------:R-:W-:Y:S02]  /*18ec0*/  @!P3 LEA R136, P1, R2.reuse, c[0x0][0x168], 0x1 ;  /* 0x00005a000288ba11 */ /* 0x040fe400078208ff */
[C-C-:B------:R-:W-:Y:S02]  /*18ed0*/  @!P4 LEA.HI.X R209, R2.reuse, c[0x0][0x16c], R134.reuse, 0x1, P2 ;  /* 0x00005b0002d1ca11 */ /* 0x140fe400010f0c86 */
[----:B------:R-:W-:Y:S02]  /*18ee0*/  @!P3 LEA.HI.X R137, R2, c[0x0][0x16c], R134, 0x1, P1 ;  /* 0x00005b000289ba11 */ /* 0x000fe400008f0c86 */
[----:B------:R-:W-:Y:S01]  /*18ef0*/  IADD3.X R2, R134, UR26, RZ, P0, !PT ;  /* 0x0000001a86027c10 */ /* 0x000fe200087fe4ff */
[----:B------:R-:W-:Y:S01]  /*18f00*/  @!PT LDS RZ, [RZ] ;  /* 0x00000000fffff984 */ /* 0x000fe20000000800 */
[----:B------:R-:W-:Y:S01]  /*18f10*/  @!PT LDS RZ, [RZ] ;  /* 0x00000000fffff984 */ /* 0x000fe20000000800 */
[----:B------:R-:W-:Y:S01]  /*18f20*/  @!PT LDS RZ, [RZ] ;  /* 0x00000000fffff984 */ /* 0x000fe20000000800 */
[----:B------:R2:W-:Y:S01]  /*18f30*/  @!P4 LDGSTS.E.BYPASS.LTC128B.128 [R240+0x8800], [R208.64] ;  /* 0x08800000d0f0cfae */ /* 0x0005e2000b901d50 */
[----:B------:R-:W-:Y:S03]  /*18f40*/  IADD3 R3, P5, R0, UR25, RZ ;  /* 0x0000001900037c10 */ /* 0x000fe6000ffbe0ff */
[----:B------:R1:W-:Y:S01]  /*18f50*/  @P3 STS.128 [R240+0xa800], RZ ;  /* 0x00a800fff0003388 */ /* 0x0003e20000000c00 */
[C---:B---3--:R-:W-:Y:S02]  /*18f60*/  @!P4 LEA R142, P2, R3.reuse, c[0x0][0x168], 0x1 ;  /* 0x00005a00038eca11 */ /* 0x048fe400078408ff */
[C---:B------:R-:W-:Y:S01]  /*18f70*/  @!P3 LEA R134, P0, R3.reuse, c[0x0][0x168], 0x1 ;  /* 0x00005a000386ba11 */ /* 0x040fe200078008ff */
[----:B------:R-:W-:Y:S01]  /*18f80*/  @!PT LDS RZ, [RZ] ;  /* 0x00000000fffff984 */ /* 0x000fe20000000800 */
[----:B------:R-:W-:Y:S01]  /*18f90*/  @!PT LDS RZ, [RZ] ;  /* 0x00000000fffff984 */ /* 0x000fe20000000800 */
[----:B------:R-:W-:Y:S01]  /*18fa0*/  @!PT LDS RZ, [RZ] ;  /* 0x00000000fffff984 */ /* 0x000fe20000000800 */
[----:B------:R3:W-:Y:S01]  /*18fb0*/  @!P3 LDGSTS.E.BYPASS.LTC128B.128 [R240+0xa800], [R136.64+0x80] ;  /* 0x0a80008088f0bfae */ /* 0x0007e2000b901d50 */
[----:B------:R-:W-:Y:S03]  /*18fc0*/  IADD3.X R135, R2, UR26, RZ, P5, !PT ;  /* 0x0000001a02877c10 */ /* 0x000fe6000affe4ff */
[----:B------:R1:W-:Y:S01]  /*18fd0*/  @P4 STS.128 [R240+0x9000], RZ ;  /* 0x009000fff0004388 */ /* 0x0003e20000000c00 */
[C-C-:B------:R-:W-:Y:S02]  /*18fe0*/  @!P4 LEA.HI.X R143, R3.reuse, c[0x0][0x16c], R135.reuse, 0x1, P2 ;  /* 0x00005b00038fca11 */ /* 0x140fe400010f0c87 */
[----:B------:R-:W-:Y:S02]  /*18ff0*/  @!P3 LEA.HI.X R135, R3, c[0x0][0x16c], R135, 0x1, P0 ;  /* 0x00005b000387ba11 */ /* 0x000fe400000f0c87 */
[C---:B--2---:R-:W-:Y:S04]  /*19000*/  @!P4 LEA R208, P6, R0.reuse, c[0x0][0x168], 0x1 ;  /* 0x00005a0000d0ca11 */ /* 0x044fe800078c08ff */
[C-C-:B------:R-:W-:Y:S02]  /*19010*/  @!P4 LEA.HI.X R209, R0.reuse, c[0x0][0x16c], R2.reuse, 0x1, P6 ;  /* 0x00005b0000d1ca11 */ /* 0x140fe400030f0c02 */
[C---:B---3--:R-:W-:Y:S03]  /*19020*/  @!P3 LEA R136, P1, R0.reuse, c[0x0][0x168], 0x1 ;  /* 0x00005a000088ba11 */ /* 0x048fe600078208ff */
[----:B------:R-:W-:Y:S01]  /*19030*/  @!PT LDS RZ, [RZ] ;  /* 0x00000000fffff984 */ /* 0x000fe20000000800 */
[----:B------:R-:W-:Y:S01]  /*19040*/  @!PT LDS RZ, [RZ] ;  /* 0x00000000fffff984 */ /* 0x000fe20000000800 */
[----:B------:R-:W-:Y:S01]  /*19050*/  @!PT LDS RZ, [RZ] ;  /* 0x00000000fffff984 */ /* 0x000fe20000000800 */
[----:B------:R1:W-:Y:S01]  /*19060*/  @!P4 LDGSTS.E.BYPASS.LTC128B.128 [R240+0x9000], [R208.64] ;  /* 0x09000000d0f0cfae */ /* 0x0003e2000b901d50 */
[----:B------:R-:W-:Y:S03]  /*19070*/  @!P3 LEA.HI.X R137, R0, c[0x0][0x16c], R2, 0x1, P1 ;  /* 0x00005b000089ba11 */ /* 0x000fe600008f0c02 */
[----:B------:R1:W-:Y:S04]  /*19080*/  @P3 STS.128 [R240+0xb000], RZ ;  /* 0x00b000fff0003388 */ /* 0x0003e80000000c00 */
        /* <DEDUP_REMOVED lines=16> */
.L_x_734:
        /* <DEDUP_REMOVED lines=21> */
[C---:B------:R-:W-:Y:S02]  /*192e0*/  @!P4 LEA R14, P2, R3.reuse, c[0x0][0x170], 0x1 ;  /* 0x00005c00030eca11 */ /* 0x040fe400078408ff */
        /* <DEDUP_REMOVED lines=22> */
[C---:B------:R-:W-:Y:S02]  /*19450*/  @!P4 LEA R8, P2, R2.reuse, c[0x0][0x170], 0x1 ;  /* 0x00005c000208ca11 */ /* 0x040fe400078408ff */
[----:B-1----:R-:W-:Y:S02]  /*19460*/  IADD3.X R5, R3, UR10, RZ, P0, !PT ;  /* 0x0000000a03057c10 */ /* 0x002fe400087fe4ff */
[C---:B------:R-:W-:Y:S01]  /*19470*/  @!P3 LEA R4, P0, R2.reuse, c[0x0][0x170], 0x1 ;  /* 0x00005c000204ba11 */ /* 0x040fe200078008ff */
        /* <DEDUP_REMOVED lines=27> */
[----:B-----5:R-:W-:Y:S06]  /*19630*/  LDSM.16.M88.4 R64, [R227] ;  /* 0x00000000e340783b */ /* 0x020fec0000000200 */
[----:B--2---:R-:W4:Y:S06]  /*19640*/  LDSM.16.M88.4 R16, [R220+0x8000] ;  /* 0x00800000dc10783b */ /* 0x004f2c0000000200 */
[----:B------:R-:W1:Y:S06]  /*19650*/  LDSM.16.M88.4 R60, [R227+0x2000] ;  /* 0x00200000e33c783b */ /* 0x000e6c0000000200 */
[----:B------:R-:W2:Y:S06]  /*19660*/  LDSM.16.M88.4 R32, [R220+0x8800] ;  /* 0x00880000dc20783b */ /* 0x000eac0000000200 */
[----:B------:R-:W0:Y:S06]  /*19670*/  LDGDEPBAR ;  /* 0x00000000000079af */ /* 0x000e2c0000000000 */
[----:B------:R-:W2:Y:S06]  /*19680*/  LDSM.16.M88.4 R48, [R220+0x9000] ;  /* 0x00900000dc30783b */ /* 0x000eac0000000200 */
[----:B------:R-:W2:Y:S06]  /*19690*/  LDSM.16.M88.4 R208, [R220+0x9800] ;  /* 0x00980000dcd0783b */ /* 0x000eac0000000200 */
[----:B------:R-:W-:Y:S01]  /*196a0*/  LDSM.16.M88.4 R212, [R228] ;  /* 0x00000000e4d4783b */ /* 0x000fe20000000200 */
[-C--:B----4-:R-:W-:Y:S05]  /*196b0*/  HMMA.16816.F32.BF16 R4, R64, R16.reuse, RZ ;  /* 0x000000104004723c */ /* 0x090fea00000418ff */
[----:B------:R-:W-:Y:S03]  /*196c0*/  LDSM.16.M88.4 R216, [R228+0x2000] ;  /* 0x00200000e4d8783b */ /* 0x000fe60000000200 */
[C---:B-1----:R-:W-:Y:S08]  /*196d0*/  HMMA.16816.F32.BF16 R8, R60.reuse, R16, RZ ;  /* 0x000000103c08723c */ /* 0x042ff000000418ff */
[-C--:B---3--:R-:W-:Y:S08]  /*196e0*/  HMMA.16816.F32.BF16 R12, R60, R18.reuse, RZ ;  /* 0x000000123c0c723c */ /* 0x088ff000000418ff */
        /* <DEDUP_REMOVED lines=168> */
.L_x_735:
        /* <DEDUP_REMOVED lines=8> */
[----:B------:R3:W-:Y:S02]  /*1a1f0*/  STL [R1+0xc8], R130 ;  /* 0x0000c88201007387 */ /* 0x0007e40000100800 */
[----:B------:R-:W-:Y:S02]  /*1a200*/  @P3 LOP3.LUT R239, R239, 0x100, RZ, 0xfc, !PT ;  /* 0x00000100efef3812 */ /* 0x000fe400078efcff */
[----:B------:R-:W-:Y:S02]  /*1a210*/  STL [R1+0xc4], R131 ;  /* 0x0000c48301007387 */ /* 0x000fe40000100800 */
[----:B------:R-:W-:Y:S02]  /*1a220*/  LOP3.LUT R239, R239, 0xfffff7ff, RZ, 0xc0, !PT ;  /* 0xfffff7ffefef7812 */ /* 0x000fe400078ec0ff */
[----:B------:R-:W-:Y:S02]  /*1a230*/  STL [R1+0xbc], R240 ;  /* 0x0000bcf001007387 */ /* 0x000fe40000100800 */
[----:B------:R-:W-:Y:S01]  /*1a240*/  LOP3.LUT R239, R239, 0xffffff7f, RZ, 0xc0, !PT ;  /* 0xffffff7fefef7812 */ /* 0x000fe200078ec0ff */
[----:B--2---:R-:W-:Y:S01]  /*1a250*/  IMAD.SHL.U32 R2, R2, 0x2, RZ ;  /* 0x0000000202027824 */ /* 0x004fe200078e00ff */
[----:B------:R-:W-:Y:S04]  /*1a260*/  STL [R1+0xb8], R238 ;  /* 0x0000b8ee01007387 */ /* 0x000fe80000100800 */
[----:B------:R-:W-:Y:S01]  /*1a270*/  LOP3.LUT R2, R2, 0x6, RZ, 0xc0, !PT ;  /* 0x0000000602027812 */ /* 0x000fe200078ec0ff */
[----:B------:R-:W-:Y:S04]  /*1a280*/  STL [R1+0xb4], R237 ;  /* 0x0000b4ed01007387 */ /* 0x000fe80000100800 */
[----:B------:R-:W-:Y:S01]  /*1a290*/  IMAD R0, R0, 0x40, R2 ;  /* 0x0000004000007824 */ /* 0x000fe200078e0202 */
[----:B------:R-:W-:Y:S03]  /*1a2a0*/  STL [R1+0xb0], R236 ;  /* 0x0000b0ec01007387 */ /* 0x000fe60000100800 */
[----:B------:R-:W-:Y:S01]  /*1a2b0*/  IMAD.IADD R3, R241, 0x1, -R0 ;  /* 0x00000001f1037824 */ /* 0x000fe200078e0a00 */
[----:B------:R-:W-:Y:S01]  /*1a2c0*/  IADD3 R2, R242, -R0, RZ ;  /* 0x80000000f2027210 */ /* 0x000fe20007ffe0ff */
[----:B------:R-:W-:Y:S01]  /*1a2d0*/  STL [R1+0xac], R235 ;  /* 0x0000aceb01007387 */ /* 0x000fe20000100800 */
[C---:B-1----:R-:W-:Y:S02]  /*1a2e0*/  IADD3 R134, R0.reuse, 0x1, RZ ;  /* 0x0000000100867810 */ /* 0x042fe40007ffe0ff */
[----:B------:R-:W-:Y:S01]  /*1a2f0*/  IABS R2, R2 ;  /* 0x0000000200027213 */ /* 0x000fe20000000000 */
[----:B------:R-:W-:Y:S01]  /*1a300*/  STL [R1+0xa8], R234 ;  /* 0x0000a8ea01007387 */ /* 0x000fe20000100800 */
[----:B------:R-:W-:Y:S02]  /*1a310*/  IADD3 R138, R0, 0x8, RZ ;  /* 0x00000008008a7810 */ /* 0x000fe40007ffe0ff */
[----:B------:R1:W2:Y:S01]  /*1a320*/  I2F R137, R2 ;  /* 0x0000000200897306 */ /* 0x0002a20000201400 */
[C---:B------:R-:W-:Y:S01]  /*1a330*/  ISETP.GE.AND P2, PT, R134.reuse, R246, PT ;  /* 0x000000f68600720c */ /* 0x040fe20003f46270 */
[----:B------:R-:W-:Y:S01]  /*1a340*/  STL [R1+0xa4], R233 ;  /* 0x0000a4e901007387 */ /* 0x000fe20000100800 */
[C---:B------:R-:W-:Y:S02]  /*1a350*/  ISETP.GE.AND P0, PT, R134.reuse, R247, PT ;  /* 0x000000f78600720c */ /* 0x040fe40003f06270 */
[C---:B------:R-:W-:Y:S01]  /*1a360*/  ISETP.GE.AND P5, PT, R134.reuse, R245, PT ;  /* 0x000000f58600720c */ /* 0x040fe20003fa6270 */
[----:B------:R-:W-:Y:S01]  /*1a370*/  STL [R1+0xa0], R232 ;  /* 0x0000a0e801007387 */ /* 0x000fe20000100800 */
[C---:B------:R-:W-:Y:S02]  /*1a380*/  ISETP.GE.AND P1, PT, R134.reuse, R244, PT ;  /* 0x000000f48600720c */ /* 0x040fe40003f26270 */
[C---:B------:R-:W-:Y:S01]  /*1a390*/  ISETP.GE.OR P2, PT, R134.reuse, R251, !P2 ;  /* 0x000000fb8600720c */ /* 0x040fe20005746670 */
[----:B------:R4:W-:Y:S01]  /*1a3a0*/  STL [R1+0x9c], R231 ;  /* 0x00009ce701007387 */ /* 0x0009e20000100800 */
[C---:B------:R-:W-:Y:S02]  /*1a3b0*/  ISETP.GE.OR P0, PT, R134.reuse, R252, !P0 ;  /* 0x000000fc8600720c */ /* 0x040fe40004706670 */
[C---:B------:R-:W-:Y:S01]  /*1a3c0*/  ISETP.GE.OR P3, PT, R134.reuse, R250, !P5 ;  /* 0x000000fa8600720c */ /* 0x040fe20006f66670 */
[----:B------:R-:W-:Y:S01]  /*1a3d0*/  STL [R1+0x98], R230 ;  /* 0x000098e601007387 */ /* 0x000fe20000100800 */
[----:B------:R-:W-:Y:S02]  /*1a3e0*/  ISETP.GE.OR P4, PT, R134, R249, !P1 ;  /* 0x000000f98600720c */ /* 0x000fe40004f86670 */
[C---:B------:R-:W-:Y:S01]  /*1a3f0*/  ISETP.GE.AND P1, PT, R0.reuse, R247, PT ;  /* 0x000000f70000720c */ /* 0x040fe20003f26270 */
[----:B------:R-:W-:Y:S03]  /*1a400*/  STL [R1+0x94], R229 ;  /* 0x000094e501007387 */ /* 0x000fe60000100800 */
[C---:B------:R-:W-:Y:S01]  /*1a410*/  ISETP.GE.OR P1, PT, R0.reuse, R252, !P1 ;  /* 0x000000fc0000720c */ /* 0x040fe20004f26670 */
[----:B------:R-:W-:Y:S01]  /*1a420*/  STL [R1+0x90], R228 ;  /* 0x000090e401007387 */ /* 0x000fe20000100800 */
[----:B-1----:R-:W-:Y:S01]  /*1a430*/  IABS R2, R3 ;  /* 0x0000000300027213 */ /* 0x002fe20000000000 */
[----:B--2---:R-:W-:Y:S02]  /*1a440*/  FFMA.FTZ R4, R137, -UR21, R4 ;  /* 0x8000001589047c23 */ /* 0x004fe40008010004 */
[----:B------:R-:W-:Y:S01]  /*1a450*/  STL [R1+0x8c], R227 ;  /* 0x00008ce301007387 */ /* 0x000fe20000100800 */
[----:B------:R-:W-:Y:S01]  /*1a460*/  IADD3 R137, R0, 0x9, RZ ;  /* 0x0000000900897810 */ /* 0x000fe20007ffe0ff */
[----:B------:R1:W2:Y:S01]  /*1a470*/  I2F R142, R2 ;  /* 0x00000002008e7306 */ /* 0x0002a20000201400 */
[--C-:B------:R-:W-:Y:S01]  /*1a480*/  IMAD.IADD R3, R243, 0x1, -R0.reuse ;  /* 0x00000001f3037824 */ /* 0x100fe200078e0a00 */
[----:B------:R-:W-:Y:S01]  /*1a490*/  @P3 LOP3.LUT R239, R239, 0x80, RZ, 0xfc, !PT ;  /* 0x00000080efef3812 */ /* 0x000fe200078efcff */
[----:B------:R-:W-:Y:S01]  /*1a4a0*/  STL [R1+0x88], R226 ;  /* 0x000088e201007387 */ /* 0x000fe20000100800 */
[----:B------:R-:W-:Y:S02]  /*1a4b0*/  ISETP.GE.AND P6, PT, R137, R244, PT ;  /* 0x000000f48900720c */ /* 0x000fe40003fc6270 */
[----:B------:R-:W-:Y:S01]  /*1a4c0*/  @P4 LOP3.LUT R239, R239, 0x800, RZ, 0xfc, !PT ;  /* 0x00000800efef4812 */ /* 0x000fe200078efcff */
[----:B------:R-:W-:Y:S01]  /*1a4d0*/  STL [R1+0x84], R225 ;  /* 0x000084e101007387 */ /* 0x000fe20000100800 */
[----:B------:R-:W-:Y:S02]  /*1a4e0*/  ISETP.GE.OR P6, PT, R137, R249, !P6 ;  /* 0x000000f98900720c */ /* 0x000fe400077c6670 */
[----:B------:R-:W-:Y:S01]  /*1a4f0*/  LOP3.LUT R239, R239, 0xffffefff, RZ, 0xc0, !PT ;  /* 0xffffefffefef7812 */ /* 0x000fe200078ec0ff */
[----:B------:R-:W-:Y:S03]  /*1a500*/  STL [R1+0x80], R220 ;  /* 0x000080dc01007387 */ /* 0x000fe60000100800 */
[----:B------:R-:W-:Y:S01]  /*1a510*/  LOP3.LUT R239, R239, 0xffffffbf, RZ, 0xc0, !PT ;  /* 0xffffffbfefef7812 */ /* 0x000fe200078ec0ff */
[----:B------:R-:W-:Y:S01]  /*1a520*/  STL [R1+0xc0], R242 ;  /* 0x0000c0f201007387 */ /* 0x000fe20000100800 */
[----:B-1----:R-:W-:Y:S01]  /*1a530*/  IABS R2, R3 ;  /* 0x0000000300027213 */ /* 0x002fe20000000000 */
[----:B------:R-:W-:Y:S02]  /*1a540*/  IMAD.IADD R3, R248, 0x1, -R0 ;  /* 0x00000001f8037824 */ /* 0x000fe400078e0a00 */
[----:B--2---:R-:W-:Y:S01]  /*1a550*/  FFMA.FTZ R6, R142, -UR21, R6 ;  /* 0x800000158e067c23 */ /* 0x004fe20008010006 */
[----:B------:R1:W2:Y:S02]  /*1a560*/  I2F R136, R2 ;  /* 0x0000000200887306 */ /* 0x0002a40000201400 */
[----:B-1----:R-:W-:Y:S01]  /*1a570*/  IABS R2, R3 ;  /* 0x0000000300027213 */ /* 0x002fe20000000000 */
[----:B--2---:R-:W-:Y:S01]  /*1a580*/  FFMA.FTZ R8, R136, -UR21, R8 ;  /* 0x8000001588087c23 */ /* 0x004fe20008010008 */
[----:B------:R-:W-:Y:S06]  /*1a590*/  IADD3 R3, R242, -R134, RZ ;  /* 0x80000086f2037210 */ /* 0x000fec0007ffe0ff */
[----:B------:R1:W2:Y:S01]  /*1a5a0*/  I2F R135, R2 ;  /* 0x0000000200877306 */ /* 0x0002a20000201400 */
[----:B------:R-:W-:Y:S04]  /*1a5b0*/  IADD3 R136, R0, 0x10, RZ ;  /* 0x0000001000887810 */ /* 0x000fe80007ffe0ff */
[C---:B------:R-:W-:Y:S04]  /*1a5c0*/  ISETP.GE.AND P5, PT, R136.reuse, R244, PT ;  /* 0x000000f48800720c */ /* 0x040fe80003fa6270 */
[----:B------:R-:W-:Y:S02]  /*1a5d0*/  ISETP.GE.OR P5, PT, R136, R249, !P5 ;  /* 0x000000f98800720c */ /* 0x000fe40006fa6670 */
[----:B-1----:R-:W-:Y:S01]  /*1a5e0*/  IABS R2, R3 ;  /* 0x0000000300027213 */ /* 0x002fe20000000000 */
[----:B------:R-:W-:Y:S02]  /*1a5f0*/  IMAD.IADD R3, R241, 0x1, -R134 ;  /* 0x00000001f1037824 */ /* 0x000fe400078e0a86 */
[----:B--2---:R-:W-:Y:S01]  /*1a600*/  FFMA.FTZ R10, R135, -UR21, R10 ;  /* 0x80000015870a7c23 */ /* 0x004fe2000801000a */
[----:B------:R1:W2:Y:S02]  /*1a610*/  I2F R141, R2 ;  /* 0x00000002008d7306 */ /* 0x0002a40000201400 */
[----:B-1----:R-:W-:Y:S01]  /*1a620*/  IABS R2, R3 ;  /* 0x0000000300027213 */ /* 0x002fe20000000000 */
[----:B------:R-:W-:Y:S02]  /*1a630*/  IMAD.IADD R3, R242, 0x1, -R138 ;  /* 0x00000001f2037824 */ /* 0x000fe400078e0a8a */
[----:B--2---:R-:W-:Y:S05]  /*1a640*/  FFMA.FTZ R5, R141, -UR21, R5 ;  /* 0x800000158d057c23 */ /* 0x004fea0008010005 */
[----:B------:R1:W2:Y:S02]  /*1a650*/  I2F R208, R2 ;  /* 0x0000000200d07306 */ /* 0x0002a40000201400 */
[----:B-1----:R-:W-:Y:S01]  /*1a660*/  IABS R2, R3 ;  /* 0x0000000300027213 */ /* 0x002fe20000000000 */
[----:B--2---:R-:W-:Y:S04]  /*1a670*/  FFMA.FTZ R7, R208, -UR21, R7 ;  /* 0x80000015d0077c23 */ /* 0x004fe80008010007 */
[----:B------:R-:W-:Y:S01]  /*1a680*/  IMAD.MOV.U32 R3, RZ, RZ, R2 ;  /* 0x000000ffff037224 */ /* 0x000fe200078e0002 */
[----:B------:R-:W-:Y:S03]  /*1a690*/  IADD3 R2, R241, -R138, RZ ;  /* 0x8000008af1027210 */ /* 0x000fe60007ffe0ff */
[----:B------:R1:W2:Y:S01]  /*1a6a0*/  I2F R143, R3 ;  /* 0x00000003008f7306 */ /* 0x0002a20000201400 */
[----:B------:R-:W-:Y:S09]  /*1a6b0*/  IABS R2, R2 ;  /* 0x0000000200027213 */ /* 0x000ff20000000000 */
[----:B------:R3:W3:Y:S01]  /*1a6c0*/  I2F R142, R2 ;  /* 0x00000002008e7306 */ /* 0x0006e20000201400 */
[--C-:B-1----:R-:W-:Y:S02]  /*1a6d0*/  IMAD.IADD R3, R242, 0x1, -R137.reuse ;  /* 0x00000001f2037824 */ /* 0x102fe400078e0a89 */
[----:B--2---:R-:W-:Y:S03]  /*1a6e0*/  FFMA.FTZ R16, R143, -UR21, R16 ;  /* 0x800000158f107c23 */ /* 0x004fe60008010010 */
[----:B---3--:R-:W-:Y:S01]  /*1a6f0*/  IABS R2, R3 ;  /* 0x0000000300027213 */ /* 0x008fe20000000000 */
[----:B------:R-:W-:Y:S02]  /*1a700*/  IMAD.IADD R3, R241, 0x1, -R137 ;  /* 0x00000001f1037824 */ /* 0x000fe400078e0a89 */
[----:B------:R-:W-:Y:S01]  /*1a710*/  FFMA.FTZ R18, R142, -UR21, R18 ;  /* 0x800000158e127c23 */ /* 0x000fe20008010012 */
[----:B------:R1:W2:Y:S02]  /*1a720*/  I2F R141, R2 ;  /* 0x00000002008d7306 */ /* 0x0002a40000201400 */
[----:B-1----:R-:W-:Y:S01]  /*1a730*/  IABS R2, R3 ;  /* 0x0000000300027213 */ /* 0x002fe20000000000 */
[----:B--2---:R-:W-:Y:S07]  /*1a740*/  FFMA.FTZ R17, R141, -UR21, R17 ;  /* 0x800000158d117c23 */ /* 0x004fee0008010011 */
[----:B------:R1:W2:Y:S02]  /*1a750*/  I2F R135, R2 ;  /* 0x0000000200877306 */ /* 0x0002a40000201400 */
[--C-:B-1----:R-:W-:Y:S02]  /*1a760*/  IMAD.IADD R2, R242, 0x1, -R136.reuse ;  /* 0x00000001f2027824 */ /* 0x102fe400078e0a88 */
[----:B--2---:R-:W-:Y:S03]  /*1a770*/  FFMA.FTZ R19, R135, -UR21, R19 ;  /* 0x8000001587137c23 */ /* 0x004fe60008010013 */
[----:B------:R-:W-:Y:S04]  /*1a780*/  IABS R2, R2 ;  /* 0x0000000200027213 */ /* 0x000fe80000000000 */
[----:B------:R-:W-:Y:S01]  /*1a790*/  MOV R3, R2 ;  /* 0x0000000200037202 */ /* 0x000fe20000000f00 */
[----:B------:R-:W-:Y:S03]  /*1a7a0*/  IMAD.IADD R2, R241, 0x1, -R136 ;  /* 0x00000001f1027824 */ /* 0x000fe600078e0a88 */
[----:B------:R1:W2:Y:S02]  /*1a7b0*/  I2F R143, R3 ;  /* 0x00000003008f7306 */ /* 0x0002a40000201400 */
[----:B------:R-:W-:Y:S08]  /*1a7c0*/  IABS R2, R2 ;  /* 0x0000000200027213 */ /* 0x000ff00000000000 */
[----:B------:R3:W3:Y:S01]  /*1a7d0*/  I2F R141, R2 ;  /* 0x00000002008d7306 */ /* 0x0006e20000201400 */
[----:B-1----:R-:W-:Y:S01]  /*1a7e0*/  IADD3 R3, R0, 0x11, RZ ;  /* 0x0000001100037810 */ /* 0x002fe20007ffe0ff */
[----:B--2---:R-:W-:Y:S04]  /*1a7f0*/  FFMA.FTZ R20, R143, -UR21, R20 ;  /* 0x800000158f147c23 */ /* 0x004fe80008010014 */
[----:B------:R-:W-:Y:S05]  /*1a800*/  IMAD.IADD R135, R242, 0x1, -R3 ;  /* 0x00000001f2877824 */ /* 0x000fea00078e0a03 */
[----:B---3--:R-:W-:Y:S01]  /*1a810*/  IABS R2, R135 ;  /* 0x0000008700027213 */ /* 0x008fe20000000000 */
[----:B------:R-:W-:Y:S01]  /*1a820*/  FFMA.FTZ R22, R141, -UR21, R22 ;  /* 0x800000158d167c23 */ /* 0x000fe20008010016 */
[----:B------:R-:W-:Y:S02]  /*1a830*/  IADD3 R135, R241, -R3, RZ ;  /* 0x80000003f1877210 */ /* 0x000fe40007ffe0ff */
[----:B------:R1:W2:Y:S02]  /*1a840*/  I2F R142, R2 ;  /* 0x00000002008e7306 */ /* 0x0002a40000201400 */
[C-C-:B-1----:R-:W-:Y:S02]  /*1a850*/  IMAD.IADD R2, R243.reuse, 0x1, -R134.reuse ;  /* 0x00000001f3027824 */ /* 0x142fe400078e0a86 */
[----:B--2---:R-:W-:Y:S02]  /*1a860*/  FFMA.FTZ R21, R142, -UR21, R21 ;  /* 0x800000158e157c23 */ /* 0x004fe40008010015 */
[----:B------:R-:W-:Y:S01]  /*1a870*/  IMAD.IADD R134, R248, 0x1, -R134 ;  /* 0x00000001f8867824 */ /* 0x000fe200078e0a86 */
[----:B------:R-:W-:Y:S04]  /*1a880*/  IABS R2, R2 ;  /* 0x0000000200027213 */ /* 0x000fe80000000000 */
[----:B------:R1:W2:Y:S02]  /*1a890*/  I2F R143, R2 ;  /* 0x00000002008f7306 */ /* 0x0002a40000201400 */
[----:B-1----:R-:W-:Y:S01]  /*1a8a0*/  IABS R2, R135 ;  /* 0x0000008700027213 */ /* 0x002fe20000000000 */
[----:B------:R-:W-:Y:S02]  /*1a8b0*/  IMAD.IADD R135, R243, 0x1, -R138 ;  /* 0x00000001f3877824 */ /* 0x000fe400078e0a8a */
[----:B--2---:R-:W-:Y:S05]  /*1a8c0*/  FFMA.FTZ R9, R143, -UR21, R9 ;  /* 0x800000158f097c23 */ /* 0x004fea0008010009 */
[----:B------:R1:W2:Y:S01]  /*1a8d0*/  I2F R142, R2 ;  /* 0x00000002008e7306 */ /* 0x0002a20000201400 */
[----:B------:R-:W-:Y:S02]  /*1a8e0*/  FSEL R143, R7, -INF , !P2 ;  /* 0xff800000078f7808 */ /* 0x000fe40005000000 */
[----:B------:R-:W-:Y:S02]  /*1a8f0*/  ISETP.GE.AND P2, PT, R138, R245, PT ;  /* 0x000000f58a00720c */ /* 0x000fe40003f46270 */
[----:B------:R-:W-:Y:S02]  /*1a900*/  IADD3 R7, R0, 0x21, RZ ;  /* 0x0000002100077810 */ /* 0x000fe40007ffe0ff */
[----:B------:R-:W-:Y:S11]  /*1a910*/  ISETP.GE.OR P2, PT, R138, R250, !P2 ;  /* 0x000000fa8a00720c */ /* 0x000ff60005746670 */
[----:B------:R-:W-:Y:S02]  /*1a920*/  @!UPT UIADD3 URZ, URZ, URZ, URZ ;  /* 0x0000003f3f3ff290 */ /* 0x000fe4000fffe03f */
[----:B------:R-:W-:Y:S02]  /*1a930*/  @P2 LOP3.LUT R239, R239, 0x40, RZ, 0xfc, !PT ;  /* 0x00000040efef2812 */ /* 0x000fe400078efcff */
[----:B------:R-:W-:Y:S02]  /*1a940*/  ISETP.GE.AND P2, PT, R3, R244, PT ;  /* 0x000000f40300720c */ /* 0x000fe40003f46270 */
[----:B-1----:R-:W-:Y:S01]  /*1a950*/  IABS R2, R135 ;  /* 0x0000008700027213 */ /* 0x002fe20000000000 */
[----:B------:R-:W-:Y:S01]  /*1a960*/  IMAD.IADD R135, R243, 0x1, -R137 ;  /* 0x00000001f3877824 */ /* 0x000fe200078e0a89 */
[----:B------:R-:W-:Y:S01]  /*1a970*/  ISETP.GE.OR P2, PT, R3, R249, !P2 ;  /* 0x000000f90300720c */ /* 0x000fe20005746670 */
[----:B--2---:R-:W-:Y:S01]  /*1a980*/  FFMA.FTZ R23, R142, -UR21, R23 ;  /* 0x800000158e177c23 */ /* 0x004fe20008010017 */
[----:B------:R1:W2:Y:S02]  /*1a990*/  I2F R141, R2 ;  /* 0x00000002008d7306 */ /* 0x0002a40000201400 */
[----:B------:R-:W-:Y:S08]  /*1a9a0*/  IABS R135, R135 ;  /* 0x0000008700877213 */ /* 0x000ff00000000000 */
[----:B------:R3:W3:Y:S01]  /*1a9b0*/  I2F R142, R135 ;  /* 0x00000087008e7306 */ /* 0x0006e20000201400 */
[----:B-1----:R-:W-:Y:S01]  /*1a9c0*/  IADD3 R2, R0, 0x18, RZ ;  /* 0x0000001800027810 */ /* 0x002fe20007ffe0ff */
[----:B--2---:R-:W-:Y:S04]  /*1a9d0*/  FFMA.FTZ R12, R141, -UR21, R12 ;  /* 0x800000158d0c7c23 */ /* 0x004fe8000801000c */
[----:B------:R-:W-:Y:S05]  /*1a9e0*/  IMAD.IADD R141, R242, 0x1, -R2 ;  /* 0x00000001f28d7824 */ /* 0x000fea00078e0a02 */
[----:B---3--:R-:W-:Y:S01]  /*1a9f0*/  IABS R135, R141 ;  /* 0x0000008d00877213 */ /* 0x008fe20000000000 */
[----:B------:R-:W-:Y:S03]  /*1aa00*/  FFMA.FTZ R13, R142, -UR21, R13 ;  /* 0x800000158e0d7c23 */ /* 0x000fe6000801000d */
[----:B------:R1:W2:Y:S02]  /*1aa10*/  I2F R141, R135 ;  /* 0x00000087008d7306 */ /* 0x0002a40000201400 */
[----:B-1----:R-:W-:Y:S01]  /*1aa20*/  IADD3 R135, R243, -R136, RZ ;  /* 0x80000088f3877210 */ /* 0x002fe20007ffe0ff */
[----:B--2---:R-:W-:Y:S02]  /*1aa30*/  FFMA.FTZ R32, R141, -UR21, R32 ;  /* 0x800000158d207c23 */ /* 0x004fe40008010020 */
[----:B------:R-:W-:Y:S01]  /*1aa40*/  IMAD.IADD R141, R241, 0x1, -R2 ;  /* 0x00000001f18d7824 */ /* 0x000fe200078e0a02 */
[----:B------:R-:W-:Y:S04]  /*1aa50*/  IABS R135, R135 ;  /* 0x0000008700877213 */ /* 0x000fe80000000000 */
[----:B------:R1:W2:Y:S02]  /*1aa60*/  I2F R142, R135 ;  /* 0x00000087008e7306 */ /* 0x0002a40000201400 */
[----:B-1----:R-:W-:Y:S01]  /*1aa70*/  IABS R135, R141 ;  /* 0x0000008d00877213 */ /* 0x002fe20000000000 */
[----:B--2---:R-:W-:Y:S07]  /*1aa80*/  FFMA.FTZ R24, R142, -UR21, R24 ;  /* 0x800000158e187c23 */ /* 0x004fee0008010018 */
[----:B------:R1:W2:Y:S02]  /*1aa90*/  I2F R141, R135 ;  /* 0x00000087008d7306 */ /* 0x0002a40000201400 */
[----:B-1----:R-:W-:Y:S02]  /*1aaa0*/  IMAD.IADD R135, R243, 0x1, -R3 ;  /* 0x00000001f3877824 */ /* 0x002fe400078e0a03 */
[----:B--2---:R-:W-:Y:S02]  /*1aab0*/  FFMA.FTZ R34, R141, -UR21, R34 ;  /* 0x800000158d227c23 */ /* 0x004fe40008010022 */
[----:B------:R-:W-:Y:S01]  /*1aac0*/  IMAD.IADD R141, R243, 0x1, -R2 ;  /* 0x00000001f38d7824 */ /* 0x000fe200078e0a02 */
[----:B------:R-:W-:Y:S04]  /*1aad0*/  IABS R135, R135 ;  /* 0x0000008700877213 */ /* 0x000fe80000000000 */
[----:B------:R1:W2:Y:S02]  /*1aae0*/  I2F R142, R135 ;  /* 0x00000087008e7306 */ /* 0x0002a40000201400 */
[----:B-1----:R-:W-:Y:S01]  /*1aaf0*/  IABS R135, R141 ;  /* 0x0000008d00877213 */ /* 0x002fe20000000000 */
[----:B--2---:R-:W-:Y:S01]  /*1ab00*/  FFMA.FTZ R25, R142, -UR21, R25 ;  /* 0x800000158e197c23 */ /* 0x004fe20008010019 */
[----:B------:R-:W-:Y:S06]  /*1ab10*/  IABS R142, R134 ;  /* 0x00000086008e7213 */ /* 0x000fec0000000000 */
[----:B------:R1:W2:Y:S10]  /*1ab20*/  I2F R141, R135 ;  /* 0x00000087008d7306 */ /* 0x0002b40000201400 */
[----:B------:R-:W3:Y:S01]  /*1ab30*/  I2F R142, R142 ;  /* 0x0000008e008e7306 */ /* 0x000ee20000201400 */
[----:B-1----:R-:W-:Y:S01]  /*1ab40*/  IADD3 R135, R0, 0x19, RZ ;  /* 0x0000001900877810 */ /* 0x002fe20007ffe0ff */
[----:B--2---:R-:W-:Y:S03]  /*1ab50*/  FFMA.FTZ R28, R141, -UR21, R28 ;  /* 0x800000158d1c7c23 */ /* 0x004fe6000801001c */
[----:B------:R-:W-:Y:S01]  /*1ab60*/  IADD3 R141, R242, -R135, RZ ;  /* 0x80000087f28d7210 */ /* 0x000fe20007ffe0ff */
[----:B------:R-:W-:Y:S03]  /*1ab70*/  IMAD.IADD R134, R243, 0x1, -R135 ;  /* 0x00000001f3867824 */ /* 0x000fe600078e0a87 */
[----:B------:R-:W-:Y:S01]  /*1ab80*/  IABS R141, R141 ;  /* 0x0000008d008d7213 */ /* 0x000fe20000000000 */
[----:B---3--:R-:W-:Y:S01]  /*1ab90*/  FFMA.FTZ R11, R142, -UR21, R11 ;  /* 0x800000158e0b7c23 */ /* 0x008fe2000801000b */
[----:B------:R-:W-:Y:S02]  /*1aba0*/  FSEL R142, R4, -INF , !P1 ;  /* 0xff800000048e7808 */ /* 0x000fe40004800000 */
[----:B------:R-:W-:Y:S02]  /*1abb0*/  IABS R134, R134 ;  /* 0x0000008600867213 */ /* 0x000fe40000000000 */
[----:B------:R-:W1:Y:S01]  /*1abc0*/  I2F R141, R141 ;  /* 0x0000008d008d7306 */ /* 0x000e620000201400 */
[C---:B------:R-:W-:Y:S04]  /*1abd0*/  ISETP.GE.AND P1, PT, R0.reuse, R246, PT ;  /* 0x000000f60000720c */ /* 0x040fe80003f26270 */
[----:B------:R-:W-:Y:S04]  /*1abe0*/  ISETP.GE.OR P1, PT, R0, R251, !P1 ;  /* 0x000000fb0000720c */ /* 0x000fe80004f26670 */
[----:B------:R-:W-:Y:S02]  /*1abf0*/  FSEL R209, R6, -INF , !P1 ;  /* 0xff80000006d17808 */ /* 0x000fe40004800000 */
[C---:B------:R-:W-:Y:S04]  /*1ac00*/  ISETP.GE.AND P1, PT, R0.reuse, R245, PT ;  /* 0x000000f50000720c */ /* 0x040fe80003f26270 */
[----:B------:R-:W-:Y:S04]  /*1ac10*/  ISETP.GE.OR P1, PT, R0, R250, !P1 ;  /* 0x000000fa0000720c */ /* 0x000fe80004f26670 */
[----:B------:R-:W-:Y:S02]  /*1ac20*/  FSEL R210, R8, -INF , !P1 ;  /* 0xff80000008d27808 */ /* 0x000fe40004800000 */
[C---:B------:R-:W-:Y:S01]  /*1ac30*/  ISETP.GE.AND P1, PT, R0.reuse, R244, PT ;  /* 0x000000f40000720c */ /* 0x040fe20003f26270 */
[----:B-1----:R-:W-:Y:S03]  /*1ac40*/  FFMA.FTZ R33, R141, -UR21, R33 ;  /* 0x800000158d217c23 */ /* 0x002fe60008010021 */
[----:B------:R-:W-:Y:S01]  /*1ac50*/  ISETP.GE.OR P1, PT, R0, R249, !P1 ;  /* 0x000000f90000720c */ /* 0x000fe20004f26670 */
[----:B------:R-:W-:Y:S03]  /*1ac60*/  IMAD.IADD R141, R241, 0x1, -R135 ;  /* 0x00000001f18d7824 */ /* 0x000fe600078e0a87 */
[----:B------:R-:W-:Y:S02]  /*1ac70*/  FSEL R211, R10, -INF , !P1 ;  /* 0xff8000000ad37808 */ /* 0x000fe40004800000 */
[----:B------:R-:W-:Y:S02]  /*1ac80*/  IABS R141, R141 ;  /* 0x0000008d008d7213 */ /* 0x000fe40000000000 */
[C---:B------:R-:W-:Y:S04]  /*1ac90*/  ISETP.GE.AND P1, PT, R138.reuse, R247, PT ;  /* 0x000000f78a00720c */ /* 0x040fe80003f26270 */
[----:B------:R-:W1:Y:S01]  /*1aca0*/  I2F R141, R141 ;  /* 0x0000008d008d7306 */ /* 0x000e620000201400 */
[----:B------:R-:W-:Y:S04]  /*1acb0*/  ISETP.GE.OR P1, PT, R138, R252, !P1 ;  /* 0x000000fc8a00720c */ /* 0x000fe80004f26670 */
[----:B------:R-:W-:Y:S02]  /*1acc0*/  FSEL R208, R16, -INF , !P1 ;  /* 0xff80000010d07808 */ /* 0x000fe40004800000 */
[CC--:B------:R-:W-:Y:S04]  /*1acd0*/  ISETP.GE.AND P1, PT, R138.reuse, R244.reuse, PT ;  /* 0x000000f48a00720c */ /* 0x0c0fe80003f26270 */
[-C--:B------:R-:W-:Y:S02]  /*1ace0*/  ISETP.GE.OR P3, PT, R138, R249.reuse, !P1 ;  /* 0x000000f98a00720c */ /* 0x080fe40004f66670 */
[C---:B------:R-:W-:Y:S04]  /*1acf0*/  ISETP.GE.AND P1, PT, R2.reuse, R244, PT ;  /* 0x000000f40200720c */ /* 0x040fe80003f26270 */
[----:B------:R-:W-:Y:S01]  /*1ad00*/  ISETP.GE.OR P1, PT, R2, R249, !P1 ;  /* 0x000000f90200720c */ /* 0x000fe20004f26670 */
[----:B-1----:R-:W-:Y:S06]  /*1ad10*/  FFMA.FTZ R35, R141, -UR21, R35 ;  /* 0x800000158d237c23 */ /* 0x002fec0008010023 */
[----:B------:R-:W-:Y:S01]  /*1ad20*/  @P3 LOP3.LUT R239, R239, 0x1000, RZ, 0xfc, !PT ;  /* 0x00001000efef3812 */ /* 0x000fe200078efcff */
[----:B------:R1:W2:Y:S03]  /*1ad30*/  I2F R141, R134 ;  /* 0x00000086008d7306 */ /* 0x0002a60000201400 */
[----:B------:R-:W-:Y:S02]  /*1ad40*/  LOP3.LUT R239, R239, 0xffffdfff, RZ, 0xc0, !PT ;  /* 0xffffdfffefef7812 */ /* 0x000fe400078ec0ff */
[----:B-1----:R-:W-:Y:S01]  /*1ad50*/  IADD3 R134, R0, 0x20, RZ ;  /* 0x0000002000867810 */ /* 0x002fe20007ffe0ff */
[----:B--2---:R-:W-:Y:S03]  /*1ad60*/  FFMA.FTZ R29, R141, -UR21, R29 ;  /* 0x800000158d1d7c23 */ /* 0x004fe6000801001d */
[----:B------:R-:W-:Y:S01]  /*1ad70*/  IADD3 R141, R242, -R134, RZ ;  /* 0x80000086f28d7210 */ /* 0x000fe20007ffe0ff */
[----:B------:R-:W-:Y:S03]  /*1ad80*/  IMAD.IADD R4, R241, 0x1, -R134 ;  /* 0x00000001f1047824 */ /* 0x000fe600078e0a86 */
[----:B------:R-:W-:Y:S02]  /*1ad90*/  IABS R141, R141 ;  /* 0x0000008d008d7213 */ /* 0x000fe40000000000 */
[----:B------:R-:W-:Y:S04]  /*1ada0*/  IABS R4, R4 ;  /* 0x0000000400047213 */ /* 0x000fe80000000000 */
[----:B------:R-:W1:Y:S10]  /*1adb0*/  I2F R141, R141 ;  /* 0x0000008d008d7306 */ /* 0x000e740000201400 */
[----:B------:R-:W2:Y:S01]  /*1adc0*/  I2F R4, R4 ;  /* 0x0000000400047306 */ /* 0x000ea20000201400 */
[----:B-1----:R-:W-:Y:S01]  /*1add0*/  FFMA.FTZ R36, R141, -UR21, R36 ;  /* 0x800000158d247c23 */ /* 0x002fe20008010024 */
[----:B------:R-:W-:Y:S02]  /*1ade0*/  FSEL R141, R5, -INF , !P0 ;  /* 0xff800000058d7808 */ /* 0x000fe40004000000 */
[C---:B------:R-:W-:Y:S04]  /*1adf0*/  ISETP.GE.AND P0, PT, R138.reuse, R246, PT ;  /* 0x000000f68a00720c */ /* 0x040fe80003f06270 */
[----:B------:R-:W-:Y:S01]  /*1ae00*/  ISETP.GE.OR P0, PT, R138, R251, !P0 ;  /* 0x000000fb8a00720c */ /* 0x000fe20004706670 */
[----:B------:R-:W-:Y:S02]  /*1ae10*/  IMAD.IADD R138, R248, 0x1, -R138 ;  /* 0x00000001f88a7824 */ /* 0x000fe400078e0a8a */
[----:B--2---:R-:W-:Y:S01]  /*1ae20*/  FFMA.FTZ R38, R4, -UR21, R38 ;  /* 0x8000001504267c23 */ /* 0x004fe20008010026 */
[----:B------:R-:W-:Y:S01]  /*1ae30*/  FSEL R18, R18, -INF , !P0 ;  /* 0xff80000012127808 */ /* 0x000fe20004000000 */
[----:B------:R-:W-:Y:S01]  /*1ae40*/  IMAD.IADD R4, R243, 0x1, -R134 ;  /* 0x00000001f3047824 */ /* 0x000fe200078e0a86 */
[----:B------:R-:W-:Y:S02]  /*1ae50*/  IABS R5, R138 ;  /* 0x0000008a00057213 */ /* 0x000fe40000000000 */
[C---:B------:R-:W-:Y:S02]  /*1ae60*/  ISETP.GE.AND P0, PT, R137.reuse, R247, PT ;  /* 0x000000f78900720c */ /* 0x040fe40003f06270 */
[----:B------:R-:W-:Y:S02]  /*1ae70*/  IABS R4, R4 ;  /* 0x0000000400047213 */ /* 0x000fe40000000000 */
[----:B------:R-:W1:Y:S01]  /*1ae80*/  I2F R5, R5 ;  /* 0x0000000500057306 */ /* 0x000e620000201400 */
[----:B------:R-:W-:Y:S04]  /*1ae90*/  ISETP.GE.OR P0, PT, R137, R252, !P0 ;  /* 0x000000fc8900720c */ /* 0x000fe80004706670 */
[----:B------:R-:W-:Y:S02]  /*1aea0*/  FSEL R17, R17, -INF , !P0 ;  /* 0xff80000011117808 */ /* 0x000fe40004000000 */
[C---:B------:R-:W-:Y:S03]  /*1aeb0*/  ISETP.GE.AND P0, PT, R137.reuse, R246, PT ;  /* 0x000000f68900720c */ /* 0x040fe60003f06270 */
[----:B------:R-:W2:Y:S01]  /*1aec0*/  I2F R6, R4 ;  /* 0x0000000400067306 */ /* 0x000ea20000201400 */
[----:B------:R-:W-:Y:S04]  /*1aed0*/  ISETP.GE.OR P0, PT, R137, R251, !P0 ;  /* 0x000000fb8900720c */ /* 0x000fe80004706670 */
[----:B------:R-:W-:Y:S02]  /*1aee0*/  FSEL R19, R19, -INF , !P0 ;  /* 0xff80000013137808 */ /* 0x000fe40004000000 */
[C---:B------:R-:W-:Y:S04]  /*1aef0*/  ISETP.GE.AND P0, PT, R136.reuse, R247, PT ;  /* 0x000000f78800720c */ /* 0x040fe80003f06270 */
[----:B------:R-:W-:Y:S01]  /*1af00*/  ISETP.GE.OR P0, PT, R136, R252, !P0 ;  /* 0x000000fc8800720c */ /* 0x000fe20004706670 */
[----:B-1----:R-:W-:Y:S01]  /*1af10*/  FFMA.FTZ R14, R5, -UR21, R14 ;  /* 0x80000015050e7c23 */ /* 0x002fe2000801000e */
[----:B------:R-:W-:Y:S02]  /*1af20*/  IADD3 R5, R248, -R137, RZ ;  /* 0x80000089f8057210 */ /* 0x000fe40007ffe0ff */
[----:B------:R-:W-:Y:S02]  /*1af30*/  FSEL R20, R20, -INF , !P0 ;  /* 0xff80000014147808 */ /* 0x000fe40004000000 */
[C---:B------:R-:W-:Y:S04]  /*1af40*/  ISETP.GE.AND P0, PT, R136.reuse, R246, PT ;  /* 0x000000f68800720c */ /* 0x040fe80003f06270 */
[----:B------:R-:W-:Y:S01]  /*1af50*/  ISETP.GE.OR P0, PT, R136, R251, !P0 ;  /* 0x000000fb8800720c */ /* 0x000fe20004706670 */
[----:B--2---:R-:W-:Y:S01]  /*1af60*/  FFMA.FTZ R40, R6, -UR21, R40 ;  /* 0x8000001506287c23 */ /* 0x004fe20008010028 */
[----:B------:R-:W-:Y:S02]  /*1af70*/  IABS R4, R5 ;  /* 0x0000000500047213 */ /* 0x000fe40000000000 */
[C---:B------:R-:W-:Y:S02]  /*1af80*/  IADD3 R6, R0.reuse, 0x28, RZ ;  /* 0x0000002800067810 */ /* 0x040fe40007ffe0ff */
[----:B------:R-:W-:Y:S02]  /*1af90*/  IADD3 R5, R0, 0x29, RZ ;  /* 0x0000002900057810 */ /* 0x000fe40007ffe0ff */
[----:B------:R-:W1:Y:S01]  /*1afa0*/  I2F R4, R4 ;  /* 0x0000000400047306 */ /* 0x000e620000201400 */
[----:B------:R-:W-:Y:S02]  /*1afb0*/  FSEL R22, R22, -INF , !P0 ;  /* 0xff80000016167808 */ /* 0x000fe40004000000 */
[C---:B------:R-:W-:Y:S04]  /*1afc0*/  ISETP.GE.AND P0, PT, R3.reuse, R247, PT ;  /* 0x000000f70300720c */ /* 0x040fe80003f06270 */
[----:B------:R-:W-:Y:S04]  /*1afd0*/  ISETP.GE.OR P0, PT, R3, R252, !P0 ;  /* 0x000000fc0300720c */ /* 0x000fe80004706670 */
[----:B------:R-:W-:Y:S02]  /*1afe0*/  FSEL R21, R21, -INF , !P0 ;  /* 0xff80000015157808 */ /* 0x000fe40004000000 */
[C---:B------:R-:W-:Y:S04]  /*1aff0*/  ISETP.GE.AND P0, PT, R3.reuse, R246, PT ;  /* 0x000000f60300720c */ /* 0x040fe80003f06270 */
[----:B------:R-:W-:Y:S04]  /*1b000*/  ISETP.GE.OR P0, PT, R3, R251, !P0 ;  /* 0x000000fb0300720c */ /* 0x000fe80004706670 */
[----:B------:R-:W-:Y:S02]  /*1b010*/  FSEL R23, R23, -INF , !P0 ;  /* 0xff80000017177808 */ /* 0x000fe40004000000 */
[----:B------:R-:W-:Y:S01]  /*1b020*/  ISETP.GE.AND P0, PT, R2, R247, PT ;  /* 0x000000f70200720c */ /* 0x000fe20003f06270 */
[----:B-1----:R-:W-:Y:S02]  /*1b030*/  FFMA.FTZ R15, R4, -UR21, R15 ;  /* 0x80000015040f7c23 */ /* 0x002fe4000801000f */
[----:B------:R-:W-:Y:S01]  /*1b040*/  IMAD.IADD R4, R242, 0x1, -R7 ;  /* 0x00000001f2047824 */ /* 0x000fe200078e0a07 */
[----:B------:R-:W-:Y:S04]  /*1b050*/  ISETP.GE.OR P0, PT, R2, R252, !P0 ;  /* 0x000000fc0200720c */ /* 0x000fe80004706670 */
[----:B------:R-:W-:Y:S02]  /*1b060*/  IABS R4, R4 ;  /* 0x0000000400047213 */ /* 0x000fe40000000000 */
[----:B------:R-:W-:Y:S02]  /*1b070*/  FSEL R32, R32, -INF , !P0 ;  /* 0xff80000020207808 */ /* 0x000fe40004000000 */
[C---:B------:R-:W-:Y:S02]  /*1b080*/  ISETP.GE.AND P0, PT, R2.reuse, R246, PT ;  /* 0x000000f60200720c */ /* 0x040fe40003f06270 */
[----:B------:R-:W1:Y:S02]  /*1b090*/  I2F R4, R4 ;  /* 0x0000000400047306 */ /* 0x000e640000201400 */
[----:B------:R-:W-:Y:S04]  /*1b0a0*/  ISETP.GE.OR P0, PT, R2, R251, !P0 ;  /* 0x000000fb0200720c */ /* 0x000fe80004706670 */
[----:B------:R-:W-:Y:S02]  /*1b0b0*/  FSEL R34, R34, -INF , !P0 ;  /* 0xff80000022227808 */ /* 0x000fe40004000000 */
[C---:B------:R-:W-:Y:S04]  /*1b0c0*/  ISETP.GE.AND P0, PT, R135.reuse, R247, PT ;  /* 0x000000f78700720c */ /* 0x040fe80003f06270 */
[----:B------:R-:W-:Y:S04]  /*1b0d0*/  ISETP.GE.OR P0, PT, R135, R252, !P0 ;  /* 0x000000fc8700720c */ /* 0x000fe80004706670 */
[----:B------:R-:W-:Y:S02]  /*1b0e0*/  FSEL R33, R33, -INF , !P0 ;  /* 0xff80000021217808 */ /* 0x000fe40004000000 */
[C---:B------:R-:W-:Y:S04]  /*1b0f0*/  ISETP.GE.AND P0, PT, R135.reuse, R246, PT ;  /* 0x000000f68700720c */ /* 0x040fe80003f06270 */
[----:B------:R-:W-:Y:S01]  /*1b100*/  ISETP.GE.OR P0, PT, R135, R251, !P0 ;  /* 0x000000fb8700720c */ /* 0x000fe20004706670 */
[----:B-1----:R-:W-:Y:S02]  /*1b110*/  FFMA.FTZ R37, R4, -UR21, R37 ;  /* 0x8000001504257c23 */ /* 0x002fe40008010025 */
[----:B------:R-:W-:Y:S01]  /*1b120*/  IMAD.IADD R4, R241, 0x1, -R7 ;  /* 0x00000001f1047824 */ /* 0x000fe200078e0a07 */
[----:B------:R-:W-:Y:S02]  /*1b130*/  FSEL R35, R35, -INF , !P0 ;  /* 0xff80000023237808 */ /* 0x000fe40004000000 */
[C---:B------:R-:W-:Y:S02]  /*1b140*/  ISETP.GE.AND P0, PT, R134.reuse, R247, PT ;  /* 0x000000f78600720c */ /* 0x040fe40003f06270 */
[----:B------:R-:W-:Y:S02]  /*1b150*/  IABS R4, R4 ;  /* 0x0000000400047213 */ /* 0x000fe40000000000 */
[----:B------:R-:W-:Y:S04]  /*1b160*/  ISETP.GE.OR P0, PT, R134, R252, !P0 ;  /* 0x000000fc8600720c */ /* 0x000fe80004706670 */
        /* <DEDUP_REMOVED lines=8> */
[C---:B------:R-:W-:Y:S01]  /*1b1f0*/  ISETP.GE.AND P0, PT, R7.reuse, R246, PT ;  /* 0x000000f60700720c */ /* 0x040fe20003f06270 */
[----:B-1----:R-:W-:Y:S02]  /*1b200*/  FFMA.FTZ R39, R4, -UR21, R39 ;  /* 0x8000001504277c23 */ /* 0x002fe40008010027 */
[----:B------:R-:W-:Y:S01]  /*1b210*/  IMAD.IADD R4, R242, 0x1, -R6 ;  /* 0x00000001f2047824 */ /* 0x000fe200078e0a06 */
[----:B------:R-:W-:Y:S04]  /*1b220*/  ISETP.GE.OR P0, PT, R7, R251, !P0 ;  /* 0x000000fb0700720c */ /* 0x000fe80004706670 */
[----:B------:R-:W-:Y:S02]  /*1b230*/  IABS R4, R4 ;  /* 0x0000000400047213 */ /* 0x000fe40000000000 */
[----:B------:R-:W-:Y:S02]  /*1b240*/  FSEL R39, R39, -INF , !P0 ;  /* 0xff80000027277808 */ /* 0x000fe40004000000 */
[C---:B------:R-:W-:Y:S02]  /*1b250*/  ISETP.GE.AND P0, PT, R6.reuse, R247, PT ;  /* 0x000000f70600720c */ /* 0x040fe40003f06270 */
[----:B------:R-:W1:Y:S02]  /*1b260*/  I2F R4, R4 ;  /* 0x0000000400047306 */ /* 0x000e640000201400 */
[----:B------:R-:W-:Y:S01]  /*1b270*/  ISETP.GE.OR P0, PT, R6, R252, !P0 ;  /* 0x000000fc0600720c */ /* 0x000fe20004706670 */
[----:B-1----:R-:W-:Y:S01]  /*1b280*/  FFMA.FTZ R48, R4, -UR21, R48 ;  /* 0x8000001504307c23 */ /* 0x002fe20008010030 */
[----:B------:R-:W-:Y:S04]  /*1b290*/  IADD3 R4, R241, -R6, RZ ;  /* 0x80000006f1047210 */ /* 0x000fe80007ffe0ff */
[----:B------:R-:W-:Y:S02]  /*1b2a0*/  IABS R4, R4 ;  /* 0x0000000400047213 */ /* 0x000fe40000000000 */
[----:B------:R-:W-:Y:S02]  /*1b2b0*/  FSEL R48, R48, -INF , !P0 ;  /* 0xff80000030307808 */ /* 0x000fe40004000000 */
[C---:B------:R-:W-:Y:S02]  /*1b2c0*/  ISETP.GE.AND P0, PT, R6.reuse, R246, PT ;  /* 0x000000f60600720c */ /* 0x040fe40003f06270 */
[----:B------:R-:W1:Y:S02]  /*1b2d0*/  I2F R4, R4 ;  /* 0x0000000400047306 */ /* 0x000e640000201400 */
[----:B------:R-:W-:Y:S01]  /*1b2e0*/  ISETP.GE.OR P0, PT, R6, R251, !P0 ;  /* 0x000000fb0600720c */ /* 0x000fe20004706670 */
[----:B-1----:R-:W-:Y:S02]  /*1b2f0*/  FFMA.FTZ R50, R4, -UR21, R50 ;  /* 0x8000001504327c23 */ /* 0x002fe40008010032 */
[----:B------:R-:W-:Y:S03]  /*1b300*/  IMAD.IADD R4, R243, 0x1, -R7 ;  /* 0x00000001f3047824 */ /* 0x000fe600078e0a07 */
[----:B------:R-:W-:Y:S02]  /*1b310*/  FSEL R50, R50, -INF , !P0 ;  /* 0xff80000032327808 */ /* 0x000fe40004000000 */
[----:B------:R-:W-:Y:S02]  /*1b320*/  IABS R4, R4 ;  /* 0x0000000400047213 */ /* 0x000fe40000000000 */
[C---:B------:R-:W-:Y:S04]  /*1b330*/  ISETP.GE.AND P0, PT, R137.reuse, R245, PT ;  /* 0x000000f58900720c */ /* 0x040fe80003f06270 */
[----:B------:R-:W1:Y:S01]  /*1b340*/  I2F R4, R4 ;  /* 0x0000000400047306 */ /* 0x000e620000201400 */
[----:B------:R-:W-:Y:S02]  /*1b350*/  ISETP.GE.OR P3, PT, R137, R250, !P0 ;  /* 0x000000fa8900720c */ /* 0x000fe40004766670 */
[C---:B------:R-:W-:Y:S04]  /*1b360*/  ISETP.GE.AND P0, PT, R5.reuse, R247, PT ;  /* 0x000000f70500720c */ /* 0x040fe80003f06270 */
[----:B------:R-:W-:Y:S07]  /*1b370*/  ISETP.GE.OR P0, PT, R5, R252, !P0 ;  /* 0x000000fc0500720c */ /* 0x000fee0004706670 */
[----:B------:R-:W-:Y:S04]  /*1b380*/  @P3 LOP3.LUT R239, R239, 0x2000, RZ, 0xfc, !PT ;  /* 0x00002000efef3812 */ /* 0x000fe800078efcff */
[----:B------:R-:W-:Y:S04]  /*1b390*/  LOP3.LUT R239, R239, 0xfffffbff, RZ, 0xc0, !PT ;  /* 0xfffffbffefef7812 */ /* 0x000fe800078ec0ff */
[----:B------:R-:W-:Y:S01]  /*1b3a0*/  @P6 LOP3.LUT R239, R239, 0x400, RZ, 0xfc, !PT ;  /* 0x00000400efef6812 */ /* 0x000fe200078efcff */
[----:B-1----:R-:W-:Y:S02]  /*1b3b0*/  FFMA.FTZ R41, R4, -UR21, R41 ;  /* 0x8000001504297c23 */ /* 0x002fe40008010029 */
[----:B------:R-:W-:Y:S01]  /*1b3c0*/  IMAD.IADD R4, R248, 0x1, -R136 ;  /* 0x00000001f8047824 */ /* 0x000fe200078e0a88 */
[----:B------:R-:W-:Y:S04]  /*1b3d0*/  LOP3.LUT R239, R239, 0xffffbfff, RZ, 0xc0, !PT ;  /* 0xffffbfffefef7812 */ /* 0x000fe800078ec0ff */
[----:B------:R-:W-:Y:S06]  /*1b3e0*/  IABS R4, R4 ;  /* 0x0000000400047213 */ /* 0x000fec0000000000 */
[----:B------:R-:W1:Y:S02]  /*1b3f0*/  I2F R4, R4 ;  /* 0x0000000400047306 */ /* 0x000e640000201400 */
[----:B-1----:R-:W-:Y:S02]  /*1b400*/  FFMA.FTZ R26, R4, -UR21, R26 ;  /* 0x80000015041a7c23 */ /* 0x002fe4000801001a */
[----:B------:R-:W-:Y:S03]  /*1b410*/  IMAD.IADD R4, R242, 0x1, -R5 ;  /* 0x00000001f2047824 */ /* 0x000fe600078e0a05 */
[----:B------:R-:W-:Y:S02]  /*1b420*/  FSEL R216, R26, -INF , !P5 ;  /* 0xff8000001ad87808 */ /* 0x000fe40006800000 */
[----:B------:R-:W-:Y:S02]  /*1b430*/  IABS R4, R4 ;  /* 0x0000000400047213 */ /* 0x000fe40000000000 */
[C---:B------:R-:W-:Y:S04]  /*1b440*/  ISETP.GE.AND P5, PT, R6.reuse, R245, PT ;  /* 0x000000f50600720c */ /* 0x040fe80003fa6270 */
[----:B------:R-:W1:Y:S01]  /*1b450*/  I2F R4, R4 ;  /* 0x0000000400047306 */ /* 0x000e620000201400 */
        /* <DEDUP_REMOVED lines=14> */
[----:B------:R-:W-:Y:S11]  /*1b540*/  ISETP.GE.OR P4, PT, R136, R250, !P0 ;  /* 0x000000fa8800720c */ /* 0x000ff60004786670 */
[----:B------:R-:W-:Y:S02]  /*1b550*/  @!UPT UIADD3 URZ, URZ, URZ, URZ ;  /* 0x0000003f3f3ff290 */ /* 0x000fe4000fffe03f */
[----:B------:R-:W-:Y:S04]  /*1b560*/  @P4 LOP3.LUT R239, R239, 0x4000, RZ, 0xfc, !PT ;  /* 0x00004000efef4812 */ /* 0x000fe800078efcff */
[C---:B------:R-:W-:Y:S02]  /*1b570*/  LOP3.LUT P3, RZ, R239.reuse, 0x40, RZ, 0xc0, !PT ;  /* 0x00000040efff7812 */ /* 0x040fe4000786c0ff */
[C---:B------:R-:W-:Y:S02]  /*1b580*/  LOP3.LUT P4, RZ, R239.reuse, 0x80, RZ, 0xc0, !PT ;  /* 0x00000080efff7812 */ /* 0x040fe4000788c0ff */
[----:B------:R-:W-:Y:S01]  /*1b590*/  LOP3.LUT R239, R239, 0xfffffff7, RZ, 0xc0, !PT ;  /* 0xfffffff7efef7812 */ /* 0x000fe200078ec0ff */
[----:B-1----:R-:W-:Y:S01]  /*1b5a0*/  FFMA.FTZ R44, R4, -UR21, R44 ;  /* 0x80000015042c7c23 */ /* 0x002fe2000801002c */
[----:B------:R-:W-:Y:S01]  /*1b5b0*/  FSEL R16, R9, -INF , !P4 ;  /* 0xff80000009107808 */ /* 0x000fe20006000000 */
[----:B------:R-:W-:Y:S01]  /*1b5c0*/  IMAD.IADD R4, R248, 0x1, -R3 ;  /* 0x00000001f8047824 */ /* 0x000fe200078e0a03 */
[----:B------:R-:W-:Y:S01]  /*1b5d0*/  FSEL R12, R12, -INF , !P3 ;  /* 0xff8000000c0c7808 */ /* 0x000fe20005800000 */
[----:B------:R-:W-:Y:S01]  /*1b5e0*/  IMAD.IADD R9, R248, 0x1, -R7 ;  /* 0x00000001f8097824 */ /* 0x000fe200078e0a07 */
[----:B------:R-:W-:Y:S02]  /*1b5f0*/  FSEL R44, R44, -INF , !P5 ;  /* 0xff8000002c2c7808 */ /* 0x000fe40006800000 */
[----:B------:R-:W-:Y:S02]  /*1b600*/  IABS R4, R4 ;  /* 0x0000000400047213 */ /* 0x000fe40000000000 */
[C---:B------:R-:W-:Y:S02]  /*1b610*/  ISETP.GE.AND P5, PT, R7.reuse, R244, PT ;  /* 0x000000f40700720c */ /* 0x040fe40003fa6270 */
[----:B------:R-:W-:Y:S02]  /*1b620*/  IABS R9, R9 ;  /* 0x0000000900097213 */ /* 0x000fe40000000000 */
[----:B------:R-:W1:Y:S01]  /*1b630*/  I2F R4, R4 ;  /* 0x0000000400047306 */ /* 0x000e620000201400 */
[----:B------:R-:W-:Y:S09]  /*1b640*/  ISETP.GE.OR P5, PT, R7, R249, !P5 ;  /* 0x000000f90700720c */ /* 0x000ff20006fa6670 */
[----:B------:R-:W2:Y:S01]  /*1b650*/  I2F R9, R9 ;  /* 0x0000000900097306 */ /* 0x000ea20000201400 */
[----:B-1----:R-:W-:Y:S01]  /*1b660*/  FFMA.FTZ R27, R4, -UR21, R27 ;  /* 0x80000015041b7c23 */ /* 0x002fe2000801001b */
[----:B------:R-:W-:Y:S04]  /*1b670*/  IADD3 R4, R0, 0x30, RZ ;  /* 0x0000003000047810 */ /* 0x000fe80007ffe0ff */
[----:B------:R-:W-:Y:S01]  /*1b680*/  ISETP.GE.AND P0, PT, R4, R247, PT ;  /* 0x000000f70400720c */ /* 0x000fe20003f06270 */
[----:B------:R-:W-:Y:S01]  /*1b690*/  IMAD.IADD R8, R242, 0x1, -R4 ;  /* 0x00000001f2087824 */ /* 0x000fe200078e0a04 */
[----:B------:R-:W-:Y:S02]  /*1b6a0*/  FSEL R215, R27, -INF , !P2 ;  /* 0xff8000001bd77808 */ /* 0x000fe40005000000 */
[----:B------:R-:W-:Y:S01]  /*1b6b0*/  ISETP.GE.OR P0, PT, R4, R252, !P0 ;  /* 0x000000fc0400720c */ /* 0x000fe20004706670 */
[----:B--2---:R-:W-:Y:S01]  /*1b6c0*/  FFMA.FTZ R43, R9, -UR21, R43 ;  /* 0x80000015092b7c23 */ /* 0x004fe2000801002b */
[----:B------:R-:W-:Y:S02]  /*1b6d0*/  IABS R8, R8 ;  /* 0x0000000800087213 */ /* 0x000fe40000000000 */
[----:B------:R-:W-:Y:S02]  /*1b6e0*/  ISETP.GE.AND P2, PT, R5, R245, PT ;  /* 0x000000f50500720c */ /* 0x000fe40003f46270 */
[----:B------:R-:W-:Y:S02]  /*1b6f0*/  FSEL R130, R43, -INF , !P5 ;  /* 0xff8000002b827808 */ /* 0x000fe40006800000 */
        /* <DEDUP_REMOVED lines=9> */
[----:B-1----:R-:W-:Y:S05]  /*1b790*/  FFMA.FTZ R54, R8, -UR21, R54 ;  /* 0x8000001508367c23 */ /* 0x002fea0008010036 */
[----:B------:R-:W-:Y:S02]  /*1b7a0*/  FSEL R54, R54, -INF , !P0 ;  /* 0xff80000036367808 */ /* 0x000fe40004000000 */
[C---:B------:R-:W-:Y:S04]  /*1b7b0*/  ISETP.GE.AND P0, PT, R3.reuse, R245, PT ;  /* 0x000000f50300720c */ /* 0x040fe80003f06270 */
[----:B------:R-:W-:Y:S01]  /*1b7c0*/  ISETP.GE.OR P0, PT, R3, R250, !P0 ;  /* 0x000000fa0300720c */ /* 0x000fe20004706670 */
[----:B------:R-:W-:Y:S05]  /*1b7d0*/  IMAD.IADD R3, R243, 0x1, -R5 ;  /* 0x00000001f3037824 */ /* 0x000fea00078e0a05 */
[----:B------:R-:W-:Y:S06]  /*1b7e0*/  IABS R3, R3 ;  /* 0x0000000300037213 */ /* 0x000fec0000000000 */
[----:B------:R-:W1:Y:S01]  /*1b7f0*/  I2F R3, R3 ;  /* 0x0000000300037306 */ /* 0x000e620000201400 */
[----:B------:R-:W-:Y:S04]  /*1b800*/  @P0 LOP3.LUT R239, R239, 0x8, RZ, 0xfc, !PT ;  /* 0x00000008efef0812 */ /* 0x000fe800078efcff */
[C---:B------:R-:W-:Y:S02]  /*1b810*/  LOP3.LUT P3, RZ, R239.reuse, 0x2000, RZ, 0xc0, !PT ;  /* 0x00002000efff7812 */ /* 0x040fe4000786c0ff */
[----:B------:R-:W-:Y:S02]  /*1b820*/  LOP3.LUT P4, RZ, R239, 0x4000, RZ, 0xc0, !PT ;  /* 0x00004000efff7812 */ /* 0x000fe4000788c0ff */
[----:B------:R-:W-:Y:S02]  /*1b830*/  FSEL R13, R13, -INF , !P3 ;  /* 0xff8000000d0d7808 */ /* 0x000fe40005800000 */
[----:B------:R-:W-:Y:S02]  /*1b840*/  FSEL R24, R24, -INF , !P4 ;  /* 0xff80000018187808 */ /* 0x000fe40006000000 */
[C---:B------:R-:W-:Y:S02]  /*1b850*/  LOP3.LUT P4, RZ, R239.reuse, 0x800, RZ, 0xc0, !PT ;  /* 0x00000800efff7812 */ /* 0x040fe4000788c0ff */
[----:B------:R-:W-:Y:S02]  /*1b860*/  LOP3.LUT P3, RZ, R239, 0x1000, RZ, 0xc0, !PT ;  /* 0x00001000efff7812 */ /* 0x000fe4000786c0ff */
[----:B------:R-:W-:Y:S02]  /*1b870*/  FSEL R11, R11, -INF , !P4 ;  /* 0xff8000000b0b7808 */ /* 0x000fe40006000000 */
[----:B------:R-:W-:Y:S02]  /*1b880*/  FSEL R14, R14, -INF , !P3 ;  /* 0xff8000000e0e7808 */ /* 0x000fe40005800000 */
[----:B------:R-:W-:Y:S01]  /*1b890*/  LOP3.LUT P4, RZ, R239, 0x200, RZ, 0xc0, !PT ;  /* 0x00000200efff7812 */ /* 0x000fe2000788c0ff */
        /* <DEDUP_REMOVED lines=8> */
[----:B------:R-:W-:Y:S04]  /*1b920*/  IADD3 R3, R0, 0x31, RZ ;  /* 0x0000003100037810 */ /* 0x000fe80007ffe0ff */
[C---:B------:R-:W-:Y:S01]  /*1b930*/  ISETP.GE.AND P0, PT, R3.reuse, R247, PT ;  /* 0x000000f70300720c */ /* 0x040fe20003f06270 */
[----:B------:R-:W-:Y:S01]  /*1b940*/  IMAD.IADD R8, R242, 0x1, -R3 ;  /* 0x00000001f2087824 */ /* 0x000fe200078e0a03 */
[----:B------:R-:W-:Y:S02]  /*1b950*/  FSEL R214, R30, -INF , !P1 ;  /* 0xff8000001ed67808 */ /* 0x000fe40004800000 */
[C---:B------:R-:W-:Y:S02]  /*1b960*/  ISETP.GE.OR P0, PT, R3.reuse, R252, !P0 ;  /* 0x000000fc0300720c */ /* 0x040fe40004706670 */
[----:B------:R-:W-:Y:S02]  /*1b970*/  IABS R8, R8 ;  /* 0x0000000800087213 */ /* 0x000fe40000000000 */
[C---:B------:R-:W-:Y:S02]  /*1b980*/  ISETP.GE.AND P1, PT, R4.reuse, R245, PT ;  /* 0x000000f50400720c */ /* 0x040fe40003f26270 */
[C---:B------:R-:W-:Y:S02]  /*1b990*/  ISETP.GE.AND P5, PT, R3.reuse, R244, PT ;  /* 0x000000f40300720c */ /* 0x040fe40003fa6270 */
[----:B------:R-:W1:Y:S01]  /*1b9a0*/  I2F R8, R8 ;  /* 0x0000000800087306 */ /* 0x000e620000201400 */
[----:B------:R-:W-:Y:S02]  /*1b9b0*/  ISETP.GE.OR P1, PT, R4, R250, !P1 ;  /* 0x000000fa0400720c */ /* 0x000fe40004f26670 */
        /* <DEDUP_REMOVED lines=10> */
[CC--:B------:R-:W-:Y:S04]  /*1ba60*/  ISETP.GE.AND P0, PT, R2.reuse, R245.reuse, PT ;  /* 0x000000f50200720c */ /* 0x0c0fe80003f06270 */
[----:B------:R-:W-:Y:S01]  /*1ba70*/  ISETP.GE.OR P6, PT, R2, R250, !P0 ;  /* 0x000000fa0200720c */ /* 0x000fe200047c6670 */
[----:B------:R-:W-:Y:S03]  /*1ba80*/  IMAD.IADD R2, R243, 0x1, -R4 ;  /* 0x00000001f3027824 */ /* 0x000fe600078e0a04 */
[----:B------:R-:W-:Y:S02]  /*1ba90*/  FSEL R28, R28, -INF , !P6 ;  /* 0xff8000001c1c7808 */ /* 0x000fe40007000000 */
[----:B------:R-:W-:Y:S02]  /*1baa0*/  IABS R2, R2 ;  /* 0x0000000200027213 */ /* 0x000fe40000000000 */
[----:B------:R-:W-:Y:S04]  /*1bab0*/  LOP3.LUT P6, RZ, R239, 0x400, RZ, 0xc0, !PT ;  /* 0x00000400efff7812 */ /* 0x000fe800078cc0ff */
[----:B------:R-:W1:Y:S01]  /*1bac0*/  I2F R2, R2 ;  /* 0x0000000200027306 */ /* 0x000e620000201400 */
[----:B------:R-:W-:Y:S02]  /*1bad0*/  FSEL R15, R15, -INF , !P6 ;  /* 0xff8000000f0f7808 */ /* 0x000fe40007000000 */
[C---:B------:R-:W-:Y:S04]  /*1bae0*/  ISETP.GE.AND P6, PT, R7.reuse, R245, PT ;  /* 0x000000f50700720c */ /* 0x040fe80003fc6270 */
[----:B------:R-:W-:Y:S04]  /*1baf0*/  ISETP.GE.OR P6, PT, R7, R250, !P6 ;  /* 0x000000fa0700720c */ /* 0x000fe800077c6670 */
[----:B------:R-:W-:Y:S02]  /*1bb00*/  FSEL R41, R41, -INF , !P6 ;  /* 0xff80000029297808 */ /* 0x000fe40007000000 */
[C---:B------:R-:W-:Y:S04]  /*1bb10*/  ISETP.GE.AND P6, PT, R134.reuse, R244, PT ;  /* 0x000000f48600720c */ /* 0x040fe80003fc6270 */
[-C--:B------:R-:W-:Y:S01]  /*1bb20*/  ISETP.GE.OR P6, PT, R134, R249.reuse, !P6 ;  /* 0x000000f98600720c */ /* 0x080fe200077c6670 */
        /* <DEDUP_REMOVED lines=8> */
[C---:B------:R-:W-:Y:S02]  /*1bbb0*/  IADD3 R2, R0.reuse, 0x38, RZ ;  /* 0x0000003800027810 */ /* 0x040fe40007ffe0ff */
[----:B------:R-:W-:Y:S02]  /*1bbc0*/  IADD3 R0, R0, 0x39, RZ ;  /* 0x0000003900007810 */ /* 0x000fe40007ffe0ff */
[----:B------:R-:W-:Y:S01]  /*1bbd0*/  ISETP.GE.AND P0, PT, R2, R247, PT ;  /* 0x000000f70200720c */ /* 0x000fe20003f06270 */
[----:B------:R-:W-:Y:S02]  /*1bbe0*/  IMAD.IADD R8, R242, 0x1, -R2 ;  /* 0x00000001f2087824 */ /* 0x000fe400078e0a02 */
[----:B------:R-:W-:Y:S01]  /*1bbf0*/  IMAD.IADD R10, R243, 0x1, -R0 ;  /* 0x00000001f30a7824 */ /* 0x000fe200078e0a00 */
[----:B------:R-:W-:Y:S02]  /*1bc00*/  ISETP.GE.OR P0, PT, R2, R252, !P0 ;  /* 0x000000fc0200720c */ /* 0x000fe40004706670 */
[----:B------:R-:W-:Y:S06]  /*1bc10*/  IABS R8, R8 ;  /* 0x0000000800087213 */ /* 0x000fec0000000000 */
[----:B------:R-:W1:Y:S02]  /*1bc20*/  I2F R8, R8 ;  /* 0x0000000800087306 */ /* 0x000e640000201400 */
[----:B-1----:R-:W-:Y:S01]  /*1bc30*/  FFMA.FTZ R64, R8, -UR21, R64 ;  /* 0x8000001508407c23 */ /* 0x002fe20008010040 */
[C---:B------:R-:W-:Y:S04]  /*1bc40*/  IADD3 R8, R241.reuse, -R2, RZ ;  /* 0x80000002f1087210 */ /* 0x040fe80007ffe0ff */
[----:B------:R-:W-:Y:S02]  /*1bc50*/  IABS R8, R8 ;  /* 0x0000000800087213 */ /* 0x000fe40000000000 */
[----:B------:R-:W-:Y:S02]  /*1bc60*/  FSEL R64, R64, -INF , !P0 ;  /* 0xff80000040407808 */ /* 0x000fe40004000000 */
[C---:B------:R-:W-:Y:S02]  /*1bc70*/  ISETP.GE.AND P0, PT, R2.reuse, R246, PT ;  /* 0x000000f60200720c */ /* 0x040fe40003f06270 */
[----:B------:R-:W1:Y:S02]  /*1bc80*/  I2F R8, R8 ;  /* 0x0000000800087306 */ /* 0x000e640000201400 */
[----:B------:R-:W-:Y:S01]  /*1bc90*/  ISETP.GE.OR P0, PT, R2, R251, !P0 ;  /* 0x000000fb0200720c */ /* 0x000fe20004706670 */
[----:B-1----:R-:W-:Y:S02]  /*1bca0*/  FFMA.FTZ R66, R8, -UR21, R66 ;  /* 0x8000001508427c23 */ /* 0x002fe40008010042 */
[--C-:B------:R-:W-:Y:S03]  /*1bcb0*/  IMAD.IADD R8, R242, 0x1, -R0.reuse ;  /* 0x00000001f2087824 */ /* 0x100fe600078e0a00 */
[----:B------:R-:W-:Y:S02]  /*1bcc0*/  FSEL R66, R66, -INF , !P0 ;  /* 0xff80000042427808 */ /* 0x000fe40004000000 */
[----:B------:R-:W-:Y:S02]  /*1bcd0*/  IABS R8, R8 ;  /* 0x0000000800087213 */ /* 0x000fe40000000000 */
[C---:B------:R-:W-:Y:S04]  /*1bce0*/  ISETP.GE.AND P0, PT, R0.reuse, R247, PT ;  /* 0x000000f70000720c */ /* 0x040fe80003f06270 */
[----:B------:R-:W1:Y:S01]  /*1bcf0*/  I2F R8, R8 ;  /* 0x0000000800087306 */ /* 0x000e620000201400 */
[----:B------:R-:W-:Y:S01]  /*1bd00*/  ISETP.GE.OR P0, PT, R0, R252, !P0 ;  /* 0x000000fc0000720c */ /* 0x000fe20004706670 */
[----:B-1----:R-:W-:Y:S02]  /*1bd10*/  FFMA.FTZ R65, R8, -UR21, R65 ;  /* 0x8000001508417c23 */ /* 0x002fe40008010041 */
[----:B------:R-:W-:Y:S03]  /*1bd20*/  IMAD.IADD R8, R241, 0x1, -R0 ;  /* 0x00000001f1087824 */ /* 0x000fe600078e0a00 */
        /* <DEDUP_REMOVED lines=9> */
[----:B------:R-:W-:Y:S04]  /*1bdc0*/  LOP3.LUT P0, RZ, R239, 0x8, RZ, 0xc0, !PT ;  /* 0x00000008efff7812 */ /* 0x000fe8000780c0ff */
[----:B------:R-:W1:Y:S01]  /*1bdd0*/  I2F R8, R8 ;  /* 0x0000000800087306 */ /* 0x000e620000201400 */
[----:B------:R-:W-:Y:S02]  /*1bde0*/  FSEL R25, R25, -INF , !P0 ;  /* 0xff80000019197808 */ /* 0x000fe40004000000 */
[CC--:B------:R-:W-:Y:S04]  /*1bdf0*/  ISETP.GE.AND P0, PT, R135.reuse, R245.reuse, PT ;  /* 0x000000f58700720c */ /* 0x0c0fe80003f06270 */
[-C--:B------:R-:W-:Y:S04]  /*1be00*/  ISETP.GE.OR P0, PT, R135, R250.reuse, !P0 ;  /* 0x000000fa8700720c */ /* 0x080fe80004706670 */
[----:B------:R-:W-:Y:S02]  /*1be10*/  FSEL R29, R29, -INF , !P0 ;  /* 0xff8000001d1d7808 */ /* 0x000fe40004000000 */
[C---:B------:R-:W-:Y:S04]  /*1be20*/  ISETP.GE.AND P0, PT, R134.reuse, R245, PT ;  /* 0x000000f58600720c */ /* 0x040fe80003f06270 */
[----:B------:R-:W-:Y:S02]  /*1be30*/  ISETP.GE.OR P0, PT, R134, R250, !P0 ;  /* 0x000000fa8600720c */ /* 0x000fe40004706670 */
[----:B------:R-:W-:Y:S02]  /*1be40*/  IADD3 R134, R248, -R134, RZ ;  /* 0x80000086f8867210 */ /* 0x000fe40007ffe0ff */
[----:B------:R-:W-:Y:S02]  /*1be50*/  FSEL R40, R40, -INF , !P0 ;  /* 0xff80000028287808 */ /* 0x000fe40004000000 */
[C---:B------:R-:W-:Y:S01]  /*1be60*/  ISETP.GE.AND P0, PT, R135.reuse, R244, PT ;  /* 0x000000f48700720c */ /* 0x040fe20003f06270 */
[----:B-1----:R-:W-:Y:S01]  /*1be70*/  FFMA.FTZ R57, R8, -UR21, R57 ;  /* 0x8000001508397c23 */ /* 0x002fe20008010039 */
[----:B------:R-:W-:Y:S02]  /*1be80*/  IABS R8, R134 ;  /* 0x0000008600087213 */ /* 0x000fe40000000000 */
[----:B------:R-:W-:Y:S04]  /*1be90*/  ISETP.GE.OR P0, PT, R135, R249, !P0 ;  /* 0x000000f98700720c */ /* 0x000fe80004706670 */
[----:B------:R-:W1:Y:S01]  /*1bea0*/  I2F R8, R8 ;  /* 0x0000000800087306 */ /* 0x000e620000201400 */
[----:B------:R-:W-:Y:S02]  /*1beb0*/  FSEL R213, R31, -INF , !P0 ;  /* 0xff8000001fd57808 */ /* 0x000fe40004000000 */
[CC--:B------:R-:W-:Y:S04]  /*1bec0*/  ISETP.GE.AND P0, PT, R3.reuse, R245.reuse, PT ;  /* 0x000000f50300720c */ /* 0x0c0fe80003f06270 */
[-C--:B------:R-:W-:Y:S04]  /*1bed0*/  ISETP.GE.OR P0, PT, R3, R250.reuse, !P0 ;  /* 0x000000fa0300720c */ /* 0x080fe80004706670 */
[----:B------:R-:W-:Y:S02]  /*1bee0*/  FSEL R57, R57, -INF , !P0 ;  /* 0xff80000039397808 */ /* 0x000fe40004000000 */
[C---:B------:R-:W-:Y:S04]  /*1bef0*/  ISETP.GE.AND P0, PT, R2.reuse, R245, PT ;  /* 0x000000f50200720c */ /* 0x040fe80003f06270 */
[----:B------:R-:W-:Y:S01]  /*1bf00*/  ISETP.GE.OR P0, PT, R2, R250, !P0 ;  /* 0x000000fa0200720c */ /* 0x000fe20004706670 */
[----:B-1----:R-:W-:Y:S02]  /*1bf10*/  FFMA.FTZ R42, R8, -UR21, R42 ;  /* 0x80000015082a7c23 */ /* 0x002fe4000801002a */
[----:B------:R-:W-:Y:S03]  /*1bf20*/  IMAD.IADD R8, R243, 0x1, -R2 ;  /* 0x00000001f3087824 */ /* 0x000fe600078e0a02 */
[----:B----4-:R-:W-:Y:S02]  /*1bf30*/  FSEL R231, R42, -INF , !P6 ;  /* 0xff8000002ae77808 */ /* 0x010fe40007000000 */
[----:B------:R-:W-:Y:S02]  /*1bf40*/  IABS R8, R8 ;  /* 0x0000000800087213 */ /* 0x000fe40000000000 */
[C---:B------:R-:W-:Y:S02]  /*1bf50*/  ISETP.GE.AND P6, PT, R4.reuse, R244, PT ;  /* 0x000000f40400720c */ /* 0x040fe40003fc6270 */
[----:B------:R1:W2:Y:S02]  /*1bf60*/  I2F R7, R8 ;  /* 0x0000000800077306 */ /* 0x0002a40000201400 */
[----:B------:R-:W-:Y:S02]  /*1bf70*/  ISETP.GE.OR P6, PT, R4, R249, !P6 ;  /* 0x000000f90400720c */ /* 0x000fe400077c6670 */
[----:B-1----:R-:W-:Y:S01]  /*1bf80*/  FMNMX.FTZ R8, R142, R132, !PT ;  /* 0x000000848e087209 */ /* 0x002fe20007810000 */
[----:B--2---:R-:W-:Y:S01]  /*1bf90*/  FFMA.FTZ R60, R7, -UR21, R60 ;  /* 0x80000015073c7c23 */ /* 0x004fe2000801003c */
        /* <DEDUP_REMOVED lines=9> */
[----:B------:R-:W-:Y:S02]  /*1c030*/  IABS R7, R10 ;  /* 0x0000000a00077213 */ /* 0x000fe40000000000 */
[----:B------:R-:W-:Y:S02]  /*1c040*/  FMNMX.FTZ R9, R21, R9, !PT ;  /* 0x0000000915097209 */ /* 0x000fe40007810000 */
[----:B------:R-:W-:Y:S01]  /*1c050*/  IADD3 R10, R248, -R6, RZ ;  /* 0x80000006f80a7210 */ /* 0x000fe20007ffe0ff */
[----:B------:R-:W-:Y:S01]  /*1c060*/  IMAD.MOV.U32 R6, RZ, RZ, R7 ;  /* 0x000000ffff067224 */ /* 0x000fe200078e0007 */
[----:B------:R-:W-:Y:S02]  /*1c070*/  FMNMX.FTZ R7, R32, R9, !PT ;  /* 0x0000000920077209 */ /* 0x000fe40007810000 */
[----:B------:R-:W-:Y:S01]  /*1c080*/  FMNMX.FTZ R8, R23, R8, !PT ;  /* 0x0000000817087209 */ /* 0x000fe20007810000 */
[----:B------:R-:W1:Y:S01]  /*1c090*/  I2F R9, R6 ;  /* 0x0000000600097306 */ /* 0x000e620000201400 */
[----:B------:R-:W-:Y:S02]  /*1c0a0*/  FMNMX.FTZ R7, R33, R7, !PT ;  /* 0x0000000721077209 */ /* 0x000fe40007810000 */
[----:B------:R-:W-:Y:S02]  /*1c0b0*/  FMNMX.FTZ R8, R34, R8, !PT ;  /* 0x0000000822087209 */ /* 0x000fe40007810000 */
[----:B------:R-:W-:Y:S02]  /*1c0c0*/  FMNMX.FTZ R7, R36, R7, !PT ;  /* 0x0000000724077209 */ /* 0x000fe40007810000 */
[----:B------:R-:W-:Y:S02]  /*1c0d0*/  IABS R10, R10 ;  /* 0x0000000a000a7213 */ /* 0x000fe40000000000 */
[----:B------:R-:W-:Y:S01]  /*1c0e0*/  FMNMX.FTZ R137, R37, R7, !PT ;  /* 0x0000000725897209 */ /* 0x000fe20007810000 */
[----:B------:R-:W-:Y:S01]  /*1c0f0*/  IMAD.IADD R7, R248, 0x1, -R5 ;  /* 0x00000001f8077824 */ /* 0x000fe200078e0a05 */
[----:B------:R-:W-:Y:S02]  /*1c100*/  FSEL R60, R60, -INF , !P0 ;  /* 0xff8000003c3c7808 */ /* 0x000fe40004000000 */
[----:B------:R-:W-:Y:S02]  /*1c110*/  FMNMX.FTZ R137, R48, R137, !PT ;  /* 0x0000008930897209 */ /* 0x000fe40007810000 */
[----:B------:R-:W-:Y:S02]  /*1c120*/  IABS R7, R7 ;  /* 0x0000000700077213 */ /* 0x000fe40000000000 */
[----:B------:R-:W-:Y:S02]  /*1c130*/  FMNMX.FTZ R137, R49, R137, !PT ;  /* 0x0000008931897209 */ /* 0x000fe40007810000 */
[----:B------:R-:W-:Y:S02]  /*1c140*/  ISETP.GE.AND P0, PT, R0, R245, PT ;  /* 0x000000f50000720c */ /* 0x000fe40003f06270 */
[----:B------:R-:W-:Y:S01]  /*1c150*/  FMNMX.FTZ R137, R52, R137, !PT ;  /* 0x0000008934897209 */ /* 0x000fe20007810000 */
[----:B------:R-:W2:Y:S01]  /*1c160*/  I2F R7, R7 ;  /* 0x0000000700077306 */ /* 0x000ea20000201400 */
[----:B------:R-:W-:Y:S01]  /*1c170*/  ISETP.GE.OR P0, PT, R0, R250, !P0 ;  /* 0x000000fa0000720c */ /* 0x000fe20004706670 */
[----:B-1----:R-:W-:Y:S01]  /*1c180*/  FFMA.FTZ R61, R9, -UR21, R61 ;  /* 0x80000015093d7c23 */ /* 0x002fe2000801003d */
[----:B------:R-:W-:Y:S01]  /*1c190*/  FMNMX.FTZ R6, R35, R8, !PT ;  /* 0x0000000823067209 */ /* 0x000fe20007810000 */
[----:B------:R-:W-:Y:S01]  /*1c1a0*/  IMAD.MOV.U32 R8, RZ, RZ, R10 ;  /* 0x000000ffff087224 */ /* 0x000fe200078e000a */
[----:B------:R-:W-:Y:S02]  /*1c1b0*/  FMNMX.FTZ R137, R53, R137, !PT ;  /* 0x0000008935897209 */ /* 0x000fe40007810000 */
[----:B------:R-:W-:Y:S02]  /*1c1c0*/  FMNMX.FTZ R6, R38, R6, !PT ;  /* 0x0000000626067209 */ /* 0x000fe40007810000 */
[----:B------:R-:W-:Y:S01]  /*1c1d0*/  FMNMX.FTZ R137, R64, R137, !PT ;  /* 0x0000008940897209 */ /* 0x000fe20007810000 */
[----:B------:R-:W1:Y:S01]  /*1c1e0*/  I2F R8, R8 ;  /* 0x0000000800087306 */ /* 0x000e620000201400 */
[----:B------:R-:W-:Y:S02]  /*1c1f0*/  FMNMX.FTZ R6, R39, R6, !PT ;  /* 0x0000000627067209 */ /* 0x000fe40007810000 */
[----:B------:R-:W-:Y:S02]  /*1c200*/  FMNMX.FTZ R137, R65, R137, !PT ;  /* 0x0000008941897209 */ /* 0x000fe40007810000 */
[----:B------:R-:W-:Y:S02]  /*1c210*/  FMNMX.FTZ R6, R50, R6, !PT ;  /* 0x0000000632067209 */ /* 0x000fe40007810000 */
[----:B------:R-:W-:Y:S02]  /*1c220*/  FSEL R61, R61, -INF , !P0 ;  /* 0xff8000003d3d7808 */ /* 0x000fe40004000000 */
[----:B------:R-:W-:Y:S02]  /*1c230*/  FMNMX.FTZ R6, R51, R6, !PT ;  /* 0x0000000633067209 */ /* 0x000fe40007810000 */
[----:B------:R-:W-:Y:S02]  /*1c240*/  ISETP.GE.AND P0, PT, R2, R244, PT ;  /* 0x000000f40200720c */ /* 0x000fe40003f06270 */
[----:B------:R-:W-:Y:S01]  /*1c250*/  FMNMX.FTZ R5, R54, R6, !PT ;  /* 0x0000000636057209 */ /* 0x000fe20007810000 */
[----:B--2---:R-:W-:Y:S01]  /*1c260*/  FFMA.FTZ R47, R7, -UR21, R47 ;  /* 0x80000015072f7c23 */ /* 0x004fe2000801002f */
[----:B------:R-:W-:Y:S02]  /*1c270*/  ISETP.GE.OR P0, PT, R2, R249, !P0 ;  /* 0x000000f90200720c */ /* 0x000fe40004706670 */
[----:B------:R-:W-:Y:S02]  /*1c280*/  FMNMX.FTZ R5, R55, R5, !PT ;  /* 0x0000000537057209 */ /* 0x000fe40007810000 */
[----:B------:R-:W-:Y:S02]  /*1c290*/  FSEL R217, R47, -INF , !P1 ;  /* 0xff8000002fd97808 */ /* 0x000fe40004800000 */
[----:B------:R-:W-:Y:S02]  /*1c2a0*/  FMNMX.FTZ R5, R66, R5, !PT ;  /* 0x0000000542057209 */ /* 0x000fe40007810000 */
[----:B------:R-:W-:Y:S01]  /*1c2b0*/  MOV R47, R231 ;  /* 0x000000e7002f7202 */ /* 0x000fe20000000f00 */
[----:B-1----:R-:W-:Y:S01]  /*1c2c0*/  FFMA.FTZ R46, R8, -UR21, R46 ;  /* 0x80000015082e7c23 */ /* 0x002fe2000801002e */
[----:B------:R-:W-:Y:S02]  /*1c2d0*/  FMNMX.FTZ R136, R67, R5, !PT ;  /* 0x0000000543887209 */ /* 0x000fe40007810000 */
[----:B------:R-:W1:Y:S02]  /*1c2e0*/  SHFL.BFLY PT, R5, R137, 0x2, 0x1f ;  /* 0x0c401f0089057f89 */ /* 0x000e6400000e0000 */
[----:B------:R-:W-:Y:S02]  /*1c2f0*/  FSEL R233, R46, -INF , !P2 ;  /* 0xff8000002ee97808 */ /* 0x000fe40005000000 */
[C---:B------:R-:W-:Y:S04]  /*1c300*/  ISETP.GE.AND P2, PT, R0.reuse, R244, PT ;  /* 0x000000f40000720c */ /* 0x040fe80003f46270 */
[----:B------:R-:W2:Y:S01]  /*1c310*/  SHFL.BFLY PT, R6, R136, 0x2, 0x1f ;  /* 0x0c401f0088067f89 */ /* 0x000ea200000e0000 */
[----:B------:R-:W-:Y:S02]  /*1c320*/  ISETP.GE.OR P3, PT, R0, R249, !P2 ;  /* 0x000000f90000720c */ /* 0x000fe40005766670 */
[----:B-1----:R-:W-:Y:S02]  /*1c330*/  FMNMX.FTZ R137, R137, R5, !PT ;  /* 0x0000000589897209 */ /* 0x002fe40007810000 */
[----:B------:R-:W-:Y:S02]  /*1c340*/  IADD3 R5, R248, -R4, RZ ;  /* 0x80000004f8057210 */ /* 0x000fe40007ffe0ff */
[----:B------:R-:W-:Y:S04]  /*1c350*/  FMNMX.FTZ R4, R210, R139, !PT ;  /* 0x0000008bd2047209 */ /* 0x000fe80007810000 */
[----:B------:R-:W-:Y:S02]  /*1c360*/  FMNMX.FTZ R4, R16, R4, !PT ;  /* 0x0000000410047209 */ /* 0x000fe40007810000 */
[----:B--2---:R-:W-:Y:S02]  /*1c370*/  FMNMX.FTZ R136, R136, R6, !PT ;  /* 0x0000000688887209 */ /* 0x004fe40007810000 */
[----:B------:R-:W-:Y:S02]  /*1c380*/  FMNMX.FTZ R4, R12, R4, !PT ;  /* 0x000000040c047209 */ /* 0x000fe40007810000 */
[----:B------:R-:W-:Y:S01]  /*1c390*/  IABS R6, R5 ;  /* 0x0000000500067213 */ /* 0x000fe20000000000 */
[C---:B------:R-:W-:Y:S01]  /*1c3a0*/  IMAD.IADD R5, R248.reuse, 0x1, -R3 ;  /* 0x00000001f8057824 */ /* 0x040fe200078e0a03 */
[----:B------:R-:W-:Y:S01]  /*1c3b0*/  FMNMX.FTZ R3, R13, R4, !PT ;  /* 0x000000040d037209 */ /* 0x000fe20007810000 */
[----:B------:R-:W-:Y:S01]  /*1c3c0*/  IMAD.IADD R4, R248, 0x1, -R2 ;  /* 0x00000001f8047824 */ /* 0x000fe200078e0a02 */
[----:B------:R-:W-:Y:S01]  /*1c3d0*/  FMNMX.FTZ R2, R211, R140, !PT ;  /* 0x0000008cd3027209 */ /* 0x000fe20007810000 */
[----:B------:R-:W1:Y:S01]  /*1c3e0*/  I2F R7, R6 ;  /* 0x0000000600077306 */ /* 0x000e620000201400 */
[----:B------:R-:W-:Y:S02]  /*1c3f0*/  FMNMX.FTZ R3, R24, R3, !PT ;  /* 0x0000000318037209 */ /* 0x000fe40007810000 */
[----:B------:R-:W-:Y:S02]  /*1c400*/  IABS R4, R4 ;  /* 0x0000000400047213 */ /* 0x000fe40000000000 */
[----:B------:R-:W-:Y:S02]  /*1c410*/  FMNMX.FTZ R3, R25, R3, !PT ;  /* 0x0000000319037209 */ /* 0x000fe40007810000 */
[----:B------:R-:W-:Y:S02]  /*1c420*/  FMNMX.FTZ R2, R11, R2, !PT ;  /* 0x000000020b027209 */ /* 0x000fe40007810000 */
[----:B------:R-:W-:Y:S01]  /*1c430*/  FMNMX.FTZ R3, R28, R3, !PT ;  /* 0x000000031c037209 */ /* 0x000fe20007810000 */
[----:B------:R2:W3:Y:S01]  /*1c440*/  I2F R6, R4 ;  /* 0x0000000400067306 */ /* 0x0004e20000201400 */
[----:B------:R-:W-:Y:S02]  /*1c450*/  FMNMX.FTZ R2, R14, R2, !PT ;  /* 0x000000020e027209 */ /* 0x000fe40007810000 */
[----:B------:R-:W-:Y:S01]  /*1c460*/  FMNMX.FTZ R135, R29, R3, !PT ;  /* 0x000000031d877209 */ /* 0x000fe20007810000 */
[----:B------:R-:W-:Y:S01]  /*1c470*/  IMAD.IADD R3, R248, 0x1, -R0 ;  /* 0x00000001f8037824 */ /* 0x000fe200078e0a00 */
[----:B------:R-:W-:Y:S02]  /*1c480*/  IABS R5, R5 ;  /* 0x0000000500057213 */ /* 0x000fe40000000000 */
[----:B------:R-:W-:Y:S02]  /*1c490*/  FMNMX.FTZ R0, R15, R2, !PT ;  /* 0x000000020f007209 */ /* 0x000fe40007810000 */
[----:B------:R-:W-:Y:S01]  /*1c4a0*/  IABS R2, R3 ;  /* 0x0000000300027213 */ /* 0x000fe20000000000 */
[----:B------:R-:W4:Y:S01]  /*1c4b0*/  I2F R8, R5 ;  /* 0x0000000500087306 */ /* 0x000f220000201400 */
[----:B------:R-:W-:Y:S02]  /*1c4c0*/  FMNMX.FTZ R0, R216, R0, !PT ;  /* 0x00000000d8007209 */ /* 0x000fe40007810000 */
[----:B------:R-:W-:Y:S01]  /*1c4d0*/  FMNMX.FTZ R135, R40, R135, !PT ;  /* 0x0000008728877209 */ /* 0x000fe20007810000 */
[----:B-1----:R-:W-:Y:S01]  /*1c4e0*/  FFMA.FTZ R58, R7, -UR21, R58 ;  /* 0x80000015073a7c23 */ /* 0x002fe2000801003a */
[----:B------:R-:W-:Y:S02]  /*1c4f0*/  FMNMX.FTZ R0, R215, R0, !PT ;  /* 0x00000000d7007209 */ /* 0x000fe40007810000 */
[----:B------:R-:W-:Y:S02]  /*1c500*/  FMNMX.FTZ R135, R41, R135, !PT ;  /* 0x0000008729877209 */ /* 0x000fe40007810000 */
[----:B------:R-:W-:Y:S01]  /*1c510*/  FMNMX.FTZ R0, R214, R0, !PT ;  /* 0x00000000d6007209 */ /* 0x000fe20007810000 */
[----:B------:R1:W1:Y:S01]  /*1c520*/  I2F R5, R2 ;  /* 0x0000000200057306 */ /* 0x0002620000201400 */
[----:B------:R-:W-:Y:S02]  /*1c530*/  FMNMX.FTZ R135, R44, R135, !PT ;  /* 0x000000872c877209 */ /* 0x000fe40007810000 */
[----:B------:R-:W-:Y:S01]  /*1c540*/  FMNMX.FTZ R0, R213, R0, !PT ;  /* 0x00000000d5007209 */ /* 0x000fe20007810000 */
[----:B--2---:R-:W2:Y:S01]  /*1c550*/  SHFL.BFLY PT, R4, R137, 0x1, 0x1f ;  /* 0x0c201f0089047f89 */ /* 0x004ea200000e0000 */
[----:B---3--:R-:W-:Y:S01]  /*1c560*/  FFMA.FTZ R62, R6, -UR21, R62 ;  /* 0x80000015063e7c23 */ /* 0x008fe2000801003e */
[----:B------:R-:W-:Y:S02]  /*1c570*/  FSEL R26, R58, -INF , !P6 ;  /* 0xff8000003a1a7808 */ /* 0x000fe40007000000 */
[----:B------:R-:W-:Y:S02]  /*1c580*/  FMNMX.FTZ R0, R231, R0, !PT ;  /* 0x00000000e7007209 */ /* 0x000fe40007810000 */
[----:B------:R-:W-:Y:S02]  /*1c590*/  FMNMX.FTZ R135, R45, R135, !PT ;  /* 0x000000872d877209 */ /* 0x000fe40007810000 */
[----:B------:R-:W-:Y:S01]  /*1c5a0*/  FMNMX.FTZ R0, R130, R0, !PT ;  /* 0x0000000082007209 */ /* 0x000fe20007810000 */
[----:B----4-:R-:W-:Y:S01]  /*1c5b0*/  FFMA.FTZ R59, R8, -UR21, R59 ;  /* 0x80000015083b7c23 */ /* 0x010fe2000801003b */
[----:B------:R-:W-:Y:S02]  /*1c5c0*/  FMNMX.FTZ R135, R56, R135, !PT ;  /* 0x0000008738877209 */ /* 0x000fe40007810000 */
[----:B------:R-:W-:Y:S02]  /*1c5d0*/  FMNMX.FTZ R0, R233, R0, !PT ;  /* 0x00000000e9007209 */ /* 0x000fe40007810000 */
[----:B------:R-:W-:Y:S02]  /*1c5e0*/  FSEL R232, R59, -INF , !P5 ;  /* 0xff8000003be87808 */ /* 0x000fe40006800000 */
[----:B------:R-:W-:Y:S02]  /*1c5f0*/  FMNMX.FTZ R0, R217, R0, !PT ;  /* 0x00000000d9007209 */ /* 0x000fe40007810000 */
[----:B------:R-:W-:Y:S01]  /*1c600*/  FSEL R230, R62, -INF , !P0 ;  /* 0xff8000003ee67808 */ /* 0x000fe20004000000 */
[----:B-1----:R-:W1:Y:S01]  /*1c610*/  SHFL.BFLY PT, R2, R136, 0x1, 0x1f ;  /* 0x0c201f0088027f89 */ /* 0x002e6200000e0000 */
[----:B------:R-:W-:Y:S01]  /*1c620*/  FMNMX.FTZ R0, R26, R0, !PT ;  /* 0x000000001a007209 */ /* 0x000fe20007810000 */
[----:B------:R-:W-:Y:S01]  /*1c630*/  FFMA.FTZ R63, R5, -UR21, R63 ;  /* 0x80000015053f7c23 */ /* 0x000fe2000801003f */
[----:B------:R-:W-:Y:S02]  /*1c640*/  FMNMX.FTZ R135, R57, R135, !PT ;  /* 0x0000008739877209 */ /* 0x000fe40007810000 */
[----:B--2---:R-:W-:Y:S02]  /*1c650*/  FMNMX.FTZ R137, R137, R4, !PT ;  /* 0x0000000489897209 */ /* 0x004fe40007810000 */
[----:B------:R-:W-:Y:S02]  /*1c660*/  FMNMX.FTZ R0, R232, R0, !PT ;  /* 0x00000000e8007209 */ /* 0x000fe40007810000 */
[C---:B------:R-:W-:Y:S01]  /*1c670*/  FSETP.NEU.FTZ.AND P2, PT, R137.reuse, -INF , PT ;  /* 0xff8000008900780b */ /* 0x040fe20003f5d000 */
[----:B------:R-:W-:Y:S01]  /*1c680*/  FMUL.FTZ R6, R137, c[0x0][0x23c] ;  /* 0x00008f0089067a20 */ /* 0x000fe20000410000 */
[----:B------:R-:W-:Y:S02]  /*1c690*/  FMNMX.FTZ R0, R230, R0, !PT ;  /* 0x00000000e6007209 */ /* 0x000fe40007810000 */
[----:B------:R-:W-:Y:S02]  /*1c6a0*/  FSEL R138, R63, -INF , !P3 ;  /* 0xff8000003f8a7808 */ /* 0x000fe40005800000 */
[----:B------:R-:W-:Y:S02]  /*1c6b0*/  FSEL R6, R6, RZ, P2 ;  /* 0x000000ff06067208 */ /* 0x000fe40001000000 */
[----:B------:R-:W-:Y:S02]  /*1c6c0*/  FMNMX.FTZ R135, R60, R135, !PT ;  /* 0x000000873c877209 */ /* 0x000fe40007810000 */
[----:B------:R-:W-:Y:S01]  /*1c6d0*/  FMNMX.FTZ R0, R138, R0, !PT ;  /* 0x000000008a007209 */ /* 0x000fe20007810000 */
[--C-:B------:R-:W-:Y:S01]  /*1c6e0*/  FFMA.FTZ R235, R33, c[0x0][0x23c], -R6.reuse ;  /* 0x00008f0021eb7a23 */ /* 0x100fe20000010806 */
[----:B------:R-:W-:Y:S01]  /*1c6f0*/  FMNMX.FTZ R135, R61, R135, !PT ;  /* 0x000000873d877209 */ /* 0x000fe20007810000 */
[--C-:B------:R-:W-:Y:S01]  /*1c700*/  FFMA.FTZ R131, R36, c[0x0][0x23c], -R6.reuse ;  /* 0x00008f0024837a23 */ /* 0x100fe20000010806 */
[----:B------:R-:W-:Y:S01]  /*1c710*/  LOP3.LUT P3, RZ, R239, 0x100, RZ, 0xc0, !PT ;  /* 0x00000100efff7812 */ /* 0x000fe2000786c0ff */
[--C-:B------:R-:W-:Y:S01]  /*1c720*/  FFMA.FTZ R42, R20, c[0x0][0x23c], -R6.reuse ;  /* 0x00008f00142a7a23 */ /* 0x100fe20000010806 */
[----:B-1----:R-:W-:Y:S01]  /*1c730*/  FMNMX.FTZ R136, R136, R2, !PT ;  /* 0x0000000288887209 */ /* 0x002fe20007810000 */
[--C-:B------:R-:W-:Y:S01]  /*1c740*/  FFMA.FTZ R2, R142, c[0x0][0x23c], -R6.reuse ;  /* 0x00008f008e027a23 */ /* 0x100fe20000010806 */
[----:B------:R-:W1:Y:S01]  /*1c750*/  SHFL.BFLY PT, R3, R135, 0x2, 0x1f ;  /* 0x0c401f0087037f89 */ /* 0x000e6200000e0000 */
[--C-:B------:R-:W-:Y:S01]  /*1c760*/  FFMA.FTZ R129, R21, c[0x0][0x23c], -R6.reuse ;  /* 0x00008f0015817a23 */ /* 0x100fe20000010806 */
[C---:B------:R-:W-:Y:S01]  /*1c770*/  FSETP.NEU.FTZ.AND P1, PT, R136.reuse, -INF , PT ;  /* 0xff8000008800780b */ /* 0x040fe20003f3d000 */
[----:B------:R2:W-:Y:S01]  /*1c780*/  MUFU.EX2 R212, R2 ;  /* 0x0000000200d47308 */ /* 0x0005e20000000800 */
[----:B------:R-:W-:Y:S02]  /*1c790*/  FMUL.FTZ R7, R136, c[0x0][0x23c] ;  /* 0x00008f0088077a20 */ /* 0x000fe40000410000 */
[--C-:B------:R-:W-:Y:S02]  /*1c7a0*/  FFMA.FTZ R236, R64, c[0x0][0x23c], -R6.reuse ;  /* 0x00008f0040ec7a23 */ /* 0x100fe40000010806 */
[--C-:B------:R-:W-:Y:S01]  /*1c7b0*/  FFMA.FTZ R220, R49, c[0x0][0x23c], -R6.reuse ;  /* 0x00008f0031dc7a23 */ /* 0x100fe20000010806 */
[----:B------:R-:W-:Y:S01]  /*1c7c0*/  FSEL R7, R7, RZ, P1 ;  /* 0x000000ff07077208 */ /* 0x000fe20000800000 */
[----:B------:R-:W-:Y:S01]  /*1c7d0*/  IMAD.MOV.U32 R64, RZ, RZ, R131 ;  /* 0x000000ffff407224 */ /* 0x000fe200078e0083 */
[----:B------:R-:W-:Y:S01]  /*1c7e0*/  MOV R49, R235 ;  /* 0x000000eb00317202 */ /* 0x000fe20000000f00 */
[----:B------:R-:W-:Y:S02]  /*1c7f0*/  FFMA.FTZ R235, R65, c[0x0][0x23c], -R6 ;  /* 0x00008f0041eb7a23 */ /* 0x000fe40000010806 */
[--C-:B------:R-:W-:Y:S02]  /*1c800*/  FFMA.FTZ R131, R23, c[0x0][0x23c], -R7.reuse ;  /* 0x00008f0017837a23 */ /* 0x100fe40000010807 */
[----:B------:R-:W-:Y:S02]  /*1c810*/  IMAD.MOV.U32 R65, RZ, RZ, R130 ;  /* 0x000000ffff417224 */ /* 0x000fe400078e0082 */
[--C-:B------:R-:W-:Y:S02]  /*1c820*/  FFMA.FTZ R130, R22, c[0x0][0x23c], -R7.reuse ;  /* 0x00008f0016827a23 */ /* 0x100fe40000010807 */
[----:B------:R-:W-:Y:S01]  /*1c830*/  LDSM.16.MT88.4 R20, [R221+0xc000] ;  /* 0x00c00000dd14783b */ /* 0x000fe20000004200 */
[--C-:B------:R-:W-:Y:S02]  /*1c840*/  FFMA.FTZ R229, R48, c[0x0][0x23c], -R6.reuse ;  /* 0x00008f0030e57a23 */ /* 0x100fe40000010806 */
[--C-:B------:R-:W-:Y:S01]  /*1c850*/  FFMA.FTZ R242, R52, c[0x0][0x23c], -R6.reuse ;  /* 0x00008f0034f27a23 */ /* 0x100fe20000010806 */
[----:B-1----:R-:W-:Y:S01]  /*1c860*/  FMNMX.FTZ R135, R135, R3, !PT ;  /* 0x0000000387877209 */ /* 0x002fe20007810000 */
[--C-:B------:R-:W-:Y:S02]  /*1c870*/  FFMA.FTZ R3, R209, c[0x0][0x23c], -R7.reuse ;  /* 0x00008f00d1037a23 */ /* 0x100fe40000010807 */
[--C-:B--2---:R-:W-:Y:S02]  /*1c880*/  FFMA.FTZ R2, R141, c[0x0][0x23c], -R6.reuse ;  /* 0x00008f008d027a23 */ /* 0x104fe40000010806 */
[----:B------:R1:W-:Y:S01]  /*1c890*/  MUFU.EX2 R209, R3 ;  /* 0x0000000300d17308 */ /* 0x0003e20000000800 */
[----:B------:R-:W2:Y:S01]  /*1c8a0*/  SHFL.BFLY PT, R4, R135, 0x1, 0x1f ;  /* 0x0c201f0087047f89 */ /* 0x000ea200000e0000 */
[--C-:B------:R-:W-:Y:S02]  /*1c8b0*/  FFMA.FTZ R52, R34, c[0x0][0x23c], -R7.reuse ;  /* 0x00008f0022347a23 */ /* 0x100fe40000010807 */
[--C-:B------:R-:W-:Y:S02]  /*1c8c0*/  FFMA.FTZ R234, R37, c[0x0][0x23c], -R6.reuse ;  /* 0x00008f0025ea7a23 */ /* 0x100fe40000010806 */
[--C-:B------:R-:W-:Y:S02]  /*1c8d0*/  FFMA.FTZ R240, R53, c[0x0][0x23c], -R6.reuse ;  /* 0x00008f0035f07a23 */ /* 0x100fe40000010806 */
[----:B------:R-:W-:Y:S02]  /*1c8e0*/  FFMA.FTZ R43, R32, c[0x0][0x23c], -R6 ;  /* 0x00008f00202b7a23 */ /* 0x000fe40000010806 */
[----:B------:R3:W4:Y:S01]  /*1c8f0*/  MUFU.EX2 R219, R2 ;  /* 0x0000000200db7308 */ /* 0x0007220000000800 */
[--C-:B------:R-:W-:Y:S02]  /*1c900*/  FFMA.FTZ R53, R35, c[0x0][0x23c], -R7.reuse ;  /* 0x00008f0023357a23 */ /* 0x100fe40000010807 */
[--C-:B------:R-:W-:Y:S02]  /*1c910*/  FFMA.FTZ R238, R54, c[0x0][0x23c], -R7.reuse ;  /* 0x00008f0036ee7a23 */ /* 0x100fe40000010807 */
[----:B------:R-:W-:Y:S02]  /*1c920*/  IMAD.MOV.U32 R54, RZ, RZ, R234 ;  /* 0x000000ffff367224 */ /* 0x000fe400078e00ea */
[--C-:B------:R-:W-:Y:S01]  /*1c930*/  FFMA.FTZ R237, R55, c[0x0][0x23c], -R7.reuse ;  /* 0x00008f0037ed7a23 */ /* 0x100fe20000010807 */
[----:B------:R-:W-:Y:S01]  /*1c940*/  MOV R55, R233 ;  /* 0x000000e900377202 */ /* 0x000fe20000000f00 */
[--C-:B------:R-:W-:Y:S02]  /*1c950*/  FFMA.FTZ R234, R66, c[0x0][0x23c], -R7.reuse ;  /* 0x00008f0042ea7a23 */ /* 0x100fe40000010807 */
[--C-:B------:R-:W-:Y:S01]  /*1c960*/  FFMA.FTZ R233, R67, c[0x0][0x23c], -R7.reuse ;  /* 0x00008f0043e97a23 */ /* 0x100fe20000010807 */
[----:B------:R-:W-:Y:S01]  /*1c970*/  MOV R67, R217 ;  /* 0x000000d900437202 */ /* 0x000fe20000000f00 */
[--C-:B------:R-:W-:Y:S02]  /*1c980*/  FFMA.FTZ R50, R50, c[0x0][0x23c], -R7.reuse ;  /* 0x00008f0032327a23 */ /* 0x100fe40000010807 */
[--C-:B-1----:R-:W-:Y:S01]  /*1c990*/  FFMA.FTZ R3, R143, c[0x0][0x23c], -R7.reuse ;  /* 0x00008f008f037a23 */ /* 0x102fe20000010807 */
[----:B--2---:R-:W-:Y:S01]  /*1c9a0*/  FMNMX.FTZ R135, R135, R4, !PT ;  /* 0x0000000487877209 */ /* 0x004fe20007810000 */
[----:B------:R-:W-:Y:S02]  /*1c9b0*/  FFMA.FTZ R51, R51, c[0x0][0x23c], -R7 ;  /* 0x00008f0033337a23 */ /* 0x000fe40000010807 */
[----:B------:R1:W2:Y:S01]  /*1c9c0*/  MUFU.EX2 R218, R3 ;  /* 0x0000000300da7308 */ /* 0x0002a20000000800 */
[C---:B------:R-:W-:Y:S01]  /*1c9d0*/  FSETP.NEU.FTZ.AND P0, PT, R135.reuse, -INF , PT ;  /* 0xff8000008700780b */ /* 0x040fe20003f1d000 */
[----:B------:R-:W-:Y:S02]  /*1c9e0*/  FMUL.FTZ R8, R135, c[0x0][0x23c] ;  /* 0x00008f0087087a20 */ /* 0x000fe40000410000 */
[----:B------:R-:W-:Y:S01]  /*1c9f0*/  IMAD.MOV.U32 R35, RZ, RZ, R26 ;  /* 0x000000ffff237224 */ /* 0x000fe200078e001a */
[----:B---3--:R-:W3:Y:S01]  /*1ca00*/  SHFL.BFLY PT, R2, R0, 0x2, 0x1f ;  /* 0x0c401f0000027f89 */ /* 0x008ee200000e0000 */
[----:B----4-:R-:W-:Y:S01]  /*1ca10*/  IMAD.MOV.U32 R33, RZ, RZ, R219 ;  /* 0x000000ffff217224 */ /* 0x010fe200078e00db */
[----:B------:R-:W-:Y:S05]  /*1ca20*/  FSEL R8, R8, RZ, P0 ;  /* 0x000000ff08087208 */ /* 0x000fea0000000000 */
[--C-:B------:R-:W-:Y:S02]  /*1ca30*/  FFMA.FTZ R5, R12, c[0x0][0x23c], -R8.reuse ;  /* 0x00008f000c057a23 */ /* 0x100fe40000010808 */
[--C-:B------:R-:W-:Y:S02]  /*1ca40*/  FFMA.FTZ R9, R13, c[0x0][0x23c], -R8.reuse ;  /* 0x00008f000d097a23 */ /* 0x100fe40000010808 */
[----:B------:R-:W-:Y:S01]  /*1ca50*/  MUFU.EX2 R58, R5 ;  /* 0x00000005003a7308 */ /* 0x000fe20000000800 */
[----:B------:R-:W-:Y:S02]  /*1ca60*/  FFMA.FTZ R63, R41, c[0x0][0x23c], -R8 ;  /* 0x00008f00293f7a23 */ /* 0x000fe40000010808 */
[----:B------:R-:W-:Y:S02]  /*1ca70*/  IMAD.MOV.U32 R41, RZ, RZ, R232 ;  /* 0x000000ffff297224 */ /* 0x000fe400078e00e8 */
[----:B------:R-:W-:Y:S02]  /*1ca80*/  FFMA.FTZ R232, R56, c[0x0][0x23c], -R8 ;  /* 0x00008f0038e87a23 */ /* 0x000fe40000010808 */
[----:B------:R-:W-:Y:S02]  /*1ca90*/  IMAD.MOV.U32 R56, RZ, RZ, R230 ;  /* 0x000000ffff387224 */ /* 0x000fe400078e00e6 */
[----:B-1----:R-:W-:Y:S01]  /*1caa0*/  FFMA.FTZ R3, R208, c[0x0][0x23c], -R6 ;  /* 0x00008f00d0037a23 */ /* 0x002fe20000010806 */
[----:B------:R-:W-:Y:S01]  /*1cab0*/  MUFU.EX2 R225, R9 ;  /* 0x0000000900e17308 */ /* 0x000fe20000000800 */
[--C-:B------:R-:W-:Y:S01]  /*1cac0*/  FFMA.FTZ R230, R60, c[0x0][0x23c], -R8.reuse ;  /* 0x00008f003ce67a23 */ /* 0x100fe20000010808 */
[----:B---3--:R-:W-:Y:S01]  /*1cad0*/  FMNMX.FTZ R0, R0, R2, !PT ;  /* 0x0000000200007209 */ /* 0x008fe20007810000 */
[----:B------:R-:W-:Y:S02]  /*1cae0*/  FFMA.FTZ R2, R18, c[0x0][0x23c], -R7 ;  /* 0x00008f0012027a23 */ /* 0x000fe40000010807 */
[--C-:B------:R-:W-:Y:S02]  /*1caf0*/  FFMA.FTZ R231, R57, c[0x0][0x23c], -R8.reuse ;  /* 0x00008f0039e77a23 */ /* 0x100fe40000010808 */
[----:B------:R-:W1:Y:S01]  /*1cb00*/  SHFL.BFLY PT, R4, R0, 0x1, 0x1f ;  /* 0x0c201f0000047f89 */ /* 0x000e6200000e0000 */
[----:B------:R-:W-:Y:S02]  /*1cb10*/  IMAD.MOV.U32 R57, RZ, RZ, R229 ;  /* 0x000000ffff397224 */ /* 0x000fe400078e00e5 */
[----:B------:R3:W-:Y:S01]  /*1cb20*/  MUFU.EX2 R59, R2 ;  /* 0x00000002003b7308 */ /* 0x0007e20000000800 */
[----:B------:R-:W-:Y:S01]  /*1cb30*/  FFMA.FTZ R229, R61, c[0x0][0x23c], -R8 ;  /* 0x00008f003de57a23 */ /* 0x000fe20000010808 */
[----:B------:R-:W-:Y:S01]  /*1cb40*/  MOV R61, R220 ;  /* 0x000000dc003d7202 */ /* 0x000fe20000000f00 */
[----:B--2---:R-:W-:Y:S02]  /*1cb50*/  IMAD.MOV.U32 R34, RZ, RZ, R218 ;  /* 0x000000ffff227224 */ /* 0x004fe400078e00da */
[--C-:B------:R-:W-:Y:S02]  /*1cb60*/  FFMA.FTZ R48, R40, c[0x0][0x23c], -R8.reuse ;  /* 0x00008f0028307a23 */ /* 0x100fe40000010808 */
[--C-:B------:R-:W-:Y:S01]  /*1cb70*/  FFMA.FTZ R219, R24, c[0x0][0x23c], -R8.reuse ;  /* 0x00008f0018db7a23 */ /* 0x100fe20000010808 */
[----:B------:R-:W-:Y:S01]  /*1cb80*/  F2FP.BF16.PACK_AB R141, R34, R209 ;  /* 0x000000d1228d723e */ /* 0x000fe200000010ff */
[--C-:B------:R-:W-:Y:S01]  /*1cb90*/  FFMA.FTZ R218, R25, c[0x0][0x23c], -R8.reuse ;  /* 0x00008f0019da7a23 */ /* 0x100fe20000010808 */
[----:B------:R2:W-:Y:S01]  /*1cba0*/  MUFU.EX2 R62, R3 ;  /* 0x00000003003e7308 */ /* 0x0005e20000000800 */
[--C-:B------:R-:W-:Y:S02]  /*1cbb0*/  FFMA.FTZ R217, R28, c[0x0][0x23c], -R8.reuse ;  /* 0x00008f001cd97a23 */ /* 0x100fe40000010808 */
[--C-:B------:R-:W-:Y:S02]  /*1cbc0*/  FFMA.FTZ R44, R44, c[0x0][0x23c], -R8.reuse ;  /* 0x00008f002c2c7a23 */ /* 0x100fe40000010808 */
[----:B------:R-:W-:Y:S01]  /*1cbd0*/  FFMA.FTZ R45, R45, c[0x0][0x23c], -R8 ;  /* 0x00008f002d2d7a23 */ /* 0x000fe20000010808 */
[----:B-1----:R-:W-:Y:S01]  /*1cbe0*/  FMNMX.FTZ R134, R0, R4, !PT ;  /* 0x0000000400867209 */ /* 0x002fe20007810000 */
[--C-:B---3--:R-:W-:Y:S01]  /*1cbf0*/  FFMA.FTZ R2, R19, c[0x0][0x23c], -R7.reuse ;  /* 0x00008f0013027a23 */ /* 0x108fe20000010807 */
[----:B------:R-:W-:Y:S02]  /*1cc00*/  FSEL R0, R135, RZ, P0 ;  /* 0x000000ff87007208 */ /* 0x000fe40000000000 */
[----:B------:R-:W-:Y:S01]  /*1cc10*/  FSETP.NEU.FTZ.AND P0, PT, R134, -INF , PT ;  /* 0xff8000008600780b */ /* 0x000fe20003f1d000 */
[----:B------:R1:W3:Y:S01]  /*1cc20*/  MUFU.EX2 R226, R2 ;  /* 0x0000000200e27308 */ /* 0x0002e20000000800 */
[----:B--2---:R-:W-:Y:S02]  /*1cc30*/  FFMA.FTZ R3, R17, c[0x0][0x23c], -R6 ;  /* 0x00008f0011037a23 */ /* 0x004fe40000010806 */
[----:B------:R-:W-:Y:S07]  /*1cc40*/  FFMA.FTZ R6, R39, c[0x0][0x23c], -R7 ;  /* 0x00008f0027067a23 */ /* 0x000fee0000010807 */
[----:B------:R2:W4:Y:S01]  /*1cc50*/  MUFU.EX2 R227, R3 ;  /* 0x0000000300e37308 */ /* 0x0005220000000800 */
[----:B------:R-:W-:Y:S02]  /*1cc60*/  IMAD.MOV.U32 R40, RZ, RZ, R6 ;  /* 0x000000ffff287224 */ /* 0x000fe400078e0006 */
[----:B-1----:R-:W-:Y:S01]  /*1cc70*/  FFMA.FTZ R2, R210, c[0x0][0x23c], -R8 ;  /* 0x00008f00d2027a23 */ /* 0x002fe20000010808 */
[----:B---3--:R-:W-:Y:S06]  /*1cc80*/  F2FP.BF16.PACK_AB R143, R226, R59 ;  /* 0x0000003be28f723e */ /* 0x008fec00000010ff */
[----:B------:R1:W-:Y:S01]  /*1cc90*/  MUFU.EX2 R208, R2 ;  /* 0x0000000200d07308 */ /* 0x0003e20000000800 */
[----:B--2---:R-:W-:Y:S02]  /*1cca0*/  FSEL R3, R137, RZ, P2 ;  /* 0x000000ff89037208 */ /* 0x004fe40001000000 */
[----:B----4-:R-:W-:Y:S03]  /*1ccb0*/  F2FP.BF16.PACK_AB R142, R227, R62 ;  /* 0x0000003ee38e723e */ /* 0x010fe600000010ff */
[----:B------:R-:W-:Y:S02]  /*1ccc0*/  FADD.FTZ R5, -R3, R132 ;  /* 0x0000008403057221 */ /* 0x000fe40000010100 */
[----:B------:R-:W-:Y:S01]  /*1ccd0*/  FADD.FTZ R3, -R0, R139 ;  /* 0x0000008b00037221 */ /* 0x000fe20000010100 */
[----:B------:R-:W-:Y:S01]  /*1cce0*/  FSEL R0, R134, RZ, P0 ;  /* 0x000000ff86007208 */ /* 0x000fe20000000000 */
[----:B-1----:R-:W-:Y:S04]  /*1ccf0*/  FFMA.FTZ R2, R16, c[0x0][0x23c], -R8 ;  /* 0x00008f0010027a23 */ /* 0x002fe80000010808 */
[----:B------:R1:W2:Y:S02]  /*1cd00*/  MUFU.EX2 R228, R2 ;  /* 0x0000000200e47308 */ /* 0x0002a40000000800 */
[----:B-1----:R-:W-:Y:S01]  /*1cd10*/  FSEL R2, R136, RZ, P1 ;  /* 0x000000ff88027208 */ /* 0x002fe20000800000 */
[----:B--2---:R-:W-:Y:S04]  /*1cd20*/  IMAD.MOV.U32 R60, RZ, RZ, R228 ;  /* 0x000000ffff3c7224 */ /* 0x004fe800078e00e4 */
[----:B------:R-:W-:Y:S02]  /*1cd30*/  FADD.FTZ R4, -R2, R133 ;  /* 0x0000008502047221 */ /* 0x000fe40000010100 */
[----:B------:R-:W-:Y:S05]  /*1cd40*/  FMUL.FTZ R2, R134, c[0x0][0x23c] ;  /* 0x00008f0086027a20 */ /* 0x000fea0000410000 */
[----:B------:R-:W-:Y:S01]  /*1cd50*/  FSEL R139, R2, RZ, P0 ;  /* 0x000000ff028b7208 */ /* 0x000fe20000000000 */
[----:B------:R-:W-:Y:S01]  /*1cd60*/  FADD.FTZ R2, -R0, R140 ;  /* 0x0000008c00027221 */ /* 0x000fe20000010100 */
[----:B------:R-:W-:Y:S02]  /*1cd70*/  F2FP.BF16.PACK_AB R140, R33, R212 ;  /* 0x000000d4218c723e */ /* 0x000fe400000010ff */
[----:B------:R-:W-:Y:S01]  /*1cd80*/  PLOP3.LUT P0, PT, PT, PT, UP0, 0x80, 0x0 ;  /* 0x000000000000781c */ /* 0x000fe20003f0f008 */
[--C-:B------:R-:W-:Y:S02]  /*1cd90*/  FFMA.FTZ R0, R11, c[0x0][0x23c], -R139.reuse ;  /* 0x00008f000b007a23 */ /* 0x100fe4000001088b */
[----:B------:R-:W-:Y:S02]  /*1cda0*/  FFMA.FTZ R9, R211, c[0x0][0x23c], -R139 ;  /* 0x00008f00d3097a23 */ /* 0x000fe4000001088b */
[----:B------:R1:W-:Y:S01]  /*1cdb0*/  MUFU.EX2 R46, R0 ;  /* 0x00000000002e7308 */ /* 0x0003e20000000800 */
[----:B------:R-:W-:Y:S09]  /*1cdc0*/  FFMA.FTZ R211, R29, c[0x0][0x23c], -R8 ;  /* 0x00008f001dd37a23 */ /* 0x000ff20000010808 */
[----:B------:R2:W-:Y:S01]  /*1cdd0*/  MUFU.EX2 R210, R9 ;  /* 0x0000000900d27308 */ /* 0x0005e20000000800 */
[----:B-1----:R-:W-:Y:S09]  /*1cde0*/  FMUL.FTZ R0, R5, c[0x0][0x23c] ;  /* 0x00008f0005007a20 */ /* 0x002ff20000410000 */
[----:B------:R1:W3:Y:S01]  /*1cdf0*/  MUFU.EX2 R133, R0 ;  /* 0x0000000000857308 */ /* 0x0002e20000000800 */
[----:B--2---:R-:W-:Y:S02]  /*1ce00*/  FFMA.FTZ R9, R38, c[0x0][0x23c], -R7 ;  /* 0x00008f0026097a23 */ /* 0x004fe40000010807 */
[----:B------:R-:W2:Y:S02]  /*1ce10*/  LDSM.16.MT88.4 R36, [R222+0xc000] ;  /* 0x00c00000de24783b */ /* 0x000ea40000004200 */
[----:B------:R-:W-:Y:S02]  /*1ce20*/  IMAD.MOV.U32 R66, RZ, RZ, R9 ;  /* 0x000000ffff427224 */ /* 0x000fe400078e0009 */
[----:B-1----:R-:W-:Y:S02]  /*1ce30*/  FMUL.FTZ R0, R4, c[0x0][0x23c] ;  /* 0x00008f0004007a20 */ /* 0x002fe40000410000 */
[C---:B---3--:R-:W-:Y:S02]  /*1ce40*/  FMUL.FTZ R4, R133.reuse, R148 ;  /* 0x0000009485047220 */ /* 0x048fe40000410000 */
[----:B------:R1:W3:Y:S01]  /*1ce50*/  MUFU.EX2 R132, R0 ;  /* 0x0000000000847308 */ /* 0x0002e20000000800 */
[C---:B------:R-:W-:Y:S02]  /*1ce60*/  FMUL.FTZ R5, R133.reuse, R149 ;  /* 0x0000009585057220 */ /* 0x040fe40000410000 */
[C---:B------:R-:W-:Y:S02]  /*1ce70*/  FMUL.FTZ R16, R133.reuse, R152 ;  /* 0x0000009885107220 */ /* 0x040fe40000410000 */
        /* <DEDUP_REMOVED lines=8> */
[C---:B------:R-:W-:Y:S02]  /*1cf00*/  FMUL.FTZ R80, R133.reuse, R80 ;  /* 0x0000005085507220 */ /* 0x040fe40000410000 */
[----:B------:R-:W-:Y:S02]  /*1cf10*/  FMUL.FTZ R81, R133, R81 ;  /* 0x0000005185517220 */ /* 0x000fe40000410000 */
[----:B-1----:R-:W-:Y:S02]  /*1cf20*/  FMUL.FTZ R0, R3, c[0x0][0x23c] ;  /* 0x00008f0003007a20 */ /* 0x002fe40000410000 */
[C---:B---3--:R-:W-:Y:S02]  /*1cf30*/  FMUL.FTZ R6, R132.reuse, R150 ;  /* 0x0000009684067220 */ /* 0x048fe40000410000 */
[----:B------:R1:W3:Y:S01]  /*1cf40*/  MUFU.EX2 R3, R0 ;  /* 0x0000000000037308 */ /* 0x0002e20000000800 */
[C---:B------:R-:W-:Y:S02]  /*1cf50*/  FMUL.FTZ R7, R132.reuse, R151 ;  /* 0x0000009784077220 */ /* 0x040fe40000410000 */
[----:B------:R-:W-:Y:S01]  /*1cf60*/  LDSM.16.MT88.4 R148, [R223+0xc000] ;  /* 0x00c00000df94783b */ /* 0x000fe20000004200 */
[C---:B------:R-:W-:Y:S02]  /*1cf70*/  FMUL.FTZ R18, R132.reuse, R154 ;  /* 0x0000009a84127220 */ /* 0x040fe40000410000 */
[----:B------:R-:W-:Y:S02]  /*1cf80*/  IMAD.MOV.U32 R154, RZ, RZ, R60 ;  /* 0x000000ffff9a7224 */ /* 0x000fe400078e003c */
[-C--:B------:R-:W-:Y:S01]  /*1cf90*/  HMMA.16816.F32.BF16 R4, R140, R20.reuse, R4 ;  /* 0x000000148c04723c */ /* 0x080fe20000041804 */
[C---:B------:R-:W-:Y:S02]  /*1cfa0*/  FMUL.FTZ R19, R132.reuse, R155 ;  /* 0x0000009b84137220 */ /* 0x040fe40000410000 */
[----:B------:R-:W-:Y:S02]  /*1cfb0*/  IMAD.MOV.U32 R155, RZ, RZ, R34 ;  /* 0x000000ffff9b7224 */ /* 0x000fe400078e0022 */
[C---:B------:R-:W-:Y:S02]  /*1cfc0*/  FMUL.FTZ R34, R132.reuse, R170 ;  /* 0x000000aa84227220 */ /* 0x040fe40000410000 */
[C---:B------:R-:W-:Y:S02]  /*1cfd0*/  FMUL.FTZ R51, R132.reuse, R187 ;  /* 0x000000bb84337220 */ /* 0x040fe40000410000 */
[----:B------:R-:W-:Y:S03]  /*1cfe0*/  IMAD.MOV.U32 R170, RZ, RZ, R57 ;  /* 0x000000ffffaa7224 */ /* 0x000fe600078e0039 */
[C---:B------:R-:W-:Y:S02]  /*1cff0*/  FMUL.FTZ R70, R132.reuse, R70 ;  /* 0x0000004684467220 */ /* 0x040fe40000410000 */
[----:B------:R-:W-:Y:S02]  /*1d000*/  FMUL.FTZ R71, R132, R71 ;  /* 0x0000004784477220 */ /* 0x000fe40000410000 */
[----:B-1----:R-:W-:Y:S02]  /*1d010*/  FMUL.FTZ R0, R2, c[0x0][0x23c] ;  /* 0x00008f0002007a20 */ /* 0x002fe40000410000 */
[----:B------:R-:W-:Y:S02]  /*1d020*/  FFMA.FTZ R2, R14, c[0x0][0x23c], -R139 ;  /* 0x00008f000e027a23 */ /* 0x000fe4000001088b */
[C---:B---3--:R-:W-:Y:S01]  /*1d030*/  FMUL.FTZ R8, R3.reuse, R144 ;  /* 0x0000009003087220 */ /* 0x048fe20000410000 */
[----:B------:R-:W-:Y:S01]  /*1d040*/  F2FP.BF16.PACK_AB R144, R60, R208 ;  /* 0x000000d03c90723e */ /* 0x000fe200000010ff */
[----:B------:R1:W-:Y:S01]  /*1d050*/  MUFU.EX2 R228, R2 ;  /* 0x0000000200e47308 */ /* 0x0003e20000000800 */
[C---:B------:R-:W-:Y:S01]  /*1d060*/  FMUL.FTZ R9, R3.reuse, R145 ;  /* 0x0000009103097220 */ /* 0x040fe20000410000 */
[----:B------:R-:W-:Y:S01]  /*1d070*/  F2FP.BF16.PACK_AB R145, R46, R210 ;  /* 0x000000d22e91723e */ /* 0x000fe200000010ff */
[C---:B------:R-:W-:Y:S02]  /*1d080*/  FMUL.FTZ R12, R3.reuse, R156 ;  /* 0x0000009c030c7220 */ /* 0x040fe40000410000 */
[C---:B------:R-:W-:Y:S01]  /*1d090*/  FMUL.FTZ R13, R3.reuse, R157 ;  /* 0x0000009d030d7220 */ /* 0x040fe20000410000 */
[----:B------:R-:W-:Y:S01]  /*1d0a0*/  MOV R157, R59 ;  /* 0x0000003b009d7202 */ /* 0x000fe20000000f00 */
[C---:B------:R-:W-:Y:S02]  /*1d0b0*/  FMUL.FTZ R24, R3.reuse, R160 ;  /* 0x000000a003187220 */ /* 0x040fe40000410000 */
[C---:B------:R-:W-:Y:S01]  /*1d0c0*/  FMUL.FTZ R25, R3.reuse, R161 ;  /* 0x000000a103197220 */ /* 0x040fe20000410000 */
[----:B------:R-:W3:Y:S01]  /*1d0d0*/  MUFU.EX2 R0, R0 ;  /* 0x0000000000007308 */ /* 0x000ee20000000800 */
[C---:B------:R-:W-:Y:S01]  /*1d0e0*/  FMUL.FTZ R28, R3.reuse, R172 ;  /* 0x000000ac031c7220 */ /* 0x040fe20000410000 */
[----:B------:R-:W-:Y:S01]  /*1d0f0*/  MOV R161, R35 ;  /* 0x0000002300a17202 */ /* 0x000fe20000000f00 */
[C---:B------:R-:W-:Y:S02]  /*1d100*/  FMUL.FTZ R29, R3.reuse, R173 ;  /* 0x000000ad031d7220 */ /* 0x040fe40000410000 */
[----:B------:R-:W-:Y:S02]  /*1d110*/  FMUL.FTZ R35, R132, R171 ;  /* 0x000000ab84237220 */ /* 0x000fe40000410000 */
[----:B------:R-:W-:Y:S02]  /*1d120*/  IMAD.MOV.U32 R171, RZ, RZ, R40 ;  /* 0x000000ffffab7224 */ /* 0x000fe400078e0028 */
[C---:B------:R-:W-:Y:S01]  /*1d130*/  FMUL.FTZ R40, R3.reuse, R176 ;  /* 0x000000b003287220 */ /* 0x040fe20000410000 */
[----:B------:R-:W-:Y:S01]  /*1d140*/  MOV R176, R53 ;  /* 0x0000003500b07202 */ /* 0x000fe20000000f00 */
[----:B------:R-:W-:Y:S02]  /*1d150*/  IMAD.MOV.U32 R160, RZ, RZ, R41 ;  /* 0x000000ffffa07224 */ /* 0x000fe400078e0029 */
[----:B------:R-:W-:Y:S02]  /*1d160*/  FMUL.FTZ R41, R3, R177 ;  /* 0x000000b103297220 */ /* 0x000fe40000410000 */
[----:B-1----:R-:W-:Y:S02]  /*1d170*/  FFMA.FTZ R2, R15, c[0x0][0x23c], -R139 ;  /* 0x00008f000f027a23 */ /* 0x002fe4000001088b */
[----:B------:R-:W-:Y:S02]  /*1d180*/  IMAD.MOV.U32 R173, RZ, RZ, R43 ;  /* 0x000000ffffad7224 */ /* 0x000fe400078e002b */
[----:B------:R-:W1:Y:S01]  /*1d190*/  MUFU.EX2 R220, R2 ;  /* 0x0000000200dc7308 */ /* 0x000e620000000800 */
[----:B------:R-:W-:Y:S02]  /*1d1a0*/  IMAD.MOV.U32 R172, RZ, RZ, R44 ;  /* 0x000000ffffac7224 */ /* 0x000fe400078e002c */
[----:B------:R-:W-:Y:S02]  /*1d1b0*/  FMUL.FTZ R44, R3, R188 ;  /* 0x000000bc032c7220 */ /* 0x000fe40000410000 */
[C---:B---3--:R-:W-:Y:S01]  /*1d1c0*/  FMUL.FTZ R10, R0.reuse, R146 ;  /* 0x00000092000a7220 */ /* 0x048fe20000410000 */
[----:B------:R-:W-:Y:S01]  /*1d1d0*/  F2FP.BF16.PACK_AB R146, R225, R58 ;  /* 0x0000003ae192723e */ /* 0x000fe200000010ff */
[C---:B------:R-:W-:Y:S02]  /*1d1e0*/  FMUL.FTZ R11, R0.reuse, R147 ;  /* 0x00000093000b7220 */ /* 0x040fe40000410000 */
[C---:B------:R-:W-:Y:S01]  /*1d1f0*/  FMUL.FTZ R14, R0.reuse, R158 ;  /* 0x0000009e000e7220 */ /* 0x040fe20000410000 */
[----:B------:R-:W-:Y:S01]  /*1d200*/  MUFU.EX2 R173, R173 ;  /* 0x000000ad00ad7308 */ /* 0x000fe20000000800 */
[C---:B------:R-:W-:Y:S02]  /*1d210*/  FMUL.FTZ R15, R0.reuse, R159 ;  /* 0x0000009f000f7220 */ /* 0x040fe40000410000 */
[C---:B------:R-:W-:Y:S02]  /*1d220*/  FMUL.FTZ R26, R0.reuse, R162 ;  /* 0x000000a2001a7220 */ /* 0x040fe40000410000 */
[C---:B------:R-:W-:Y:S01]  /*1d230*/  FMUL.FTZ R27, R0.reuse, R163 ;  /* 0x000000a3001b7220 */ /* 0x040fe20000410000 */
[----:B------:R-:W-:Y:S01]  /*1d240*/  MOV R163, R55 ;  /* 0x0000003700a37202 */ /* 0x000fe20000000f00 */
[C---:B------:R-:W-:Y:S02]  /*1d250*/  FMUL.FTZ R30, R0.reuse, R174 ;  /* 0x000000ae001e7220 */ /* 0x040fe40000410000 */
[C---:B------:R-:W-:Y:S02]  /*1d260*/  FMUL.FTZ R31, R0.reuse, R175 ;  /* 0x000000af001f7220 */ /* 0x040fe40000410000 */
[----:B------:R-:W-:Y:S02]  /*1d270*/  IMAD.MOV.U32 R174, RZ, RZ, R52 ;  /* 0x000000ffffae7224 */ /* 0x000fe400078e0034 */
[----:B------:R-:W-:Y:S01]  /*1d280*/  FMUL.FTZ R43, R0, R179 ;  /* 0x000000b3002b7220 */ /* 0x000fe20000410000 */
[----:B-1----:R-:W-:Y:S01]  /*1d290*/  F2FP.BF16.PACK_AB R147, R220, R228 ;  /* 0x000000e4dc93723e */ /* 0x002fe200000010ff */
[----:B------:R-:W-:Y:S01]  /*1d2a0*/  IMAD.MOV.U32 R159, RZ, RZ, R46 ;  /* 0x000000ffff9f7224 */ /* 0x000fe200078e002e */
[----:B------:R-:W-:Y:S01]  /*1d2b0*/  MOV R2, R50 ;  /* 0x0000003200027202 */ /* 0x000fe20000000f00 */
[----:B------:R-:W-:Y:S01]  /*1d2c0*/  IMAD.MOV.U32 R156, RZ, RZ, R58 ;  /* 0x000000ffff9c7224 */ /* 0x000fe200078e003a */
[----:B------:R-:W-:Y:S01]  /*1d2d0*/  MUFU.EX2 R174, R174 ;  /* 0x000000ae00ae7308 */ /* 0x000fe20000000800 */
[C---:B------:R-:W-:Y:S02]  /*1d2e0*/  FMUL.FTZ R57, R3.reuse, R193 ;  /* 0x000000c103397220 */ /* 0x040fe40000410000 */
[C---:B------:R-:W-:Y:S01]  /*1d2f0*/  HMMA.16816.F32.BF16 R8, R144.reuse, R20, R8 ;  /* 0x000000149008723c */ /* 0x040fe20000041808 */
[----:B------:R-:W-:Y:S02]  /*1d300*/  IMAD.MOV.U32 R158, RZ, RZ, R62 ;  /* 0x000000ffff9e7224 */ /* 0x000fe400078e003e */
[C---:B------:R-:W-:Y:S02]  /*1d310*/  FMUL.FTZ R60, R3.reuse, R204 ;  /* 0x000000cc033c7220 */ /* 0x040fe40000410000 */
[C---:B------:R-:W-:Y:S02]  /*1d320*/  FMUL.FTZ R61, R3.reuse, R205 ;  /* 0x000000cd033d7220 */ /* 0x040fe40000410000 */
[----:B------:R-:W-:Y:S01]  /*1d330*/  IMAD.MOV.U32 R162, RZ, RZ, R67 ;  /* 0x000000ffffa27224 */ /* 0x000fe200078e0043 */
[-C--:B------:R-:W-:Y:S01]  /*1d340*/  HMMA.16816.F32.BF16 R12, R144, R22.reuse, R12 ;  /* 0x00000016900c723c */ /* 0x080fe2000004180c */
[C---:B------:R-:W-:Y:S01]  /*1d350*/  FMUL.FTZ R72, R3.reuse, R72 ;  /* 0x0000004803487220 */ /* 0x040fe20000410000 */
[----:B------:R-:W-:Y:S02]  /*1d360*/  MUFU.EX2 R204, R230 ;  /* 0x000000e600cc7308 */ /* 0x000fe40000000800 */
[C---:B------:R-:W-:Y:S02]  /*1d370*/  FMUL.FTZ R73, R3.reuse, R73 ;  /* 0x0000004903497220 */ /* 0x040fe40000410000 */
[----:B------:R-:W-:Y:S02]  /*1d380*/  FMUL.FTZ R76, R3, R76 ;  /* 0x0000004c034c7220 */ /* 0x000fe40000410000 */
[C---:B------:R-:W-:Y:S01]  /*1d390*/  HMMA.16816.F32.BF16 R16, R140.reuse, R22, R16 ;  /* 0x000000168c10723c */ /* 0x040fe20000041810 */
[C---:B------:R-:W-:Y:S03]  /*1d3a0*/  FMUL.FTZ R20, R133.reuse, R164 ;  /* 0x000000a485147220 */ /* 0x040fe60000410000 */
[C---:B------:R-:W-:Y:S01]  /*1d3b0*/  FMUL.FTZ R21, R133.reuse, R165 ;  /* 0x000000a585157220 */ /* 0x040fe20000410000 */
[----:B------:R-:W-:Y:S01]  /*1d3c0*/  MOV R164, R33 ;  /* 0x0000002100a47202 */ /* 0x000fe20000000f00 */
[----:B------:R-:W-:Y:S01]  /*1d3d0*/  FMUL.FTZ R33, R133, R169 ;  /* 0x000000a985217220 */ /* 0x000fe20000410000 */
[----:B------:R-:W-:Y:S01]  /*1d3e0*/  MOV R169, R47 ;  /* 0x0000002f00a97202 */ /* 0x000fe20000000f00 */
[C---:B------:R-:W-:Y:S01]  /*1d3f0*/  FMUL.FTZ R22, R132.reuse, R166 ;  /* 0x000000a684167220 */ /* 0x040fe20000410000 */
[----:B------:R-:W-:Y:S03]  /*1d400*/  MOV R166, R63 ;  /* 0x0000003f00a67202 */ /* 0x000fe60000000f00 */
[----:B------:R-:W-:Y:S01]  /*1d410*/  FMUL.FTZ R23, R132, R167 ;  /* 0x000000a784177220 */ /* 0x000fe20000410000 */
[----:B------:R-:W-:Y:S01]  /*1d420*/  MOV R167, R42 ;  /* 0x0000002a00a77202 */ /* 0x000fe20000000f00 */
[C---:B------:R-:W-:Y:S02]  /*1d430*/  FMUL.FTZ R77, R3.reuse, R77 ;  /* 0x0000004d034d7220 */ /* 0x040fe40000410000 */
[C---:B------:R-:W-:Y:S02]  /*1d440*/  FMUL.FTZ R88, R3.reuse, R88 ;  /* 0x0000005803587220 */ /* 0x040fe40000410000 */
[C---:B------:R-:W-:Y:S01]  /*1d450*/  FMUL.FTZ R89, R3.reuse, R89 ;  /* 0x0000005903597220 */ /* 0x040fe20000410000 */
[-C--:B--2---:R-:W-:Y:S01]  /*1d460*/  HMMA.16816.F32.BF16 R20, R140, R36.reuse, R20 ;  /* 0x000000248c14723c */ /* 0x084fe20000041814 */
[C---:B------:R-:W-:Y:S01]  /*1d470*/  FMUL.FTZ R92, R3.reuse, R92 ;  /* 0x0000005c035c7220 */ /* 0x040fe20000410000 */
[----:B------:R-:W-:Y:S01]  /*1d480*/  MUFU.EX2 R167, R167 ;  /* 0x000000a700a77308 */ /* 0x000fe20000000800 */
[C---:B------:R-:W-:Y:S02]  /*1d490*/  FMUL.FTZ R93, R3.reuse, R93 ;  /* 0x0000005d035d7220 */ /* 0x040fe40000410000 */
[C---:B------:R-:W-:Y:S02]  /*1d4a0*/  FMUL.FTZ R104, R3.reuse, R104 ;  /* 0x0000006803687220 */ /* 0x040fe40000410000 */
[C---:B------:R-:W-:Y:S01]  /*1d4b0*/  FMUL.FTZ R105, R3.reuse, R105 ;  /* 0x0000006903697220 */ /* 0x040fe20000410000 */
[C---:B------:R-:W-:Y:S01]  /*1d4c0*/  HMMA.16816.F32.BF16 R24, R144.reuse, R36, R24 ;  /* 0x000000249018723c */ /* 0x040fe20000041818 */
[C---:B------:R-:W-:Y:S03]  /*1d4d0*/  FMUL.FTZ R108, R3.reuse, R108 ;  /* 0x0000006c036c7220 */ /* 0x040fe60000410000 */
[C---:B------:R-:W-:Y:S02]  /*1d4e0*/  FMUL.FTZ R109, R3.reuse, R109 ;  /* 0x0000006d036d7220 */ /* 0x040fe40000410000 */
[C---:B------:R-:W-:Y:S02]  /*1d4f0*/  FMUL.FTZ R120, R3.reuse, R120 ;  /* 0x0000007803787220 */ /* 0x040fe40000410000 */
[-C--:B------:R-:W-:Y:S01]  /*1d500*/  HMMA.16816.F32.BF16 R28, R144, R38.reuse, R28 ;  /* 0x00000026901c723c */ /* 0x080fe2000004181c */
[C---:B------:R-:W-:Y:S03]  /*1d510*/  FMUL.FTZ R121, R3.reuse, R121 ;  /* 0x0000007903797220 */ /* 0x040fe60000410000 */
[C---:B------:R-:W-:Y:S02]  /*1d520*/  FMUL.FTZ R124, R3.reuse, R124 ;  /* 0x0000007c037c7220 */ /* 0x040fe40000410000 */
[----:B------:R-:W-:Y:S02]  /*1d530*/  FMUL.FTZ R125, R3, R125 ;  /* 0x0000007d037d7220 */ /* 0x000fe40000410000 */
[C---:B------:R-:W-:Y:S01]  /*1d540*/  HMMA.16816.F32.BF16 R32, R140.reuse, R38, R32 ;  /* 0x000000268c20723c */ /* 0x040fe20000041820 */
[C---:B------:R-:W-:Y:S03]  /*1d550*/  FMUL.FTZ R36, R133.reuse, R180 ;  /* 0x000000b485247220 */ /* 0x040fe60000410000 */
[----:B------:R-:W-:Y:S02]  /*1d560*/  FMUL.FTZ R37, R133, R181 ;  /* 0x000000b585257220 */ /* 0x000fe40000410000 */
[----:B------:R-:W-:Y:S02]  /*1d570*/  FMUL.FTZ R42, R0, R178 ;  /* 0x000000b2002a7220 */ /* 0x000fe40000410000 */
[C---:B------:R-:W-:Y:S04]  /*1d580*/  FMUL.FTZ R39, R132.reuse, R183 ;  /* 0x000000b784277220 */ /* 0x040fe80000410000 */
[----:B------:R-:W-:Y:S02]  /*1d590*/  IMAD.MOV.U32 R183, RZ, RZ, R54 ;  /* 0x000000ffffb77224 */ /* 0x000fe400078e0036 */
[----:B------:R-:W1:Y:S01]  /*1d5a0*/  LDSM.16.MT88.4 R52, [R224+0xc000] ;  /* 0x00c00000e034783b */ /* 0x000e620000004200 */
[----:B------:R-:W-:Y:S02]  /*1d5b0*/  FMUL.FTZ R38, R132, R182 ;  /* 0x000000b684267220 */ /* 0x000fe40000410000 */
[----:B------:R-:W-:Y:S02]  /*1d5c0*/  IMAD.MOV.U32 R175, RZ, RZ, R45 ;  /* 0x000000ffffaf7224 */ /* 0x000fe400078e002d */
[C---:B------:R-:W-:Y:S02]  /*1d5d0*/  FMUL.FTZ R45, R3.reuse, R189 ;  /* 0x000000bd032d7220 */ /* 0x040fe40000410000 */
[C---:B------:R-:W-:Y:S01]  /*1d5e0*/  FMUL.FTZ R46, R0.reuse, R190 ;  /* 0x000000be002e7220 */ /* 0x040fe20000410000 */
[----:B------:R-:W-:Y:S01]  /*1d5f0*/  MUFU.EX2 R189, R211 ;  /* 0x000000d300bd7308 */ /* 0x000fe20000000800 */
[----:B------:R-:W-:Y:S02]  /*1d600*/  FMUL.FTZ R47, R0, R191 ;  /* 0x000000bf002f7220 */ /* 0x000fe40000410000 */
[----:B------:R-:W-:Y:S02]  /*1d610*/  FMUL.FTZ R50, R132, R186 ;  /* 0x000000ba84327220 */ /* 0x000fe40000410000 */
[----:B------:R-:W-:Y:S02]  /*1d620*/  IMAD.MOV.U32 R165, RZ, RZ, R56 ;  /* 0x000000ffffa57224 */ /* 0x000fe400078e0038 */
[----:B------:R-:W-:Y:S02]  /*1d630*/  FMUL.FTZ R56, R3, R192 ;  /* 0x000000c003387220 */ /* 0x000fe40000410000 */
[C---:B------:R-:W-:Y:S02]  /*1d640*/  FMUL.FTZ R58, R0.reuse, R194 ;  /* 0x000000c2003a7220 */ /* 0x040fe40000410000 */
[C---:B------:R-:W-:Y:S02]  /*1d650*/  FMUL.FTZ R59, R0.reuse, R195 ;  /* 0x000000c3003b7220 */ /* 0x040fe40000410000 */
[C---:B------:R-:W-:Y:S02]  /*1d660*/  FMUL.FTZ R62, R0.reuse, R206 ;  /* 0x000000ce003e7220 */ /* 0x040fe40000410000 */
[----:B------:R-:W-:Y:S01]  /*1d670*/  MUFU.EX2 R206, R234 ;  /* 0x000000ea00ce7308 */ /* 0x000fe20000000800 */
[----:B------:R-:W-:Y:S02]  /*1d680*/  FMUL.FTZ R63, R0, R207 ;  /* 0x000000cf003f7220 */ /* 0x000fe40000410000 */
[----:B------:R-:W-:Y:S02]  /*1d690*/  IMAD.MOV.U32 R180, RZ, RZ, R65 ;  /* 0x000000ffffb47224 */ /* 0x000fe400078e0041 */
[C---:B------:R-:W-:Y:S02]  /*1d6a0*/  FMUL.FTZ R65, R133.reuse, R201 ;  /* 0x000000c985417220 */ /* 0x040fe40000410000 */
[----:B------:R-:W-:Y:S02]  /*1d6b0*/  FMUL.FTZ R67, R132, R203 ;  /* 0x000000cb84437220 */ /* 0x000fe40000410000 */
[C---:B------:R-:W-:Y:S01]  /*1d6c0*/  FMUL.FTZ R74, R0.reuse, R74 ;  /* 0x0000004a004a7220 */ /* 0x040fe20000410000 */
[----:B------:R-:W-:Y:S01]  /*1d6d0*/  MUFU.EX2 R207, R236 ;  /* 0x000000ec00cf7308 */ /* 0x000fe20000000800 */
[C---:B------:R-:W-:Y:S02]  /*1d6e0*/  FMUL.FTZ R75, R0.reuse, R75 ;  /* 0x0000004b004b7220 */ /* 0x040fe40000410000 */
[C---:B------:R-:W-:Y:S02]  /*1d6f0*/  FMUL.FTZ R78, R0.reuse, R78 ;  /* 0x0000004e004e7220 */ /* 0x040fe40000410000 */
[----:B------:R-:W-:Y:S01]  /*1d700*/  FMUL.FTZ R79, R0, R79 ;  /* 0x0000004f004f7220 */ /* 0x000fe20000410000 */
[-C--:B-1----:R-:W-:Y:S01]  /*1d710*/  HMMA.16816.F32.BF16 R36, R140, R52.reuse, R36 ;  /* 0x000000348c24723c */ /* 0x082fe20000041824 */
[C---:B------:R-:W-:Y:S03]  /*1d720*/  FMUL.FTZ R82, R132.reuse, R82 ;  /* 0x0000005284527220 */ /* 0x040fe60000410000 */
[----:B------:R-:W-:Y:S01]  /*1d730*/  MUFU.EX2 R203, R231 ;  /* 0x000000e700cb7308 */ /* 0x000fe20000000800 */
[C---:B------:R-:W-:Y:S02]  /*1d740*/  FMUL.FTZ R83, R132.reuse, R83 ;  /* 0x0000005384537220 */ /* 0x040fe40000410000 */
[C---:B------:R-:W-:Y:S01]  /*1d750*/  FMUL.FTZ R84, R133.reuse, R84 ;  /* 0x0000005485547220 */ /* 0x040fe20000410000 */
[C---:B------:R-:W-:Y:S01]  /*1d760*/  HMMA.16816.F32.BF16 R40, R144.reuse, R52, R40 ;  /* 0x000000349028723c */ /* 0x040fe20000041828 */
[C---:B------:R-:W-:Y:S03]  /*1d770*/  FMUL.FTZ R85, R133.reuse, R85 ;  /* 0x0000005585557220 */ /* 0x040fe60000410000 */
[C---:B------:R-:W-:Y:S02]  /*1d780*/  FMUL.FTZ R86, R132.reuse, R86 ;  /* 0x0000005684567220 */ /* 0x040fe40000410000 */
[C---:B------:R-:W-:Y:S02]  /*1d790*/  FMUL.FTZ R87, R132.reuse, R87 ;  /* 0x0000005784577220 */ /* 0x040fe40000410000 */
[-C--:B------:R-:W-:Y:S01]  /*1d7a0*/  HMMA.16816.F32.BF16 R44, R144, R54.reuse, R44 ;  /* 0x00000036902c723c */ /* 0x080fe2000004182c */
[----:B------:R-:W-:Y:S03]  /*1d7b0*/  IMAD.MOV.U32 R177, RZ, RZ, R49 ;  /* 0x000000ffffb17224 */ /* 0x000fe600078e0031 */
[C---:B------:R-:W-:Y:S01]  /*1d7c0*/  FMUL.FTZ R49, R133.reuse, R185 ;  /* 0x000000b985317220 */ /* 0x040fe20000410000 */
[----:B------:R-:W-:Y:S01]  /*1d7d0*/  MOV R185, R153 ;  /* 0x0000009900b97202 */ /* 0x000fe20000000f00 */
[C---:B------:R-:W-:Y:S02]  /*1d7e0*/  FMUL.FTZ R52, R133.reuse, R196 ;  /* 0x000000c485347220 */ /* 0x040fe40000410000 */
[C---:B------:R-:W-:Y:S01]  /*1d7f0*/  FMUL.FTZ R53, R133.reuse, R197 ;  /* 0x000000c585357220 */ /* 0x040fe20000410000 */
[----:B------:R-:W-:Y:S02]  /*1d800*/  MUFU.EX2 R205, R185 ;  /* 0x000000b900cd7308 */ /* 0x000fe40000000800 */
[C---:B------:R-:W-:Y:S01]  /*1d810*/  HMMA.16816.F32.BF16 R48, R140.reuse, R54, R48 ;  /* 0x000000368c30723c */ /* 0x040fe20000041830 */
[----:B------:R-:W-:Y:S02]  /*1d820*/  IMAD.MOV.U32 R181, RZ, RZ, R66 ;  /* 0x000000ffffb57224 */ /* 0x000fe400078e0042 */
[C---:B------:R-:W-:Y:S02]  /*1d830*/  FMUL.FTZ R66, R132.reuse, R202 ;  /* 0x000000ca84427220 */ /* 0x040fe40000410000 */
[----:B------:R-:W-:Y:S02]  /*1d840*/  IMAD.MOV.U32 R182, RZ, RZ, R64 ;  /* 0x000000ffffb67224 */ /* 0x000fe400078e0040 */
[C---:B------:R-:W-:Y:S02]  /*1d850*/  FMUL.FTZ R54, R132.reuse, R198 ;  /* 0x000000c684367220 */ /* 0x040fe40000410000 */
[----:B------:R-:W-:Y:S02]  /*1d860*/  FMUL.FTZ R55, R132, R199 ;  /* 0x000000c784377220 */ /* 0x000fe40000410000 */
[----:B------:R-:W-:Y:S01]  /*1d870*/  MUFU.EX2 R182, R182 ;  /* 0x000000b600b67308 */ /* 0x000fe20000000800 */
[C---:B------:R-:W-:Y:S02]  /*1d880*/  FMUL.FTZ R64, R133.reuse, R200 ;  /* 0x000000c885407220 */ /* 0x040fe40000410000 */
[C---:B------:R-:W-:Y:S02]  /*1d890*/  FMUL.FTZ R90, R0.reuse, R90 ;  /* 0x0000005a005a7220 */ /* 0x040fe40000410000 */
[-C--:B------:R-:W-:Y:S01]  /*1d8a0*/  HMMA.16816.F32.BF16 R52, R140, R148.reuse, R52 ;  /* 0x000000948c34723c */ /* 0x080fe20000041834 */
[C---:B------:R-:W-:Y:S02]  /*1d8b0*/  FMUL.FTZ R91, R0.reuse, R91 ;  /* 0x0000005b005b7220 */ /* 0x040fe40000410000 */
[C---:B------:R-:W-:Y:S02]  /*1d8c0*/  FMUL.FTZ R94, R0.reuse, R94 ;  /* 0x0000005e005e7220 */ /* 0x040fe40000410000 */
[----:B------:R-:W-:Y:S02]  /*1d8d0*/  FMUL.FTZ R95, R0, R95 ;  /* 0x0000005f005f7220 */ /* 0x000fe40000410000 */
        /* <DEDUP_REMOVED lines=8> */
[C---:B------:R-:W-:Y:S02]  /*1d960*/  FMUL.FTZ R102, R132.reuse, R102 ;  /* 0x0000006684667220 */ /* 0x040fe40000410000 */
[C---:B------:R-:W-:Y:S01]  /*1d970*/  HMMA.16816.F32.BF16 R64, R140.reuse, R150, R64 ;  /* 0x000000968c40723c */ /* 0x040fe20000041840 */
[----:B------:R-:W1:Y:S03]  /*1d980*/  LDSM.16.MT88.4 R148, [R221+0xe000] ;  /* 0x00e00000dd94783b */ /* 0x000e660000004200 */
[----:B------:R-:W-:Y:S02]  /*1d990*/  FMUL.FTZ R103, R132, R103 ;  /* 0x0000006784677220 */ /* 0x000fe40000410000 */
        /* <DEDUP_REMOVED lines=14> */
[----:B------:R-:W-:Y:S02]  /*1da80*/  IMAD.MOV.U32 R186, RZ, RZ, R2 ;  /* 0x000000ffffba7224 */ /* 0x000fe400078e0002 */
[--C-:B------:R-:W-:Y:S02]  /*1da90*/  FFMA.FTZ R2, R216, c[0x0][0x23c], -R139.reuse ;  /* 0x00008f00d8027a23 */ /* 0x100fe4000001088b */
[--C-:B------:R-:W-:Y:S01]  /*1daa0*/  FFMA.FTZ R216, R160, c[0x0][0x23c], -R139.reuse ;  /* 0x00008f00a0d87a23 */ /* 0x100fe2000001088b */
[-C--:B-1----:R-:W-:Y:S01]  /*1dab0*/  HMMA.16816.F32.BF16 R68, R140, R148.reuse, R68 ;  /* 0x000000948c44723c */ /* 0x082fe20000041844 */
[----:B------:R-:W-:Y:S01]  /*1dac0*/  MUFU.EX2 R186, R186 ;  /* 0x000000ba00ba7308 */ /* 0x000fe20000000800 */
[----:B------:R-:W-:Y:S02]  /*1dad0*/  IMAD.MOV.U32 R191, RZ, RZ, R166 ;  /* 0x000000ffffbf7224 */ /* 0x000fe400078e00a6 */
[C---:B------:R-:W-:Y:S02]  /*1dae0*/  FMUL.FTZ R126, R0.reuse, R126 ;  /* 0x0000007e007e7220 */ /* 0x040fe40000410000 */
[----:B------:R-:W-:Y:S02]  /*1daf0*/  FMUL.FTZ R127, R0, R127 ;  /* 0x0000007f007f7220 */ /* 0x000fe40000410000 */
[C---:B------:R-:W-:Y:S01]  /*1db00*/  HMMA.16816.F32.BF16 R72, R144.reuse, R148, R72 ;  /* 0x000000949048723c */ /* 0x040fe20000041848 */
[----:B------:R-:W-:Y:S02]  /*1db10*/  FMUL.FTZ R128, R133, R128 ;  /* 0x0000008085807220 */ /* 0x000fe40000410000 */
[----:B------:R-:W-:Y:S01]  /*1db20*/  MUFU.EX2 R193, R191 ;  /* 0x000000bf00c17308 */ /* 0x000fe20000000800 */
[----:B------:R-:W-:Y:S02]  /*1db30*/  FFMA.FTZ R165, R165, c[0x0][0x23c], -R139 ;  /* 0x00008f00a5a57a23 */ /* 0x000fe4000001088b */
[----:B------:R-:W-:Y:S02]  /*1db40*/  IMAD.MOV.U32 R178, RZ, RZ, R177 ;  /* 0x000000ffffb27224 */ /* 0x000fe400078e00b1 */
[-C--:B------:R-:W-:Y:S01]  /*1db50*/  HMMA.16816.F32.BF16 R76, R144, R150.reuse, R76 ;  /* 0x00000096904c723c */ /* 0x080fe2000004184c */
[----:B------:R-:W-:Y:S03]  /*1db60*/  IMAD.MOV.U32 R177, RZ, RZ, R176 ;  /* 0x000000ffffb17224 */ /* 0x000fe600078e00b0 */
[----:B------:R-:W-:Y:S01]  /*1db70*/  IMAD.MOV.U32 R179, RZ, RZ, R178 ;  /* 0x000000ffffb37224 */ /* 0x000fe200078e00b2 */
[----:B------:R-:W-:Y:S01]  /*1db80*/  MUFU.EX2 R191, R232 ;  /* 0x000000e800bf7308 */ /* 0x000fe20000000800 */
[----:B------:R-:W-:Y:S01]  /*1db90*/  IMAD.MOV.U32 R178, RZ, RZ, R177 ;  /* 0x000000ffffb27224 */ /* 0x000fe200078e00b1 */
[----:B------:R-:W-:Y:S01]  /*1dba0*/  MOV R176, R183 ;  /* 0x000000b700b07202 */ /* 0x000fe20000000f00 */
[C---:B------:R-:W-:Y:S01]  /*1dbb0*/  HMMA.16816.F32.BF16 R80, R140.reuse, R150, R80 ;  /* 0x000000968c50723c */ /* 0x040fe20000041850 */
[----:B------:R-:W1:Y:S03]  /*1dbc0*/  LDSM.16.MT88.4 R148, [R222+0xe000] ;  /* 0x00e00000de94783b */ /* 0x000e660000004200 */
[----:B------:R-:W-:Y:S01]  /*1dbd0*/  IMAD.MOV.U32 R188, RZ, RZ, R179 ;  /* 0x000000ffffbc7224 */ /* 0x000fe200078e00b3 */
[----:B------:R-:W-:Y:S01]  /*1dbe0*/  MOV R177, R176 ;  /* 0x000000b000b17202 */ /* 0x000fe20000000f00 */
[----:B------:R-:W-:Y:S01]  /*1dbf0*/  IMAD.MOV.U32 R183, RZ, RZ, R181 ;  /* 0x000000ffffb77224 */ /* 0x000fe200078e00b5 */
[----:B------:R-:W-:Y:S01]  /*1dc00*/  MUFU.EX2 R216, R216 ;  /* 0x000000d800d87308 */ /* 0x000fe20000000800 */
[----:B------:R-:W-:Y:S01]  /*1dc10*/  IMAD.MOV.U32 R181, RZ, RZ, R171 ;  /* 0x000000ffffb57224 */ /* 0x000fe200078e00ab */
[----:B------:R-:W-:Y:S03]  /*1dc20*/  MOV R171, R170 ;  /* 0x000000aa00ab7202 */ /* 0x000fe60000000f00 */
[----:B------:R-:W-:Y:S01]  /*1dc30*/  IMAD.MOV.U32 R176, RZ, RZ, R183 ;  /* 0x000000ffffb07224 */ /* 0x000fe200078e00b7 */
[----:B------:R-:W-:Y:S01]  /*1dc40*/  MOV R179, R178 ;  /* 0x000000b200b37202 */ /* 0x000fe20000000f00 */
        /* <DEDUP_REMOVED lines=9> */
[----:B------:R-:W-:Y:S02]  /*1dce0*/  IMAD.MOV.U32 R178, RZ, RZ, R152 ;  /* 0x000000ffffb27224 */ /* 0x000fe400078e0098 */
[----:B------:R-:W-:Y:S01]  /*1dcf0*/  IMAD.MOV.U32 R183, RZ, RZ, R181 ;  /* 0x000000ffffb77224 */ /* 0x000fe200078e00b5 */
[----:B------:R4:W-:Y:S01]  /*1dd00*/  MUFU.EX2 R168, R130 ;  /* 0x0000008200a87308 */ /* 0x0009e20000000800 */
[----:B------:R-:W-:Y:S02]  /*1dd10*/  IMAD.MOV.U32 R181, RZ, RZ, R171 ;  /* 0x000000ffffb57224 */ /* 0x000fe400078e00ab */
[----:B------:R-:W-:Y:S01]  /*1dd20*/  IMAD.MOV.U32 R196, RZ, RZ, R176 ;  /* 0x000000ffffc47224 */ /* 0x000fe200078e00b0 */
[----:B------:R-:W-:Y:S01]  /*1dd30*/  MOV R187, R183 ;  /* 0x000000b700bb7202 */ /* 0x000fe20000000f00 */
[----:B------:R-:W-:Y:S02]  /*1dd40*/  IMAD.MOV.U32 R183, RZ, RZ, R169 ;  /* 0x000000ffffb77224 */ /* 0x000fe400078e00a9 */
[----:B------:R-:W-:Y:S01]  /*1dd50*/  IMAD.MOV.U32 R177, RZ, RZ, R181 ;  /* 0x000000ffffb17224 */ /* 0x000fe200078e00b5 */
[----:B------:R-:W-:Y:S02]  /*1dd60*/  MOV R181, R175 ;  /* 0x000000af00b57202 */ /* 0x000fe40000000f00 */
[----:B------:R3:W3:Y:S01]  /*1dd70*/  MUFU.EX2 R171, R131 ;  /* 0x0000008300ab7308 */ /* 0x0006e20000000800 */
[-C--:B-1----:R-:W-:Y:S01]  /*1dd80*/  HMMA.16816.F32.BF16 R84, R140, R148.reuse, R84 ;  /* 0x000000948c54723c */ /* 0x082fe20000041854 */
[----:B--2---:R-:W2:Y:S08]  /*1dd90*/  LDL.LU R129, [R1+0xcc] ;  /* 0x0000cc0001817983 */ /* 0x004eb00000300800 */
[----:B------:R1:W-:Y:S01]  /*1dda0*/  MUFU.EX2 R169, R2 ;  /* 0x0000000200a97308 */ /* 0x0003e20000000800 */
[C---:B------:R-:W-:Y:S01]  /*1ddb0*/  HMMA.16816.F32.BF16 R88, R144.reuse, R148, R88 ;  /* 0x000000949058723c */ /* 0x040fe20000041858 */
[----:B----4-:R-:W4:Y:S07]  /*1ddc0*/  LDL.LU R130, [R1+0xc8] ;  /* 0x0000c80001827983 */ /* 0x010f2e0000300800 */
[-C--:B------:R-:W-:Y:S01]  /*1ddd0*/  HMMA.16816.F32.BF16 R92, R144, R150.reuse, R92 ;  /* 0x00000096905c723c */ /* 0x080fe2000004185c */
[----:B------:R1:W1:Y:S01]  /*1dde0*/  MUFU.EX2 R184, R188 ;  /* 0x000000bc00b87308 */ /* 0x0002620000000800 */
[----:B---3--:R-:W4:Y:S06]  /*1ddf0*/  LDL.LU R131, [R1+0xc4] ;  /* 0x0000c40001837983 */ /* 0x008f2c0000300800 */
[C---:B------:R-:W-:Y:S01]  /*1de00*/  HMMA.16816.F32.BF16 R96, R140.reuse, R150, R96 ;  /* 0x000000968c60723c */ /* 0x040fe20000041860 */
[----:B------:R-:W1:Y:S02]  /*1de10*/  LDSM.16.MT88.4 R148, [R224+0xe000] ;  /* 0x00e00000e094783b */ /* 0x000e640000004200 */
[----:B------:R-:W-:Y:S01]  /*1de20*/  MUFU.EX2 R200, R187 ;  /* 0x000000bb00c87308 */ /* 0x000fe20000000800 */
[--C-:B-1----:R-:W-:Y:S09]  /*1de30*/  FFMA.FTZ R2, R215, c[0x0][0x23c], -R139.reuse ;  /* 0x00008f00d7027a23 */ /* 0x102ff2000001088b */
[----:B------:R-:W-:Y:S01]  /*1de40*/  MUFU.EX2 R202, R197 ;  /* 0x000000c500ca7308 */ /* 0x000fe20000000800 */
[----:B------:R-:W-:Y:S09]  /*1de50*/  IMAD.MOV.U32 R188, RZ, RZ, R172 ;  /* 0x000000ffffbc7224 */ /* 0x000ff200078e00ac */
[----:B------:R-:W-:Y:S10]  /*1de60*/  MUFU.EX2 R187, R188 ;  /* 0x000000bc00bb7308 */ /* 0x000ff40000000800 */
[----:B------:R-:W-:Y:S01]  /*1de70*/  MUFU.EX2 R197, R233 ;  /* 0x000000e900c57308 */ /* 0x000fe20000000800 */
[-C--:B------:R-:W-:Y:S09]  /*1de80*/  HMMA.16816.F32.BF16 R100, R140, R148.reuse, R100 ;  /* 0x000000948c64723c */ /* 0x080ff20000041864 */
[----:B------:R1:W-:Y:S01]  /*1de90*/  MUFU.EX2 R166, R2 ;  /* 0x0000000200a67308 */ /* 0x0003e20000000800 */
[C---:B------:R-:W-:Y:S09]  /*1dea0*/  HMMA.16816.F32.BF16 R104, R144.reuse, R148, R104 ;  /* 0x000000949068723c */ /* 0x040ff20000041868 */
[----:B------:R-:W-:Y:S01]  /*1deb0*/  MUFU.EX2 R175, R219 ;  /* 0x000000db00af7308 */ /* 0x000fe20000000800 */
[-C--:B------:R-:W-:Y:S09]  /*1dec0*/  HMMA.16816.F32.BF16 R108, R144, R150.reuse, R108 ;  /* 0x00000096906c723c */ /* 0x080ff2000004186c */
[----:B------:R-:W-:Y:S01]  /*1ded0*/  MUFU.EX2 R219, R238 ;  /* 0x000000ee00db7308 */ /* 0x000fe20000000800 */
[C---:B------:R-:W-:Y:S01]  /*1dee0*/  HMMA.16816.F32.BF16 R112, R140.reuse, R150, R112 ;  /* 0x000000968c70723c */ /* 0x040fe20000041870 */
[----:B------:R-:W1:Y:S02]  /*1def0*/  LDSM.16.MT88.4 R148, [R223+0xe000] ;  /* 0x00e00000df94783b */ /* 0x000e640000004200 */
[--C-:B-1----:R-:W-:Y:S06]  /*1df00*/  FFMA.FTZ R2, R214, c[0x0][0x23c], -R139.reuse ;  /* 0x00008f00d6027a23 */ /* 0x102fec000001088b */
[----:B------:R1:W-:Y:S10]  /*1df10*/  MUFU.EX2 R201, R2 ;  /* 0x0000000200c97308 */ /* 0x0003f40000000800 */
[----:B------:R-:W-:Y:S10]  /*1df20*/  MUFU.EX2 R172, R218 ;  /* 0x000000da00ac7308 */ /* 0x000ff40000000800 */
[----:B------:R-:W-:Y:S01]  /*1df30*/  MUFU.EX2 R218, R242 ;  /* 0x000000f200da7308 */ /* 0x000fe20000000800 */
[--C-:B-1----:R-:W-:Y:S09]  /*1df40*/  FFMA.FTZ R2, R213, c[0x0][0x23c], -R139.reuse ;  /* 0x00008f00d5027a23 */ /* 0x102ff2000001088b */
[----:B------:R1:W-:Y:S01]  /*1df50*/  MUFU.EX2 R190, R2 ;  /* 0x0000000200be7308 */ /* 0x0003e20000000800 */
[-C--:B------:R-:W-:Y:S09]  /*1df60*/  HMMA.16816.F32.BF16 R116, R140, R148.reuse, R116 ;  /* 0x000000948c74723c */ /* 0x080ff20000041874 */
[----:B------:R1:W-:Y:S01]  /*1df70*/  MUFU.EX2 R176, R217 ;  /* 0x000000d900b07308 */ /* 0x0003e20000000800 */
[C---:B------:R-:W-:Y:S01]  /*1df80*/  HMMA.16816.F32.BF16 R120, R144.reuse, R148, R120 ;  /* 0x000000949078723c */ /* 0x040fe20000041878 */
[----:B------:R-:W3:Y:S04]  /*1df90*/  LDL.LU R149, [R1+0x10] ;  /* 0x0000100001957983 */ /* 0x000ee80000300800 */
[----:B------:R-:W3:Y:S03]  /*1dfa0*/  LDL.LU R148, [R1+0x48] ;  /* 0x0000480001947983 */ /* 0x000ee60000300800 */
[-C--:B------:R-:W-:Y:S01]  /*1dfb0*/  HMMA.16816.F32.BF16 R124, R144, R150.reuse, R124 ;  /* 0x00000096907c723c */ /* 0x080fe2000004187c */
[----:B------:R-:W2:Y:S01]  /*1dfc0*/  LDSM.16.MT88.4 R144, [R221+0xc800] ;  /* 0x00c80000dd90783b */ /* 0x000ea20000004200 */
[----:B------:R-:W2:Y:S07]  /*1dfd0*/  MUFU.EX2 R179, R179 ;  /* 0x000000b300b37308 */ /* 0x000eae0000000800 */
[----:B-1----:R-:W3:Y:S03]  /*1dfe0*/  LDL.LU R2, [R1+0x4c] ;  /* 0x00004c0001027983 */ /* 0x002ee60000300800 */
[----:B------:R-:W-:Y:S01]  /*1dff0*/  MUFU.EX2 R195, R198 ;  /* 0x000000c600c37308 */ /* 0x000fe20000000800 */
[----:B------:R-:W-:Y:S09]  /*1e000*/  FFMA.FTZ R217, R161, c[0x0][0x23c], -R139 ;  /* 0x00008f00a1d97a23 */ /* 0x000ff2000001088b */
[----:B------:R-:W-:Y:S10]  /*1e010*/  MUFU.EX2 R198, R235 ;  /* 0x000000eb00c67308 */ /* 0x000ff40000000800 */
[----:B------:R-:W-:Y:S10]  /*1e020*/  MUFU.EX2 R194, R196 ;  /* 0x000000c400c27308 */ /* 0x000ff40000000800 */
[----:B------:R-:W-:Y:S10]  /*1e030*/  MUFU.EX2 R196, R229 ;  /* 0x000000e500c47308 */ /* 0x000ff40000000800 */
[----:B------:R-:W-:Y:S10]  /*1e040*/  MUFU.EX2 R177, R177 ;  /* 0x000000b100b17308 */ /* 0x000ff40000000800 */
[----:B------:R-:W-:Y:S10]  /*1e050*/  MUFU.EX2 R178, R178 ;  /* 0x000000b200b27308 */ /* 0x000ff40000000800 */
[----:B------:R-:W-:Y:S10]  /*1e060*/  MUFU.EX2 R181, R181 ;  /* 0x000000b500b57308 */ /* 0x000ff40000000800 */
[----:B------:R-:W1:Y:S01]  /*1e070*/  MUFU.EX2 R217, R217 ;  /* 0x000000d900d97308 */ /* 0x000e620000000800 */
[----:B--2---:R-:W-:Y:S02]  /*1e080*/  FMUL.FTZ R129, R133, R129 ;  /* 0x0000008185817220 */ /* 0x004fe40000410000 */
[C---:B----4-:R-:W-:Y:S02]  /*1e090*/  FMUL.FTZ R130, R132.reuse, R130 ;  /* 0x0000008284827220 */ /* 0x050fe40000410000 */
[----:B------:R-:W-:Y:S07]  /*1e0a0*/  FMUL.FTZ R131, R132, R131 ;  /* 0x0000008384837220 */ /* 0x000fee0000410000 */
[----:B------:R-:W-:Y:S07]  /*1e0b0*/  HMMA.16816.F32.BF16 R128, R140, R150, R128 ;  /* 0x000000968c80723c */ /* 0x000fee0000041880 */
[----:B------:R-:W-:Y:S02]  /*1e0c0*/  F2FP.BF16.PACK_AB R140, R170, R167 ;  /* 0x000000a7aa8c723e */ /* 0x000fe400000010ff */
[----:B------:R-:W-:Y:S03]  /*1e0d0*/  F2FP.BF16.PACK_AB R141, R171, R168 ;  /* 0x000000a8ab8d723e */ /* 0x000fe600000010ff */
[----:B------:R-:W-:Y:S02]  /*1e0e0*/  F2FP.BF16.PACK_AB R142, R184, R173 ;  /* 0x000000adb88e723e */ /* 0x000fe400000010ff */
[----:B------:R-:W-:Y:S02]  /*1e0f0*/  F2FP.BF16.PACK_AB R143, R179, R174 ;  /* 0x000000aeb38f723e */ /* 0x000fe400000010ff */
[----:B------:R-:W-:Y:S02]  /*1e100*/  F2FP.BF16.PACK_AB R150, R189, R176 ;  /* 0x000000b0bd96723e */ /* 0x000fe400000010ff */
[----:B------:R-:W-:Y:S03]  /*1e110*/  F2FP.BF16.PACK_AB R151, R190, R201 ;  /* 0x000000c9be97723e */ /* 0x000fe600000010ff */
[-C--:B------:R-:W-:Y:S01]  /*1e120*/  HMMA.16816.F32.BF16 R4, R140, R144.reuse, R4 ;  /* 0x000000908c04723c */ /* 0x080fe20000041804 */
[----:B---3--:R-:W-:Y:S01]  /*1e130*/  FFMA.FTZ R153, R133, R149, R212 ;  /* 0x0000009585997223 */ /* 0x008fe200000100d4 */
[----:B------:R-:W-:Y:S01]  /*1e140*/  F2FP.BF16.PACK_AB R149, R166, R169 ;  /* 0x000000a9a695723e */ /* 0x000fe200000010ff */
[----:B------:R-:W-:Y:S01]  /*1e150*/  LDSM.16.MT88.4 R212, [R221+0xf800] ;  /* 0x00f80000ddd4783b */ /* 0x000fe20000004200 */
[----:B------:R-:W-:Y:S01]  /*1e160*/  FFMA.FTZ R152, R132, R148, R209 ;  /* 0x0000009484987223 */ /* 0x000fe200000100d1 */
[----:B------:R-:W-:Y:S01]  /*1e170*/  F2FP.BF16.PACK_AB R148, R172, R175 ;  /* 0x000000afac94723e */ /* 0x000fe200000010ff */
[----:B------:R-:W-:Y:S01]  /*1e180*/  FADD.FTZ R132, R164, R153 ;  /* 0x00000099a4847221 */ /* 0x000fe20000010000 */
[----:B-1----:R-:W-:Y:S05]  /*1e190*/  F2FP.BF16.PACK_AB R209, R216, R217 ;  /* 0x000000d9d8d1723e */ /* 0x002fea00000010ff */
[----:B------:R-:W-:Y:S01]  /*1e1a0*/  FADD.FTZ R132, R158, R132 ;  /* 0x000000849e847221 */ /* 0x000fe20000010000 */
[C---:B------:R-:W-:Y:S01]  /*1e1b0*/  HMMA.16816.F32.BF16 R8, R148.reuse, R144, R8 ;  /* 0x000000909408723c */ /* 0x040fe20000041808 */
[----:B------:R-:W-:Y:S02]  /*1e1c0*/  FFMA.FTZ R133, R3, R2, R208 ;  /* 0x0000000203857223 */ /* 0x000fe400000100d0 */
[----:B------:R-:W2:Y:S01]  /*1e1d0*/  LDL.LU R3, [R1+0x50] ;  /* 0x0000500001037983 */ /* 0x000ea20000300800 */
[--C-:B------:R-:W-:Y:S04]  /*1e1e0*/  FFMA.FTZ R2, R183, c[0x0][0x23c], -R139.reuse ;  /* 0x00008f00b7027a23 */ /* 0x100fe8000001088b */
[-C--:B------:R-:W-:Y:S01]  /*1e1f0*/  HMMA.16816.F32.BF16 R12, R148, R146.reuse, R12 ;  /* 0x00000092940c723c */ /* 0x080fe2000004180c */
[----:B------:R-:W-:Y:S01]  /*1e200*/  MUFU.EX2 R183, R237 ;  /* 0x000000ed00b77308 */ /* 0x000fe20000000800 */
[----:B------:R1:W5:Y:S06]  /*1e210*/  LDL.LU R242, [R1+0xc0] ;  /* 0x0000c00001f27983 */ /* 0x00036c0000300800 */
[C---:B------:R-:W-:Y:S01]  /*1e220*/  HMMA.16816.F32.BF16 R16, R140.reuse, R146, R16 ;  /* 0x000000928c10723c */ /* 0x040fe20000041810 */
[----:B------:R-:W3:Y:S02]  /*1e230*/  LDSM.16.MT88.4 R144, [R222+0xc800] ;  /* 0x00c80000de90783b */ /* 0x000ee40000004200 */
[----:B------:R4:W-:Y:S02]  /*1e240*/  MUFU.EX2 R199, R2 ;  /* 0x0000000200c77308 */ /* 0x0009e40000000800 */
[--C-:B----4-:R-:W-:Y:S08]  /*1e250*/  FFMA.FTZ R2, R180, c[0x0][0x23c], -R139.reuse ;  /* 0x00008f00b4027a23 */ /* 0x110ff0000001088b */
[----:B------:R4:W-:Y:S10]  /*1e260*/  MUFU.EX2 R180, R240 ;  /* 0x000000f000b47308 */ /* 0x0009f40000000800 */
[----:B------:R1:W-:Y:S01]  /*1e270*/  MUFU.EX2 R192, R2 ;  /* 0x0000000200c07308 */ /* 0x0003e20000000800 */
[-C--:B---3--:R-:W-:Y:S08]  /*1e280*/  HMMA.16816.F32.BF16 R20, R140, R144.reuse, R20 ;  /* 0x000000908c14723c */ /* 0x088ff00000041814 */
[C---:B------:R-:W-:Y:S01]  /*1e290*/  HMMA.16816.F32.BF16 R24, R148.reuse, R144, R24 ;  /* 0x000000909418723c */ /* 0x040fe20000041818 */
[----:B----4-:R3:W5:Y:S07]  /*1e2a0*/  LDL.LU R240, [R1+0xbc] ;  /* 0x0000bc0001f07983 */ /* 0x01076e0000300800 */
[-C--:B------:R-:W-:Y:S01]  /*1e2b0*/  HMMA.16816.F32.BF16 R28, R148, R146.reuse, R28 ;  /* 0x00000092941c723c */ /* 0x080fe2000004181c */
[----:B------:R3:W5:Y:S04]  /*1e2c0*/  LDL.LU R238, [R1+0xb8] ;  /* 0x0000b80001ee7983 */ /* 0x0007680000300800 */
[----:B------:R3:W5:Y:S01]  /*1e2d0*/  LDL.LU R237, [R1+0xb4] ;  /* 0x0000b40001ed7983 */ /* 0x0007620000300800 */
[--C-:B-1----:R-:W-:Y:S02]  /*1e2e0*/  FFMA.FTZ R2, R163, c[0x0][0x23c], -R139.reuse ;  /* 0x00008f00a3027a23 */ /* 0x102fe4000001088b */
[C---:B------:R-:W-:Y:S01]  /*1e2f0*/  HMMA.16816.F32.BF16 R32, R140.reuse, R146, R32 ;  /* 0x000000928c20723c */ /* 0x040fe20000041820 */
[----:B------:R-:W1:Y:S01]  /*1e300*/  LDSM.16.MT88.4 R144, [R224+0xc800] ;  /* 0x00c80000e090783b */ /* 0x000e620000004200 */
[----:B------:R4:W-:Y:S07]  /*1e310*/  MUFU.EX2 R185, R2 ;  /* 0x0000000200b97308 */ /* 0x0009ee0000000800 */
[----:B------:R3:W5:Y:S04]  /*1e320*/  LDL.LU R236, [R1+0xb0] ;  /* 0x0000b00001ec7983 */ /* 0x0007680000300800 */
[----:B------:R3:W5:Y:S04]  /*1e330*/  LDL.LU R235, [R1+0xac] ;  /* 0x0000ac0001eb7983 */ /* 0x0007680000300800 */
[----:B------:R3:W5:Y:S04]  /*1e340*/  LDL.LU R234, [R1+0xa8] ;  /* 0x0000a80001ea7983 */ /* 0x0007680000300800 */
[----:B------:R3:W5:Y:S04]  /*1e350*/  LDL.LU R233, [R1+0xa4] ;  /* 0x0000a40001e97983 */ /* 0x0007680000300800 */
[----:B------:R3:W5:Y:S01]  /*1e360*/  LDL.LU R232, [R1+0xa0] ;  /* 0x0000a00001e87983 */ /* 0x0007620000300800 */
[--C-:B----4-:R-:W-:Y:S02]  /*1e370*/  FFMA.FTZ R2, R162, c[0x0][0x23c], -R139.reuse ;  /* 0x00008f00a2027a23 */ /* 0x110fe4000001088b */
[----:B------:R-:W-:Y:S01]  /*1e380*/  FFMA.FTZ R139, R138, c[0x0][0x23c], -R139 ;  /* 0x00008f008a8b7a23 */ /* 0x000fe2000001088b */
[----:B------:R-:W-:Y:S01]  /*1e390*/  LDSM.16.MT88.4 R160, [R221+0xd800] ;  /* 0x00d80000dda0783b */ /* 0x000fe20000004200 */
[----:B------:R4:W-:Y:S07]  /*1e3a0*/  MUFU.EX2 R188, R2 ;  /* 0x0000000200bc7308 */ /* 0x0009ee0000000800 */
[----:B------:R3:W5:Y:S03]  /*1e3b0*/  LDL.LU R231, [R1+0x9c] ;  /* 0x00009c0001e77983 */ /* 0x0007660000300800 */
[----:B------:R3:W-:Y:S01]  /*1e3c0*/  MUFU.EX2 R138, R165 ;  /* 0x000000a5008a7308 */ /* 0x0007e20000000800 */
[-C--:B-1----:R-:W-:Y:S01]  /*1e3d0*/  HMMA.16816.F32.BF16 R36, R140, R144.reuse, R36 ;  /* 0x000000908c24723c */ /* 0x082fe20000041824 */
[----:B------:R1:W5:Y:S04]  /*1e3e0*/  LDL.LU R230, [R1+0x98] ;  /* 0x0000980001e67983 */ /* 0x0003680000300800 */
[----:B------:R1:W5:Y:S03]  /*1e3f0*/  LDL.LU R229, [R1+0x94] ;  /* 0x0000940001e57983 */ /* 0x0003660000300800 */
[C---:B------:R-:W-:Y:S01]  /*1e400*/  HMMA.16816.F32.BF16 R40, R148.reuse, R144, R40 ;  /* 0x000000909428723c */ /* 0x040fe20000041828 */
[----:B------:R-:W1:Y:S03]  /*1e410*/  MUFU.EX2 R139, R139 ;  /* 0x0000008b008b7308 */ /* 0x000e660000000800 */
[----:B----4-:R-:W-:Y:S04]  /*1e420*/  FADD.FTZ R2, R154, R133 ;  /* 0x000000859a027221 */ /* 0x010fe80000010000 */
[-C--:B------:R-:W-:Y:S01]  /*1e430*/  HMMA.16816.F32.BF16 R44, R148, R146.reuse, R44 ;  /* 0x00000092942c723c */ /* 0x080fe2000004182c */
[----:B---3--:R-:W-:Y:S07]  /*1e440*/  IMAD.MOV.U32 R165, RZ, RZ, R202 ;  /* 0x000000ffffa57224 */ /* 0x008fee00078e00ca */
[C---:B------:R-:W-:Y:S01]  /*1e450*/  HMMA.16816.F32.BF16 R48, R140.reuse, R146, R48 ;  /* 0x000000928c30723c */ /* 0x040fe20000041830 */
[----:B------:R-:W3:Y:S03]  /*1e460*/  LDSM.16.MT88.4 R144, [R223+0xc800] ;  /* 0x00c80000df90783b */ /* 0x000ee60000004200 */
[----:B-1----:R-:W-:Y:S04]  /*1e470*/  F2FP.BF16.PACK_AB R211, R139, R138 ;  /* 0x0000008a8bd3723e */ /* 0x002fe800000010ff */
[-C--:B---3--:R-:W-:Y:S08]  /*1e480*/  HMMA.16816.F32.BF16 R52, R140, R144.reuse, R52 ;  /* 0x000000908c34723c */ /* 0x088ff00000041834 */
        /* <DEDUP_REMOVED lines=8> */
[----:B------:R-:W1:Y:S03]  /*1e510*/  LDSM.16.MT88.4 R144, [R222+0xe800] ;  /* 0x00e80000de90783b */ /* 0x000e660000004200 */
[----:B--2---:R-:W-:Y:S01]  /*1e520*/  FFMA.FTZ R0, R0, R3, R210 ;  /* 0x0000000300007223 */ /* 0x004fe200000100d2 */
[----:B------:R-:W-:Y:S01]  /*1e530*/  F2FP.BF16.PACK_AB R210, R196, R204 ;  /* 0x000000ccc4d2723e */ /* 0x000fe200000010ff */
[----:B------:R-:W-:Y:S03]  /*1e540*/  FADD.FTZ R3, R155, R152 ;  /* 0x000000989b037221 */ /* 0x000fe60000010000 */
[----:B------:R-:W-:Y:S03]  /*1e550*/  LDSM.16.MT88.4 R152, [R222+0xd000] ;  /* 0x00d00000de98783b */ /* 0x000fe60000004200 */
[----:B------:R-:W-:Y:S02]  /*1e560*/  FADD.FTZ R133, R159, R0 ;  /* 0x000000009f857221 */ /* 0x000fe40000010000 */
[----:B------:R-:W-:Y:S02]  /*1e570*/  FADD.FTZ R164, R157, R3 ;  /* 0x000000039da47221 */ /* 0x000fe40000010000 */
[----:B------:R-:W-:Y:S01]  /*1e580*/  FADD.FTZ R0, R156, R2 ;  /* 0x000000029c007221 */ /* 0x000fe20000010000 */
[-C--:B-1----:R-:W-:Y:S01]  /*1e590*/  HMMA.16816.F32.BF16 R84, R140, R144.reuse, R84 ;  /* 0x000000908c54723c */ /* 0x082fe20000041854 */
[----:B------:R-:W-:Y:S01]  /*1e5a0*/  LDSM.16.MT88.4 R156, [R224+0xd000] ;  /* 0x00d00000e09c783b */ /* 0x000fe20000004200 */
[----:B------:R-:W-:Y:S02]  /*1e5b0*/  FADD.FTZ R3, R228, R133 ;  /* 0x00000085e4037221 */ /* 0x000fe40000010000 */
[----:B------:R-:W-:Y:S02]  /*1e5c0*/  FADD.FTZ R133, R227, R132 ;  /* 0x00000084e3857221 */ /* 0x000fe40000010000 */
[----:B------:R-:W-:Y:S02]  /*1e5d0*/  FADD.FTZ R2, R226, R164 ;  /* 0x000000a4e2027221 */ /* 0x000fe40000010000 */
[C---:B------:R-:W-:Y:S01]  /*1e5e0*/  HMMA.16816.F32.BF16 R88, R148.reuse, R144, R88 ;  /* 0x000000909458723c */ /* 0x040fe20000041858 */
[----:B------:R1:W5:Y:S03]  /*1e5f0*/  LDL.LU R228, [R1+0x90] ;  /* 0x0000900001e47983 */ /* 0x0003660000300800 */
[----:B------:R-:W-:Y:S01]  /*1e600*/  FADD.FTZ R0, R225, R0 ;  /* 0x00000000e1007221 */ /* 0x000fe20000010000 */
[----:B------:R1:W5:Y:S01]  /*1e610*/  LDL.LU R227, [R1+0x8c] ;  /* 0x00008c0001e37983 */ /* 0x0003620000300800 */
[----:B------:R-:W-:Y:S02]  /*1e620*/  FADD.FTZ R3, R220, R3 ;  /* 0x00000003dc037221 */ /* 0x000fe40000010000 */
[-C--:B------:R-:W-:Y:S01]  /*1e630*/  HMMA.16816.F32.BF16 R92, R148, R146.reuse, R92 ;  /* 0x00000092945c723c */ /* 0x080fe2000004185c */
[----:B------:R1:W5:Y:S03]  /*1e640*/  LDL.LU R226, [R1+0x88] ;  /* 0x0000880001e27983 */ /* 0x0003660000300800 */
[----:B------:R-:W-:Y:S01]  /*1e650*/  FADD.FTZ R2, R168, R2 ;  /* 0x00000002a8027221 */ /* 0x000fe20000010000 */
[----:B------:R1:W5:Y:S01]  /*1e660*/  LDL.LU R225, [R1+0x84] ;  /* 0x0000840001e17983 */ /* 0x0003620000300800 */
[----:B------:R-:W-:Y:S02]  /*1e670*/  IMAD.MOV.U32 R164, RZ, RZ, R201 ;  /* 0x000000ffffa47224 */ /* 0x000fe400078e00c9 */
[C---:B------:R-:W-:Y:S01]  /*1e680*/  HMMA.16816.F32.BF16 R96, R140.reuse, R146, R96 ;  /* 0x000000928c60723c */ /* 0x040fe20000041860 */
[----:B------:R-:W2:Y:S03]  /*1e690*/  LDSM.16.MT88.4 R144, [R224+0xe800] ;  /* 0x00e80000e090783b */ /* 0x000ea60000004200 */
[----:B------:R-:W-:Y:S02]  /*1e6a0*/  FADD.FTZ R2, R171, R2 ;  /* 0x00000002ab027221 */ /* 0x000fe40000010000 */
[----:B------:R-:W-:Y:S01]  /*1e6b0*/  FADD.FTZ R133, R167, R133 ;  /* 0x00000085a7857221 */ /* 0x000fe20000010000 */
[----:B------:R-:W-:Y:S01]  /*1e6c0*/  MOV R167, R200 ;  /* 0x000000c800a77202 */ /* 0x000fe20000000f00 */
[----:B------:R-:W-:Y:S01]  /*1e6d0*/  FADD.FTZ R132, R175, R0 ;  /* 0x00000000af847221 */ /* 0x000fe20000010000 */
[----:B------:R1:W5:Y:S03]  /*1e6e0*/  LDL.LU R220, [R1+0x80] ;  /* 0x0000800001dc7983 */ /* 0x0003660000300800 */
[----:B------:R-:W-:Y:S01]  /*1e6f0*/  FADD.FTZ R0, R169, R3 ;  /* 0x00000003a9007221 */ /* 0x000fe20000010000 */
[----:B------:R-:W-:Y:S01]  /*1e700*/  MOV R175, R203 ;  /* 0x000000cb00af7202 */ /* 0x000fe20000000f00 */
[----:B------:R-:W-:Y:S02]  /*1e710*/  FADD.FTZ R3, R170, R133 ;  /* 0x00000085aa037221 */ /* 0x000fe40000010000 */
[----:B------:R-:W-:Y:S01]  /*1e720*/  LDSM.16.MT88.4 R168, [R222+0xd800] ;  /* 0x00d80000dea8783b */ /* 0x000fe20000004200 */
[----:B------:R-:W-:Y:S01]  /*1e730*/  F2FP.BF16.PACK_AB R208, R175, R191 ;  /* 0x000000bfafd0723e */ /* 0x000fe200000010ff */
[----:B------:R-:W-:Y:S02]  /*1e740*/  FADD.FTZ R132, R172, R132 ;  /* 0x00000084ac847221 */ /* 0x000fe40000010000 */
[----:B------:R-:W-:Y:S02]  /*1e750*/  IMAD.MOV.U32 R172, RZ, RZ, R187 ;  /* 0x000000ffffac7224 */ /* 0x000fe400078e00bb */
[----:B------:R-:W-:Y:S02]  /*1e760*/  FADD.FTZ R0, R166, R0 ;  /* 0x00000000a6007221 */ /* 0x000fe40000010000 */
[----:B------:R-:W-:Y:S02]  /*1e770*/  IMAD.MOV.U32 R166, RZ, RZ, R186 ;  /* 0x000000ffffa67224 */ /* 0x000fe400078e00ba */
[----:B------:R-:W-:Y:S01]  /*1e780*/  FADD.FTZ R133, R173, R3 ;  /* 0x00000003ad857221 */ /* 0x000fe20000010000 */
[----:B------:R-:W-:Y:S01]  /*1e790*/  MOV R173, R185 ;  /* 0x000000b900ad7202 */ /* 0x000fe20000000f00 */
[----:B------:R-:W-:Y:S02]  /*1e7a0*/  FADD.FTZ R3, R174, R2 ;  /* 0x00000002ae037221 */ /* 0x000fe40000010000 */
[----:B------:R-:W-:Y:S02]  /*1e7b0*/  IMAD.MOV.U32 R2, RZ, RZ, R184 ;  /* 0x000000ffff027224 */ /* 0x000fe400078e00b8 */
[----:B------:R-:W-:Y:S02]  /*1e7c0*/  FADD.FTZ R132, R176, R132 ;  /* 0x00000084b0847221 */ /* 0x000fe40000010000 */
[----:B------:R-:W-:Y:S02]  /*1e7d0*/  FADD.FTZ R2, R2, R133 ;  /* 0x0000008502027221 */ /* 0x000fe40000010000 */
[----:B------:R-:W-:Y:S01]  /*1e7e0*/  IMAD.MOV.U32 R133, RZ, RZ, R136 ;  /* 0x000000ffff857224 */ /* 0x000fe200078e0088 */
[-C--:B--2---:R-:W-:Y:S08]  /*1e7f0*/  HMMA.16816.F32.BF16 R100, R140, R144.reuse, R100 ;  /* 0x000000908c64723c */ /* 0x084ff00000041864 */
[C---:B------:R-:W-:Y:S08]  /*1e800*/  HMMA.16816.F32.BF16 R104, R148.reuse, R144, R104 ;  /* 0x000000909468723c */ /* 0x040ff00000041868 */
[-C--:B------:R-:W-:Y:S08]  /*1e810*/  HMMA.16816.F32.BF16 R108, R148, R146.reuse, R108 ;  /* 0x00000092946c723c */ /* 0x080ff0000004186c */
[C---:B------:R-:W-:Y:S01]  /*1e820*/  HMMA.16816.F32.BF16 R112, R140.reuse, R146, R112 ;  /* 0x000000928c70723c */ /* 0x040fe20000041870 */
[----:B------:R-:W2:Y:S07]  /*1e830*/  LDSM.16.MT88.4 R144, [R223+0xe800] ;  /* 0x00e80000df90783b */ /* 0x000eae0000004200 */
[-C--:B--2---:R-:W-:Y:S08]  /*1e840*/  HMMA.16816.F32.BF16 R116, R140, R144.reuse, R116 ;  /* 0x000000908c74723c */ /* 0x084ff00000041874 */
[C---:B------:R-:W-:Y:S07]  /*1e850*/  HMMA.16816.F32.BF16 R120, R148.reuse, R144, R120 ;  /* 0x000000909478723c */ /* 0x040fee0000041878 */
[----:B------:R-:W-:Y:S01]  /*1e860*/  F2FP.BF16.PACK_AB R144, R193, R205 ;  /* 0x000000cdc190723e */ /* 0x000fe200000010ff */
[-C--:B------:R-:W-:Y:S01]  /*1e870*/  HMMA.16816.F32.BF16 R124, R148, R146.reuse, R124 ;  /* 0x00000092947c723c */ /* 0x080fe2000004187c */
[----:B------:R-:W2:Y:S03]  /*1e880*/  LDSM.16.MT88.4 R148, [R221+0xd000] ;  /* 0x00d00000dd94783b */ /* 0x000ea60000004200 */
[----:B------:R-:W-:Y:S04]  /*1e890*/  F2FP.BF16.PACK_AB R145, R192, R199 ;  /* 0x000000c7c091723e */ /* 0x000fe800000010ff */
[----:B------:R-:W-:Y:S07]  /*1e8a0*/  HMMA.16816.F32.BF16 R128, R140, R146, R128 ;  /* 0x000000928c80723c */ /* 0x000fee0000041880 */
[----:B------:R-:W-:Y:S02]  /*1e8b0*/  F2FP.BF16.PACK_AB R141, R194, R202 ;  /* 0x000000cac28d723e */ /* 0x000fe400000010ff */
[----:B------:R-:W-:Y:S02]  /*1e8c0*/  F2FP.BF16.PACK_AB R142, R177, R200 ;  /* 0x000000c8b18e723e */ /* 0x000fe400000010ff */
[----:B------:R-:W-:Y:S01]  /*1e8d0*/  LDSM.16.MT88.4 R200, [R223+0xd800] ;  /* 0x00d80000dfc8783b */ /* 0x000fe20000004200 */
[----:B------:R-:W-:Y:S02]  /*1e8e0*/  F2FP.BF16.PACK_AB R143, R178, R186 ;  /* 0x000000bab28f723e */ /* 0x000fe400000010ff */
[----:B------:R-:W-:Y:S02]  /*1e8f0*/  F2FP.BF16.PACK_AB R140, R195, R182 ;  /* 0x000000b6c38c723e */ /* 0x000fe400000010ff */
[----:B------:R-:W-:Y:S02]  /*1e900*/  F2FP.BF16.PACK_AB R146, R181, R187 ;  /* 0x000000bbb592723e */ /* 0x000fe400000010ff */
[----:B------:R-:W-:Y:S02]  /*1e910*/  F2FP.BF16.PACK_AB R147, R188, R185 ;  /* 0x000000b9bc93723e */ /* 0x000fe400000010ff */
[----:B------:R-:W-:Y:S01]  /*1e920*/  LDSM.16.MT88.4 R184, [R224+0xd800] ;  /* 0x00d80000e0b8783b */ /* 0x000fe20000004200 */
        /* <DEDUP_REMOVED lines=15> */
[-C--:B--2---:R-:W-:Y:S08]  /*1ea20*/  HMMA.16816.F32.BF16 R52, R140, R148.reuse, R52 ;  /* 0x000000948c34723c */ /* 0x084ff00000041834 */
[C---:B------:R-:W-:Y:S08]  /*1ea30*/  HMMA.16816.F32.BF16 R56, R144.reuse, R148, R56 ;  /* 0x000000949038723c */ /* 0x040ff00000041838 */
[-C--:B------:R-:W-:Y:S08]  /*1ea40*/  HMMA.16816.F32.BF16 R60, R144, R150.reuse, R60 ;  /* 0x00000096903c723c */ /* 0x080ff0000004183c */
[C---:B------:R-:W-:Y:S01]  /*1ea50*/  HMMA.16816.F32.BF16 R64, R140.reuse, R150, R64 ;  /* 0x000000968c40723c */ /* 0x040fe20000041840 */
[----:B------:R-:W2:Y:S07]  /*1ea60*/  LDSM.16.MT88.4 R148, [R224+0xf000] ;  /* 0x00f00000e094783b */ /* 0x000eae0000004200 */
        /* <DEDUP_REMOVED lines=8> */
[C---:B------:R-:W-:Y:S08]  /*1eaf0*/  HMMA.16816.F32.BF16 R96, R140.reuse, R158, R96 ;  /* 0x0000009e8c60723c */ /* 0x040ff00000041860 */
[-C--:B--2---:R-:W-:Y:S08]  /*1eb00*/  HMMA.16816.F32.BF16 R100, R140, R148.reuse, R100 ;  /* 0x000000948c64723c */ /* 0x084ff00000041864 */
[C---:B------:R-:W-:Y:S08]  /*1eb10*/  HMMA.16816.F32.BF16 R104, R144.reuse, R148, R104 ;  /* 0x000000949068723c */ /* 0x040ff00000041868 */
[-C--:B------:R-:W-:Y:S08]  /*1eb20*/  HMMA.16816.F32.BF16 R108, R144, R150.reuse, R108 ;  /* 0x00000096906c723c */ /* 0x080ff0000004186c */
[C---:B------:R-:W-:Y:S08]  /*1eb30*/  HMMA.16816.F32.BF16 R112, R140.reuse, R150, R112 ;  /* 0x000000968c70723c */ /* 0x040ff00000041870 */
[-C--:B---3--:R-:W-:Y:S08]  /*1eb40*/  HMMA.16816.F32.BF16 R116, R140, R152.reuse, R116 ;  /* 0x000000988c74723c */ /* 0x088ff00000041874 */
[C---:B------:R-:W-:Y:S08]  /*1eb50*/  HMMA.16816.F32.BF16 R120, R144.reuse, R152, R120 ;  /* 0x000000989078723c */ /* 0x040ff00000041878 */
[-C--:B------:R-:W-:Y:S08]  /*1eb60*/  HMMA.16816.F32.BF16 R124, R144, R154.reuse, R124 ;  /* 0x0000009a907c723c */ /* 0x080ff0000004187c */
[----:B------:R-:W-:Y:S07]  /*1eb70*/  HMMA.16816.F32.BF16 R128, R140, R154, R128 ;  /* 0x0000009a8c80723c */ /* 0x000fee0000041880 */
[----:B------:R-:W-:Y:S02]  /*1eb80*/  F2FP.BF16.PACK_AB R140, R180, R218 ;  /* 0x000000dab48c723e */ /* 0x000fe400000010ff */
[----:B------:R-:W-:Y:S03]  /*1eb90*/  F2FP.BF16.PACK_AB R141, R183, R219 ;  /* 0x000000dbb78d723e */ /* 0x000fe600000010ff */
[----:B------:R-:W-:Y:S02]  /*1eba0*/  F2FP.BF16.PACK_AB R142, R198, R207 ;  /* 0x000000cfc68e723e */ /* 0x000fe400000010ff */
[----:B------:R-:W-:Y:S07]  /*1ebb0*/  F2FP.BF16.PACK_AB R143, R197, R206 ;  /* 0x000000cec58f723e */ /* 0x000fee00000010ff */
[-C--:B------:R-:W-:Y:S01]  /*1ebc0*/  HMMA.16816.F32.BF16 R148, R140, R160.reuse, R4 ;  /* 0x000000a08c94723c */ /* 0x080fe20000041804 */
[----:B------:R-:W2:Y:S07]  /*1ebd0*/  LDSM.16.MT88.4 R4, [R222+0xf800] ;  /* 0x00f80000de04783b */ /* 0x000eae0000004200 */
[C---:B------:R-:W-:Y:S01]  /*1ebe0*/  HMMA.16816.F32.BF16 R144, R208.reuse, R160, R8 ;  /* 0x000000a0d090723c */ /* 0x040fe20000041808 */
[----:B------:R-:W3:Y:S07]  /*1ebf0*/  LDSM.16.MT88.4 R8, [R224+0xf800] ;  /* 0x00f80000e008783b */ /* 0x000eee0000004200 */
[-C--:B------:R-:W-:Y:S01]  /*1ec00*/  HMMA.16816.F32.BF16 R156, R208, R162.reuse, R12 ;  /* 0x000000a2d09c723c */ /* 0x080fe2000004180c */
[----:B------:R-:W4:Y:S07]  /*1ec10*/  LDSM.16.MT88.4 R12, [R223+0xf800] ;  /* 0x00f80000df0c783b */ /* 0x000f2e0000004200 */
[C---:B------:R-:W-:Y:S07]  /*1ec20*/  HMMA.16816.F32.BF16 R152, R140.reuse, R162, R16 ;  /* 0x000000a28c98723c */ /* 0x040fee0000041810 */
[----:B------:R-:W-:Y:S01]  /*1ec30*/  MOV R17, R167 ;  /* 0x000000a700117202 */ /* 0x000fe20000000f00 */
[----:B------:R-:W-:Y:S04]  /*1ec40*/  IMAD.MOV.U32 R18, RZ, RZ, R164 ;  /* 0x000000ffff127224 */ /* 0x000fe800078e00a4 */
[----:B------:R-:W-:Y:S02]  /*1ec50*/  IMAD.MOV.U32 R19, RZ, RZ, R165 ;  /* 0x000000ffff137224 */ /* 0x000fe400078e00a5 */
[----:B------:R-:W-:Y:S02]  /*1ec60*/  IMAD.MOV.U32 R16, RZ, RZ, R166 ;  /* 0x000000ffff107224 */ /* 0x000fe400078e00a6 */
[-C--:B------:R-:W-:Y:S07]  /*1ec70*/  HMMA.16816.F32.BF16 R164, R140, R168.reuse, R20 ;  /* 0x000000a88ca4723c */ /* 0x080fee0000041814 */
[----:B------:R-:W-:Y:S01]  /*1ec80*/  MOV R22, R173 ;  /* 0x000000ad00167202 */ /* 0x000fe20000000f00 */
[C---:B------:R-:W-:Y:S01]  /*1ec90*/  HMMA.16816.F32.BF16 R160, R208.reuse, R168, R24 ;  /* 0x000000a8d0a0723c */ /* 0x040fe20000041818 */
[----:B------:R-:W-:Y:S03]  /*1eca0*/  IMAD.MOV.U32 R23, RZ, RZ, R172 ;  /* 0x000000ffff177224 */ /* 0x000fe600078e00ac */
[----:B------:R-:W-:Y:S01]  /*1ecb0*/  IMAD.MOV.U32 R21, RZ, RZ, R175 ;  /* 0x000000ffff157224 */ /* 0x000fe200078e00af */
[----:B------:R-:W-:Y:S02]  /*1ecc0*/  MOV R20, R183 ;  /* 0x000000b700147202 */ /* 0x000fe40000000f00 */
[----:B------:R-:W-:Y:S01]  /*1ecd0*/  MOV R27, R180 ;  /* 0x000000b4001b7202 */ /* 0x000fe20000000f00 */
[-C--:B------:R-:W-:Y:S01]  /*1ece0*/  HMMA.16816.F32.BF16 R172, R208, R170.reuse, R28 ;  /* 0x000000aad0ac723c */ /* 0x080fe2000004181c */
[----:B------:R-:W-:Y:S03]  /*1ecf0*/  IMAD.MOV.U32 R26, RZ, RZ, R182 ;  /* 0x000000ffff1a7224 */ /* 0x000fe600078e00b6 */
        /* <DEDUP_REMOVED lines=16> */
[----:B------:R-:W-:Y:S01]  /*1ee00*/  IMAD.MOV.U32 R37, RZ, RZ, R199 ;  /* 0x000000ffff257224 */ /* 0x000fe200078e00c7 */
[----:B------:R-:W-:Y:S01]  /*1ee10*/  MOV R36, R205 ;  /* 0x000000cd00247202 */ /* 0x000fe20000000f00 */
[----:B------:R-:W-:Y:S01]  /*1ee20*/  IMAD.MOV.U32 R39, RZ, RZ, R194 ;  /* 0x000000ffff277224 */ /* 0x000fe200078e00c2 */
[----:B------:R-:W-:Y:S01]  /*1ee30*/  MOV R41, R190 ;  /* 0x000000be00297202 */ /* 0x000fe20000000f00 */
[----:B------:R-:W-:Y:S01]  /*1ee40*/  IMAD.MOV.U32 R42, RZ, RZ, R26 ;  /* 0x000000ffff2a7224 */ /* 0x000fe200078e001a */
[----:B------:R-:W-:Y:S03]  /*1ee50*/  MOV R43, R19 ;  /* 0x00000013002b7202 */ /* 0x000fe60000000f00 */
[----:B------:R-:W-:Y:S01]  /*1ee60*/  IMAD.MOV.U32 R26, RZ, RZ, R191 ;  /* 0x000000ffff1a7224 */ /* 0x000fe200078e00bf */
[----:B------:R-:W-:Y:S01]  /*1ee70*/  MOV R38, R195 ;  /* 0x000000c300267202 */ /* 0x000fe20000000f00 */
[----:B------:R-:W-:Y:S02]  /*1ee80*/  IMAD.MOV.U32 R40, RZ, RZ, R189 ;  /* 0x000000ffff287224 */ /* 0x000fe400078e00bd */
[-C--:B------:R-:W-:Y:S01]  /*1ee90*/  HMMA.16816.F32.BF16 R188, R208, R186.reuse, R44 ;  /* 0x000000bad0bc723c */ /* 0x080fe2000004182c */
[----:B------:R-:W-:Y:S06]  /*1eea0*/  IMAD.MOV.U32 R19, RZ, RZ, R196 ;  /* 0x000000ffff137224 */ /* 0x000fec00078e00c4 */
[----:B------:R-:W-:Y:S01]  /*1eeb0*/  IMAD.MOV.U32 R46, RZ, RZ, R18 ;  /* 0x000000ffff2e7224 */ /* 0x000fe200078e0012 */
[C---:B------:R-:W-:Y:S01]  /*1eec0*/  HMMA.16816.F32.BF16 R184, R140.reuse, R186, R48 ;  /* 0x000000ba8cb8723c */ /* 0x040fe20000041830 */
[----:B------:R-:W-:Y:S03]  /*1eed0*/  IMAD.MOV.U32 R18, RZ, RZ, R197 ;  /* 0x000000ffff127224 */ /* 0x000fe600078e00c5 */
[----:B------:R-:W-:Y:S01]  /*1eee0*/  MOV R47, R29 ;  /* 0x0000001d002f7202 */ /* 0x000fe20000000f00 */
[----:B------:R-:W-:Y:S02]  /*1eef0*/  IMAD.MOV.U32 R29, RZ, RZ, R22 ;  /* 0x000000ffff1d7224 */ /* 0x000fe400078e0016 */
[----:B------:R-:W-:Y:S01]  /*1ef00*/  IMAD.MOV.U32 R22, RZ, RZ, R207 ;  /* 0x000000ffff167224 */ /* 0x000fe200078e00cf */
        /* <DEDUP_REMOVED lines=17> */
[----:B------:R-:W-:Y:S07]  /*1f020*/  MOV R132, R137 ;  /* 0x0000008900847202 */ /* 0x000fee0000000f00 */
[C---:B------:R-:W-:Y:S07]  /*1f030*/  HMMA.16816.F32.BF16 R96, R140.reuse, R6, R96 ;  /* 0x000000068c60723c */ /* 0x040fee0000041860 */
[----:B------:R-:W-:Y:S01]  /*1f040*/  FADD.FTZ R7, R42, R2 ;  /* 0x000000022a077221 */ /* 0x000fe20000010000 */
        /* <DEDUP_REMOVED lines=8> */
[----:B------:R-:W-:Y:S01]  /*1f0d0*/  FADD.FTZ R2, R35, R6 ;  /* 0x0000000623027221 */ /* 0x000fe20000010000 */
[-C--:B------:R-:W-:Y:S03]  /*1f0e0*/  HMMA.16816.F32.BF16 R108, R208, R10.reuse, R108 ;  /* 0x0000000ad06c723c */ /* 0x080fe6000004186c */
[----:B------:R-:W-:Y:S02]  /*1f0f0*/  FADD.FTZ R0, R28, R5 ;  /* 0x000000051c007221 */ /* 0x000fe40000010000 */
[----:B------:R-:W-:Y:S02]  /*1f100*/  FADD.FTZ R3, R30, R3 ;  /* 0x000000031e037221 */ /* 0x000fe40000010000 */
[----:B------:R-:W-:Y:S01]  /*1f110*/  FADD.FTZ R4, R29, R4 ;  /* 0x000000041d047221 */ /* 0x000fe20000010000 */
[C---:B------:R-:W-:Y:S01]  /*1f120*/  HMMA.16816.F32.BF16 R112, R140.reuse, R10, R112 ;  /* 0x0000000a8c70723c */ /* 0x040fe20000041870 */
[----:B------:R-:W-:Y:S03]  /*1f130*/  FADD.FTZ R2, R31, R2 ;  /* 0x000000021f027221 */ /* 0x000fe60000010000 */
[----:B------:R-:W-:Y:S02]  /*1f140*/  FADD.FTZ R5, R24, R0 ;  /* 0x0000000018057221 */ /* 0x000fe40000010000 */
[----:B------:R-:W-:Y:S02]  /*1f150*/  FADD.FTZ R3, R218, R3 ;  /* 0x00000003da037221 */ /* 0x000fe40000010000 */
[----:B------:R-:W-:Y:S01]  /*1f160*/  FADD.FTZ R0, R25, R4 ;  /* 0x0000000419007221 */ /* 0x000fe20000010000 */
[-C--:B----4-:R-:W-:Y:S03]  /*1f170*/  HMMA.16816.F32.BF16 R116, R140, R12.reuse, R116 ;  /* 0x0000000c8c74723c */ /* 0x090fe60000041874 */
        /* <DEDUP_REMOVED lines=12> */
[----:B------:R-:W-:Y:S01]  /*1f240*/  HMMA.16816.F32.BF16 R128, R140, R14, R128 ;  /* 0x0000000e8c80723c */ /* 0x000fe20000041880 */
[----:B------:R-:W-:Y:S01]  /*1f250*/  FADD.FTZ R2, R16, R2 ;  /* 0x0000000210027221 */ /* 0x000fe20000010000 */
[----:B------:R1:W-:Y:S02]  /*1f260*/  STL [R1+0x10], R4 ;  /* 0x0000100401007387 */ /* 0x0003e40000100800 */
[----:B------:R-:W-:Y:S02]  /*1f270*/  FADD.FTZ R0, R216, R0 ;  /* 0x00000000d8007221 */ /* 0x000fe40000010000 */
[----:B------:R1:W-:Y:S01]  /*1f280*/  STL [R1+0x48], R3 ;  /* 0x0000480301007387 */ /* 0x0003e20000100800 */
[----:B------:R-:W-:Y:S02]  /*1f290*/  FADD.FTZ R2, R19, R2 ;  /* 0x0000000213027221 */ /* 0x000fe40000010000 */
[----:B------:R-:W-:Y:S03]  /*1f2a0*/  FADD.FTZ R0, R138, R0 ;  /* 0x000000008a007221 */ /* 0x000fe60000010000 */
[----:B------:R1:W-:Y:S01]  /*1f2b0*/  STL [R1+0x4c], R2 ;  /* 0x00004c0201007387 */ /* 0x0003e20000100800 */
[----:B------:R-:W-:Y:S02]  /*1f2c0*/  FADD.FTZ R0, R139, R0 ;  /* 0x000000008b007221 */ /* 0x000fe40000010000 */
[----:B------:R-:W-:Y:S02]  /*1f2d0*/  IMAD.MOV.U32 R140, RZ, RZ, R134 ;  /* 0x000000ffff8c7224 */ /* 0x000fe400078e0086 */
[----:B------:R-:W-:Y:S01]  /*1f2e0*/  IMAD.MOV.U32 R139, RZ, RZ, R135 ;  /* 0x000000ffff8b7224 */ /* 0x000fe200078e0087 */
[----:B------:R1:W-:Y:S02]  /*1f2f0*/  STL [R1+0x50], R0 ;  /* 0x0000500001007387 */ /* 0x0003e40000100800 */
[----:B-1---5:R-:W-:-:S05]  /*1f300*/  @P0 BRA `(.L_x_734) ;  /* 0xffff9e8000000947 */ /* 0x022fca000383ffff */
.L_x_733:
        /* <DEDUP_REMOVED lines=122> */
[----:B------:R-:W-:Y:S01]  /*1fab0*/  MOV R0, 0x3f800000 ;  /* 0x3f80000000007802 */ /* 0x000fe20000000f00 */
[C---:B----4-:R-:W-:Y:S01]  /*1fac0*/  FMUL.FTZ R48, R3.reuse, R87 ;  /* 0x0000005703307220 */ /* 0x050fe20000410000 */
[----:B-1----:R-:W-:Y:S01]  /*1fad0*/  SHF.R.S32.HI R87, RZ, 0x1f, R85 ;  /* 0x0000001fff577819 */ /* 0x002fe20000011455 */
[C---:B------:R-:W-:Y:S01]  /*1fae0*/  FMUL.FTZ R150, R3.reuse, R150 ;  /* 0x0000009603967220 */ /* 0x040fe20000410000 */
[----:B------:R-:W-:Y:S01]  /*1faf0*/  F2FP.BF16.PACK_AB R32, R32, R116 ;  /* 0x000000742020723e */ /* 0x000fe200000010ff */
[----:B------:R-:W-:Y:S01]  /*1fb00*/  FMUL.FTZ R5, R3, R151 ;  /* 0x0000009703057220 */ /* 0x000fe20000410000 */
[-C--:B------:R-:W-:Y:S01]  /*1fb10*/  LEA.HI R26, R87, R85.reuse, RZ, 0x2 ;  /* 0x00000055571a7211 */ /* 0x080fe200078f10ff */
[----:B------:R-:W1:Y:S01]  /*1fb20*/  @P0 MUFU.RCP R0, R138 ;  /* 0x0000008a00000308 */ /* 0x000e620000001000 */
[----:B------:R-:W-:Y:S01]  /*1fb30*/  FMUL.FTZ R154, R3, R154 ;  /* 0x0000009a039a7220 */ /* 0x000fe20000410000 */
[----:B------:R-:W-:Y:S01]  /*1fb40*/  LEA.HI R84, R87, R85, RZ, 0x5 ;  /* 0x0000005557547211 */ /* 0x000fe200078f28ff */
[----:B------:R-:W-:Y:S01]  /*1fb50*/  FMUL.FTZ R7, R3, R155 ;  /* 0x0000009b03077220 */ /* 0x000fe20000410000 */
[----:B------:R-:W-:Y:S01]  /*1fb60*/  F2FP.BF16.PACK_AB R5, R5, R150 ;  /* 0x000000960505723e */ /* 0x000fe200000010ff */
[C---:B------:R-:W-:Y:S01]  /*1fb70*/  FMUL.FTZ R166, R3.reuse, R166 ;  /* 0x000000a603a67220 */ /* 0x040fe20000410000 */
[----:B------:R-:W-:Y:S01]  /*1fb80*/  SHF.R.S32.HI R40, RZ, 0x5, R84 ;  /* 0x00000005ff287819 */ /* 0x000fe20000011454 */
[----:B------:R-:W-:Y:S01]  /*1fb90*/  FMUL.FTZ R11, R3, R167 ;  /* 0x000000a7030b7220 */ /* 0x000fe20000410000 */
[----:B------:R-:W-:Y:S01]  /*1fba0*/  F2FP.BF16.PACK_AB R7, R7, R154 ;  /* 0x0000009a0707723e */ /* 0x000fe200000010ff */
[----:B------:R-:W-:Y:S01]  /*1fbb0*/  FMUL.FTZ R170, R3, R170 ;  /* 0x000000aa03aa7220 */ /* 0x000fe20000410000 */
        /* <DEDUP_REMOVED lines=139> */
[----:B------:R-:W-:Y:S02]  /*20470*/  F2FP.BF16.PACK_AB R29, R123, R29 ;  /* 0x0000001d7b1d723e */ /* 0x000fe400000010ff */
        /* <DEDUP_REMOVED lines=11> */
[----:B------:R1:W-:Y:S02]  /*20530*/  STS [R0+0x400], R5 ;  /* 0x0004000500007388 */ /* 0x0003e40000000800 */
        /* <DEDUP_REMOVED lines=8> */
[----:B------:R4:W-:Y:S01]  /*205c0*/  STS [R0+0x2400], R8 ;  /* 0x0024000800007388 */ /* 0x0009e20000000800 */
[----:B-1----:R-:W-:-:S03]  /*205d0*/  MOV R5, 0x40 ;  /* 0x0000004000057802 */ /* 0x002fc60000000f00 */
[----:B------:R-:W-:Y:S01]  /*205e0*/  STS [R2+0x2000], R10 ;  /* 0x0020000a02007388 */ /* 0x000fe20000000800 */
[----:B------:R-:W-:-:S03]  /*205f0*/  SEL R5, R5, 0xffffffc0, !P2 ;  /* 0xffffffc005057807 */ /* 0x000fc60005000000 */
[----:B------:R1:W-:Y:S01]  /*20600*/  STS [R2+0x2400], R13 ;  /* 0x0024000d02007388 */ /* 0x0003e20000000800 */
        /* <DEDUP_REMOVED lines=10> */
[----:B------:R3:W-:Y:S04]  /*206b0*/  STS [R3+0x400], R14 ;  /* 0x0004000e03007388 */ /* 0x0007e80000000800 */
[----:B------:R-:W-:Y:S01]  /*206c0*/  STS [R4+0x2000], R16 ;  /* 0x0020001004007388 */ /* 0x000fe20000000800 */
[----:B-1----:R-:W-:-:S03]  /*206d0*/  MOV R13, 0x7f800000 ;  /* 0x7f800000000d7802 */ /* 0x002fc60000000f00 */
        /* <DEDUP_REMOVED lines=86> */
[----:B---34-:R-:W3:Y:S01]  /*20c40*/  S2R R3, SR_TID.X ;  /* 0x0000000000037919 */ /* 0x018ee20000002100 */
[----:B------:R-:W-:-:S04]  /*20c50*/  SHF.R.S32.HI R2, RZ, 0x1f, R40 ;  /* 0x0000001fff027819 */ /* 0x000fc80000011428 */
[----:B------:R-:W-:-:S04]  /*20c60*/  LEA.HI R2, R2, R40, RZ, 0x2 ;  /* 0x0000002802027211 */ /* 0x000fc800078f10ff */
[----:B------:R-:W-:-:S05]  /*20c70*/  LOP3.LUT R2, R2, 0xffffffc, RZ, 0xc0, !PT ;  /* 0x0ffffffc02027812 */ /* 0x000fca00078ec0ff */
[----:B------:R-:W-:Y:S01]  /*20c80*/  IMAD.IADD R2, R40, 0x1, -R2 ;  /* 0x0000000128027824 */ /* 0x000fe200078e0a02 */
[----:B---3--:R-:W-:-:S04]  /*20c90*/  SHF.R.S32.HI R0, RZ, 0x1f, R3 ;  /* 0x0000001fff007819 */ /* 0x008fc80000011403 */
[----:B------:R-:W-:-:S04]  /*20ca0*/  LEA.HI R0, R0, R3, RZ, 0x5 ;  /* 0x0000000300007211 */ /* 0x000fc800078f28ff */
[----:B------:R-:W-:-:S05]  /*20cb0*/  LOP3.LUT R0, R0, 0xffffffe0, RZ, 0xc0, !PT ;  /* 0xffffffe000007812 */ /* 0x000fca00078ec0ff */
[----:B------:R-:W-:-:S05]  /*20cc0*/  IMAD.IADD R0, R3, 0x1, -R0 ;  /* 0x0000000103007824 */ /* 0x000fca00078e0a00 */
[----:B------:R-:W-:-:S04]  /*20cd0*/  SHF.R.S32.HI R3, RZ, 0x1f, R0 ;  /* 0x0000001fff037819 */ /* 0x000fc80000011400 */
[----:B------:R-:W-:-:S04]  /*20ce0*/  LEA.HI R0, R3, R0, RZ, 0x2 ;  /* 0x0000000003007211 */ /* 0x000fc800078f10ff */
[----:B------:R-:W-:-:S05]  /*20cf0*/  SHF.R.S32.HI R0, RZ, 0x2, R0 ;  /* 0x00000002ff007819 */ /* 0x000fca0000011400 */
[----:B------:R-:W-:-:S05]  /*20d00*/  IMAD R0, R2, 0x10, R0 ;  /* 0x0000001002007824 */ /* 0x000fca00078e0200 */
        /* <DEDUP_REMOVED lines=31> */
.L_x_738:
[----:B---34-:R-:W-:Y:S05]  /*20f00*/  BSYNC B0 ;  /* 0x0000000000007941 */ /* 0x018fea0003800000 */
.L_x_737:
        /* <DEDUP_REMOVED lines=36> */
.L_x_740:
[----:B----4-:R-:W-:Y:S05]  /*21150*/  BSYNC B0 ;  /* 0x0000000000007941 */ /* 0x010fea0003800000 */
.L_x_739:
        /* <DEDUP_REMOVED lines=18> */
.L_x_742:
[----:B------:R-:W-:Y:S05]  /*21280*/  BSYNC B0 ;  /* 0x0000000000007941 */ /* 0x000fea0003800000 */
.L_x_741:
        /* <DEDUP_REMOVED lines=18> */
.L_x_744:
[----:B------:R-:W-:Y:S05]  /*213b0*/  BSYNC B0 ;  /* 0x0000000000007941 */ /* 0x000fea0003800000 */
.L_x_743:
        /* <DEDUP_REMOVED lines=18> */
.L_x_746:
[----:B------:R-:W-:Y:S05]  /*214e0*/  BSYNC B0 ;  /* 0x0000000000007941 */ /* 0x000fea0003800000 */
.L_x_745:
        /* <DEDUP_REMOVED lines=18> */
.L_x_748:
[----:B------:R-:W-:Y:S05]  /*21610*/  BSYNC B0 ;  /* 0x0000000000007941 */ /* 0x000fea0003800000 */
.L_x_747:
        /* <DEDUP_REMOVED lines=18> */
.L_x_750:
[----:B------:R-:W-:Y:S05]  /*21740*/  BSYNC B0 ;  /* 0x0000000000007941 */ /* 0x000fea0003800000 */
.L_x_749:
        /* <DEDUP_REMOVED lines=18> */
.L_x_752:
[----:B------:R-:W-:Y:S05]  /*21870*/  BSYNC B0 ;  /* 0x0000000000007941 */ /* 0x000fea0003800000 */
.L_x_751:
        /* <DEDUP_REMOVED lines=19> */
.L_x_753:
        /* <DEDUP_REMOVED lines=13> */
.L_x_2384:


//--------------------- .text._ZN5flash16flash_fwd_kernelI23Flash_fwd_kernel_traitsILi128ELi128ELi64ELi4ELb0ELb0EN7cutlass10bfloat16_tE19Flash_kernel_traitsILi128ELi128ELi64ELi4ES3_EELb0ELb0ELb1ELb1ELb0ELb0ELb1ELb0EEEvNS_16Flash_fwd_paramsE --------------------------
	.section	.text._ZN5flash16flash_fwd_kernelI23Flash_fwd_kernel_traitsILi128ELi128ELi64ELi4ELb0ELb0EN7cutlass10bfloat16_tE19Flash_kernel_traitsILi128ELi128ELi64ELi4ES3_EELb0ELb0ELb1ELb1ELb0ELb0ELb1ELb0EEEvNS_16Flash_fwd_paramsE,"ax",@progbits
	.sectioninfo	@"SHI_REGISTERS=255"
	.align	128
        .global         _ZN5flash16flash_fwd_kernelI23Flash_fwd_kernel_traitsILi128ELi128ELi64ELi4ELb0ELb0EN7cutlass10bfloat16_tE19Flash_kernel_traitsILi128ELi128ELi64ELi4ES3_EELb0ELb0ELb1ELb1ELb0ELb0ELb1ELb0EEEvNS_16Flash_fwd_paramsE
        .type           _ZN5flash16flash_fwd_kernelI23Flash_fwd_kernel_traitsILi128ELi128ELi64ELi4ELb0ELb0EN7cutlass10bfloat16_tE19Flash_kernel_traitsILi128ELi128ELi64ELi4ES3_EELb0ELb0ELb1ELb1ELb0ELb0ELb1ELb0EEEvNS_16Flash_fwd_paramsE,@function
        .size           _ZN5flash16flash_fwd_kernelI23Flash_fwd_kernel_traitsILi128ELi128ELi64ELi4ELb0ELb0EN7cutlass10bfloat16_tE19Flash_kernel_traitsILi128ELi128ELi64ELi4ES3_EELb0ELb0ELb1ELb1ELb0ELb0ELb1ELb0EEEvNS_16Flash_fwd_paramsE,(.L_x_2385 - _ZN5flash16flash_fwd_kernelI23Flash_fwd_kernel_traitsILi128ELi128ELi64ELi4ELb0ELb0EN7cutlass10bfloat16_tE19Flash_kernel_traitsILi128ELi128ELi64ELi4ES3_EELb0ELb0ELb1ELb1ELb0ELb0ELb1ELb0EEEvNS_16Flash_fwd_paramsE)
        .other          _ZN5flash16flash_fwd_kernelI23Flash_fwd_kernel_traitsILi128ELi128ELi64ELi4ELb0ELb0EN7cutlass10bfloat16_tE19Flash_kernel_traitsILi128ELi128ELi64ELi4ES3_EELb0ELb0ELb1ELb1ELb0ELb0ELb1ELb0EEEvNS_16Flash_fwd_paramsE,@"STO_CUDA_ENTRY STV_DEFAULT"
_ZN5flash16flash_fwd_kernelI23Flash_fwd_kernel_traitsILi128ELi128ELi64ELi4ELb0ELb0EN7cutlass10bfloat16_tE19Flash_kernel_traitsILi128ELi128ELi64ELi4ES3_EELb0ELb0ELb1ELb1ELb0ELb0ELb1ELb0EEEvNS_16Flash_fwd_paramsE:
.text._ZN5flash16flash_fwd_kernelI23Flash_fwd_kernel_traitsILi128ELi128ELi64ELi4ELb0ELb0EN7cutlass10bfloat16_tE19Flash_kernel_traitsILi128ELi128ELi64ELi4ES3_EELb0ELb0ELb1ELb1ELb0ELb0ELb1ELb0EEEvNS_16Flash_fwd_paramsE:
        /* <DEDUP_REMOVED lines=56> */
.L_x_754:
[----:B-1----:R-:W-:Y:S02]  /*0380*/  ULDC UR6, c[0x0][0x218] ;  /* 0x0000860000067ab9 */ /* 0x002fe40000000800 */
.L_x_755:
        /* <DEDUP_REMOVED lines=120> */
.L_x_758:
[----:B------:R-:W-:Y:S05]  /*0b10*/  BSYNC B0 ;  /* 0x0000000000007941 */ /* 0x000fea0003800000 */
.L_x_757:
        /* <DEDUP_REMOVED lines=18> */
.L_x_760:
[----:B------:R-:W-:Y:S05]  /*0c40*/  BSYNC B0 ;  /* 0x0000000000007941 */ /* 0x000fea0003800000 */
.L_x_759:
        /* <DEDUP_REMOVED lines=18> */
.L_x_762:
[----:B------:R-:W-:Y:S05]  /*0d70*/  BSYNC B0 ;  /* 0x0000000000007941 */ /* 0x000fea0003800000 */
.L_x_761:
        /* <DEDUP_REMOVED lines=18> */
.L_x_764:
[----:B------:R-:W-:Y:S05]  /*0ea0*/  BSYNC B0 ;  /* 0x0000000000007941 */ /* 0x000fea0003800000 */
.L_x_763:
        /* <DEDUP_REMOVED lines=18> */
.L_x_766:
[----:B------:R-:W-:Y:S05]  /*0fd0*/  BSYNC B0 ;  /* 0x0000000000007941 */ /* 0x000fea0003800000 */
.L_x_765:
        /* <DEDUP_REMOVED lines=18> */
.L_x_768:
[----:B------:R-:W-:Y:S05]  /*1100*/  BSYNC B0 ;  /* 0x0000000000007941 */ /* 0x000fea0003800000 */
.L_x_767:
        /* <DEDUP_REMOVED lines=18> */
.L_x_770:
[----:B------:R-:W-:Y:S05]  /*1230*/  BSYNC B0 ;  /* 0x0000000000007941 */ /* 0x000fea0003800000 */
.L_x_769:
        /* <DEDUP_REMOVED lines=18> */
.L_x_772:
[----:B------:R-:W-:Y:S05]  /*1360*/  BSYNC B0 ;  /* 0x0000000000007941 */ /* 0x000fea0003800000 */
.L_x_771:
        /* <DEDUP_REMOVED lines=67> */
.L_x_756:
        /* <DEDUP_REMOVED lines=33> */
.L_x_773:
        /* <DEDUP_REMOVED lines=45> */
.L_x_774:
        /* <DEDUP_REMOVED lines=95> */
.L_x_776:
[----:B------:R-:W-:Y:S05]  /*2270*/  BSYNC B0 ;  /* 0x0000000000007941 */ /* 0x000fea0003800000 */
.L_x_775:
        /* <DEDUP_REMOVED lines=29> */
.L_x_778:
[----:B------:R-:W-:Y:S05]  /*2450*/  BSYNC B0 ;  /* 0x0000000000007941 */ /* 0x000fea0003800000 */
.L_x_777:
        /* <DEDUP_REMOVED lines=29> */
.L_x_780:
[----:B------:R-:W-:Y:S05]  /*2630*/  BSYNC B0 ;  /* 0x0000000000007941 */ /* 0x000fea0003800000 */
.L_x_779:
        /* <DEDUP_REMOVED lines=29> */
.L_x_782:
[----:B------:R-:W-:Y:S05]  /*2810*/  BSYNC B0 ;  /* 0x0000000000007941 */ /* 0x000fea0003800000 */
.L_x_781:
        /* <DEDUP_REMOVED lines=29> */
.L_x_784:
[----:B------:R-:W-:Y:S05]  /*29f0*/  BSYNC B0 ;  /* 0x0000000000007941 */ /* 0x000fea0003800000 */
.L_x_783:
        /* <DEDUP_REMOVED lines=29> */
.L_x_786:
[----:B------:R-:W-:Y:S05]  /*2bd0*/  BSYNC B0 ;  /* 0x0000000000007941 */ /* 0x000fea0003800000 */
.L_x_785:
        /* <DEDUP_REMOVED lines=29> */
.L_x_788:
[----:B------:R-:W-:Y:S05]  /*2db0*/  BSYNC B0 ;  /* 0x0000000000007941 */ /* 0x000fea0003800000 */
.L_x_787:
        /* <DEDUP_REMOVED lines=33> */
.L_x_790:
[----:B------:R-:W-:Y:S05]  /*2fd0*/  BSYNC B0 ;  /* 0x0000000000007941 */ /* 0x000fea0003800000 */
.L_x_789:
        /* <DEDUP_REMOVED lines=32> */
.L_x_792:
[----:B------:R-:W-:Y:S05]  /*31e0*/  BSYNC B0 ;  /* 0x0000000000007941 */ /* 0x000fea0003800000 */
.L_x_791:
        /* <DEDUP_REMOVED lines=25> */
.L_x_794:
[----:B------:R-:W-:Y:S05]  /*3380*/  BSYNC B0 ;  /* 0x0000000000007941 */ /* 0x000fea0003800000 */
.L_x_793:
        /* <DEDUP_REMOVED lines=24> */
.L_x_796:
[----:B------:R-:W-:Y:S05]  /*3510*/  BSYNC B0 ;  /* 0x0000000000007941 */ /* 0x000fea0003800000 */
.L_x_795:
        /* <DEDUP_REMOVED lines=26> */
.L_x_798:
[----:B------:R-:W-:Y:S05]  /*36c0*/  BSYNC B0 ;  /* 0x0000000000007941 */ /* 0x000fea0003800000 */
.L_x_797:
        /* <DEDUP_REMOVED lines=66> */
.L_x_800:
[----:B--2---:R-:W-:Y:S05]  /*3af0*/  BSYNC B0 ;  /* 0x0000000000007941 */ /* 0x004fea0003800000 */
.L_x_799:
        /* <DEDUP_REMOVED lines=27> */
.L_x_802:
[----:B------:R-:W-:Y:S05]  /*3cb0*/  BSYNC B0 ;  /* 0x0000000000007941 */ /* 0x000fea0003800000 */
.L_x_801:
        /* <DEDUP_REMOVED lines=26> */
.L_x_804:
[----:B------:R-:W-:Y:S05]  /*3e60*/  BSYNC B0 ;  /* 0x0000000000007941 */ /* 0x000fea0003800000 */
.L_x_803:
        /* <DEDUP_REMOVED lines=28> */
.L_x_806:
[----:B------:R-:W-:Y:S05]  /*4030*/  BSYNC B0 ;  /* 0x0000000000007941 */ /* 0x000fea0003800000 */
.L_x_805:
        /* <DEDUP_REMOVED lines=23> */
[----:B------:R-:W-:-:S02]  /*41b0*/  LOP3.LUT R199, R6, R5, RZ, 0x3c, !PT ;  /* 0x0000000506c77212 */ /* 0x000fc400078e3cff */
[----:B------:R-:W-:Y:S01]  /*41c0*/  LEA R5, R124, UR13, 0x4 ;  /* 0x0000000d7c057c11 */ /* 0x000fe2000f8e20ff */
        /* <DEDUP_REMOVED lines=11> */
[----:B------:R-:W-:-:S02]  /*4280*/  IMAD R7, R3, 0x40, R126 ;  /* 0x0000004003077824 */ /* 0x000fc400078e027e */
[----:B------:R-:W5:Y:S01]  /*4290*/  LDSM.16.M88.4 R16, [R220+0x8800] ;  /* 0x00880000dc10783b */ /* 0x000f620000000200 */
[----:B------:R-:W-:Y:S01]  /*42a0*/  IMAD.MOV.U32 R0, RZ, RZ, 0x40 ;  /* 0x00000040ff007424 */ /* 0x000fe200078e00ff */
[----:B------:R-:W-:Y:S01]  /*42b0*/  IADD3 R238, R231, 0x800, RZ ;  /* 0x00000800e7ee7810 */ /* 0x000fe20007ffe0ff */
[C---:B------:R-:W-:Y:S01]  /*42c0*/  IMAD R230, R2.reuse, 0x2, R227 ;  /* 0x0000000202e67824 */ /* 0x040fe200078e02e3 */
[----:B------:R-:W2:Y:S01]  /*42d0*/  LDSM.16.M88.4 R32, [R220+0x9000] ;  /* 0x00900000dc20783b */ /* 0x000ea20000000200 */
[C---:B------:R-:W-:Y:S01]  /*42e0*/  IADD3 R132, R7.reuse, 0x20, RZ ;  /* 0x0000002007847810 */ /* 0x040fe20007ffe0ff */
[----:B------:R-:W-:Y:S01]  /*42f0*/  IMAD R229, R2, 0x2, R228 ;  /* 0x0000000202e57824 */ /* 0x000fe200078e02e4 */
[C---:B------:R-:W-:Y:S01]  /*4300*/  IADD3 R133, R7.reuse, 0x21, RZ ;  /* 0x0000002107857810 */ /* 0x040fe20007ffe0ff */
[----:B------:R-:W3:Y:S01]  /*4310*/  LDSM.16.M88.4 R44, [R220+0x9800] ;  /* 0x00980000dc2c783b */ /* 0x000ee20000000200 */
[----:B------:R-:W-:Y:S02]  /*4320*/  SEL R0, R0, 0xffffffc0, !P2 ;  /* 0xffffffc000007807 */ /* 0x000fe40005000000 */
[C---:B------:R-:W-:Y:S01]  /*4330*/  IADD3 R134, R7.reuse, 0x28, RZ ;  /* 0x0000002807867810 */ /* 0x040fe20007ffe0ff */
[----:B------:R-:W4:Y:S01]  /*4340*/  LDSM.16.M88.4 R20, [R227] ;  /* 0x00000000e314783b */ /* 0x000f220000000200 */
[C---:B------:R-:W-:Y:S01]  /*4350*/  IADD3 R136, R7.reuse, 0x29, RZ ;  /* 0x0000002907887810 */ /* 0x040fe20007ffe0ff */
[----:B------:R-:W-:Y:S01]  /*4360*/  IMAD.IADD R226, R220, 0x1, R0 ;  /* 0x00000001dce27824 */ /* 0x000fe200078e0200 */
[C---:B------:R-:W-:Y:S01]  /*4370*/  IADD3 R135, R7.reuse, 0x30, RZ ;  /* 0x0000003007877810 */ /* 0x040fe20007ffe0ff */
[----:B------:R-:W-:Y:S01]  /*4380*/  LDSM.16.M88.4 R40, [R231] ;  /* 0x00000000e728783b */ /* 0x000fe20000000200 */
[----:B------:R-:W-:Y:S01]  /*4390*/  IMAD.IADD R225, R0, 0x1, R231 ;  /* 0x0000000100e17824 */ /* 0x000fe200078e02e7 */
[----:B------:R-:W-:-:S02]  /*43a0*/  IADD3 R139, R7, 0x31, RZ ;  /* 0x00000031078b7810 */ /* 0x000fc40007ffe0ff */
[----:B------:R-:W-:Y:S01]  /*43b0*/  LDSM.16.M88.4 R28, [R231+0x1000] ;  /* 0x00100000e71c783b */ /* 0x000fe20000000200 */
[C---:B------:R-:W-:Y:S02]  /*43c0*/  IADD3 R138, R7.reuse, 0x38, RZ ;  /* 0x00000038078a7810 */ /* 0x040fe40007ffe0ff */
[----:B------:R-:W-:Y:S01]  /*43d0*/  IADD3 R137, R7, 0x39, RZ ;  /* 0x0000003907897810 */ /* 0x000fe20007ffe0ff */
[----:B------:R-:W-:Y:S01]  /*43e0*/  LDSM.16.M88.4 R36, [R231+0x800] ;  /* 0x00080000e724783b */ /* 0x000fe20000000200 */
[C---:B------:R-:W-:Y:S02]  /*43f0*/  IADD3 R237, R231.reuse, 0x1000, RZ ;  /* 0x00001000e7ed7810 */ /* 0x040fe40007ffe0ff */
[C---:B------:R-:W-:Y:S01]  /*4400*/  IADD3 R236, R231.reuse, 0x1800, RZ ;  /* 0x00001800e7ec7810 */ /* 0x040fe20007ffe0ff */
[----:B------:R-:W-:Y:S01]  /*4410*/  LDSM.16.M88.4 R24, [R231+0x1800] ;  /* 0x00180000e718783b */ /* 0x000fe20000000200 */
[C---:B------:R-:W-:Y:S02]  /*4420*/  IADD3 R235, R231.reuse, 0x2000, RZ ;  /* 0x00002000e7eb7810 */ /* 0x040fe40007ffe0ff */
[C---:B------:R-:W-:Y:S01]  /*4430*/  IADD3 R234, R231.reuse, 0x2800, RZ ;  /* 0x00002800e7ea7810 */ /* 0x040fe20007ffe0ff */
[----:B------:R-:W-:Y:S01]  /*4440*/  LDSM.16.M88.4 R96, [R226+0x9800] ;  /* 0x00980000e260783b */ /* 0x000fe20000000200 */
[----:B------:R-:W-:-:S02]  /*4450*/  IADD3 R233, R231, 0x3000, RZ ;  /* 0x00003000e7e97810 */ /* 0x000fc40007ffe0ff */
[----:B------:R-:W-:Y:S01]  /*4460*/  IADD3 R232, R231, 0x3800, RZ ;  /* 0x00003800e7e87810 */ /* 0x000fe20007ffe0ff */
[C---:B-1----:R-:W-:Y:S01]  /*4470*/  HMMA.16816.F32.BF16 R52, R8.reuse, R12, RZ ;  /* 0x0000000c0834723c */ /* 0x042fe200000418ff */
[----:B------:R-:W-:Y:S04]  /*4480*/  LDSM.16.M88.4 R48, [R226+0x8000] ;  /* 0x00800000e230783b */ /* 0x000fe80000000200 */
[----:B------:R-:W-:Y:S03]  /*4490*/  LDSM.16.M88.4 R60, [R226+0x9000] ;  /* 0x00900000e23c783b */ /* 0x000fe60000000200 */
[C---:B------:R-:W-:Y:S08]  /*44a0*/  HMMA.16816.F32.BF16 R72, R8.reuse, R14, RZ ;  /* 0x0000000e0848723c */ /* 0x040ff000000418ff */
[C---:B-----5:R-:W-:Y:S08]  /*44b0*/  HMMA.16816.F32.BF16 R56, R8.reuse, R16, RZ ;  /* 0x000000100838723c */ /* 0x060ff000000418ff */
[C---:B--2---:R-:W-:Y:S08]  /*44c0*/  HMMA.16816.F32.BF16 R64, R8.reuse, R32, RZ ;  /* 0x000000200840723c */ /* 0x044ff000000418ff */
[C---:B---3--:R-:W-:Y:S08]  /*44d0*/  HMMA.16816.F32.BF16 R68, R8.reuse, R44, RZ ;  /* 0x0000002c0844723c */ /* 0x048ff000000418ff */
[C---:B------:R-:W-:Y:S08]  /*44e0*/  HMMA.16816.F32.BF16 R76, R8.reuse, R18, RZ ;  /* 0x00000012084c723c */ /* 0x040ff000000418ff */
[C---:B------:R-:W-:Y:S08]  /*44f0*/  HMMA.16816.F32.BF16 R84, R8.reuse, R34, RZ ;  /* 0x000000220854723c */ /* 0x040ff000000418ff */
[----:B------:R-:W-:Y:S01]  /*4500*/  HMMA.16816.F32.BF16 R80, R8, R46, RZ ;  /* 0x0000002e0850723c */ /* 0x000fe200000418ff */
[----:B------:R-:W1:Y:S07]  /*4510*/  LDSM.16.M88.4 R8, [R228+0x2000] ;  /* 0x00200000e408783b */ /* 0x000e6e0000000200 */
[C---:B----4-:R-:W-:Y:S08]  /*4520*/  HMMA.16816.F32.BF16 R116, R20.reuse, R12, RZ ;  /* 0x0000000c1474723c */ /* 0x050ff000000418ff */
[C---:B------:R-:W-:Y:S01]  /*4530*/  HMMA.16816.F32.BF16 R120, R20.reuse, R14, RZ ;  /* 0x0000000e1478723c */ /* 0x040fe200000418ff */
[----:B------:R-:W2:Y:S07]  /*4540*/  LDSM.16.M88.4 R12, [R228] ;  /* 0x00000000e40c783b */ /* 0x000eae0000000200 */
[C---:B------:R-:W-:Y:S08]  /*4550*/  HMMA.16816.F32.BF16 R100, R20.reuse, R32, RZ ;  /* 0x000000201464723c */ /* 0x040ff000000418ff */
[C---:B------:R-:W-:Y:S08]  /*4560*/  HMMA.16816.F32.BF16 R108, R20.reuse, R34, RZ ;  /* 0x00000022146c723c */ /* 0x040ff000000418ff */
[C---:B------:R-:W-:Y:S08]  /*4570*/  HMMA.16816.F32.BF16 R104, R20.reuse, R16, RZ ;  /* 0x000000101468723c */ /* 0x040ff000000418ff */
[C---:B------:R-:W-:Y:S01]  /*4580*/  HMMA.16816.F32.BF16 R112, R20.reuse, R18, RZ ;  /* 0x000000121470723c */ /* 0x040fe200000418ff */
[----:B------:R-:W3:Y:S07]  /*4590*/  LDSM.16.M88.4 R16, [R230+0x2000] ;  /* 0x00200000e610783b */ /* 0x000eee0000000200 */
[C---:B------:R-:W-:Y:S08]  /*45a0*/  HMMA.16816.F32.BF16 R88, R20.reuse, R44, RZ ;  /* 0x0000002c1458723c */ /* 0x040ff000000418ff */
[----:B------:R-:W-:Y:S01]  /*45b0*/  HMMA.16816.F32.BF16 R92, R20, R46, RZ ;  /* 0x0000002e145c723c */ /* 0x000fe200000418ff */
[----:B------:R-:W4:Y:S07]  /*45c0*/  LDSM.16.M88.4 R44, [R226+0x8800] ;  /* 0x00880000e22c783b */ /* 0x000f2e0000000200 */
[C---:B-1----:R-:W-:Y:S08]  /*45d0*/  HMMA.16816.F32.BF16 R20, R8.reuse, R40, R52 ;  /* 0x000000280814723c */ /* 0x042ff00000041834 */
[C---:B------:R-:W-:Y:S08]  /*45e0*/  HMMA.16816.F32.BF16 R52, R8.reuse, R28, R64 ;  /* 0x0000001c0834723c */ /* 0x040ff00000041840 */
[C---:B------:R-:W-:Y:S08]  /*45f0*/  HMMA.16816.F32.BF16 R64, R8.reuse, R42, R72 ;  /* 0x0000002a0840723c */ /* 0x040ff00000041848 */
[----:B------:R-:W-:Y:S08]  /*4600*/  HMMA.16816.F32.BF16 R72, R8, R30, R84 ;  /* 0x0000001e0848723c */ /* 0x000ff00000041854 */
[C---:B--2---:R-:W-:Y:S08]  /*4610*/  HMMA.16816.F32.BF16 R100, R12.reuse, R28, R100 ;  /* 0x0000001c0c64723c */ /* 0x044ff00000041864 */
[----:B------:R-:W-:Y:S07]  /*4620*/  HMMA.16816.F32.BF16 R28, R12, R30, R108 ;  /* 0x0000001e0c1c723c */ /* 0x000fee000004186c */
[----:B------:R-:W-:Y:S01]  /*4630*/  IMAD.IADD R108, R125, 0x1, R5 ;  /* 0x000000017d6c7824 */ /* 0x000fe200078e0205 */
[C---:B------:R-:W-:Y:S01]  /*4640*/  IADD3 R109, R7.reuse, 0x1, RZ ;  /* 0x00000001076d7810 */ /* 0x040fe20007ffe0ff */
[----:B------:R-:W-:Y:S01]  /*4650*/  HMMA.16816.F32.BF16 R32, R8, R36, R56 ;  /* 0x000000240820723c */ /* 0x000fe20000041838 */
[----:B------:R-:W-:-:S02]  /*4660*/  IADD3 R110, R7, 0x8, RZ ;  /* 0x00000008076e7810 */ /* 0x000fc40007ffe0ff */
[C---:B------:R-:W-:Y:S02]  /*4670*/  IADD3 R247, R108.reuse, UR4, RZ ;  /* 0x000000046cf77c10 */ /* 0x040fe4000fffe0ff */
[----:B------:R-:W-:Y:S02]  /*4680*/  IADD3 R111, R7, 0x9, RZ ;  /* 0x00000009076f7810 */ /* 0x000fe40007ffe0ff */
[----:B------:R-:W-:Y:S01]  /*4690*/  IADD3 R153, R108, 0x8, RZ ;  /* 0x000000086c997810 */ /* 0x000fe20007ffe0ff */
[C---:B------:R-:W-:Y:S01]  /*46a0*/  IMAD.IADD R3, R247.reuse, 0x1, -R7 ;  /* 0x00000001f7037824 */ /* 0x040fe200078e0a07 */
[----:B------:R-:W-:Y:S01]  /*46b0*/  HMMA.16816.F32.BF16 R56, R8, R24, R68 ;  /* 0x000000180838723c */ /* 0x000fe20000041844 */
[----:B------:R-:W-:Y:S01]  /*46c0*/  IMAD.IADD R6, R247, 0x1, -R109 ;  /* 0x00000001f7067824 */ /* 0x000fe200078e0a6d */
[----:B------:R-:W-:Y:S02]  /*46d0*/  IADD3 R242, R153, UR4, RZ ;  /* 0x0000000499f27c10 */ /* 0x000fe4000fffe0ff */
[----:B------:R-:W-:-:S02]  /*46e0*/  IABS R3, R3 ;  /* 0x0000000300037213 */ /* 0x000fc40000000000 */
[----:B------:R-:W-:Y:S02]  /*46f0*/  IADD3 R152, R108, 0x40, RZ ;  /* 0x000000406c987810 */ /* 0x000fe40007ffe0ff */
[----:B------:R-:W-:Y:S01]  /*4700*/  HMMA.16816.F32.BF16 R68, R8, R38, R76 ;  /* 0x000000260844723c */ /* 0x000fe2000004184c */
[----:B------:R-:W-:Y:S01]  /*4710*/  IMAD.MOV.U32 R5, RZ, RZ, R3 ;  /* 0x000000ffff057224 */ /* 0x000fe200078e0003 */
[----:B------:R-:W-:Y:S01]  /*4720*/  IABS R3, R6 ;  /* 0x0000000600037213 */ /* 0x000fe20000000000 */
[C---:B------:R-:W-:Y:S01]  /*4730*/  IMAD.IADD R6, R247.reuse, 0x1, -R110 ;  /* 0x00000001f7067824 */ /* 0x040fe200078e0a6e */
[----:B------:R-:W-:Y:S01]  /*4740*/  IADD3 R241, R152, UR4, RZ ;  /* 0x0000000498f17c10 */ /* 0x000fe2000fffe0ff */
[----:B------:R1:W-:Y:S03]  /*4750*/  I2F R201, R5 ;  /* 0x0000000500c97306 */ /* 0x0003e60000201400 */
[C---:B------:R-:W-:Y:S08]  /*4760*/  HMMA.16816.F32.BF16 R76, R12.reuse, R40, R116 ;  /* 0x000000280c4c723c */ /* 0x040ff00000041874 */
[----:B------:R-:W-:Y:S01]  /*4770*/  HMMA.16816.F32.BF16 R40, R12, R42, R120 ;  /* 0x0000002a0c28723c */ /* 0x000fe20000041878 */
[----:B-1----:R-:W-:Y:S01]  /*4780*/  IMAD.MOV.U32 R5, RZ, RZ, R3 ;  /* 0x000000ffff057224 */ /* 0x002fe200078e0003 */
[----:B------:R-:W-:Y:S01]  /*4790*/  IABS R3, R6 ;  /* 0x0000000600037213 */ /* 0x000fe20000000000 */
[----:B------:R-:W-:-:S04]  /*47a0*/  IMAD.IADD R6, R247, 0x1, -R111 ;  /* 0x00000001f7067824 */ /* 0x000fc800078e0a6f */
[C---:B------:R-:W-:Y:S01]  /*47b0*/  IADD3 R120, R7.reuse, 0x10, RZ ;  /* 0x0000001007787810 */ /* 0x040fe20007ffe0ff */
[----:B------:R1:W-:Y:S01]  /*47c0*/  I2F R202, R5 ;  /* 0x0000000500ca7306 */ /* 0x0003e20000201400 */
[C---:B------:R-:W-:Y:S01]  /*47d0*/  IADD3 R121, R7.reuse, 0x11, RZ ;  /* 0x0000001107797810 */ /* 0x040fe20007ffe0ff */
[----:B------:R-:W-:Y:S01]  /*47e0*/  HMMA.16816.F32.BF16 R8, R8, R26, R80 ;  /* 0x0000001a0808723c */ /* 0x000fe20000041850 */
[C---:B------:R-:W-:Y:S02]  /*47f0*/  IADD3 R122, R7.reuse, 0x18, RZ ;  /* 0x00000018077a7810 */ /* 0x040fe40007ffe0ff */
[----:B------:R-:W-:-:S05]  /*4800*/  IADD3 R123, R7, 0x19, RZ ;  /* 0x00000019077b7810 */ /* 0x000fca0007ffe0ff */
        /* <DEDUP_REMOVED lines=9> */
[----:B-1----:R-:W-:Y:S01]  /*48a0*/  IMAD.IADD R5, R247, 0x1, -R120 ;  /* 0x00000001f7057824 */ /* 0x002fe200078e0a78 */
[----:B------:R-:W1:Y:S04]  /*48b0*/  LDSM.16.M88.4 R12, [R230] ;  /* 0x00000000e60c783b */ /* 0x000e680000000200 */
[----:B------:R-:W-:-:S02]  /*48c0*/  IABS R5, R5 ;  /* 0x0000000500057213 */ /* 0x000fc40000000000 */
[C---:B---3--:R-:W-:Y:S01]  /*48d0*/  HMMA.16816.F32.BF16 R116, R16.reuse, R96, R56 ;  /* 0x000000601074723c */ /* 0x048fe20000041838 */
[C---:B--2---:R-:W-:Y:S01]  /*48e0*/  IMAD.IADD R3, R247.reuse, 0x1, -R121 ;  /* 0x00000001f7037824 */ /* 0x044fe200078e0a79 */
[----:B------:R2:W-:Y:S04]  /*48f0*/  I2F R205, R5 ;  /* 0x0000000500cd7306 */ /* 0x0005e80000201400 */
[----:B------:R-:W-:Y:S02]  /*4900*/  IABS R3, R3 ;  /* 0x0000000300037213 */ /* 0x000fe40000000000 */
[C---:B----4-:R-:W-:Y:S01]  /*4910*/  HMMA.16816.F32.BF16 R112, R16.reuse, R44, R32 ;  /* 0x0000002c1070723c */ /* 0x050fe20000041820 */
[----:B------:R-:W-:Y:S07]  /*4920*/  LDSM.16.M88.4 R32, [R225+0x1000] ;  /* 0x00100000e120783b */ /* 0x000fee0000000200 */
[----:B------:R-:W-:Y:S01]  /*4930*/  HMMA.16816.F32.BF16 R68, R16, R46, R68 ;  /* 0x0000002e1044723c */ /* 0x000fe20000041844 */
[----:B--2---:R-:W-:Y:S01]  /*4940*/  IMAD.MOV.U32 R5, RZ, RZ, R3 ;  /* 0x000000ffff057224 */ /* 0x004fe200078e0003 */
[----:B------:R-:W-:Y:S01]  /*4950*/  IABS R3, R6 ;  /* 0x0000000600037213 */ /* 0x000fe20000000000 */
[----:B------:R-:W-:-:S02]  /*4960*/  IMAD.IADD R6, R247, 0x1, -R123 ;  /* 0x00000001f7067824 */ /* 0x000fc400078e0a7b */
[----:B------:R2:W-:Y:S03]  /*4970*/  I2F R206, R5 ;  /* 0x0000000500ce7306 */ /* 0x0005e60000201400 */
[C---:B------:R-:W-:Y:S01]  /*4980*/  HMMA.16816.F32.BF16 R84, R16.reuse, R48, R20 ;  /* 0x000000301054723c */ /* 0x040fe20000041814 */
[----:B------:R-:W-:Y:S07]  /*4990*/  LDSM.16.M88.4 R20, [R225+0x800] ;  /* 0x00080000e114783b */ /* 0x000fee0000000200 */
[----:B------:R-:W-:Y:S01]  /*49a0*/  HMMA.16816.F32.BF16 R52, R16, R60, R52 ;  /* 0x0000003c1034723c */ /* 0x000fe20000041834 */
[----:B--2---:R-:W-:Y:S01]  /*49b0*/  IMAD.MOV.U32 R5, RZ, RZ, R3 ;  /* 0x000000ffff057224 */ /* 0x004fe200078e0003 */
[----:B------:R-:W-:Y:S01]  /*49c0*/  IABS R3, R6 ;  /* 0x0000000600037213 */ /* 0x000fe20000000000 */
[----:B------:R-:W-:-:S05]  /*49d0*/  IMAD.IADD R6, R247, 0x1, -R132 ;  /* 0x00000001f7067824 */ /* 0x000fca00078e0a84 */
[C---:B-1----:R-:W-:Y:S01]  /*49e0*/  HMMA.16816.F32.BF16 R80, R12.reuse, R44, R80 ;  /* 0x0000002c0c50723c */ /* 0x042fe20000041850 */
[----:B------:R1:W-:Y:S07]  /*49f0*/  I2F R207, R5 ;  /* 0x0000000500cf7306 */ /* 0x0003ee0000201400 */
[----:B------:R-:W-:Y:S08]  /*4a00*/  HMMA.16816.F32.BF16 R56, R12, R46, R36 ;  /* 0x0000002e0c38723c */ /* 0x000ff00000041824 */
[----:B------:R-:W-:Y:S01]  /*4a10*/  HMMA.16816.F32.BF16 R64, R16, R50, R64 ;  /* 0x000000321040723c */ /* 0x000fe20000041840 */
[----:B-1----:R-:W-:Y:S01]  /*4a20*/  IMAD.MOV.U32 R5, RZ, RZ, R3 ;  /* 0x000000ffff057224 */ /* 0x002fe200078e0003 */
[----:B------:R-:W-:-:S02]  /*4a30*/  IABS R3, R6 ;  /* 0x0000000600037213 */ /* 0x000fc40000000000 */
[----:B------:R-:W-:Y:S01]  /*4a40*/  IADD3 R6, R108, 0x48, RZ ;  /* 0x000000486c067810 */ /* 0x000fe20007ffe0ff */
[----:B------:R1:W-:Y:S03]  /*4a50*/  I2F R208, R5 ;  /* 0x0000000500d07306 */ /* 0x0003e60000201400 */
[C---:B------:R-:W-:Y:S01]  /*4a60*/  IADD3 R248, R6.reuse, UR4, RZ ;  /* 0x0000000406f87c10 */ /* 0x040fe2000fffe0ff */
[C---:B------:R-:W-:Y:S01]  /*4a70*/  HMMA.16816.F32.BF16 R72, R16.reuse, R62, R72 ;  /* 0x0000003e1048723c */ /* 0x040fe20000041848 */
[----:B------:R-:W-:Y:S02]  /*4a80*/  ULDC UR4, c[0x0][0x2e8] ;  /* 0x0000ba0000047ab9 */ /* 0x000fe40000000800 */
[----:B------:R-:W-:Y:S01]  /*4a90*/  UIADD3 UR4, UR5, UR4, URZ ;  /* 0x0000000405047290 */ /* 0x000fe2000fffe03f */
[----:B------:R2:W-:Y:S04]  /*4aa0*/  I2F R209, R3 ;  /* 0x0000000300d17306 */ /* 0x0005e80000201400 */
[----:B------:R-:W-:Y:S01]  /*4ab0*/  HMMA.16816.F32.BF16 R24, R16, R98, R8 ;  /* 0x000000621018723c */ /* 0x000fe20000041808 */
[----:B------:R-:W3:Y:S01]  /*4ac0*/  LDSM.16.M88.4 R8, [R229+0x2000] ;  /* 0x00200000e508783b */ /* 0x000ee20000000200 */
[----:B------:R-:W-:Y:S01]  /*4ad0*/  IADD3 R6, R6, UR4, RZ ;  /* 0x0000000406067c10 */ /* 0x000fe2000fffe0ff */
[----:B-1----:R-:W-:-:S02]  /*4ae0*/  IMAD.IADD R5, R247, 0x1, -R133 ;  /* 0x00000001f7057824 */ /* 0x002fc400078e0a85 */
[----:B------:R-:W1:Y:S01]  /*4af0*/  LDSM.16.M88.4 R16, [R225] ;  /* 0x00000000e110783b */ /* 0x000e620000000200 */
[----:B------:R-:W-:Y:S02]  /*4b00*/  IMNMX R249, R6, UR14, PT ;  /* 0x0000000e06f97c17 */ /* 0x000fe4000b800200 */
[----:B------:R-:W-:Y:S01]  /*4b10*/  HMMA.16816.F32.BF16 R76, R12, R48, R76 ;  /* 0x000000300c4c723c */ /* 0x000fe2000004184c */
[----:B------:R-:W-:Y:S01]  /*4b20*/  IABS R0, R5 ;  /* 0x0000000500007213 */ /* 0x000fe20000000000 */
[----:B------:R-:W-:Y:S01]  /*4b30*/  IMAD.IADD R5, R247, 0x1, -R134 ;  /* 0x00000001f7057824 */ /* 0x000fe200078e0a86 */
[----:B------:R-:W-:-:S03]  /*4b40*/  ISETP.GE.AND P2, PT, R7, R249, PT ;  /* 0x000000f90700720c */ /* 0x000fc60003f46270 */
[----:B--2---:R-:W-:Y:S01]  /*4b50*/  IMAD.MOV.U32 R3, RZ, RZ, R0 ;  /* 0x000000ffff037224 */ /* 0x004fe200078e0000 */
[----:B------:R-:W-:Y:S01]  /*4b60*/  IABS R0, R5 ;  /* 0x0000000500007213 */ /* 0x000fe20000000000 */
[C---:B------:R-:W-:Y:S01]  /*4b70*/  IMAD.IADD R5, R247.reuse, 0x1, -R136 ;  /* 0x00000001f7057824 */ /* 0x040fe200078e0a88 */
[C---:B------:R-:W-:Y:S01]  /*4b80*/  HMMA.16816.F32.BF16 R44, R12.reuse, R60, R100 ;  /* 0x0000003c0c2c723c */ /* 0x040fe20000041864 */
[----:B------:R2:W-:Y:S07]  /*4b90*/  I2F R210, R3 ;  /* 0x0000000300d27306 */ /* 0x0005ee0000201400 */
[C---:B------:R-:W-:Y:S08]  /*4ba0*/  HMMA.16816.F32.BF16 R48, R12.reuse, R50, R40 ;  /* 0x000000320c30723c */ /* 0x040ff00000041828 */
[C---:B------:R-:W-:Y:S01]  /*4bb0*/  HMMA.16816.F32.BF16 R60, R12.reuse, R62, R28 ;  /* 0x0000003e0c3c723c */ /* 0x040fe2000004181c */
[----:B--2---:R-:W-:Y:S01]  /*4bc0*/  IMAD.MOV.U32 R3, RZ, RZ, R0 ;  /* 0x000000ffff037224 */ /* 0x004fe200078e0000 */
[----:B------:R-:W-:Y:S01]  /*4bd0*/  IABS R0, R5 ;  /* 0x0000000500007213 */ /* 0x000fe20000000000 */
[C---:B------:R-:W-:Y:S01]  /*4be0*/  IMAD.IADD R5, R247.reuse, 0x1, -R135 ;  /* 0x00000001f7057824 */ /* 0x040fe200078e0a87 */
[----:B------:R-:W2:Y:S01]  /*4bf0*/  LDSM.16.M88.4 R28, [R225+0x1800] ;  /* 0x00180000e11c783b */ /* 0x000ea20000000200 */
[----:B------:R4:W-:Y:S03]  /*4c00*/  I2F R211, R3 ;  /* 0x0000000300d37306 */ /* 0x0009e60000201400 */
[C---:B------:R-:W-:Y:S08]  /*4c10*/  HMMA.16816.F32.BF16 R40, R12.reuse, R96, R88 ;  /* 0x000000600c28723c */ /* 0x040ff00000041858 */
[----:B------:R-:W-:Y:S01]  /*4c20*/  HMMA.16816.F32.BF16 R36, R12, R98, R92 ;  /* 0x000000620c24723c */ /* 0x000fe2000004185c */
[----:B------:R-:W5:Y:S01]  /*4c30*/  LDSM.16.M88.4 R12, [R229] ;  /* 0x00000000e50c783b */ /* 0x000f620000000200 */
[----:B----4-:R-:W-:Y:S01]  /*4c40*/  IMAD.MOV.U32 R3, RZ, RZ, R0 ;  /* 0x000000ffff037224 */ /* 0x010fe200078e0000 */
[----:B------:R-:W-:Y:S01]  /*4c50*/  IABS R0, R5 ;  /* 0x0000000500007213 */ /* 0x000fe20000000000 */
[----:B------:R-:W-:-:S04]  /*4c60*/  IMAD.IADD R5, R247, 0x1, -R137 ;  /* 0x00000001f7057824 */ /* 0x000fc800078e0a89 */
[C---:B---3--:R-:W-:Y:S01]  /*4c70*/  HMMA.16816.F32.BF16 R92, R8.reuse, R34, R72 ;  /* 0x00000022085c723c */ /* 0x048fe20000041848 */
[----:B------:R3:W-:Y:S07]  /*4c80*/  I2F R212, R3 ;  /* 0x0000000300d47306 */ /* 0x0007ee0000201400 */
[C---:B-1----:R-:W-:Y:S01]  /*4c90*/  HMMA.16816.F32.BF16 R84, R8.reuse, R16, R84 ;  /* 0x000000100854723c */ /* 0x042fe20000041854 */
[----:B------:R1:W-:Y:S07]  /*4ca0*/  I2F R214, R0 ;  /* 0x0000000000d67306 */ /* 0x0003ee0000201400 */
[----:B------:R-:W-:Y:S01]  /*4cb0*/  HMMA.16816.F32.BF16 R96, R8, R18, R64 ;  /* 0x000000120860723c */ /* 0x000fe20000041840 */
[----:B---3--:R-:W-:-:S05]  /*4cc0*/  IMAD.IADD R3, R247, 0x1, -R139 ;  /* 0x00000001f7037824 */ /* 0x008fca00078e0a8b */
[----:B------:R-:W-:Y:S02]  /*4cd0*/  IABS R3, R3 ;  /* 0x0000000300037213 */ /* 0x000fe40000000000 */
[C---:B------:R-:W-:Y:S01]  /*4ce0*/  HMMA.16816.F32.BF16 R112, R8.reuse, R20, R112 ;  /* 0x000000140870723c */ /* 0x040fe20000041870 */
[----:B-1----:R-:W-:Y:S01]  /*4cf0*/  IMAD.IADD R0, R247, 0x1, -R138 ;  /* 0x00000001f7007824 */ /* 0x002fe200078e0a8a */
[----:B------:R1:W-:Y:S04]  /*4d00*/  I2F R213, R3 ;  /* 0x0000000300d57306 */ /* 0x0003e80000201400 */
[----:B------:R-:W-:Y:S02]  /*4d10*/  IABS R0, R0 ;  /* 0x0000000000007213 */ /* 0x000fe40000000000 */
[C---:B------:R-:W-:Y:S08]  /*4d20*/  HMMA.16816.F32.BF16 R104, R8.reuse, R22, R68 ;  /* 0x000000160868723c */ /* 0x040ff00000041844 */
[----:B------:R-:W-:Y:S01]  /*4d30*/  HMMA.16816.F32.BF16 R100, R8, R32, R52 ;  /* 0x000000200864723c */ /* 0x000fe20000041834 */
[----:B-1----:R-:W-:Y:S01]  /*4d40*/  IMAD.MOV.U32 R3, RZ, RZ, R0 ;  /* 0x000000ffff037224 */ /* 0x002fe200078e0000 */
[----:B------:R-:W-:Y:S01]  /*4d50*/  IABS R0, R5 ;  /* 0x0000000500007213 */ /* 0x000fe20000000000 */
[----:B------:R-:W-:-:S02]  /*4d60*/  IMAD.IADD R5, R242, 0x1, -R7 ;  /* 0x00000001f2057824 */ /* 0x000fc400078e0a07 */
[----:B------:R1:W-:Y:S03]  /*4d70*/  I2F R215, R3 ;  /* 0x0000000300d77306 */ /* 0x0003e60000201400 */
[C---:B--2---:R-:W-:Y:S08]  /*4d80*/  HMMA.16816.F32.BF16 R88, R8.reuse, R28, R116 ;  /* 0x0000001c0858723c */ /* 0x044ff00000041874 */
[----:B------:R-:W-:Y:S01]  /*4d90*/  HMMA.16816.F32.BF16 R72, R8, R30, R24 ;  /* 0x0000001e0848723c */ /* 0x000fe20000041818 */
[----:B------:R-:W-:Y:S04]  /*4da0*/  LDSM.16.M88.4 R24, [R220+0xa000] ;  /* 0x00a00000dc18783b */ /* 0x000fe80000000200 */
[----:B------:R-:W2:Y:S01]  /*4db0*/  LDSM.16.M88.4 R8, [R227+0x6000] ;  /* 0x00600000e308783b */ /* 0x000ea20000000200 */
[----:B-1----:R-:W-:Y:S01]  /*4dc0*/  IMAD.MOV.U32 R3, RZ, RZ, R0 ;  /* 0x000000ffff037224 */ /* 0x002fe200078e0000 */
[----:B------:R-:W-:Y:S01]  /*4dd0*/  IABS R0, R5 ;  /* 0x0000000500007213 */ /* 0x000fe20000000000 */
[--C-:B------:R-:W-:Y:S01]  /*4de0*/  IMAD.IADD R5, R241, 0x1, -R7.reuse ;  /* 0x00000001f1057824 */ /* 0x100fe200078e0a07 */
[C---:B-----5:R-:W-:Y:S01]  /*4df0*/  HMMA.16816.F32.BF16 R64, R12.reuse, R32, R44 ;  /* 0x000000200c40723c */ /* 0x060fe2000004182c */
        /* <DEDUP_REMOVED lines=8> */
[C---:B------:R-:W-:Y:S08]  /*4e80*/  HMMA.16816.F32.BF16 R80, R12.reuse, R20, R80 ;  /* 0x000000140c50723c */ /* 0x040ff00000041850 */
[----:B------:R-:W-:Y:S01]  /*4e90*/  HMMA.16816.F32.BF16 R56, R12, R22, R56 ;  /* 0x000000160c38723c */ /* 0x000fe20000041838 */
[----:B------:R-:W-:Y:S01]  /*4ea0*/  LDSM.16.M88.4 R20, [R220+0xb800] ;  /* 0x00b80000dc14783b */ /* 0x000fe20000000200 */
[----:B---3--:R-:W-:Y:S01]  /*4eb0*/  IMAD.MOV.U32 R3, RZ, RZ, R0 ;  /* 0x000000ffff037224 */ /* 0x008fe200078e0000 */
[----:B------:R-:W-:Y:S01]  /*4ec0*/  IABS R0, R5 ;  /* 0x0000000500007213 */ /* 0x000fe20000000000 */
[----:B------:R-:W-:-:S04]  /*4ed0*/  IMAD.IADD R5, R242, 0x1, -R109 ;  /* 0x00000001f2057824 */ /* 0x000fc800078e0a6d */
[C---:B------:R-:W-:Y:S01]  /*4ee0*/  HMMA.16816.F32.BF16 R60, R12.reuse, R34, R60 ;  /* 0x000000220c3c723c */ /* 0x040fe2000004183c */
[----:B------:R3:W-:Y:S01]  /*4ef0*/  I2F R197, R3 ;  /* 0x0000000300c57306 */ /* 0x0007e20000201400 */
[----:B------:R-:W4:Y:S06]  /*4f00*/  LDSM.16.M88.4 R32, [R220+0xb000] ;  /* 0x00b00000dc20783b */ /* 0x000f2c0000000200 */
[C---:B------:R-:W-:Y:S08]  /*4f10*/  HMMA.16816.F32.BF16 R52, R12.reuse, R28, R40 ;  /* 0x0000001c0c34723c */ /* 0x040ff00000041828 */
[----:B------:R-:W-:Y:S01]  /*4f20*/  HMMA.16816.F32.BF16 R44, R12, R30, R36 ;  /* 0x0000001e0c2c723c */ /* 0x000fe20000041824 */
[----:B---3--:R-:W-:Y:S01]  /*4f30*/  IMAD.MOV.U32 R3, RZ, RZ, R0 ;  /* 0x000000ffff037224 */ /* 0x008fe200078e0000 */
[----:B------:R-:W-:Y:S01]  /*4f40*/  IABS R0, R5 ;  /* 0x0000000500007213 */ /* 0x000fe20000000000 */
[C---:B------:R-:W-:Y:S01]  /*4f50*/  IMAD.IADD R5, R241.reuse, 0x1, -R109 ;  /* 0x00000001f1057824 */ /* 0x040fe200078e0a6d */
[----:B------:R-:W3:Y:S01]  /*4f60*/  LDSM.16.M88.4 R12, [R227+0x4000] ;  /* 0x00400000e30c783b */ /* 0x000ee20000000200 */
[----:B------:R5:W-:Y:S03]  /*4f70*/  I2F R194, R3 ;  /* 0x0000000300c27306 */ /* 0x000be60000201400 */
[C---:B--2---:R-:W-:Y:S01]  /*4f80*/  HMMA.16816.F32.BF16 R48, R8.reuse, R24, R84 ;  /* 0x000000180830723c */ /* 0x044fe20000041854 */
[----:B------:R-:W-:Y:S07]  /*4f90*/  LDSM.16.M88.4 R28, [R228+0x4000] ;  /* 0x00400000e41c783b */ /* 0x000fee0000000200 */
[----:B------:R-:W-:Y:S01]  /*4fa0*/  HMMA.16816.F32.BF16 R84, R8, R26, R96 ;  /* 0x0000001a0854723c */ /* 0x000fe20000041860 */
[----:B-----5:R-:W-:Y:S01]  /*4fb0*/  IMAD.MOV.U32 R3, RZ, RZ, R0 ;  /* 0x000000ffff037224 */ /* 0x020fe200078e0000 */
[----:B------:R-:W-:Y:S01]  /*4fc0*/  IABS R0, R5 ;  /* 0x0000000500007213 */ /* 0x000fe20000000000 */
[----:B------:R-:W-:-:S05]  /*4fd0*/  IMAD.IADD R5, R241, 0x1, -R110 ;  /* 0x00000001f1057824 */ /* 0x000fca00078e0a6e */
[C---:B-1----:R-:W-:Y:S01]  /*4fe0*/  HMMA.16816.F32.BF16 R128, R8.reuse, R16, R112 ;  /* 0x000000100880723c */ /* 0x042fe20000041870 */
[----:B------:R1:W-:Y:S07]  /*4ff0*/  I2F R198, R3 ;  /* 0x0000000300c67306 */ /* 0x0003ee0000201400 */
[C---:B------:R-:W-:Y:S01]  /*5000*/  HMMA.16816.F32.BF16 R96, R8.reuse, R18, R104 ;  /* 0x000000120860723c */ /* 0x040fe20000041868 */
[----:B------:R2:W-:Y:S07]  /*5010*/  I2F R196, R0 ;  /* 0x0000000000c47306 */ /* 0x0005ee0000201400 */
[----:B----4-:R-:W-:Y:S01]  /*5020*/  HMMA.16816.F32.BF16 R100, R8, R32, R100 ;  /* 0x000000200864723c */ /* 0x010fe20000041864 */
[----:B-1----:R-:W-:-:S05]  /*5030*/  IMAD.IADD R3, R248, 0x1, -R109 ;  /* 0x00000001f8037824 */ /* 0x002fca00078e0a6d */
[----:B------:R-:W-:Y:S02]  /*5040*/  IABS R3, R3 ;  /* 0x0000000300037213 */ /* 0x000fe40000000000 */
[C---:B------:R-:W-:Y:S01]  /*5050*/  HMMA.16816.F32.BF16 R144, R8.reuse, R34, R92 ;  /* 0x000000220890723c */ /* 0x040fe2000004185c */
[----:B--2---:R-:W-:Y:S01]  /*5060*/  IMAD.IADD R0, R242, 0x1, -R110 ;  /* 0x00000001f2007824 */ /* 0x004fe200078e0a6e */
[----:B------:R1:W-:Y:S04]  /*5070*/  I2F R193, R3 ;  /* 0x0000000300c17306 */ /* 0x0003e80000201400 */
[----:B------:R-:W-:Y:S02]  /*5080*/  IABS R0, R0 ;  /* 0x0000000000007213 */ /* 0x000fe40000000000 */
[C---:B------:R-:W-:Y:S08]  /*5090*/  HMMA.16816.F32.BF16 R88, R8.reuse, R20, R88 ;  /* 0x000000140858723c */ /* 0x040ff00000041858 */
[----:B------:R-:W-:Y:S01]  /*50a0*/  HMMA.16816.F32.BF16 R148, R8, R22, R72 ;  /* 0x000000160894723c */ /* 0x000fe20000041848 */
[----:B------:R-:W-:Y:S01]  /*50b0*/  LDSM.16.M88.4 R8, [R231+0x2000] ;  /* 0x00200000e708783b */ /* 0x000fe20000000200 */
[----:B-1----:R-:W-:Y:S01]  /*50c0*/  IMAD.MOV.U32 R3, RZ, RZ, R0 ;  /* 0x000000ffff037224 */ /* 0x002fe200078e0000 */
[----:B------:R-:W-:Y:S01]  /*50d0*/  IABS R0, R5 ;  /* 0x0000000500007213 */ /* 0x000fe20000000000 */
[----:B------:R-:W-:-:S02]  /*50e0*/  IMAD.IADD R5, R248, 0x1, -R110 ;  /* 0x00000001f8057824 */ /* 0x000fc400078e0a6e */
[----:B------:R1:W-:Y:S02]  /*50f0*/  I2F R192, R3 ;  /* 0x0000000300c07306 */ /* 0x0003e40000201400 */
[C---:B---3--:R-:W-:Y:S08]  /*5100*/  HMMA.16816.F32.BF16 R36, R12.reuse, R24, R76 ;  /* 0x000000180c24723c */ /* 0x048ff0000004184c */
[----:B------:R-:W-:Y:S01]  /*5110*/  HMMA.16816.F32.BF16 R40, R12, R26, R68 ;  /* 0x0000001a0c28723c */ /* 0x000fe20000041844 */
[----:B------:R-:W2:Y:S01]  /*5120*/  LDSM.16.M88.4 R24, [R228+0x6000] ;  /* 0x00600000e418783b */ /* 0x000ea20000000200 */
[----:B-1----:R-:W-:Y:S01]  /*5130*/  IMAD.MOV.U32 R3, RZ, RZ, R0 ;  /* 0x000000ffff037224 */ /* 0x002fe200078e0000 */
[----:B------:R-:W-:Y:S01]  /*5140*/  IABS R0, R5 ;  /* 0x0000000500007213 */ /* 0x000fe20000000000 */
[----:B------:R-:W-:-:S04]  /*5150*/  IMAD.IADD R5, R242, 0x1, -R111 ;  /* 0x00000001f2057824 */ /* 0x000fc800078e0a6f */
[C---:B------:R-:W-:Y:S01]  /*5160*/  HMMA.16816.F32.BF16 R72, R12.reuse, R16, R80 ;  /* 0x000000100c48723c */ /* 0x040fe20000041850 */
[----:B------:R1:W-:Y:S07]  /*5170*/  I2F R191, R3 ;  /* 0x0000000300bf7306 */ /* 0x0003ee0000201400 */
[C---:B------:R-:W-:Y:S01]  /*5180*/  HMMA.16816.F32.BF16 R112, R12.reuse, R18, R56 ;  /* 0x000000120c70723c */ /* 0x040fe20000041838 */
[----:B------:R-:W-:Y:S04]  /*5190*/  LDSM.16.M88.4 R16, [R230+0x6000] ;  /* 0x00600000e610783b */ /* 0x000fe80000000200 */
[----:B------:R-:W-:Y:S03]  /*51a0*/  LDSM.16.M88.4 R56, [R231+0x3000] ;  /* 0x00300000e738783b */ /* 0x000fe60000000200 */
[C---:B------:R-:W-:Y:S01]  /*51b0*/  HMMA.16816.F32.BF16 R140, R12.reuse, R22, R44 ;  /* 0x000000160c8c723c */ /* 0x040fe2000004182c */
[----:B-1----:R-:W-:Y:S01]  /*51c0*/  IMAD.MOV.U32 R3, RZ, RZ, R0 ;  /* 0x000000ffff037224 */ /* 0x002fe200078e0000 */
[----:B------:R-:W-:Y:S01]  /*51d0*/  IABS R0, R5 ;  /* 0x0000000500007213 */ /* 0x000fe20000000000 */
[--C-:B------:R-:W-:Y:S01]  /*51e0*/  IMAD.IADD R5, R241, 0x1, -R111.reuse ;  /* 0x00000001f1057824 */ /* 0x100fe200078e0a6f */
[----:B------:R-:W1:Y:S01]  /*51f0*/  LDSM.16.M88.4 R44, [R226+0xa000] ;  /* 0x00a00000e22c783b */ /* 0x000e620000000200 */
[----:B------:R3:W-:Y:S03]  /*5200*/  I2F R190, R3 ;  /* 0x0000000300be7306 */ /* 0x0007e60000201400 */
[C---:B------:R-:W-:Y:S01]  /*5210*/  HMMA.16816.F32.BF16 R116, R12.reuse, R20, R52 ;  /* 0x000000140c74723c */ /* 0x040fe20000041834 */
[----:B------:R-:W4:Y:S04]  /*5220*/  LDSM.16.M88.4 R20, [R230+0x4000] ;  /* 0x00400000e614783b */ /* 0x000f280000000200 */
[----:B------:R-:W5:Y:S03]  /*5230*/  LDSM.16.M88.4 R52, [R231+0x2800] ;  /* 0x00280000e734783b */ /* 0x000f660000000200 */
[----:B------:R-:W-:Y:S01]  /*5240*/  HMMA.16816.F32.BF16 R104, R12, R32, R64 ;  /* 0x000000200c68723c */ /* 0x000fe20000041840 */
[----:B---3--:R-:W-:Y:S01]  /*5250*/  IMAD.MOV.U32 R3, RZ, RZ, R0 ;  /* 0x000000ffff037224 */ /* 0x008fe200078e0000 */
[----:B------:R-:W-:Y:S01]  /*5260*/  IABS R0, R5 ;  /* 0x0000000500007213 */ /* 0x000fe20000000000 */
[----:B------:R-:W-:-:S05]  /*5270*/  IMAD.IADD R5, R248, 0x1, -R111 ;  /* 0x00000001f8057824 */ /* 0x000fca00078e0a6f */
[----:B------:R-:W-:Y:S01]  /*5280*/  HMMA.16816.F32.BF16 R124, R12, R34, R60 ;  /* 0x000000220c7c723c */ /* 0x000fe2000004183c */
[----:B------:R3:W-:Y:S01]  /*5290*/  I2F R187, R3 ;  /* 0x0000000300bb7306 */ /* 0x0007e20000201400 */
[----:B------:R-:W5:Y:S06]  /*52a0*/  LDSM.16.M88.4 R60, [R231+0x3800] ;  /* 0x00380000e73c783b */ /* 0x000f6c0000000200 */
[-C--:B--2---:R-:W-:Y:S08]  /*52b0*/  HMMA.16816.F32.BF16 R32, R24, R8.reuse, R48 ;  /* 0x000000081820723c */ /* 0x084ff00000041830 */
[C---:B------:R-:W-:Y:S01]  /*52c0*/  HMMA.16816.F32.BF16 R12, R28.reuse, R8, R36 ;  /* 0x000000081c0c723c */ /* 0x040fe20000041824 */
[----:B---3--:R-:W-:Y:S01]  /*52d0*/  IMAD.MOV.U32 R3, RZ, RZ, R0 ;  /* 0x000000ffff037224 */ /* 0x008fe200078e0000 */
[----:B------:R-:W-:Y:S01]  /*52e0*/  IABS R0, R5 ;  /* 0x0000000500007213 */ /* 0x000fe20000000000 */
[C---:B------:R-:W-:Y:S01]  /*52f0*/  IMAD.IADD R5, R242.reuse, 0x1, -R120 ;  /* 0x00000001f2057824 */ /* 0x040fe200078e0a78 */
[----:B------:R-:W-:Y:S01]  /*5300*/  LDSM.16.M88.4 R36, [R225+0x2000] ;  /* 0x00200000e124783b */ /* 0x000fe20000000200 */
[----:B------:R2:W-:Y:S03]  /*5310*/  I2F R188, R3 ;  /* 0x0000000300bc7306 */ /* 0x0005e60000201400 */
[----:B------:R-:W-:Y:S08]  /*5320*/  HMMA.16816.F32.BF16 R68, R28, R10, R40 ;  /* 0x0000000a1c44723c */ /* 0x000ff00000041828 */
[----:B-1----:R-:W-:Y:S01]  /*5330*/  HMMA.16816.F32.BF16 R40, R16, R44, R32 ;  /* 0x0000002c1028723c */ /* 0x002fe20000041820 */
[----:B--2---:R-:W-:Y:S01]  /*5340*/  IMAD.MOV.U32 R3, RZ, RZ, R0 ;  /* 0x000000ffff037224 */ /* 0x004fe200078e0000 */
[----:B------:R-:W-:Y:S01]  /*5350*/  IABS R0, R5 ;  /* 0x0000000500007213 */ /* 0x000fe20000000000 */
[----:B------:R-:W-:-:S05]  /*5360*/  IMAD.IADD R5, R242, 0x1, -R121 ;  /* 0x00000001f2057824 */ /* 0x000fca00078e0a79 */
[----:B----4-:R-:W-:Y:S01]  /*5370*/  HMMA.16816.F32.BF16 R32, R20, R44, R12 ;  /* 0x0000002c1420723c */ /* 0x010fe2000004180c */
[----:B------:R1:W-:Y:S01]  /*5380*/  I2F R186, R3 ;  /* 0x0000000300ba7306 */ /* 0x0003e20000201400 */
[----:B------:R-:W2:Y:S06]  /*5390*/  LDSM.16.M88.4 R12, [R229+0x4000] ;  /* 0x00400000e50c783b */ /* 0x000eac0000000200 */
[C---:B------:R-:W-:Y:S01]  /*53a0*/  HMMA.16816.F32.BF16 R80, R24.reuse, R10, R84 ;  /* 0x0000000a1850723c */ /* 0x040fe20000041854 */
[----:B------:R3:W-:Y:S01]  /*53b0*/  I2F R189, R0 ;  /* 0x0000000000bd7306 */ /* 0x0007e20000201400 */
[----:B------:R-:W4:Y:S06]  /*53c0*/  LDSM.16.M88.4 R8, [R229+0x6000] ;  /* 0x00600000e508783b */ /* 0x000f2c0000000200 */
[----:B-----5:R-:W-:Y:S01]  /*53d0*/  HMMA.16816.F32.BF16 R84, R24, R54, R96 ;  /* 0x000000361854723c */ /* 0x020fe20000041860 */
[----:B-1----:R-:W-:-:S05]  /*53e0*/  IMAD.IADD R3, R241, 0x1, -R120 ;  /* 0x00000001f1037824 */ /* 0x002fca00078e0a78 */
[----:B------:R-:W-:Y:S02]  /*53f0*/  IABS R3, R3 ;  /* 0x0000000300037213 */ /* 0x000fe40000000000 */
[C---:B------:R-:W-:Y:S01]  /*5400*/  HMMA.16816.F32.BF16 R92, R24.reuse, R56, R100 ;  /* 0x00000038185c723c */ /* 0x040fe20000041864 */
[----:B---3--:R-:W-:Y:S01]  /*5410*/  IMAD.IADD R0, R248, 0x1, -R120 ;  /* 0x00000001f8007824 */ /* 0x008fe200078e0a78 */
        /* <DEDUP_REMOVED lines=8> */
[----:B--2---:R-:W-:Y:S08]  /*54a0*/  HMMA.16816.F32.BF16 R48, R12, R36, R32 ;  /* 0x000000240c30723c */ /* 0x004ff00000041820 */
[----:B------:R-:W-:Y:S01]  /*54b0*/  HMMA.16816.F32.BF16 R76, R24, R52, R128 ;  /* 0x00000034184c723c */ /* 0x000fe20000041880 */
[----:B-1----:R-:W-:Y:S01]  /*54c0*/  IMAD.MOV.U32 R3, RZ, RZ, R0 ;  /* 0x000000ffff037224 */ /* 0x002fe200078e0000 */
[----:B------:R-:W-:Y:S01]  /*54d0*/  IABS R0, R5 ;  /* 0x0000000500007213 */ /* 0x000fe20000000000 */
[----:B------:R-:W-:-:S05]  /*54e0*/  IMAD.IADD R5, R248, 0x1, -R121 ;  /* 0x00000001f8057824 */ /* 0x000fca00078e0a79 */
[----:B------:R-:W-:Y:S01]  /*54f0*/  HMMA.16816.F32.BF16 R88, R24, R62, R148 ;  /* 0x0000003e1858723c */ /* 0x000fe20000041894 */
[----:B------:R1:W-:Y:S01]  /*5500*/  I2F R184, R3 ;  /* 0x0000000300b87306 */ /* 0x0003e20000201400 */
[----:B------:R-:W2:Y:S06]  /*5510*/  LDSM.16.M88.4 R24, [R226+0xa800] ;  /* 0x00a80000e218783b */ /* 0x000eac0000000200 */
[----:B------:R-:W-:Y:S08]  /*5520*/  HMMA.16816.F32.BF16 R32, R20, R46, R68 ;  /* 0x0000002e1420723c */ /* 0x000ff00000041844 */
[----:B----4-:R-:W-:Y:S01]  /*5530*/  HMMA.16816.F32.BF16 R40, R8, R36, R40 ;  /* 0x000000240828723c */ /* 0x010fe20000041828 */
[----:B-1----:R-:W-:Y:S01]  /*5540*/  IMAD.MOV.U32 R3, RZ, RZ, R0 ;  /* 0x000000ffff037224 */ /* 0x002fe200078e0000 */
[----:B------:R-:W-:Y:S01]  /*5550*/  IABS R0, R5 ;  /* 0x0000000500007213 */ /* 0x000fe20000000000 */
[----:B------:R-:W-:-:S02]  /*5560*/  IMAD.IADD R5, R242, 0x1, -R122 ;  /* 0x00000001f2057824 */ /* 0x000fc400078e0a7a */
[----:B------:R1:W-:Y:S03]  /*5570*/  I2F R182, R3 ;  /* 0x0000000300b67306 */ /* 0x0003e60000201400 */
[----:B------:R-:W-:Y:S08]  /*5580*/  HMMA.16816.F32.BF16 R64, R28, R52, R72 ;  /* 0x000000341c40723c */ /* 0x000ff00000041848 */
[----:B------:R-:W-:Y:S01]  /*5590*/  HMMA.16816.F32.BF16 R44, R16, R46, R80 ;  /* 0x0000002e102c723c */ /* 0x000fe20000041850 */
[----:B-1----:R-:W-:Y:S01]  /*55a0*/  IMAD.MOV.U32 R3, RZ, RZ, R0 ;  /* 0x000000ffff037224 */ /* 0x002fe200078e0000 */
        /* <DEDUP_REMOVED lines=12> */
[----:B------:R-:W3:Y:S01]  /*5670*/  LDSM.16.M88.4 R60, [R226+0xb800] ;  /* 0x00b80000e23c783b */ /* 0x000ee20000000200 */
[----:B-1----:R-:W-:Y:S01]  /*5680*/  IMAD.MOV.U32 R3, RZ, RZ, R0 ;  /* 0x000000ffff037224 */ /* 0x002fe200078e0000 */
[----:B------:R-:W-:Y:S01]  /*5690*/  IABS R0, R5 ;  /* 0x0000000500007213 */ /* 0x000fe20000000000 */
[----:B------:R-:W-:-:S04]  /*56a0*/  IMAD.IADD R5, R248, 0x1, -R123 ;  /* 0x00000001f8057824 */ /* 0x000fc800078e0a7b */
[----:B--2---:R-:W-:Y:S01]  /*56b0*/  HMMA.16816.F32.BF16 R28, R16, R24, R76 ;  /* 0x00000018101c723c */ /* 0x004fe2000004184c */
[----:B------:R1:W-:Y:S07]  /*56c0*/  I2F R183, R3 ;  /* 0x0000000300b77306 */ /* 0x0003ee0000201400 */
[----:B------:R-:W-:Y:S01]  /*56d0*/  HMMA.16816.F32.BF16 R52, R8, R38, R44 ;  /* 0x000000260834723c */ /* 0x000fe2000004182c */
[----:B------:R2:W-:Y:S07]  /*56e0*/  I2F R180, R0 ;  /* 0x0000000000b47306 */ /* 0x0005ee0000201400 */
[----:B------:R-:W-:Y:S01]  /*56f0*/  HMMA.16816.F32.BF16 R56, R16, R26, R84 ;  /* 0x0000001a1038723c */ /* 0x000fe20000041854 */
[----:B-1----:R-:W-:-:S05]  /*5700*/  IMAD.IADD R3, R242, 0x1, -R123 ;  /* 0x00000001f2037824 */ /* 0x002fca00078e0a7b */
[----:B------:R-:W-:Y:S02]  /*5710*/  IABS R3, R3 ;  /* 0x0000000300037213 */ /* 0x000fe40000000000 */
[----:B------:R-:W-:Y:S01]  /*5720*/  HMMA.16816.F32.BF16 R44, R20, R26, R68 ;  /* 0x0000001a142c723c */ /* 0x000fe20000041844 */
[----:B--2---:R-:W-:Y:S01]  /*5730*/  IMAD.IADD R0, R241, 0x1, -R123 ;  /* 0x00000001f1007824 */ /* 0x004fe200078e0a7b */
[----:B------:R1:W-:Y:S04]  /*5740*/  I2F R178, R3 ;  /* 0x0000000300b27306 */ /* 0x0003e80000201400 */
[----:B------:R-:W-:Y:S02]  /*5750*/  IABS R0, R0 ;  /* 0x0000000000007213 */ /* 0x000fe40000000000 */
[C---:B---3--:R-:W-:Y:S08]  /*5760*/  HMMA.16816.F32.BF16 R100, R16.reuse, R60, R100 ;  /* 0x0000003c1064723c */ /* 0x048ff00000041864 */
[----:B------:R-:W-:Y:S01]  /*5770*/  HMMA.16816.F32.BF16 R88, R16, R62, R88 ;  /* 0x0000003e1058723c */ /* 0x000fe20000041858 */
[----:B-1----:R-:W-:Y:S01]  /*5780*/  IMAD.MOV.U32 R3, RZ, RZ, R0 ;  /* 0x000000ffff037224 */ /* 0x002fe200078e0000 */
[----:B------:R-:W-:Y:S01]  /*5790*/  IABS R0, R5 ;  /* 0x0000000500007213 */ /* 0x000fe20000000000 */
[----:B------:R-:W-:-:S02]  /*57a0*/  IMAD.IADD R5, R242, 0x1, -R132 ;  /* 0x00000001f2057824 */ /* 0x000fc400078e0a84 */
[----:B------:R1:W-:Y:S02]  /*57b0*/  I2F R175, R3 ;  /* 0x0000000300af7306 */ /* 0x0003e40000201400 */
[----:B-1----:R-:W-:Y:S01]  /*57c0*/  IMAD.MOV.U32 R3, RZ, RZ, R0 ;  /* 0x000000ffff037224 */ /* 0x002fe200078e0000 */
[----:B------:R-:W-:Y:S01]  /*57d0*/  IABS R0, R5 ;  /* 0x0000000500007213 */ /* 0x000fe20000000000 */
[----:B------:R-:W-:-:S04]  /*57e0*/  IMAD.IADD R5, R241, 0x1, -R132 ;  /* 0x00000001f1057824 */ /* 0x000fc800078e0a84 */
        /* <DEDUP_REMOVED lines=28> */
[----:B------:R1:W-:Y:S08]  /*59b0*/  I2F R156, R3 ;  /* 0x00000003009c7306 */ /* 0x0003f00000201400 */
[----:B------:R2:W-:Y:S01]  /*59c0*/  I2F R171, R0 ;  /* 0x0000000000ab7306 */ /* 0x0005e20000201400 */
[----:B-1----:R-:W-:-:S05]  /*59d0*/  IMAD.IADD R3, R248, 0x1, -R134 ;  /* 0x00000001f8037824 */ /* 0x002fca00078e0a86 */
[----:B------:R-:W-:Y:S01]  /*59e0*/  IABS R3, R3 ;  /* 0x0000000300037213 */ /* 0x000fe20000000000 */
[----:B--2---:R-:W-:-:S03]  /*59f0*/  IMAD.IADD R0, R242, 0x1, -R136 ;  /* 0x00000001f2007824 */ /* 0x004fc600078e0a88 */
[----:B------:R1:W-:Y:S02]  /*5a00*/  I2F R158, R3 ;  /* 0x00000003009e7306 */ /* 0x0003e40000201400 */
[----:B------:R-:W-:-:S05]  /*5a10*/  IABS R0, R0 ;  /* 0x0000000000007213 */ /* 0x000fca0000000000 */
[----:B-1----:R-:W-:Y:S01]  /*5a20*/  IMAD.MOV.U32 R3, RZ, RZ, R0 ;  /* 0x000000ffff037224 */ /* 0x002fe200078e0000 */
[----:B------:R-:W-:Y:S01]  /*5a30*/  IABS R0, R5 ;  /* 0x0000000500007213 */ /* 0x000fe20000000000 */
[----:B------:R-:W-:Y:S02]  /*5a40*/  IMAD.IADD R5, R248, 0x1, -R136 ;  /* 0x00000001f8057824 */ /* 0x000fe400078e0a88 */
        /* <DEDUP_REMOVED lines=48> */
[----:B------:R-:W-:Y:S02]  /*5d50*/  IABS R0, R5 ;  /* 0x0000000500007213 */ /* 0x000fe40000000000 */
[----:B------:R-:W-:Y:S01]  /*5d60*/  IADD3 R5, R152, UR4, RZ ;  /* 0x0000000498057c10 */ /* 0x000fe2000fffe0ff */
[----:B------:R-:W-:Y:S03]  /*5d70*/  I2F R146, R3 ;  /* 0x0000000300927306 */ /* 0x000fe60000201400 */
[----:B------:R-:W-:Y:S02]  /*5d80*/  IMNMX R250, R5, UR14, PT ;  /* 0x0000000e05fa7c17 */ /* 0x000fe4000b800200 */
[----:B------:R-:W-:Y:S02]  /*5d90*/  IADD3 R5, R248, -c[0x0][0x2e4], RZ ;  /* 0x8000b900f8057a10 */ /* 0x000fe40007ffe0ff */
[----:B------:R-:W-:Y:S01]  /*5da0*/  ISETP.GE.AND P4, PT, R7, R250, PT ;  /* 0x000000fa0700720c */ /* 0x000fe20003f86270 */
[----:B------:R1:W-:Y:S01]  /*5db0*/  I2F R145, R0 ;  /* 0x0000000000917306 */ /* 0x0003e20000201400 */
[----:B------:R-:W-:-:S02]  /*5dc0*/  IMNMX R243, RZ, R5, !PT ;  /* 0x00000005fff37217 */ /* 0x000fc40007800200 */
[----:B------:R-:W-:Y:S02]  /*5dd0*/  ISETP.GE.AND P3, PT, R109, R250, PT ;  /* 0x000000fa6d00720c */ /* 0x000fe40003f66270 */
[----:B------:R-:W-:Y:S01]  /*5de0*/  ISETP.LT.OR P2, PT, R7, R243, P2 ;  /* 0x000000f30700720c */ /* 0x000fe20001741670 */
[----:B-1----:R-:W-:-:S04]  /*5df0*/  FMUL.FTZ R0, R48, c[0x0][0x2ec] ;  /* 0x0000bb0030007a20 */ /* 0x002fc80000410000 */
[----:B------:R1:W-:Y:S02]  /*5e00*/  MUFU.TANH R130, R0 ;  /* 0x0000000000827308 */ /* 0x0003e40000002400 */
[----:B-1----:R-:W-:-:S06]  /*5e10*/  FMUL.FTZ R0, R49, c[0x0][0x2ec] ;  /* 0x0000bb0031007a20 */ /* 0x002fcc0000410000 */
[----:B------:R1:W-:Y:S02]  /*5e20*/  MUFU.TANH R144, R0 ;  /* 0x0000000000907308 */ /* 0x0003e40000002400 */
[----:B-1----:R-:W-:-:S06]  /*5e30*/  FMUL.FTZ R0, R50, c[0x0][0x2ec] ;  /* 0x0000bb0032007a20 */ /* 0x002fcc0000410000 */
[----:B------:R1:W2:Y:S02]  /*5e40*/  MUFU.TANH R129, R0 ;  /* 0x0000000000817308 */ /* 0x0002a40000002400 */
[----:B-1----:R-:W-:Y:S02]  /*5e50*/  FMUL.FTZ R0, R51, c[0x0][0x2ec] ;  /* 0x0000bb0033007a20 */ /* 0x002fe40000410000 */
[----:B------:R-:W-:Y:S01]  /*5e60*/  HMMA.16816.F32.BF16 R48, R12, R38, R32 ;  /* 0x000000260c30723c */ /* 0x000fe20000041820 */
[----:B------:R-:W1:Y:S03]  /*5e70*/  LDSM.16.M88.4 R32, [R225+0x2800] ;  /* 0x00280000e120783b */ /* 0x000e660000000200 */
[----:B------:R3:W-:Y:S01]  /*5e80*/  MUFU.TANH R131, R0 ;  /* 0x0000000000837308 */ /* 0x0007e20000002400 */
[----:B--2---:R-:W-:Y:S01]  /*5e90*/  FFMA.FTZ R5, R195, -UR21, R129 ;  /* 0x80000015c3057c23 */ /* 0x004fe20008010081 */
[----:B------:R-:W2:Y:S01]  /*5ea0*/  LDSM.16.M88.4 R36, [R226+0xb000] ;  /* 0x00b00000e224783b */ /* 0x000ea20000000200 */
[----:B---3--:R-:W-:-:S05]  /*5eb0*/  FMUL.FTZ R0, R40, c[0x0][0x2ec] ;  /* 0x0000bb0028007a20 */ /* 0x008fca0000410000 */
[----:B------:R3:W4:Y:S02]  /*5ec0*/  MUFU.TANH R128, R0 ;  /* 0x0000000000807308 */ /* 0x0007240000002400 */
[----:B---3--:R-:W-:-:S06]  /*5ed0*/  FMUL.FTZ R0, R41, c[0x0][0x2ec] ;  /* 0x0000bb0029007a20 */ /* 0x008fcc0000410000 */
[----:B------:R3:W5:Y:S02]  /*5ee0*/  MUFU.TANH R124, R0 ;  /* 0x00000000007c7308 */ /* 0x0007640000002400 */
[----:B---3--:R-:W-:-:S06]  /*5ef0*/  FMUL.FTZ R0, R42, c[0x0][0x2ec] ;  /* 0x0000bb002a007a20 */ /* 0x008fcc0000410000 */
[----:B------:R3:W-:Y:S02]  /*5f00*/  MUFU.TANH R113, R0 ;  /* 0x0000000000717308 */ /* 0x0007e40000002400 */
[----:B---3--:R-:W-:Y:S02]  /*5f10*/  FMUL.FTZ R0, R43, c[0x0][0x2ec] ;  /* 0x0000bb002b007a20 */ /* 0x008fe40000410000 */
[----:B------:R-:W-:Y:S04]  /*5f20*/  HMMA.16816.F32.BF16 R40, R20, R24, R64 ;  /* 0x000000181428723c */ /* 0x000fe80000041840 */
[----:B------:R3:W-:Y:S04]  /*5f30*/  MUFU.TANH R116, R0 ;  /* 0x0000000000747308 */ /* 0x0007e80000002400 */
[----:B-1----:R-:W-:Y:S08]  /*5f40*/  HMMA.16816.F32.BF16 R24, R8, R32, R28 ;  /* 0x000000200818723c */ /* 0x002ff0000004181c */
[----:B--2---:R-:W-:Y:S01]  /*5f50*/  HMMA.16816.F32.BF16 R28, R20, R36, R72 ;  /* 0x00000024141c723c */ /* 0x004fe20000041848 */
[----:B---3--:R-:W-:-:S04]  /*5f60*/  FMUL.FTZ R0, R48, c[0x0][0x2ec] ;  /* 0x0000bb0030007a20 */ /* 0x008fc80000410000 */
[----:B------:R1:W2:Y:S03]  /*5f70*/  MUFU.TANH R114, R0 ;  /* 0x0000000000727308 */ /* 0x0002a60000002400 */
[----:B------:R-:W-:Y:S08]  /*5f80*/  HMMA.16816.F32.BF16 R40, R12, R32, R40 ;  /* 0x000000200c28723c */ /* 0x000ff00000041828 */
[----:B------:R-:W-:-:S04]  /*5f90*/  FMUL.FTZ R3, R24, c[0x0][0x2ec] ;  /* 0x0000bb0018037a20 */ /* 0x000fc80000410000 */
[----:B------:R3:W-:Y:S01]  /*5fa0*/  MUFU.TANH R75, R3 ;  /* 0x00000003004b7308 */ /* 0x0007e20000002400 */
[----:B-1----:R-:W-:-:S07]  /*5fb0*/  FMUL.FTZ R0, R49, c[0x0][0x2ec] ;  /* 0x0000bb0031007a20 */ /* 0x002fce0000410000 */
[----:B------:R1:W-:Y:S01]  /*5fc0*/  MUFU.TANH R115, R0 ;  /* 0x0000000000737308 */ /* 0x0003e20000002400 */
[----:B---3--:R-:W-:-:S04]  /*5fd0*/  IADD3 R3, R153, UR4, RZ ;  /* 0x0000000499037c10 */ /* 0x008fc8000fffe0ff */
[----:B------:R-:W-:Y:S02]  /*5fe0*/  IMNMX R251, R3, UR14, PT ;  /* 0x0000000e03fb7c17 */ /* 0x000fe4000b800200 */
[----:B------:R-:W-:Y:S01]  /*5ff0*/  IADD3 R3, R241, -c[0x0][0x2e4], RZ ;  /* 0x8000b900f1037a10 */ /* 0x000fe20007ffe0ff */
[----:B-1----:R-:W-:Y:S01]  /*6000*/  FMUL.FTZ R0, R50, c[0x0][0x2ec] ;  /* 0x0000bb0032007a20 */ /* 0x002fe20000410000 */
[----:B------:R-:W-:Y:S02]  /*6010*/  ISETP.GE.AND P0, PT, R7, R251, PT ;  /* 0x000000fb0700720c */ /* 0x000fe40003f06270 */
[----:B------:R-:W-:Y:S01]  /*6020*/  IMNMX R244, RZ, R3, !PT ;  /* 0x00000003fff47217 */ /* 0x000fe20007800200 */
[----:B------:R1:W-:Y:S01]  /*6030*/  MUFU.TANH R77, R0 ;  /* 0x00000000004d7308 */ /* 0x0003e20000002400 */
[----:B------:R-:W-:Y:S02]  /*6040*/  ISETP.GE.AND P5, PT, R109, R251, PT ;  /* 0x000000fb6d00720c */ /* 0x000fe40003fa6270 */
[----:B------:R-:W-:-:S02]  /*6050*/  ISETP.LT.OR P4, PT, R7, R244, P4 ;  /* 0x000000f40700720c */ /* 0x000fc40002781670 */
[----:B------:R-:W-:Y:S01]  /*6060*/  ISETP.LT.OR P3, PT, R109, R244, P3 ;  /* 0x000000f46d00720c */ /* 0x000fe20001f61670 */
[----:B-1----:R-:W-:Y:S02]  /*6070*/  FMUL.FTZ R0, R51, c[0x0][0x2ec] ;  /* 0x0000bb0033007a20 */ /* 0x002fe40000410000 */
[----:B------:R-:W-:Y:S02]  /*6080*/  HMMA.16816.F32.BF16 R48, R16, R36, R92 ;  /* 0x000000241030723c */ /* 0x000fe4000004185c */
[----:B------:R1:W-:Y:S02]  /*6090*/  MUFU.TANH R85, R0 ;  /* 0x0000000000557308 */ /* 0x0003e40000002400 */
[----:B-1----:R-:W-:-:S06]  /*60a0*/  FMUL.FTZ R0, R52, c[0x0][0x2ec] ;  /* 0x0000bb0034007a20 */ /* 0x002fcc0000410000 */
[----:B------:R1:W3:Y:S02]  /*60b0*/  MUFU.TANH R67, R0 ;  /* 0x0000000000437308 */ /* 0x0002e40000002400 */
[----:B-1----:R-:W-:-:S06]  /*60c0*/  FMUL.FTZ R0, R53, c[0x0][0x2ec] ;  /* 0x0000bb0035007a20 */ /* 0x002fcc0000410000 */
[----:B------:R1:W-:Y:S02]  /*60d0*/  MUFU.TANH R112, R0 ;  /* 0x0000000000707308 */ /* 0x0003e40000002400 */
[----:B-1----:R-:W-:-:S06]  /*60e0*/  FMUL.FTZ R0, R54, c[0x0][0x2ec] ;  /* 0x0000bb0036007a20 */ /* 0x002fcc0000410000 */
[----:B------:R1:W-:Y:S02]  /*60f0*/  MUFU.TANH R66, R0 ;  /* 0x0000000000427308 */ /* 0x0003e40000002400 */
[----:B-1----:R-:W-:Y:S02]  /*6100*/  FMUL.FTZ R0, R55, c[0x0][0x2ec] ;  /* 0x0000bb0037007a20 */ /* 0x002fe40000410000 */
[-C--:B------:R-:W-:Y:S04]  /*6110*/  HMMA.16816.F32.BF16 R52, R16, R38.reuse, R96 ;  /* 0x000000261034723c */ /* 0x080fe80000041860 */
[----:B------:R1:W-:Y:S03]  /*6120*/  MUFU.TANH R95, R0 ;  /* 0x00000000005f7308 */ /* 0x0003e60000002400 */
[----:B------:R-:W-:Y:S01]  /*6130*/  FMUL.FTZ R16, R25, c[0x0][0x2ec] ;  /* 0x0000bb0019107a20 */ /* 0x000fe20000410000 */
[----:B------:R-:W-:Y:S01]  /*6140*/  HMMA.16816.F32.BF16 R36, R20, R38, R80 ;  /* 0x000000261424723c */ /* 0x000fe20000041850 */
[----:B------:R-:W-:-:S02]  /*6150*/  FMUL.FTZ R17, R26, c[0x0][0x2ec] ;  /* 0x0000bb001a117a20 */ /* 0x000fc40000410000 */
[----:B------:R-:W-:Y:S01]  /*6160*/  FMUL.FTZ R18, R27, c[0x0][0x2ec] ;  /* 0x0000bb001b127a20 */ /* 0x000fe20000410000 */
[----:B------:R-:W-:Y:S04]  /*6170*/  MUFU.TANH R92, R16 ;  /* 0x00000010005c7308 */ /* 0x000fe80000002400 */
[----:B------:R-:W-:Y:S01]  /*6180*/  HMMA.16816.F32.BF16 R24, R12, R34, R44 ;  /* 0x000000220c18723c */ /* 0x000fe2000004182c */
[----:B-1----:R-:W-:-:S03]  /*6190*/  FMUL.FTZ R0, R40, c[0x0][0x2ec] ;  /* 0x0000bb0028007a20 */ /* 0x002fc60000410000 */
[----:B------:R-:W-:Y:S04]  /*61a0*/  MUFU.TANH R44, R17 ;  /* 0x00000011002c7308 */ /* 0x000fe80000002400 */
[----:B------:R-:W-:Y:S04]  /*61b0*/  HMMA.16816.F32.BF16 R32, R8, R34, R56 ;  /* 0x000000220820723c */ /* 0x000fe80000041838 */
[----:B------:R1:W1:Y:S08]  /*61c0*/  MUFU.TANH R69, R0 ;  /* 0x0000000000457308 */ /* 0x0002700000002400 */
[----:B------:R2:W-:Y:S04]  /*61d0*/  MUFU.TANH R76, R18 ;  /* 0x00000012004c7308 */ /* 0x0005e80000002400 */
[----:B------:R-:W-:-:S02]  /*61e0*/  FMUL.FTZ R6, R27, c[0x0][0x2ec] ;  /* 0x0000bb001b067a20 */ /* 0x000fc40000410000 */
[----:B------:R-:W-:Y:S02]  /*61f0*/  FMUL.FTZ R3, R25, c[0x0][0x2ec] ;  /* 0x0000bb0019037a20 */ /* 0x000fe40000410000 */
[----:B-1----:R-:W-:Y:S01]  /*6200*/  FMUL.FTZ R0, R41, c[0x0][0x2ec] ;  /* 0x0000bb0029007a20 */ /* 0x002fe20000410000 */
[----:B------:R1:W-:Y:S01]  /*6210*/  MUFU.TANH R87, R6 ;  /* 0x0000000600577308 */ /* 0x0003e20000002400 */
[----:B--2---:R-:W2:Y:S07]  /*6220*/  LDSM.16.M88.4 R16, [R225+0x3000] ;  /* 0x00300000e110783b */ /* 0x004eae0000000200 */
[----:B------:R3:W-:Y:S08]  /*6230*/  MUFU.TANH R97, R0 ;  /* 0x0000000000617308 */ /* 0x0007f00000002400 */
[----:B------:R4:W-:Y:S01]  /*6240*/  MUFU.TANH R94, R3 ;  /* 0x00000003005e7308 */ /* 0x0009e20000002400 */
[----:B-1----:R-:W-:-:S02]  /*6250*/  FMUL.FTZ R6, R33, c[0x0][0x2ec] ;  /* 0x0000bb0021067a20 */ /* 0x002fc40000410000 */
[----:B---3--:R-:W-:-:S05]  /*6260*/  FMUL.FTZ R0, R42, c[0x0][0x2ec] ;  /* 0x0000bb002a007a20 */ /* 0x008fca0000410000 */
[----:B------:R1:W-:Y:S01]  /*6270*/  MUFU.TANH R86, R6 ;  /* 0x0000000600567308 */ /* 0x0003e20000002400 */
[----:B----4-:R-:W-:-:S07]  /*6280*/  FFMA.FTZ R3, R197, -UR21, R128 ;  /* 0x80000015c5037c23 */ /* 0x010fce0008010080 */
[----:B------:R3:W4:Y:S01]  /*6290*/  MUFU.TANH R93, R0 ;  /* 0x00000000005d7308 */ /* 0x0007220000002400 */
[----:B------:R-:W-:Y:S01]  /*62a0*/  FSEL R79, R3, -INF , !P4 ;  /* 0xff800000034f7808 */ /* 0x000fe20006000000 */
[----:B-----5:R-:W-:Y:S01]  /*62b0*/  FFMA.FTZ R3, R196, -UR21, R124 ;  /* 0x80000015c4037c23 */ /* 0x020fe2000801007c */
[----:B------:R-:W-:Y:S01]  /*62c0*/  ISETP.GE.AND P4, PT, R110, R251, PT ;  /* 0x000000fb6e00720c */ /* 0x000fe20003f86270 */
[----:B-1----:R-:W-:-:S03]  /*62d0*/  FFMA.FTZ R6, R203, -UR21, R114 ;  /* 0x80000015cb067c23 */ /* 0x002fc60008010072 */
[----:B------:R-:W-:Y:S01]  /*62e0*/  FSEL R73, R3, -INF , !P3 ;  /* 0xff80000003497808 */ /* 0x000fe20005800000 */
[----:B------:R-:W-:Y:S01]  /*62f0*/  FFMA.FTZ R3, R191, -UR21, R67 ;  /* 0x80000015bf037c23 */ /* 0x000fe20008010043 */
[----:B------:R-:W-:Y:S01]  /*6300*/  ISETP.GE.AND P3, PT, R111, R251, PT ;  /* 0x000000fb6f00720c */ /* 0x000fe20003f66270 */
[----:B--2---:R-:W-:Y:S01]  /*6310*/  HMMA.16816.F32.BF16 R28, R12, R16, R28 ;  /* 0x000000100c1c723c */ /* 0x004fe2000004181c */
[----:B---3--:R-:W-:-:S04]  /*6320*/  FMUL.FTZ R0, R43, c[0x0][0x2ec] ;  /* 0x0000bb002b007a20 */ /* 0x008fc80000410000 */
[----:B------:R1:W-:Y:S03]  /*6330*/  MUFU.TANH R96, R0 ;  /* 0x0000000000607308 */ /* 0x0003e60000002400 */
[----:B------:R-:W-:Y:S01]  /*6340*/  HMMA.16816.F32.BF16 R40, R20, R60, R104 ;  /* 0x0000003c1428723c */ /* 0x000fe20000041868 */
[----:B-1----:R-:W-:-:S04]  /*6350*/  IADD3 R0, R108, UR4, RZ ;  /* 0x000000046c007c10 */ /* 0x002fc8000fffe0ff */
[----:B------:R-:W-:Y:S02]  /*6360*/  IMNMX R252, R0, UR14, PT ;  /* 0x0000000e00fc7c17 */ /* 0x000fe4000b800200 */
[----:B------:R-:W-:Y:S02]  /*6370*/  IADD3 R0, R247, -c[0x0][0x2e4], RZ ;  /* 0x8000b900f7007a10 */ /* 0x000fe40007ffe0ff */
[C---:B------:R-:W-:Y:S02]  /*6380*/  ISETP.GE.AND P1, PT, R7.reuse, R252, PT ;  /* 0x000000fc0700720c */ /* 0x040fe40003f26270 */
[----:B------:R-:W-:Y:S02]  /*6390*/  IMNMX R246, RZ, R0, !PT ;  /* 0x00000000fff67217 */ /* 0x000fe40007800200 */
[----:B------:R-:W-:Y:S02]  /*63a0*/  IADD3 R0, R242, -c[0x0][0x2e4], RZ ;  /* 0x8000b900f2007a10 */ /* 0x000fe40007ffe0ff */
[----:B------:R-:W-:-:S02]  /*63b0*/  ISETP.LT.OR P1, PT, R7, R246, P1 ;  /* 0x000000f60700720c */ /* 0x000fc40000f21670 */
[----:B------:R-:W-:Y:S01]  /*63c0*/  IMNMX R245, RZ, R0, !PT ;  /* 0x00000000fff57217 */ /* 0x000fe20007800200 */
[----:B------:R-:W-:Y:S01]  /*63d0*/  FMUL.FTZ R0, R24, c[0x0][0x2ec] ;  /* 0x0000bb0018007a20 */ /* 0x000fe20000410000 */
[----:B------:R-:W-:Y:S01]  /*63e0*/  ISETP.GE.AND P6, PT, R109, R252, PT ;  /* 0x000000fc6d00720c */ /* 0x000fe20003fc6270 */
[----:B------:R-:W-:Y:S01]  /*63f0*/  FMUL.FTZ R24, R34, c[0x0][0x2ec] ;  /* 0x0000bb0022187a20 */ /* 0x000fe20000410000 */
[----:B------:R-:W-:Y:S01]  /*6400*/  ISETP.LT.OR P0, PT, R7, R245, P0 ;  /* 0x000000f50700720c */ /* 0x000fe20000701670 */
[----:B------:R1:W2:Y:S01]  /*6410*/  MUFU.TANH R47, R0 ;  /* 0x00000000002f7308 */ /* 0x0002a20000002400 */
[----:B------:R-:W-:Y:S01]  /*6420*/  ISETP.LT.OR P6, PT, R109, R246, P6 ;  /* 0x000000f66d00720c */ /* 0x000fe200037c1670 */
[----:B------:R-:W-:Y:S01]  /*6430*/  FMUL.FTZ R7, R35, c[0x0][0x2ec] ;  /* 0x0000bb0023077a20 */ /* 0x000fe20000410000 */
[----:B------:R-:W-:Y:S01]  /*6440*/  FSEL R74, R5, -INF , !P0 ;  /* 0xff800000054a7808 */ /* 0x000fe20004000000 */
[----:B------:R-:W-:Y:S01]  /*6450*/  FFMA.FTZ R5, R202, -UR21, R144 ;  /* 0x80000015ca057c23 */ /* 0x000fe20008010090 */
[----:B------:R-:W-:-:S02]  /*6460*/  ISETP.GE.AND P0, PT, R110, R252, PT ;  /* 0x000000fc6e00720c */ /* 0x000fc40003f06270 */
[----:B------:R-:W-:Y:S01]  /*6470*/  ISETP.LT.OR P5, PT, R109, R245, P5 ;  /* 0x000000f56d00720c */ /* 0x000fe20002fa1670 */
[----:B------:R3:W-:Y:S01]  /*6480*/  MUFU.TANH R46, R24 ;  /* 0x00000018002e7308 */ /* 0x0007e20000002400 */
[----:B------:R-:W-:Y:S02]  /*6490*/  ISETP.LT.OR P0, PT, R110, R246, P0 ;  /* 0x000000f66e00720c */ /* 0x000fe40000701670 */
[----:B------:R-:W-:Y:S01]  /*64a0*/  FSEL R64, R5, -INF , !P6 ;  /* 0xff80000005407808 */ /* 0x000fe20007000000 */
[----:B------:R-:W-:Y:S01]  /*64b0*/  FFMA.FTZ R5, R198, -UR21, R131 ;  /* 0x80000015c6057c23 */ /* 0x000fe20008010083 */
[----:B------:R-:W-:Y:S02]  /*64c0*/  ISETP.GE.AND P6, PT, R110, R249, PT ;  /* 0x000000f96e00720c */ /* 0x000fe40003fc6270 */
[----:B------:R-:W-:Y:S01]  /*64d0*/  FSEL R59, R6, -INF , !P0 ;  /* 0xff800000063b7808 */ /* 0x000fe20004000000 */
[----:B-1----:R-:W-:Y:S01]  /*64e0*/  FFMA.FTZ R0, R201, -UR21, R130 ;  /* 0x80000015c9007c23 */ /* 0x002fe20008010082 */
[----:B------:R-:W-:Y:S01]  /*64f0*/  ISETP.LT.OR P6, PT, R110, R243, P6 ;  /* 0x000000f36e00720c */ /* 0x000fe200037c1670 */
[----:B------:R-:W-:Y:S01]  /*6500*/  FMUL.FTZ R6, R28, c[0x0][0x2ec] ;  /* 0x0000bb001c067a20 */ /* 0x000fe20000410000 */
[----:B------:R-:W-:Y:S01]  /*6510*/  FSEL R70, R5, -INF , !P5 ;  /* 0xff80000005467808 */ /* 0x000fe20006800000 */
[----:B------:R-:W-:Y:S01]  /*6520*/  FFMA.FTZ R5, R192, -UR21, R77 ;  /* 0x80000015c0057c23 */ /* 0x000fe2000801004d */
[----:B------:R-:W-:Y:S01]  /*6530*/  FSEL R65, R0, -INF , !P1 ;  /* 0xff80000000417808 */ /* 0x000fe20004800000 */
[----:B------:R-:W-:Y:S01]  /*6540*/  FMUL.FTZ R0, R26, c[0x0][0x2ec] ;  /* 0x0000bb001a007a20 */ /* 0x000fe20000410000 */
[----:B------:R-:W-:Y:S01]  /*6550*/  ISETP.GE.AND P1, PT, R109, R249, PT ;  /* 0x000000f96d00720c */ /* 0x000fe20003f26270 */
[----:B---3--:R-:W-:Y:S01]  /*6560*/  HMMA.16816.F32.BF16 R24, R8, R16, R48 ;  /* 0x000000100818723c */ /* 0x008fe20000041830 */
[----:B------:R1:W-:Y:S01]  /*6570*/  MUFU.TANH R83, R6 ;  /* 0x0000000600537308 */ /* 0x0003e20000002400 */
[----:B------:R-:W-:-:S02]  /*6580*/  ISETP.LT.OR P3, PT, R111, R245, P3 ;  /* 0x000000f56f00720c */ /* 0x000fc40001f61670 */
[----:B------:R-:W-:Y:S02]  /*6590*/  ISETP.LT.OR P1, PT, R109, R243, P1 ;  /* 0x000000f36d00720c */ /* 0x000fe40000f21670 */
[C---:B------:R-:W-:Y:S02]  /*65a0*/  ISETP.GE.AND P0, PT, R111.reuse, R249, PT ;  /* 0x000000f96f00720c */ /* 0x040fe40003f06270 */
[----:B------:R-:W-:Y:S01]  /*65b0*/  ISETP.LT.OR P4, PT, R110, R245, P4 ;  /* 0x000000f56e00720c */ /* 0x000fe20002781670 */
[----:B------:R3:W5:Y:S01]  /*65c0*/  MUFU.TANH R45, R0 ;  /* 0x00000000002d7308 */ /* 0x0007620000002400 */
[C---:B------:R-:W-:Y:S02]  /*65d0*/  ISETP.LT.OR P0, PT, R111.reuse, R243, P0 ;  /* 0x000000f36f00720c */ /* 0x040fe40000701670 */
[----:B------:R-:W-:Y:S02]  /*65e0*/  ISETP.GE.AND P5, PT, R111, R252, PT ;  /* 0x000000fc6f00720c */ /* 0x000fe40003fa6270 */
[----:B------:R-:W-:Y:S01]  /*65f0*/  FSEL R68, R5, -INF , !P4 ;  /* 0xff80000005447808 */ /* 0x000fe20006000000 */
[----:B------:R-:W-:Y:S01]  /*6600*/  FFMA.FTZ R5, R204, -UR21, R115 ;  /* 0x80000015cc057c23 */ /* 0x000fe20008010073 */
[----:B------:R-:W-:Y:S01]  /*6610*/  ISETP.LT.OR P5, PT, R111, R246, P5 ;  /* 0x000000f66f00720c */ /* 0x000fe20002fa1670 */
[----:B-1----:R-:W-:Y:S01]  /*6620*/  FFMA.FTZ R6, R187, -UR21, R85 ;  /* 0x80000015bb067c23 */ /* 0x002fe20008010055 */
[----:B------:R1:W-:Y:S01]  /*6630*/  MUFU.TANH R84, R7 ;  /* 0x0000000700547308 */ /* 0x0003e20000002400 */
[----:B------:R-:W-:-:S02]  /*6640*/  ISETP.GE.AND P4, PT, R120, R252, PT ;  /* 0x000000fc7800720c */ /* 0x000fc40003f86270 */
[----:B------:R-:W-:Y:S01]  /*6650*/  FSEL R56, R5, -INF , !P5 ;  /* 0xff80000005387808 */ /* 0x000fe20006800000 */
[----:B------:R-:W-:Y:S01]  /*6660*/  FFMA.FTZ R5, R205, -UR21, R69 ;  /* 0x80000015cd057c23 */ /* 0x000fe20008010045 */
[----:B------:R-:W-:Y:S01]  /*6670*/  FSEL R61, R6, -INF , !P3 ;  /* 0xff800000063d7808 */ /* 0x000fe20005800000 */
[----:B------:R-:W-:Y:S01]  /*6680*/  FMUL.FTZ R6, R31, c[0x0][0x2ec] ;  /* 0x0000bb001f067a20 */ /* 0x000fe20000410000 */
[----:B------:R-:W-:Y:S01]  /*6690*/  ISETP.GE.AND P5, PT, R120, R249, PT ;  /* 0x000000f97800720c */ /* 0x000fe20003fa6270 */
[----:B---3--:R-:W-:Y:S01]  /*66a0*/  FFMA.FTZ R0, R194, -UR21, R113 ;  /* 0x80000015c2007c23 */ /* 0x008fe20008010071 */
[C---:B------:R-:W-:Y:S01]  /*66b0*/  ISETP.LT.OR P4, PT, R120.reuse, R246, P4 ;  /* 0x000000f67800720c */ /* 0x040fe20002781670 */
[----:B------:R-:W-:Y:S01]  /*66c0*/  FMUL.FTZ R16, R27, c[0x0][0x2ec] ;  /* 0x0000bb001b107a20 */ /* 0x000fe20000410000 */
[----:B------:R3:W-:Y:S01]  /*66d0*/  MUFU.TANH R82, R6 ;  /* 0x0000000600527308 */ /* 0x0007e20000002400 */
[----:B------:R-:W-:Y:S02]  /*66e0*/  ISETP.LT.OR P5, PT, R120, R243, P5 ;  /* 0x000000f37800720c */ /* 0x000fe40002fa1670 */
[----:B------:R-:W-:Y:S01]  /*66f0*/  FSEL R81, R0, -INF , !P2 ;  /* 0xff80000000517808 */ /* 0x000fe20005000000 */
[----:B------:R-:W-:Y:S01]  /*6700*/  FMUL.FTZ R0, R32, c[0x0][0x2ec] ;  /* 0x0000bb0020007a20 */ /* 0x000fe20000410000 */
[C---:B------:R-:W-:Y:S01]  /*6710*/  ISETP.GE.AND P2, PT, R110.reuse, R250, PT ;  /* 0x000000fa6e00720c */ /* 0x040fe20003f46270 */
[----:B-1----:R-:W-:Y:S01]  /*6720*/  FMUL.FTZ R7, R29, c[0x0][0x2ec] ;  /* 0x0000bb001d077a20 */ /* 0x002fe20000410000 */
[----:B------:R-:W-:Y:S01]  /*6730*/  FSEL R51, R5, -INF , !P4 ;  /* 0xff80000005337808 */ /* 0x000fe20006000000 */
[----:B------:R1:W1:Y:S01]  /*6740*/  MUFU.TANH R58, R0 ;  /* 0x00000000003a7308 */ /* 0x0002620000002400 */
[----:B------:R-:W-:Y:S01]  /*6750*/  ISETP.LT.OR P2, PT, R110, R244, P2 ;  /* 0x000000f46e00720c */ /* 0x000fe20001741670 */
[----:B----4-:R-:W-:Y:S01]  /*6760*/  FFMA.FTZ R5, R189, -UR21, R93 ;  /* 0x80000015bd057c23 */ /* 0x010fe2000801005d */
[----:B------:R-:W-:Y:S01]  /*6770*/  ISETP.GE.AND P3, PT, R121, R252, PT ;  /* 0x000000fc7900720c */ /* 0x000fe20003f66270 */
[----:B------:R-:W-:Y:S01]  /*6780*/  HMMA.16816.F32.BF16 R32, R20, R62, R140 ;  /* 0x0000003e1420723c */ /* 0x000fe2000004188c */
[----:B------:R-:W-:Y:S01]  /*6790*/  FSEL R71, R3, -INF , !P2 ;  /* 0xff80000003477808 */ /* 0x000fe20005000000 */
[----:B------:R-:W-:Y:S01]  /*67a0*/  FFMA.FTZ R3, R188, -UR21, R112 ;  /* 0x80000015bc037c23 */ /* 0x000fe20008010070 */
[----:B------:R-:W-:Y:S01]  /*67b0*/  ISETP.GE.AND P2, PT, R120, R251, PT ;  /* 0x000000fb7800720c */ /* 0x000fe20003f46270 */
[----:B------:R4:W-:Y:S01]  /*67c0*/  MUFU.TANH R85, R7 ;  /* 0x0000000700557308 */ /* 0x0009e20000002400 */
[----:B---3--:R-:W-:Y:S01]  /*67d0*/  FMUL.FTZ R6, R25, c[0x0][0x2ec] ;  /* 0x0000bb0019067a20 */ /* 0x008fe20000410000 */
[----:B------:R-:W-:-:S02]  /*67e0*/  ISETP.LT.OR P3, PT, R121, R246, P3 ;  /* 0x000000f67900720c */ /* 0x000fc40001f61670 */
[----:B------:R-:W-:Y:S02]  /*67f0*/  ISETP.LT.OR P2, PT, R120, R245, P2 ;  /* 0x000000f57800720c */ /* 0x000fe40001741670 */
[----:B------:R-:W-:Y:S01]  /*6800*/  ISETP.GE.AND P4, PT, R121, R249, PT ;  /* 0x000000f97900720c */ /* 0x000fe20003f86270 */
[----:B-1----:R-:W-:Y:S01]  /*6810*/  FFMA.FTZ R0, R193, -UR21, R116 ;  /* 0x80000015c1007c23 */ /* 0x002fe20008010074 */
[----:B------:R1:W-:Y:S01]  /*6820*/  MUFU.TANH R80, R6 ;  /* 0x0000000600507308 */ /* 0x0003e20000002400 */
[----:B------:R-:W-:Y:S01]  /*6830*/  FSEL R57, R5, -INF , !P2 ;  /* 0xff80000005397808 */ /* 0x000fe20005000000 */
[----:B------:R-:W-:Y:S01]  /*6840*/  FFMA.FTZ R5, R174, -UR21, R76 ;  /* 0x80000015ae057c23 */ /* 0x000fe2000801004c */
[----:B------:R-:W-:Y:S02]  /*6850*/  ISETP.GE.AND P2, PT, R122, R252, PT ;  /* 0x000000fc7a00720c */ /* 0x000fe40003f46270 */
[----:B------:R-:W-:Y:S01]  /*6860*/  FSEL R78, R0, -INF , !P1 ;  /* 0xff800000004e7808 */ /* 0x000fe20004800000 */
[----:B------:R-:W-:Y:S01]  /*6870*/  FFMA.FTZ R0, R190, -UR21, R66 ;  /* 0x80000015be007c23 */ /* 0x000fe20008010042 */
[----:B------:R-:W-:Y:S01]  /*6880*/  ISETP.GE.AND P1, PT, R111, R250, PT ;  /* 0x000000fa6f00720c */ /* 0x000fe20003f26270 */
[----:B----4-:R-:W-:Y:S01]  /*6890*/  FMUL.FTZ R7, R26, c[0x0][0x2ec] ;  /* 0x0000bb001a077a20 */ /* 0x010fe20000410000 */
[----:B------:R-:W-:-:S02]  /*68a0*/  ISETP.LT.OR P2, PT, R122, R246, P2 ;  /* 0x000000f67a00720c */ /* 0x000fc40001741670 */
[----:B------:R-:W-:Y:S01]  /*68b0*/  FSEL R77, R0, -INF , !P6 ;  /* 0xff800000004d7808 */ /* 0x000fe20007000000 */
[----:B------:R-:W-:Y:S01]  /*68c0*/  FMUL.FTZ R0, R30, c[0x0][0x2ec] ;  /* 0x0000bb001e007a20 */ /* 0x000fe20000410000 */
[----:B------:R-:W-:Y:S01]  /*68d0*/  ISETP.LT.OR P1, PT, R111, R244, P1 ;  /* 0x000000f46f00720c */ /* 0x000fe20000f21670 */
[----:B------:R-:W-:Y:S01]  /*68e0*/  HMMA.16816.F32.BF16 R28, R8, R18, R52 ;  /* 0x00000012081c723c */ /* 0x000fe20000041834 */
[----:B------:R-:W-:Y:S01]  /*68f0*/  MUFU.TANH R52, R16 ;  /* 0x0000001000347308 */ /* 0x000fe20000002400 */
[----:B------:R-:W-:Y:S01]  /*6900*/  ISETP.GE.AND P6, PT, R120, R250, PT ;  /* 0x000000fa7800720c */ /* 0x000fe20003fc6270 */
[----:B-1----:R-:W-:Y:S01]  /*6910*/  FFMA.FTZ R6, R206, -UR21, R97 ;  /* 0x80000015ce067c23 */ /* 0x002fe20008010061 */
[----:B------:R-:W-:Y:S01]  /*6920*/  FSEL R69, R3, -INF , !P1 ;  /* 0xff80000003457808 */ /* 0x000fe20004800000 */
[----:B------:R-:W-:Y:S01]  /*6930*/  FFMA.FTZ R3, R185, -UR21, R75 ;  /* 0x80000015b9037c23 */ /* 0x000fe2000801004b */
[C---:B------:R-:W-:Y:S02]  /*6940*/  ISETP.GE.AND P1, PT, R121.reuse, R251, PT ;  /* 0x000000fb7900720c */ /* 0x040fe40003f26270 */
[----:B------:R-:W-:Y:S01]  /*6950*/  ISETP.LT.OR P6, PT, R120, R244, P6 ;  /* 0x000000f47800720c */ /* 0x000fe200037c1670 */
[----:B------:R1:W-:Y:S01]  /*6960*/  MUFU.TANH R67, R0 ;  /* 0x0000000000437308 */ /* 0x0003e20000002400 */
[----:B------:R-:W-:-:S02]  /*6970*/  ISETP.LT.OR P1, PT, R121, R245, P1 ;  /* 0x000000f57900720c */ /* 0x000fc40000f21670 */
[----:B------:R-:W-:Y:S01]  /*6980*/  FSEL R60, R3, -INF , !P6 ;  /* 0xff800000033c7808 */ /* 0x000fe20007000000 */
[----:B--2---:R-:W-:Y:S01]  /*6990*/  FFMA.FTZ R3, R207, -UR21, R47 ;  /* 0x80000015cf037c23 */ /* 0x004fe2000801002f */
[----:B------:R-:W-:Y:S02]  /*69a0*/  ISETP.GE.AND P6, PT, R122, R251, PT ;  /* 0x000000fb7a00720c */ /* 0x000fe40003fc6270 */
[----:B------:R-:W-:Y:S01]  /*69b0*/  FSEL R48, R6, -INF , !P3 ;  /* 0xff80000006307808 */ /* 0x000fe20005800000 */
[----:B------:R-:W-:Y:S01]  /*69c0*/  FFMA.FTZ R6, R182, -UR21, R92 ;  /* 0x80000015b6067c23 */ /* 0x000fe2000801005c */
[C---:B------:R-:W-:Y:S02]  /*69d0*/  ISETP.LT.OR P6, PT, R122.reuse, R245, P6 ;  /* 0x000000f57a00720c */ /* 0x040fe400037c1670 */
[----:B------:R-:W-:Y:S02]  /*69e0*/  ISETP.GE.AND P3, PT, R122, R249, PT ;  /* 0x000000f97a00720c */ /* 0x000fe40003f66270 */
[----:B------:R-:W-:-:S02]  /*69f0*/  ISETP.LT.OR P4, PT, R121, R243, P4 ;  /* 0x000000f37900720c */ /* 0x000fc40002781670 */
[----:B------:R-:W-:Y:S01]  /*6a00*/  ISETP.LT.OR P3, PT, R122, R243, P3 ;  /* 0x000000f37a00720c */ /* 0x000fe20001f61670 */
[----:B-1----:R-:W-:Y:S01]  /*6a10*/  FFMA.FTZ R0, R186, -UR21, R95 ;  /* 0x80000015ba007c23 */ /* 0x002fe2000801005f */
[----:B------:R-:W-:Y:S01]  /*6a20*/  FSEL R76, R5, -INF , !P4 ;  /* 0xff800000054c7808 */ /* 0x000fe20006000000 */
[----:B------:R-:W-:Y:S01]  /*6a30*/  FFMA.FTZ R5, R208, -UR21, R94 ;  /* 0x80000015d0057c23 */ /* 0x000fe2000801005e */
[-C--:B------:R-:W-:Y:S02]  /*6a40*/  ISETP.GE.AND P4, PT, R123, R250.reuse, PT ;  /* 0x000000fa7b00720c */ /* 0x080fe40003f86270 */
[----:B------:R-:W-:Y:S01]  /*6a50*/  FSEL R72, R0, -INF , !P0 ;  /* 0xff80000000487808 */ /* 0x000fe20004000000 */
[----:B------:R-:W-:Y:S01]  /*6a60*/  FMUL.FTZ R0, R24, c[0x0][0x2ec] ;  /* 0x0000bb0018007a20 */ /* 0x000fe20000410000 */
[C---:B------:R-:W-:Y:S01]  /*6a70*/  ISETP.GE.AND P0, PT, R121.reuse, R250, PT ;  /* 0x000000fa7900720c */ /* 0x040fe20003f06270 */
[----:B------:R-:W-:Y:S01]  /*6a80*/  HMMA.16816.F32.BF16 R24, R12, R18, R36 ;  /* 0x000000120c18723c */ /* 0x000fe20000041824 */
[----:B------:R-:W1:Y:S01]  /*6a90*/  LDSM.16.M88.4 R16, [R225+0x3800] ;  /* 0x00380000e110783b */ /* 0x000e620000000200 */
[----:B------:R2:W-:Y:S01]  /*6aa0*/  MUFU.TANH R66, R0 ;  /* 0x0000000000427308 */ /* 0x0005e20000002400 */
[----:B------:R-:W-:Y:S01]  /*6ab0*/  ISETP.LT.OR P0, PT, R121, R244, P0 ;  /* 0x000000f47900720c */ /* 0x000fe20000701670 */
[----:B------:R-:W-:-:S04]  /*6ac0*/  DEPBAR.LE SB0, 0x0 ;  /* 0x000080000000791a */ /* 0x000fc80000000000 */
[----:B------:R-:W-:Y:S01]  /*6ad0*/  FSEL R53, R6, -INF , !P0 ;  /* 0xff80000006357808 */ /* 0x000fe20004000000 */
[----:B------:R-:W-:Y:S01]  /*6ae0*/  BAR.SYNC.DEFER_BLOCKING 0x0 ;  /* 0x0000000000007b1d */ /* 0x000fe20000010000 */
[C---:B------:R-:W-:Y:S02]  /*6af0*/  ISETP.GE.AND P0, PT, R123.reuse, R251, PT ;  /* 0x000000fb7b00720c */ /* 0x040fe40003f06270 */
[C---:B------:R-:W-:Y:S02]  /*6b00*/  ISETP.LT.OR P4, PT, R123.reuse, R244, P4 ;  /* 0x000000f47b00720c */ /* 0x040fe40002781670 */
[----:B------:R-:W-:Y:S01]  /*6b10*/  ISETP.LT.OR P0, PT, R123, R245, P0 ;  /* 0x000000f57b00720c */ /* 0x000fe20000701670 */
[----:B--2---:R-:W-:Y:S02]  /*6b20*/  FFMA.FTZ R0, R181, -UR21, R44 ;  /* 0x80000015b5007c23 */ /* 0x004fe4000801002c */
[----:B------:R2:W3:Y:S03]  /*6b30*/  MUFU.TANH R44, R7 ;  /* 0x00000007002c7308 */ /* 0x0004e60000002400 */
[----:B------:R-:W-:Y:S01]  /*6b40*/  FSEL R75, R0, -INF , !P5 ;  /* 0xff800000004b7808 */ /* 0x000fe20006800000 */
[----:B------:R-:W-:Y:S01]  /*6b50*/  FFMA.FTZ R0, R184, -UR21, R96 ;  /* 0x80000015b8007c23 */ /* 0x000fe20008010060 */
[----:B------:R-:W-:-:S02]  /*6b60*/  ISETP.GE.AND P5, PT, R122, R250, PT ;  /* 0x000000fa7a00720c */ /* 0x000fc40003fa6270 */
[----:B------:R-:W-:Y:S02]  /*6b70*/  FMUL.FTZ R6, R27, c[0x0][0x2ec] ;  /* 0x0000bb001b067a20 */ /* 0x000fe40000410000 */
[----:B------:R-:W-:Y:S01]  /*6b80*/  FSEL R50, R0, -INF , !P1 ;  /* 0xff80000000327808 */ /* 0x000fe20004800000 */
[----:B-----5:R-:W-:Y:S01]  /*6b90*/  FFMA.FTZ R0, R179, -UR21, R45 ;  /* 0x80000015b3007c23 */ /* 0x020fe2000801002d */
[----:B------:R-:W-:Y:S02]  /*6ba0*/  ISETP.GE.AND P1, PT, R123, R252, PT ;  /* 0x000000fc7b00720c */ /* 0x000fe40003f26270 */
[----:B------:R-:W-:Y:S01]  /*6bb0*/  FSEL R45, R3, -INF , !P2 ;  /* 0xff800000032d7808 */ /* 0x000fe20005000000 */
[----:B------:R-:W-:Y:S01]  /*6bc0*/  FMUL.FTZ R3, R26, c[0x0][0x2ec] ;  /* 0x0000bb001a037a20 */ /* 0x000fe20000410000 */
[----:B------:R-:W-:Y:S01]  /*6bd0*/  FSEL R47, R0, -INF , !P6 ;  /* 0xff800000002f7808 */ /* 0x000fe20007000000 */
[----:B------:R-:W-:Y:S01]  /*6be0*/  FFMA.FTZ R0, R180, -UR21, R46 ;  /* 0x80000015b4007c23 */ /* 0x000fe2000801002e */
[----:B------:R-:W-:Y:S01]  /*6bf0*/  ISETP.LT.OR P1, PT, R123, R246, P1 ;  /* 0x000000f67b00720c */ /* 0x000fe20000f21670 */
[----:B--2---:R-:W-:Y:S01]  /*6c00*/  FMUL.FTZ R7, R24, c[0x0][0x2ec] ;  /* 0x0000bb0018077a20 */ /* 0x004fe20000410000 */
[----:B------:R2:W4:Y:S01]  /*6c10*/  MUFU.TANH R37, R3 ;  /* 0x0000000300257308 */ /* 0x0005220000002400 */
[----:B------:R-:W-:Y:S01]  /*6c20*/  FMUL.FTZ R24, R30, c[0x0][0x2ec] ;  /* 0x0000bb001e187a20 */ /* 0x000fe20000410000 */
[----:B-1----:R-:W-:Y:S01]  /*6c30*/  HMMA.16816.F32.BF16 R20, R12, R16, R40 ;  /* 0x000000100c14723c */ /* 0x002fe20000041828 */
[----:B------:R-:W-:Y:S01]  /*6c40*/  FSEL R63, R0, -INF , !P3 ;  /* 0xff800000003f7808 */ /* 0x000fe20005800000 */
[----:B------:R-:W-:Y:S01]  /*6c50*/  FMUL.FTZ R0, R28, c[0x0][0x2ec] ;  /* 0x0000bb001c007a20 */ /* 0x000fe20000410000 */
[----:B------:R-:W-:-:S02]  /*6c60*/  ISETP.LT.OR P5, PT, R122, R244, P5 ;  /* 0x000000f47a00720c */ /* 0x000fc40002fa1670 */
[----:B------:R-:W-:Y:S01]  /*6c70*/  FSEL R39, R5, -INF , !P1 ;  /* 0xff80000005277808 */ /* 0x000fe20004800000 */
[----:B------:R1:W-:Y:S01]  /*6c80*/  MUFU.TANH R49, R7 ;  /* 0x0000000700317308 */ /* 0x0003e20000002400 */
[----:B------:R-:W-:Y:S01]  /*6c90*/  FFMA.FTZ R5, R175, -UR21, R86 ;  /* 0x80000015af057c23 */ /* 0x000fe20008010056 */
[----:B------:R-:W-:Y:S01]  /*6ca0*/  ISETP.GE.AND P2, PT, R123, R249, PT ;  /* 0x000000f97b00720c */ /* 0x000fe20003f46270 */
[----:B------:R-:W-:Y:S01]  /*6cb0*/  HMMA.16816.F32.BF16 R12, R12, R18, R32 ;  /* 0x000000120c0c723c */ /* 0x000fe20000041820 */
[----:B------:R-:W-:Y:S02]  /*6cc0*/  ISETP.GE.AND P6, PT, R132, R252, PT ;  /* 0x000000fc8400720c */ /* 0x000fe40003fc6270 */
[----:B------:R-:W-:Y:S01]  /*6cd0*/  FSEL R41, R5, -INF , !P4 ;  /* 0xff80000005297808 */ /* 0x000fe20006000000 */
[----:B--2---:R-:W-:Y:S01]  /*6ce0*/  FFMA.FTZ R3, R183, -UR21, R58 ;  /* 0x80000015b7037c23 */ /* 0x004fe2000801003a */
[----:B------:R2:W-:Y:S01]  /*6cf0*/  MUFU.TANH R36, R0 ;  /* 0x0000000000247308 */ /* 0x0005e20000002400 */
[----:B------:R-:W-:-:S02]  /*6d00*/  ISETP.LT.OR P2, PT, R123, R243, P2 ;  /* 0x000000f37b00720c */ /* 0x000fc40001741670 */
[C---:B------:R-:W-:Y:S02]  /*6d10*/  ISETP.LT.OR P6, PT, R132.reuse, R246, P6 ;  /* 0x000000f68400720c */ /* 0x040fe400037c1670 */
[----:B------:R-:W-:Y:S01]  /*6d20*/  FSEL R58, R3, -INF , !P5 ;  /* 0xff800000033a7808 */ /* 0x000fe20006800000 */
[----:B------:R-:W-:Y:S01]  /*6d30*/  FMUL.FTZ R3, R29, c[0x0][0x2ec] ;  /* 0x0000bb001d037a20 */ /* 0x000fe20000410000 */
[----:B------:R-:W-:Y:S01]  /*6d40*/  ISETP.GE.AND P5, PT, R132, R251, PT ;  /* 0x000000fb8400720c */ /* 0x000fe20003fa6270 */
[----:B-1----:R-:W-:Y:S01]  /*6d50*/  FMUL.FTZ R7, R25, c[0x0][0x2ec] ;  /* 0x0000bb0019077a20 */ /* 0x002fe20000410000 */
[----:B------:R1:W-:Y:S01]  /*6d60*/  MUFU.TANH R28, R24 ;  /* 0x00000018001c7308 */ /* 0x0003e20000002400 */
[----:B------:R-:W-:Y:S01]  /*6d70*/  FMUL.FTZ R5, R20, c[0x0][0x2ec] ;  /* 0x0000bb0014057a20 */ /* 0x000fe20000410000 */
[C---:B------:R-:W-:Y:S02]  /*6d80*/  ISETP.GE.AND P1, PT, R132.reuse, R249, PT ;  /* 0x000000f98400720c */ /* 0x040fe40003f26270 */
[----:B------:R-:W-:-:S02]  /*6d90*/  ISETP.GE.AND P3, PT, R132, R250, PT ;  /* 0x000000fa8400720c */ /* 0x000fc40003f66270 */
[----:B------:R-:W-:Y:S01]  /*6da0*/  ISETP.LT.OR P5, PT, R132, R245, P5 ;  /* 0x000000f58400720c */ /* 0x000fe20002fa1670 */
[----:B--2---:R-:W-:Y:S01]  /*6db0*/  FFMA.FTZ R0, R178, -UR21, R87 ;  /* 0x80000015b2007c23 */ /* 0x004fe20008010057 */
[----:B------:R2:W-:Y:S01]  /*6dc0*/  MUFU.TANH R38, R3 ;  /* 0x0000000300267308 */ /* 0x0005e20000002400 */
[----:B------:R-:W-:Y:S01]  /*6dd0*/  ISETP.LT.OR P1, PT, R132, R243, P1 ;  /* 0x000000f38400720c */ /* 0x000fe20000f21670 */
[----:B------:R-:W-:Y:S01]  /*6de0*/  FMUL.FTZ R14, R14, c[0x0][0x2ec] ;  /* 0x0000bb000e0e7a20 */ /* 0x000fe20000410000 */
[----:B------:R-:W-:Y:S01]  /*6df0*/  ISETP.GE.AND P4, PT, R133, R251, PT ;  /* 0x000000fb8500720c */ /* 0x000fe20003f86270 */
[----:B------:R-:W-:Y:S01]  /*6e00*/  FMUL.FTZ R13, R13, c[0x0][0x2ec] ;  /* 0x0000bb000d0d7a20 */ /* 0x000fe20000410000 */
[----:B------:R-:W-:Y:S01]  /*6e10*/  FSEL R40, R0, -INF , !P0 ;  /* 0xff80000000287808 */ /* 0x000fe20004000000 */
[----:B------:R-:W-:Y:S01]  /*6e20*/  FFMA.FTZ R0, R173, -UR21, R84 ;  /* 0x80000015ad007c23 */ /* 0x000fe20008010054 */
[----:B------:R-:W-:Y:S01]  /*6e30*/  ISETP.GE.AND P0, PT, R133, R252, PT ;  /* 0x000000fc8500720c */ /* 0x000fe20003f06270 */
[----:B-1----:R-:W-:Y:S01]  /*6e40*/  HMMA.16816.F32.BF16 R24, R8, R16, R100 ;  /* 0x000000100818723c */ /* 0x002fe20000041864 */
[----:B------:R1:W-:Y:S01]  /*6e50*/  MUFU.TANH R46, R6 ;  /* 0x00000006002e7308 */ /* 0x0003e20000002400 */
[----:B------:R-:W-:Y:S01]  /*6e60*/  ISETP.LT.OR P3, PT, R132, R244, P3 ;  /* 0x000000f48400720c */ /* 0x000fe20001f61670 */
[----:B------:R-:W-:Y:S01]  /*6e70*/  FMUL.FTZ R15, R15, c[0x0][0x2ec] ;  /* 0x0000bb000f0f7a20 */ /* 0x000fe20000410000 */
[----:B------:R-:W-:-:S02]  /*6e80*/  ISETP.LT.OR P0, PT, R133, R246, P0 ;  /* 0x000000f68500720c */ /* 0x000fc40000701670 */
[----:B------:R-:W-:Y:S01]  /*6e90*/  FSEL R62, R0, -INF , !P2 ;  /* 0xff800000003e7808 */ /* 0x000fe20005000000 */
[----:B---3--:R-:W-:Y:S01]  /*6ea0*/  FFMA.FTZ R0, R170, -UR21, R44 ;  /* 0x80000015aa007c23 */ /* 0x008fe2000801002c */
[----:B------:R-:W-:Y:S01]  /*6eb0*/  ISETP.LT.OR P4, PT, R133, R245, P4 ;  /* 0x000000f58500720c */ /* 0x000fe20002781670 */
[----:B--2---:R-:W-:Y:S01]  /*6ec0*/  FFMA.FTZ R3, R209, -UR21, R83 ;  /* 0x80000015d1037c23 */ /* 0x004fe20008010053 */
[----:B------:R2:W-:Y:S01]  /*6ed0*/  MUFU.TANH R29, R5 ;  /* 0x00000005001d7308 */ /* 0x0005e20000002400 */
[----:B------:R-:W-:Y:S01]  /*6ee0*/  ISETP.GE.AND P2, PT, R133, R250, PT ;  /* 0x000000fa8500720c */ /* 0x000fe20003f46270 */
[----:B------:R-:W-:Y:S01]  /*6ef0*/  HMMA.16816.F32.BF16 R8, R8, R18, R88 ;  /* 0x000000120808723c */ /* 0x000fe20000041858 */
[----:B------:R-:W-:Y:S01]  /*6f00*/  FSEL R188, R0, -INF , !P1 ;  /* 0xff80000000bc7808 */ /* 0x000fe20004800000 */
[----:B------:R-:W-:Y:S01]  /*6f10*/  FMUL.FTZ R0, R22, c[0x0][0x2ec] ;  /* 0x0000bb0016007a20 */ /* 0x000fe20000410000 */
[----:B------:R-:W-:Y:S01]  /*6f20*/  FSEL R189, R3, -INF , !P6 ;  /* 0xff80000003bd7808 */ /* 0x000fe20007000000 */
[----:B------:R-:W-:Y:S01]  /*6f30*/  FFMA.FTZ R3, R172, -UR21, R66 ;  /* 0x80000015ac037c23 */ /* 0x000fe20008010042 */
[----:B------:R-:W-:Y:S01]  /*6f40*/  ISETP.GE.AND P6, PT, R133, R249, PT ;  /* 0x000000f98500720c */ /* 0x000fe20003fc6270 */
[----:B-1----:R-:W-:Y:S01]  /*6f50*/  FFMA.FTZ R6, R169, -UR21, R67 ;  /* 0x80000015a9067c23 */ /* 0x002fe20008010043 */
[----:B------:R1:W3:Y:S01]  /*6f60*/  MUFU.TANH R54, R7 ;  /* 0x0000000700367308 */ /* 0x0002e20000002400 */
[----:B------:R-:W-:-:S02]  /*6f70*/  ISETP.LT.OR P2, PT, R133, R244, P2 ;  /* 0x000000f48500720c */ /* 0x000fc40001741670 */
[----:B------:R-:W-:Y:S01]  /*6f80*/  FSEL R174, R3, -INF , !P3 ;  /* 0xff80000003ae7808 */ /* 0x000fe20005800000 */
[----:B------:R-:W-:Y:S01]  /*6f90*/  FFMA.FTZ R3, R168, -UR21, R80 ;  /* 0x80000015a8037c23 */ /* 0x000fe20008010050 */
[----:B------:R-:W-:Y:S01]  /*6fa0*/  FSEL R175, R6, -INF , !P5 ;  /* 0xff80000006af7808 */ /* 0x000fe20006800000 */
[----:B------:R-:W-:Y:S01]  /*6fb0*/  FMUL.FTZ R6, R21, c[0x0][0x2ec] ;  /* 0x0000bb0015067a20 */ /* 0x000fe20000410000 */
[----:B------:R-:W-:Y:S01]  /*6fc0*/  ISETP.GE.AND P5, PT, R134, R252, PT ;  /* 0x000000fc8600720c */ /* 0x000fe20003fa6270 */
[----:B--2---:R-:W-:Y:S01]  /*6fd0*/  FFMA.FTZ R5, R210, -UR21, R85 ;  /* 0x80000015d2057c23 */ /* 0x004fe20008010055 */
[C---:B------:R-:W-:Y:S01]  /*6fe0*/  ISETP.GE.AND P3, PT, R134.reuse, R251, PT ;  /* 0x000000fb8600720c */ /* 0x040fe20003f66270 */
[----:B------:R2:W-:Y:S01]  /*6ff0*/  MUFU.TANH R22, R0 ;  /* 0x0000000000167308 */ /* 0x0005e20000002400 */
[C---:B------:R-:W-:Y:S02]  /*7000*/  ISETP.LT.OR P5, PT, R134.reuse, R246, P5 ;  /* 0x000000f68600720c */ /* 0x040fe40002fa1670 */
[----:B------:R-:W-:Y:S01]  /*7010*/  FSEL R173, R5, -INF , !P0 ;  /* 0xff80000005ad7808 */ /* 0x000fe20004000000 */
[----:B------:R-:W-:Y:S01]  /*7020*/  FFMA.FTZ R5, R177, -UR21, R82 ;  /* 0x80000015b1057c23 */ /* 0x000fe20008010052 */
[----:B------:R-:W-:Y:S01]  /*7030*/  ISETP.LT.OR P3, PT, R134, R245, P3 ;  /* 0x000000f58600720c */ /* 0x000fe20001f61670 */
[----:B-1----:R-:W-:Y:S01]  /*7040*/  FMUL.FTZ R7, R31, c[0x0][0x2ec] ;  /* 0x0000bb001f077a20 */ /* 0x002fe20000410000 */
[----:B------:R-:W-:Y:S01]  /*7050*/  ISETP.LT.OR P6, PT, R133, R243, P6 ;  /* 0x000000f38500720c */ /* 0x000fe200037c1670 */
[----:B------:R1:W-:Y:S01]  /*7060*/  MUFU.TANH R31, R6 ;  /* 0x00000006001f7308 */ /* 0x0003e20000002400 */
[----:B------:R-:W-:Y:S01]  /*7070*/  FSEL R170, R5, -INF , !P4 ;  /* 0xff80000005aa7808 */ /* 0x000fe20006000000 */
[----:B----4-:R-:W-:Y:S01]  /*7080*/  FFMA.FTZ R5, R156, -UR21, R37 ;  /* 0x800000159c057c23 */ /* 0x010fe20008010025 */
[----:B------:R-:W-:Y:S01]  /*7090*/  ISETP.GE.AND P4, PT, R136, R252, PT ;  /* 0x000000fc8800720c */ /* 0x000fe20003f86270 */
[----:B------:R-:W-:Y:S01]  /*70a0*/  FMUL.FTZ R8, R8, c[0x0][0x2ec] ;  /* 0x0000bb0008087a20 */ /* 0x000fe20000410000 */
[----:B------:R-:W-:Y:S01]  /*70b0*/  ISETP.GE.AND P1, PT, R134, R250, PT ;  /* 0x000000fa8600720c */ /* 0x000fe20003f26270 */
[----:B------:R-:W-:Y:S01]  /*70c0*/  FMUL.FTZ R10, R10, c[0x0][0x2ec] ;  /* 0x0000bb000a0a7a20 */ /* 0x000fe20000410000 */
[----:B------:R-:W-:Y:S01]  /*70d0*/  ISETP.LT.OR P4, PT, R136, R246, P4 ;  /* 0x000000f68800720c */ /* 0x000fe20002781670 */
[----:B------:R4:W5:Y:S01]  /*70e0*/  MUFU.TANH R30, R7 ;  /* 0x00000007001e7308 */ /* 0x0009620000002400 */
[----:B--2---:R-:W-:Y:S01]  /*70f0*/  FFMA.FTZ R0, R159, -UR21, R52 ;  /* 0x800000159f007c23 */ /* 0x004fe20008010034 */
[----:B------:R-:W-:Y:S01]  /*7100*/  FSEL R159, R5, -INF , !P3 ;  /* 0xff800000059f7808 */ /* 0x000fe20005800000 */
[----:B---3--:R-:W-:Y:S01]  /*7110*/  FFMA.FTZ R5, R212, -UR21, R54 ;  /* 0x80000015d4057c23 */ /* 0x008fe20008010036 */
[----:B------:R-:W-:Y:S01]  /*7120*/  FSEL R169, R3, -INF , !P2 ;  /* 0xff80000003a97808 */ /* 0x000fe20005000000 */
[----:B------:R-:W-:Y:S01]  /*7130*/  FFMA.FTZ R3, R171, -UR21, R36 ;  /* 0x80000015ab037c23 */ /* 0x000fe20008010024 */
[----:B------:R-:W-:Y:S01]  /*7140*/  FSEL R172, R0, -INF , !P6 ;  /* 0xff80000000ac7808 */ /* 0x000fe20007000000 */
[----:B------:R-:W-:Y:S01]  /*7150*/  FMUL.FTZ R0, R25, c[0x0][0x2ec] ;  /* 0x0000bb0019007a20 */ /* 0x000fe20000410000 */
[----:B------:R-:W-:Y:S01]  /*7160*/  ISETP.GE.AND P0, PT, R134, R249, PT ;  /* 0x000000f98600720c */ /* 0x000fe20003f06270 */
[----:B-1----:R-:W-:Y:S01]  /*7170*/  FFMA.FTZ R6, R211, -UR21, R49 ;  /* 0x80000015d3067c23 */ /* 0x002fe20008010031 */
[----:B------:R-:W-:Y:S01]  /*7180*/  ISETP.GE.AND P2, PT, R136, R251, PT ;  /* 0x000000fb8800720c */ /* 0x000fe20003f46270 */
[----:B------:R1:W-:Y:S01]  /*7190*/  MUFU.TANH R21, R0 ;  /* 0x0000000000157308 */ /* 0x0003e20000002400 */
[----:B------:R-:W-:Y:S01]  /*71a0*/  ISETP.LT.OR P1, PT, R134, R244, P1 ;  /* 0x000000f48600720c */ /* 0x000fe20000f21670 */
[----:B------:R-:W-:Y:S01]  /*71b0*/  FMUL.FTZ R9, R9, c[0x0][0x2ec] ;  /* 0x0000bb0009097a20 */ /* 0x000fe20000410000 */
[----:B------:R-:W-:Y:S01]  /*71c0*/  FSEL R168, R6, -INF , !P5 ;  /* 0xff80000006a87808 */ /* 0x000fe20006800000 */
[----:B------:R-:W-:Y:S01]  /*71d0*/  FMUL.FTZ R6, R27, c[0x0][0x2ec] ;  /* 0x0000bb001b067a20 */ /* 0x000fe20000410000 */
[----:B------:R-:W-:Y:S01]  /*71e0*/  FSEL R156, R5, -INF , !P4 ;  /* 0xff800000059c7808 */ /* 0x000fe20006000000 */
[----:B----4-:R-:W-:Y:S01]  /*71f0*/  FMUL.FTZ R7, R23, c[0x0][0x2ec] ;  /* 0x0000bb0017077a20 */ /* 0x010fe20000410000 */
[----:B------:R-:W-:Y:S01]  /*7200*/  ISETP.LT.OR P0, PT, R134, R243, P0 ;  /* 0x000000f38600720c */ /* 0x000fe20000701670 */
[----:B------:R2:W-:Y:S01]  /*7210*/  MUFU.TANH R20, R6 ;  /* 0x0000000600147308 */ /* 0x0005e20000002400 */
[----:B------:R-:W-:Y:S01]  /*7220*/  FFMA.FTZ R5, R176, -UR21, R46 ;  /* 0x80000015b0057c23 */ /* 0x000fe2000801002e */
[C---:B------:R-:W-:Y:S01]  /*7230*/  ISETP.LT.OR P2, PT, R136.reuse, R245, P2 ;  /* 0x000000f58800720c */ /* 0x040fe20001741670 */
[----:B------:R-:W-:Y:S01]  /*7240*/  FMUL.FTZ R11, R11, c[0x0][0x2ec] ;  /* 0x0000bb000b0b7a20 */ /* 0x000fe20000410000 */
[----:B------:R-:W-:-:S02]  /*7250*/  ISETP.GE.AND P6, PT, R136, R250, PT ;  /* 0x000000fa8800720c */ /* 0x000fc40003fc6270 */
[----:B------:R-:W-:Y:S02]  /*7260*/  ISETP.GE.AND P5, PT, R136, R249, PT ;  /* 0x000000f98800720c */ /* 0x000fe40003fa6270 */
[----:B------:R3:W-:Y:S01]  /*7270*/  MUFU.TANH R23, R7 ;  /* 0x0000000700177308 */ /* 0x0007e20000002400 */
[----:B-1----:R-:W-:Y:S01]  /*7280*/  FFMA.FTZ R0, R158, -UR21, R28 ;  /* 0x800000159e007c23 */ /* 0x002fe2000801001c */
[----:B------:R-:W-:Y:S01]  /*7290*/  FSEL R158, R3, -INF , !P1 ;  /* 0xff800000039e7808 */ /* 0x000fe20004800000 */
[----:B------:R-:W-:Y:S01]  /*72a0*/  FFMA.FTZ R3, R167, -UR21, R38 ;  /* 0x80000015a7037c23 */ /* 0x000fe20008010026 */
[C---:B------:R-:W-:Y:S02]  /*72b0*/  ISETP.GE.AND P3, PT, R135.reuse, R252, PT ;  /* 0x000000fc8700720c */ /* 0x040fe40003f66270 */
[----:B------:R-:W-:Y:S01]  /*72c0*/  ISETP.GE.AND P1, PT, R135, R251, PT ;  /* 0x000000fb8700720c */ /* 0x000fe20003f26270 */
[----:B--2---:R-:W-:Y:S01]  /*72d0*/  FMUL.FTZ R6, R12, c[0x0][0x2ec] ;  /* 0x0000bb000c067a20 */ /* 0x004fe20000410000 */
[----:B------:R-:W-:Y:S01]  /*72e0*/  FSEL R171, R0, -INF , !P0 ;  /* 0xff80000000ab7808 */ /* 0x000fe20004000000 */
[----:B-----5:R-:W-:Y:S01]  /*72f0*/  FFMA.FTZ R0, R157, -UR21, R30 ;  /* 0x800000159d007c23 */ /* 0x020fe2000801001e */
[----:B------:R-:W-:Y:S01]  /*7300*/  FSEL R143, R5, -INF , !P2 ;  /* 0xff800000058f7808 */ /* 0x000fe20005000000 */
[----:B------:R-:W-:Y:S01]  /*7310*/  FFMA.FTZ R5, R154, -UR21, R22 ;  /* 0x800000159a057c23 */ /* 0x000fe20008010016 */
[C---:B------:R-:W-:Y:S01]  /*7320*/  ISETP.LT.OR P6, PT, R136.reuse, R244, P6 ;  /* 0x000000f48800720c */ /* 0x040fe200037c1670 */
[----:B------:R-:W-:Y:S01]  /*7330*/  MUFU.TANH R14, R14 ;  /* 0x0000000e000e7308 */ /* 0x000fe20000002400 */
[----:B------:R-:W-:Y:S01]  /*7340*/  ISETP.LT.OR P5, PT, R136, R243, P5 ;  /* 0x000000f38800720c */ /* 0x000fe20002fa1670 */
[----:B---3--:R-:W-:Y:S01]  /*7350*/  FMUL.FTZ R7, R24, c[0x0][0x2ec] ;  /* 0x0000bb0018077a20 */ /* 0x008fe20000410000 */
[----:B------:R-:W-:-:S02]  /*7360*/  ISETP.LT.OR P3, PT, R135, R246, P3 ;  /* 0x000000f68700720c */ /* 0x000fc40001f61670 */
[C---:B------:R-:W-:Y:S02]  /*7370*/  ISETP.LT.OR P1, PT, R135.reuse, R245, P1 ;  /* 0x000000f58700720c */ /* 0x040fe40000f21670 */
[----:B------:R-:W-:Y:S01]  /*7380*/  ISETP.GE.AND P0, PT, R135, R250, PT ;  /* 0x000000fa8700720c */ /* 0x000fe20003f06270 */
[----:B------:R1:W2:Y:S01]  /*7390*/  MUFU.TANH R17, R7 ;  /* 0x0000000700117308 */ /* 0x0002a20000002400 */
[----:B------:R-:W-:Y:S02]  /*73a0*/  ISETP.GE.AND P2, PT, R139, R252, PT ;  /* 0x000000fc8b00720c */ /* 0x000fe40003f46270 */
[----:B------:R-:W-:Y:S02]  /*73b0*/  FSEL R154, R3, -INF , !P6 ;  /* 0xff800000039a7808 */ /* 0x000fe40007000000 */
[----:B------:R-:W-:Y:S02]  /*73c0*/  FSEL R157, R0, -INF , !P5 ;  /* 0xff800000009d7808 */ /* 0x000fe40006800000 */
[----:B------:R-:W-:Y:S01]  /*73d0*/  FSEL R153, R5, -INF , !P1 ;  /* 0xff80000005997808 */ /* 0x000fe20004800000 */
[----:B------:R-:W-:Y:S01]  /*73e0*/  FFMA.FTZ R5, R213, -UR21, R31 ;  /* 0x80000015d5057c23 */ /* 0x000fe2000801001f */
[C---:B------:R-:W-:Y:S01]  /*73f0*/  ISETP.GE.AND P6, PT, R139.reuse, R251, PT ;  /* 0x000000fb8b00720c */ /* 0x040fe20003fc6270 */
[----:B------:R-:W-:Y:S01]  /*7400*/  MUFU.TANH R13, R13 ;  /* 0x0000000d000d7308 */ /* 0x000fe20000002400 */
[----:B------:R-:W-:-:S02]  /*7410*/  ISETP.GE.AND P5, PT, R139, R250, PT ;  /* 0x000000fa8b00720c */ /* 0x000fc40003fa6270 */
[----:B------:R-:W-:Y:S02]  /*7420*/  ISETP.LT.OR P0, PT, R135, R244, P0 ;  /* 0x000000f48700720c */ /* 0x000fe40000701670 */
[----:B------:R-:W-:Y:S01]  /*7430*/  ISETP.LT.OR P2, PT, R139, R246, P2 ;  /* 0x000000f68b00720c */ /* 0x000fe20001741670 */
[----:B-1----:R-:W-:Y:S01]  /*7440*/  FMUL.FTZ R7, R26, c[0x0][0x2ec] ;  /* 0x0000bb001a077a20 */ /* 0x002fe20000410000 */
[----:B------:R-:W-:Y:S01]  /*7450*/  ISETP.GE.AND P1, PT, R138, R252, PT ;  /* 0x000000fc8a00720c */ /* 0x000fe20003f26270 */
[----:B--2---:R-:W-:Y:S01]  /*7460*/  FFMA.FTZ R3, R165, -UR21, R17 ;  /* 0x80000015a5037c23 */ /* 0x004fe20008010011 */
[----:B------:R-:W-:Y:S01]  /*7470*/  ISETP.GE.AND P4, PT, R135, R249, PT ;  /* 0x000000f98700720c */ /* 0x000fe20003f86270 */
[----:B------:R-:W1:Y:S01]  /*7480*/  MUFU.TANH R16, R7 ;  /* 0x0000000700107308 */ /* 0x000e620000002400 */
[C---:B------:R-:W-:Y:S02]  /*7490*/  ISETP.LT.OR P6, PT, R139.reuse, R245, P6 ;  /* 0x000000f58b00720c */ /* 0x040fe400037c1670 */
[----:B------:R-:W-:-:S02]  /*74a0*/  ISETP.LT.OR P5, PT, R139, R244, P5 ;  /* 0x000000f48b00720c */ /* 0x000fc40002fa1670 */
[----:B------:R-:W-:Y:S02]  /*74b0*/  FSEL R152, R3, -INF , !P0 ;  /* 0xff80000003987808 */ /* 0x000fe40004000000 */
[C---:B------:R-:W-:Y:S01]  /*74c0*/  ISETP.LT.OR P1, PT, R138.reuse, R246, P1 ;  /* 0x000000f68a00720c */ /* 0x040fe20000f21670 */
[----:B------:R2:W3:Y:S01]  /*74d0*/  MUFU.TANH R7, R6 ;  /* 0x0000000600077308 */ /* 0x0004e20000002400 */
[----:B------:R-:W-:Y:S02]  /*74e0*/  ISETP.LT.OR P4, PT, R135, R243, P4 ;  /* 0x000000f38700720c */ /* 0x000fe40002781670 */
[----:B------:R-:W-:-:S04]  /*74f0*/  ISETP.GE.AND P0, PT, R138, R251, PT ;  /* 0x000000fb8a00720c */ /* 0x000fc80003f06270 */
[----:B------:R-:W-:Y:S01]  /*7500*/  ISETP.LT.OR P0, PT, R138, R245, P0 ;  /* 0x000000f58a00720c */ /* 0x000fe20000701670 */
[----:B-1----:R-:W-:Y:S01]  /*7510*/  FFMA.FTZ R0, R155, -UR21, R16 ;  /* 0x800000159b007c23 */ /* 0x002fe20008010010 */
[----:B------:R-:W-:Y:S04]  /*7520*/  MUFU.TANH R15, R15 ;  /* 0x0000000f000f7308 */ /* 0x000fe80000002400 */
[----:B------:R-:W-:Y:S01]  /*7530*/  FSEL R155, R0, -INF , !P4 ;  /* 0xff800000009b7808 */ /* 0x000fe20006000000 */
[----:B------:R-:W-:Y:S01]  /*7540*/  FFMA.FTZ R0, R166, -UR21, R23 ;  /* 0x80000015a6007c23 */ /* 0x000fe20008010017 */
[----:B------:R-:W-:Y:S01]  /*7550*/  ISETP.GE.AND P4, PT, R138, R250, PT ;  /* 0x000000fa8a00720c */ /* 0x000fe20003f86270 */
[----:B--2---:R-:W-:Y:S01]  /*7560*/  FFMA.FTZ R6, R214, -UR21, R29 ;  /* 0x80000015d6067c23 */ /* 0x004fe2000801001d */
[----:B------:R-:W1:Y:S01]  /*7570*/  MUFU.TANH R8, R8 ;  /* 0x0000000800087308 */ /* 0x000e620000002400 */
[----:B---3--:R-:W-:Y:S01]  /*7580*/  FFMA.FTZ R3, R215, -UR21, R7 ;  /* 0x80000015d7037c23 */ /* 0x008fe20008010007 */
[----:B------:R-:W-:-:S02]  /*7590*/  ISETP.LT.OR P4, PT, R138, R244, P4 ;  /* 0x000000f48a00720c */ /* 0x000fc40002781670 */
[----:B------:R-:W-:Y:S02]  /*75a0*/  FSEL R142, R6, -INF , !P3 ;  /* 0xff800000068e7808 */ /* 0x000fe40005800000 */
[----:B------:R-:W-:Y:S02]  /*75b0*/  ISETP.GE.AND P3, PT, R139, R249, PT ;  /* 0x000000f98b00720c */ /* 0x000fe40003f66270 */
[----:B------:R-:W-:Y:S01]  /*75c0*/  FSEL R128, R3, -INF , !P1 ;  /* 0xff80000003807808 */ /* 0x000fe20004800000 */
[----:B------:R-:W2:Y:S01]  /*75d0*/  MUFU.TANH R6, R10 ;  /* 0x0000000a00067308 */ /* 0x000ea20000002400 */
[----:B------:R-:W-:Y:S01]  /*75e0*/  ISETP.LT.OR P3, PT, R139, R243, P3 ;  /* 0x000000f38b00720c */ /* 0x000fe20001f61670 */
[----:B------:R-:W-:Y:S01]  /*75f0*/  FFMA.FTZ R3, R163, -UR21, R14 ;  /* 0x80000015a3037c23 */ /* 0x000fe2000801000e */
[----:B------:R-:W-:Y:S01]  /*7600*/  FSEL R139, R5, -INF , !P2 ;  /* 0xff800000058b7808 */ /* 0x000fe20005000000 */
[----:B------:R-:W-:Y:S01]  /*7610*/  FFMA.FTZ R5, R164, -UR21, R21 ;  /* 0x80000015a4057c23 */ /* 0x000fe20008010015 */
[----:B------:R-:W-:-:S02]  /*7620*/  ISETP.GE.AND P2, PT, R138, R249, PT ;  /* 0x000000f98a00720c */ /* 0x000fc40003f46270 */
[----:B------:R-:W-:Y:S01]  /*7630*/  FSEL R129, R3, -INF , !P0 ;  /* 0xff80000003817808 */ /* 0x000fe20004000000 */
[----:B------:R3:W4:Y:S01]  /*7640*/  MUFU.TANH R7, R9 ;  /* 0x0000000900077308 */ /* 0x0007220000002400 */
[----:B------:R-:W-:Y:S01]  /*7650*/  FSEL R140, R5, -INF , !P5 ;  /* 0xff800000058c7808 */ /* 0x000fe20006800000 */
[----:B-1----:R-:W-:Y:S01]  /*7660*/  FFMA.FTZ R8, R161, -UR21, R8 ;  /* 0x80000015a1087c23 */ /* 0x002fe20008010008 */
[----:B------:R-:W-:Y:S02]  /*7670*/  ISETP.LT.OR P2, PT, R138, R243, P2 ;  /* 0x000000f38a00720c */ /* 0x000fe40001741670 */
[----:B------:R-:W-:Y:S01]  /*7680*/  FSEL R138, R0, -INF , !P6 ;  /* 0xff800000008a7808 */ /* 0x000fe20007000000 */
[----:B------:R-:W-:Y:S01]  /*7690*/  FFMA.FTZ R0, R162, -UR21, R20 ;  /* 0x80000015a2007c23 */ /* 0x000fe20008010014 */
[----:B------:R-:W-:Y:S01]  /*76a0*/  PLOP3.LUT P0, PT, PT, PT, UP0, 0x80, 0x0 ;  /* 0x000000000000781c */ /* 0x000fe20003f0f008 */
[----:B------:R-:W1:Y:S01]  /*76b0*/  MUFU.TANH R5, R11 ;  /* 0x0000000b00057308 */ /* 0x000e620000002400 */
[C---:B------:R-:W-:Y:S01]  /*76c0*/  ISETP.GE.AND P6, PT, R137.reuse, R252, PT ;  /* 0x000000fc8900720c */ /* 0x040fe20003fc6270 */
[----:B--2---:R-:W-:Y:S01]  /*76d0*/  FFMA.FTZ R6, R160, -UR21, R6 ;  /* 0x80000015a0067c23 */ /* 0x004fe20008010006 */
[----:B------:R-:W-:Y:S01]  /*76e0*/  FSEL R141, R0, -INF , !P3 ;  /* 0xff800000008d7808 */ /* 0x000fe20005800000 */
[----:B------:R-:W-:Y:S01]  /*76f0*/  FFMA.FTZ R10, R216, -UR21, R13 ;  /* 0x80000015d80a7c23 */ /* 0x000fe2000801000d */
[----:B------:R-:W-:-:S02]  /*7700*/  ISETP.GE.AND P5, PT, R137, R251, PT ;  /* 0x000000fb8900720c */ /* 0x000fc40003fa6270 */
[----:B------:R-:W-:Y:S01]  /*7710*/  ISETP.GE.AND P3, PT, R137, R250, PT ;  /* 0x000000fa8900720c */ /* 0x000fe20003f66270 */
[----:B---3--:R-:W-:Y:S01]  /*7720*/  FFMA.FTZ R9, R147, -UR21, R15 ;  /* 0x8000001593097c23 */ /* 0x008fe2000801000f */
[C---:B------:R-:W-:Y:S01]  /*7730*/  ISETP.GE.AND P1, PT, R137.reuse, R249, PT ;  /* 0x000000f98900720c */ /* 0x040fe20003f26270 */
[----:B----4-:R-:W-:Y:S01]  /*7740*/  FFMA.FTZ R7, R146, -UR21, R7 ;  /* 0x8000001592077c23 */ /* 0x010fe20008010007 */
[C---:B------:R-:W-:Y:S02]  /*7750*/  ISETP.LT.OR P6, PT, R137.reuse, R246, P6 ;  /* 0x000000f68900720c */ /* 0x040fe400037c1670 */
[C---:B------:R-:W-:Y:S02]  /*7760*/  ISETP.LT.OR P5, PT, R137.reuse, R245, P5 ;  /* 0x000000f58900720c */ /* 0x040fe40002fa1670 */
[----:B------:R-:W-:Y:S01]  /*7770*/  ISETP.LT.OR P3, PT, R137, R244, P3 ;  /* 0x000000f48900720c */ /* 0x000fe20001f61670 */
[----:B-1----:R-:W-:Y:S01]  /*7780*/  FFMA.FTZ R5, R145, -UR21, R5 ;  /* 0x8000001591057c23 */ /* 0x002fe20008010005 */
[----:B------:R-:W-:-:S02]  /*7790*/  ISETP.LT.OR P1, PT, R137, R243, P1 ;  /* 0x000000f38900720c */ /* 0x000fc40000f21670 */
[----:B------:R-:W-:Y:S02]  /*77a0*/  LOP3.LUT R0, R199, R200, RZ, 0xfc, !PT ;  /* 0x000000c8c7007212 */ /* 0x000fe400078efcff */
[----:B------:R-:W-:Y:S02]  /*77b0*/  FSEL R131, R8, -INF , !P4 ;  /* 0xff80000008837808 */ /* 0x000fe40006000000 */
[----:B------:R-:W-:Y:S02]  /*77c0*/  FSEL R133, R6, -INF , !P2 ;  /* 0xff80000006857808 */ /* 0x000fe40005000000 */
[----:B------:R-:W-:Y:S02]  /*77d0*/  FSEL R22, R10, -INF , !P6 ;  /* 0xff8000000a167808 */ /* 0x000fe40007000000 */
[----:B------:R-:W-:Y:S02]  /*77e0*/  FSEL R23, R9, -INF , !P5 ;  /* 0xff80000009177808 */ /* 0x000fe40006800000 */
[----:B------:R-:W-:-:S02]  /*77f0*/  FSEL R130, R7, -INF , !P3 ;  /* 0xff80000007827808 */ /* 0x000fc40005800000 */
[----:B------:R-:W-:Y:S01]  /*7800*/  FSEL R132, R5, -INF , !P1 ;  /* 0xff80000005847808 */ /* 0x000fe20004800000 */
        /* <DEDUP_REMOVED lines=73> */
.L_x_809:
[----:B------:R-:W-:Y:S05]  /*7ca0*/  BSYNC B0 ;  /* 0x0000000000007941 */ /* 0x000fea0003800000 */
.L_x_808:
[----:B------:R-:W0:Y:S02]  /*7cb0*/  LDGDEPBAR ;  /* 0x00000000000079af */ /* 0x000e240000000000 */
.L_x_807:
        /* <DEDUP_REMOVED lines=41> */
[----:B------:R-:W-:Y:S03]  /*7f50*/  STL [R1+0xa8], R220 ;  /* 0x0000a8dc01007387 */ /* 0x000fe60000100800 */
[----:B------:R-:W-:Y:S01]  /*7f60*/  FMNMX.FTZ R137, R22, R137, !PT ;  /* 0x0000008916897209 */ /* 0x000fe20007810000 */
[----:B------:R-:W-:Y:S01]  /*7f70*/  LDSM.16.MT88.4 R24, [R222+0xc000] ;  /* 0x00c00000de18783b */ /* 0x000fe20000004200 */
[----:B------:R-:W-:-:S03]  /*7f80*/  LEA R223, R2, R222, 0x1 ;  /* 0x000000de02df7211 */ /* 0x000fc600078e08ff */
[----:B------:R-:W2:Y:S04]  /*7f90*/  SHFL.BFLY PT, R5, R137, 0x2, 0x1f ;  /* 0x0c401f0089057f89 */ /* 0x000ea800000e0000 */
[----:B------:R-:W-:Y:S01]  /*7fa0*/  LDSM.16.MT88.4 R32, [R224+0xc000] ;  /* 0x00c00000e020783b */ /* 0x000fe20000004200 */
[----:B--2---:R-:W-:Y:S02]  /*7fb0*/  FMNMX.FTZ R137, R137, R5, !PT ;  /* 0x0000000589897209 */ /* 0x004fe40007810000 */
        /* <DEDUP_REMOVED lines=29> */
[----:B-1----:R1:W-:Y:S01]  /*8190*/  MUFU.EX2 R11, R5 ;  /* 0x00000005000b7308 */ /* 0x0023e20000000800 */
[----:B------:R-:W-:-:S04]  /*81a0*/  FMNMX.FTZ R135, R131, R135, !PT ;  /* 0x0000008783877209 */ /* 0x000fc80007810000 */
[----:B------:R-:W-:Y:S02]  /*81b0*/  FMNMX.FTZ R135, R130, R135, !PT ;  /* 0x0000008782877209 */ /* 0x000fe40007810000 */
[----:B--2---:R-:W-:Y:S01]  /*81c0*/  FMNMX.FTZ R3, R81, R78, !PT ;  /* 0x0000004e51037209 */ /* 0x004fe20007810000 */
[----:B------:R2:W4:Y:S03]  /*81d0*/  MUFU.EX2 R192, R6 ;  /* 0x0000000600c07308 */ /* 0x0005260000000800 */
[----:B------:R-:W-:-:S04]  /*81e0*/  FMNMX.FTZ R3, R77, R3, !PT ;  /* 0x000000034d037209 */ /* 0x000fc80007810000 */
[----:B------:R-:W-:Y:S01]  /*81f0*/  FMNMX.FTZ R3, R72, R3, !PT ;  /* 0x0000000348037209 */ /* 0x000fe20007810000 */
[----:B-1----:R-:W-:Y:S01]  /*8200*/  FFMA.FTZ R5, R56, c[0x0][0x23c], -R21 ;  /* 0x00008f0038057a23 */ /* 0x002fe20000010815 */
[----:B---3--:R-:W-:Y:S02]  /*8210*/  FMNMX.FTZ R136, R136, R7, !PT ;  /* 0x0000000788887209 */ /* 0x008fe40007810000 */
[----:B------:R-:W-:Y:S01]  /*8220*/  FMNMX.FTZ R3, R75, R3, !PT ;  /* 0x000000034b037209 */ /* 0x000fe20007810000 */
[----:B------:R1:W3:Y:S01]  /*8230*/  MUFU.EX2 R220, R5 ;  /* 0x0000000500dc7308 */ /* 0x0002e20000000800 */
[C---:B------:R-:W-:Y:S01]  /*8240*/  FSETP.NEU.FTZ.AND P1, PT, R136.reuse, -INF , PT ;  /* 0xff8000008800780b */ /* 0x040fe20003f3d000 */
[----:B------:R-:W-:Y:S01]  /*8250*/  FMUL.FTZ R20, R136, c[0x0][0x23c] ;  /* 0x00008f0088147a20 */ /* 0x000fe20000410000 */
[----:B------:R-:W-:Y:S01]  /*8260*/  FMNMX.FTZ R3, R76, R3, !PT ;  /* 0x000000034c037209 */ /* 0x000fe20007810000 */
[----:B--2---:R-:W2:Y:S01]  /*8270*/  SHFL.BFLY PT, R6, R135, 0x2, 0x1f ;  /* 0x0c401f0087067f89 */ /* 0x004ea200000e0000 */
[----:B----4-:R-:W-:-:S02]  /*8280*/  F2FP.BF16.PACK_AB R16, R192, R193 ;  /* 0x000000c1c010723e */ /* 0x010fc400000010ff */
[----:B------:R-:W-:Y:S02]  /*8290*/  FMNMX.FTZ R3, R63, R3, !PT ;  /* 0x000000033f037209 */ /* 0x000fe40007810000 */
[----:B------:R-:W-:-:S05]  /*82a0*/  FSEL R20, R20, RZ, P1 ;  /* 0x000000ff14147208 */ /* 0x000fca0000800000 */
[----:B------:R-:W-:Y:S01]  /*82b0*/  FFMA.FTZ R23, R23, c[0x0][0x23c], -R20 ;  /* 0x00008f0017177a23 */ /* 0x000fe20000010814 */
[----:B-1----:R-:W-:Y:S01]  /*82c0*/  FMNMX.FTZ R5, R62, R3, !PT ;  /* 0x000000033e057209 */ /* 0x002fe20007810000 */
[----:B------:R-:W-:Y:S01]  /*82d0*/  FFMA.FTZ R3, R51, c[0x0][0x23c], -R21 ;  /* 0x00008f0033037a23 */ /* 0x000fe20000010815 */
[----:B---3--:R-:W-:Y:S02]  /*82e0*/  F2FP.BF16.PACK_AB R18, R220, R11 ;  /* 0x0000000bdc12723e */ /* 0x008fe400000010ff */
        /* <DEDUP_REMOVED lines=17> */
[----:B------:R-:W-:Y:S02]  /*8400*/  FFMA.FTZ R5, R47, c[0x0][0x23c], -R20 ;  /* 0x00008f002f057a23 */ /* 0x000fe40000010814 */
[----:B------:R-:W-:Y:S01]  /*8410*/  LDSM.16.MT88.4 R44, [R222+0xc800] ;  /* 0x00c80000de2c783b */ /* 0x000fe20000004200 */
[----:B------:R-:W-:-:S03]  /*8420*/  FSETP.NEU.FTZ.AND P1, PT, R135, -INF , PT ;  /* 0xff8000008700780b */ /* 0x000fc60003f3d000 */
[----:B------:R2:W-:Y:S01]  /*8430*/  MUFU.EX2 R92, R5 ;  /* 0x00000005005c7308 */ /* 0x0005e20000000800 */
[----:B-1----:R-:W-:Y:S01]  /*8440*/  FFMA.FTZ R3, R39, c[0x0][0x23c], -R21 ;  /* 0x00008f0027037a23 */ /* 0x002fe20000010815 */
[----:B---3--:R-:W-:-:S06]  /*8450*/  FMNMX.FTZ R134, R134, R6, !PT ;  /* 0x0000000686867209 */ /* 0x008fcc0007810000 */
[----:B------:R1:W-:Y:S01]  /*8460*/  MUFU.EX2 R236, R3 ;  /* 0x0000000300ec7308 */ /* 0x0003e20000000800 */
[----:B------:R-:W3:Y:S01]  /*8470*/  SHFL.BFLY PT, R6, R134, 0x1, 0x1f ;  /* 0x0c201f0086067f89 */ /* 0x000ee200000e0000 */
[----:B--2---:R-:W-:-:S06]  /*8480*/  FFMA.FTZ R5, R40, c[0x0][0x23c], -R20 ;  /* 0x00008f0028057a23 */ /* 0x004fcc0000010814 */
[----:B------:R-:W-:Y:S01]  /*8490*/  MUFU.EX2 R225, R5 ;  /* 0x0000000500e17308 */ /* 0x000fe20000000800 */
[----:B-1----:R-:W-:-:S07]  /*84a0*/  FFMA.FTZ R3, R74, c[0x0][0x23c], -R20 ;  /* 0x00008f004a037a23 */ /* 0x002fce0000010814 */
[----:B------:R1:W-:Y:S01]  /*84b0*/  MUFU.EX2 R191, R3 ;  /* 0x0000000300bf7308 */ /* 0x0003e20000000800 */
[----:B---3--:R-:W-:Y:S01]  /*84c0*/  FMNMX.FTZ R134, R134, R6, !PT ;  /* 0x0000000686867209 */ /* 0x008fe20007810000 */
        /* <DEDUP_REMOVED lines=10> */
[----:B-1----:R-:W-:Y:S02]  /*8570*/  FFMA.FTZ R3, R50, c[0x0][0x23c], -R20 ;  /* 0x00008f0032037a23 */ /* 0x002fe40000010814 */
[----:B------:R-:W-:Y:S04]  /*8580*/  LDSM.16.MT88.4 R48, [R221+0xc800] ;  /* 0x00c80000dd30783b */ /* 0x000fe80000004200 */
[----:B------:R1:W-:Y:S02]  /*8590*/  MUFU.EX2 R94, R3 ;  /* 0x00000003005e7308 */ /* 0x0003e40000000800 */
[----:B-1----:R-:W-:-:S05]  /*85a0*/  FMUL.FTZ R3, R135, c[0x0][0x23c] ;  /* 0x00008f0087037a20 */ /* 0x002fca0000410000 */
[----:B------:R-:W-:Y:S02]  /*85b0*/  FSEL R3, R3, RZ, P1 ;  /* 0x000000ff03037208 */ /* 0x000fe40000800000 */
[----:B------:R-:W-:-:S03]  /*85c0*/  FSETP.NEU.FTZ.AND P1, PT, R134, -INF , PT ;  /* 0xff8000008600780b */ /* 0x000fc60003f3d000 */
[--C-:B------:R-:W-:Y:S02]  /*85d0*/  FFMA.FTZ R5, R79, c[0x0][0x23c], -R3.reuse ;  /* 0x00008f004f057a23 */ /* 0x100fe40000010803 */
[--C-:B------:R-:W-:Y:S02]  /*85e0*/  FFMA.FTZ R6, R60, c[0x0][0x23c], -R3.reuse ;  /* 0x00008f003c067a23 */ /* 0x100fe40000010803 */
[----:B------:R1:W-:Y:S08]  /*85f0*/  MUFU.EX2 R10, R5 ;  /* 0x00000005000a7308 */ /* 0x0003f00000000800 */
        /* <DEDUP_REMOVED lines=8> */
[----:B-1----:R-:W-:Y:S01]  /*8680*/  FMUL.FTZ R5, R134, c[0x0][0x23c] ;  /* 0x00008f0086057a20 */ /* 0x002fe20000410000 */
[----:B--2---:R-:W-:-:S04]  /*8690*/  F2FP.BF16.PACK_AB R14, R234, R239 ;  /* 0x000000efea0e723e */ /* 0x004fc800000010ff */
[----:B------:R-:W-:Y:S01]  /*86a0*/  FSEL R0, R5, RZ, P1 ;  /* 0x000000ff05007208 */ /* 0x000fe20000800000 */
[----:B------:R-:W-:Y:S02]  /*86b0*/  FFMA.FTZ R5, R53, c[0x0][0x23c], -R3 ;  /* 0x00008f0035057a23 */ /* 0x000fe40000010803 */
[----:B------:R-:W1:Y:S02]  /*86c0*/  LDSM.16.MT88.4 R52, [R221+0xc000] ;  /* 0x00c00000dd34783b */ /* 0x000e640000004200 */
[--C-:B------:R-:W-:Y:S01]  /*86d0*/  FFMA.FTZ R4, R77, c[0x0][0x23c], -R0.reuse ;  /* 0x00008f004d047a23 */ /* 0x100fe20000010800 */
[----:B------:R2:W-:Y:S08]  /*86e0*/  MUFU.EX2 R232, R5 ;  /* 0x0000000500e87308 */ /* 0x0005f00000000800 */
[----:B------:R3:W-:Y:S01]  /*86f0*/  MUFU.EX2 R235, R4 ;  /* 0x0000000400eb7308 */ /* 0x0007e20000000800 */
[----:B--2---:R-:W-:-:S02]  /*8700*/  FFMA.FTZ R5, R81, c[0x0][0x23c], -R0 ;  /* 0x00008f0051057a23 */ /* 0x004fc40000010800 */
[----:B------:R-:W2:Y:S05]  /*8710*/  LDSM.16.MT88.4 R80, [R222+0xe000] ;  /* 0x00e00000de50783b */ /* 0x000eaa0000004200 */
[----:B------:R4:W-:Y:S01]  /*8720*/  MUFU.EX2 R226, R5 ;  /* 0x0000000500e27308 */ /* 0x0009e20000000800 */
[----:B---3--:R-:W-:-:S07]  /*8730*/  FFMA.FTZ R4, R72, c[0x0][0x23c], -R0 ;  /* 0x00008f0048047a23 */ /* 0x008fce0000010800 */
[----:B------:R3:W3:Y:S01]  /*8740*/  MUFU.EX2 R229, R4 ;  /* 0x0000000400e57308 */ /* 0x0006e20000000800 */
[----:B----4-:R-:W-:Y:S01]  /*8750*/  FFMA.FTZ R5, R78, c[0x0][0x23c], -R0 ;  /* 0x00008f004e057a23 */ /* 0x010fe20000010800 */
[C---:B-1----:R-:W-:Y:S06]  /*8760*/  HMMA.16816.F32.BF16 R68, R16.reuse, R52, RZ ;  /* 0x000000341044723c */ /* 0x042fec00000418ff */
[----:B------:R-:W1:Y:S01]  /*8770*/  MUFU.EX2 R227, R5 ;  /* 0x0000000500e37308 */ /* 0x000e620000000800 */
[--C-:B---3--:R-:W-:Y:S01]  /*8780*/  FFMA.FTZ R4, R58, c[0x0][0x23c], -R3.reuse ;  /* 0x00008f003a047a23 */ /* 0x108fe20000010803 */
[----:B------:R-:W-:Y:S01]  /*8790*/  F2FP.BF16.PACK_AB R15, R229, R235 ;  /* 0x000000ebe50f723e */ /* 0x000fe200000010ff */
[----:B------:R-:W3:Y:S05]  /*87a0*/  LDSM.16.MT88.4 R56, [R223+0xc000] ;  /* 0x00c00000df38783b */ /* 0x000eea0000004200 */
[----:B------:R4:W-:Y:S01]  /*87b0*/  MUFU.EX2 R84, R4 ;  /* 0x0000000400547308 */ /* 0x0009e20000000800 */
[----:B-1----:R-:W-:Y:S01]  /*87c0*/  F2FP.BF16.PACK_AB R13, R227, R226 ;  /* 0x000000e2e30d723e */ /* 0x002fe200000010ff */
[----:B--2---:R-:W-:Y:S01]  /*87d0*/  HMMA.16816.F32.BF16 R108, R16, R80, RZ ;  /* 0x00000050106c723c */ /* 0x004fe200000418ff */
[----:B----4-:R-:W-:-:S07]  /*87e0*/  FFMA.FTZ R4, R41, c[0x0][0x23c], -R3 ;  /* 0x00008f0029047a23 */ /* 0x010fce0000010803 */
[-C--:B------:R-:W-:Y:S01]  /*87f0*/  HMMA.16816.F32.BF16 R40, R16, R24.reuse, RZ ;  /* 0x000000181028723c */ /* 0x080fe200000418ff */
[----:B------:R1:W2:Y:S07]  /*8800*/  MUFU.EX2 R28, R4 ;  /* 0x00000004001c7308 */ /* 0x0002ae0000000800 */
[C---:B------:R-:W-:Y:S07]  /*8810*/  HMMA.16816.F32.BF16 R36, R12.reuse, R24, RZ ;  /* 0x000000180c24723c */ /* 0x040fee00000418ff */
[----:B------:R-:W-:Y:S01]  /*8820*/  IMAD.MOV.U32 R24, RZ, RZ, R29 ;  /* 0x000000ffff187224 */ /* 0x000fe200078e001d */
[-C--:B------:R-:W-:Y:S01]  /*8830*/  HMMA.16816.F32.BF16 R88, R12, R32.reuse, RZ ;  /* 0x000000200c58723c */ /* 0x080fe200000418ff */
[----:B------:R-:W-:Y:S01]  /*8840*/  MOV R25, R8 ;  /* 0x0000000800197202 */ /* 0x000fe20000000f00 */
[----:B-1----:R-:W-:Y:S01]  /*8850*/  FFMA.FTZ R4, R75, c[0x0][0x23c], -R0 ;  /* 0x00008f004b047a23 */ /* 0x002fe20000010800 */
[----:B------:R-:W-:Y:S01]  /*8860*/  F2FP.BF16.PACK_AB R8, R95, R228 ;  /* 0x000000e45f08723e */ /* 0x000fe200000010ff */
[----:B--2---:R-:W-:Y:S01]  /*8870*/  IMAD.MOV.U32 R2, RZ, RZ, R28 ;  /* 0x000000ffff027224 */ /* 0x004fe200078e001c */
[----:B------:R-:W1:Y:S01]  /*8880*/  LDSM.16.MT88.4 R72, [R224+0xc800] ;  /* 0x00c80000e048783b */ /* 0x000e620000004200 */
[----:B------:R2:W-:Y:S02]  /*8890*/  MUFU.EX2 R233, R4 ;  /* 0x0000000400e97308 */ /* 0x0005e40000000800 */
[----:B------:R-:W-:Y:S07]  /*88a0*/  HMMA.16816.F32.BF16 R28, R16, R32, RZ ;  /* 0x00000020101c723c */ /* 0x000fee00000418ff */
[----:B------:R-:W-:Y:S01]  /*88b0*/  IMAD.MOV.U32 R33, RZ, RZ, R84 ;  /* 0x000000ffff217224 */ /* 0x000fe200078e0054 */
[----:B------:R-:W-:Y:S01]  /*88c0*/  HMMA.16816.F32.BF16 R64, R12, R52, RZ ;  /* 0x000000340c40723c */ /* 0x000fe200000418ff */
[----:B------:R-:W-:Y:S01]  /*88d0*/  LDSM.16.MT88.4 R84, [R223+0xe000] ;  /* 0x00e00000df54783b */ /* 0x000fe20000004200 */
[----:B------:R-:W-:-:S02]  /*88e0*/  MOV R32, R11 ;  /* 0x0000000b00207202 */ /* 0x000fc40000000f00 */
[----:B------:R-:W-:Y:S01]  /*88f0*/  F2FP.BF16.PACK_AB R6, R2, R33 ;  /* 0x000000210206723e */ /* 0x000fe200000010ff */
[----:B--2---:R-:W-:Y:S02]  /*8900*/  FFMA.FTZ R4, R76, c[0x0][0x23c], -R0 ;  /* 0x00008f004c047a23 */ /* 0x004fe40000010800 */
[----:B------:R-:W-:Y:S01]  /*8910*/  MOV R53, R10 ;  /* 0x0000000a00357202 */ /* 0x000fe20000000f00 */
[----:B------:R-:W2:Y:S01]  /*8920*/  LDSM.16.MT88.4 R76, [R224+0xe000] ;  /* 0x00e00000e04c783b */ /* 0x000ea20000004200 */
[----:B------:R-:W-:Y:S01]  /*8930*/  IMAD.MOV.U32 R52, RZ, RZ, R9 ;  /* 0x000000ffff347224 */ /* 0x000fe200078e0009 */
[----:B------:R4:W4:Y:S01]  /*8940*/  MUFU.EX2 R231, R4 ;  /* 0x0000000400e77308 */ /* 0x0009220000000800 */
[----:B------:R-:W-:Y:S01]  /*8950*/  F2FP.BF16.PACK_AB R9, R94, R24 ;  /* 0x000000185e09723e */ /* 0x000fe200000010ff */
[----:B---3--:R-:W-:Y:S01]  /*8960*/  HMMA.16816.F32.BF16 R124, R16, R56, RZ ;  /* 0x00000038107c723c */ /* 0x008fe200000418ff */
[----:B------:R-:W-:Y:S02]  /*8970*/  F2FP.BF16.PACK_AB R10, R236, R230 ;  /* 0x000000e6ec0a723e */ /* 0x000fe400000010ff */
[----:B------:R-:W-:-:S05]  /*8980*/  F2FP.BF16.PACK_AB R11, R225, R92 ;  /* 0x0000005ce10b723e */ /* 0x000fca00000010ff */
[----:B------:R-:W-:Y:S01]  /*8990*/  HMMA.16816.F32.BF16 R120, R12, R56, RZ ;  /* 0x000000380c78723c */ /* 0x000fe200000418ff */
[----:B----4-:R-:W-:Y:S01]  /*89a0*/  FFMA.FTZ R4, R63, c[0x0][0x23c], -R0 ;  /* 0x00008f003f047a23 */ /* 0x010fe20000010800 */
[----:B------:R-:W-:-:S06]  /*89b0*/  F2FP.BF16.PACK_AB R5, R231, R233 ;  /* 0x000000e9e705723e */ /* 0x000fcc00000010ff */
[C---:B------:R-:W-:Y:S01]  /*89c0*/  HMMA.16816.F32.BF16 R164, R8.reuse, R44, R40 ;  /* 0x0000002c08a4723c */ /* 0x040fe20000041828 */
[----:B------:R-:W3:Y:S01]  /*89d0*/  LDSM.16.MT88.4 R40, [R223+0xc800] ;  /* 0x00c80000df28783b */ /* 0x000ee20000004200 */
[----:B------:R4:W-:Y:S06]  /*89e0*/  MUFU.EX2 R237, R4 ;  /* 0x0000000400ed7308 */ /* 0x0009ec0000000800 */
[C---:B------:R-:W-:Y:S01]  /*89f0*/  HMMA.16816.F32.BF16 R148, R8.reuse, R48, R68 ;  /* 0x000000300894723c */ /* 0x040fe20000041844 */
[----:B------:R-:W-:Y:S07]  /*8a00*/  LDSM.16.MT88.4 R68, [R224+0xe800] ;  /* 0x00e80000e044783b */ /* 0x000fee0000004200 */
[----:B-1----:R-:W-:Y:S01]  /*8a10*/  HMMA.16816.F32.BF16 R180, R8, R72, R28 ;  /* 0x0000004808b4723c */ /* 0x002fe2000004181c */
[----:B------:R-:W-:Y:S01]  /*8a20*/  LDSM.16.MT88.4 R28, [R222+0xe800] ;  /* 0x00e80000de1c783b */ /* 0x000fe20000004200 */
[----:B----4-:R-:W-:-:S03]  /*8a30*/  FFMA.FTZ R4, R62, c[0x0][0x23c], -R0 ;  /* 0x00008f003e047a23 */ /* 0x010fc60000010800 */
[----:B------:R-:W-:Y:S01]  /*8a40*/  LDSM.16.MT88.4 R60, [R221+0xe000] ;  /* 0x00e00000dd3c783b */ /* 0x000fe20000004200 */
[----:B------:R1:W4:Y:S02]  /*8a50*/  MUFU.EX2 R93, R4 ;  /* 0x00000004005d7308 */ /* 0x0003240000000800 */
[----:B--2---:R-:W-:Y:S08]  /*8a60*/  HMMA.16816.F32.BF16 R100, R16, R76, RZ ;  /* 0x0000004c1064723c */ /* 0x004ff000000418ff */
[----:B------:R-:W-:Y:S01]  /*8a70*/  HMMA.16816.F32.BF16 R104, R12, R80, RZ ;  /* 0x000000500c68723c */ /* 0x000fe200000418ff */
[----:B-1----:R-:W-:-:S02]  /*8a80*/  F2FP.BF16.PACK_AB R4, R232, R204 ;  /* 0x000000cce804723e */ /* 0x002fc400000010ff */
[----:B----4-:R-:W-:-:S05]  /*8a90*/  F2FP.BF16.PACK_AB R7, R93, R237 ;  /* 0x000000ed5d07723e */ /* 0x010fca00000010ff */
[----:B---3--:R-:W-:Y:S08]  /*8aa0*/  HMMA.16816.F32.BF16 R196, R8, R40, R124 ;  /* 0x0000002808c4723c */ /* 0x008ff0000004187c */
[C---:B------:R-:W-:Y:S01]  /*8ab0*/  HMMA.16816.F32.BF16 R144, R4.reuse, R48, R64 ;  /* 0x000000300490723c */ /* 0x040fe20000041840 */
[----:B------:R-:W1:Y:S06]  /*8ac0*/  LDSM.16.MT88.4 R64, [R223+0xe800] ;  /* 0x00e80000df40783b */ /* 0x000e6c0000004200 */
[----:B------:R-:W-:Y:S01]  /*8ad0*/  MOV R49, R95 ;  /* 0x0000005f00317202 */ /* 0x000fe20000000f00 */
[----:B------:R-:W-:Y:S01]  /*8ae0*/  HMMA.16816.F32.BF16 R176, R4, R72, R88 ;  /* 0x0000004804b0723c */ /* 0x000fe20000041858 */
[----:B------:R-:W-:-:S06]  /*8af0*/  IMAD.MOV.U32 R48, RZ, RZ, R94 ;  /* 0x000000ffff307224 */ /* 0x000fcc00078e005e */
[----:B------:R-:W-:Y:S01]  /*8b00*/  IMAD.MOV.U32 R73, RZ, RZ, R92 ;  /* 0x000000ffff497224 */ /* 0x000fe200078e005c */
[----:B------:R-:W-:Y:S08]  /*8b10*/  HMMA.16816.F32.BF16 R88, R12, R84, RZ ;  /* 0x000000540c58723c */ /* 0x000ff000000418ff */
[C---:B------:R-:W-:Y:S01]  /*8b20*/  HMMA.16816.F32.BF16 R160, R4.reuse, R44, R36 ;  /* 0x0000002c04a0723c */ /* 0x040fe20000041824 */
[----:B------:R-:W2:Y:S06]  /*8b30*/  LDSM.16.MT88.4 R36, [R221+0xe800] ;  /* 0x00e80000dd24783b */ /* 0x000eac0000004200 */
[----:B------:R-:W-:Y:S01]  /*8b40*/  MOV R44, R93 ;  /* 0x0000005d002c7202 */ /* 0x000fe20000000f00 */
[----:B------:R-:W-:Y:S01]  /*8b50*/  HMMA.16816.F32.BF16 R120, R4, R40, R120 ;  /* 0x000000280478723c */ /* 0x000fe20000041878 */
[----:B------:R-:W-:-:S05]  /*8b60*/  IMAD.MOV.U32 R45, RZ, RZ, R96 ;  /* 0x000000ffff2d7224 */ /* 0x000fca00078e0060 */
[----:B------:R-:W-:Y:S02]  /*8b70*/  MOV R80, R45 ;  /* 0x0000002d00507202 */ /* 0x000fe40000000f00 */
[----:B------:R-:W-:Y:S01]  /*8b80*/  HMMA.16816.F32.BF16 R92, R16, R84, RZ ;  /* 0x00000054105c723c */ /* 0x000fe200000418ff */
[----:B------:R-:W-:-:S06]  /*8b90*/  MOV R45, R53 ;  /* 0x00000035002d7202 */ /* 0x000fcc0000000f00 */
[----:B------:R-:W-:Y:S01]  /*8ba0*/  IMAD.MOV.U32 R85, RZ, RZ, R32 ;  /* 0x000000ffff557224 */ /* 0x000fe200078e0020 */
[----:B-1----:R-:W-:Y:S01]  /*8bb0*/  HMMA.16816.F32.BF16 R88, R4, R64, R88 ;  /* 0x000000400458723c */ /* 0x002fe20000041858 */
[----:B------:R-:W-:-:S07]  /*8bc0*/  MOV R84, R25 ;  /* 0x0000001900547202 */ /* 0x000fce0000000f00 */
[----:B------:R-:W-:Y:S08]  /*8bd0*/  HMMA.16816.F32.BF16 R112, R12, R60, RZ ;  /* 0x0000003c0c70723c */ /* 0x000ff000000418ff */
[----:B------:R-:W-:Y:S08]  /*8be0*/  HMMA.16816.F32.BF16 R216, R8, R68, R100 ;  /* 0x0000004408d8723c */ /* 0x000ff00000041864 */
[----:B------:R-:W-:Y:S01]  /*8bf0*/  MOV R195, R89 ;  /* 0x0000005900c37202 */ /* 0x000fe20000000f00 */
[----:B------:R-:W-:Y:S01]  /*8c00*/  IMAD.MOV.U32 R194, RZ, RZ, R90 ;  /* 0x000000ffffc27224 */ /* 0x000fe200078e005a */
[----:B------:R-:W-:Y:S01]  /*8c10*/  MOV R41, R91 ;  /* 0x0000005b00297202 */ /* 0x000fe20000000f00 */
[----:B------:R-:W-:Y:S01]  /*8c20*/  IMAD.MOV.U32 R40, RZ, RZ, R88 ;  /* 0x000000ffff287224 */ /* 0x000fe200078e0058 */
[----:B------:R-:W-:Y:S08]  /*8c30*/  HMMA.16816.F32.BF16 R96, R12, R76, RZ ;  /* 0x0000004c0c60723c */ /* 0x000ff000000418ff */
[----:B------:R-:W-:Y:S04]  /*8c40*/  HMMA.16816.F32.BF16 R92, R8, R64, R92 ;  /* 0x00000040085c723c */ /* 0x000fe8000004185c */
[----:B------:R-:W-:Y:S01]  /*8c50*/  MOV R207, R217 ;  /* 0x000000d900cf7202 */ /* 0x000fe20000000f00 */
[----:B------:R-:W-:Y:S01]  /*8c60*/  IMAD.MOV.U32 R206, RZ, RZ, R218 ;  /* 0x000000ffffce7224 */ /* 0x000fe200078e00da */
[----:B------:R-:W-:Y:S01]  /*8c70*/  MOV R205, R219 ;  /* 0x000000db00cd7202 */ /* 0x000fe20000000f00 */
[----:B------:R-:W-:Y:S01]  /*8c80*/  IMAD.MOV.U32 R81, RZ, RZ, R216 ;  /* 0x000000ffff517224 */ /* 0x000fe200078e00d8 */
[----:B------:R-:W-:Y:S08]  /*8c90*/  HMMA.16816.F32.BF16 R88, R12, R82, RZ ;  /* 0x000000520c58723c */ /* 0x000ff000000418ff */
[----:B------:R-:W-:Y:S07]  /*8ca0*/  HMMA.16816.F32.BF16 R116, R16, R60, RZ ;  /* 0x0000003c1074723c */ /* 0x000fee00000418ff */
[----:B------:R-:W-:Y:S01]  /*8cb0*/  IMAD.MOV.U32 R60, RZ, RZ, R44 ;  /* 0x000000ffff3c7224 */ /* 0x000fe200078e002c */
[----:B--2---:R-:W-:Y:S01]  /*8cc0*/  HMMA.16816.F32.BF16 R184, R4, R36, R112 ;  /* 0x0000002404b8723c */ /* 0x004fe20000041870 */
[----:B------:R-:W-:Y:S01]  /*8cd0*/  MOV R77, R92 ;  /* 0x0000005c004d7202 */ /* 0x000fe20000000f00 */
[----:B------:R-:W-:Y:S01]  /*8ce0*/  IMAD.MOV.U32 R76, RZ, RZ, R93 ;  /* 0x000000ffff4c7224 */ /* 0x000fe200078e005d */
[----:B------:R-:W-:Y:S01]  /*8cf0*/  MOV R57, R94 ;  /* 0x0000005e00397202 */ /* 0x000fe20000000f00 */
[----:B------:R-:W-:Y:S01]  /*8d00*/  IMAD.MOV.U32 R56, RZ, RZ, R95 ;  /* 0x000000ffff387224 */ /* 0x000fe200078e005f */
[----:B------:R-:W-:Y:S01]  /*8d10*/  MOV R61, R73 ;  /* 0x00000049003d7202 */ /* 0x000fe20000000f00 */
[----:B------:R-:W-:-:S02]  /*8d20*/  IMAD.MOV.U32 R44, RZ, RZ, R52 ;  /* 0x000000ffff2c7224 */ /* 0x000fc400078e0034 */
[-C--:B------:R-:W-:Y:S08]  /*8d30*/  HMMA.16816.F32.BF16 R212, R8, R28.reuse, R108 ;  /* 0x0000001c08d4723c */ /* 0x080ff0000004186c */
[C---:B------:R-:W-:Y:S07]  /*8d40*/  HMMA.16816.F32.BF16 R208, R4.reuse, R28, R104 ;  /* 0x0000001c04d0723c */ /* 0x040fee0000041868 */
[--C-:B------:R-:W-:Y:S01]  /*8d50*/  FFMA.FTZ R29, R128, c[0x0][0x23c], -R21.reuse ;  /* 0x00008f00801d7a23 */ /* 0x100fe20000010815 */
[----:B------:R-:W-:Y:S01]  /*8d60*/  HMMA.16816.F32.BF16 R216, R4, R68, R96 ;  /* 0x0000004404d8723c */ /* 0x000fe20000041860 */
[----:B------:R-:W-:-:S02]  /*8d70*/  FFMA.FTZ R28, R22, c[0x0][0x23c], -R21 ;  /* 0x00008f00161c7a23 */ /* 0x000fc40000010815 */
[----:B------:R-:W-:-:S05]  /*8d80*/  FFMA.FTZ R22, R152, c[0x0][0x23c], -R3 ;  /* 0x00008f0098167a23 */ /* 0x000fca0000010803 */
[----:B------:R-:W-:Y:S08]  /*8d90*/  HMMA.16816.F32.BF16 R112, R4, R30, R88 ;  /* 0x0000001e0470723c */ /* 0x000ff00000041858 */
[C---:B------:R-:W-:Y:S08]  /*8da0*/  HMMA.16816.F32.BF16 R108, R12.reuse, R54, RZ ;  /* 0x000000360c6c723c */ /* 0x040ff000000418ff */
[C---:B------:R-:W-:Y:S08]  /*8db0*/  HMMA.16816.F32.BF16 R104, R12.reuse, R26, RZ ;  /* 0x0000001a0c68723c */ /* 0x040ff000000418ff */
[C---:B------:R-:W-:Y:S08]  /*8dc0*/  HMMA.16816.F32.BF16 R100, R12.reuse, R34, RZ ;  /* 0x000000220c64723c */ /* 0x040ff000000418ff */
[C---:B------:R-:W-:Y:S08]  /*8dd0*/  HMMA.16816.F32.BF16 R96, R12.reuse, R58, RZ ;  /* 0x0000003a0c60723c */ /* 0x040ff000000418ff */
[C---:B------:R-:W-:Y:S08]  /*8de0*/  HMMA.16816.F32.BF16 R92, R12.reuse, R62, RZ ;  /* 0x0000003e0c5c723c */ /* 0x040ff000000418ff */
[C---:B------:R-:W-:Y:S08]  /*8df0*/  HMMA.16816.F32.BF16 R88, R12.reuse, R78, RZ ;  /* 0x0000004e0c58723c */ /* 0x040ff000000418ff */
[----:B------:R-:W-:Y:S08]  /*8e00*/  HMMA.16816.F32.BF16 R12, R12, R86, RZ ;  /* 0x000000560c0c723c */ /* 0x000ff000000418ff */
[----:B------:R-:W-:Y:S07]  /*8e10*/  HMMA.16816.F32.BF16 R200, R8, R36, R116 ;  /* 0x0000002408c8723c */ /* 0x000fee0000041874 */
[----:B------:R-:W-:Y:S01]  /*8e20*/  MOV R36, R33 ;  /* 0x0000002100247202 */ /* 0x000fe20000000f00 */
[----:B------:R-:W-:Y:S01]  /*8e30*/  HMMA.16816.F32.BF16 R108, R4, R50, R108 ;  /* 0x00000032046c723c */ /* 0x000fe2000004186c */
[----:B------:R-:W-:-:S07]  /*8e40*/  IMAD.MOV.U32 R37, RZ, RZ, R24 ;  /* 0x000000ffff257224 */ /* 0x000fce00078e0018 */
[----:B------:R-:W-:Y:S08]  /*8e50*/  HMMA.16816.F32.BF16 R32, R16, R34, RZ ;  /* 0x000000221020723c */ /* 0x000ff000000418ff */
[C---:B------:R-:W-:Y:S08]  /*8e60*/  HMMA.16816.F32.BF16 R104, R4.reuse, R46, R104 ;  /* 0x0000002e0468723c */ /* 0x040ff00000041868 */
[C---:B------:R-:W-:Y:S08]  /*8e70*/  HMMA.16816.F32.BF16 R100, R4.reuse, R74, R100 ;  /* 0x0000004a0464723c */ /* 0x040ff00000041864 */
[C---:B------:R-:W-:Y:S08]  /*8e80*/  HMMA.16816.F32.BF16 R96, R4.reuse, R42, R96 ;  /* 0x0000002a0460723c */ /* 0x040ff00000041860 */
[C---:B------:R-:W-:Y:S08]  /*8e90*/  HMMA.16816.F32.BF16 R92, R4.reuse, R38, R92 ;  /* 0x00000026045c723c */ /* 0x040ff0000004185c */
[C---:B------:R-:W-:Y:S08]  /*8ea0*/  HMMA.16816.F32.BF16 R116, R4.reuse, R70, R88 ;  /* 0x000000460474723c */ /* 0x040ff00000041858 */
[----:B------:R-:W-:Y:S01]  /*8eb0*/  HMMA.16816.F32.BF16 R124, R4, R66, R12 ;  /* 0x00000042047c723c */ /* 0x000fe2000004180c */
[----:B------:R-:W1:Y:S07]  /*8ec0*/  LDSM.16.MT88.4 R12, [R221+0xd000] ;  /* 0x00d00000dd0c783b */ /* 0x000e6e0000004200 */
[C---:B------:R-:W-:Y:S08]  /*8ed0*/  HMMA.16816.F32.BF16 R52, R16.reuse, R54, RZ ;  /* 0x000000361034723c */ /* 0x040ff000000418ff */
[----:B------:R-:W-:Y:S08]  /*8ee0*/  HMMA.16816.F32.BF16 R4, R16, R58, RZ ;  /* 0x0000003a1004723c */ /* 0x000ff000000418ff */
[C---:B------:R-:W-:Y:S07]  /*8ef0*/  HMMA.16816.F32.BF16 R72, R8.reuse, R74, R32 ;  /* 0x0000004a0848723c */ /* 0x040fee0000041820 */
[----:B------:R-:W-:Y:S01]  /*8f00*/  IMAD.MOV.U32 R35, RZ, RZ, R48 ;  /* 0x000000ffff237224 */ /* 0x000fe200078e0030 */
[----:B------:R-:W-:Y:S01]  /*8f10*/  HMMA.16816.F32.BF16 R52, R8, R50, R52 ;  /* 0x000000320834723c */ /* 0x000fe20000041834 */
[----:B------:R-:W-:-:S07]  /*8f20*/  MOV R34, R49 ;  /* 0x0000003100227202 */ /* 0x000fce0000000f00 */
[----:B------:R-:W-:Y:S08]  /*8f30*/  HMMA.16816.F32.BF16 R24, R16, R26, RZ ;  /* 0x0000001a1018723c */ /* 0x000ff000000418ff */
[----:B------:R-:W-:Y:S07]  /*8f40*/  HMMA.16816.F32.BF16 R48, R8, R42, R4 ;  /* 0x0000002a0830723c */ /* 0x000fee0000041804 */
[----:B------:R-:W-:Y:S01]  /*8f50*/  IMAD.MOV.U32 R43, RZ, RZ, R36 ;  /* 0x000000ffff2b7224 */ /* 0x000fe200078e0024 */
[----:B------:R-:W-:Y:S01]  /*8f60*/  HMMA.16816.F32.BF16 R4, R16, R62, RZ ;  /* 0x0000003e1004723c */ /* 0x000fe200000418ff */
[----:B------:R-:W-:-:S06]  /*8f70*/  MOV R42, R37 ;  /* 0x00000025002a7202 */ /* 0x000fcc0000000f00 */
[----:B------:R-:W-:Y:S01]  /*8f80*/  IMAD.MOV.U32 R63, RZ, RZ, R44 ;  /* 0x000000ffff3f7224 */ /* 0x000fe200078e002c */
[----:B------:R-:W-:Y:S01]  /*8f90*/  HMMA.16816.F32.BF16 R88, R8, R46, R24 ;  /* 0x0000002e0858723c */ /* 0x000fe20000041818 */
[----:B------:R-:W-:-:S06]  /*8fa0*/  MOV R62, R45 ;  /* 0x0000002d003e7202 */ /* 0x000fcc0000000f00 */
[--C-:B------:R-:W-:Y:S02]  /*8fb0*/  FFMA.FTZ R25, R138, c[0x0][0x23c], -R20.reuse ;  /* 0x00008f008a197a23 */ /* 0x100fe40000010814 */
[--C-:B------:R-:W-:Y:S01]  /*8fc0*/  FFMA.FTZ R26, R153, c[0x0][0x23c], -R20.reuse ;  /* 0x00008f00991a7a23 */ /* 0x100fe20000010814 */
[----:B------:R-:W-:Y:S01]  /*8fd0*/  MOV R153, R63 ;  /* 0x0000003f00997202 */ /* 0x000fe20000000f00 */
[----:B------:R-:W-:Y:S02]  /*8fe0*/  FFMA.FTZ R24, R129, c[0x0][0x23c], -R20 ;  /* 0x00008f0081187a23 */ /* 0x000fe40000010814 */
[----:B------:R-:W-:Y:S02]  /*8ff0*/  IMAD.MOV.U32 R129, RZ, RZ, R42 ;  /* 0x000000ffff817224 */ /* 0x000fe400078e002a */
[----:B------:R-:W-:Y:S01]  /*9000*/  IMAD.MOV.U32 R63, RZ, RZ, R205 ;  /* 0x000000ffff3f7224 */ /* 0x000fe200078e00cd */
[----:B------:R-:W-:Y:S08]  /*9010*/  HMMA.16816.F32.BF16 R44, R8, R38, R4 ;  /* 0x00000026082c723c */ /* 0x000ff00000041804 */
[----:B------:R-:W-:Y:S07]  /*9020*/  HMMA.16816.F32.BF16 R4, R16, R82, RZ ;  /* 0x000000521004723c */ /* 0x000fee00000418ff */
[----:B------:R-:W-:-:S02]  /*9030*/  IMAD.MOV.U32 R83, RZ, RZ, R2 ;  /* 0x000000ffff537224 */ /* 0x000fc400078e0002 */
[----:B------:R-:W-:Y:S02]  /*9040*/  FFMA.FTZ R2, R189, c[0x0][0x23c], -R21 ;  /* 0x00008f00bd027a23 */ /* 0x000fe40000010815 */
[----:B------:R-:W-:Y:S02]  /*9050*/  IMAD.MOV.U32 R82, RZ, RZ, R84 ;  /* 0x000000ffff527224 */ /* 0x000fe400078e0054 */
[----:B------:R2:W3:Y:S03]  /*9060*/  MUFU.EX2 R33, R2 ;  /* 0x0000000200217308 */ /* 0x0004e60000000800 */
[----:B------:R-:W-:Y:S01]  /*9070*/  MOV R128, R82 ;  /* 0x0000005200807202 */ /* 0x000fe20000000f00 */
[----:B------:R-:W-:-:S07]  /*9080*/  IMAD.MOV.U32 R82, RZ, RZ, R207 ;  /* 0x000000ffff527224 */ /* 0x000fce00078e00cf */
[----:B------:R-:W-:Y:S01]  /*9090*/  HMMA.16816.F32.BF16 R36, R8, R30, R4 ;  /* 0x0000001e0824723c */ /* 0x000fe20000041804 */
[----:B--2---:R-:W-:-:S06]  /*90a0*/  FFMA.FTZ R2, R173, c[0x0][0x23c], -R21 ;  /* 0x00008f00ad027a23 */ /* 0x004fcc0000010815 */
[--C-:B------:R-:W-:Y:S01]  /*90b0*/  FFMA.FTZ R30, R139, c[0x0][0x23c], -R21.reuse ;  /* 0x00008f008b1e7a23 */ /* 0x100fe20000010815 */
[C---:B------:R-:W-:Y:S01]  /*90c0*/  HMMA.16816.F32.BF16 R4, R16.reuse, R78, RZ ;  /* 0x0000004e1004723c */ /* 0x040fe200000418ff */
[----:B------:R-:W-:Y:S02]  /*90d0*/  FFMA.FTZ R31, R142, c[0x0][0x23c], -R21 ;  /* 0x00008f008e1f7a23 */ /* 0x000fe40000010815 */
[----:B---3--:R-:W-:Y:S02]  /*90e0*/  IMAD.MOV.U32 R152, RZ, RZ, R33 ;  /* 0x000000ffff987224 */ /* 0x008fe400078e0021 */
[----:B------:R-:W-:Y:S02]  /*90f0*/  FFMA.FTZ R33, R133, c[0x0][0x23c], -R0 ;  /* 0x00008f0085217a23 */ /* 0x000fe40000010800 */
[----:B------:R-:W-:Y:S01]  /*9100*/  MOV R79, R85 ;  /* 0x00000055004f7202 */ /* 0x000fe20000000f00 */
[----:B------:R-:W-:Y:S01]  /*9110*/  HMMA.16816.F32.BF16 R16, R16, R86, RZ ;  /* 0x000000561010723c */ /* 0x000fe200000418ff */
[----:B------:R-:W-:Y:S01]  /*9120*/  IMAD.MOV.U32 R78, RZ, RZ, R80 ;  /* 0x000000ffff4e7224 */ /* 0x000fe200078e0050 */
[----:B------:R-:W-:-:S05]  /*9130*/  MOV R80, R239 ;  /* 0x000000ef00507202 */ /* 0x000fca0000000f00 */
[----:B------:R-:W-:Y:S02]  /*9140*/  MOV R87, R60 ;  /* 0x0000003c00577202 */ /* 0x000fe40000000f00 */
[----:B------:R2:W3:Y:S07]  /*9150*/  MUFU.EX2 R60, R2 ;  /* 0x00000002003c7308 */ /* 0x0004ee0000000800 */
[C---:B------:R-:W-:Y:S07]  /*9160*/  HMMA.16816.F32.BF16 R68, R8.reuse, R70, R4 ;  /* 0x000000460844723c */ /* 0x040fee0000041804 */
[----:B------:R-:W-:Y:S01]  /*9170*/  FFMA.FTZ R4, R188, c[0x0][0x23c], -R0 ;  /* 0x00008f00bc047a23 */ /* 0x000fe20000010800 */
[----:B------:R-:W-:Y:S01]  /*9180*/  HMMA.16816.F32.BF16 R64, R8, R66, R16 ;  /* 0x000000420840723c */ /* 0x000fe20000041810 */
[----:B--2---:R-:W-:-:S02]  /*9190*/  FFMA.FTZ R2, R168, c[0x0][0x23c], -R21 ;  /* 0x00008f00a8027a23 */ /* 0x004fc40000010815 */
[----:B------:R-:W-:Y:S01]  /*91a0*/  MUFU.EX2 R239, R4 ;  /* 0x0000000400ef7308 */ /* 0x000fe20000000800 */
[----:B------:R-:W-:Y:S02]  /*91b0*/  IMAD.MOV.U32 R168, RZ, RZ, R87 ;  /* 0x000000ffffa87224 */ /* 0x000fe400078e0057 */
[----:B------:R-:W-:Y:S01]  /*91c0*/  IMAD.MOV.U32 R87, RZ, RZ, R194 ;  /* 0x000000ffff577224 */ /* 0x000fe200078e00c2 */
[----:B---3--:R-:W-:Y:S01]  /*91d0*/  F2FP.BF16.PACK_AB R8, R60, R152 ;  /* 0x000000983c08723e */ /* 0x008fe200000010ff */
[----:B------:R-:W-:-:S03]  /*91e0*/  IMAD.MOV.U32 R19, RZ, RZ, R40 ;  /* 0x000000ffff137224 */ /* 0x000fc600078e0028 */
[----:B------:R2:W-:Y:S02]  /*91f0*/  MUFU.EX2 R58, R2 ;  /* 0x00000002003a7308 */ /* 0x0005e40000000800 */
[----:B--2---:R-:W-:Y:S02]  /*9200*/  FFMA.FTZ R2, R156, c[0x0][0x23c], -R21 ;  /* 0x00008f009c027a23 */ /* 0x004fe40000010815 */
[----:B------:R-:W-:-:S04]  /*9210*/  FFMA.FTZ R21, R140, c[0x0][0x23c], -R3 ;  /* 0x00008f008c157a23 */ /* 0x000fc80000010803 */
[----:B------:R2:W3:Y:S02]  /*9220*/  MUFU.EX2 R84, R2 ;  /* 0x0000000200547308 */ /* 0x0004e40000000800 */
[----:B--2---:R-:W-:Y:S01]  /*9230*/  FFMA.FTZ R2, R175, c[0x0][0x23c], -R20 ;  /* 0x00008f00af027a23 */ /* 0x004fe20000010814 */
[----:B---3--:R-:W-:-:S05]  /*9240*/  F2FP.BF16.PACK_AB R10, R84, R58 ;  /* 0x0000003a540a723e */ /* 0x008fca00000010ff */
[----:B------:R2:W-:Y:S02]  /*9250*/  MUFU.EX2 R27, R2 ;  /* 0x00000002001b7308 */ /* 0x0005e40000000800 */
[----:B--2---:R-:W-:Y:S01]  /*9260*/  FFMA.FTZ R2, R170, c[0x0][0x23c], -R20 ;  /* 0x00008f00aa027a23 */ /* 0x004fe20000010814 */
[----:B------:R-:W-:Y:S02]  /*9270*/  MOV R170, R78 ;  /* 0x0000004e00aa7202 */ /* 0x000fe40000000f00 */
[----:B------:R-:W-:-:S03]  /*9280*/  MOV R78, R41 ;  /* 0x00000029004e7202 */ /* 0x000fc60000000f00 */
[----:B------:R2:W-:Y:S02]  /*9290*/  MUFU.EX2 R18, R2 ;  /* 0x0000000200127308 */ /* 0x0005e40000000800 */
[----:B--2---:R-:W-:-:S06]  /*92a0*/  FFMA.FTZ R2, R159, c[0x0][0x23c], -R20 ;  /* 0x00008f009f027a23 */ /* 0x004fcc0000010814 */
[----:B------:R2:W-:Y:S02]  /*92b0*/  MUFU.EX2 R59, R2 ;  /* 0x00000002003b7308 */ /* 0x0005e40000000800 */
[----:B--2---:R-:W-:Y:S02]  /*92c0*/  FFMA.FTZ R2, R143, c[0x0][0x23c], -R20 ;  /* 0x00008f008f027a23 */ /* 0x004fe40000010814 */
[----:B------:R-:W-:-:S04]  /*92d0*/  FFMA.FTZ R20, R131, c[0x0][0x23c], -R3 ;  /* 0x00008f0083147a23 */ /* 0x000fc80000010803 */
[----:B------:R2:W3:Y:S01]  /*92e0*/  MUFU.EX2 R16, R2 ;  /* 0x0000000200107308 */ /* 0x0004e20000000800 */
[----:B------:R-:W-:Y:S02]  /*92f0*/  IMAD.MOV.U32 R131, RZ, RZ, R34 ;  /* 0x000000ffff837224 */ /* 0x000fe400078e0022 */
[----:B------:R-:W-:Y:S02]  /*9300*/  FFMA.FTZ R34, R132, c[0x0][0x23c], -R0 ;  /* 0x00008f0084227a23 */ /* 0x000fe40000010800 */
[----:B--2---:R-:W-:Y:S01]  /*9310*/  FFMA.FTZ R2, R174, c[0x0][0x23c], -R3 ;  /* 0x00008f00ae027a23 */ /* 0x004fe20000010803 */
[----:B---3--:R-:W-:-:S03]  /*9320*/  F2FP.BF16.PACK_AB R11, R16, R59 ;  /* 0x0000003b100b723e */ /* 0x008fc600000010ff */
[----:B------:R2:W3:Y:S02]  /*9330*/  MUFU.EX2 R32, R2 ;  /* 0x0000000200207308 */ /* 0x0004e40000000800 */
[----:B--2---:R-:W-:Y:S02]  /*9340*/  FFMA.FTZ R2, R169, c[0x0][0x23c], -R3 ;  /* 0x00008f00a9027a23 */ /* 0x004fe40000010803 */
[----:B------:R-:W-:Y:S01]  /*9350*/  IMAD.MOV.U32 R169, RZ, RZ, R79 ;  /* 0x000000ffffa97224 */ /* 0x000fe200078e004f */
[----:B------:R-:W-:-:S03]  /*9360*/  MOV R79, R81 ;  /* 0x00000051004f7202 */ /* 0x000fc60000000f00 */
[----:B------:R2:W4:Y:S01]  /*9370*/  MUFU.EX2 R17, R2 ;  /* 0x0000000200117308 */ /* 0x0005220000000800 */
[----:B------:R-:W-:Y:S02]  /*9380*/  IMAD.MOV.U32 R81, RZ, RZ, R204 ;  /* 0x000000ffff517224 */ /* 0x000fe400078e00cc */
[----:B--2---:R-:W-:-:S05]  /*9390*/  FFMA.FTZ R2, R158, c[0x0][0x23c], -R3 ;  /* 0x00008f009e027a23 */ /* 0x004fca0000010803 */
[----:B------:R2:W-:Y:S02]  /*93a0*/  MUFU.EX2 R85, R2 ;  /* 0x0000000200557308 */ /* 0x0005e40000000800 */
[--C-:B--2---:R-:W-:Y:S02]  /*93b0*/  FFMA.FTZ R2, R154, c[0x0][0x23c], -R3.reuse ;  /* 0x00008f009a027a23 */ /* 0x104fe40000010803 */
[----:B------:R-:W-:Y:S01]  /*93c0*/  FFMA.FTZ R3, R130, c[0x0][0x23c], -R3 ;  /* 0x00008f0082037a23 */ /* 0x000fe20000010803 */
[----:B------:R-:W-:-:S03]  /*93d0*/  MOV R130, R27 ;  /* 0x0000001b00827202 */ /* 0x000fc60000000f00 */
[----:B------:R2:W2:Y:S01]  /*93e0*/  MUFU.EX2 R86, R2 ;  /* 0x0000000200567308 */ /* 0x0004a20000000800 */
[----:B------:R-:W-:Y:S02]  /*93f0*/  FFMA.FTZ R27, R155, c[0x0][0x23c], -R0 ;  /* 0x00008f009b1b7a23 */ /* 0x000fe40000010800 */
[----:B---3--:R-:W-:Y:S01]  /*9400*/  IMAD.MOV.U32 R155, RZ, RZ, R32 ;  /* 0x000000ffff9b7224 */ /* 0x008fe200078e0020 */
[----:B------:R-:W-:Y:S01]  /*9410*/  F2FP.BF16.PACK_AB R9, R18, R130 ;  /* 0x000000821209723e */ /* 0x000fe200000010ff */
[----:B------:R-:W-:Y:S01]  /*9420*/  IMAD.MOV.U32 R154, RZ, RZ, R62 ;  /* 0x000000ffff9a7224 */ /* 0x000fe200078e003e */
[----:B------:R-:W-:Y:S01]  /*9430*/  MOV R62, R206 ;  /* 0x000000ce003e7202 */ /* 0x000fe20000000f00 */
[----:B------:R-:W-:Y:S01]  /*9440*/  FFMA.FTZ R32, R141, c[0x0][0x23c], -R0 ;  /* 0x00008f008d207a23 */ /* 0x000fe20000010800 */
[----:B----4-:R-:W-:-:S03]  /*9450*/  F2FP.BF16.PACK_AB R4, R17, R155 ;  /* 0x0000009b1104723e */ /* 0x010fc600000010ff */
[----:B-1----:R-:W-:Y:S01]  /*9460*/  HMMA.16816.F32.BF16 R148, R8, R12, R148 ;  /* 0x0000000c0894723c */ /* 0x002fe20000041894 */
[--C-:B--2---:R-:W-:Y:S01]  /*9470*/  FFMA.FTZ R2, R172, c[0x0][0x23c], -R0.reuse ;  /* 0x00008f00ac027a23 */ /* 0x104fe20000010800 */
[----:B------:R-:W-:Y:S02]  /*9480*/  MOV R133, R86 ;  /* 0x0000005600857202 */ /* 0x000fe40000000f00 */
[----:B------:R-:W-:Y:S01]  /*9490*/  MOV R86, R195 ;  /* 0x000000c300567202 */ /* 0x000fe20000000f00 */
[----:B------:R1:W2:Y:S01]  /*94a0*/  MUFU.EX2 R139, R2 ;  /* 0x00000002008b7308 */ /* 0x0002a20000000800 */
[----:B------:R-:W-:Y:S01]  /*94b0*/  F2FP.BF16.PACK_AB R6, R133, R85 ;  /* 0x000000558506723e */ /* 0x000fe200000010ff */
[----:B-1----:R-:W-:Y:S01]  /*94c0*/  FFMA.FTZ R2, R171, c[0x0][0x23c], -R0 ;  /* 0x00008f00ab027a23 */ /* 0x002fe20000010800 */
[----:B--2---:R-:W-:Y:S02]  /*94d0*/  F2FP.BF16.PACK_AB R5, R139, R239 ;  /* 0x000000ef8b05723e */ /* 0x004fe400000010ff */
[----:B------:R-:W-:-:S03]  /*94e0*/  MOV R171, R43 ;  /* 0x0000002b00ab7202 */ /* 0x000fc60000000f00 */
[----:B------:R1:W-:Y:S01]  /*94f0*/  MUFU.EX2 R138, R2 ;  /* 0x00000002008a7308 */ /* 0x0003e20000000800 */
[----:B------:R-:W-:Y:S01]  /*9500*/  HMMA.16816.F32.BF16 R40, R8, R14, R52 ;  /* 0x0000000e0828723c */ /* 0x000fe20000041834 */
[----:B-1----:R-:W-:Y:S02]  /*9510*/  FFMA.FTZ R2, R157, c[0x0][0x23c], -R0 ;  /* 0x00008f009d027a23 */ /* 0x002fe40000010800 */
[----:B------:R-:W-:-:S04]  /*9520*/  FADD.FTZ R0, R193, R192 ;  /* 0x000000c0c1007221 */ /* 0x000fc80000010000 */
[----:B------:R-:W1:Y:S02]  /*9530*/  MUFU.EX2 R132, R2 ;  /* 0x0000000200847308 */ /* 0x000e640000000800 */
[----:B-1----:R-:W-:Y:S02]  /*9540*/  F2FP.BF16.PACK_AB R7, R132, R138 ;  /* 0x0000008a8407723e */ /* 0x002fe400000010ff */
[----:B------:R-:W-:Y:S01]  /*9550*/  MOV R2, R35 ;  /* 0x0000002300027202 */ /* 0x000fe20000000f00 */
[----:B------:R-:W-:-:S04]  /*9560*/  FADD.FTZ R35, R191, R190 ;  /* 0x000000bebf237221 */ /* 0x000fc80000010000 */
[C---:B------:R-:W-:Y:S08]  /*9570*/  HMMA.16816.F32.BF16 R144, R4.reuse, R12, R144 ;  /* 0x0000000c0490723c */ /* 0x040ff00000041890 */
[----:B------:R-:W-:Y:S01]  /*9580*/  HMMA.16816.F32.BF16 R156, R4, R14, R108 ;  /* 0x0000000e049c723c */ /* 0x000fe2000004186c */
        /* <DEDUP_REMOVED lines=14> */
[----:B------:R-:W-:-:S02]  /*9670*/  IMAD.MOV.U32 R82, RZ, RZ, R61 ;  /* 0x000000ffff527224 */ /* 0x000fc400078e003d */
[----:B------:R-:W-:Y:S02]  /*9680*/  IMAD.MOV.U32 R100, RZ, RZ, R79 ;  /* 0x000000ffff647224 */ /* 0x000fe400078e004f */
[----:B-1----:R-:W-:Y:S07]  /*9690*/  HMMA.16816.F32.BF16 R204, R4, R14, R96 ;  /* 0x0000000e04cc723c */ /* 0x002fee0000041860 */
[----:B------:R-:W-:Y:S01]  /*96a0*/  MOV R98, R60 ;  /* 0x0000003c00627202 */ /* 0x000fe20000000f00 */
[----:B------:R-:W-:Y:S01]  /*96b0*/  HMMA.16816.F32.BF16 R196, R8, R12, R196 ;  /* 0x0000000c08c4723c */ /* 0x000fe200000418c4 */
[----:B------:R-:W-:Y:S01]  /*96c0*/  MOV R99, R16 ;  /* 0x0000001000637202 */ /* 0x000fe20000000f00 */
[----:B------:R-:W-:Y:S01]  /*96d0*/  IMAD.MOV.U32 R96, RZ, RZ, R17 ;  /* 0x000000ffff607224 */ /* 0x000fe200078e0011 */
[----:B------:R-:W-:-:S05]  /*96e0*/  MOV R97, R18 ;  /* 0x0000001200617202 */ /* 0x000fca0000000f00 */
[----:B------:R-:W-:Y:S07]  /*96f0*/  HMMA.16816.F32.BF16 R192, R4, R12, R120 ;  /* 0x0000000c04c0723c */ /* 0x000fee0000041878 */
[----:B------:R-:W-:Y:S01]  /*9700*/  MOV R123, R78 ;  /* 0x0000004e007b7202 */ /* 0x000fe20000000f00 */
[C---:B------:R-:W-:Y:S01]  /*9710*/  HMMA.16816.F32.BF16 R60, R8.reuse, R14, R48 ;  /* 0x0000000e083c723c */ /* 0x040fe20000041830 */
[----:B------:R-:W1:Y:S01]  /*9720*/  LDSM.16.MT88.4 R12, [R221+0xf000] ;  /* 0x00f00000dd0c783b */ /* 0x000e620000004200 */
[----:B------:R-:W-:Y:S01]  /*9730*/  IMAD.MOV.U32 R120, RZ, RZ, R19 ;  /* 0x000000ffff787224 */ /* 0x000fe200078e0013 */
[----:B------:R-:W-:Y:S01]  /*9740*/  MOV R121, R86 ;  /* 0x0000005600797202 */ /* 0x000fe20000000f00 */
[----:B------:R-:W-:Y:S01]  /*9750*/  IMAD.MOV.U32 R122, RZ, RZ, R87 ;  /* 0x000000ffff7a7224 */ /* 0x000fe200078e0057 */
[----:B------:R-:W2:Y:S03]  /*9760*/  LDSM.16.MT88.4 R16, [R224+0xf000] ;  /* 0x00f00000e010783b */ /* 0x000ea60000004200 */
[-C--:B-1----:R-:W-:Y:S07]  /*9770*/  HMMA.16816.F32.BF16 R140, R8, R12.reuse, R200 ;  /* 0x0000000c088c723c */ /* 0x082fee00000418c8 */
[----:B------:R-:W-:Y:S01]  /*9780*/  IMAD.MOV.U32 R203, RZ, RZ, R58 ;  /* 0x000000ffffcb7224 */ /* 0x000fe200078e003a */
[----:B------:R-:W-:Y:S01]  /*9790*/  HMMA.16816.F32.BF16 R48, R4, R12, R184 ;  /* 0x0000000c0430723c */ /* 0x000fe200000418b8 */
[----:B------:R-:W-:Y:S01]  /*97a0*/  MOV R202, R59 ;  /* 0x0000003b00ca7202 */ /* 0x000fe20000000f00 */
[----:B------:R-:W-:Y:S01]  /*97b0*/  IMAD.MOV.U32 R201, RZ, RZ, R85 ;  /* 0x000000ffffc97224 */ /* 0x000fe200078e0055 */
[----:B------:R-:W-:-:S04]  /*97c0*/  MOV R200, R84 ;  /* 0x0000005400c87202 */ /* 0x000fc80000000f00 */
[----:B------:R-:W-:Y:S01]  /*97d0*/  IMAD.MOV.U32 R184, RZ, RZ, R77 ;  /* 0x000000ffffb87224 */ /* 0x000fe200078e004d */
[----:B------:R-:W-:Y:S01]  /*97e0*/  MOV R185, R76 ;  /* 0x0000004c00b97202 */ /* 0x000fe20000000f00 */
[----:B------:R-:W-:Y:S01]  /*97f0*/  IMAD.MOV.U32 R186, RZ, RZ, R57 ;  /* 0x000000ffffba7224 */ /* 0x000fe200078e0039 */
[----:B------:R-:W-:Y:S01]  /*9800*/  MOV R187, R56 ;  /* 0x0000003800bb7202 */ /* 0x000fe20000000f00 */
[-C--:B------:R-:W-:Y:S08]  /*9810*/  HMMA.16816.F32.BF16 R76, R4, R14.reuse, R92 ;  /* 0x0000000e044c723c */ /* 0x080ff0000004185c */
[----:B------:R-:W-:Y:S01]  /*9820*/  HMMA.16816.F32.BF16 R56, R8, R14, R44 ;  /* 0x0000000e0838723c */ /* 0x000fe2000004182c */
[----:B------:R-:W1:Y:S07]  /*9830*/  LDSM.16.MT88.4 R12, [R222+0xf000] ;  /* 0x00f00000de0c783b */ /* 0x000e6e0000004200 */
[C---:B--2---:R-:W-:Y:S08]  /*9840*/  HMMA.16816.F32.BF16 R108, R4.reuse, R18, R116 ;  /* 0x00000012046c723c */ /* 0x044ff00000041874 */
[----:B------:R-:W-:Y:S08]  /*9850*/  HMMA.16816.F32.BF16 R104, R4, R16, R216 ;  /* 0x000000100468723c */ /* 0x000ff000000418d8 */
[-C--:B-1----:R-:W-:Y:S07]  /*9860*/  HMMA.16816.F32.BF16 R84, R8, R12.reuse, R212 ;  /* 0x0000000c0854723c */ /* 0x082fee00000418d4 */
        /* <DEDUP_REMOVED lines=14> */
[----:B------:R-:W-:-:S03]  /*9950*/  MOV R153, R170 ;  /* 0x000000aa00997202 */ /* 0x000fc60000000f00 */
[C---:B------:R-:W-:Y:S01]  /*9960*/  HMMA.16816.F32.BF16 R44, R8.reuse, R14, R36 ;  /* 0x0000000e082c723c */ /* 0x040fe20000041824 */
[----:B------:R-:W1:Y:S01]  /*9970*/  LDSM.16.MT88.4 R12, [R223+0xf000] ;  /* 0x00f00000df0c783b */ /* 0x000e620000004200 */
        /* <DEDUP_REMOVED lines=24> */
[----:B------:R-:W-:Y:S01]  /*9b00*/  IMAD.MOV.U32 R169, RZ, RZ, R80 ;  /* 0x000000ffffa97224 */ /* 0x000fe200078e0050 */
[----:B------:R-:W-:Y:S01]  /*9b10*/  MOV R170, R81 ;  /* 0x0000005100aa7202 */ /* 0x000fe20000000f00 */
[----:B------:R-:W-:Y:S01]  /*9b20*/  IMAD.MOV.U32 R168, RZ, RZ, R233 ;  /* 0x000000ffffa87224 */ /* 0x000fe200078e00e9 */
[----:B------:R-:W-:Y:S01]  /*9b30*/  MUFU.EX2 R31, R31 ;  /* 0x0000001f001f7308 */ /* 0x000fe20000000800 */
[----:B------:R2:W5:Y:S03]  /*9b40*/  LDL.LU R237, [R1+0xdc] ;  /* 0x0000dc0001ed7983 */ /* 0x0005660000300800 */
[C---:B------:R-:W-:Y:S08]  /*9b50*/  HMMA.16816.F32.BF16 R16, R8.reuse, R18, R68 ;  /* 0x000000120810723c */ /* 0x040ff00000041844 */
[C---:B-1----:R-:W-:Y:S08]  /*9b60*/  HMMA.16816.F32.BF16 R116, R8.reuse, R12, R208 ;  /* 0x0000000c0874723c */ /* 0x042ff000000418d0 */
[----:B------:R-:W-:Y:S01]  /*9b70*/  HMMA.16816.F32.BF16 R64, R8, R14, R64 ;  /* 0x0000000e0840723c */ /* 0x000fe20000041840 */
[----:B------:R-:W-:Y:S01]  /*9b80*/  IMAD.MOV.U32 R210, RZ, RZ, R212 ;  /* 0x000000ffffd27224 */ /* 0x000fe200078e00d4 */
[----:B------:R-:W-:Y:S01]  /*9b90*/  MOV R211, R213 ;  /* 0x000000d500d37202 */ /* 0x000fe20000000f00 */
[----:B------:R-:W-:Y:S01]  /*9ba0*/  IMAD.MOV.U32 R212, RZ, RZ, R214 ;  /* 0x000000ffffd47224 */ /* 0x000fe200078e00d6 */
[----:B------:R-:W-:Y:S01]  /*9bb0*/  MOV R213, R131 ;  /* 0x0000008300d57202 */ /* 0x000fe20000000f00 */
[----:B------:R-:W-:Y:S01]  /*9bc0*/  FADD.FTZ R2, R2, R210 ;  /* 0x000000d202027221 */ /* 0x000fe20000010000 */
[----:B------:R-:W-:Y:S01]  /*9bd0*/  MOV R214, R128 ;  /* 0x0000008000d67202 */ /* 0x000fe20000000f00 */
[----:B------:R1:W-:Y:S01]  /*9be0*/  MUFU.EX2 R11, R3 ;  /* 0x00000003000b7308 */ /* 0x0003e20000000800 */
[C---:B------:R-:W-:Y:S01]  /*9bf0*/  HMMA.16816.F32.BF16 R120, R4.reuse, R12, R120 ;  /* 0x0000000c0478723c */ /* 0x040fe20000041878 */
[----:B------:R-:W-:Y:S01]  /*9c00*/  IMAD.MOV.U32 R131, RZ, RZ, R129 ;  /* 0x000000ffff837224 */ /* 0x000fe200078e0081 */
[----:B------:R-:W-:Y:S01]  /*9c10*/  MOV R209, R214 ;  /* 0x000000d600d17202 */ /* 0x000fe20000000f00 */
[----:B------:R-:W-:Y:S01]  /*9c20*/  FADD.FTZ R0, R211, R0 ;  /* 0x00000000d3007221 */ /* 0x000fe20000010000 */
[----:B------:R-:W-:Y:S01]  /*9c30*/  MOV R128, R170 ;  /* 0x000000aa00807202 */ /* 0x000fe20000000f00 */
[----:B------:R-:W-:Y:S01]  /*9c40*/  IMAD.MOV.U32 R210, RZ, RZ, R215 ;  /* 0x000000ffffd27224 */ /* 0x000fe200078e00d7 */
[----:B------:R-:W-:Y:S01]  /*9c50*/  MOV R211, R184 ;  /* 0x000000b800d37202 */ /* 0x000fe20000000f00 */
[----:B------:R-:W-:Y:S01]  /*9c60*/  IMAD.MOV.U32 R129, RZ, RZ, R169 ;  /* 0x000000ffff817224 */ /* 0x000fe200078e00a9 */
[----:B------:R-:W-:Y:S01]  /*9c70*/  HMMA.16816.F32.BF16 R36, R4, R14, R124 ;  /* 0x0000000e0424723c */ /* 0x000fe2000004187c */
[----:B------:R-:W-:Y:S01]  /*9c80*/  FADD.FTZ R2, R213, R2 ;  /* 0x00000002d5027221 */ /* 0x000fe20000010000 */
[----:B------:R-:W-:Y:S01]  /*9c90*/  MOV R214, R200 ;  /* 0x000000c800d67202 */ /* 0x000fe20000000f00 */
[----:B------:R-:W-:Y:S01]  /*9ca0*/  IMAD.MOV.U32 R215, RZ, RZ, R187 ;  /* 0x000000ffffd77224 */ /* 0x000fe200078e00bb */
[----:B------:R-:W-:Y:S08]  /*9cb0*/  MUFU.EX2 R30, R30 ;  /* 0x0000001e001e7308 */ /* 0x000ff00000000800 */
[----:B------:R-:W-:Y:S01]  /*9cc0*/  MUFU.EX2 R29, R29 ;  /* 0x0000001d001d7308 */ /* 0x000fe20000000800 */
[----:B-1----:R-:W-:-:S07]  /*9cd0*/  FADD.FTZ R3, R212, R35 ;  /* 0x00000023d4037221 */ /* 0x002fce0000010000 */
[----:B------:R-:W-:Y:S01]  /*9ce0*/  MUFU.EX2 R28, R28 ;  /* 0x0000001c001c7308 */ /* 0x000fe20000000800 */
        /* <DEDUP_REMOVED lines=17> */
[----:B------:R-:W1:Y:S01]  /*9e00*/  LDSM.16.MT88.4 R152, [R221+0xd800] ;  /* 0x00d80000dd98783b */ /* 0x000e620000004200 */
[----:B------:R-:W-:-:S02]  /*9e10*/  FADD.FTZ R0, R220, R0 ;  /* 0x00000000dc007221 */ /* 0x000fc40000010000 */
[----:B------:R-:W-:Y:S01]  /*9e20*/  FADD.FTZ R4, R129, R2 ;  /* 0x0000000281047221 */ /* 0x000fe20000010000 */
[----:B------:R-:W-:Y:S01]  /*9e30*/  MUFU.EX2 R26, R26 ;  /* 0x0000001a001a7308 */ /* 0x000fe20000000800 */
[----:B------:R-:W-:-:S07]  /*9e40*/  IMAD.MOV.U32 R129, RZ, RZ, R128 ;  /* 0x000000ffff817224 */ /* 0x000fce00078e0080 */
[----:B------:R-:W3:Y:S01]  /*9e50*/  MUFU.EX2 R25, R25 ;  /* 0x0000001900197308 */ /* 0x000ee20000000800 */
[----:B------:R-:W-:-:S07]  /*9e60*/  FADD.FTZ R2, R168, R0 ;  /* 0x00000000a8027221 */ /* 0x000fce0000010000 */
[----:B------:R-:W-:Y:S01]  /*9e70*/  MUFU.EX2 R24, R24 ;  /* 0x0000001800187308 */ /* 0x000fe20000000800 */
[----:B------:R-:W-:-:S07]  /*9e80*/  FADD.FTZ R3, R170, R6 ;  /* 0x00000006aa037221 */ /* 0x000fce0000010000 */
[----:B------:R-:W-:Y:S01]  /*9e90*/  MUFU.EX2 R23, R23 ;  /* 0x0000001700177308 */ /* 0x000fe20000000800 */
[----:B------:R-:W-:-:S07]  /*9ea0*/  FADD.FTZ R0, R210, R5 ;  /* 0x00000005d2007221 */ /* 0x000fce0000010000 */
[----:B------:R-:W-:Y:S01]  /*9eb0*/  MUFU.EX2 R22, R22 ;  /* 0x0000001600167308 */ /* 0x000fe20000000800 */
[----:B------:R-:W-:-:S07]  /*9ec0*/  FADD.FTZ R10, R129, R4 ;  /* 0x00000004810a7221 */ /* 0x000fce0000010000 */
[----:B------:R-:W4:Y:S01]  /*9ed0*/  MUFU.EX2 R21, R21 ;  /* 0x0000001500157308 */ /* 0x000f220000000800 */
[----:B------:R-:W1:Y:S01]  /*9ee0*/  LDSM.16.MT88.4 R4, [R223+0xf800] ;  /* 0x00f80000df04783b */ /* 0x000e620000004200 */
[----:B------:R-:W-:Y:S01]  /*9ef0*/  MOV R213, R186 ;  /* 0x000000ba00d57202 */ /* 0x000fe20000000f00 */
[----:B------:R-:W-:Y:S01]  /*9f00*/  IMAD.MOV.U32 R186, RZ, RZ, R203 ;  /* 0x000000ffffba7224 */ /* 0x000fe200078e00cb */
[----:B------:R-:W-:-:S04]  /*9f10*/  MOV R211, R212 ;  /* 0x000000d400d37202 */ /* 0x000fc80000000f00 */
[----:B------:R-:W-:Y:S01]  /*9f20*/  MUFU.EX2 R20, R20 ;  /* 0x0000001400147308 */ /* 0x000fe20000000800 */
[----:B------:R-:W-:Y:S01]  /*9f30*/  IMAD.MOV.U32 R212, RZ, RZ, R213 ;  /* 0x000000ffffd47224 */ /* 0x000fe200078e00d5 */
[----:B------:R-:W-:-:S06]  /*9f40*/  MOV R213, R184 ;  /* 0x000000b800d57202 */ /* 0x000fcc0000000f00 */
[----:B------:R-:W-:Y:S01]  /*9f50*/  MUFU.EX2 R27, R27 ;  /* 0x0000001b001b7308 */ /* 0x000fe20000000800 */
[----:B------:R-:W-:Y:S01]  /*9f60*/  MOV R184, R185 ;  /* 0x000000b900b87202 */ /* 0x000fe20000000f00 */
[----:B------:R-:W-:Y:S01]  /*9f70*/  IMAD.MOV.U32 R185, RZ, RZ, R186 ;  /* 0x000000ffffb97224 */ /* 0x000fe200078e00ba */
[----:B------:R-:W-:-:S05]  /*9f80*/  MOV R203, R130 ;  /* 0x0000008200cb7202 */ /* 0x000fca0000000f00 */
[----:B------:R-:W1:Y:S01]  /*9f90*/  MUFU.EX2 R32, R32 ;  /* 0x0000002000207308 */ /* 0x000e620000000800 */
[----:B------:R-:W-:-:S07]  /*9fa0*/  MOV R186, R187 ;  /* 0x000000bb00ba7202 */ /* 0x000fce0000000f00 */
[----:B------:R-:W-:Y:S01]  /*9fb0*/  MUFU.EX2 R33, R33 ;  /* 0x0000002100217308 */ /* 0x000fe20000000800 */
[----:B------:R-:W-:Y:S01]  /*9fc0*/  MOV R187, R200 ;  /* 0x000000c800bb7202 */ /* 0x000fe20000000f00 */
[----:B------:R-:W-:Y:S01]  /*9fd0*/  IMAD.MOV.U32 R200, RZ, RZ, R201 ;  /* 0x000000ffffc87224 */ /* 0x000fe200078e00c9 */
[----:B------:R-:W-:-:S05]  /*9fe0*/  MOV R201, R202 ;  /* 0x000000ca00c97202 */ /* 0x000fca0000000f00 */
        /* <DEDUP_REMOVED lines=18> */
[----:B------:R-:W-:-:S02]  /*a110*/  MOV R201, R203 ;  /* 0x000000cb00c97202 */ /* 0x000fc40000000f00 */
[----:B---3--:R-:W-:Y:S02]  /*a120*/  F2FP.BF16.PACK_AB R129, R25, R26 ;  /* 0x0000001a1981723e */ /* 0x008fe400000010ff */
[----:B----4-:R-:W-:Y:S02]  /*a130*/  F2FP.BF16.PACK_AB R124, R21, R22 ;  /* 0x00000016157c723e */ /* 0x010fe400000010ff */
[----:B-1----:R-:W-:Y:S02]  /*a140*/  F2FP.BF16.PACK_AB R125, R32, R27 ;  /* 0x0000001b207d723e */ /* 0x002fe400000010ff */
[----:B------:R-:W-:Y:S02]  /*a150*/  F2FP.BF16.PACK_AB R126, R11, R20 ;  /* 0x000000140b7e723e */ /* 0x000fe400000010ff */
[----:B------:R-:W-:Y:S02]  /*a160*/  MOV R113, R211 ;  /* 0x000000d300717202 */ /* 0x000fe40000000f00 */
[----:B------:R-:W-:-:S02]  /*a170*/  MOV R81, R232 ;  /* 0x000000e800517202 */ /* 0x000fc40000000f00 */
[----:B------:R-:W-:Y:S02]  /*a180*/  MOV R83, R230 ;  /* 0x000000e600537202 */ /* 0x000fe40000000f00 */
[----:B------:R-:W-:Y:S01]  /*a190*/  MOV R35, R99 ;  /* 0x0000006300237202 */ /* 0x000fe20000000f00 */
[----:B------:R-:W-:Y:S01]  /*a1a0*/  IMAD.MOV.U32 R210, RZ, RZ, R186 ;  /* 0x000000ffffd27224 */ /* 0x000fe200078e00ba */
[----:B------:R-:W-:Y:S01]  /*a1b0*/  MOV R203, R97 ;  /* 0x0000006100cb7202 */ /* 0x000fe20000000f00 */
[----:B------:R-:W-:Y:S01]  /*a1c0*/  IMAD.MOV.U32 R97, RZ, RZ, R130 ;  /* 0x000000ffff617224 */ /* 0x000fe200078e0082 */
[----:B------:R-:W-:Y:S01]  /*a1d0*/  MOV R96, R98 ;  /* 0x0000006200607202 */ /* 0x000fe20000000f00 */
[----:B------:R-:W-:Y:S01]  /*a1e0*/  LDSM.16.MT88.4 R168, [R222+0xd800] ;  /* 0x00d80000dea8783b */ /* 0x000fe20000004200 */
[----:B------:R-:W-:Y:S02]  /*a1f0*/  MOV R98, R131 ;  /* 0x0000008300627202 */ /* 0x000fe40000000f00 */
[----:B------:R-:W-:Y:S01]  /*a200*/  F2FP.BF16.PACK_AB R128, R30, R31 ;  /* 0x0000001f1e80723e */ /* 0x000fe200000010ff */
[----:B------:R2:W5:Y:S01]  /*a210*/  LDL.LU R235, [R1+0xd4] ;  /* 0x0000d40001eb7983 */ /* 0x0005620000300800 */
[----:B------:R-:W-:-:S02]  /*a220*/  F2FP.BF16.PACK_AB R130, R28, R29 ;  /* 0x0000001d1c82723e */ /* 0x000fc400000010ff */
[----:B------:R-:W-:Y:S02]  /*a230*/  F2FP.BF16.PACK_AB R131, R23, R24 ;  /* 0x000000181783723e */ /* 0x000fe400000010ff */
[----:B------:R-:W-:Y:S01]  /*a240*/  F2FP.BF16.PACK_AB R127, R34, R33 ;  /* 0x00000021227f723e */ /* 0x000fe200000010ff */
[----:B------:R-:W-:Y:S01]  /*a250*/  FADD.FTZ R3, R114, R0 ;  /* 0x0000000072037221 */ /* 0x000fe20000010000 */
[----:B------:R-:W-:Y:S01]  /*a260*/  MOV R0, R80 ;  /* 0x0000005000007202 */ /* 0x000fe20000000f00 */
[----:B------:R-:W-:Y:S01]  /*a270*/  FADD.FTZ R8, R113, R2 ;  /* 0x0000000271087221 */ /* 0x000fe20000010000 */
[----:B------:R-:W-:Y:S01]  /*a280*/  MOV R2, R81 ;  /* 0x0000005100027202 */ /* 0x000fe20000000f00 */
[----:B------:R-:W-:Y:S01]  /*a290*/  HMMA.16816.F32.BF16 R148, R128, R152, R148 ;  /* 0x000000988094723c */ /* 0x000fe20000041894 */
[----:B------:R-:W-:Y:S01]  /*a2a0*/  IMAD.MOV.U32 R14, RZ, RZ, R98 ;  /* 0x000000ffff0e7224 */ /* 0x000fe200078e0062 */
[----:B------:R-:W-:Y:S01]  /*a2b0*/  MOV R15, R97 ;  /* 0x00000061000f7202 */ /* 0x000fe20000000f00 */
[----:B------:R-:W-:Y:S01]  /*a2c0*/  FADD.FTZ R0, R0, R9 ;  /* 0x0000000900007221 */ /* 0x000fe20000010000 */
[----:B------:R-:W-:-:S02]  /*a2d0*/  MOV R12, R96 ;  /* 0x00000060000c7202 */ /* 0x000fc40000000f00 */
[----:B------:R-:W-:Y:S01]  /*a2e0*/  MOV R216, R202 ;  /* 0x000000ca00d87202 */ /* 0x000fe20000000f00 */
[----:B------:R-:W-:Y:S01]  /*a2f0*/  IMAD.MOV.U32 R13, RZ, RZ, R203 ;  /* 0x000000ffff0d7224 */ /* 0x000fe200078e00cb */
[C---:B------:R-:W-:Y:S01]  /*a300*/  HMMA.16816.F32.BF16 R144, R124.reuse, R152, R144 ;  /* 0x000000987c90723c */ /* 0x040fe20000041890 */
[----:B------:R-:W-:Y:S01]  /*a310*/  FADD.FTZ R2, R2, R10 ;  /* 0x0000000a02027221 */ /* 0x000fe20000010000 */
[----:B------:R-:W-:Y:S01]  /*a320*/  MOV R217, R201 ;  /* 0x000000c900d97202 */ /* 0x000fe20000000f00 */
[----:B------:R-:W-:Y:S01]  /*a330*/  IMAD.MOV.U32 R218, RZ, RZ, R200 ;  /* 0x000000ffffda7224 */ /* 0x000fe200078e00c8 */
[----:B------:R-:W-:Y:S01]  /*a340*/  MOV R219, R115 ;  /* 0x0000007300db7202 */ /* 0x000fe20000000f00 */
[----:B------:R2:W5:Y:S03]  /*a350*/  LDL.LU R234, [R1+0xd0] ;  /* 0x0000d00001ea7983 */ /* 0x0005660000300800 */
[-C--:B------:R-:W-:Y:S01]  /*a360*/  HMMA.16816.F32.BF16 R156, R124, R154.reuse, R156 ;  /* 0x0000009a7c9c723c */ /* 0x080fe2000004189c */
[----:B------:R-:W-:Y:S01]  /*a370*/  FADD.FTZ R0, R14, R0 ;  /* 0x000000000e007221 */ /* 0x000fe20000010000 */
[----:B------:R-:W-:Y:S01]  /*a380*/  MOV R209, R187 ;  /* 0x000000bb00d17202 */ /* 0x000fe20000000f00 */
[----:B------:R-:W-:Y:S01]  /*a390*/  FADD.FTZ R2, R35, R2 ;  /* 0x0000000223027221 */ /* 0x000fe20000010000 */
[----:B------:R-:W-:Y:S01]  /*a3a0*/  MOV R211, R185 ;  /* 0x000000b900d37202 */ /* 0x000fe20000000f00 */
[----:B------:R-:W-:Y:S03]  /*a3b0*/  LDSM.16.MT88.4 R200, [R223+0xd800] ;  /* 0x00d80000dfc8783b */ /* 0x000fe60000004200 */
[----:B------:R-:W-:Y:S01]  /*a3c0*/  HMMA.16816.F32.BF16 R152, R128, R154, R40 ;  /* 0x0000009a8098723c */ /* 0x000fe20000041828 */
[----:B------:R-:W-:-:S07]  /*a3d0*/  MOV R212, R184 ;  /* 0x000000b800d47202 */ /* 0x000fce0000000f00 */
[-C--:B------:R-:W-:Y:S01]  /*a3e0*/  HMMA.16816.F32.BF16 R120, R124, R4.reuse, R120 ;  /* 0x000000047c78723c */ /* 0x080fe20000041878 */
[----:B------:R-:W-:Y:S01]  /*a3f0*/  MOV R43, R82 ;  /* 0x00000052002b7202 */ /* 0x000fe20000000f00 */
[----:B------:R-:W-:Y:S01]  /*a400*/  IMAD.MOV.U32 R42, RZ, RZ, R83 ;  /* 0x000000ffff2a7224 */ /* 0x000fe200078e0053 */
[----:B------:R-:W1:Y:S03]  /*a410*/  LDSM.16.MT88.4 R184, [R224+0xd800] ;  /* 0x00d80000e0b8783b */ /* 0x000e660000004200 */
[----:B------:R-:W-:Y:S01]  /*a420*/  FADD.FTZ R3, R43, R3 ;  /* 0x000000032b037221 */ /* 0x000fe20000010000 */
[----:B------:R-:W3:Y:S01]  /*a430*/  LDSM.16.MT88.4 R80, [R221+0xf800] ;  /* 0x00f80000dd50783b */ /* 0x000ee20000004200 */
[----:B------:R-:W-:Y:S01]  /*a440*/  HMMA.16816.F32.BF16 R116, R128, R4, R116 ;  /* 0x000000048074723c */ /* 0x000fe20000041874 */
[----:B------:R-:W-:Y:S02]  /*a450*/  FADD.FTZ R0, R216, R0 ;  /* 0x00000000d8007221 */ /* 0x000fe40000010000 */
[----:B------:R-:W4:Y:S04]  /*a460*/  LDSM.16.MT88.4 R96, [R222+0xf800] ;  /* 0x00f80000de60783b */ /* 0x000f280000004200 */
        /* <DEDUP_REMOVED lines=57> */
[C---:B------:R-:W-:Y:S08]  /*a800*/  HMMA.16816.F32.BF16 R172, R124.reuse, R170, R172 ;  /* 0x000000aa7cac723c */ /* 0x040ff000000418ac */
[C---:B------:R-:W-:Y:S08]  /*a810*/  HMMA.16816.F32.BF16 R192, R124.reuse, R200, R192 ;  /* 0x000000c87cc0723c */ /* 0x040ff000000418c0 */
[C---:B------:R-:W-:Y:S08]  /*a820*/  HMMA.16816.F32.BF16 R204, R124.reuse, R202, R204 ;  /* 0x000000ca7ccc723c */ /* 0x040ff000000418cc */
[C---:B---3--:R-:W-:Y:S08]  /*a830*/  HMMA.16816.F32.BF16 R72, R124.reuse, R80, R48 ;  /* 0x000000507c48723c */ /* 0x048ff00000041830 */
        /* <DEDUP_REMOVED lines=128> */
[----:B------:R-:W-:Y:S01]  /*b040*/  IMAD.MOV.U32 R67, RZ, RZ, R56 ;  /* 0x000000ffff437224 */ /* 0x000fe200078e0038 */
[----:B------:R-:W-:Y:S01]  /*b050*/  MOV R64, R59 ;  /* 0x0000003b00407202 */ /* 0x000fe20000000f00 */
[----:B------:R-:W-:Y:S02]  /*b060*/  IMAD.MOV.U32 R66, RZ, RZ, R57 ;  /* 0x000000ffff427224 */ /* 0x000fe400078e0039 */
[----:B------:R-:W-:-:S03]  /*b070*/  IMAD.MOV.U32 R65, RZ, RZ, R58 ;  /* 0x000000ffff417224 */ /* 0x000fc600078e003a */
        /* <DEDUP_REMOVED lines=9> */
[----:B------:R-:W-:Y:S01]  /*b110*/  MOV R76, R60 ;  /* 0x0000003c004c7202 */ /* 0x000fe20000000f00 */
[----:B------:R-:W-:-:S02]  /*b120*/  IMAD.MOV.U32 R37, RZ, RZ, R61 ;  /* 0x000000ffff257224 */ /* 0x000fc400078e003d */
[----:B------:R-:W-:Y:S02]  /*b130*/  IMAD.MOV.U32 R25, RZ, RZ, R62 ;  /* 0x000000ffff197224 */ /* 0x000fe400078e003e */
[----:B------:R-:W-:Y:S02]  /*b140*/  IMAD.MOV.U32 R24, RZ, RZ, R63 ;  /* 0x000000ffff187224 */ /* 0x000fe400078e003f */
        /* <DEDUP_REMOVED lines=18> */
[----:B------:R-:W-:Y:S01]  /*b270*/  MOV R33, R69 ;  /* 0x0000004500217202 */ /* 0x000fe20000000f00 */
[C---:B------:R-:W-:Y:S08]  /*b280*/  HMMA.16816.F32.BF16 R60, R4.reuse, R34, R60 ;  /* 0x00000022043c723c */ /* 0x040ff0000004183c */
        /* <DEDUP_REMOVED lines=13> */
[----:B------:R-:W-:Y:S01]  /*b360*/  MOV R212, R67 ;  /* 0x0000004300d47202 */ /* 0x000fe20000000f00 */
[----:B------:R-:W-:Y:S01]  /*b370*/  IMAD.MOV.U32 R213, RZ, RZ, R66 ;  /* 0x000000ffffd57224 */ /* 0x000fe200078e0042 */
[----:B------:R-:W-:Y:S01]  /*b380*/  HMMA.16816.F32.BF16 R52, R4, R14, R60 ;  /* 0x0000000e0434723c */ /* 0x000fe2000004183c */
[----:B------:R-:W-:-:S02]  /*b390*/  IMAD.MOV.U32 R214, RZ, RZ, R65 ;  /* 0x000000ffffd67224 */ /* 0x000fc400078e0041 */
[----:B------:R-:W-:-:S04]  /*b3a0*/  IMAD.MOV.U32 R215, RZ, RZ, R64 ;  /* 0x000000ffffd77224 */ /* 0x000fc800078e0040 */
[----:B------:R-:W-:Y:S02]  /*b3b0*/  IMAD.MOV.U32 R60, RZ, RZ, R36 ;  /* 0x000000ffff3c7224 */ /* 0x000fe400078e0024 */
[----:B------:R-:W-:Y:S01]  /*b3c0*/  IMAD.MOV.U32 R61, RZ, RZ, R3 ;  /* 0x000000ffff3d7224 */ /* 0x000fe200078e0003 */
[----:B--2---:R-:W-:Y:S01]  /*b3d0*/  HMMA.16816.F32.BF16 R64, R8, R12, R216 ;  /* 0x0000000c0840723c */ /* 0x004fe200000418d8 */
[----:B------:R-:W-:Y:S02]  /*b3e0*/  IMAD.MOV.U32 R62, RZ, RZ, R2 ;  /* 0x000000ffff3e7224 */ /* 0x000fe400078e0002 */
[----:B------:R-:W-:-:S04]  /*b3f0*/  IMAD.MOV.U32 R63, RZ, RZ, R0 ;  /* 0x000000ffff3f7224 */ /* 0x000fc800078e0000 */
[----:B------:R-:W-:Y:S01]  /*b400*/  IMAD.MOV.U32 R218, RZ, RZ, R25 ;  /* 0x000000ffffda7224 */ /* 0x000fe200078e0019 */
[----:B------:R-:W-:Y:S01]  /*b410*/  MOV R219, R24 ;  /* 0x0000001800db7202 */ /* 0x000fe20000000f00 */
[----:B------:R-:W-:Y:S01]  /*b420*/  IMAD.MOV.U32 R217, RZ, RZ, R37 ;  /* 0x000000ffffd97224 */ /* 0x000fe200078e0025 */
[----:B------:R-:W-:Y:S01]  /*b430*/  HMMA.16816.F32.BF16 R24, R8, R14, R48 ;  /* 0x0000000e0818723c */ /* 0x000fe20000041830 */
[----:B------:R-:W1:Y:S01]  /*b440*/  LDSM.16.M88.4 R12, [R226+0x8800] ;  /* 0x00880000e20c783b */ /* 0x000e620000000200 */
[----:B------:R-:W-:-:S06]  /*b450*/  IMAD.MOV.U32 R216, RZ, RZ, R76 ;  /* 0x000000ffffd87224 */ /* 0x000fcc00078e004c */
        /* <DEDUP_REMOVED lines=15> */
[----:B------:R-:W-:Y:S01]  /*b550*/  IMAD.MOV.U32 R76, RZ, RZ, R72 ;  /* 0x000000ffff4c7224 */ /* 0x000fe200078e0048 */
[----:B------:R-:W-:Y:S01]  /*b560*/  MOV R42, R74 ;  /* 0x0000004a002a7202 */ /* 0x000fe20000000f00 */
[----:B------:R-:W-:Y:S01]  /*b570*/  IMAD.MOV.U32 R43, RZ, RZ, R73 ;  /* 0x000000ffff2b7224 */ /* 0x000fe200078e0049 */
[----:B------:R-:W1:Y:S01]  /*b580*/  LDSM.16.M88.4 R8, [R229] ;  /* 0x00000000e508783b */ /* 0x000e620000000200 */
[----:B------:R-:W-:-:S02]  /*b590*/  IMAD.MOV.U32 R41, RZ, RZ, R75 ;  /* 0x000000ffff297224 */ /* 0x000fc400078e004b */
[----:B------:R-:W-:Y:S02]  /*b5a0*/  IMAD.MOV.U32 R40, RZ, RZ, R4 ;  /* 0x000000ffff287224 */ /* 0x000fe400078e0004 */
[----:B------:R-:W-:Y:S02]  /*b5b0*/  IMAD.MOV.U32 R3, RZ, RZ, R5 ;  /* 0x000000ffff037224 */ /* 0x000fe400078e0005 */
[----:B------:R-:W-:Y:S02]  /*b5c0*/  IMAD.MOV.U32 R2, RZ, RZ, R6 ;  /* 0x000000ffff027224 */ /* 0x000fe400078e0006 */
[----:B------:R-:W-:Y:S02]  /*b5d0*/  IMAD.MOV.U32 R0, RZ, RZ, R7 ;  /* 0x000000ffff007224 */ /* 0x000fe400078e0007 */
[----:B------:R-:W2:Y:S01]  /*b5e0*/  LDSM.16.M88.4 R4, [R229+0x2000] ;  /* 0x00200000e504783b */ /* 0x000ea20000000200 */
        /* <DEDUP_REMOVED lines=8> */
[----:B------:R-:W-:Y:S01]  /*b670*/  MOV R33, R43 ;  /* 0x0000002b00217202 */ /* 0x000fe20000000f00 */
        /* <DEDUP_REMOVED lines=34> */
[----:B------:R-:W-:Y:S01]  /*b8a0*/  IMAD.MOV.U32 R28, RZ, RZ, R12 ;  /* 0x000000ffff1c7224 */ /* 0x000fe200078e000c */
[----:B------:R-:W-:Y:S01]  /*b8b0*/  MOV R75, R208 ;  /* 0x000000d0004b7202 */ /* 0x000fe20000000f00 */
[----:B------:R-:W1:Y:S01]  /*b8c0*/  LDSM.16.M88.4 R12, [R220+0xb000] ;  /* 0x00b00000dc0c783b */ /* 0x000e620000000200 */
[----:B------:R-:W-:Y:S01]  /*b8d0*/  IMAD.MOV.U32 R74, RZ, RZ, R209 ;  /* 0x000000ffff4a7224 */ /* 0x000fe200078e00d1 */
[----:B------:R-:W-:Y:S01]  /*b8e0*/  MOV R30, R2 ;  /* 0x00000002001e7202 */ /* 0x000fe20000000f00 */
[----:B------:R-:W-:Y:S02]  /*b8f0*/  IMAD.MOV.U32 R73, RZ, RZ, R210 ;  /* 0x000000ffff497224 */ /* 0x000fe400078e00d2 */
        /* <DEDUP_REMOVED lines=36> */
[----:B------:R-:W-:Y:S01]  /*bb40*/  MOV R56, R76 ;  /* 0x0000004c00387202 */ /* 0x000fe20000000f00 */
        /* <DEDUP_REMOVED lines=14> */
[----:B------:R-:W-:Y:S01]  /*bc30*/  IMAD.MOV.U32 R59, RZ, RZ, R60 ;  /* 0x000000ffff3b7224 */ /* 0x000fe200078e003c */
[----:B------:R-:W-:Y:S01]  /*bc40*/  MOV R56, R63 ;  /* 0x0000003f00387202 */ /* 0x000fe20000000f00 */
[----:B------:R-:W-:-:S02]  /*bc50*/  IMAD.MOV.U32 R58, RZ, RZ, R61 ;  /* 0x000000ffff3a7224 */ /* 0x000fc400078e003d */
        /* <DEDUP_REMOVED lines=14> */
[----:B------:R-:W-:Y:S01]  /*bd40*/  IMAD.MOV.U32 R55, RZ, RZ, R140 ;  /* 0x000000ffff377224 */ /* 0x000fe200078e008c */
[----:B------:R-:W-:Y:S01]  /*bd50*/  MOV R53, R142 ;  /* 0x0000008e00357202 */ /* 0x000fe20000000f00 */
        /* <DEDUP_REMOVED lines=16> */
[----:B------:R-:W-:Y:S01]  /*be60*/  IMAD.MOV.U32 R76, RZ, RZ, R68 ;  /* 0x000000ffff4c7224 */ /* 0x000fe200078e0044 */
[----:B------:R-:W-:Y:S01]  /*be70*/  MOV R3, R69 ;  /* 0x0000004500037202 */ /* 0x000fe20000000f00 */
[----:B------:R-:W-:Y:S02]  /*be80*/  IMAD.MOV.U32 R2, RZ, RZ, R70 ;  /* 0x000000ffff027224 */ /* 0x000fe400078e0046 */
[----:B------:R-:W-:Y:S02]  /*be90*/  IMAD.MOV.U32 R0, RZ, RZ, R71 ;  /* 0x000000ffff007224 */ /* 0x000fe400078e0047 */
[C---:B------:R-:W-:Y:S01]  /*bea0*/  HMMA.16816.F32.BF16 R68, R4.reuse, R14, R36 ;  /* 0x0000000e0444723c */ /* 0x040fe20000041824 */
[----:B------:R-:W1:Y:S07]  /*beb0*/  LDSM.16.M88.4 R12, [R226+0xa800] ;  /* 0x00a80000e20c783b */ /* 0x000e6e0000000200 */
[-C--:B-1----:R-:W-:Y:S07]  /*bec0*/  HMMA.16816.F32.BF16 R56, R4, R12.reuse, R32 ;  /* 0x0000000c0438723c */ /* 0x082fee0000041820 */
[----:B------:R-:W-:Y:S01]  /*bed0*/  MOV R32, R55 ;  /* 0x0000003700207202 */ /* 0x000fe20000000f00 */
[----:B------:R-:W-:Y:S01]  /*bee0*/  IMAD.MOV.U32 R33, RZ, RZ, R54 ;  /* 0x000000ffff217224 */ /* 0x000fe200078e0036 */
[----:B------:R-:W-:Y:S01]  /*bef0*/  HMMA.16816.F32.BF16 R212, R8, R12, R48 ;  /* 0x0000000c08d4723c */ /* 0x000fe20000041830 */
[----:B------:R-:W-:-:S02]  /*bf00*/  IMAD.MOV.U32 R34, RZ, RZ, R53 ;  /* 0x000000ffff227224 */ /* 0x000fc400078e0035 */
[----:B------:R-:W-:-:S05]  /*bf10*/  IMAD.MOV.U32 R35, RZ, RZ, R52 ;  /* 0x000000ffff237224 */ /* 0x000fca00078e0034 */
[-C--:B------:R-:W-:Y:S08]  /*bf20*/  HMMA.16816.F32.BF16 R52, R4, R14.reuse, R28 ;  /* 0x0000000e0434723c */ /* 0x080ff0000004181c */
[C---:B------:R-:W-:Y:S01]  /*bf30*/  HMMA.16816.F32.BF16 R28, R8.reuse, R14, R20 ;  /* 0x0000000e081c723c */ /* 0x040fe20000041814 */
[----:B------:R-:W1:Y:S07]  /*bf40*/  LDSM.16.M88.4 R12, [R226+0xb000] ;  /* 0x00b00000e20c783b */ /* 0x000e6e0000000200 */
[-C--:B-1----:R-:W-:Y:S08]  /*bf50*/  HMMA.16816.F32.BF16 R48, R8, R12.reuse, R40 ;  /* 0x0000000c0830723c */ /* 0x082ff00000041828 */
[C---:B------:R-:W-:Y:S07]  /*bf60*/  HMMA.16816.F32.BF16 R40, R4.reuse, R12, R60 ;  /* 0x0000000c0428723c */ /* 0x040fee000004183c */
[----:B------:R-:W-:Y:S01]  /*bf70*/  IMAD.MOV.U32 R60, RZ, RZ, R76 ;  /* 0x000000ffff3c7224 */ /* 0x000fe200078e004c */
[----:B------:R-:W-:Y:S01]  /*bf80*/  HMMA.16816.F32.BF16 R36, R4, R14, R208 ;  /* 0x0000000e0424723c */ /* 0x000fe200000418d0 */
[----:B------:R-:W-:Y:S01]  /*bf90*/  IMAD.MOV.U32 R61, RZ, RZ, R3 ;  /* 0x000000ffff3d7224 */ /* 0x000fe200078e0003 */
[----:B------:R-:W-:Y:S01]  /*bfa0*/  MOV R63, R0 ;  /* 0x00000000003f7202 */ /* 0x000fe20000000f00 */
[----:B------:R-:W-:Y:S01]  /*bfb0*/  IMAD.MOV.U32 R62, RZ, RZ, R2 ;  /* 0x000000ffff3e7224 */ /* 0x000fe200078e0002 */
[----:B------:R-:W-:-:S04]  /*bfc0*/  MOV R0, UR22 ;  /* 0x0000001600007c02 */ /* 0x000fc80008000f00 */
[----:B------:R-:W-:Y:S01]  /*bfd0*/  HMMA.16816.F32.BF16 R24, R8, R14, R64 ;  /* 0x0000000e0818723c */ /* 0x000fe20000041840 */
[----:B------:R-:W1:Y:S01]  /*bfe0*/  LDSM.16.M88.4 R12, [R226+0xb800] ;  /* 0x00b80000e20c783b */ /* 0x000e620000000200 */
        /* <DEDUP_REMOVED lines=32> */
[C---:B-1----:R-:W-:Y:S08]  /*c1f0*/  HMMA.16816.F32.BF16 R32, R4.reuse, R12, R32 ;  /* 0x0000000c0420723c */ /* 0x042ff00000041820 */
[----:B------:R-:W-:Y:S08]  /*c200*/  HMMA.16816.F32.BF16 R4, R4, R14, R20 ;  /* 0x0000000e0404723c */ /* 0x000ff00000041814 */
        /* <DEDUP_REMOVED lines=9> */
[----:B------:R-:W-:Y:S07]  /*c2a0*/  HMMA.16816.F32.BF16 R4, R8, R14, R16 ;  /* 0x0000000e0804723c */ /* 0x000fee0000041810 */
[----:B------:R-:W-:Y:S02]  /*c2b0*/  FMUL.FTZ R17, R141, c[0x0][0x2ec] ;  /* 0x0000bb008d117a20 */ /* 0x000fe40000410000 */
[----:B------:R-:W-:Y:S02]  /*c2c0*/  FMUL.FTZ R19, R213, c[0x0][0x2ec] ;  /* 0x0000bb00d5137a20 */ /* 0x000fe40000410000 */
[----:B------:R-:W-:-:S02]  /*c2d0*/  FMUL.FTZ R18, R58, c[0x0][0x2ec] ;  /* 0x0000bb003a127a20 */ /* 0x000fc40000410000 */
[----:B------:R-:W-:Y:S08]  /*c2e0*/  MUFU.TANH R17, R17 ;  /* 0x0000001100117308 */ /* 0x000ff00000002400 */
[----:B------:R-:W-:Y:S03]  /*c2f0*/  MUFU.TANH R18, R18 ;  /* 0x0000001200127308 */ /* 0x000fe60000002400 */
[----:B------:R-:W-:-:S02]  /*c300*/  IMAD.MOV.U32 R73, RZ, RZ, R4 ;  /* 0x000000ffff497224 */ /* 0x000fc400078e0004 */
[----:B------:R-:W-:Y:S02]  /*c310*/  IMAD.IADD R4, R241, 0x1, -R0 ;  /* 0x00000001f1047824 */ /* 0x000fe400078e0a00 */
[----:B------:R-:W-:Y:S02]  /*c320*/  IMAD.MOV.U32 R72, RZ, RZ, R6 ;  /* 0x000000ffff487224 */ /* 0x000fe400078e0006 */
[----:B------:R1:W-:Y:S01]  /*c330*/  I2F R6, R3 ;  /* 0x0000000300067306 */ /* 0x0003e20000201400 */
[----:B------:R-:W-:Y:S02]  /*c340*/  IMAD.MOV.U32 R70, RZ, RZ, R5 ;  /* 0x000000ffff467224 */ /* 0x000fe400078e0005 */
[----:B------:R-:W-:Y:S02]  /*c350*/  IMAD.MOV.U32 R69, RZ, RZ, R7 ;  /* 0x000000ffff457224 */ /* 0x000fe400078e0007 */
[----:B-1----:R-:W-:Y:S01]  /*c360*/  IMAD.MOV.U32 R3, RZ, RZ, R2 ;  /* 0x000000ffff037224 */ /* 0x002fe200078e0002 */
[----:B------:R-:W-:-:S03]  /*c370*/  IABS R2, R4 ;  /* 0x0000000400027213 */ /* 0x000fc60000000000 */
[----:B------:R1:W-:Y:S01]  /*c380*/  I2F R12, R3 ;  /* 0x00000003000c7306 */ /* 0x0003e20000201400 */
[----:B------:R-:W-:Y:S01]  /*c390*/  MOV R4, R2 ;  /* 0x0000000200047202 */ /* 0x000fe20000000f00 */
[----:B------:R-:W-:-:S06]  /*c3a0*/  IMAD.IADD R2, R248, 0x1, -R0 ;  /* 0x00000001f8027824 */ /* 0x000fcc00078e0a00 */
[----:B------:R2:W-:Y:S01]  /*c3b0*/  I2F R11, R4 ;  /* 0x00000004000b7306 */ /* 0x0005e20000201400 */
[----:B-1----:R-:W-:Y:S02]  /*c3c0*/  IABS R3, R2 ;  /* 0x0000000200037213 */ /* 0x002fe40000000000 */
[----:B------:R-:W-:Y:S01]  /*c3d0*/  IADD3 R2, R0, 0x1, RZ ;  /* 0x0000000100027810 */ /* 0x000fe20007ffe0ff */
[----:B------:R-:W-:Y:S03]  /*c3e0*/  BAR.SYNC.DEFER_BLOCKING 0x0 ;  /* 0x0000000000007b1d */ /* 0x000fe60000010000 */
[----:B------:R-:W-:Y:S01]  /*c3f0*/  ISETP.GE.AND P0, PT, R2, R252, PT ;  /* 0x000000fc0200720c */ /* 0x000fe20003f06270 */
[--C-:B------:R-:W-:Y:S01]  /*c400*/  IMAD.IADD R5, R242, 0x1, -R2.reuse ;  /* 0x00000001f2057824 */ /* 0x100fe200078e0a02 */
[C---:B------:R-:W-:Y:S01]  /*c410*/  ISETP.GE.AND P6, PT, R2.reuse, R251, PT ;  /* 0x000000fb0200720c */ /* 0x040fe20003fc6270 */
[----:B--2---:R-:W-:Y:S01]  /*c420*/  IMAD.MOV.U32 R4, RZ, RZ, R3 ;  /* 0x000000ffff047224 */ /* 0x004fe200078e0003 */
[C---:B------:R-:W-:Y:S01]  /*c430*/  ISETP.GE.AND P5, PT, R2.reuse, R250, PT ;  /* 0x000000fa0200720c */ /* 0x040fe20003fa6270 */
[----:B------:R-:W-:Y:S01]  /*c440*/  IMAD.IADD R3, R247, 0x1, -R2 ;  /* 0x00000001f7037824 */ /* 0x000fe200078e0a02 */
[C---:B------:R-:W-:Y:S01]  /*c450*/  ISETP.GE.AND P4, PT, R2.reuse, R249, PT ;  /* 0x000000f90200720c */ /* 0x040fe20003f86270 */
[----:B------:R1:W-:Y:S01]  /*c460*/  I2F R10, R4 ;  /* 0x00000004000a7306 */ /* 0x0003e20000201400 */
[----:B------:R-:W-:-:S02]  /*c470*/  ISETP.LT.OR P0, PT, R2, R246, P0 ;  /* 0x000000f60200720c */ /* 0x000fc40000701670 */
[----:B------:R-:W-:Y:S02]  /*c480*/  IABS R3, R3 ;  /* 0x0000000300037213 */ /* 0x000fe40000000000 */
[C---:B------:R-:W-:Y:S02]  /*c490*/  ISETP.LT.OR P6, PT, R2.reuse, R245, P6 ;  /* 0x000000f50200720c */ /* 0x040fe400037c1670 */
[C---:B------:R-:W-:Y:S02]  /*c4a0*/  ISETP.LT.OR P5, PT, R2.reuse, R244, P5 ;  /* 0x000000f40200720c */ /* 0x040fe40002fa1670 */
[----:B------:R-:W-:Y:S01]  /*c4b0*/  ISETP.LT.OR P4, PT, R2, R243, P4 ;  /* 0x000000f30200720c */ /* 0x000fe20002781670 */
[----:B-1----:R-:W-:Y:S01]  /*c4c0*/  IMAD.MOV.U32 R4, RZ, RZ, R3 ;  /* 0x000000ffff047224 */ /* 0x002fe200078e0003 */
[----:B------:R-:W-:Y:S01]  /*c4d0*/  IABS R3, R5 ;  /* 0x0000000500037213 */ /* 0x000fe20000000000 */
[----:B------:R-:W-:Y:S02]  /*c4e0*/  FMUL.FTZ R5, R66, c[0x0][0x2ec] ;  /* 0x0000bb0042057a20 */ /* 0x000fe40000410000 */
[----:B------:R1:W-:Y:S08]  /*c4f0*/  I2F R9, R4 ;  /* 0x0000000400097306 */ /* 0x0003f00000201400 */
[----:B------:R2:W-:Y:S01]  /*c500*/  I2F R8, R3 ;  /* 0x0000000300087306 */ /* 0x0005e20000201400 */
[----:B-1----:R-:W-:-:S07]  /*c510*/  FMUL.FTZ R4, R60, c[0x0][0x2ec] ;  /* 0x0000bb003c047a20 */ /* 0x002fce0000410000 */
[----:B------:R-:W1:Y:S01]  /*c520*/  MUFU.TANH R5, R5 ;  /* 0x0000000500057308 */ /* 0x000e620000002400 */
[----:B--2---:R-:W-:-:S07]  /*c530*/  IMAD.IADD R3, R241, 0x1, -R2 ;  /* 0x00000001f1037824 */ /* 0x004fce00078e0a02 */
[----:B------:R-:W2:Y:S01]  /*c540*/  MUFU.TANH R4, R4 ;  /* 0x0000000400047308 */ /* 0x000ea20000002400 */
[----:B------:R-:W-:-:S07]  /*c550*/  IABS R3, R3 ;  /* 0x0000000300037213 */ /* 0x000fce0000000000 */
[----:B------:R3:W-:Y:S01]  /*c560*/  I2F R7, R3 ;  /* 0x0000000300077306 */ /* 0x0007e20000201400 */
[----:B-1----:R-:W-:Y:S02]  /*c570*/  FFMA.FTZ R5, R10, -UR21, R5 ;  /* 0x800000150a057c23 */ /* 0x002fe40008010005 */
[----:B------:R-:W-:Y:S02]  /*c580*/  FMUL.FTZ R10, R67, c[0x0][0x2ec] ;  /* 0x0000bb00430a7a20 */ /* 0x000fe40000410000 */
[----:B--2---:R-:W-:-:S04]  /*c590*/  FFMA.FTZ R6, R6, -UR21, R4 ;  /* 0x8000001506067c23 */ /* 0x004fc80008010004 */
[----:B------:R-:W-:Y:S01]  /*c5a0*/  MUFU.TANH R10, R10 ;  /* 0x0000000a000a7308 */ /* 0x000fe20000002400 */
[----:B------:R-:W-:Y:S02]  /*c5b0*/  FSEL R21, R6, -INF , !P1 ;  /* 0xff80000006157808 */ /* 0x000fe40004800000 */
[----:B------:R-:W-:Y:S01]  /*c5c0*/  ISETP.GE.AND P1, PT, R0, R251, PT ;  /* 0x000000fb0000720c */ /* 0x000fe20003f26270 */
[----:B---3--:R-:W-:-:S03]  /*c5d0*/  FMUL.FTZ R3, R62, c[0x0][0x2ec] ;  /* 0x0000bb003e037a20 */ /* 0x008fc60000410000 */
[----:B------:R-:W-:Y:S01]  /*c5e0*/  ISETP.LT.OR P1, PT, R0, R245, P1 ;  /* 0x000000f50000720c */ /* 0x000fe20000f21670 */
[----:B------:R1:W-:Y:S02]  /*c5f0*/  MUFU.TANH R15, R3 ;  /* 0x00000003000f7308 */ /* 0x0003e40000002400 */
[----:B-1----:R-:W-:-:S06]  /*c600*/  FMUL.FTZ R3, R64, c[0x0][0x2ec] ;  /* 0x0000bb0040037a20 */ /* 0x002fcc0000410000 */
[----:B------:R1:W2:Y:S02]  /*c610*/  MUFU.TANH R14, R3 ;  /* 0x00000003000e7308 */ /* 0x0002a40000002400 */
[----:B-1----:R-:W-:Y:S01]  /*c620*/  IADD3 R3, R248, -R2, RZ ;  /* 0x80000002f8037210 */ /* 0x002fe20007ffe0ff */
[----:B--2---:R-:W-:Y:S02]  /*c630*/  FFMA.FTZ R2, R11, -UR21, R14 ;  /* 0x800000150b027c23 */ /* 0x004fe4000801000e */
[----:B------:R-:W-:Y:S01]  /*c640*/  FMUL.FTZ R11, R65, c[0x0][0x2ec] ;  /* 0x0000bb00410b7a20 */ /* 0x000fe20000410000 */
[----:B------:R-:W-:Y:S01]  /*c650*/  IABS R3, R3 ;  /* 0x0000000300037213 */ /* 0x000fe20000000000 */
[----:B------:R-:W-:-:S03]  /*c660*/  FMUL.FTZ R14, R142, c[0x0][0x2ec] ;  /* 0x0000bb008e0e7a20 */ /* 0x000fc60000410000 */
[----:B------:R1:W-:Y:S08]  /*c670*/  I2F R4, R3 ;  /* 0x0000000300047306 */ /* 0x0003f00000201400 */
[----:B------:R-:W2:Y:S01]  /*c680*/  MUFU.TANH R11, R11 ;  /* 0x0000000b000b7308 */ /* 0x000ea20000002400 */
[----:B-1----:R-:W-:-:S07]  /*c690*/  FMUL.FTZ R3, R61, c[0x0][0x2ec] ;  /* 0x0000bb003d037a20 */ /* 0x002fce0000410000 */
[----:B------:R-:W-:Y:S01]  /*c6a0*/  MUFU.TANH R14, R14 ;  /* 0x0000000e000e7308 */ /* 0x000fe20000002400 */
[----:B--2---:R-:W-:-:S07]  /*c6b0*/  FFMA.FTZ R7, R7, -UR21, R11 ;  /* 0x8000001507077c23 */ /* 0x004fce000801000b */
[----:B------:R1:W2:Y:S01]  /*c6c0*/  MUFU.TANH R13, R3 ;  /* 0x00000003000d7308 */ /* 0x0002a20000002400 */
[----:B------:R-:W-:Y:S01]  /*c6d0*/  FSEL R34, R7, -INF , !P5 ;  /* 0xff80000007227808 */ /* 0x000fe20006800000 */
[----:B-1----:R-:W-:Y:S02]  /*c6e0*/  FFMA.FTZ R3, R12, -UR21, R15 ;  /* 0x800000150c037c23 */ /* 0x002fe4000801000f */
[----:B------:R-:W-:Y:S02]  /*c6f0*/  FMUL.FTZ R12, R63, c[0x0][0x2ec] ;  /* 0x0000bb003f0c7a20 */ /* 0x000fe40000410000 */
[----:B------:R-:W-:Y:S01]  /*c700*/  FFMA.FTZ R15, R4, -UR21, R10 ;  /* 0x80000015040f7c23 */ /* 0x000fe2000801000a */
[----:B------:R-:W-:Y:S01]  /*c710*/  FSEL R26, R3, -INF , !P1 ;  /* 0xff800000031a7808 */ /* 0x000fe20004800000 */
[----:B--2---:R-:W-:Y:S01]  /*c720*/  FFMA.FTZ R6, R9, -UR21, R13 ;  /* 0x8000001509067c23 */ /* 0x004fe2000801000d */
[C---:B------:R-:W-:Y:S01]  /*c730*/  ISETP.GE.AND P1, PT, R0.reuse, R250, PT ;  /* 0x000000fa0000720c */ /* 0x040fe20003f26270 */
[----:B------:R-:W1:Y:S03]  /*c740*/  MUFU.TANH R12, R12 ;  /* 0x0000000c000c7308 */ /* 0x000e660000002400 */
[----:B------:R-:W-:-:S02]  /*c750*/  ISETP.LT.OR P1, PT, R0, R244, P1 ;  /* 0x000000f40000720c */ /* 0x000fc40000f21670 */
[----:B------:R-:W-:Y:S02]  /*c760*/  FSEL R23, R6, -INF , !P0 ;  /* 0xff80000006177808 */ /* 0x000fe40004000000 */
[----:B------:R-:W-:Y:S02]  /*c770*/  FSEL R32, R2, -INF , !P1 ;  /* 0xff80000002207808 */ /* 0x000fe40004800000 */
[C---:B------:R-:W-:Y:S02]  /*c780*/  IADD3 R2, R0.reuse, 0x8, RZ ;  /* 0x0000000800027810 */ /* 0x040fe40007ffe0ff */
[----:B------:R-:W-:Y:S02]  /*c790*/  ISETP.GE.AND P1, PT, R0, R249, PT ;  /* 0x000000f90000720c */ /* 0x000fe40003f26270 */
[----:B------:R-:W-:Y:S01]  /*c7a0*/  ISETP.GE.AND P0, PT, R2, R251, PT ;  /* 0x000000fb0200720c */ /* 0x000fe20003f06270 */
[----:B------:R-:W-:Y:S01]  /*c7b0*/  IMAD.IADD R3, R247, 0x1, -R2 ;  /* 0x00000001f7037824 */ /* 0x000fe200078e0a02 */
[----:B------:R-:W-:Y:S01]  /*c7c0*/  ISETP.LT.OR P1, PT, R0, R243, P1 ;  /* 0x000000f30000720c */ /* 0x000fe20000f21670 */
[----:B-1----:R-:W-:Y:S01]  /*c7d0*/  FFMA.FTZ R8, R8, -UR21, R12 ;  /* 0x8000001508087c23 */ /* 0x002fe2000801000c */
[----:B------:R-:W-:Y:S01]  /*c7e0*/  ISETP.GE.AND P5, PT, R2, R249, PT ;  /* 0x000000f90200720c */ /* 0x000fe20003fa6270 */
[----:B------:R-:W-:Y:S01]  /*c7f0*/  FMUL.FTZ R12, R219, c[0x0][0x2ec] ;  /* 0x0000bb00db0c7a20 */ /* 0x000fe20000410000 */
[----:B------:R-:W-:-:S02]  /*c800*/  IABS R3, R3 ;  /* 0x0000000300037213 */ /* 0x000fc40000000000 */
[----:B------:R-:W-:Y:S01]  /*c810*/  FSEL R33, R5, -INF , !P1 ;  /* 0xff80000005217808 */ /* 0x000fe20004800000 */
[----:B------:R1:W-:Y:S01]  /*c820*/  MUFU.TANH R16, R12 ;  /* 0x0000000c00107308 */ /* 0x0003e20000002400 */
[----:B------:R-:W-:Y:S01]  /*c830*/  FSEL R27, R8, -INF , !P6 ;  /* 0xff800000081b7808 */ /* 0x000fe20007000000 */
[----:B------:R-:W-:Y:S01]  /*c840*/  IMAD.MOV.U32 R4, RZ, RZ, R3 ;  /* 0x000000ffff047224 */ /* 0x000fe200078e0003 */
[----:B------:R-:W-:Y:S01]  /*c850*/  ISETP.GE.AND P1, PT, R2, R252, PT ;  /* 0x000000fc0200720c */ /* 0x000fe20003f26270 */
[----:B------:R-:W-:Y:S01]  /*c860*/  IMAD.IADD R3, R242, 0x1, -R2 ;  /* 0x00000001f2037824 */ /* 0x000fe200078e0a02 */
[C---:B------:R-:W-:Y:S02]  /*c870*/  ISETP.GE.AND P6, PT, R2.reuse, R250, PT ;  /* 0x000000fa0200720c */ /* 0x040fe40003fc6270 */
[----:B------:R-:W-:Y:S01]  /*c880*/  ISETP.LT.OR P1, PT, R2, R246, P1 ;  /* 0x000000f60200720c */ /* 0x000fe20000f21670 */
[----:B------:R2:W-:Y:S01]  /*c890*/  I2F R6, R4 ;  /* 0x0000000400067306 */ /* 0x0005e20000201400 */
[----:B------:R-:W-:-:S02]  /*c8a0*/  IABS R3, R3 ;  /* 0x0000000300037213 */ /* 0x000fc40000000000 */
[C---:B------:R-:W-:Y:S02]  /*c8b0*/  ISETP.LT.OR P0, PT, R2.reuse, R245, P0 ;  /* 0x000000f50200720c */ /* 0x040fe40000701670 */
[C---:B------:R-:W-:Y:S02]  /*c8c0*/  ISETP.LT.OR P6, PT, R2.reuse, R244, P6 ;  /* 0x000000f40200720c */ /* 0x040fe400037c1670 */
[----:B------:R-:W-:Y:S01]  /*c8d0*/  ISETP.LT.OR P5, PT, R2, R243, P5 ;  /* 0x000000f30200720c */ /* 0x000fe20002fa1670 */
[----:B-1----:R-:W-:-:S06]  /*c8e0*/  FMUL.FTZ R12, R140, c[0x0][0x2ec] ;  /* 0x0000bb008c0c7a20 */ /* 0x002fcc0000410000 */
[----:B------:R-:W-:Y:S01]  /*c8f0*/  MUFU.TANH R12, R12 ;  /* 0x0000000c000c7308 */ /* 0x000fe20000002400 */
[----:B--2---:R-:W-:Y:S02]  /*c900*/  IMAD.MOV.U32 R4, RZ, RZ, R3 ;  /* 0x000000ffff047224 */ /* 0x004fe400078e0003 */
[----:B------:R-:W-:-:S05]  /*c910*/  IMAD.IADD R3, R241, 0x1, -R2 ;  /* 0x00000001f1037824 */ /* 0x000fca00078e0a02 */
[----:B------:R1:W-:Y:S01]  /*c920*/  I2F R10, R4 ;  /* 0x00000004000a7306 */ /* 0x0003e20000201400 */
[----:B------:R-:W-:-:S07]  /*c930*/  IABS R3, R3 ;  /* 0x0000000300037213 */ /* 0x000fce0000000000 */
[----:B------:R2:W-:Y:S01]  /*c940*/  I2F R9, R3 ;  /* 0x0000000300097306 */ /* 0x0005e20000201400 */
[----:B-1----:R-:W-:Y:S01]  /*c950*/  IMAD.IADD R4, R248, 0x1, -R2 ;  /* 0x00000001f8047824 */ /* 0x002fe200078e0a02 */
[----:B------:R-:W-:-:S04]  /*c960*/  IADD3 R2, R0, 0x9, RZ ;  /* 0x0000000900027810 */ /* 0x000fc80007ffe0ff */
[----:B------:R-:W-:Y:S01]  /*c970*/  IABS R4, R4 ;  /* 0x0000000400047213 */ /* 0x000fe20000000000 */
[----:B------:R-:W-:Y:S01]  /*c980*/  IMAD.IADD R5, R241, 0x1, -R2 ;  /* 0x00000001f1057824 */ /* 0x000fe200078e0a02 */
[----:B--2---:R-:W-:Y:S02]  /*c990*/  IADD3 R3, R247, -R2, RZ ;  /* 0x80000002f7037210 */ /* 0x004fe40007ffe0ff */
[----:B------:R1:W2:Y:S02]  /*c9a0*/  I2F R11, R4 ;  /* 0x00000004000b7306 */ /* 0x0002a40000201400 */
[----:B------:R-:W-:-:S05]  /*c9b0*/  IABS R3, R3 ;  /* 0x0000000300037213 */ /* 0x000fca0000000000 */
[----:B-1----:R-:W-:Y:S02]  /*c9c0*/  IMAD.MOV.U32 R4, RZ, RZ, R3 ;  /* 0x000000ffff047224 */ /* 0x002fe400078e0003 */
[----:B------:R-:W-:Y:S02]  /*c9d0*/  IMAD.IADD R3, R242, 0x1, -R2 ;  /* 0x00000001f2037824 */ /* 0x000fe400078e0a02 */
[----:B------:R1:W-:Y:S01]  /*c9e0*/  I2F R8, R4 ;  /* 0x0000000400087306 */ /* 0x0003e20000201400 */
[----:B--2---:R-:W-:Y:S02]  /*c9f0*/  FFMA.FTZ R14, R11, -UR21, R14 ;  /* 0x800000150b0e7c23 */ /* 0x004fe4000801000e */
[----:B------:R-:W-:-:S03]  /*ca00*/  IABS R3, R3 ;  /* 0x0000000300037213 */ /* 0x000fc60000000000 */
[----:B------:R-:W-:Y:S02]  /*ca10*/  FSEL R22, R14, -INF , !P5 ;  /* 0xff8000000e167808 */ /* 0x000fe40006800000 */
[----:B------:R2:W-:Y:S01]  /*ca20*/  MUFU.TANH R14, R19 ;  /* 0x00000013000e7308 */ /* 0x0005e20000002400 */
[----:B-1----:R-:W-:Y:S01]  /*ca30*/  IMAD.MOV.U32 R4, RZ, RZ, R3 ;  /* 0x000000ffff047224 */ /* 0x002fe200078e0003 */
[----:B------:R-:W-:Y:S01]  /*ca40*/  IABS R3, R5 ;  /* 0x0000000500037213 */ /* 0x000fe20000000000 */
[----:B------:R-:W-:-:S05]  /*ca50*/  FMUL.FTZ R5, R217, c[0x0][0x2ec] ;  /* 0x0000bb00d9057a20 */ /* 0x000fca0000410000 */
[----:B------:R1:W-:Y:S01]  /*ca60*/  I2F R7, R4 ;  /* 0x0000000400077306 */ /* 0x0003e20000201400 */
[----:B--2---:R-:W-:-:S07]  /*ca70*/  FMUL.FTZ R19, R36, c[0x0][0x2ec] ;  /* 0x0000bb0024137a20 */ /* 0x004fce0000410000 */
[----:B------:R2:W3:Y:S01]  /*ca80*/  MUFU.TANH R13, R5 ;  /* 0x00000005000d7308 */ /* 0x0004e20000002400 */
[----:B-1----:R-:W-:-:S07]  /*ca90*/  FMUL.FTZ R4, R216, c[0x0][0x2ec] ;  /* 0x0000bb00d8047a20 */ /* 0x002fce0000410000 */
[----:B------:R-:W1:Y:S01]  /*caa0*/  I2F R3, R3 ;  /* 0x0000000300037306 */ /* 0x000e620000201400 */
[----:B--2---:R-:W-:-:S07]  /*cab0*/  FMUL.FTZ R5, R218, c[0x0][0x2ec] ;  /* 0x0000bb00da057a20 */ /* 0x004fce0000410000 */
[----:B------:R-:W2:Y:S01]  /*cac0*/  MUFU.TANH R4, R4 ;  /* 0x0000000400047308 */ /* 0x000ea20000002400 */
[----:B---3--:R-:W-:-:S07]  /*cad0*/  FFMA.FTZ R13, R8, -UR21, R13 ;  /* 0x80000015080d7c23 */ /* 0x008fce000801000d */
[----:B------:R-:W3:Y:S01]  /*cae0*/  MUFU.TANH R5, R5 ;  /* 0x0000000500057308 */ /* 0x000ee20000002400 */
[----:B-1----:R-:W-:Y:S01]  /*caf0*/  FFMA.FTZ R11, R3, -UR21, R17 ;  /* 0x80000015030b7c23 */ /* 0x002fe20008010011 */
[----:B------:R-:W-:Y:S01]  /*cb00*/  FSEL R3, R15, -INF , !P4 ;  /* 0xff8000000f037808 */ /* 0x000fe20006000000 */
[----:B------:R-:W-:Y:S01]  /*cb10*/  FMUL.FTZ R15, R214, c[0x0][0x2ec] ;  /* 0x0000bb00d60f7a20 */ /* 0x000fe20000410000 */
[----:B------:R-:W-:-:S03]  /*cb20*/  ISETP.GE.AND P4, PT, R2, R252, PT ;  /* 0x000000fc0200720c */ /* 0x000fc60003f86270 */
[----:B------:R1:W-:Y:S01]  /*cb30*/  STL [R1+0x2c], R3 ;  /* 0x00002c0301007387 */ /* 0x0003e20000100800 */
[----:B--2---:R-:W-:Y:S01]  /*cb40*/  FFMA.FTZ R6, R6, -UR21, R4 ;  /* 0x8000001506067c23 */ /* 0x004fe20008010004 */
[----:B------:R-:W-:Y:S01]  /*cb50*/  ISETP.LT.OR P4, PT, R2, R246, P4 ;  /* 0x000000f60200720c */ /* 0x000fe20002781670 */
[----:B------:R-:W-:Y:S01]  /*cb60*/  FFMA.FTZ R4, R9, -UR21, R12 ;  /* 0x8000001509047c23 */ /* 0x000fe2000801000c */
[----:B------:R-:W-:Y:S01]  /*cb70*/  MUFU.TANH R15, R15 ;  /* 0x0000000f000f7308 */ /* 0x000fe20000002400 */
[----:B------:R-:W-:Y:S01]  /*cb80*/  FFMA.FTZ R12, R7, -UR21, R16 ;  /* 0x80000015070c7c23 */ /* 0x000fe20008010010 */
[----:B------:R-:W-:Y:S01]  /*cb90*/  FSEL R20, R6, -INF , !P1 ;  /* 0xff80000006147808 */ /* 0x000fe20004800000 */
[----:B------:R-:W-:Y:S01]  /*cba0*/  FMUL.FTZ R16, R56, c[0x0][0x2ec] ;  /* 0x0000bb0038107a20 */ /* 0x000fe20000410000 */
[----:B------:R-:W-:Y:S01]  /*cbb0*/  FSEL R35, R4, -INF , !P6 ;  /* 0xff80000004237808 */ /* 0x000fe20007000000 */
[----:B---3--:R-:W-:Y:S01]  /*cbc0*/  FFMA.FTZ R5, R10, -UR21, R5 ;  /* 0x800000150a057c23 */ /* 0x008fe20008010005 */
[C---:B------:R-:W-:Y:S01]  /*cbd0*/  ISETP.GE.AND P1, PT, R2.reuse, R251, PT ;  /* 0x000000fb0200720c */ /* 0x040fe20003f26270 */
[----:B------:R2:W-:Y:S01]  /*cbe0*/  STL [R1+0x14], R22 ;  /* 0x0000141601007387 */ /* 0x0005e20000100800 */
[----:B------:R-:W-:Y:S01]  /*cbf0*/  ISETP.GE.AND P6, PT, R2, R249, PT ;  /* 0x000000f90200720c */ /* 0x000fe20003fc6270 */
[----:B------:R-:W-:Y:S01]  /*cc00*/  MUFU.TANH R16, R16 ;  /* 0x0000001000107308 */ /* 0x000fe20000002400 */
[----:B------:R-:W-:-:S02]  /*cc10*/  FSEL R25, R5, -INF , !P0 ;  /* 0xff80000005197808 */ /* 0x000fc40004000000 */
[C---:B------:R-:W-:Y:S02]  /*cc20*/  ISETP.GE.AND P0, PT, R2.reuse, R250, PT ;  /* 0x000000fa0200720c */ /* 0x040fe40003f06270 */
[C---:B------:R-:W-:Y:S02]  /*cc30*/  ISETP.LT.OR P1, PT, R2.reuse, R245, P1 ;  /* 0x000000f50200720c */ /* 0x040fe40000f21670 */
[C---:B------:R-:W-:Y:S02]  /*cc40*/  ISETP.LT.OR P0, PT, R2.reuse, R244, P0 ;  /* 0x000000f40200720c */ /* 0x040fe40000701670 */
[----:B------:R-:W-:Y:S01]  /*cc50*/  ISETP.LT.OR P6, PT, R2, R243, P6 ;  /* 0x000000f30200720c */ /* 0x000fe200037c1670 */
[----:B------:R-:W-:Y:S01]  /*cc60*/  IMAD.IADD R2, R248, 0x1, -R2 ;  /* 0x00000001f8027824 */ /* 0x000fe200078e0a02 */
[----:B------:R-:W-:Y:S02]  /*cc70*/  FSEL R24, R12, -INF , !P1 ;  /* 0xff8000000c187808 */ /* 0x000fe40004800000 */
[----:B-1----:R-:W-:-:S02]  /*cc80*/  IADD3 R3, R0, 0x10, RZ ;  /* 0x0000001000037810 */ /* 0x002fc40007ffe0ff */
[----:B------:R-:W-:Y:S02]  /*cc90*/  IABS R4, R2 ;  /* 0x0000000200047213 */ /* 0x000fe40000000000 */
[----:B------:R-:W-:Y:S01]  /*cca0*/  FSEL R133, R11, -INF , !P0 ;  /* 0xff8000000b857808 */ /* 0x000fe20004000000 */
[--C-:B------:R-:W-:Y:S01]  /*ccb0*/  IMAD.IADD R2, R247, 0x1, -R3.reuse ;  /* 0x00000001f7027824 */ /* 0x100fe200078e0a03 */
[----:B------:R1:W-:Y:S01]  /*ccc0*/  I2F R17, R4 ;  /* 0x0000000400117306 */ /* 0x0003e20000201400 */
[----:B------:R-:W-:Y:S01]  /*ccd0*/  IMAD.IADD R5, R241, 0x1, -R3 ;  /* 0x00000001f1057824 */ /* 0x000fe200078e0a03 */
[----:B------:R-:W-:Y:S02]  /*cce0*/  ISETP.GE.AND P5, PT, R3, R252, PT ;  /* 0x000000fc0300720c */ /* 0x000fe40003fa6270 */
[----:B------:R-:W-:Y:S02]  /*ccf0*/  IABS R2, R2 ;  /* 0x0000000200027213 */ /* 0x000fe40000000000 */
[----:B--2---:R-:W-:Y:S01]  /*cd00*/  FSEL R22, R13, -INF , !P4 ;  /* 0xff8000000d167808 */ /* 0x004fe20006000000 */
[----:B------:R-:W-:Y:S01]  /*cd10*/  FMUL.FTZ R13, R59, c[0x0][0x2ec] ;  /* 0x0000bb003b0d7a20 */ /* 0x000fe20000410000 */
[----:B------:R-:W-:-:S02]  /*cd20*/  ISETP.GE.AND P4, PT, R3, R251, PT ;  /* 0x000000fb0300720c */ /* 0x000fc40003f86270 */
[C---:B------:R-:W-:Y:S02]  /*cd30*/  ISETP.GE.AND P1, PT, R3.reuse, R250, PT ;  /* 0x000000fa0300720c */ /* 0x040fe40003f26270 */
[C---:B------:R-:W-:Y:S01]  /*cd40*/  ISETP.GE.AND P0, PT, R3.reuse, R249, PT ;  /* 0x000000f90300720c */ /* 0x040fe20003f06270 */
[----:B------:R-:W-:Y:S01]  /*cd50*/  MUFU.TANH R13, R13 ;  /* 0x0000000d000d7308 */ /* 0x000fe20000002400 */
[C---:B------:R-:W-:Y:S02]  /*cd60*/  ISETP.LT.OR P5, PT, R3.reuse, R246, P5 ;  /* 0x000000f60300720c */ /* 0x040fe40002fa1670 */
[----:B-1----:R-:W-:Y:S01]  /*cd70*/  MOV R4, R2 ;  /* 0x0000000200047202 */ /* 0x002fe20000000f00 */
[----:B------:R-:W-:Y:S01]  /*cd80*/  IMAD.IADD R2, R242, 0x1, -R3 ;  /* 0x00000001f2027824 */ /* 0x000fe200078e0a03 */
[C---:B------:R-:W-:Y:S02]  /*cd90*/  ISETP.LT.OR P4, PT, R3.reuse, R245, P4 ;  /* 0x000000f50300720c */ /* 0x040fe40002781670 */
[----:B------:R-:W-:Y:S01]  /*cda0*/  ISETP.LT.OR P1, PT, R3, R244, P1 ;  /* 0x000000f40300720c */ /* 0x000fe20000f21670 */
[----:B------:R1:W-:Y:S01]  /*cdb0*/  I2F R10, R4 ;  /* 0x00000004000a7306 */ /* 0x0003e20000201400 */
[----:B------:R-:W-:-:S02]  /*cdc0*/  IABS R2, R2 ;  /* 0x0000000200027213 */ /* 0x000fc40000000000 */
[----:B------:R-:W-:-:S03]  /*cdd0*/  ISETP.LT.OR P0, PT, R3, R243, P0 ;  /* 0x000000f30300720c */ /* 0x000fc60000701670 */
[----:B-1----:R-:W-:Y:S01]  /*cde0*/  IMAD.MOV.U32 R4, RZ, RZ, R2 ;  /* 0x000000ffff047224 */ /* 0x002fe200078e0002 */
[----:B------:R-:W-:-:S03]  /*cdf0*/  IABS R2, R5 ;  /* 0x0000000500027213 */ /* 0x000fc60000000000 */
[----:B------:R1:W-:Y:S02]  /*ce00*/  I2F R9, R4 ;  /* 0x0000000400097306 */ /* 0x0003e40000201400 */
[----:B------:R-:W-:Y:S01]  /*ce10*/  IMAD.MOV.U32 R5, RZ, RZ, R2 ;  /* 0x000000ffff057224 */ /* 0x000fe200078e0002 */
[----:B------:R-:W-:-:S04]  /*ce20*/  IADD3 R2, R0, 0x11, RZ ;  /* 0x0000001100027810 */ /* 0x000fc80007ffe0ff */
[----:B------:R-:W-:Y:S01]  /*ce30*/  IADD3 R6, R247, -R2, RZ ;  /* 0x80000002f7067210 */ /* 0x000fe20007ffe0ff */
[----:B------:R-:W2:Y:S01]  /*ce40*/  I2F R8, R5 ;  /* 0x0000000500087306 */ /* 0x000ea20000201400 */
[----:B-1----:R-:W-:-:S05]  /*ce50*/  IMAD.IADD R4, R248, 0x1, -R3 ;  /* 0x00000001f8047824 */ /* 0x002fca00078e0a03 */
[----:B------:R-:W-:Y:S01]  /*ce60*/  IABS R4, R4 ;  /* 0x0000000400047213 */ /* 0x000fe20000000000 */
[----:B--2---:R-:W-:-:S04]  /*ce70*/  FFMA.FTZ R8, R8, -UR21, R16 ;  /* 0x8000001508087c23 */ /* 0x004fc80008010010 */
[----:B------:R-:W-:Y:S01]  /*ce80*/  IMAD.MOV.U32 R5, RZ, RZ, R4 ;  /* 0x000000ffff057224 */ /* 0x000fe200078e0004 */
[----:B------:R-:W-:Y:S01]  /*ce90*/  IABS R4, R6 ;  /* 0x0000000600047213 */ /* 0x000fe20000000000 */
[----:B------:R-:W-:Y:S01]  /*cea0*/  FMUL.FTZ R6, R212, c[0x0][0x2ec] ;  /* 0x0000bb00d4067a20 */ /* 0x000fe20000410000 */
[----:B------:R-:W-:Y:S01]  /*ceb0*/  FSEL R65, R8, -INF , !P1 ;  /* 0xff80000008417808 */ /* 0x000fe20004800000 */
[----:B------:R1:W2:Y:S01]  /*cec0*/  I2F R7, R5 ;  /* 0x0000000500077306 */ /* 0x0002a20000201400 */
[----:B------:R-:W-:Y:S01]  /*ced0*/  ISETP.GE.AND P1, PT, R2, R249, PT ;  /* 0x000000f90200720c */ /* 0x000fe20003f26270 */
[----:B------:R-:W-:-:S03]  /*cee0*/  FMUL.FTZ R16, R30, c[0x0][0x2ec] ;  /* 0x0000bb001e107a20 */ /* 0x000fc60000410000 */
[----:B------:R-:W-:-:S03]  /*cef0*/  ISETP.LT.OR P1, PT, R2, R243, P1 ;  /* 0x000000f30200720c */ /* 0x000fc60000f21670 */
[----:B------:R-:W3:Y:S01]  /*cf00*/  I2F R4, R4 ;  /* 0x0000000400047306 */ /* 0x000ee20000201400 */
[----:B-1----:R-:W-:-:S07]  /*cf10*/  FMUL.FTZ R5, R143, c[0x0][0x2ec] ;  /* 0x0000bb008f057a20 */ /* 0x002fce0000410000 */
[----:B------:R-:W1:Y:S01]  /*cf20*/  MUFU.TANH R6, R6 ;  /* 0x0000000600067308 */ /* 0x000e620000002400 */
[----:B--2---:R-:W-:Y:S02]  /*cf30*/  FFMA.FTZ R12, R7, -UR21, R18 ;  /* 0x80000015070c7c23 */ /* 0x004fe40008010012 */
[----:B------:R-:W-:Y:S02]  /*cf40*/  FMUL.FTZ R18, R43, c[0x0][0x2ec] ;  /* 0x0000bb002b127a20 */ /* 0x000fe40000410000 */
[----:B---3--:R-:W-:-:S03]  /*cf50*/  FFMA.FTZ R11, R4, -UR21, R14 ;  /* 0x80000015040b7c23 */ /* 0x008fc6000801000e */
[----:B------:R-:W2:Y:S01]  /*cf60*/  MUFU.TANH R5, R5 ;  /* 0x0000000500057308 */ /* 0x000ea20000002400 */
[----:B------:R-:W-:Y:S02]  /*cf70*/  IMAD.IADD R4, R242, 0x1, -R2 ;  /* 0x00000001f2047824 */ /* 0x000fe400078e0a02 */
[----:B-1----:R-:W-:-:S05]  /*cf80*/  FFMA.FTZ R6, R10, -UR21, R6 ;  /* 0x800000150a067c23 */ /* 0x002fca0008010006 */
[----:B------:R-:W-:Y:S01]  /*cf90*/  MUFU.TANH R16, R16 ;  /* 0x0000001000107308 */ /* 0x000fe20000002400 */
[----:B------:R-:W-:Y:S02]  /*cfa0*/  FSEL R62, R6, -INF , !P5 ;  /* 0xff800000063e7808 */ /* 0x000fe40006800000 */
[----:B------:R-:W-:Y:S01]  /*cfb0*/  ISETP.GE.AND P5, PT, R2, R251, PT ;  /* 0x000000fb0200720c */ /* 0x000fe20003fa6270 */
[----:B--2---:R-:W-:-:S04]  /*cfc0*/  FFMA.FTZ R3, R17, -UR21, R5 ;  /* 0x8000001511037c23 */ /* 0x004fc80008010005 */
[----:B------:R-:W-:Y:S01]  /*cfd0*/  MUFU.TANH R18, R18 ;  /* 0x0000001200127308 */ /* 0x000fe20000002400 */
[----:B------:R-:W-:Y:S01]  /*cfe0*/  FFMA.FTZ R5, R9, -UR21, R15 ;  /* 0x8000001509057c23 */ /* 0x000fe2000801000f */
[----:B------:R-:W-:Y:S01]  /*cff0*/  ISETP.LT.OR P5, PT, R2, R245, P5 ;  /* 0x000000f50200720c */ /* 0x000fe20002fa1670 */
[----:B------:R-:W-:Y:S01]  /*d000*/  FMUL.FTZ R15, R28, c[0x0][0x2ec] ;  /* 0x0000bb001c0f7a20 */ /* 0x000fe20000410000 */
[----:B------:R-:W-:Y:S01]  /*d010*/  FSEL R132, R3, -INF , !P6 ;  /* 0xff80000003847808 */ /* 0x000fe20007000000 */
[----:B------:R-:W-:Y:S01]  /*d020*/  FMUL.FTZ R17, R52, c[0x0][0x2ec] ;  /* 0x0000bb0034117a20 */ /* 0x000fe20000410000 */
[----:B------:R-:W-:Y:S02]  /*d030*/  IABS R3, R4 ;  /* 0x0000000400037213 */ /* 0x000fe40000000000 */
[----:B------:R-:W-:Y:S01]  /*d040*/  FSEL R60, R5, -INF , !P4 ;  /* 0xff800000053c7808 */ /* 0x000fe20006000000 */
[----:B------:R-:W-:Y:S01]  /*d050*/  MUFU.TANH R15, R15 ;  /* 0x0000000f000f7308 */ /* 0x000fe20000002400 */
[C---:B------:R-:W-:Y:S01]  /*d060*/  ISETP.GE.AND P6, PT, R2.reuse, R252, PT ;  /* 0x000000fc0200720c */ /* 0x040fe20003fc6270 */
[----:B------:R-:W-:Y:S01]  /*d070*/  IMAD.MOV.U32 R4, RZ, RZ, R3 ;  /* 0x000000ffff047224 */ /* 0x000fe200078e0003 */
[C---:B------:R-:W-:Y:S01]  /*d080*/  ISETP.GE.AND P4, PT, R2.reuse, R250, PT ;  /* 0x000000fa0200720c */ /* 0x040fe20003f86270 */
[----:B------:R-:W-:Y:S01]  /*d090*/  IMAD.IADD R3, R241, 0x1, -R2 ;  /* 0x00000001f1037824 */ /* 0x000fe200078e0a02 */
[----:B------:R-:W-:-:S02]  /*d0a0*/  ISETP.LT.OR P6, PT, R2, R246, P6 ;  /* 0x000000f60200720c */ /* 0x000fc400037c1670 */
[----:B------:R-:W-:Y:S01]  /*d0b0*/  ISETP.LT.OR P4, PT, R2, R244, P4 ;  /* 0x000000f40200720c */ /* 0x000fe20002781670 */
[----:B------:R1:W-:Y:S01]  /*d0c0*/  I2F R10, R4 ;  /* 0x00000004000a7306 */ /* 0x0003e20000201400 */
[----:B------:R-:W-:Y:S02]  /*d0d0*/  IABS R3, R3 ;  /* 0x0000000300037213 */ /* 0x000fe40000000000 */
[----:B------:R-:W-:-:S05]  /*d0e0*/  FSEL R66, R11, -INF , !P6 ;  /* 0xff8000000b427808 */ /* 0x000fca0007000000 */
[----:B------:R2:W-:Y:S01]  /*d0f0*/  I2F R9, R3 ;  /* 0x0000000300097306 */ /* 0x0005e20000201400 */
[----:B-1----:R-:W-:Y:S01]  /*d100*/  IMAD.IADD R4, R248, 0x1, -R2 ;  /* 0x00000001f8047824 */ /* 0x002fe200078e0a02 */
[----:B------:R-:W-:-:S06]  /*d110*/  IADD3 R2, R0, 0x18, RZ ;  /* 0x0000001800027810 */ /* 0x000fcc0007ffe0ff */
[----:B------:R-:W-:Y:S01]  /*d120*/  MUFU.TANH R17, R17 ;  /* 0x0000001100117308 */ /* 0x000fe20000002400 */
[----:B------:R-:W-:Y:S01]  /*d130*/  IABS R4, R4 ;  /* 0x0000000400047213 */ /* 0x000fe20000000000 */
[----:B------:R-:W-:Y:S01]  /*d140*/  IMAD.IADD R5, R242, 0x1, -R2 ;  /* 0x00000001f2057824 */ /* 0x000fe200078e0a02 */
[----:B------:R-:W-:Y:S02]  /*d150*/  ISETP.GE.AND P6, PT, R2, R251, PT ;  /* 0x000000fb0200720c */ /* 0x000fe40003fc6270 */
[----:B--2---:R-:W-:-:S03]  /*d160*/  IADD3 R3, R247, -R2, RZ ;  /* 0x80000002f7037210 */ /* 0x004fc60007ffe0ff */
[----:B------:R1:W-:Y:S01]  /*d170*/  I2F R14, R4 ;  /* 0x00000004000e7306 */ /* 0x0003e20000201400 */
        /* <DEDUP_REMOVED lines=8> */
[----:B------:R1:W2:Y:S01]  /*d200*/  I2F R7, R4 ;  /* 0x0000000400077306 */ /* 0x0002a20000201400 */
[----:B------:R-:W-:-:S04]  /*d210*/  IABS R3, R3 ;  /* 0x0000000300037213 */ /* 0x000fc80000000000 */
[----:B-1----:R-:W-:Y:S01]  /*d220*/  MOV R4, R3 ;  /* 0x0000000300047202 */ /* 0x002fe20000000f00 */
[----:B--2---:R-:W-:Y:S01]  /*d230*/  FFMA.FTZ R7, R7, -UR21, R16 ;  /* 0x8000001507077c23 */ /* 0x004fe20008010010 */
[----:B------:R-:W-:Y:S01]  /*d240*/  IABS R3, R5 ;  /* 0x0000000500037213 */ /* 0x000fe20000000000 */
[----:B------:R-:W-:Y:S01]  /*d250*/  FMUL.FTZ R5, R215, c[0x0][0x2ec] ;  /* 0x0000bb00d7057a20 */ /* 0x000fe20000410000 */
[----:B------:R1:W2:Y:S01]  /*d260*/  I2F R6, R4 ;  /* 0x0000000400067306 */ /* 0x0002a20000201400 */
[----:B------:R-:W-:Y:S01]  /*d270*/  FMUL.FTZ R16, R50, c[0x0][0x2ec] ;  /* 0x0000bb0032107a20 */ /* 0x000fe20000410000 */
[----:B------:R-:W-:-:S06]  /*d280*/  FSEL R64, R7, -INF , !P6 ;  /* 0xff80000007407808 */ /* 0x000fcc0007000000 */
[----:B------:R-:W3:Y:S01]  /*d290*/  MUFU.TANH R5, R5 ;  /* 0x0000000500057308 */ /* 0x000ee20000002400 */
[----:B-1----:R-:W-:-:S07]  /*d2a0*/  FMUL.FTZ R4, R57, c[0x0][0x2ec] ;  /* 0x0000bb0039047a20 */ /* 0x002fce0000410000 */
[----:B------:R-:W-:Y:S01]  /*d2b0*/  I2F R3, R3 ;  /* 0x0000000300037306 */ /* 0x000fe20000201400 */
[----:B--2---:R-:W-:Y:S02]  /*d2c0*/  FFMA.FTZ R6, R6, -UR21, R17 ;  /* 0x8000001506067c23 */ /* 0x004fe40008010011 */
[----:B------:R-:W-:Y:S02]  /*d2d0*/  FMUL.FTZ R17, R40, c[0x0][0x2ec] ;  /* 0x0000bb0028117a20 */ /* 0x000fe40000410000 */
[----:B---3--:R-:W-:-:S03]  /*d2e0*/  FFMA.FTZ R5, R10, -UR21, R5 ;  /* 0x800000150a057c23 */ /* 0x008fc60008010005 */
[----:B------:R-:W1:Y:S01]  /*d2f0*/  MUFU.TANH R4, R4 ;  /* 0x0000000400047308 */ /* 0x000e620000002400 */
[----:B------:R-:W-:Y:S01]  /*d300*/  FMUL.FTZ R10, R54, c[0x0][0x2ec] ;  /* 0x0000bb00360a7a20 */ /* 0x000fe20000410000 */
[----:B------:R-:W-:Y:S02]  /*d310*/  FSEL R5, R5, -INF , !P5 ;  /* 0xff80000005057808 */ /* 0x000fe40006800000 */
[----:B------:R-:W-:-:S04]  /*d320*/  ISETP.GE.AND P5, PT, R2, R250, PT ;  /* 0x000000fa0200720c */ /* 0x000fc80003fa6270 */
[----:B------:R-:W-:Y:S01]  /*d330*/  MUFU.TANH R17, R17 ;  /* 0x0000001100117308 */ /* 0x000fe20000002400 */
[----:B------:R-:W-:-:S04]  /*d340*/  ISETP.LT.OR P5, PT, R2, R244, P5 ;  /* 0x000000f40200720c */ /* 0x000fc80002fa1670 */
[----:B------:R-:W-:Y:S01]  /*d350*/  FSEL R30, R6, -INF , !P5 ;  /* 0xff800000061e7808 */ /* 0x000fe20006800000 */
[----:B------:R-:W-:Y:S02]  /*d360*/  FMUL.FTZ R6, R29, c[0x0][0x2ec] ;  /* 0x0000bb001d067a20 */ /* 0x000fe40000410000 */
[----:B------:R-:W-:Y:S01]  /*d370*/  MUFU.TANH R16, R16 ;  /* 0x0000001000107308 */ /* 0x000fe20000002400 */
[----:B-1----:R-:W-:-:S05]  /*d380*/  FFMA.FTZ R4, R9, -UR21, R4 ;  /* 0x8000001509047c23 */ /* 0x002fca0008010004 */
[----:B------:R-:W-:Y:S02]  /*d390*/  FSEL R4, R4, -INF , !P4 ;  /* 0xff80000004047808 */ /* 0x000fe40006000000 */
[----:B------:R1:W2:Y:S01]  /*d3a0*/  MUFU.TANH R9, R10 ;  /* 0x0000000a00097308 */ /* 0x0002a20000002400 */
[----:B------:R-:W-:-:S04]  /*d3b0*/  ISETP.GE.AND P4, PT, R2, R249, PT ;  /* 0x000000f90200720c */ /* 0x000fc80003f86270 */
[----:B------:R-:W-:-:S03]  /*d3c0*/  ISETP.LT.OR P4, PT, R2, R243, P4 ;  /* 0x000000f30200720c */ /* 0x000fc60002781670 */
[----:B------:R-:W-:Y:S01]  /*d3d0*/  MUFU.TANH R6, R6 ;  /* 0x0000000600067308 */ /* 0x000fe20000002400 */
[----:B-1----:R-:W-:Y:S01]  /*d3e0*/  FSEL R10, R12, -INF , !P0 ;  /* 0xff8000000c0a7808 */ /* 0x002fe20004000000 */
[----:B------:R-:W-:Y:S01]  /*d3f0*/  FMUL.FTZ R12, R55, c[0x0][0x2ec] ;  /* 0x0000bb00370c7a20 */ /* 0x000fe20000410000 */
[----:B------:R-:W-:-:S03]  /*d400*/  ISETP.GE.AND P0, PT, R2, R252, PT ;  /* 0x000000fc0200720c */ /* 0x000fc60003f06270 */
[----:B------:R-:W-:Y:S01]  /*d410*/  STL [R1+0x44], R10 ;  /* 0x0000440a01007387 */ /* 0x000fe20000100800 */
[----:B------:R-:W-:Y:S01]  /*d420*/  ISETP.LT.OR P0, PT, R2, R246, P0 ;  /* 0x000000f60200720c */ /* 0x000fe20000701670 */
[----:B------:R-:W-:Y:S01]  /*d430*/  MUFU.TANH R12, R12 ;  /* 0x0000000c000c7308 */ /* 0x000fe20000002400 */
[----:B------:R-:W-:Y:S01]  /*d440*/  IADD3 R2, R0, 0x19, RZ ;  /* 0x0000001900027810 */ /* 0x000fe20007ffe0ff */
[----:B------:R1:W-:Y:S03]  /*d450*/  STL [R1+0x38], R5 ;  /* 0x0000380501007387 */ /* 0x0003e60000100800 */
[C---:B------:R-:W-:Y:S01]  /*d460*/  ISETP.GE.AND P6, PT, R2.reuse, R250, PT ;  /* 0x000000fa0200720c */ /* 0x040fe20003fc6270 */
[----:B------:R3:W-:Y:S01]  /*d470*/  STL [R1+0x3c], R4 ;  /* 0x00003c0401007387 */ /* 0x0007e20000100800 */
[C---:B------:R-:W-:Y:S02]  /*d480*/  ISETP.GE.AND P5, PT, R2.reuse, R249, PT ;  /* 0x000000f90200720c */ /* 0x040fe40003fa6270 */
[----:B------:R-:W-:-:S02]  /*d490*/  ISETP.LT.OR P6, PT, R2, R244, P6 ;  /* 0x000000f40200720c */ /* 0x000fc400037c1670 */
[----:B------:R-:W-:Y:S01]  /*d4a0*/  ISETP.LT.OR P5, PT, R2, R243, P5 ;  /* 0x000000f30200720c */ /* 0x000fe20002fa1670 */
[----:B-1----:R-:W-:Y:S02]  /*d4b0*/  FFMA.FTZ R5, R8, -UR21, R15 ;  /* 0x8000001508057c23 */ /* 0x002fe4000801000f */
[----:B--2---:R-:W-:Y:S02]  /*d4c0*/  FFMA.FTZ R15, R3, -UR21, R9 ;  /* 0x80000015030f7c23 */ /* 0x004fe40008010009 */
[----:B---3--:R-:W-:Y:S01]  /*d4d0*/  FFMA.FTZ R4, R14, -UR21, R13 ;  /* 0x800000150e047c23 */ /* 0x008fe2000801000d */
[----:B------:R-:W-:Y:S01]  /*d4e0*/  FSEL R63, R5, -INF , !P0 ;  /* 0xff800000053f7808 */ /* 0x000fe20004000000 */
[----:B------:R-:W-:Y:S01]  /*d4f0*/  IMAD.IADD R3, R247, 0x1, -R2 ;  /* 0x00000001f7037824 */ /* 0x000fe200078e0a02 */
[----:B------:R-:W-:Y:S01]  /*d500*/  ISETP.GE.AND P0, PT, R2, R251, PT ;  /* 0x000000fb0200720c */ /* 0x000fe20003f06270 */
[----:B------:R-:W-:Y:S01]  /*d510*/  FMUL.FTZ R13, R48, c[0x0][0x2ec] ;  /* 0x0000bb00300d7a20 */ /* 0x000fe20000410000 */
[----:B------:R-:W-:-:S02]  /*d520*/  FSEL R4, R4, -INF , !P1 ;  /* 0xff80000004047808 */ /* 0x000fc40004800000 */
[----:B------:R-:W-:Y:S02]  /*d530*/  IABS R3, R3 ;  /* 0x0000000300037213 */ /* 0x000fe40000000000 */
[C---:B------:R-:W-:Y:S01]  /*d540*/  ISETP.GE.AND P1, PT, R2.reuse, R252, PT ;  /* 0x000000fc0200720c */ /* 0x040fe20003f26270 */
[----:B------:R1:W-:Y:S01]  /*d550*/  STL [R1+0x40], R4 ;  /* 0x0000400401007387 */ /* 0x0003e20000100800 */
[C---:B------:R-:W-:Y:S01]  /*d560*/  ISETP.LT.OR P0, PT, R2.reuse, R245, P0 ;  /* 0x000000f50200720c */ /* 0x040fe20000701670 */
[----:B------:R-:W-:Y:S01]  /*d570*/  MUFU.TANH R13, R13 ;  /* 0x0000000d000d7308 */ /* 0x000fe20000002400 */
[----:B------:R-:W-:Y:S02]  /*d580*/  ISETP.LT.OR P1, PT, R2, R246, P1 ;  /* 0x000000f60200720c */ /* 0x000fe40000f21670 */
[----:B------:R-:W-:Y:S01]  /*d590*/  FSEL R28, R15, -INF , !P4 ;  /* 0xff8000000f1c7808 */ /* 0x000fe20006000000 */
[----:B-1----:R-:W-:Y:S02]  /*d5a0*/  IMAD.MOV.U32 R4, RZ, RZ, R3 ;  /* 0x000000ffff047224 */ /* 0x002fe400078e0003 */
[----:B------:R-:W-:-:S02]  /*d5b0*/  IMAD.IADD R3, R242, 0x1, -R2 ;  /* 0x00000001f2037824 */ /* 0x000fc400078e0a02 */
        /* <DEDUP_REMOVED lines=9> */
[----:B-1----:R-:W-:Y:S02]  /*d650*/  IADD3 R4, R248, -R2, RZ ;  /* 0x80000002f8047210 */ /* 0x002fe40007ffe0ff */
[----:B------:R-:W-:Y:S02]  /*d660*/  IADD3 R2, R0, 0x20, RZ ;  /* 0x0000002000027810 */ /* 0x000fe40007ffe0ff */
[----:B------:R-:W-:Y:S02]  /*d670*/  IABS R4, R4 ;  /* 0x0000000400047213 */ /* 0x000fe40000000000 */
[C---:B------:R-:W-:Y:S01]  /*d680*/  ISETP.GE.AND P4, PT, R2.reuse, R252, PT ;  /* 0x000000fc0200720c */ /* 0x040fe20003f86270 */
[--C-:B------:R-:W-:Y:S01]  /*d690*/  IMAD.IADD R5, R241, 0x1, -R2.reuse ;  /* 0x00000001f1057824 */ /* 0x100fe200078e0a02 */
[----:B------:R1:W3:Y:S01]  /*d6a0*/  I2F R14, R4 ;  /* 0x00000004000e7306 */ /* 0x0002e20000201400 */
[----:B--2---:R-:W-:Y:S01]  /*d6b0*/  IMAD.IADD R3, R247, 0x1, -R2 ;  /* 0x00000001f7037824 */ /* 0x004fe200078e0a02 */
[----:B------:R-:W-:-:S02]  /*d6c0*/  ISETP.GE.AND P1, PT, R2, R251, PT ;  /* 0x000000fb0200720c */ /* 0x000fc40003f26270 */
[C---:B------:R-:W-:Y:S02]  /*d6d0*/  ISETP.LT.OR P4, PT, R2.reuse, R246, P4 ;  /* 0x000000f60200720c */ /* 0x040fe40002781670 */
[----:B------:R-:W-:Y:S02]  /*d6e0*/  IABS R3, R3 ;  /* 0x0000000300037213 */ /* 0x000fe40000000000 */
[----:B------:R-:W-:-:S03]  /*d6f0*/  ISETP.LT.OR P1, PT, R2, R245, P1 ;  /* 0x000000f50200720c */ /* 0x000fc60000f21670 */
[----:B-1----:R-:W-:Y:S02]  /*d700*/  IMAD.MOV.U32 R4, RZ, RZ, R3 ;  /* 0x000000ffff047224 */ /* 0x002fe400078e0003 */
[----:B------:R-:W-:Y:S02]  /*d710*/  IMAD.IADD R3, R242, 0x1, -R2 ;  /* 0x00000001f2037824 */ /* 0x000fe400078e0a02 */
[----:B------:R1:W2:Y:S01]  /*d720*/  I2F R8, R4 ;  /* 0x0000000400087306 */ /* 0x0002a20000201400 */
[----:B---3--:R-:W-:Y:S02]  /*d730*/  FFMA.FTZ R14, R14, -UR21, R12 ;  /* 0x800000150e0e7c23 */ /* 0x008fe4000801000c */
[----:B------:R-:W-:-:S03]  /*d740*/  IABS R3, R3 ;  /* 0x0000000300037213 */ /* 0x000fc60000000000 */
[----:B------:R-:W-:Y:S02]  /*d750*/  FSEL R52, R14, -INF , !P5 ;  /* 0xff8000000e347808 */ /* 0x000fe40006800000 */
[----:B------:R-:W-:Y:S01]  /*d760*/  MUFU.TANH R14, R19 ;  /* 0x00000013000e7308 */ /* 0x000fe20000002400 */
[----:B-1----:R-:W-:Y:S01]  /*d770*/  IMAD.MOV.U32 R4, RZ, RZ, R3 ;  /* 0x000000ffff047224 */ /* 0x002fe200078e0003 */
[----:B------:R-:W-:Y:S01]  /*d780*/  IABS R3, R5 ;  /* 0x0000000500037213 */ /* 0x000fe20000000000 */
[----:B------:R-:W-:-:S05]  /*d790*/  FMUL.FTZ R5, R31, c[0x0][0x2ec] ;  /* 0x0000bb001f057a20 */ /* 0x000fca0000410000 */
[----:B------:R1:W3:Y:S01]  /*d7a0*/  I2F R7, R4 ;  /* 0x0000000400077306 */ /* 0x0002e20000201400 */
[----:B--2---:R-:W-:-:S05]  /*d7b0*/  FFMA.FTZ R13, R8, -UR21, R13 ;  /* 0x80000015080d7c23 */ /* 0x004fca000801000d */
[----:B------:R-:W-:Y:S01]  /*d7c0*/  FSEL R40, R13, -INF , !P4 ;  /* 0xff8000000d287808 */ /* 0x000fe20006000000 */
[----:B------:R-:W-:Y:S01]  /*d7d0*/  FMUL.FTZ R13, R209, c[0x0][0x2ec] ;  /* 0x0000bb00d10d7a20 */ /* 0x000fe20000410000 */
[----:B------:R-:W2:Y:S01]  /*d7e0*/  MUFU.TANH R5, R5 ;  /* 0x0000000500057308 */ /* 0x000ea20000002400 */
[----:B-1----:R-:W-:-:S07]  /*d7f0*/  FMUL.FTZ R4, R53, c[0x0][0x2ec] ;  /* 0x0000bb0035047a20 */ /* 0x002fce0000410000 */
[----:B------:R-:W1:Y:S01]  /*d800*/  I2F R3, R3 ;  /* 0x0000000300037306 */ /* 0x000e620000201400 */
[----:B---3--:R-:W-:-:S05]  /*d810*/  FFMA.FTZ R12, R7, -UR21, R16 ;  /* 0x80000015070c7c23 */ /* 0x008fca0008010010 */
[----:B------:R-:W-:Y:S01]  /*d820*/  FSEL R53, R12, -INF , !P1 ;  /* 0xff8000000c357808 */ /* 0x000fe20004800000 */
[----:B--2---:R-:W-:Y:S01]  /*d830*/  FFMA.FTZ R5, R10, -UR21, R5 ;  /* 0x800000150a057c23 */ /* 0x004fe20008010005 */
[----:B------:R-:W2:Y:S04]  /*d840*/  MUFU.TANH R4, R4 ;  /* 0x0000000400047308 */ /* 0x000ea80000002400 */
[----:B------:R-:W-:Y:S02]  /*d850*/  FSEL R61, R5, -INF , !P0 ;  /* 0xff800000053d7808 */ /* 0x000fe40004000000 */
[----:B------:R-:W-:Y:S01]  /*d860*/  ISETP.GE.AND P0, PT, R2, R250, PT ;  /* 0x000000fa0200720c */ /* 0x000fe20003f06270 */
[----:B-1----:R-:W-:Y:S01]  /*d870*/  FFMA.FTZ R11, R3, -UR21, R17 ;  /* 0x80000015030b7c23 */ /* 0x002fe20008010011 */
[----:B------:R-:W-:-:S02]  /*d880*/  IADD3 R3, R0, 0x21, RZ ;  /* 0x0000002100037810 */ /* 0x000fc40007ffe0ff */
[----:B------:R-:W-:Y:S02]  /*d890*/  ISETP.LT.OR P0, PT, R2, R244, P0 ;  /* 0x000000f40200720c */ /* 0x000fe40000701670 */
[----:B------:R-:W-:Y:S01]  /*d8a0*/  ISETP.GE.AND P5, PT, R3, R252, PT ;  /* 0x000000fc0300720c */ /* 0x000fe20003fa6270 */
[----:B------:R-:W-:Y:S01]  /*d8b0*/  IMAD.IADD R5, R241, 0x1, -R3 ;  /* 0x00000001f1057824 */ /* 0x000fe200078e0a03 */
[----:B------:R-:W-:Y:S01]  /*d8c0*/  FSEL R59, R11, -INF , !P0 ;  /* 0xff8000000b3b7808 */ /* 0x000fe20004000000 */
[----:B--2---:R-:W-:Y:S01]  /*d8d0*/  FFMA.FTZ R4, R9, -UR21, R4 ;  /* 0x8000001509047c23 */ /* 0x004fe20008010004 */
[C---:B------:R-:W-:Y:S02]  /*d8e0*/  ISETP.GE.AND P4, PT, R3.reuse, R251, PT ;  /* 0x000000fb0300720c */ /* 0x040fe40003f86270 */
[----:B------:R-:W-:Y:S02]  /*d8f0*/  ISETP.GE.AND P1, PT, R3, R250, PT ;  /* 0x000000fa0300720c */ /* 0x000fe40003f26270 */
[----:B------:R-:W-:-:S02]  /*d900*/  FSEL R29, R4, -INF , !P6 ;  /* 0xff800000041d7808 */ /* 0x000fc40007000000 */
[CC--:B------:R-:W-:Y:S02]  /*d910*/  ISETP.GE.AND P6, PT, R2.reuse, R249.reuse, PT ;  /* 0x000000f90200720c */ /* 0x0c0fe40003fc6270 */
[C---:B------:R-:W-:Y:S02]  /*d920*/  ISETP.GE.AND P0, PT, R3.reuse, R249, PT ;  /* 0x000000f90300720c */ /* 0x040fe40003f06270 */
[----:B------:R-:W-:Y:S02]  /*d930*/  ISETP.LT.OR P6, PT, R2, R243, P6 ;  /* 0x000000f30200720c */ /* 0x000fe400037c1670 */
[----:B------:R-:W-:Y:S02]  /*d940*/  IADD3 R2, R248, -R2, RZ ;  /* 0x80000002f8027210 */ /* 0x000fe40007ffe0ff */
[----:B------:R-:W-:Y:S02]  /*d950*/  ISETP.LT.OR P5, PT, R3, R246, P5 ;  /* 0x000000f60300720c */ /* 0x000fe40002fa1670 */
[----:B------:R-:W-:Y:S01]  /*d960*/  IABS R4, R2 ;  /* 0x0000000200047213 */ /* 0x000fe20000000000 */
[----:B------:R-:W-:Y:S01]  /*d970*/  IMAD.IADD R2, R247, 0x1, -R3 ;  /* 0x00000001f7027824 */ /* 0x000fe200078e0a03 */
[----:B------:R-:W-:-:S02]  /*d980*/  ISETP.LT.OR P4, PT, R3, R245, P4 ;  /* 0x000000f50300720c */ /* 0x000fc40002781670 */
[----:B------:R1:W-:Y:S01]  /*d990*/  I2F R17, R4 ;  /* 0x0000000400117306 */ /* 0x0003e20000201400 */
[C---:B------:R-:W-:Y:S02]  /*d9a0*/  ISETP.LT.OR P1, PT, R3.reuse, R244, P1 ;  /* 0x000000f40300720c */ /* 0x040fe40000f21670 */
[----:B------:R-:W-:Y:S02]  /*d9b0*/  IABS R2, R2 ;  /* 0x0000000200027213 */ /* 0x000fe40000000000 */
[----:B------:R-:W-:-:S03]  /*d9c0*/  ISETP.LT.OR P0, PT, R3, R243, P0 ;  /* 0x000000f30300720c */ /* 0x000fc60000701670 */
[----:B-1----:R-:W-:Y:S02]  /*d9d0*/  IMAD.MOV.U32 R4, RZ, RZ, R2 ;  /* 0x000000ffff047224 */ /* 0x002fe400078e0002 */
[----:B------:R-:W-:Y:S02]  /*d9e0*/  IMAD.IADD R2, R242, 0x1, -R3 ;  /* 0x00000001f2027824 */ /* 0x000fe400078e0a03 */
[----:B------:R1:W-:Y:S03]  /*d9f0*/  I2F R10, R4 ;  /* 0x00000004000a7306 */ /* 0x0003e60000201400 */
[----:B------:R-:W-:-:S05]  /*da00*/  IABS R2, R2 ;  /* 0x0000000200027213 */ /* 0x000fca0000000000 */
[----:B-1----:R-:W-:Y:S01]  /*da10*/  IMAD.MOV.U32 R4, RZ, RZ, R2 ;  /* 0x000000ffff047224 */ /* 0x002fe200078e0002 */
[----:B------:R-:W-:-:S03]  /*da20*/  IABS R2, R5 ;  /* 0x0000000500027213 */ /* 0x000fc60000000000 */
[----:B------:R1:W-:Y:S01]  /*da30*/  I2F R9, R4 ;  /* 0x0000000400097306 */ /* 0x0003e20000201400 */
[----:B------:R-:W-:Y:S02]  /*da40*/  MOV R5, R2 ;  /* 0x0000000200057202 */ /* 0x000fe40000000f00 */
[----:B------:R-:W-:-:S05]  /*da50*/  IADD3 R2, R0, 0x28, RZ ;  /* 0x0000002800027810 */ /* 0x000fca0007ffe0ff */
[----:B------:R2:W-:Y:S01]  /*da60*/  I2F R8, R5 ;  /* 0x0000000500087306 */ /* 0x0005e20000201400 */
[----:B------:R-:W-:Y:S02]  /*da70*/  IMAD.IADD R6, R247, 0x1, -R2 ;  /* 0x00000001f7067824 */ /* 0x000fe400078e0a02 */
[----:B-1----:R-:W-:-:S05]  /*da80*/  IMAD.IADD R4, R248, 0x1, -R3 ;  /* 0x00000001f8047824 */ /* 0x002fca00078e0a03 */
[----:B------:R-:W-:-:S05]  /*da90*/  IABS R4, R4 ;  /* 0x0000000400047213 */ /* 0x000fca0000000000 */
[----:B--2---:R-:W-:Y:S01]  /*daa0*/  IMAD.MOV.U32 R5, RZ, RZ, R4 ;  /* 0x000000ffff057224 */ /* 0x004fe200078e0004 */
[----:B------:R-:W-:Y:S01]  /*dab0*/  IABS R4, R6 ;  /* 0x0000000600047213 */ /* 0x000fe20000000000 */
[----:B------:R-:W-:Y:S02]  /*dac0*/  FMUL.FTZ R6, R49, c[0x0][0x2ec] ;  /* 0x0000bb0031067a20 */ /* 0x000fe40000410000 */
[----:B------:R1:W2:Y:S08]  /*dad0*/  I2F R7, R5 ;  /* 0x0000000500077306 */ /* 0x0002b00000201400 */
[----:B------:R-:W3:Y:S01]  /*dae0*/  I2F R4, R4 ;  /* 0x0000000400047306 */ /* 0x000ee20000201400 */
[----:B-1----:R-:W-:-:S07]  /*daf0*/  FMUL.FTZ R5, R51, c[0x0][0x2ec] ;  /* 0x0000bb0033057a20 */ /* 0x002fce0000410000 */
[----:B------:R-:W1:Y:S01]  /*db00*/  MUFU.TANH R6, R6 ;  /* 0x0000000600067308 */ /* 0x000e620000002400 */
[----:B--2---:R-:W-:-:S05]  /*db10*/  FFMA.FTZ R12, R7, -UR21, R18 ;  /* 0x80000015070c7c23 */ /* 0x004fca0008010012 */
[----:B------:R-:W-:Y:S01]  /*db20*/  FSEL R56, R12, -INF , !P0 ;  /* 0xff8000000c387808 */ /* 0x000fe20004000000 */
[----:B---3--:R-:W-:Y:S01]  /*db30*/  FFMA.FTZ R11, R4, -UR21, R14 ;  /* 0x80000015040b7c23 */ /* 0x008fe2000801000e */
[----:B------:R2:W-:Y:S01]  /*db40*/  MUFU.TANH R15, R5 ;  /* 0x00000005000f7308 */ /* 0x0005e20000002400 */
[----:B------:R-:W-:Y:S02]  /*db50*/  IMAD.IADD R4, R242, 0x1, -R2 ;  /* 0x00000001f2047824 */ /* 0x000fe400078e0a02 */
[----:B-1----:R-:W-:Y:S02]  /*db60*/  FFMA.FTZ R6, R10, -UR21, R6 ;  /* 0x800000150a067c23 */ /* 0x002fe40008010006 */
[----:B--2---:R-:W-:-:S03]  /*db70*/  FMUL.FTZ R5, R41, c[0x0][0x2ec] ;  /* 0x0000bb0029057a20 */ /* 0x004fc60000410000 */
[----:B------:R-:W-:Y:S02]  /*db80*/  FSEL R41, R6, -INF , !P5 ;  /* 0xff80000006297808 */ /* 0x000fe40006800000 */
[C---:B------:R-:W-:Y:S01]  /*db90*/  ISETP.GE.AND P5, PT, R2.reuse, R251, PT ;  /* 0x000000fb0200720c */ /* 0x040fe20003fa6270 */
[----:B------:R1:W2:Y:S03]  /*dba0*/  MUFU.TANH R16, R5 ;  /* 0x0000000500107308 */ /* 0x0002a60000002400 */
[----:B------:R-:W-:Y:S01]  /*dbb0*/  ISETP.LT.OR P5, PT, R2, R245, P5 ;  /* 0x000000f50200720c */ /* 0x000fe20002fa1670 */
[----:B-1----:R-:W-:Y:S02]  /*dbc0*/  FMUL.FTZ R5, R42, c[0x0][0x2ec] ;  /* 0x0000bb002a057a20 */ /* 0x002fe40000410000 */
[----:B--2---:R-:W-:-:S04]  /*dbd0*/  FFMA.FTZ R8, R8, -UR21, R16 ;  /* 0x8000001508087c23 */ /* 0x004fc80008010010 */
[----:B------:R-:W1:Y:S01]  /*dbe0*/  MUFU.TANH R5, R5 ;  /* 0x0000000500057308 */ /* 0x000e620000002400 */
[----:B------:R-:W-:Y:S02]  /*dbf0*/  FSEL R54, R8, -INF , !P1 ;  /* 0xff80000008367808 */ /* 0x000fe40004800000 */
[----:B------:R-:W-:-:S04]  /*dc00*/  ISETP.GE.AND P1, PT, R2, R249, PT ;  /* 0x000000f90200720c */ /* 0x000fc80003f26270 */
[----:B------:R-:W-:Y:S01]  /*dc10*/  ISETP.LT.OR P1, PT, R2, R243, P1 ;  /* 0x000000f30200720c */ /* 0x000fe20000f21670 */
[----:B-1----:R-:W-:Y:S02]  /*dc20*/  FFMA.FTZ R3, R17, -UR21, R5 ;  /* 0x8000001511037c23 */ /* 0x002fe40008010005 */
[----:B------:R-:W-:Y:S01]  /*dc30*/  FFMA.FTZ R5, R9, -UR21, R15 ;  /* 0x8000001509057c23 */ /* 0x000fe2000801000f */
[----:B------:R1:W-:Y:S02]  /*dc40*/  MUFU.TANH R17, R13 ;  /* 0x0000000d00117308 */ /* 0x0003e40000002400 */
[----:B------:R-:W-:Y:S02]  /*dc50*/  FSEL R57, R3, -INF , !P6 ;  /* 0xff80000003397808 */ /* 0x000fe40007000000 */
[----:B------:R-:W-:Y:S02]  /*dc60*/  IABS R3, R4 ;  /* 0x0000000400037213 */ /* 0x000fe40000000000 */
[----:B------:R-:W-:-:S02]  /*dc70*/  FSEL R19, R5, -INF , !P4 ;  /* 0xff80000005137808 */ /* 0x000fc40006000000 */
[C---:B------:R-:W-:Y:S01]  /*dc80*/  ISETP.GE.AND P6, PT, R2.reuse, R252, PT ;  /* 0x000000fc0200720c */ /* 0x040fe20003fc6270 */
[----:B------:R-:W-:Y:S01]  /*dc90*/  IMAD.MOV.U32 R4, RZ, RZ, R3 ;  /* 0x000000ffff047224 */ /* 0x000fe200078e0003 */
[C---:B------:R-:W-:Y:S02]  /*dca0*/  ISETP.GE.AND P4, PT, R2.reuse, R250, PT ;  /* 0x000000fa0200720c */ /* 0x040fe40003f86270 */
[----:B------:R-:W-:Y:S01]  /*dcb0*/  IADD3 R3, R241, -R2, RZ ;  /* 0x80000002f1037210 */ /* 0x000fe20007ffe0ff */
[----:B------:R2:W-:Y:S01]  /*dcc0*/  I2F R10, R4 ;  /* 0x00000004000a7306 */ /* 0x0005e20000201400 */
[C---:B------:R-:W-:Y:S02]  /*dcd0*/  ISETP.LT.OR P6, PT, R2.reuse, R246, P6 ;  /* 0x000000f60200720c */ /* 0x040fe400037c1670 */
[----:B------:R-:W-:Y:S01]  /*dce0*/  ISETP.LT.OR P4, PT, R2, R244, P4 ;  /* 0x000000f40200720c */ /* 0x000fe20002781670 */
[----:B-1----:R-:W-:Y:S01]  /*dcf0*/  FMUL.FTZ R13, R210, c[0x0][0x2ec] ;  /* 0x0000bb00d20d7a20 */ /* 0x002fe20000410000 */
[----:B------:R-:W-:-:S02]  /*dd00*/  IABS R3, R3 ;  /* 0x0000000300037213 */ /* 0x000fc40000000000 */
[----:B------:R-:W-:Y:S02]  /*dd10*/  FSEL R239, R11, -INF , !P6 ;  /* 0xff8000000bef7808 */ /* 0x000fe40007000000 */
[----:B------:R1:W-:Y:S01]  /*dd20*/  I2F R9, R3 ;  /* 0x0000000300097306 */ /* 0x0003e20000201400 */
[----:B--2---:R-:W-:Y:S01]  /*dd30*/  IMAD.IADD R4, R248, 0x1, -R2 ;  /* 0x00000001f8047824 */ /* 0x004fe200078e0a02 */
[----:B------:R-:W-:-:S06]  /*dd40*/  IADD3 R2, R0, 0x29, RZ ;  /* 0x0000002900027810 */ /* 0x000fcc0007ffe0ff */
[----:B------:R-:W-:Y:S01]  /*dd50*/  MUFU.TANH R13, R13 ;  /* 0x0000000d000d7308 */ /* 0x000fe20000002400 */
[----:B------:R-:W-:Y:S01]  /*dd60*/  IABS R4, R4 ;  /* 0x0000000400047213 */ /* 0x000fe20000000000 */
[--C-:B------:R-:W-:Y:S01]  /*dd70*/  IMAD.IADD R5, R242, 0x1, -R2.reuse ;  /* 0x00000001f2057824 */ /* 0x100fe200078e0a02 */
[----:B------:R-:W-:Y:S01]  /*dd80*/  ISETP.GE.AND P0, PT, R2, R252, PT ;  /* 0x000000fc0200720c */ /* 0x000fe20003f06270 */
[----:B-1----:R-:W-:-:S04]  /*dd90*/  IMAD.IADD R3, R247, 0x1, -R2 ;  /* 0x00000001f7037824 */ /* 0x002fc800078e0a02 */
[----:B------:R1:W-:Y:S01]  /*dda0*/  I2F R14, R4 ;  /* 0x00000004000e7306 */ /* 0x0003e20000201400 */
[C---:B------:R-:W-:Y:S02]  /*ddb0*/  ISETP.GE.AND P6, PT, R2.reuse, R251, PT ;  /* 0x000000fb0200720c */ /* 0x040fe40003fc6270 */
[C---:B------:R-:W-:Y:S02]  /*ddc0*/  ISETP.LT.OR P0, PT, R2.reuse, R246, P0 ;  /* 0x000000f60200720c */ /* 0x040fe40000701670 */
[----:B------:R-:W-:Y:S02]  /*ddd0*/  IABS R3, R3 ;  /* 0x0000000300037213 */ /* 0x000fe40000000000 */
[----:B------:R-:W-:-:S03]  /*dde0*/  ISETP.LT.OR P6, PT, R2, R245, P6 ;  /* 0x000000f50200720c */ /* 0x000fc600037c1670 */
[----:B-1----:R-:W-:Y:S01]  /*ddf0*/  IMAD.MOV.U32 R4, RZ, RZ, R3 ;  /* 0x000000ffff047224 */ /* 0x002fe200078e0003 */
[----:B------:R-:W-:Y:S01]  /*de00*/  IABS R3, R5 ;  /* 0x0000000500037213 */ /* 0x000fe20000000000 */
[----:B------:R-:W-:Y:S02]  /*de10*/  IMAD.IADD R5, R248, 0x1, -R2 ;  /* 0x00000001f8057824 */ /* 0x000fe400078e0a02 */
[----:B------:R1:W-:Y:S02]  /*de20*/  I2F R8, R4 ;  /* 0x0000000400087306 */ /* 0x0003e40000201400 */
[----:B-1----:R-:W-:Y:S01]  /*de30*/  IMAD.MOV.U32 R4, RZ, RZ, R3 ;  /* 0x000000ffff047224 */ /* 0x002fe200078e0003 */
[----:B------:R-:W-:-:S05]  /*de40*/  IADD3 R3, R241, -R2, RZ ;  /* 0x80000002f1037210 */ /* 0x000fca0007ffe0ff */
[----:B------:R1:W-:Y:S01]  /*de50*/  I2F R7, R4 ;  /* 0x0000000400077306 */ /* 0x0003e20000201400 */
[----:B------:R-:W-:-:S05]  /*de60*/  IABS R3, R3 ;  /* 0x0000000300037213 */ /* 0x000fca0000000000 */
[----:B-1----:R-:W-:Y:S01]  /*de70*/  IMAD.MOV.U32 R4, RZ, RZ, R3 ;  /* 0x000000ffff047224 */ /* 0x002fe200078e0003 */
[----:B------:R-:W-:Y:S01]  /*de80*/  IABS R3, R5 ;  /* 0x0000000500037213 */ /* 0x000fe20000000000 */
[----:B------:R-:W-:Y:S02]  /*de90*/  FMUL.FTZ R5, R38, c[0x0][0x2ec] ;  /* 0x0000bb0026057a20 */ /* 0x000fe40000410000 */
[----:B------:R1:W2:Y:S08]  /*dea0*/  I2F R6, R4 ;  /* 0x0000000400067306 */ /* 0x0002b00000201400 */
[----:B------:R-:W3:Y:S01]  /*deb0*/  MUFU.TANH R5, R5 ;  /* 0x0000000500057308 */ /* 0x000ee20000002400 */
[----:B-1----:R-:W-:-:S07]  /*dec0*/  FMUL.FTZ R4, R37, c[0x0][0x2ec] ;  /* 0x0000bb0025047a20 */ /* 0x002fce0000410000 */
[----:B------:R-:W-:Y:S01]  /*ded0*/  I2F R3, R3 ;  /* 0x0000000300037306 */ /* 0x000fe20000201400 */
[----:B--2---:R-:W-:Y:S02]  /*dee0*/  FFMA.FTZ R6, R6, -UR21, R17 ;  /* 0x8000001506067c23 */ /* 0x004fe40008010011 */
[----:B---3--:R-:W-:-:S05]  /*def0*/  FFMA.FTZ R5, R10, -UR21, R5 ;  /* 0x800000150a057c23 */ /* 0x008fca0008010005 */
[----:B------:R1:W2:Y:S01]  /*df00*/  MUFU.TANH R15, R4 ;  /* 0x00000004000f7308 */ /* 0x0002a20000002400 */
[----:B------:R-:W-:Y:S01]  /*df10*/  FMUL.FTZ R10, R211, c[0x0][0x2ec] ;  /* 0x0000bb00d30a7a20 */ /* 0x000fe20000410000 */
[----:B------:R-:W-:Y:S02]  /*df20*/  FSEL R31, R5, -INF , !P5 ;  /* 0xff800000051f7808 */ /* 0x000fe40006800000 */
[----:B------:R-:W-:-:S04]  /*df30*/  ISETP.GE.AND P5, PT, R2, R250, PT ;  /* 0x000000fa0200720c */ /* 0x000fc80003fa6270 */
[----:B------:R-:W-:-:S04]  /*df40*/  ISETP.LT.OR P5, PT, R2, R244, P5 ;  /* 0x000000f40200720c */ /* 0x000fc80002fa1670 */
[----:B------:R-:W-:Y:S01]  /*df50*/  FSEL R219, R6, -INF , !P5 ;  /* 0xff80000006db7808 */ /* 0x000fe20006800000 */
[----:B------:R-:W-:Y:S02]  /*df60*/  FMUL.FTZ R6, R44, c[0x0][0x2ec] ;  /* 0x0000bb002c067a20 */ /* 0x000fe40000410000 */
[----:B-1----:R-:W-:Y:S02]  /*df70*/  FMUL.FTZ R4, R39, c[0x0][0x2ec] ;  /* 0x0000bb0027047a20 */ /* 0x002fe40000410000 */
[----:B--2---:R-:W-:Y:S02]  /*df80*/  FFMA.FTZ R5, R8, -UR21, R15 ;  /* 0x8000001508057c23 */ /* 0x004fe4000801000f */
[----:B------:R1:W2:Y:S03]  /*df90*/  MUFU.TANH R16, R4 ;  /* 0x0000000400107308 */ /* 0x0002a60000002400 */
[----:B------:R-:W-:Y:S01]  /*dfa0*/  FSEL R217, R5, -INF , !P0 ;  /* 0xff80000005d97808 */ /* 0x000fe20004000000 */
[----:B------:R-:W-:-:S04]  /*dfb0*/  FMUL.FTZ R17, R75, c[0x0][0x2ec] ;  /* 0x0000bb004b117a20 */ /* 0x000fc80000410000 */
[----:B------:R-:W-:Y:S01]  /*dfc0*/  MUFU.TANH R6, R6 ;  /* 0x0000000600067308 */ /* 0x000fe20000002400 */
[----:B-1----:R-:W-:Y:S02]  /*dfd0*/  FMUL.FTZ R4, R208, c[0x0][0x2ec] ;  /* 0x0000bb00d0047a20 */ /* 0x002fe40000410000 */
[----:B--2---:R-:W-:-:S05]  /*dfe0*/  FFMA.FTZ R7, R7, -UR21, R16 ;  /* 0x8000001507077c23 */ /* 0x004fca0008010010 */
[----:B------:R-:W1:Y:S01]  /*dff0*/  MUFU.TANH R4, R4 ;  /* 0x0000000400047308 */ /* 0x000e620000002400 */
[----:B------:R-:W-:Y:S01]  /*e000*/  FSEL R218, R7, -INF , !P6 ;  /* 0xff80000007da7808 */ /* 0x000fe20007000000 */
[----:B-1----:R-:W-:-:S06]  /*e010*/  FFMA.FTZ R4, R9, -UR21, R4 ;  /* 0x8000001509047c23 */ /* 0x002fcc0008010004 */
[----:B------:R-:W1:Y:S01]  /*e020*/  MUFU.TANH R9, R10 ;  /* 0x0000000a00097308 */ /* 0x000e620000002400 */
[----:B------:R-:W-:Y:S01]  /*e030*/  FSEL R58, R4, -INF , !P4 ;  /* 0xff800000043a7808 */ /* 0x000fe20006000000 */
[----:B------:R-:W-:Y:S01]  /*e040*/  FFMA.FTZ R4, R14, -UR21, R13 ;  /* 0x800000150e047c23 */ /* 0x000fe2000801000d */
[----:B------:R-:W-:-:S04]  /*e050*/  ISETP.GE.AND P4, PT, R2, R249, PT ;  /* 0x000000f90200720c */ /* 0x000fc80003f86270 */
[----:B------:R-:W-:Y:S02]  /*e060*/  ISETP.LT.OR P4, PT, R2, R243, P4 ;  /* 0x000000f30200720c */ /* 0x000fe40002781670 */
[----:B------:R-:W-:Y:S02]  /*e070*/  IADD3 R2, R0, 0x30, RZ ;  /* 0x0000003000027810 */ /* 0x000fe40007ffe0ff */
[----:B------:R-:W-:Y:S02]  /*e080*/  FSEL R43, R4, -INF , !P1 ;  /* 0xff800000042b7808 */ /* 0x000fe40004800000 */
[C---:B------:R-:W-:Y:S01]  /*e090*/  ISETP.GE.AND P1, PT, R2.reuse, R252, PT ;  /* 0x000000fc0200720c */ /* 0x040fe20003f26270 */
[----:B-1----:R-:W-:Y:S01]  /*e0a0*/  FFMA.FTZ R13, R3, -UR21, R9 ;  /* 0x80000015030d7c23 */ /* 0x002fe20008010009 */
[C---:B------:R-:W-:Y:S01]  /*e0b0*/  ISETP.GE.AND P0, PT, R2.reuse, R251, PT ;  /* 0x000000fb0200720c */ /* 0x040fe20003f06270 */
[----:B------:R-:W-:Y:S01]  /*e0c0*/  IMAD.IADD R3, R247, 0x1, -R2 ;  /* 0x00000001f7037824 */ /* 0x000fe200078e0a02 */
[----:B------:R-:W-:-:S02]  /*e0d0*/  ISETP.GE.AND P6, PT, R2, R250, PT ;  /* 0x000000fa0200720c */ /* 0x000fc40003fc6270 */
[C---:B------:R-:W-:Y:S02]  /*e0e0*/  ISETP.GE.AND P5, PT, R2.reuse, R249, PT ;  /* 0x000000f90200720c */ /* 0x040fe40003fa6270 */
[----:B------:R-:W-:Y:S02]  /*e0f0*/  IABS R3, R3 ;  /* 0x0000000300037213 */ /* 0x000fe40000000000 */
[C---:B------:R-:W-:Y:S02]  /*e100*/  ISETP.LT.OR P1, PT, R2.reuse, R246, P1 ;  /* 0x000000f60200720c */ /* 0x040fe40000f21670 */
[C---:B------:R-:W-:Y:S01]  /*e110*/  ISETP.LT.OR P0, PT, R2.reuse, R245, P0 ;  /* 0x000000f50200720c */ /* 0x040fe20000701670 */
[----:B------:R-:W-:Y:S01]  /*e120*/  IMAD.MOV.U32 R4, RZ, RZ, R3 ;  /* 0x000000ffff047224 */ /* 0x000fe200078e0003 */
[----:B------:R-:W-:Y:S01]  /*e130*/  ISETP.LT.OR P6, PT, R2, R244, P6 ;  /* 0x000000f40200720c */ /* 0x000fe200037c1670 */
[----:B------:R-:W-:Y:S01]  /*e140*/  IMAD.IADD R3, R242, 0x1, -R2 ;  /* 0x00000001f2037824 */ /* 0x000fe200078e0a02 */
[----:B------:R-:W-:Y:S01]  /*e150*/  ISETP.LT.OR P5, PT, R2, R243, P5 ;  /* 0x000000f30200720c */ /* 0x000fe20002fa1670 */
[----:B------:R1:W2:Y:S03]  /*e160*/  I2F R11, R4 ;  /* 0x00000004000b7306 */ /* 0x0002a60000201400 */
[----:B------:R-:W-:-:S04]  /*e170*/  IABS R3, R3 ;  /* 0x0000000300037213 */ /* 0x000fc80000000000 */
[----:B-1----:R-:W-:Y:S01]  /*e180*/  MOV R4, R3 ;  /* 0x0000000300047202 */ /* 0x002fe20000000f00 */
[----:B------:R-:W-:-:S03]  /*e190*/  IMAD.IADD R3, R241, 0x1, -R2 ;  /* 0x00000001f1037824 */ /* 0x000fc600078e0a02 */
[----:B------:R1:W-:Y:S02]  /*e1a0*/  I2F R10, R4 ;  /* 0x00000004000a7306 */ /* 0x0003e40000201400 */
[----:B------:R-:W-:-:S06]  /*e1b0*/  IABS R3, R3 ;  /* 0x0000000300037213 */ /* 0x000fcc0000000000 */
[----:B------:R3:W-:Y:S01]  /*e1c0*/  I2F R9, R3 ;  /* 0x0000000300097306 */ /* 0x0007e20000201400 */
[----:B-1----:R-:W-:Y:S01]  /*e1d0*/  IMAD.IADD R4, R248, 0x1, -R2 ;  /* 0x00000001f8047824 */ /* 0x002fe200078e0a02 */
[----:B------:R-:W-:-:S04]  /*e1e0*/  IADD3 R2, R0, 0x31, RZ ;  /* 0x0000003100027810 */ /* 0x000fc80007ffe0ff */
[----:B------:R-:W-:Y:S02]  /*e1f0*/  IABS R4, R4 ;  /* 0x0000000400047213 */ /* 0x000fe40000000000 */
[----:B------:R-:W-:Y:S01]  /*e200*/  IADD3 R5, R241, -R2, RZ ;  /* 0x80000002f1057210 */ /* 0x000fe20007ffe0ff */
[----:B---3--:R-:W-:Y:S01]  /*e210*/  IMAD.IADD R3, R247, 0x1, -R2 ;  /* 0x00000001f7037824 */ /* 0x008fe200078e0a02 */
[----:B------:R1:W-:Y:S04]  /*e220*/  I2F R12, R4 ;  /* 0x00000004000c7306 */ /* 0x0003e80000201400 */
[----:B------:R-:W-:-:S05]  /*e230*/  IABS R3, R3 ;  /* 0x0000000300037213 */ /* 0x000fca0000000000 */
[----:B-1----:R-:W-:Y:S02]  /*e240*/  IMAD.MOV.U32 R4, RZ, RZ, R3 ;  /* 0x000000ffff047224 */ /* 0x002fe400078e0003 */
[----:B------:R-:W-:Y:S02]  /*e250*/  IMAD.IADD R3, R242, 0x1, -R2 ;  /* 0x00000001f2037824 */ /* 0x000fe400078e0a02 */
[----:B------:R1:W-:Y:S03]  /*e260*/  I2F R8, R4 ;  /* 0x0000000400087306 */ /* 0x0003e60000201400 */
[----:B------:R-:W-:-:S05]  /*e270*/  IABS R3, R3 ;  /* 0x0000000300037213 */ /* 0x000fca0000000000 */
[----:B-1----:R-:W-:Y:S01]  /*e280*/  IMAD.MOV.U32 R4, RZ, RZ, R3 ;  /* 0x000000ffff047224 */ /* 0x002fe200078e0003 */
[----:B------:R-:W-:Y:S01]  /*e290*/  IABS R3, R5 ;  /* 0x0000000500037213 */ /* 0x000fe20000000000 */
[----:B------:R-:W-:Y:S02]  /*e2a0*/  FMUL.FTZ R5, R46, c[0x0][0x2ec] ;  /* 0x0000bb002e057a20 */ /* 0x000fe40000410000 */
[----:B------:R1:W-:Y:S01]  /*e2b0*/  I2F R7, R4 ;  /* 0x0000000400077306 */ /* 0x0003e20000201400 */
[----:B------:R-:W-:-:S07]  /*e2c0*/  FMUL.FTZ R14, R76, c[0x0][0x2ec] ;  /* 0x0000bb004c0e7a20 */ /* 0x000fce0000410000 */
[----:B------:R-:W3:Y:S01]  /*e2d0*/  MUFU.TANH R5, R5 ;  /* 0x0000000500057308 */ /* 0x000ee20000002400 */
[----:B-1----:R-:W-:-:S07]  /*e2e0*/  FMUL.FTZ R4, R45, c[0x0][0x2ec] ;  /* 0x0000bb002d047a20 */ /* 0x002fce0000410000 */
[----:B------:R-:W-:Y:S08]  /*e2f0*/  I2F R3, R3 ;  /* 0x0000000300037306 */ /* 0x000ff00000201400 */
[----:B------:R1:W4:Y:S02]  /*e300*/  MUFU.TANH R15, R4 ;  /* 0x00000004000f7308 */ /* 0x0003240000002400 */
[----:B-1----:R-:W-:-:S06]  /*e310*/  FMUL.FTZ R4, R47, c[0x0][0x2ec] ;  /* 0x0000bb002f047a20 */ /* 0x002fcc0000410000 */
[----:B------:R1:W1:Y:S02]  /*e320*/  MUFU.TANH R16, R4 ;  /* 0x0000000400107308 */ /* 0x0002640000002400 */
[----:B-1----:R-:W-:-:S06]  /*e330*/  FMUL.FTZ R4, R77, c[0x0][0x2ec] ;  /* 0x0000bb004d047a20 */ /* 0x002fcc0000410000 */
[----:B------:R-:W-:Y:S08]  /*e340*/  MUFU.TANH R14, R14 ;  /* 0x0000000e000e7308 */ /* 0x000ff00000002400 */
[----:B------:R-:W-:Y:S01]  /*e350*/  MUFU.TANH R17, R17 ;  /* 0x0000001100117308 */ /* 0x000fe20000002400 */
[----:B--2---:R-:W-:Y:S01]  /*e360*/  FFMA.FTZ R6, R11, -UR21, R6 ;  /* 0x800000150b067c23 */ /* 0x004fe20008010006 */
[----:B------:R-:W-:Y:S01]  /*e370*/  FSEL R216, R13, -INF , !P4 ;  /* 0xff8000000dd87808 */ /* 0x000fe20006000000 */
[----:B---3--:R-:W-:Y:S01]  /*e380*/  FFMA.FTZ R5, R10, -UR21, R5 ;  /* 0x800000150a057c23 */ /* 0x008fe20008010005 */
[----:B------:R1:W5:Y:S04]  /*e390*/  LDL.LU R77, [R1+0xcc] ;  /* 0x0000cc00014d7983 */ /* 0x0003680000300800 */
[----:B------:R-:W2:Y:S01]  /*e3a0*/  MUFU.TANH R4, R4 ;  /* 0x0000000400047308 */ /* 0x000ea20000002400 */
[----:B------:R-:W-:Y:S01]  /*e3b0*/  FSEL R212, R6, -INF , !P1 ;  /* 0xff80000006d47808 */ /* 0x000fe20004800000 */
[----:B----4-:R-:W-:Y:S01]  /*e3c0*/  FFMA.FTZ R8, R8, -UR21, R15 ;  /* 0x8000001508087c23 */ /* 0x010fe2000801000f */
[----:B------:R-:W-:Y:S01]  /*e3d0*/  FSEL R214, R5, -INF , !P0 ;  /* 0xff80000005d67808 */ /* 0x000fe20004000000 */
[----:B------:R-:W-:Y:S01]  /*e3e0*/  FFMA.FTZ R7, R7, -UR21, R16 ;  /* 0x8000001507077c23 */ /* 0x000fe20008010010 */
[C---:B------:R-:W-:Y:S01]  /*e3f0*/  ISETP.GE.AND P4, PT, R2.reuse, R252, PT ;  /* 0x000000fc0200720c */ /* 0x040fe20003f86270 */
[----:B------:R1:W5:Y:S01]  /*e400*/  LDL.LU R76, [R1+0xc8] ;  /* 0x0000c800014c7983 */ /* 0x0003620000300800 */
[----:B------:R-:W-:-:S02]  /*e410*/  ISETP.GE.AND P1, PT, R2, R251, PT ;  /* 0x000000fb0200720c */ /* 0x000fc40003f26270 */
[C---:B------:R-:W-:Y:S01]  /*e420*/  ISETP.GE.AND P0, PT, R2.reuse, R250, PT ;  /* 0x000000fa0200720c */ /* 0x040fe20003f06270 */
[----:B------:R1:W5:Y:S01]  /*e430*/  LDL.LU R75, [R1+0xc4] ;  /* 0x0000c400014b7983 */ /* 0x0003620000300800 */
[C---:B------:R-:W-:Y:S02]  /*e440*/  ISETP.LT.OR P4, PT, R2.reuse, R246, P4 ;  /* 0x000000f60200720c */ /* 0x040fe40002781670 */
[C---:B------:R-:W-:Y:S02]  /*e450*/  ISETP.LT.OR P1, PT, R2.reuse, R245, P1 ;  /* 0x000000f50200720c */ /* 0x040fe40000f21670 */
[----:B------:R-:W-:Y:S01]  /*e460*/  ISETP.LT.OR P0, PT, R2, R244, P0 ;  /* 0x000000f40200720c */ /* 0x000fe20000701670 */
[----:B--2---:R-:W-:Y:S01]  /*e470*/  FFMA.FTZ R4, R9, -UR21, R4 ;  /* 0x8000001509047c23 */ /* 0x004fe20008010004 */
[----:B------:R-:W-:Y:S01]  /*e480*/  FSEL R209, R8, -INF , !P4 ;  /* 0xff80000008d17808 */ /* 0x000fe20006000000 */
[----:B------:R-:W-:Y:S01]  /*e490*/  FFMA.FTZ R9, R12, -UR21, R14 ;  /* 0x800000150c097c23 */ /* 0x000fe2000801000e */
[----:B------:R-:W-:Y:S01]  /*e4a0*/  FSEL R210, R7, -INF , !P1 ;  /* 0xff80000007d27808 */ /* 0x000fe20004800000 */
[----:B------:R-:W-:Y:S01]  /*e4b0*/  FFMA.FTZ R12, R3, -UR21, R17 ;  /* 0x80000015030c7c23 */ /* 0x000fe20008010011 */
[----:B------:R-:W-:Y:S01]  /*e4c0*/  FSEL R215, R4, -INF , !P6 ;  /* 0xff80000004d77808 */ /* 0x000fe20007000000 */
[----:B------:R-:W-:Y:S01]  /*e4d0*/  IMAD.IADD R3, R248, 0x1, -R2 ;  /* 0x00000001f8037824 */ /* 0x000fe200078e0a02 */
[----:B------:R-:W-:-:S02]  /*e4e0*/  ISETP.GE.AND P6, PT, R2, R249, PT ;  /* 0x000000f90200720c */ /* 0x000fc40003fc6270 */
[----:B------:R-:W-:Y:S02]  /*e4f0*/  FSEL R213, R9, -INF , !P5 ;  /* 0xff80000009d57808 */ /* 0x000fe40006800000 */
[----:B------:R-:W-:Y:S02]  /*e500*/  ISETP.LT.OR P6, PT, R2, R243, P6 ;  /* 0x000000f30200720c */ /* 0x000fe400037c1670 */
[----:B------:R-:W-:Y:S02]  /*e510*/  IABS R3, R3 ;  /* 0x0000000300037213 */ /* 0x000fe40000000000 */
[C---:B------:R-:W-:Y:S02]  /*e520*/  IADD3 R2, R0.reuse, 0x38, RZ ;  /* 0x0000003800027810 */ /* 0x040fe40007ffe0ff */
[----:B------:R-:W-:Y:S01]  /*e530*/  IADD3 R0, R0, 0x39, RZ ;  /* 0x0000003900007810 */ /* 0x000fe20007ffe0ff */
[----:B------:R-:W-:Y:S01]  /*e540*/  IMAD.MOV.U32 R4, RZ, RZ, R3 ;  /* 0x000000ffff047224 */ /* 0x000fe200078e0003 */
[----:B------:R-:W-:Y:S01]  /*e550*/  FSEL R211, R12, -INF , !P0 ;  /* 0xff8000000cd37808 */ /* 0x000fe20004000000 */
[--C-:B------:R-:W-:Y:S01]  /*e560*/  IMAD.IADD R3, R247, 0x1, -R2.reuse ;  /* 0x00000001f7037824 */ /* 0x100fe200078e0a02 */
[----:B------:R-:W-:Y:S01]  /*e570*/  ISETP.GE.AND P5, PT, R2, R252, PT ;  /* 0x000000fc0200720c */ /* 0x000fe20003fa6270 */
[----:B------:R-:W-:Y:S01]  /*e580*/  IMAD.IADD R5, R242, 0x1, -R2 ;  /* 0x00000001f2057824 */ /* 0x000fe200078e0a02 */
[----:B------:R2:W-:Y:S01]  /*e590*/  I2F R6, R4 ;  /* 0x0000000400067306 */ /* 0x0005e20000201400 */
[----:B------:R-:W-:-:S02]  /*e5a0*/  ISETP.GE.AND P4, PT, R2, R251, PT ;  /* 0x000000fb0200720c */ /* 0x000fc40003f86270 */
[----:B------:R-:W-:Y:S02]  /*e5b0*/  IABS R3, R3 ;  /* 0x0000000300037213 */ /* 0x000fe40000000000 */
[C---:B------:R-:W-:Y:S02]  /*e5c0*/  ISETP.GE.AND P1, PT, R2.reuse, R250, PT ;  /* 0x000000fa0200720c */ /* 0x040fe40003f26270 */
[C---:B------:R-:W-:Y:S02]  /*e5d0*/  ISETP.GE.AND P0, PT, R2.reuse, R249, PT ;  /* 0x000000f90200720c */ /* 0x040fe40003f06270 */
[C---:B------:R-:W-:Y:S02]  /*e5e0*/  ISETP.LT.OR P5, PT, R2.reuse, R246, P5 ;  /* 0x000000f60200720c */ /* 0x040fe40002fa1670 */
[C---:B------:R-:W-:Y:S02]  /*e5f0*/  ISETP.LT.OR P4, PT, R2.reuse, R245, P4 ;  /* 0x000000f50200720c */ /* 0x040fe40002781670 */
[----:B------:R-:W-:-:S02]  /*e600*/  ISETP.LT.OR P1, PT, R2, R244, P1 ;  /* 0x000000f40200720c */ /* 0x000fc40000f21670 */
[----:B------:R-:W-:Y:S02]  /*e610*/  ISETP.LT.OR P0, PT, R2, R243, P0 ;  /* 0x000000f30200720c */ /* 0x000fe40000701670 */
[----:B--2---:R-:W-:Y:S02]  /*e620*/  MOV R4, R3 ;  /* 0x0000000300047202 */ /* 0x004fe40000000f00 */
[----:B------:R-:W-:Y:S02]  /*e630*/  IABS R3, R5 ;  /* 0x0000000500037213 */ /* 0x000fe40000000000 */
[----:B------:R2:W-:Y:S03]  /*e640*/  I2F R14, R4 ;  /* 0x00000004000e7306 */ /* 0x0005e60000201400 */
[----:B--2---:R-:W-:Y:S02]  /*e650*/  IMAD.MOV.U32 R4, RZ, RZ, R3 ;  /* 0x000000ffff047224 */ /* 0x004fe400078e0003 */
[----:B------:R-:W-:-:S03]  /*e660*/  IMAD.IADD R3, R241, 0x1, -R2 ;  /* 0x00000001f1037824 */ /* 0x000fc600078e0a02 */
[----:B------:R2:W-:Y:S02]  /*e670*/  I2F R13, R4 ;  /* 0x00000004000d7306 */ /* 0x0005e40000201400 */
[----:B------:R-:W-:-:S05]  /*e680*/  IABS R3, R3 ;  /* 0x0000000300037213 */ /* 0x000fca0000000000 */
[----:B------:R-:W-:-:S04]  /*e690*/  IMAD.MOV.U32 R5, RZ, RZ, R3 ;  /* 0x000000ffff057224 */ /* 0x000fc800078e0003 */
[----:B------:R-:W-:Y:S01]  /*e6a0*/  I2F R11, R5 ;  /* 0x00000005000b7306 */ /* 0x000fe20000201400 */
[----:B--2---:R-:W-:-:S05]  /*e6b0*/  IMAD.IADD R4, R248, 0x1, -R2 ;  /* 0x00000001f8047824 */ /* 0x004fca00078e0a02 */
[----:B------:R-:W-:-:S05]  /*e6c0*/  IABS R3, R4 ;  /* 0x0000000400037213 */ /* 0x000fca0000000000 */
[----:B------:R-:W-:Y:S01]  /*e6d0*/  IMAD.MOV.U32 R4, RZ, RZ, R3 ;  /* 0x000000ffff047224 */ /* 0x000fe200078e0003 */
[----:B------:R-:W-:-:S03]  /*e6e0*/  IADD3 R3, R247, -R0, RZ ;  /* 0x80000000f7037210 */ /* 0x000fc60007ffe0ff */
[----:B------:R2:W-:Y:S01]  /*e6f0*/  I2F R10, R4 ;  /* 0x00000004000a7306 */ /* 0x0005e20000201400 */
[----:B------:R-:W-:-:S05]  /*e700*/  IABS R3, R3 ;  /* 0x0000000300037213 */ /* 0x000fca0000000000 */
[----:B--2---:R-:W-:Y:S02]  /*e710*/  IMAD.MOV.U32 R4, RZ, RZ, R3 ;  /* 0x000000ffff047224 */ /* 0x004fe400078e0003 */
[--C-:B------:R-:W-:Y:S02]  /*e720*/  IMAD.IADD R3, R242, 0x1, -R0.reuse ;  /* 0x00000001f2037824 */ /* 0x100fe400078e0a00 */
[----:B------:R-:W-:Y:S01]  /*e730*/  IMAD.IADD R2, R241, 0x1, -R0 ;  /* 0x00000001f1027824 */ /* 0x000fe200078e0a00 */
[----:B------:R-:W-:Y:S02]  /*e740*/  I2F R9, R4 ;  /* 0x0000000400097306 */ /* 0x000fe40000201400 */
[----:B------:R-:W-:-:S06]  /*e750*/  IABS R3, R3 ;  /* 0x0000000300037213 */ /* 0x000fcc0000000000 */
[----:B------:R2:W-:Y:S01]  /*e760*/  I2F R8, R3 ;  /* 0x0000000300087306 */ /* 0x0005e20000201400 */
[----:B------:R-:W-:Y:S01]  /*e770*/  IABS R2, R2 ;  /* 0x0000000200027213 */ /* 0x000fe20000000000 */
[----:B--2---:R-:W-:-:S06]  /*e780*/  FMUL.FTZ R3, R74, c[0x0][0x2ec] ;  /* 0x0000bb004a037a20 */ /* 0x004fcc0000410000 */
[----:B------:R2:W-:Y:S01]  /*e790*/  I2F R7, R2 ;  /* 0x0000000200077306 */ /* 0x0005e20000201400 */
[----:B------:R1:W5:Y:S07]  /*e7a0*/  LDL.LU R74, [R1+0xc0] ;  /* 0x0000c000014a7983 */ /* 0x00036e0000300800 */
[----:B------:R-:W3:Y:S01]  /*e7b0*/  MUFU.TANH R3, R3 ;  /* 0x0000000300037308 */ /* 0x000ee20000002400 */
[----:B--2---:R-:W-:Y:S02]  /*e7c0*/  FMUL.FTZ R2, R73, c[0x0][0x2ec] ;  /* 0x0000bb0049027a20 */ /* 0x004fe40000410000 */
[----:B------:R1:W5:Y:S05]  /*e7d0*/  LDL.LU R73, [R1+0xbc] ;  /* 0x0000bc0001497983 */ /* 0x00036a0000300800 */
[----:B------:R2:W-:Y:S01]  /*e7e0*/  MUFU.TANH R4, R2 ;  /* 0x0000000200047308 */ /* 0x0005e20000002400 */
[----:B---3--:R-:W-:-:S02]  /*e7f0*/  FFMA.FTZ R5, R6, -UR21, R3 ;  /* 0x8000001506057c23 */ /* 0x008fc40008010003 */
[----:B--2---:R-:W-:Y:S02]  /*e800*/  FMUL.FTZ R2, R72, c[0x0][0x2ec] ;  /* 0x0000bb0048027a20 */ /* 0x004fe40000410000 */
[----:B------:R1:W5:Y:S01]  /*e810*/  LDL.LU R72, [R1+0xb8] ;  /* 0x0000b80001487983 */ /* 0x0003620000300800 */
[----:B------:R-:W-:Y:S02]  /*e820*/  FMUL.FTZ R12, R71, c[0x0][0x2ec] ;  /* 0x0000bb00470c7a20 */ /* 0x000fe40000410000 */
[----:B------:R2:W3:Y:S01]  /*e830*/  MUFU.TANH R3, R2 ;  /* 0x0000000200037308 */ /* 0x0004e20000002400 */
[----:B------:R1:W5:Y:S01]  /*e840*/  LDL.LU R71, [R1+0xb4] ;  /* 0x0000b40001477983 */ /* 0x0003620000300800 */
[----:B--2---:R-:W-:-:S05]  /*e850*/  IMAD.IADD R2, R248, 0x1, -R0 ;  /* 0x00000001f8027824 */ /* 0x004fca00078e0a00 */
[----:B------:R-:W-:Y:S01]  /*e860*/  IABS R2, R2 ;  /* 0x0000000200027213 */ /* 0x000fe20000000000 */
[----:B---3--:R-:W-:-:S03]  /*e870*/  FFMA.FTZ R3, R13, -UR21, R3 ;  /* 0x800000150d037c23 */ /* 0x008fc60008010003 */
[----:B------:R2:W-:Y:S02]  /*e880*/  I2F R6, R2 ;  /* 0x0000000200067306 */ /* 0x0005e40000201400 */
[----:B------:R-:W-:Y:S01]  /*e890*/  FSEL R141, R3, -INF , !P4 ;  /* 0xff800000038d7808 */ /* 0x000fe20006000000 */
[----:B------:R-:W-:Y:S02]  /*e8a0*/  FMUL.FTZ R3, R68, c[0x0][0x2ec] ;  /* 0x0000bb0044037a20 */ /* 0x000fe40000410000 */
[----:B--2---:R-:W-:Y:S02]  /*e8b0*/  FMUL.FTZ R2, R70, c[0x0][0x2ec] ;  /* 0x0000bb0046027a20 */ /* 0x004fe40000410000 */
[----:B------:R1:W5:Y:S02]  /*e8c0*/  LDL.LU R70, [R1+0xb0] ;  /* 0x0000b00001467983 */ /* 0x0003640000300800 */
[----:B------:R2:W-:Y:S02]  /*e8d0*/  MUFU.TANH R15, R2 ;  /* 0x00000002000f7308 */ /* 0x0005e40000002400 */
[----:B--2---:R-:W-:-:S02]  /*e8e0*/  FMUL.FTZ R2, R69, c[0x0][0x2ec] ;  /* 0x0000bb0045027a20 */ /* 0x004fc40000410000 */
[----:B------:R1:W5:Y:S04]  /*e8f0*/  LDL.LU R69, [R1+0xac] ;  /* 0x0000ac0001457983 */ /* 0x0003680000300800 */
[----:B------:R1:W5:Y:S01]  /*e900*/  LDL.LU R68, [R1+0xa8] ;  /* 0x0000a80001447983 */ /* 0x0003620000300800 */
[----:B------:R-:W2:Y:S01]  /*e910*/  MUFU.TANH R12, R12 ;  /* 0x0000000c000c7308 */ /* 0x000ea20000002400 */
[----:B------:R-:W-:Y:S01]  /*e920*/  FFMA.FTZ R4, R14, -UR21, R4 ;  /* 0x800000150e047c23 */ /* 0x000fe20008010004 */
[----:B------:R-:W-:-:S06]  /*e930*/  FSEL R208, R5, -INF , !P6 ;  /* 0xff80000005d07808 */ /* 0x000fcc0007000000 */
[----:B------:R2:W-:Y:S01]  /*e940*/  MUFU.TANH R13, R2 ;  /* 0x00000002000d7308 */ /* 0x0005e20000002400 */
[C---:B------:R-:W-:Y:S02]  /*e950*/  ISETP.GE.AND P6, PT, R0.reuse, R252, PT ;  /* 0x000000fc0000720c */ /* 0x040fe40003fc6270 */
[----:B------:R-:W-:Y:S01]  /*e960*/  ISETP.GE.AND P4, PT, R0, R250, PT ;  /* 0x000000fa0000720c */ /* 0x000fe20003f86270 */
[----:B--2---:R-:W-:Y:S02]  /*e970*/  FFMA.FTZ R2, R11, -UR21, R12 ;  /* 0x800000150b027c23 */ /* 0x004fe4000801000c */
[----:B------:R-:W-:-:S04]  /*e980*/  FMUL.FTZ R11, R139, c[0x0][0x2ec] ;  /* 0x0000bb008b0b7a20 */ /* 0x000fc80000410000 */
[----:B------:R-:W2:Y:S01]  /*e990*/  MUFU.TANH R5, R11 ;  /* 0x0000000b00057308 */ /* 0x000ea20000002400 */
[----:B------:R-:W-:Y:S02]  /*e9a0*/  FSEL R139, R4, -INF , !P5 ;  /* 0xff800000048b7808 */ /* 0x000fe40006800000 */
[----:B------:R-:W-:Y:S02]  /*e9b0*/  FSEL R143, R2, -INF , !P1 ;  /* 0xff800000028f7808 */ /* 0x000fe40004800000 */
[C---:B------:R-:W-:Y:S02]  /*e9c0*/  ISETP.GE.AND P5, PT, R0.reuse, R251, PT ;  /* 0x000000fb0000720c */ /* 0x040fe40003fa6270 */
[C---:B------:R-:W-:Y:S02]  /*e9d0*/  ISETP.GE.AND P1, PT, R0.reuse, R249, PT ;  /* 0x000000f90000720c */ /* 0x040fe40003f26270 */
[C---:B------:R-:W-:Y:S02]  /*e9e0*/  ISETP.LT.OR P6, PT, R0.reuse, R246, P6 ;  /* 0x000000f60000720c */ /* 0x040fe400037c1670 */
[----:B------:R-:W-:-:S02]  /*e9f0*/  ISETP.LT.OR P5, PT, R0, R245, P5 ;  /* 0x000000f50000720c */ /* 0x000fc40002fa1670 */
[C---:B------:R-:W-:Y:S02]  /*ea00*/  ISETP.LT.OR P4, PT, R0.reuse, R244, P4 ;  /* 0x000000f40000720c */ /* 0x040fe40002781670 */
[----:B------:R-:W-:Y:S01]  /*ea10*/  ISETP.LT.OR P1, PT, R0, R243, P1 ;  /* 0x000000f30000720c */ /* 0x000fe20000f21670 */
[----:B------:R-:W-:Y:S01]  /*ea20*/  FMUL.FTZ R0, R138, c[0x0][0x2ec] ;  /* 0x0000bb008a007a20 */ /* 0x000fe20000410000 */
[----:B------:R-:W3:Y:S01]  /*ea30*/  MUFU.TANH R3, R3 ;  /* 0x0000000300037308 */ /* 0x000ee20000002400 */
[----:B--2---:R-:W-:-:S07]  /*ea40*/  FFMA.FTZ R2, R10, -UR21, R5 ;  /* 0x800000150a027c23 */ /* 0x004fce0008010005 */
[----:B------:R-:W2:Y:S01]  /*ea50*/  MUFU.TANH R0, R0 ;  /* 0x0000000000007308 */ /* 0x000ea20000002400 */
[----:B------:R-:W-:Y:S02]  /*ea60*/  FSEL R142, R2, -INF , !P0 ;  /* 0xff800000028e7808 */ /* 0x000fe40004000000 */
[----:B------:R-:W-:Y:S01]  /*ea70*/  PLOP3.LUT P0, PT, PT, PT, UP0, 0x80, 0x0 ;  /* 0x000000000000781c */ /* 0x000fe20003f0f008 */
[----:B------:R-:W-:Y:S02]  /*ea80*/  FFMA.FTZ R5, R9, -UR21, R15 ;  /* 0x8000001509057c23 */ /* 0x000fe4000801000f */
[----:B------:R-:W-:Y:S02]  /*ea90*/  FFMA.FTZ R4, R8, -UR21, R13 ;  /* 0x8000001508047c23 */ /* 0x000fe4000801000d */
[----:B---3--:R-:W-:Y:S01]  /*eaa0*/  FFMA.FTZ R3, R7, -UR21, R3 ;  /* 0x8000001507037c23 */ /* 0x008fe20008010003 */
[----:B------:R-:W-:Y:S02]  /*eab0*/  FSEL R13, R5, -INF , !P6 ;  /* 0xff800000050d7808 */ /* 0x000fe40007000000 */
[----:B------:R-:W-:Y:S01]  /*eac0*/  FSEL R14, R4, -INF , !P5 ;  /* 0xff800000040e7808 */ /* 0x000fe20006800000 */
[----:B--2---:R-:W-:Y:S01]  /*ead0*/  FFMA.FTZ R0, R6, -UR21, R0 ;  /* 0x8000001506007c23 */ /* 0x004fe20008010000 */
[----:B------:R-:W-:-:S04]  /*eae0*/  FSEL R138, R3, -INF , !P4 ;  /* 0xff800000038a7808 */ /* 0x000fc80006000000 */
[----:B------:R-:W-:Y:S01]  /*eaf0*/  FSEL R140, R0, -INF , !P1 ;  /* 0xff800000008c7808 */ /* 0x000fe20004800000 */
[----:B------:R-:W-:Y:S05]  /*eb00*/  @!P0 BRA `(.L_x_811) ;  /* 0x0000050000008947 */ /* 0x000fea0003800000 */
[----:B-1----:R-:W2:Y:S04]  /*eb10*/  LDL.64 R50, [R1+0xa0] ;  /* 0x0000a00001327983 */ /* 0x002ea80000100a00 */
        /* <DEDUP_REMOVED lines=77> */
.L_x_813:
[----:B------:R-:W-:Y:S05]  /*eff0*/  BSYNC B0 ;  /* 0x0000000000007941 */ /* 0x000fea0003800000 */
.L_x_812:
[----:B------:R-:W0:Y:S02]  /*f000*/  LDGDEPBAR ;  /* 0x00000000000079af */ /* 0x000e240000000000 */
.L_x_811:
[----:B-1----:R-:W2:Y:S01]  /*f010*/  LDL.LU R18, [R1+0x38] ;  /* 0x0000380001127983 */ /* 0x002ea20000300800 */
[----:B------:R-:W-:-:S03]  /*f020*/  MOV R37, R53 ;  /* 0x0000003500257202 */ /* 0x000fc60000000f00 */
[----:B------:R-:W3:Y:S04]  /*f030*/  LDL.LU R16, [R1+0x40] ;  /* 0x0000400001107983 */ /* 0x000ee80000300800 */
[----:B------:R-:W4:Y:S04]  /*f040*/  LDL.LU R38, [R1+0x2c] ;  /* 0x00002c0001267983 */ /* 0x000f280000300800 */
[----:B------:R-:W3:Y:S04]  /*f050*/  LDL.LU R39, [R1+0x44] ;  /* 0x0000440001277983 */ /* 0x000ee80000300800 */
[----:B------:R-:W3:Y:S04]  /*f060*/  LDL.LU R42, [R1+0x14] ;  /* 0x00001400012a7983 */ /* 0x000ee80000300800 */
[----:B------:R-:W3:Y:S01]  /*f070*/  LDL.LU R36, [R1+0x3c] ;  /* 0x00003c0001247983 */ /* 0x000ee20000300800 */
        /* <DEDUP_REMOVED lines=20> */
[----:B------:R-:W-:Y:S01]  /*f1c0*/  MOV R7, R65 ;  /* 0x0000004100077202 */ /* 0x000fe20000000f00 */
[----:B------:R-:W-:Y:S04]  /*f1d0*/  STL [R1+0xb4], R227 ;  /* 0x0000b4e301007387 */ /* 0x000fe80000100800 */
[----:B------:R1:W-:Y:S01]  /*f1e0*/  STL [R1+0xb0], R226 ;  /* 0x0000b0e201007387 */ /* 0x0003e20000100800 */
[----:B------:R-:W-:Y:S01]  /*f1f0*/  IMAD.MOV.U32 R15, RZ, RZ, R52 ;  /* 0x000000ffff0f7224 */ /* 0x000fe200078e0034 */
[----:B------:R-:W-:Y:S02]  /*f200*/  MOV R17, R29 ;  /* 0x0000001d00117202 */ /* 0x000fe40000000f00 */
[----:B------:R1:W-:Y:S04]  /*f210*/  STL [R1+0xac], R225 ;  /* 0x0000ace101007387 */ /* 0x0003e80000100800 */
[----:B------:R1:W-:Y:S04]  /*f220*/  STL [R1+0xa8], R220 ;  /* 0x0000a8dc01007387 */ /* 0x0003e80000100800 */
[----:B------:R-:W3:Y:S01]  /*f230*/  LDL.LU R9, [R1+0x70] ;  /* 0x0000700001097983 */ /* 0x000ee20000300800 */
[----:B-1----:R-:W-:-:S02]  /*f240*/  MOV R226, R28 ;  /* 0x0000001c00e27202 */ /* 0x002fc40000000f00 */
[----:B------:R-:W-:Y:S01]  /*f250*/  MOV R225, R57 ;  /* 0x0000003900e17202 */ /* 0x000fe20000000f00 */
        /* <DEDUP_REMOVED lines=24> */
[----:B----4-:R-:W-:Y:S02]  /*f3e0*/  FMNMX.FTZ R0, R38, R0, !PT ;  /* 0x0000000026007209 */ /* 0x010fe40007810000 */
[----:B------:R-:W-:Y:S02]  /*f3f0*/  FMNMX.FTZ R2, R35, R2, !PT ;  /* 0x0000000223027209 */ /* 0x000fe40007810000 */
[----:B---3--:R-:W-:Y:S02]  /*f400*/  FMNMX.FTZ R0, R42, R0, !PT ;  /* 0x000000002a007209 */ /* 0x008fe40007810000 */
        /* <DEDUP_REMOVED lines=31> */
[----:B------:R-:W-:Y:S04]  /*f600*/  STL [R1+0x4c], R11 ;  /* 0x00004c0b01007387 */ /* 0x000fe80000100800 */
[----:B------:R-:W-:Y:S01]  /*f610*/  STL [R1+0x50], R10 ;  /* 0x0000500a01007387 */ /* 0x000fe20000100800 */
[-C--:B-1----:R-:W-:Y:S02]  /*f620*/  FMUL.FTZ R64, R164, R0.reuse ;  /* 0x00000000a4407220 */ /* 0x082fe40000410000 */
[----:B------:R-:W-:Y:S02]  /*f630*/  FMUL.FTZ R164, R116, R0 ;  /* 0x0000000074a47220 */ /* 0x000fe40000410000 */
[----:B------:R-:W2:Y:S01]  /*f640*/  LDL.LU R116, [R1+0x74] ;  /* 0x0000740001747983 */ /* 0x000ea20000300800 */
[----:B------:R-:W-:-:S02]  /*f650*/  FMNMX.FTZ R3, R215, R3, !PT ;  /* 0x00000003d7037209 */ /* 0x000fc40007810000 */
[----:B------:R-:W-:Y:S02]  /*f660*/  FMNMX.FTZ R2, R213, R2, !PT ;  /* 0x00000002d5027209 */ /* 0x000fe40007810000 */
[----:B------:R-:W-:Y:S02]  /*f670*/  FMNMX.FTZ R3, R211, R3, !PT ;  /* 0x00000003d3037209 */ /* 0x000fe40007810000 */
[----:B------:R-:W-:Y:S02]  /*f680*/  FMNMX.FTZ R2, R208, R2, !PT ;  /* 0x00000002d0027209 */ /* 0x000fe40007810000 */
[----:B------:R-:W-:Y:S02]  /*f690*/  FMNMX.FTZ R3, R143, R3, !PT ;  /* 0x000000038f037209 */ /* 0x000fe40007810000 */
[----:B------:R-:W-:Y:S02]  /*f6a0*/  FMNMX.FTZ R5, R142, R2, !PT ;  /* 0x000000028e057209 */ /* 0x000fe40007810000 */
[----:B------:R-:W-:Y:S01]  /*f6b0*/  FMNMX.FTZ R2, R138, R3, !PT ;  /* 0x000000038a027209 */ /* 0x000fe20007810000 */
[----:B------:R-:W-:-:S04]  /*f6c0*/  FMUL.FTZ R3, R6, c[0x0][0x23c] ;  /* 0x00008f0006037a20 */ /* 0x000fc80000410000 */
[----:B------:R-:W1:Y:S01]  /*f6d0*/  SHFL.BFLY PT, R6, R2, 0x2, 0x1f ;  /* 0x0c401f0002067f89 */ /* 0x000e6200000e0000 */
[----:B------:R-:W-:Y:S02]  /*f6e0*/  FFMA.FTZ R4, R23, c[0x0][0x23c], -R12 ;  /* 0x00008f0017047a23 */ /* 0x000fe4000001080c */
[----:B-----5:R-:W-:Y:S01]  /*f6f0*/  FMUL.FTZ R21, R69, R0 ;  /* 0x0000000045157220 */ /* 0x020fe20000410000 */
[----:B------:R-:W-:Y:S01]  /*f700*/  MOV R69, R60 ;  /* 0x0000003c00457202 */ /* 0x000fe20000000f00 */
[----:B------:R3:W-:Y:S01]  /*f710*/  MUFU.EX2 R29, R4 ;  /* 0x00000004001d7308 */ /* 0x0007e20000000800 */
[-C--:B------:R-:W-:Y:S01]  /*f720*/  FMUL.FTZ R60, R84, R0.reuse ;  /* 0x00000000543c7220 */ /* 0x080fe20000410000 */
[----:B------:R-:W-:Y:S01]  /*f730*/  MOV R84, R61 ;  /* 0x0000003d00547202 */ /* 0x000fe20000000f00 */
[-C--:B------:R-:W-:Y:S01]  /*f740*/  FMUL.FTZ R56, R152, R0.reuse ;  /* 0x0000000098387220 */ /* 0x080fe20000410000 */
[----:B------:R-:W-:Y:S01]  /*f750*/  FMNMX.FTZ R5, R140, R5, !PT ;  /* 0x000000058c057209 */ /* 0x000fe20007810000 */
[----:B------:R-:W-:-:S02]  /*f760*/  FMUL.FTZ R57, R153, R0 ;  /* 0x0000000099397220 */ /* 0x000fc40000410000 */
[-C--:B------:R-:W-:Y:S02]  /*f770*/  FMUL.FTZ R65, R165, R0.reuse ;  /* 0x00000000a5417220 */ /* 0x080fe40000410000 */
[-C--:B------:R-:W-:Y:S02]  /*f780*/  FMUL.FTZ R52, R168, R0.reuse ;  /* 0x00000000a8347220 */ /* 0x080fe40000410000 */
[-C--:B------:R-:W-:Y:S02]  /*f790*/  FMUL.FTZ R53, R169, R0.reuse ;  /* 0x00000000a9357220 */ /* 0x080fe40000410000 */
[-C--:B------:R-:W-:Y:S02]  /*f7a0*/  FMUL.FTZ R48, R180, R0.reuse ;  /* 0x00000000b4307220 */ /* 0x080fe40000410000 */
[----:B------:R-:W-:Y:S02]  /*f7b0*/  FMUL.FTZ R49, R181, R0 ;  /* 0x00000000b5317220 */ /* 0x000fe40000410000 */
[----:B---3--:R-:W-:-:S02]  /*f7c0*/  FFMA.FTZ R4, R20, c[0x0][0x23c], -R12 ;  /* 0x00008f0014047a23 */ /* 0x008fc4000001080c */
[-C--:B------:R-:W-:Y:S02]  /*f7d0*/  FMUL.FTZ R44, R184, R0.reuse ;  /* 0x00000000b82c7220 */ /* 0x080fe40000410000 */
[-C--:B------:R-:W-:Y:S02]  /*f7e0*/  FMUL.FTZ R45, R185, R0.reuse ;  /* 0x00000000b92d7220 */ /* 0x080fe40000410000 */
        /* <DEDUP_REMOVED lines=20> */
[----:B------:R3:W4:Y:S01]  /*f930*/  MUFU.EX2 R0, R3 ;  /* 0x0000000300007308 */ /* 0x0007220000000800 */
[----:B------:R-:W-:Y:S02]  /*f940*/  IMAD.MOV.U32 R68, RZ, RZ, R7 ;  /* 0x000000ffff447224 */ /* 0x000fe400078e0007 */
[----:B------:R-:W1:Y:S05]  /*f950*/  SHFL.BFLY PT, R7, R5, 0x2, 0x1f ;  /* 0x0c401f0005077f89 */ /* 0x000e6a00000e0000 */
[----:B------:R4:W-:Y:S01]  /*f960*/  MUFU.EX2 R28, R4 ;  /* 0x00000004001c7308 */ /* 0x0009e20000000800 */
[----:B---3--:R-:W-:-:S05]  /*f970*/  FMUL.FTZ R3, R10, c[0x0][0x23c] ;  /* 0x00008f000a037a20 */ /* 0x008fca0000410000 */
[----:B------:R-:W-:Y:S01]  /*f980*/  FSEL R3, R3, RZ, P1 ;  /* 0x000000ff03037208 */ /* 0x000fe20000800000 */
[----:B----4-:R-:W-:-:S04]  /*f990*/  FFMA.FTZ R4, R22, c[0x0][0x23c], -R12 ;  /* 0x00008f0016047a23 */ /* 0x010fc8000001080c */
[----:B------:R1:W-:Y:S02]  /*f9a0*/  MUFU.EX2 R227, R4 ;  /* 0x0000000400e37308 */ /* 0x0003e40000000800 */
[----:B-1----:R-:W-:Y:S01]  /*f9b0*/  FMNMX.FTZ R4, R2, R6, !PT ;  /* 0x0000000602047209 */ /* 0x002fe20007810000 */
[----:B------:R-:W-:-:S05]  /*f9c0*/  FFMA.FTZ R6, R26, c[0x0][0x23c], -R3 ;  /* 0x00008f001a067a23 */ /* 0x000fca0000010803 */
[----:B------:R1:W2:Y:S01]  /*f9d0*/  MUFU.EX2 R9, R6 ;  /* 0x0000000600097308 */ /* 0x0002a20000000800 */
[----:B------:R-:W-:Y:S01]  /*f9e0*/  FMNMX.FTZ R2, R5, R7, !PT ;  /* 0x0000000705027209 */ /* 0x000fe20007810000 */
[----:B-1----:R-:W1:Y:S01]  /*f9f0*/  SHFL.BFLY PT, R6, R4, 0x1, 0x1f ;  /* 0x0c201f0004067f89 */ /* 0x002e6200000e0000 */
[----:B------:R-:W-:-:S03]  /*fa00*/  IMAD.MOV.U32 R85, RZ, RZ, R54 ;  /* 0x000000ffff557224 */ /* 0x000fc600078e0036 */
[----:B------:R-:W3:Y:S01]  /*fa10*/  SHFL.BFLY PT, R5, R2, 0x1, 0x1f ;  /* 0x0c201f0002057f89 */ /* 0x000ee200000e0000 */
[----:B------:R-:W-:Y:S01]  /*fa20*/  MOV R96, R59 ;  /* 0x0000003b00607202 */ /* 0x000fe20000000f00 */
[----:B------:R-:W-:Y:S01]  /*fa30*/  IMAD.MOV.U32 R101, RZ, RZ, R67 ;  /* 0x000000ffff657224 */ /* 0x000fe200078e0043 */
[----:B------:R-:W-:Y:S01]  /*fa40*/  MOV R97, R58 ;  /* 0x0000003a00617202 */ /* 0x000fe20000000f00 */
[----:B------:R-:W-:Y:S01]  /*fa50*/  IMAD.MOV.U32 R100, RZ, RZ, R62 ;  /* 0x000000ffff647224 */ /* 0x000fe200078e003e */
[----:B------:R-:W-:Y:S01]  /*fa60*/  MOV R112, R63 ;  /* 0x0000003f00707202 */ /* 0x000fe20000000f00 */
[----:B------:R-:W-:Y:S01]  /*fa70*/  FMUL.FTZ R58, R154, R0 ;  /* 0x000000009a3a7220 */ /* 0x000fe20000410000 */
[----:B------:R-:W-:Y:S01]  /*fa80*/  MOV R113, R66 ;  /* 0x0000004200717202 */ /* 0x000fe20000000f00 */
        /* <DEDUP_REMOVED lines=35> */
[----:B-1----:R-:W-:Y:S02]  /*fcc0*/  FMNMX.FTZ R15, R4, R6, !PT ;  /* 0x00000006040f7209 */ /* 0x002fe40007810000 */
[----:B------:R-:W-:Y:S01]  /*fcd0*/  MOV R96, R220 ;  /* 0x000000dc00607202 */ /* 0x000fe20000000f00 */
[----:B------:R-:W-:Y:S01]  /*fce0*/  FFMA.FTZ R7, R27, c[0x0][0x23c], -R3 ;  /* 0x00008f001b077a23 */ /* 0x000fe20000010803 */
[----:B------:R-:W-:Y:S02]  /*fcf0*/  FSETP.NEU.FTZ.AND P1, PT, R15, -INF , PT ;  /* 0xff8000000f00780b */ /* 0x000fe40003f3d000 */
[----:B------:R-:W-:Y:S01]  /*fd00*/  MOV R27, R84 ;  /* 0x00000054001b7202 */ /* 0x000fe20000000f00 */
[----:B------:R-:W-:Y:S02]  /*fd10*/  IMAD.MOV.U32 R84, RZ, RZ, R225 ;  /* 0x000000ffff547224 */ /* 0x000fe400078e00e1 */
[----:B------:R-:W-:Y:S01]  /*fd20*/  IMAD.MOV.U32 R129, RZ, RZ, R97 ;  /* 0x000000ffff817224 */ /* 0x000fe200078e0061 */
[----:B---3--:R-:W-:-:S02]  /*fd30*/  FMNMX.FTZ R97, R2, R5, !PT ;  /* 0x0000000502617209 */ /* 0x008fc40007810000 */
[----:B------:R-:W-:Y:S02]  /*fd40*/  MOV R128, R113 ;  /* 0x0000007100807202 */ /* 0x000fe40000000f00 */
[----:B------:R-:W-:Y:S02]  /*fd50*/  MOV R102, R29 ;  /* 0x0000001d00667202 */ /* 0x000fe40000000f00 */
[----:B------:R-:W-:Y:S01]  /*fd60*/  MOV R99, R128 ;  /* 0x0000008000637202 */ /* 0x000fe20000000f00 */
[----:B------:R-:W-:Y:S01]  /*fd70*/  IMAD.MOV.U32 R128, RZ, RZ, R41 ;  /* 0x000000ffff807224 */ /* 0x000fe200078e0029 */
[----:B------:R-:W-:Y:S02]  /*fd80*/  MOV R70, R85 ;  /* 0x0000005500467202 */ /* 0x000fe40000000f00 */
[----:B------:R-:W3:Y:S04]  /*fd90*/  LDL.LU R85, [R1+0x78] ;  /* 0x0000780001557983 */ /* 0x000ee80000300800 */
[----:B------:R-:W-:Y:S01]  /*fda0*/  STL [R1+0x5c], R15 ;  /* 0x00005c0f01007387 */ /* 0x000fe20000100800 */
[----:B--2---:R-:W-:-:S02]  /*fdb0*/  FFMA.FTZ R86, R116, R0, R9 ;  /* 0x0000000074567223 */ /* 0x004fc40000010009 */
[----:B------:R-:W-:-:S04]  /*fdc0*/  FFMA.FTZ R0, R25, c[0x0][0x23c], -R3 ;  /* 0x00008f0019007a23 */ /* 0x000fc80000010803 */
[----:B------:R1:W-:Y:S02]  /*fdd0*/  MUFU.EX2 R220, R0 ;  /* 0x0000000000dc7308 */ /* 0x0003e40000000800 */
[----:B-1----:R-:W-:-:S06]  /*fde0*/  FFMA.FTZ R0, R24, c[0x0][0x23c], -R3 ;  /* 0x00008f0018007a23 */ /* 0x002fcc0000010803 */
[----:B------:R1:W-:Y:S02]  /*fdf0*/  MUFU.EX2 R225, R0 ;  /* 0x0000000000e17308 */ /* 0x0003e40000000800 */
[----:B-1----:R-:W-:-:S05]  /*fe00*/  FSEL R0, R15, RZ, P1 ;  /* 0x000000ff0f007208 */ /* 0x002fca0000800000 */
[----:B------:R-:W-:-:S04]  /*fe10*/  FADD.FTZ R0, R135, -R0 ;  /* 0x8000000087007221 */ /* 0x000fc80000010000 */
[----:B------:R-:W-:-:S06]  /*fe20*/  FMUL.FTZ R5, R0, c[0x0][0x23c] ;  /* 0x00008f0000057a20 */ /* 0x000fcc0000410000 */
[----:B------:R-:W1:Y:S01]  /*fe30*/  MUFU.EX2 R5, R5 ;  /* 0x0000000500057308 */ /* 0x000e620000000800 */
[----:B------:R-:W-:Y:S01]  /*fe40*/  STL [R1+0x58], R97 ;  /* 0x0000586101007387 */ /* 0x000fe20000100800 */
[----:B-1----:R-:W-:Y:S01]  /*fe50*/  FMUL.FTZ R41, R121, R5 ;  /* 0x0000000579297220 */ /* 0x002fe20000410000 */
[----:B------:R-:W-:Y:S02]  /*fe60*/  MOV R121, R102 ;  /* 0x0000006600797202 */ /* 0x000fe40000000f00 */
[----:B------:R-:W-:Y:S02]  /*fe70*/  MOV R102, R84 ;  /* 0x0000005400667202 */ /* 0x000fe40000000f00 */
[----:B------:R-:W2:Y:S01]  /*fe80*/  LDL.LU R84, [R1+0x7c] ;  /* 0x00007c0001547983 */ /* 0x000ea20000300800 */
[----:B------:R-:W-:-:S05]  /*fe90*/  FMUL.FTZ R2, R15, c[0x0][0x23c] ;  /* 0x00008f000f027a20 */ /* 0x000fca0000410000 */
[----:B------:R-:W-:Y:S02]  /*fea0*/  FSEL R2, R2, RZ, P1 ;  /* 0x000000ff02027208 */ /* 0x000fe40000800000 */
[----:B------:R-:W-:-:S04]  /*feb0*/  FSETP.NEU.FTZ.AND P1, PT, R97, -INF , PT ;  /* 0xff8000006100780b */ /* 0x000fc80003f3d000 */
[----:B------:R-:W-:Y:S01]  /*fec0*/  FSEL R0, R97, RZ, P1 ;  /* 0x000000ff61007208 */ /* 0x000fe20000800000 */
[----:B------:R-:W-:Y:S01]  /*fed0*/  FFMA.FTZ R4, R32, c[0x0][0x23c], -R2 ;  /* 0x00008f0020047a23 */ /* 0x000fe20000010802 */
[----:B------:R-:W-:-:S03]  /*fee0*/  MOV R113, R68 ;  /* 0x0000004400717202 */ /* 0x000fc60000000f00 */
[----:B------:R-:W-:Y:S01]  /*fef0*/  FADD.FTZ R6, R134, -R0 ;  /* 0x8000000086067221 */ /* 0x000fe20000010000 */
[----:B------:R-:W-:Y:S01]  /*ff00*/  MOV R68, R226 ;  /* 0x000000e200447202 */ /* 0x000fe20000000f00 */
[----:B------:R-:W-:Y:S01]  /*ff10*/  FMUL.FTZ R0, R97, c[0x0][0x23c] ;  /* 0x00008f0061007a20 */ /* 0x000fe20000410000 */
[----:B------:R-:W-:Y:S01]  /*ff20*/  MUFU.EX2 R226, R7 ;  /* 0x0000000700e27308 */ /* 0x000fe20000000800 */
[----:B------:R-:W-:-:S03]  /*ff30*/  MOV R116, R101 ;  /* 0x0000006500747202 */ /* 0x000fc60000000f00 */
[----:B------:R-:W-:-:S04]  /*ff40*/  FSEL R0, R0, RZ, P1 ;  /* 0x000000ff00007208 */ /* 0x000fc80000800000 */
[----:B------:R1:W-:Y:S01]  /*ff50*/  MUFU.EX2 R7, R4 ;  /* 0x0000000400077308 */ /* 0x0003e20000000800 */
[----:B------:R-:W-:Y:S01]  /*ff60*/  MOV R101, R137 ;  /* 0x0000008900657202 */ /* 0x000fe20000000f00 */
[----:B-1----:R-:W-:-:S06]  /*ff70*/  FFMA.FTZ R4, R34, c[0x0][0x23c], -R2 ;  /* 0x00008f0022047a23 */ /* 0x002fcc0000010802 */
[----:B------:R1:W-:Y:S01]  /*ff80*/  MUFU.EX2 R137, R4 ;  /* 0x0000000400897308 */ /* 0x0003e20000000800 */
[----:B------:R-:W-:Y:S01]  /*ff90*/  MOV R87, R70 ;  /* 0x0000004600577202 */ /* 0x000fe20000000f00 */
[----:B-1----:R-:W-:Y:S02]  /*ffa0*/  FMUL.FTZ R4, R6, c[0x0][0x23c] ;  /* 0x00008f0006047a20 */ /* 0x002fe40000410000 */
[----:B------:R-:W-:-:S04]  /*ffb0*/  FFMA.FTZ R6, R33, c[0x0][0x23c], -R0 ;  /* 0x00008f0021067a23 */ /* 0x000fc80000010800 */
[----:B------:R-:W1:Y:S08]  /*ffc0*/  MUFU.EX2 R4, R4 ;  /* 0x0000000400047308 */ /* 0x000e700000000800 */
[----:B------:R-:W2:Y:S01]  /*ffd0*/  MUFU.EX2 R6, R6 ;  /* 0x0000000600067308 */ /* 0x000ea20000000800 */
        /* <DEDUP_REMOVED lines=14> */
[-C--:B-1----:R-:W-:Y:S01]  /*100c0*/  FMUL.FTZ R146, R146, R4.reuse ;  /* 0x0000000492927220 */ /* 0x082fe20000410000 */
        /* <DEDUP_REMOVED lines=49> */
[----:B------:R-:W-:-:S02]  /*103e0*/  FMUL.FTZ R33, R105, R5 ;  /* 0x0000000569217220 */ /* 0x000fc40000410000 */
[----:B------:R-:W-:Y:S02]  /*103f0*/  IMAD.MOV.U32 R105, RZ, RZ, R28 ;  /* 0x000000ffff697224 */ /* 0x000fe400078e001c */
[----:B------:R-:W-:Y:S02]  /*10400*/  FMUL.FTZ R28, R108, R5 ;  /* 0x000000056c1c7220 */ /* 0x000fe40000410000 */
[----:B------:R-:W-:Y:S01]  /*10410*/  IMAD.MOV.U32 R108, RZ, RZ, R135 ;  /* 0x000000ffff6c7224 */ /* 0x000fe200078e0087 */
[----:B------:R-:W-:Y:S01]  /*10420*/  MOV R135, R131 ;  /* 0x0000008300877202 */ /* 0x000fe20000000f00 */
[-C--:B---3--:R-:W-:Y:S01]  /*10430*/  FFMA.FTZ R85, R85, R5.reuse, R7 ;  /* 0x0000000555557223 */ /* 0x088fe20000010007 */
        /* <DEDUP_REMOVED lines=27> */
[----:B------:R-:W-:Y:S01]  /*105f0*/  FFMA.FTZ R5, R133, c[0x0][0x23c], -R2 ;  /* 0x00008f0085057a23 */ /* 0x000fe20000010802 */
[----:B------:R-:W-:-:S03]  /*10600*/  MOV R79, R104 ;  /* 0x00000068004f7202 */ /* 0x000fc60000000f00 */
[----:B------:R-:W-:Y:S01]  /*10610*/  MUFU.EX2 R106, R5 ;  /* 0x00000005006a7308 */ /* 0x000fe20000000800 */
[----:B------:R-:W-:Y:S02]  /*10620*/  MOV R109, R11 ;  /* 0x0000000b006d7202 */ /* 0x000fe40000000f00 */
[----:B------:R-:W-:Y:S02]  /*10630*/  F2FP.BF16.PACK_AB R8, R121, R8 ;  /* 0x000000087908723e */ /* 0x000fe400000010ff */
[----:B------:R-:W-:Y:S02]  /*10640*/  F2FP.BF16.PACK_AB R9, R226, R9 ;  /* 0x00000009e209723e */ /* 0x000fe400000010ff */
[----:B------:R-:W-:Y:S01]  /*10650*/  F2FP.BF16.PACK_AB R11, R225, R220 ;  /* 0x000000dce10b723e */ /* 0x000fe200000010ff */
[----:B------:R-:W-:Y:S01]  /*10660*/  IMAD.MOV.U32 R120, RZ, RZ, R114 ;  /* 0x000000ffff787224 */ /* 0x000fe200078e0072 */
[----:B------:R-:W-:Y:S02]  /*10670*/  MOV R78, R77 ;  /* 0x0000004d004e7202 */ /* 0x000fe40000000f00 */
[----:B------:R-:W-:Y:S01]  /*10680*/  MOV R125, R100 ;  /* 0x00000064007d7202 */ /* 0x000fe20000000f00 */
[----:B------:R-:W-:Y:S01]  /*10690*/  IMAD.MOV.U32 R100, RZ, RZ, R96 ;  /* 0x000000ffff647224 */ /* 0x000fe200078e0060 */
[----:B------:R-:W-:-:S02]  /*106a0*/  MOV R77, R115 ;  /* 0x00000073004d7202 */ /* 0x000fc40000000f00 */
[----:B------:R-:W-:Y:S02]  /*106b0*/  MOV R124, R70 ;  /* 0x00000046007c7202 */ /* 0x000fe40000000f00 */
[----:B------:R-:W-:Y:S01]  /*106c0*/  MOV R114, R69 ;  /* 0x0000004500727202 */ /* 0x000fe20000000f00 */
[----:B--2---:R-:W-:Y:S02]  /*106d0*/  FFMA.FTZ R84, R84, R4, R6 ;  /* 0x0000000454547223 */ /* 0x004fe40000010006 */
[----:B------:R-:W-:Y:S01]  /*106e0*/  FFMA.FTZ R4, R134, c[0x0][0x23c], -R2 ;  /* 0x00008f0086047a23 */ /* 0x000fe20000010802 */
[----:B------:R-:W-:Y:S02]  /*106f0*/  MOV R134, R119 ;  /* 0x0000007700867202 */ /* 0x000fe40000000f00 */
[----:B------:R-:W-:Y:S02]  /*10700*/  MOV R119, R71 ;  /* 0x0000004700777202 */ /* 0x000fe40000000f00 */
[----:B------:R-:W-:-:S02]  /*10710*/  MOV R71, R19 ;  /* 0x0000001300477202 */ /* 0x000fc40000000f00 */
[----:B------:R-:W1:Y:S01]  /*10720*/  LDSM.16.MT88.4 R16, [R221+0xc000] ;  /* 0x00c00000dd10783b */ /* 0x000e620000004200 */
[----:B------:R2:W-:Y:S02]  /*10730*/  MUFU.EX2 R131, R4 ;  /* 0x0000000400837308 */ /* 0x0005e40000000800 */
[----:B--2---:R-:W-:-:S06]  /*10740*/  FFMA.FTZ R4, R87, c[0x0][0x23c], -R0 ;  /* 0x00008f0057047a23 */ /* 0x004fcc0000010800 */
[----:B------:R2:W3:Y:S02]  /*10750*/  MUFU.EX2 R87, R4 ;  /* 0x0000000400577308 */ /* 0x0004e40000000800 */
[----:B--2---:R-:W-:-:S06]  /*10760*/  FFMA.FTZ R4, R108, c[0x0][0x23c], -R0 ;  /* 0x00008f006c047a23 */ /* 0x004fcc0000010800 */
[----:B------:R2:W-:Y:S01]  /*10770*/  MUFU.EX2 R104, R4 ;  /* 0x0000000400687308 */ /* 0x0005e20000000800 */
[----:B------:R-:W-:Y:S01]  /*10780*/  IMAD.MOV.U32 R108, RZ, RZ, R10 ;  /* 0x000000ffff6c7224 */ /* 0x000fe200078e000a */
[----:B------:R-:W-:Y:S01]  /*10790*/  F2FP.BF16.PACK_AB R10, R227, R105 ;  /* 0x00000069e30a723e */ /* 0x000fe200000010ff */
[----:B--2---:R-:W-:-:S05]  /*107a0*/  FFMA.FTZ R4, R132, c[0x0][0x23c], -R0 ;  /* 0x00008f0084047a23 */ /* 0x004fca0000010800 */
[----:B------:R2:W4:Y:S01]  /*107b0*/  MUFU.EX2 R107, R4 ;  /* 0x00000004006b7308 */ /* 0x0005220000000800 */
[----:B------:R-:W-:Y:S02]  /*107c0*/  MOV R115, R71 ;  /* 0x0000004700737202 */ /* 0x000fe40000000f00 */
[----:B------:R-:W-:Y:S02]  /*107d0*/  MOV R96, R68 ;  /* 0x0000004400607202 */ /* 0x000fe40000000f00 */
[----:B-1----:R-:W-:Y:S01]  /*107e0*/  HMMA.16816.F32.BF16 R68, R8, R16, R148 ;  /* 0x000000100844723c */ /* 0x002fe20000041894 */
[----:B---3--:R-:W-:-:S06]  /*107f0*/  F2FP.BF16.PACK_AB R5, R87, R6 ;  /* 0x000000065705723e */ /* 0x008fcc00000010ff */
[----:B------:R-:W-:Y:S02]  /*10800*/  MOV R148, R106 ;  /* 0x0000006a00947202 */ /* 0x000fe40000000f00 */
[----:B--2---:R-:W-:Y:S02]  /*10810*/  F2FP.BF16.PACK_AB R4, R137, R7 ;  /* 0x000000078904723e */ /* 0x004fe400000010ff */
[----:B------:R-:W-:Y:S02]  /*10820*/  F2FP.BF16.PACK_AB R6, R148, R131 ;  /* 0x000000839406723e */ /* 0x000fe400000010ff */
[----:B----4-:R-:W-:Y:S01]  /*10830*/  F2FP.BF16.PACK_AB R7, R107, R104 ;  /* 0x000000686b07723e */ /* 0x010fe200000010ff */
        /* <DEDUP_REMOVED lines=13> */
[----:B------:R-:W-:Y:S01]  /*10910*/  HMMA.16816.F32.BF16 R44, R8, R18, R44 ;  /* 0x00000012082c723c */ /* 0x000fe2000004182c */
[----:B------:R-:W1:Y:S01]  /*10920*/  LDSM.16.MT88.4 R16, [R223+0xc000] ;  /* 0x00c00000df10783b */ /* 0x000e620000004200 */
        /* <DEDUP_REMOVED lines=11> */
[----:B------:R-:W-:Y:S02]  /*109e0*/  MOV R125, R102 ;  /* 0x00000066007d7202 */ /* 0x000fe40000000f00 */
[----:B------:R-:W-:Y:S02]  /*109f0*/  MOV R130, R101 ;  /* 0x0000006500827202 */ /* 0x000fe40000000f00 */
[----:B------:R-:W-:Y:S01]  /*10a00*/  MOV R150, R121 ;  /* 0x0000007900967202 */ /* 0x000fe20000000f00 */
[----:B-1----:R-:W-:Y:S07]  /*10a10*/  HMMA.16816.F32.BF16 R132, R8, R16, R196 ;  /* 0x000000100884723c */ /* 0x002fee00000418c4 */
[----:B------:R-:W-:-:S02]  /*10a20*/  MOV R198, R96 ;  /* 0x0000006000c67202 */ /* 0x000fc40000000f00 */
[----:B------:R-:W-:Y:S01]  /*10a30*/  HMMA.16816.F32.BF16 R96, R4, R18, R204 ;  /* 0x000000120460723c */ /* 0x000fe200000418cc */
[----:B------:R-:W-:-:S06]  /*10a40*/  MOV R199, R100 ;  /* 0x0000006400c77202 */ /* 0x000fcc0000000f00 */
[----:B------:R-:W-:Y:S01]  /*10a50*/  MOV R204, R123 ;  /* 0x0000007b00cc7202 */ /* 0x000fe20000000f00 */
[----:B------:R-:W-:Y:S01]  /*10a60*/  IMAD.MOV.U32 R206, RZ, RZ, R122 ;  /* 0x000000ffffce7224 */ /* 0x000fe200078e007a */
[----:B------:R-:W-:Y:S01]  /*10a70*/  MOV R207, R120 ;  /* 0x0000007800cf7202 */ /* 0x000fe20000000f00 */
[----:B------:R-:W-:Y:S08]  /*10a80*/  HMMA.16816.F32.BF16 R100, R4, R16, R192 ;  /* 0x000000100464723c */ /* 0x000ff000000418c0 */
[----:B------:R-:W-:Y:S01]  /*10a90*/  HMMA.16816.F32.BF16 R120, R8, R18, R200 ;  /* 0x000000120878723c */ /* 0x000fe200000418c8 */
[----:B------:R-:W1:Y:S06]  /*10aa0*/  LDSM.16.MT88.4 R16, [R221+0xe000] ;  /* 0x00e00000dd10783b */ /* 0x000e6c0000004200 */
[----:B------:R-:W-:Y:S01]  /*10ab0*/  MOV R200, R119 ;  /* 0x0000007700c87202 */ /* 0x000fe20000000f00 */
[----:B------:R-:W-:Y:S01]  /*10ac0*/  IMAD.MOV.U32 R203, RZ, RZ, R116 ;  /* 0x000000ffffcb7224 */ /* 0x000fe200078e0074 */
[----:B------:R-:W-:-:S02]  /*10ad0*/  MOV R201, R118 ;  /* 0x0000007600c97202 */ /* 0x000fc40000000f00 */
        /* <DEDUP_REMOVED lines=27> */
[----:B-1----:R-:W-:Y:S01]  /*10c90*/  FFMA.FTZ R4, R201, c[0x0][0x23c], -R12 ;  /* 0x00008f00c9047a23 */ /* 0x002fe2000001080c */
[----:B------:R-:W-:-:S05]  /*10ca0*/  MOV R201, R202 ;  /* 0x000000ca00c97202 */ /* 0x000fca0000000f00 */
[----:B------:R1:W-:Y:S01]  /*10cb0*/  MUFU.EX2 R88, R4 ;  /* 0x0000000400587308 */ /* 0x0003e20000000800 */
[----:B------:R-:W-:Y:S01]  /*10cc0*/  MOV R202, R204 ;  /* 0x000000cc00ca7202 */ /* 0x000fe20000000f00 */
[----:B-1----:R-:W-:-:S06]  /*10cd0*/  FFMA.FTZ R4, R201, c[0x0][0x23c], -R12 ;  /* 0x00008f00c9047a23 */ /* 0x002fcc000001080c */
[----:B------:R1:W-:Y:S01]  /*10ce0*/  MUFU.EX2 R5, R4 ;  /* 0x0000000400057308 */ /* 0x0003e20000000800 */
[----:B------:R-:W-:Y:S01]  /*10cf0*/  MOV R204, R205 ;  /* 0x000000cd00cc7202 */ /* 0x000fe20000000f00 */
[----:B-1----:R-:W-:Y:S01]  /*10d00*/  FFMA.FTZ R4, R203, c[0x0][0x23c], -R12 ;  /* 0x00008f00cb047a23 */ /* 0x002fe2000001080c */
[----:B------:R-:W-:-:S05]  /*10d10*/  MOV R203, R207 ;  /* 0x000000cf00cb7202 */ /* 0x000fca0000000f00 */
[----:B------:R1:W-:Y:S02]  /*10d20*/  MUFU.EX2 R207, R4 ;  /* 0x0000000400cf7308 */ /* 0x0003e40000000800 */
[----:B-1----:R-:W-:-:S06]  /*10d30*/  FFMA.FTZ R4, R202, c[0x0][0x23c], -R3 ;  /* 0x00008f00ca047a23 */ /* 0x002fcc0000010803 */
[----:B------:R1:W-:Y:S01]  /*10d40*/  MUFU.EX2 R92, R4 ;  /* 0x00000004005c7308 */ /* 0x0003e20000000800 */
[----:B------:R-:W-:Y:S01]  /*10d50*/  IMAD.MOV.U32 R205, RZ, RZ, R198 ;  /* 0x000000ffffcd7224 */ /* 0x000fe200078e00c6 */
[----:B------:R-:W-:Y:S01]  /*10d60*/  MOV R198, R199 ;  /* 0x000000c700c67202 */ /* 0x000fe20000000f00 */
[----:B-1----:R-:W-:-:S05]  /*10d70*/  FFMA.FTZ R4, R203, c[0x0][0x23c], -R3 ;  /* 0x00008f00cb047a23 */ /* 0x002fca0000010803 */
[----:B------:R1:W-:Y:S01]  /*10d80*/  MUFU.EX2 R91, R4 ;  /* 0x00000004005b7308 */ /* 0x0003e20000000800 */
[----:B------:R-:W-:Y:S02]  /*10d90*/  MOV R199, R148 ;  /* 0x0000009400c77202 */ /* 0x000fe40000000f00 */
[----:B------:R-:W-:Y:S01]  /*10da0*/  MOV R148, R149 ;  /* 0x0000009500947202 */ /* 0x000fe20000000f00 */
[----:B------:R-:W-:Y:S02]  /*10db0*/  IMAD.MOV.U32 R149, RZ, RZ, R151 ;  /* 0x000000ffff957224 */ /* 0x000fe400078e0097 */
[----:B-1----:R-:W-:-:S04]  /*10dc0*/  FFMA.FTZ R4, R109, c[0x0][0x23c], -R3 ;  /* 0x00008f006d047a23 */ /* 0x002fc80000010803 */
[----:B------:R1:W-:Y:S01]  /*10dd0*/  MUFU.EX2 R109, R4 ;  /* 0x00000004006d7308 */ /* 0x0003e20000000800 */
[----:B------:R-:W-:Y:S01]  /*10de0*/  MOV R201, R198 ;  /* 0x000000c600c97202 */ /* 0x000fe20000000f00 */
[----:B------:R-:W-:Y:S01]  /*10df0*/  IMAD.MOV.U32 R198, RZ, RZ, R199 ;  /* 0x000000ffffc67224 */ /* 0x000fe200078e00c7 */
[----:B------:R-:W-:Y:S01]  /*10e00*/  MOV R199, R149 ;  /* 0x0000009500c77202 */ /* 0x000fe20000000f00 */
[----:B-1----:R-:W-:-:S04]  /*10e10*/  FFMA.FTZ R4, R204, c[0x0][0x23c], -R3 ;  /* 0x00008f00cc047a23 */ /* 0x002fc80000010803 */
[----:B------:R1:W2:Y:S01]  /*10e20*/  MUFU.EX2 R6, R4 ;  /* 0x0000000400067308 */ /* 0x0002a20000000800 */
[----:B------:R-:W-:Y:S02]  /*10e30*/  MOV R204, R205 ;  /* 0x000000cd00cc7202 */ /* 0x000fe40000000f00 */
[----:B------:R-:W-:Y:S01]  /*10e40*/  MOV R203, R148 ;  /* 0x0000009400cb7202 */ /* 0x000fe20000000f00 */
[----:B------:R-:W-:Y:S01]  /*10e50*/  IMAD.MOV.U32 R149, RZ, RZ, R226 ;  /* 0x000000ffff957224 */ /* 0x000fe200078e00e2 */
[----:B------:R-:W-:Y:S01]  /*10e60*/  MOV R148, R150 ;  /* 0x0000009600947202 */ /* 0x000fe20000000f00 */
[----:B-1----:R-:W-:-:S04]  /*10e70*/  FFMA.FTZ R4, R206, c[0x0][0x23c], -R2 ;  /* 0x00008f00ce047a23 */ /* 0x002fc80000010802 */
[----:B------:R1:W-:Y:S01]  /*10e80*/  MUFU.EX2 R89, R4 ;  /* 0x0000000400597308 */ /* 0x0003e20000000800 */
[----:B------:R-:W-:Y:S01]  /*10e90*/  IMAD.MOV.U32 R205, RZ, RZ, R197 ;  /* 0x000000ffffcd7224 */ /* 0x000fe200078e00c5 */
[----:B------:R-:W-:Y:S01]  /*10ea0*/  MOV R150, R225 ;  /* 0x000000e100967202 */ /* 0x000fe20000000f00 */
[--C-:B------:R-:W-:Y:S01]  /*10eb0*/  FFMA.FTZ R62, R199, c[0x0][0x23c], -R2.reuse ;  /* 0x00008f00c73e7a23 */ /* 0x100fe20000010802 */
[----:B------:R-:W-:Y:S02]  /*10ec0*/  MOV R197, R126 ;  /* 0x0000007e00c57202 */ /* 0x000fe40000000f00 */
[----:B------:R-:W-:Y:S01]  /*10ed0*/  MOV R199, R148 ;  /* 0x0000009400c77202 */ /* 0x000fe20000000f00 */
[----:B------:R-:W-:Y:S02]  /*10ee0*/  IMAD.MOV.U32 R148, RZ, RZ, R149 ;  /* 0x000000ffff947224 */ /* 0x000fe400078e0095 */
[----:B-1----:R-:W-:-:S04]  /*10ef0*/  FFMA.FTZ R4, R196, c[0x0][0x23c], -R2 ;  /* 0x00008f00c4047a23 */ /* 0x002fc80000010802 */
[----:B------:R1:W3:Y:S01]  /*10f00*/  MUFU.EX2 R95, R4 ;  /* 0x00000004005f7308 */ /* 0x0002e20000000800 */
        /* <DEDUP_REMOVED lines=9> */
[--C-:B------:R-:W-:Y:S02]  /*10fa0*/  FFMA.FTZ R239, R209, c[0x0][0x23c], -R12.reuse ;  /* 0x00008f00d1ef7a23 */ /* 0x100fe4000001080c */
[----:B------:R1:W-:Y:S01]  /*10fb0*/  MUFU.EX2 R225, R4 ;  /* 0x0000000400e17308 */ /* 0x0003e20000000800 */
[--C-:B------:R-:W-:Y:S02]  /*10fc0*/  FFMA.FTZ R217, R139, c[0x0][0x23c], -R12.reuse ;  /* 0x00008f008bd97a23 */ /* 0x100fe4000001080c */
[----:B------:R-:W-:Y:S02]  /*10fd0*/  FFMA.FTZ R226, R13, c[0x0][0x23c], -R12 ;  /* 0x00008f000de27a23 */ /* 0x000fe4000001080c */
[--C-:B------:R-:W-:Y:S02]  /*10fe0*/  FFMA.FTZ R200, R14, c[0x0][0x23c], -R3.reuse ;  /* 0x00008f000ec87a23 */ /* 0x100fe40000010803 */
[----:B------:R-:W4:Y:S01]  /*10ff0*/  LDSM.16.MT88.4 R12, [R221+0xc800] ;  /* 0x00c80000dd0c783b */ /* 0x000f220000004200 */
[--C-:B------:R-:W-:Y:S01]  /*11000*/  FFMA.FTZ R124, R124, c[0x0][0x23c], -R3.reuse ;  /* 0x00008f007c7c7a23 */ /* 0x100fe20000010803 */
[----:B------:R-:W-:Y:S01]  /*11010*/  MOV R204, R196 ;  /* 0x000000c400cc7202 */ /* 0x000fe20000000f00 */
[----:B------:R-:W-:-:S02]  /*11020*/  FFMA.FTZ R115, R115, c[0x0][0x23c], -R3 ;  /* 0x00008f0073737a23 */ /* 0x000fc40000010803 */
[--C-:B------:R-:W-:Y:S02]  /*11030*/  FFMA.FTZ R114, R114, c[0x0][0x23c], -R3.reuse ;  /* 0x00008f0072727a23 */ /* 0x100fe40000010803 */
[----:B-1----:R-:W-:Y:S01]  /*11040*/  FFMA.FTZ R4, R205, c[0x0][0x23c], -R2 ;  /* 0x00008f00cd047a23 */ /* 0x002fe20000010802 */
[----:B------:R-:W-:Y:S02]  /*11050*/  MOV R205, R197 ;  /* 0x000000c500cd7202 */ /* 0x000fe40000000f00 */
[----:B------:R-:W-:Y:S01]  /*11060*/  MOV R197, R125 ;  /* 0x0000007d00c57202 */ /* 0x000fe20000000f00 */
[--C-:B------:R-:W-:Y:S01]  /*11070*/  FFMA.FTZ R214, R214, c[0x0][0x23c], -R3.reuse ;  /* 0x00008f00d6d67a23 */ /* 0x100fe20000010803 */
[----:B------:R-:W-:Y:S01]  /*11080*/  MOV R125, R113 ;  /* 0x00000071007d7202 */ /* 0x000fe20000000f00 */
[--C-:B------:R-:W-:Y:S02]  /*11090*/  FFMA.FTZ R113, R218, c[0x0][0x23c], -R3.reuse ;  /* 0x00008f00da717a23 */ /* 0x100fe40000010803 */
[----:B------:R-:W-:-:S02]  /*110a0*/  FFMA.FTZ R210, R210, c[0x0][0x23c], -R3 ;  /* 0x00008f00d2d27a23 */ /* 0x000fc40000010803 */
[----:B------:R-:W-:Y:S02]  /*110b0*/  FFMA.FTZ R202, R141, c[0x0][0x23c], -R3 ;  /* 0x00008f008dca7a23 */ /* 0x000fe40000010803 */
[----:B------:R-:W-:Y:S02]  /*110c0*/  FFMA.FTZ R3, R201, c[0x0][0x23c], -R0 ;  /* 0x00008f00c9037a23 */ /* 0x000fe40000010800 */
[----:B------:R-:W-:Y:S02]  /*110d0*/  IMAD.MOV.U32 R196, RZ, RZ, R106 ;  /* 0x000000ffffc47224 */ /* 0x000fe400078e006a */
[----:B------:R1:W-:Y:S01]  /*110e0*/  MUFU.EX2 R90, R3 ;  /* 0x00000003005a7308 */ /* 0x0003e20000000800 */
[--C-:B------:R-:W-:Y:S02]  /*110f0*/  FFMA.FTZ R212, R211, c[0x0][0x23c], -R2.reuse ;  /* 0x00008f00d3d47a23 */ /* 0x100fe40000010802 */
[--C-:B------:R-:W-:Y:S02]  /*11100*/  FFMA.FTZ R112, R112, c[0x0][0x23c], -R2.reuse ;  /* 0x00008f0070707a23 */ /* 0x100fe40000010802 */
[----:B------:R-:W-:-:S02]  /*11110*/  FFMA.FTZ R63, R203, c[0x0][0x23c], -R2 ;  /* 0x00008f00cb3f7a23 */ /* 0x000fc40000010802 */
[--C-:B------:R-:W-:Y:S02]  /*11120*/  FFMA.FTZ R61, R219, c[0x0][0x23c], -R2.reuse ;  /* 0x00008f00db3d7a23 */ /* 0x100fe40000010802 */
[--C-:B------:R-:W-:Y:S02]  /*11130*/  FFMA.FTZ R215, R215, c[0x0][0x23c], -R2.reuse ;  /* 0x00008f00d7d77a23 */ /* 0x100fe40000010802 */
[----:B------:R-:W-:Y:S02]  /*11140*/  FFMA.FTZ R211, R143, c[0x0][0x23c], -R2 ;  /* 0x00008f008fd37a23 */ /* 0x000fe40000010802 */
[----:B-1----:R-:W-:Y:S02]  /*11150*/  FFMA.FTZ R3, R204, c[0x0][0x23c], -R0 ;  /* 0x00008f00cc037a23 */ /* 0x002fe40000010800 */
[----:B------:R-:W-:Y:S02]  /*11160*/  FFMA.FTZ R209, R138, c[0x0][0x23c], -R2 ;  /* 0x00008f008ad17a23 */ /* 0x000fe40000010802 */
[----:B------:R1:W-:Y:S01]  /*11170*/  MUFU.EX2 R94, R3 ;  /* 0x00000003005e7308 */ /* 0x0003e20000000800 */
[----:B------:R-:W-:-:S02]  /*11180*/  FFMA.FTZ R2, R196, c[0x0][0x23c], -R0 ;  /* 0x00008f00c4027a23 */ /* 0x000fc40000010800 */
[----:B------:R-:W-:Y:S02]  /*11190*/  FFMA.FTZ R60, R197, c[0x0][0x23c], -R0 ;  /* 0x00008f00c53c7a23 */ /* 0x000fe40000010800 */
[----:B------:R-:W-:-:S03]  /*111a0*/  IMAD.MOV.U32 R197, RZ, RZ, R220 ;  /* 0x000000ffffc57224 */ /* 0x000fc600078e00dc */
[----:B------:R3:W2:Y:S01]  /*111b0*/  MUFU.EX2 R106, R4 ;  /* 0x00000004006a7308 */ /* 0x0006a20000000800 */
[----:B-1----:R-:W-:Y:S02]  /*111c0*/  FFMA.FTZ R3, R205, c[0x0][0x23c], -R0 ;  /* 0x00008f00cd037a23 */ /* 0x002fe40000010800 */
[----:B------:R-:W-:-:S05]  /*111d0*/  FADD.FTZ R205, R148, R86 ;  /* 0x0000005694cd7221 */ /* 0x000fca0000010000 */
[----:B------:R-:W-:Y:S08]  /*111e0*/  MUFU.EX2 R220, R3 ;  /* 0x0000000300dc7308 */ /* 0x000ff00000000800 */
[----:B------:R1:W1:Y:S01]  /*111f0*/  MUFU.EX2 R86, R2 ;  /* 0x0000000200567308 */ /* 0x0002620000000800 */
[----:B--2---:R-:W-:Y:S01]  /*11200*/  MOV R219, R6 ;  /* 0x0000000600db7202 */ /* 0x004fe20000000f00 */
[----:B------:R-:W-:Y:S01]  /*11210*/  HMMA.16816.F32.BF16 R164, R8, R16, R164 ;  /* 0x0000001008a4723c */ /* 0x000fe200000418a4 */
[----:B---3--:R-:W-:-:S02]  /*11220*/  F2FP.BF16.PACK_AB R4, R95, R89 ;  /* 0x000000595f04723e */ /* 0x008fc400000010ff */
[----:B------:R-:W-:Y:S02]  /*11230*/  F2FP.BF16.PACK_AB R6, R106, R225 ;  /* 0x000000e16a06723e */ /* 0x000fe400000010ff */
[----:B------:R-:W-:-:S03]  /*11240*/  MOV R151, R227 ;  /* 0x000000e300977202 */ /* 0x000fc60000000f00 */
[----:B------:R-:W-:Y:S01]  /*11250*/  HMMA.16816.F32.BF16 R152, R8, R18, R152 ;  /* 0x000000120898723c */ /* 0x000fe20000041898 */
[----:B------:R-:W2:Y:S01]  /*11260*/  LDSM.16.MT88.4 R16, [R222+0xc800] ;  /* 0x00c80000de10783b */ /* 0x000ea20000004200 */
[----:B------:R-:W-:Y:S01]  /*11270*/  MOV R196, R131 ;  /* 0x0000008300c47202 */ /* 0x000fe20000000f00 */
[----:B-1----:R-:W-:-:S04]  /*11280*/  IMAD.MOV.U32 R2, RZ, RZ, R5 ;  /* 0x000000ffff027224 */ /* 0x002fc800078e0005 */
[----:B------:R-:W-:Y:S01]  /*11290*/  F2FP.BF16.PACK_AB R8, R88, R93 ;  /* 0x0000005d5808723e */ /* 0x000fe200000010ff */
[--C-:B------:R-:W-:Y:S01]  /*112a0*/  FFMA.FTZ R125, R125, c[0x0][0x23c], -R0.reuse ;  /* 0x00008f007d7d7a23 */ /* 0x100fe20000010800 */
[----:B------:R-:W-:Y:S01]  /*112b0*/  F2FP.BF16.PACK_AB R9, R91, R92 ;  /* 0x0000005c5b09723e */ /* 0x000fe200000010ff */
[--C-:B------:R-:W-:Y:S01]  /*112c0*/  FFMA.FTZ R130, R130, c[0x0][0x23c], -R0.reuse ;  /* 0x00008f0082827a23 */ /* 0x100fe20000010800 */
[----:B------:R-:W-:Y:S01]  /*112d0*/  F2FP.BF16.PACK_AB R10, R207, R2 ;  /* 0x00000002cf0a723e */ /* 0x000fe200000010ff */
[--C-:B------:R-:W-:Y:S01]  /*112e0*/  FFMA.FTZ R213, R213, c[0x0][0x23c], -R0.reuse ;  /* 0x00008f00d5d57a23 */ /* 0x100fe20000010800 */
[----:B------:R-:W-:Y:S01]  /*112f0*/  F2FP.BF16.PACK_AB R11, R219, R109 ;  /* 0x0000006ddb0b723e */ /* 0x000fe200000010ff */
[--C-:B------:R-:W-:Y:S01]  /*11300*/  FFMA.FTZ R208, R208, c[0x0][0x23c], -R0.reuse ;  /* 0x00008f00d0d07a23 */ /* 0x100fe20000010800 */
[----:B------:R-:W-:Y:S02]  /*11310*/  F2FP.BF16.PACK_AB R5, R94, R90 ;  /* 0x0000005a5e05723e */ /* 0x000fe400000010ff */
[----:B------:R-:W-:Y:S01]  /*11320*/  F2FP.BF16.PACK_AB R7, R86, R220 ;  /* 0x000000dc5607723e */ /* 0x000fe200000010ff */
[--C-:B------:R-:W-:Y:S01]  /*11330*/  FFMA.FTZ R131, R216, c[0x0][0x23c], -R0.reuse ;  /* 0x00008f00d8837a23 */ /* 0x100fe20000010800 */
[----:B------:R-:W-:Y:S01]  /*11340*/  MOV R216, R198 ;  /* 0x000000c600d87202 */ /* 0x000fe20000000f00 */
[----:B------:R-:W-:-:S02]  /*11350*/  FFMA.FTZ R201, R142, c[0x0][0x23c], -R0 ;  /* 0x00008f008ec97a23 */ /* 0x000fc40000010800 */
[----:B------:R-:W-:Y:S01]  /*11360*/  FFMA.FTZ R203, R140, c[0x0][0x23c], -R0 ;  /* 0x00008f008ccb7a23 */ /* 0x000fe20000010800 */
[----:B------:R-:W-:Y:S01]  /*11370*/  MOV R218, R149 ;  /* 0x0000009500da7202 */ /* 0x000fe20000000f00 */
[----:B------:R-:W-:Y:S01]  /*11380*/  FADD.FTZ R0, R199, R136 ;  /* 0x00000088c7007221 */ /* 0x000fe20000010000 */
[----:B------:R-:W-:Y:S01]  /*11390*/  MOV R199, R150 ;  /* 0x0000009600c77202 */ /* 0x000fe20000000f00 */
[-C--:B----4-:R-:W-:Y:S01]  /*113a0*/  HMMA.16816.F32.BF16 R144, R4, R12.reuse, R144 ;  /* 0x0000000c0490723c */ /* 0x090fe20000041890 */
[----:B------:R-:W-:Y:S01]  /*113b0*/  MOV R198, R151 ;  /* 0x0000009700c67202 */ /* 0x000fe20000000f00 */
[----:B------:R-:W-:Y:S01]  /*113c0*/  FADD.FTZ R204, R137, R85 ;  /* 0x0000005589cc7221 */ /* 0x000fe20000010000 */
[----:B------:R-:W-:Y:S01]  /*113d0*/  MUFU.EX2 R127, R127 ;  /* 0x0000007f007f7308 */ /* 0x000fe20000000800 */
[----:B------:R-:W-:Y:S01]  /*113e0*/  FADD.FTZ R3, R87, R84 ;  /* 0x0000005457037221 */ /* 0x000fe20000010000 */
[----:B------:R1:W5:Y:S03]  /*113f0*/  LDL.LU R227, [R1+0xb4] ;  /* 0x0000b40001e37983 */ /* 0x0003660000300800 */
[----:B------:R-:W-:Y:S08]  /*11400*/  HMMA.16816.F32.BF16 R148, R8, R12, R68 ;  /* 0x0000000c0894723c */ /* 0x000ff00000041844 */
[-C--:B------:R-:W-:Y:S08]  /*11410*/  HMMA.16816.F32.BF16 R156, R4, R14.reuse, R156 ;  /* 0x0000000e049c723c */ /* 0x080ff0000004189c */
[----:B------:R-:W-:Y:S01]  /*11420*/  HMMA.16816.F32.BF16 R140, R8, R14, R56 ;  /* 0x0000000e088c723c */ /* 0x000fe20000041838 */
[----:B------:R-:W3:Y:S01]  /*11430*/  LDSM.16.MT88.4 R12, [R224+0xc800] ;  /* 0x00c80000e00c783b */ /* 0x000ee20000004200 */
[----:B------:R-:W-:Y:S01]  /*11440*/  MOV R71, R111 ;  /* 0x0000006f00477202 */ /* 0x000fe20000000f00 */
[----:B------:R-:W-:Y:S01]  /*11450*/  IMAD.MOV.U32 R70, RZ, RZ, R110 ;  /* 0x000000ffff467224 */ /* 0x000fe200078e006e */
[----:B------:R-:W-:-:S04]  /*11460*/  MOV R69, R109 ;  /* 0x0000006d00457202 */ /* 0x000fc80000000f00 */
[----:B--2---:R-:W-:Y:S01]  /*11470*/  HMMA.16816.F32.BF16 R136, R8, R16, R64 ;  /* 0x000000100888723c */ /* 0x004fe20000041840 */
[----:B------:R-:W-:-:S06]  /*11480*/  MOV R68, R107 ;  /* 0x0000006b00447202 */ /* 0x000fcc0000000f00 */
[----:B------:R-:W-:Y:S01]  /*11490*/  IMAD.MOV.U32 R66, RZ, RZ, R207 ;  /* 0x000000ffff427224 */ /* 0x000fe200078e00cf */
[----:B------:R-:W-:Y:S01]  /*114a0*/  MOV R207, R108 ;  /* 0x0000006c00cf7202 */ /* 0x000fe20000000f00 */
[----:B------:R-:W-:Y:S01]  /*114b0*/  HMMA.16816.F32.BF16 R160, R4, R16, R160 ;  /* 0x0000001004a0723c */ /* 0x000fe200000418a0 */
[----:B------:R-:W-:Y:S01]  /*114c0*/  MOV R67, R216 ;  /* 0x000000d800437202 */ /* 0x000fe20000000f00 */
[----:B------:R-:W-:Y:S01]  /*114d0*/  IMAD.MOV.U32 R57, RZ, RZ, R106 ;  /* 0x000000ffff397224 */ /* 0x000fe200078e006a */
[----:B------:R-:W-:Y:S01]  /*114e0*/  MOV R56, R86 ;  /* 0x0000005600387202 */ /* 0x000fe20000000f00 */
[----:B------:R-:W-:-:S04]  /*114f0*/  IMAD.MOV.U32 R216, RZ, RZ, R105 ;  /* 0x000000ffffd87224 */ /* 0x000fc800078e0069 */
[-C--:B------:R-:W-:Y:S08]  /*11500*/  HMMA.16816.F32.BF16 R172, R4, R18.reuse, R172 ;  /* 0x0000001204ac723c */ /* 0x080ff000000418ac */
[----:B------:R-:W-:Y:S01]  /*11510*/  HMMA.16816.F32.BF16 R108, R8, R18, R52 ;  /* 0x00000012086c723c */ /* 0x000fe20000041834 */
[----:B------:R-:W2:Y:S06]  /*11520*/  LDSM.16.MT88.4 R16, [R223+0xc800] ;  /* 0x00c80000df10783b */ /* 0x000eac0000004200 */
[----:B------:R-:W-:Y:S01]  /*11530*/  MOV R52, R104 ;  /* 0x0000006800347202 */ /* 0x000fe20000000f00 */
[-C--:B---3--:R-:W-:Y:S08]  /*11540*/  HMMA.16816.F32.BF16 R176, R4, R12.reuse, R176 ;  /* 0x0000000c04b0723c */ /* 0x088ff000000418b0 */
[----:B------:R-:W-:Y:S08]  /*11550*/  HMMA.16816.F32.BF16 R104, R8, R12, R48 ;  /* 0x0000000c0868723c */ /* 0x000ff00000041830 */
[-C--:B------:R-:W-:Y:S08]  /*11560*/  HMMA.16816.F32.BF16 R188, R4, R14.reuse, R188 ;  /* 0x0000000e04bc723c */ /* 0x080ff000000418bc */
[----:B------:R-:W-:Y:S01]  /*11570*/  HMMA.16816.F32.BF16 R84, R8, R14, R44 ;  /* 0x0000000e0854723c */ /* 0x000fe2000004182c */
[----:B------:R-:W3:Y:S01]  /*11580*/  LDSM.16.MT88.4 R12, [R221+0xe800] ;  /* 0x00e80000dd0c783b */ /* 0x000ee20000004200 */
[----:B------:R-:W-:Y:S01]  /*11590*/  MOV R65, R196 ;  /* 0x000000c400417202 */ /* 0x000fe20000000f00 */
[----:B------:R-:W-:Y:S01]  /*115a0*/  IMAD.MOV.U32 R50, RZ, RZ, R199 ;  /* 0x000000ffff327224 */ /* 0x000fe200078e00c7 */
[----:B------:R-:W-:-:S02]  /*115b0*/  MOV R64, R197 ;  /* 0x000000c500407202 */ /* 0x000fc40000000f00 */
[----:B------:R-:W-:Y:S02]  /*115c0*/  MOV R51, R198 ;  /* 0x000000c600337202 */ /* 0x000fe40000000f00 */
[----:B--2---:R-:W-:Y:S01]  /*115d0*/  HMMA.16816.F32.BF16 R196, R8, R16, R132 ;  /* 0x0000001008c4723c */ /* 0x004fe20000041884 */
[----:B------:R-:W-:Y:S01]  /*115e0*/  MOV R58, R95 ;  /* 0x0000005f003a7202 */ /* 0x000fe20000000f00 */
[----:B------:R-:W-:Y:S01]  /*115f0*/  IMAD.MOV.U32 R55, RZ, RZ, R91 ;  /* 0x000000ffff377224 */ /* 0x000fe200078e005b */
[----:B------:R-:W-:Y:S02]  /*11600*/  MOV R59, R94 ;  /* 0x0000005e003b7202 */ /* 0x000fe40000000f00 */
[----:B------:R-:W-:-:S03]  /*11610*/  MOV R53, R93 ;  /* 0x0000005d00357202 */ /* 0x000fc60000000f00 */
        /* <DEDUP_REMOVED lines=8> */
[-C--:B---3--:R-:W-:Y:S08]  /*116a0*/  HMMA.16816.F32.BF16 R116, R8, R12.reuse, R116 ;  /* 0x0000000c0874723c */ /* 0x088ff00000041874 */
[C---:B------:R-:W-:Y:S08]  /*116b0*/  HMMA.16816.F32.BF16 R92, R4.reuse, R12, R72 ;  /* 0x0000000c045c723c */ /* 0x040ff00000041848 */
[-C--:B------:R-:W-:Y:S08]  /*116c0*/  HMMA.16816.F32.BF16 R88, R4, R14.reuse, R36 ;  /* 0x0000000e0458723c */ /* 0x080ff00000041824 */
[----:B------:R-:W-:Y:S01]  /*116d0*/  HMMA.16816.F32.BF16 R120, R8, R14, R20 ;  /* 0x0000000e0878723c */ /* 0x000fe20000041814 */
[----:B------:R-:W3:Y:S04]  /*116e0*/  LDSM.16.MT88.4 R12, [R223+0xe800] ;  /* 0x00e80000df0c783b */ /* 0x000ee80000004200 */
[----:B------:R-:W4:Y:S03]  /*116f0*/  LDSM.16.MT88.4 R20, [R222+0xe800] ;  /* 0x00e80000de14783b */ /* 0x000f260000004200 */
[----:B--2---:R-:W-:Y:S07]  /*11700*/  HMMA.16816.F32.BF16 R72, R4, R16, R32 ;  /* 0x000000100448723c */ /* 0x004fee0000041820 */
[----:B------:R-:W-:Y:S01]  /*11710*/  MOV R32, R68 ;  /* 0x0000004400207202 */ /* 0x000fe20000000f00 */
[----:B------:R-:W-:Y:S01]  /*11720*/  IMAD.MOV.U32 R34, RZ, RZ, R70 ;  /* 0x000000ffff227224 */ /* 0x000fe200078e0046 */
[----:B------:R-:W-:-:S02]  /*11730*/  MOV R33, R69 ;  /* 0x0000004500217202 */ /* 0x000fc40000000f00 */
[----:B------:R-:W-:Y:S02]  /*11740*/  MOV R35, R71 ;  /* 0x0000004700237202 */ /* 0x000fe40000000f00 */
[----:B------:R-:W-:Y:S07]  /*11750*/  HMMA.16816.F32.BF16 R68, R4, R18, R28 ;  /* 0x000000120444723c */ /* 0x000fee000004181c */
[----:B------:R-:W-:Y:S01]  /*11760*/  MOV R28, R64 ;  /* 0x00000040001c7202 */ /* 0x000fe20000000f00 */
[----:B------:R-:W-:Y:S01]  /*11770*/  IMAD.MOV.U32 R30, RZ, RZ, R66 ;  /* 0x000000ffff1e7224 */ /* 0x000fe200078e0042 */
[----:B------:R-:W-:-:S02]  /*11780*/  MOV R29, R65 ;  /* 0x00000041001d7202 */ /* 0x000fc40000000f00 */
[----:B------:R-:W-:Y:S01]  /*11790*/  MOV R31, R67 ;  /* 0x00000043001f7202 */ /* 0x000fe20000000f00 */
[----:B------:R-:W-:Y:S01]  /*117a0*/  IMAD.MOV.U32 R37, RZ, RZ, R49 ;  /* 0x000000ffff257224 */ /* 0x000fe200078e0031 */
[----:B------:R-:W-:Y:S01]  /*117b0*/  MOV R39, R47 ;  /* 0x0000002f00277202 */ /* 0x000fe20000000f00 */
[----:B---3--:R-:W-:Y:S01]  /*117c0*/  HMMA.16816.F32.BF16 R64, R4, R12, R40 ;  /* 0x0000000c0440723c */ /* 0x008fe20000041828 */
[----:B------:R-:W-:-:S06]  /*117d0*/  MOV R38, R48 ;  /* 0x0000003000267202 */ /* 0x000fcc0000000f00 */
[----:B------:R-:W-:Y:S01]  /*117e0*/  MOV R40, R56 ;  /* 0x0000003800287202 */ /* 0x000fe20000000f00 */
[----:B------:R-:W-:Y:S01]  /*117f0*/  IMAD.MOV.U32 R42, RZ, RZ, R58 ;  /* 0x000000ffff2a7224 */ /* 0x000fe200078e003a */
[----:B------:R-:W-:Y:S02]  /*11800*/  MOV R41, R57 ;  /* 0x0000003900297202 */ /* 0x000fe40000000f00 */
[----:B------:R-:W-:Y:S01]  /*11810*/  MOV R43, R59 ;  /* 0x0000003b002b7202 */ /* 0x000fe20000000f00 */
[----:B----4-:R-:W-:Y:S01]  /*11820*/  HMMA.16816.F32.BF16 R80, R4, R20, R80 ;  /* 0x000000140450723c */ /* 0x010fe20000041850 */
[----:B------:R-:W-:-:S07]  /*11830*/  MOV R36, R50 ;  /* 0x0000003200247202 */ /* 0x000fce0000000f00 */
[C---:B------:R-:W-:Y:S07]  /*11840*/  HMMA.16816.F32.BF16 R56, R4.reuse, R14, R24 ;  /* 0x0000000e0438723c */ /* 0x040fee0000041818 */
[----:B------:R-:W-:Y:S01]  /*11850*/  MOV R24, R52 ;  /* 0x0000003400187202 */ /* 0x000fe20000000f00 */
[----:B------:R-:W-:Y:S01]  /*11860*/  HMMA.16816.F32.BF16 R76, R4, R22, R76 ;  /* 0x00000016044c723c */ /* 0x000fe2000004184c */
[----:B------:R-:W-:-:S06]  /*11870*/  MOV R27, R55 ;  /* 0x00000037001b7202 */ /* 0x000fcc0000000f00 */
[----:B------:R-:W-:Y:S01]  /*11880*/  MOV R7, R51 ;  /* 0x0000003300077202 */ /* 0x000fe20000000f00 */
[----:B------:R-:W-:Y:S01]  /*11890*/  HMMA.16816.F32.BF16 R44, R8, R16, R184 ;  /* 0x00000010082c723c */ /* 0x000fe200000418b8 */
[----:B------:R-:W-:Y:S01]  /*118a0*/  IMAD.MOV.U32 R25, RZ, RZ, R53 ;  /* 0x000000ffff197224 */ /* 0x000fe200078e0035 */
[----:B------:R-:W-:Y:S01]  /*118b0*/  MOV R26, R54 ;  /* 0x00000036001a7202 */ /* 0x000fe20000000f00 */
[----:B------:R2:W-:Y:S01]  /*118c0*/  MUFU.EX2 R184, R114 ;  /* 0x0000007200b87308 */ /* 0x0005e20000000800 */
[----:B------:R-:W-:-:S03]  /*118d0*/  MOV R5, R27 ;  /* 0x0000001b00057202 */ /* 0x000fc60000000f00 */
[----:B------:R-:W-:Y:S01]  /*118e0*/  MOV R17, R7 ;  /* 0x0000000700117202 */ /* 0x000fe20000000f00 */
[----:B------:R-:W-:Y:S01]  /*118f0*/  HMMA.16816.F32.BF16 R48, R8, R22, R180 ;  /* 0x000000160830723c */ /* 0x000fe200000418b4 */
[----:B------:R-:W-:Y:S01]  /*11900*/  IMAD.MOV.U32 R16, RZ, RZ, R24 ;  /* 0x000000ffff107224 */ /* 0x000fe200078e0018 */
[----:B------:R-:W-:Y:S01]  /*11910*/  MOV R4, R29 ;  /* 0x0000001d00047202 */ /* 0x000fe20000000f00 */
[----:B------:R-:W-:Y:S01]  /*11920*/  IMAD.MOV.U32 R186, RZ, RZ, R28 ;  /* 0x000000ffffba7224 */ /* 0x000fe200078e001c */
[----:B------:R-:W-:-:S03]  /*11930*/  MOV R24, R30 ;  /* 0x0000001e00187202 */ /* 0x000fc60000000f00 */
[----:B------:R-:W-:Y:S02]  /*11940*/  IMAD.MOV.U32 R183, RZ, RZ, R2 ;  /* 0x000000ffffb77224 */ /* 0x000fe400078e0002 */
[----:B------:R-:W-:Y:S01]  /*11950*/  FADD.FTZ R2, R216, R0 ;  /* 0x00000000d8027221 */ /* 0x000fe20000010000 */
[----:B------:R-:W-:Y:S01]  /*11960*/  HMMA.16816.F32.BF16 R52, R8, R20, R192 ;  /* 0x000000140834723c */ /* 0x000fe200000418c0 */
[----:B------:R-:W-:Y:S01]  /*11970*/  MOV R187, R31 ;  /* 0x0000001f00bb7202 */ /* 0x000fe20000000f00 */
[----:B------:R-:W-:Y:S01]  /*11980*/  IMAD.MOV.U32 R180, RZ, RZ, R32 ;  /* 0x000000ffffb47224 */ /* 0x000fe200078e0020 */
[----:B------:R-:W-:Y:S01]  /*11990*/  MOV R181, R33 ;  /* 0x0000002100b57202 */ /* 0x000fe20000000f00 */
[----:B------:R-:W-:Y:S01]  /*119a0*/  IMAD.MOV.U32 R182, RZ, RZ, R36 ;  /* 0x000000ffffb67224 */ /* 0x000fe200078e0024 */
[----:B------:R-:W-:Y:S01]  /*119b0*/  MOV R27, R34 ;  /* 0x00000022001b7202 */ /* 0x000fe20000000f00 */
[----:B------:R-:W-:Y:S01]  /*119c0*/  LDSM.16.MT88.4 R20, [R221+0xd000] ;  /* 0x00d00000dd14783b */ /* 0x000fe20000004200 */
[----:B------:R-:W-:Y:S01]  /*119d0*/  IMAD.MOV.U32 R195, RZ, RZ, R40 ;  /* 0x000000ffffc37224 */ /* 0x000fe200078e0028 */
[----:B------:R-:W-:Y:S01]  /*119e0*/  MOV R194, R41 ;  /* 0x0000002900c27202 */ /* 0x000fe20000000f00 */
[----:B------:R-:W-:Y:S01]  /*119f0*/  FADD.FTZ R3, R16, R3 ;  /* 0x0000000310037221 */ /* 0x000fe20000010000 */
[----:B------:R-:W-:Y:S01]  /*11a00*/  MOV R193, R42 ;  /* 0x0000002a00c17202 */ /* 0x000fe20000000f00 */
[----:B--2---:R-:W-:Y:S01]  /*11a10*/  FADD.FTZ R114, R17, R2 ;  /* 0x0000000211727221 */ /* 0x004fe20000010000 */
[----:B------:R-:W-:-:S02]  /*11a20*/  MOV R192, R43 ;  /* 0x0000002b00c07202 */ /* 0x000fc40000000f00 */
[----:B------:R-:W-:Y:S01]  /*11a30*/  MOV R28, R35 ;  /* 0x00000023001c7202 */ /* 0x000fe20000000f00 */
[----:B------:R-:W-:Y:S01]  /*11a40*/  HMMA.16816.F32.BF16 R40, R8, R12, R164 ;  /* 0x0000000c0828723c */ /* 0x000fe200000418a4 */
[----:B------:R-:W-:Y:S02]  /*11a50*/  MOV R29, R37 ;  /* 0x00000025001d7202 */ /* 0x000fe40000000f00 */
[----:B------:R-:W-:Y:S02]  /*11a60*/  MOV R30, R38 ;  /* 0x00000026001e7202 */ /* 0x000fe40000000f00 */
[----:B------:R-:W-:-:S03]  /*11a70*/  MOV R31, R39 ;  /* 0x00000027001f7202 */ /* 0x000fc60000000f00 */
[C---:B------:R-:W-:Y:S01]  /*11a80*/  HMMA.16816.F32.BF16 R36, R8.reuse, R18, R168 ;  /* 0x000000120824723c */ /* 0x040fe200000418a8 */
[----:B------:R-:W-:Y:S07]  /*11a90*/  LDSM.16.MT88.4 R16, [R222+0xd000] ;  /* 0x00d00000de10783b */ /* 0x000fee0000004200 */
[----:B------:R-:W-:Y:S01]  /*11aa0*/  HMMA.16816.F32.BF16 R32, R8, R14, R152 ;  /* 0x0000000e0820723c */ /* 0x000fe20000041898 */
[----:B------:R-:W2:Y:S01]  /*11ab0*/  LDSM.16.MT88.4 R12, [R224+0xd000] ;  /* 0x00d00000e00c783b */ /* 0x000ea20000004200 */
[----:B------:R-:W-:Y:S01]  /*11ac0*/  MOV R6, R26 ;  /* 0x0000001a00067202 */ /* 0x000fe20000000f00 */
[----:B------:R-:W-:Y:S01]  /*11ad0*/  MUFU.EX2 R185, R129 ;  /* 0x0000008100b97308 */ /* 0x000fe20000000800 */
[----:B------:R-:W-:-:S07]  /*11ae0*/  FADD.FTZ R0, R186, R205 ;  /* 0x000000cdba007221 */ /* 0x000fce0000010000 */
[----:B------:R-:W3:Y:S01]  /*11af0*/  MUFU.EX2 R26, R128 ;  /* 0x00000080001a7308 */ /* 0x000ee20000000800 */
[----:B------:R-:W-:-:S07]  /*11b00*/  MOV R186, R187 ;  /* 0x000000bb00ba7202 */ /* 0x000fce0000000f00 */
[----:B------:R-:W-:Y:S08]  /*11b10*/  MUFU.EX2 R126, R126 ;  /* 0x0000007e007e7308 */ /* 0x000ff00000000800 */
[----:B------:R-:W-:Y:S08]  /*11b20*/  MUFU.EX2 R124, R124 ;  /* 0x0000007c007c7308 */ /* 0x000ff00000000800 */
[----:B------:R-:W4:Y:S08]  /*11b30*/  MUFU.EX2 R153, R115 ;  /* 0x0000007300997308 */ /* 0x000f300000000800 */
        /* <DEDUP_REMOVED lines=11> */
[----:B---3--:R-:W-:Y:S02]  /*11bf0*/  F2FP.BF16.PACK_AB R8, R26, R185 ;  /* 0x000000b91a08723e */ /* 0x008fe400000010ff */
[----:B----4-:R-:W-:Y:S02]  /*11c00*/  F2FP.BF16.PACK_AB R9, R153, R124 ;  /* 0x0000007c9909723e */ /* 0x010fe400000010ff */
[----:B------:R-:W-:Y:S02]  /*11c10*/  F2FP.BF16.PACK_AB R10, R126, R127 ;  /* 0x0000007f7e0a723e */ /* 0x000fe400000010ff */
[----:B-1----:R-:W-:Y:S02]  /*11c20*/  F2FP.BF16.PACK_AB R11, R170, R184 ;  /* 0x000000b8aa0b723e */ /* 0x002fe400000010ff */
[----:B------:R-:W-:Y:S01]  /*11c30*/  MOV R5, R6 ;  /* 0x0000000600057202 */ /* 0x000fe20000000f00 */
[----:B------:R-:W-:Y:S01]  /*11c40*/  IMAD.MOV.U32 R6, RZ, RZ, R7 ;  /* 0x000000ffff067224 */ /* 0x000fe200078e0007 */
[----:B------:R-:W-:Y:S01]  /*11c50*/  MOV R7, R219 ;  /* 0x000000db00077202 */ /* 0x000fe20000000f00 */
[----:B------:R-:W-:Y:S01]  /*11c60*/  FADD.FTZ R113, R218, R0 ;  /* 0x00000000da717221 */ /* 0x000fe20000010000 */
[----:B------:R-:W-:Y:S01]  /*11c70*/  MUFU.EX2 R219, R125 ;  /* 0x0000007d00db7308 */ /* 0x000fe20000000800 */
[----:B------:R-:W-:Y:S01]  /*11c80*/  MOV R155, R180 ;  /* 0x000000b4009b7202 */ /* 0x000fe20000000f00 */
[----:B------:R-:W-:Y:S01]  /*11c90*/  IMAD.MOV.U32 R129, RZ, RZ, R182 ;  /* 0x000000ffff817224 */ /* 0x000fe200078e00b6 */
[----:B------:R-:W-:-:S02]  /*11ca0*/  MOV R152, R181 ;  /* 0x000000b500987202 */ /* 0x000fc40000000f00 */
[----:B------:R-:W-:-:S03]  /*11cb0*/  MOV R128, R183 ;  /* 0x000000b700807202 */ /* 0x000fc60000000f00 */
[----:B------:R-:W-:Y:S01]  /*11cc0*/  MUFU.EX2 R25, R112 ;  /* 0x0000007000197308 */ /* 0x000fe20000000800 */
[----:B--2---:R-:W-:Y:S07]  /*11cd0*/  HMMA.16816.F32.BF16 R180, R8, R12, R104 ;  /* 0x0000000c08b4723c */ /* 0x004fee0000041868 */
[----:B------:R-:W1:Y:S01]  /*11ce0*/  MUFU.EX2 R154, R63 ;  /* 0x0000003f009a7308 */ /* 0x000e620000000800 */
[----:B------:R-:W-:Y:S01]  /*11cf0*/  MOV R104, R29 ;  /* 0x0000001d00687202 */ /* 0x000fe20000000f00 */
[----:B------:R-:W-:Y:S01]  /*11d00*/  IMAD.MOV.U32 R106, RZ, RZ, R31 ;  /* 0x000000ffff6a7224 */ /* 0x000fe200078e001f */
[----:B------:R-:W-:-:S05]  /*11d10*/  MOV R105, R30 ;  /* 0x0000001e00697202 */ /* 0x000fca0000000f00 */
[----:B------:R-:W-:Y:S08]  /*11d20*/  MUFU.EX2 R171, R62 ;  /* 0x0000003e00ab7308 */ /* 0x000ff00000000800 */
[----:B------:R-:W-:Y:S08]  /*11d30*/  MUFU.EX2 R169, R61 ;  /* 0x0000003d00a97308 */ /* 0x000ff00000000800 */
[----:B------:R2:W3:Y:S08]  /*11d40*/  MUFU.EX2 R216, R60 ;  /* 0x0000003c00d87308 */ /* 0x0004f00000000800 */
[----:B------:R-:W-:Y:S08]  /*11d50*/  MUFU.EX2 R218, R130 ;  /* 0x0000008200da7308 */ /* 0x000ff00000000800 */
[----:B------:R-:W4:Y:S01]  /*11d60*/  MUFU.EX2 R125, R131 ;  /* 0x00000083007d7308 */ /* 0x000f220000000800 */
[C---:B--2---:R-:W-:Y:S08]  /*11d70*/  HMMA.16816.F32.BF16 R60, R8.reuse, R22, R140 ;  /* 0x00000016083c723c */ /* 0x044ff0000004188c */
[----:B------:R-:W-:Y:S07]  /*11d80*/  HMMA.16816.F32.BF16 R140, R8, R18, R108 ;  /* 0x00000012088c723c */ /* 0x000fee000004186c */
[----:B------:R-:W-:-:S02]  /*11d90*/  MOV R108, R28 ;  /* 0x0000001c006c7202 */ /* 0x000fc40000000f00 */
[----:B------:R-:W2:Y:S01]  /*11da0*/  LDSM.16.MT88.4 R28, [R223+0xd000] ;  /* 0x00d00000df1c783b */ /* 0x000ea20000004200 */
[----:B------:R-:W-:Y:S01]  /*11db0*/  FADD.FTZ R4, R4, R204 ;  /* 0x000000cc04047221 */ /* 0x000fe20000010000 */
[----:B------:R-:W-:Y:S01]  /*11dc0*/  MOV R0, R6 ;  /* 0x0000000600007202 */ /* 0x000fe20000000f00 */
[----:B------:R-:W-:Y:S01]  /*11dd0*/  FADD.FTZ R112, R187, R3 ;  /* 0x00000003bb707221 */ /* 0x000fe20000010000 */
[----:B------:R-:W-:Y:S01]  /*11de0*/  MOV R3, R5 ;  /* 0x0000000500037202 */ /* 0x000fe20000000f00 */
[----:B------:R-:W-:Y:S01]  /*11df0*/  FADD.FTZ R2, R186, R4 ;  /* 0x00000004ba027221 */ /* 0x000fe20000010000 */
[----:B-1----:R-:W-:Y:S01]  /*11e00*/  F2FP.BF16.PACK_AB R4, R154, R25 ;  /* 0x000000199a04723e */ /* 0x002fe200000010ff */
[----:B------:R-:W-:Y:S01]  /*11e10*/  IMAD.MOV.U32 R115, RZ, RZ, R7 ;  /* 0x000000ffff737224 */ /* 0x000fe200078e0007 */
[----:B---3--:R-:W-:Y:S02]  /*11e20*/  F2FP.BF16.PACK_AB R5, R219, R216 ;  /* 0x000000d8db05723e */ /* 0x008fe400000010ff */
[----:B------:R-:W-:-:S02]  /*11e30*/  F2FP.BF16.PACK_AB R6, R169, R171 ;  /* 0x000000aba906723e */ /* 0x000fc400000010ff */
[----:B----4-:R-:W-:Y:S01]  /*11e40*/  F2FP.BF16.PACK_AB R7, R125, R218 ;  /* 0x000000da7d07723e */ /* 0x010fe200000010ff */
[----:B------:R-:W-:Y:S01]  /*11e50*/  IMAD.MOV.U32 R109, RZ, RZ, R27 ;  /* 0x000000ffff6d7224 */ /* 0x000fe200078e001b */
[----:B------:R-:W-:Y:S01]  /*11e60*/  MOV R168, R24 ;  /* 0x0000001800a87202 */ /* 0x000fe20000000f00 */
[-C--:B------:R-:W-:Y:S01]  /*11e70*/  HMMA.16816.F32.BF16 R148, R8, R20.reuse, R148 ;  /* 0x000000140894723c */ /* 0x080fe20000041894 */
[----:B------:R-:W-:Y:S02]  /*11e80*/  MOV R111, R25 ;  /* 0x00000019006f7202 */ /* 0x000fe40000000f00 */
        /* <DEDUP_REMOVED lines=10> */
[----:B------:R-:W-:Y:S01]  /*11f30*/  MOV R99, R13 ;  /* 0x0000000d00637202 */ /* 0x000fe20000000f00 */
[C---:B------:R-:W-:Y:S08]  /*11f40*/  HMMA.16816.F32.BF16 R160, R4.reuse, R16, R160 ;  /* 0x0000001004a0723c */ /* 0x040ff000000418a0 */
[C---:B------:R-:W-:Y:S01]  /*11f50*/  HMMA.16816.F32.BF16 R172, R4.reuse, R18, R172 ;  /* 0x0000001204ac723c */ /* 0x040fe200000418ac */
[----:B------:R-:W2:Y:S07]  /*11f60*/  LDSM.16.MT88.4 R16, [R224+0xf000] ;  /* 0x00f00000e010783b */ /* 0x000eae0000004200 */
[-C--:B------:R-:W-:Y:S08]  /*11f70*/  HMMA.16816.F32.BF16 R188, R4, R14.reuse, R188 ;  /* 0x0000000e04bc723c */ /* 0x080ff000000418bc */
[----:B------:R-:W-:Y:S01]  /*11f80*/  HMMA.16816.F32.BF16 R136, R8, R14, R84 ;  /* 0x0000000e0888723c */ /* 0x000fe20000041854 */
[----:B------:R-:W4:Y:S01]  /*11f90*/  LDSM.16.MT88.4 R12, [R223+0xf000] ;  /* 0x00f00000df0c783b */ /* 0x000f220000004200 */
[----:B------:R-:W-:Y:S01]  /*11fa0*/  IMAD.MOV.U32 R96, RZ, RZ, R104 ;  /* 0x000000ffff607224 */ /* 0x000fe200078e0068 */
[----:B------:R-:W-:-:S02]  /*11fb0*/  MOV R97, R105 ;  /* 0x0000006900617202 */ /* 0x000fc40000000f00 */
[----:B------:R-:W-:-:S03]  /*11fc0*/  MOV R98, R106 ;  /* 0x0000006a00627202 */ /* 0x000fc60000000f00 */
[C---:B-1----:R-:W-:Y:S08]  /*11fd0*/  HMMA.16816.F32.BF16 R84, R4.reuse, R26, R88 ;  /* 0x0000001a0454723c */ /* 0x042ff00000041858 */
[-C--:B---3--:R-:W-:Y:S07]  /*11fe0*/  HMMA.16816.F32.BF16 R88, R4, R20.reuse, R80 ;  /* 0x000000140458723c */ /* 0x088fee0000041850 */
[----:B------:R-:W-:Y:S01]  /*11ff0*/  MOV R83, R107 ;  /* 0x0000006b00537202 */ /* 0x000fe20000000f00 */
[----:B------:R-:W-:Y:S01]  /*12000*/  HMMA.16816.F32.BF16 R52, R8, R20, R52 ;  /* 0x000000140834723c */ /* 0x000fe20000041834 */
[----:B------:R-:W-:Y:S01]  /*12010*/  IMAD.MOV.U32 R80, RZ, RZ, R96 ;  /* 0x000000ffff507224 */ /* 0x000fe200078e0060 */
[----:B------:R-:W-:Y:S01]  /*12020*/  MOV R81, R97 ;  /* 0x0000006100517202 */ /* 0x000fe20000000f00 */
[----:B------:R1:W-:Y:S01]  /*12030*/  MUFU.EX2 R20, R83 ;  /* 0x0000005300147308 */ /* 0x0003e20000000800 */
[----:B------:R-:W-:Y:S01]  /*12040*/  MOV R82, R98 ;  /* 0x0000006200527202 */ /* 0x000fe20000000f00 */
[----:B------:R-:W-:Y:S01]  /*12050*/  IMAD.MOV.U32 R97, RZ, RZ, R153 ;  /* 0x000000ffff617224 */ /* 0x000fe200078e0099 */
[----:B------:R-:W-:-:S02]  /*12060*/  MOV R98, R152 ;  /* 0x0000009800627202 */ /* 0x000fc40000000f00 */
[----:B------:R-:W-:Y:S02]  /*12070*/  MOV R96, R154 ;  /* 0x0000009a00607202 */ /* 0x000fe40000000f00 */
[----:B-1----:R-:W-:Y:S02]  /*12080*/  MOV R83, R155 ;  /* 0x0000009b00537202 */ /* 0x002fe40000000f00 */
[----:B------:R-:W1:Y:S01]  /*12090*/  LDSM.16.MT88.4 R152, [R221+0xd800] ;  /* 0x00d80000dd98783b */ /* 0x000e620000004200 */
[----:B------:R-:W-:Y:S01]  /*120a0*/  MOV R130, R192 ;  /* 0x000000c000827202 */ /* 0x000fe20000000f00 */
[----:B------:R-:W-:Y:S01]  /*120b0*/  IMAD.MOV.U32 R186, RZ, RZ, R194 ;  /* 0x000000ffffba7224 */ /* 0x000fe200078e00c2 */
[----:B------:R-:W-:Y:S02]  /*120c0*/  MOV R187, R193 ;  /* 0x000000c100bb7202 */ /* 0x000fe40000000f00 */
[----:B------:R-:W-:Y:S01]  /*120d0*/  MOV R131, R195 ;  /* 0x000000c300837202 */ /* 0x000fe20000000f00 */
[-C--:B------:R-:W-:Y:S01]  /*120e0*/  HMMA.16816.F32.BF16 R196, R8, R28.reuse, R196 ;  /* 0x0000001c08c4723c */ /* 0x080fe200000418c4 */
[----:B------:R-:W-:Y:S07]  /*120f0*/  MUFU.EX2 R239, R239 ;  /* 0x000000ef00ef7308 */ /* 0x000fee0000000800 */
[C---:B------:R-:W-:Y:S01]  /*12100*/  HMMA.16816.F32.BF16 R192, R4.reuse, R28, R100 ;  /* 0x0000001c04c0723c */ /* 0x040fe20000041864 */
[----:B------:R-:W-:Y:S07]  /*12110*/  MUFU.EX2 R217, R217 ;  /* 0x000000d900d97308 */ /* 0x000fee0000000800 */
[-C--:B------:R-:W-:Y:S01]  /*12120*/  HMMA.16816.F32.BF16 R100, R4, R24.reuse, R92 ;  /* 0x000000180464723c */ /* 0x080fe2000004185c */
[----:B------:R3:W-:Y:S07]  /*12130*/  MUFU.EX2 R21, R226 ;  /* 0x000000e200157308 */ /* 0x0007ee0000000800 */
[----:B------:R-:W-:Y:S01]  /*12140*/  HMMA.16816.F32.BF16 R116, R8, R24, R116 ;  /* 0x000000180874723c */ /* 0x000fe20000041874 */
[----:B------:R-:W-:Y:S07]  /*12150*/  MUFU.EX2 R214, R214 ;  /* 0x000000d600d67308 */ /* 0x000fee0000000800 */
[C---:B--2---:R-:W-:Y:S01]  /*12160*/  HMMA.16816.F32.BF16 R104, R4.reuse, R16, R72 ;  /* 0x000000100468723c */ /* 0x044fe20000041848 */
[----:B------:R-:W2:Y:S07]  /*12170*/  MUFU.EX2 R210, R210 ;  /* 0x000000d200d27308 */ /* 0x000eae0000000800 */
[----:B----4-:R-:W-:Y:S01]  /*12180*/  HMMA.16816.F32.BF16 R64, R4, R12, R64 ;  /* 0x0000000c0440723c */ /* 0x010fe20000041840 */
[----:B------:R-:W-:Y:S07]  /*12190*/  MUFU.EX2 R215, R215 ;  /* 0x000000d700d77308 */ /* 0x000fee0000000800 */
[C---:B------:R-:W-:Y:S01]  /*121a0*/  HMMA.16816.F32.BF16 R48, R8.reuse, R22, R48 ;  /* 0x000000160830723c */ /* 0x040fe20000041830 */
[----:B------:R-:W-:Y:S07]  /*121b0*/  MUFU.EX2 R212, R212 ;  /* 0x000000d400d47308 */ /* 0x000fee0000000800 */
[C---:B------:R-:W-:Y:S01]  /*121c0*/  HMMA.16816.F32.BF16 R44, R8.reuse, R16, R44 ;  /* 0x00000010082c723c */ /* 0x040fe2000004182c */
[----:B------:R-:W-:Y:S07]  /*121d0*/  MUFU.EX2 R16, R202 ;  /* 0x000000ca00107308 */ /* 0x000fee0000000800 */
[C---:B------:R-:W-:Y:S01]  /*121e0*/  HMMA.16816.F32.BF16 R36, R8.reuse, R18, R36 ;  /* 0x000000120824723c */ /* 0x040fe20000041824 */
[----:B------:R-:W4:Y:S07]  /*121f0*/  MUFU.EX2 R17, R200 ;  /* 0x000000c800117308 */ /* 0x000f2e0000000800 */
[C---:B------:R-:W-:Y:S01]  /*12200*/  HMMA.16816.F32.BF16 R40, R8.reuse, R12, R40 ;  /* 0x0000000c0828723c */ /* 0x040fe20000041828 */
[----:B------:R-:W-:Y:S07]  /*12210*/  MUFU.EX2 R211, R211 ;  /* 0x000000d300d37308 */ /* 0x000fee0000000800 */
[C---:B------:R-:W-:Y:S01]  /*12220*/  HMMA.16816.F32.BF16 R32, R8.reuse, R14, R32 ;  /* 0x0000000e0820723c */ /* 0x040fe20000041820 */
[----:B------:R-:W-:Y:S01]  /*12230*/  MUFU.EX2 R209, R209 ;  /* 0x000000d100d17308 */ /* 0x000fe20000000800 */
[----:B------:R-:W-:Y:S01]  /*12240*/  FADD.FTZ R0, R0, R114 ;  /* 0x0000007200007221 */ /* 0x000fe20000010000 */
[----:B---3--:R3:W5:Y:S05]  /*12250*/  LDL.LU R226, [R1+0xb0] ;  /* 0x0000b00001e27983 */ /* 0x00876a0000300800 */
[C---:B------:R-:W-:Y:S01]  /*12260*/  HMMA.16816.F32.BF16 R28, R8.reuse, R30, R132 ;  /* 0x0000001e081c723c */ /* 0x040fe20000041884 */
[----:B------:R-:W-:Y:S07]  /*12270*/  MUFU.EX2 R213, R213 ;  /* 0x000000d500d57308 */ /* 0x000fee0000000800 */
[----:B------:R-:W-:Y:S01]  /*12280*/  HMMA.16816.F32.BF16 R24, R8, R26, R120 ;  /* 0x0000001a0818723c */ /* 0x000fe20000041878 */
[----:B------:R-:W1:Y:S08]  /*12290*/  MUFU.EX2 R208, R208 ;  /* 0x000000d000d07308 */ /* 0x000e700000000800 */
[----:B------:R-:W-:Y:S08]  /*122a0*/  MUFU.EX2 R12, R201 ;  /* 0x000000c9000c7308 */ /* 0x000ff00000000800 */
[----:B------:R1:W1:Y:S01]  /*122b0*/  MUFU.EX2 R11, R203 ;  /* 0x000000cb000b7308 */ /* 0x0002620000000800 */
[----:B------:R-:W-:Y:S01]  /*122c0*/  FADD.FTZ R3, R3, R113 ;  /* 0x0000007103037221 */ /* 0x000fe20000010000 */
[----:B------:R-:W-:Y:S01]  /*122d0*/  HMMA.16816.F32.BF16 R92, R4, R22, R76 ;  /* 0x00000016045c723c */ /* 0x000fe2000004184c */
[----:B------:R-:W-:-:S02]  /*122e0*/  FADD.FTZ R2, R80, R2 ;  /* 0x0000000250027221 */ /* 0x000fc40000010000 */
[----:B------:R-:W-:-:S05]  /*122f0*/  FADD.FTZ R0, R82, R0 ;  /* 0x0000000052007221 */ /* 0x000fca0000010000 */
[----:B------:R-:W-:Y:S01]  /*12300*/  HMMA.16816.F32.BF16 R68, R4, R18, R68 ;  /* 0x000000120444723c */ /* 0x000fe20000041844 */
[----:B------:R-:W-:Y:S01]  /*12310*/  FADD.FTZ R10, R129, R0 ;  /* 0x00000000810a7221 */ /* 0x000fe20000010000 */
[----:B------:R-:W-:-:S06]  /*12320*/  MOV R23, R125 ;  /* 0x0000007d00177202 */ /* 0x000fcc0000000f00 */
[----:B------:R-:W-:Y:S01]  /*12330*/  HMMA.16816.F32.BF16 R56, R4, R14, R56 ;  /* 0x0000000e0438723c */ /* 0x000fe20000041838 */
[----:B------:R-:W-:Y:S01]  /*12340*/  IMAD.MOV.U32 R18, RZ, RZ, R126 ;  /* 0x000000ffff127224 */ /* 0x000fe200078e007e */
[----:B--2---:R-:W-:Y:S01]  /*12350*/  F2FP.BF16.PACK_AB R129, R210, R214 ;  /* 0x000000d6d281723e */ /* 0x004fe200000010ff */
[----:B-1----:R-:W-:Y:S04]  /*12360*/  LDSM.16.MT88.4 R200, [R223+0xd800] ;  /* 0x00d80000dfc8783b */ /* 0x002fe80000004200 */
        /* <DEDUP_REMOVED lines=8> */
[----:B------:R-:W-:Y:S01]  /*123f0*/  IMAD.MOV.U32 R111, RZ, RZ, R124 ;  /* 0x000000ffff6f7224 */ /* 0x000fe200078e007c */
[----:B------:R-:W-:-:S02]  /*12400*/  F2FP.BF16.PACK_AB R130, R21, R217 ;  /* 0x000000d91582723e */ /* 0x000fc400000010ff */
[----:B----4-:R-:W-:Y:S02]  /*12410*/  F2FP.BF16.PACK_AB R131, R17, R16 ;  /* 0x000000101183723e */ /* 0x010fe400000010ff */
[----:B------:R-:W-:Y:S02]  /*12420*/  F2FP.BF16.PACK_AB R124, R212, R215 ;  /* 0x000000d7d47c723e */ /* 0x000fe400000010ff */
[----:B------:R-:W-:Y:S02]  /*12430*/  F2FP.BF16.PACK_AB R125, R208, R213 ;  /* 0x000000d5d07d723e */ /* 0x000fe400000010ff */
[----:B------:R-:W-:Y:S02]  /*12440*/  F2FP.BF16.PACK_AB R126, R209, R211 ;  /* 0x000000d3d17e723e */ /* 0x000fe400000010ff */
[----:B------:R-:W-:Y:S01]  /*12450*/  F2FP.BF16.PACK_AB R127, R11, R12 ;  /* 0x0000000c0b7f723e */ /* 0x000fe200000010ff */
[----:B------:R-:W-:Y:S01]  /*12460*/  FADD.FTZ R9, R83, R4 ;  /* 0x0000000453097221 */ /* 0x000fe20000010000 */
[----:B------:R-:W-:Y:S01]  /*12470*/  MOV R82, R99 ;  /* 0x0000006300527202 */ /* 0x000fe20000000f00 */
[----:B------:R-:W-:Y:S01]  /*12480*/  IMAD.MOV.U32 R80, RZ, RZ, R97 ;  /* 0x000000ffff507224 */ /* 0x000fe200078e0061 */
[----:B------:R-:W-:Y:S01]  /*12490*/  MOV R83, R108 ;  /* 0x0000006c00537202 */ /* 0x000fe20000000f00 */
[----:B------:R-:W-:Y:S01]  /*124a0*/  HMMA.16816.F32.BF16 R148, R128, R152, R148 ;  /* 0x000000988094723c */ /* 0x000fe20000041894 */
[----:B------:R-:W-:Y:S01]  /*124b0*/  MOV R135, R81 ;  /* 0x0000005100877202 */ /* 0x000fe20000000f00 */
[----:B------:R-:W1:Y:S01]  /*124c0*/  LDSM.16.MT88.4 R4, [R223+0xf800] ;  /* 0x00f80000df04783b */ /* 0x000e620000004200 */
[----:B------:R-:W-:Y:S01]  /*124d0*/  MOV R134, R82 ;  /* 0x0000005200867202 */ /* 0x000fe20000000f00 */
[----:B------:R-:W-:-:S04]  /*124e0*/  IMAD.MOV.U32 R133, RZ, RZ, R83 ;  /* 0x000000ffff857224 */ /* 0x000fc800078e0053 */
[----:B------:R-:W-:Y:S01]  /*124f0*/  HMMA.16816.F32.BF16 R144, R124, R152, R144 ;  /* 0x000000987c90723c */ /* 0x000fe20000041890 */
[----:B------:R-:W-:Y:S01]  /*12500*/  MOV R99, R115 ;  /* 0x0000007300637202 */ /* 0x000fe20000000f00 */
[----:B------:R-:W-:-:S06]  /*12510*/  IMAD.MOV.U32 R115, RZ, RZ, R168 ;  /* 0x000000ffff737224 */ /* 0x000fcc00078e00a8 */
[-C--:B------:R-:W-:Y:S08]  /*12520*/  HMMA.16816.F32.BF16 R156, R124, R154.reuse, R156 ;  /* 0x0000009a7c9c723c */ /* 0x080ff0000004189c */
[----:B------:R-:W-:Y:S07]  /*12530*/  HMMA.16816.F32.BF16 R152, R128, R154, R60 ;  /* 0x0000009a8098723c */ /* 0x000fee000004183c */
[----:B------:R-:W-:-:S02]  /*12540*/  MOV R62, R80 ;  /* 0x00000050003e7202 */ /* 0x000fc40000000f00 */
[----:B------:R-:W2:Y:S01]  /*12550*/  LDSM.16.MT88.4 R80, [R221+0xf800] ;  /* 0x00f80000dd50783b */ /* 0x000ea20000004200 */
[----:B------:R-:W-:Y:S01]  /*12560*/  FADD.FTZ R0, R225, R3 ;  /* 0x00000003e1007221 */ /* 0x000fe20000010000 */
[----:B------:R-:W-:Y:S02]  /*12570*/  MOV R3, R115 ;  /* 0x0000007300037202 */ /* 0x000fe40000000f00 */
[----:B------:R-:W4:Y:S01]  /*12580*/  LDSM.16.MT88.4 R112, [R224+0xf800] ;  /* 0x00f80000e070783b */ /* 0x000f220000004200 */
[----:B------:R-:W-:Y:S01]  /*12590*/  MOV R79, R96 ;  /* 0x00000060004f7202 */ /* 0x000fe20000000f00 */
[----:B------:R-:W-:Y:S01]  /*125a0*/  IMAD.MOV.U32 R96, RZ, RZ, R109 ;  /* 0x000000ffff607224 */ /* 0x000fe200078e006d */
[----:B------:R-:W-:Y:S01]  /*125b0*/  MOV R108, R187 ;  /* 0x000000bb006c7202 */ /* 0x000fe20000000f00 */
[----:B------:R-:W-:Y:S01]  /*125c0*/  FADD.FTZ R8, R220, R2 ;  /* 0x00000002dc087221 */ /* 0x000fe20000010000 */
[----:B------:R-:W-:Y:S01]  /*125d0*/  MOV R97, R110 ;  /* 0x0000006e00617202 */ /* 0x000fe20000000f00 */
[----:B-1----:R-:W-:Y:S01]  /*125e0*/  HMMA.16816.F32.BF16 R120, R124, R4, R64 ;  /* 0x000000047c78723c */ /* 0x002fe20000041840 */
[----:B------:R-:W-:Y:S01]  /*125f0*/  MOV R109, R186 ;  /* 0x000000ba006d7202 */ /* 0x000fe20000000f00 */
[----:B------:R3:W5:Y:S01]  /*12600*/  LDL.LU R225, [R1+0xac] ;  /* 0x0000ac0001e17983 */ /* 0x0007620000300800 */
[----:B------:R-:W-:Y:S01]  /*12610*/  MOV R110, R185 ;  /* 0x000000b9006e7202 */ /* 0x000fe20000000f00 */
[----:B------:R-:W-:Y:S01]  /*12620*/  IMAD.MOV.U32 R2, RZ, RZ, R99 ;  /* 0x000000ffff027224 */ /* 0x000fe200078e0063 */
[----:B------:R-:W-:Y:S01]  /*12630*/  MOV R60, R98 ;  /* 0x00000062003c7202 */ /* 0x000fe20000000f00 */
[----:B------:R-:W-:Y:S01]  /*12640*/  FADD.FTZ R3, R3, R10 ;  /* 0x0000000a03037221 */ /* 0x000fe20000010000 */
[----:B------:R-:W-:Y:S01]  /*12650*/  MOV R61, R97 ;  /* 0x00000061003d7202 */ /* 0x000fe20000000f00 */
[----:B------:R-:W-:-:S02]  /*12660*/  FADD.FTZ R2, R2, R9 ;  /* 0x0000000902027221 */ /* 0x000fc40000010000 */
[----:B------:R-:W-:Y:S01]  /*12670*/  IMAD.MOV.U32 R63, RZ, RZ, R79 ;  /* 0x000000ffff3f7224 */ /* 0x000fe200078e004f */
[----:B------:R-:W-:Y:S01]  /*12680*/  MOV R15, R184 ;  /* 0x000000b8000f7202 */ /* 0x000fe20000000f00 */
[----:B------:R3:W5:Y:S01]  /*12690*/  LDL.LU R220, [R1+0xa8] ;  /* 0x0000a80001dc7983 */ /* 0x0007620000300800 */
[----:B------:R-:W-:Y:S01]  /*126a0*/  MOV R13, R171 ;  /* 0x000000ab000d7202 */ /* 0x000fe20000000f00 */
[----:B--2---:R-:W-:Y:S01]  /*126b0*/  HMMA.16816.F32.BF16 R72, R124, R80, R100 ;  /* 0x000000507c48723c */ /* 0x004fe20000041864 */
[----:B------:R-:W-:Y:S01]  /*126c0*/  MOV R19, R170 ;  /* 0x000000aa00137202 */ /* 0x000fe20000000f00 */
[----:B------:R-:W-:Y:S05]  /*126d0*/  LDSM.16.MT88.4 R184, [R224+0xd800] ;  /* 0x00d80000e0b8783b */ /* 0x000fea0000004200 */
[----:B------:R-:W-:-:S02]  /*126e0*/  MOV R100, R108 ;  /* 0x0000006c00647202 */ /* 0x000fc40000000f00 */
[----:B------:R-:W-:Y:S01]  /*126f0*/  MOV R101, R109 ;  /* 0x0000006d00657202 */ /* 0x000fe20000000f00 */
[----:B------:R-:W-:Y:S01]  /*12700*/  IMAD.MOV.U32 R102, RZ, RZ, R110 ;  /* 0x000000ffff667224 */ /* 0x000fe200078e006e */
[----:B------:R-:W-:Y:S02]  /*12710*/  MOV R103, R111 ;  /* 0x0000006f00677202 */ /* 0x000fe40000000f00 */
[----:B------:R-:W-:Y:S02]  /*12720*/  MOV R64, R100 ;  /* 0x0000006400407202 */ /* 0x000fe40000000f00 */
[----:B------:R-:W-:Y:S01]  /*12730*/  MOV R65, R101 ;  /* 0x0000006500417202 */ /* 0x000fe20000000f00 */
[----:B----4-:R-:W-:Y:S01]  /*12740*/  HMMA.16816.F32.BF16 R108, R124, R114, R68 ;  /* 0x000000727c6c723c */ /* 0x010fe20000041844 */
[----:B------:R-:W-:Y:S01]  /*12750*/  IMAD.MOV.U32 R66, RZ, RZ, R102 ;  /* 0x000000ffff427224 */ /* 0x000fe200078e0066 */
[----:B------:R-:W-:Y:S01]  /*12760*/  MOV R67, R103 ;  /* 0x0000006700437202 */ /* 0x000fe20000000f00 */
[----:B------:R-:W-:-:S05]  /*12770*/  FADD.FTZ R0, R64, R0 ;  /* 0x0000000040007221 */ /* 0x000fca0000010000 */
        /* <DEDUP_REMOVED lines=46> */
[C---:B------:R-:W-:Y:S08]  /*12a60*/  HMMA.16816.F32.BF16 R176, R124.reuse, R184, R176 ;  /* 0x000000b87cb0723c */ /* 0x040ff000000418b0 */
[C---:B------:R-:W-:Y:S08]  /*12a70*/  HMMA.16816.F32.BF16 R188, R124.reuse, R186, R188 ;  /* 0x000000ba7cbc723c */ /* 0x040ff000000418bc */
[C---:B------:R-:W-:Y:S08]  /*12a80*/  HMMA.16816.F32.BF16 R192, R124.reuse, R200, R192 ;  /* 0x000000c87cc0723c */ /* 0x040ff000000418c0 */
[C---:B------:R-:W-:Y:S08]  /*12a90*/  HMMA.16816.F32.BF16 R204, R124.reuse, R202, R204 ;  /* 0x000000ca7ccc723c */ /* 0x040ff000000418cc */
[C---:B--2---:R-:W-:Y:S08]  /*12aa0*/  HMMA.16816.F32.BF16 R88, R124.reuse, R96, R88 ;  /* 0x000000607c58723c */ /* 0x044ff00000041858 */
        /* <DEDUP_REMOVED lines=40> */
[----:B------:R-:W-:Y:S04]  /*12d30*/  STL [R1+0xac], R69 ;  /* 0x0000ac4501007387 */ /* 0x000fe80000100800 */
[----:B------:R-:W-:Y:S04]  /*12d40*/  STL [R1+0xa8], R68 ;  /* 0x0000a84401007387 */ /* 0x000fe80000100800 */
[----:B------:R-:W1:Y:S02]  /*12d50*/  S2R R239, SR_TID.X ;  /* 0x0000000000ef7919 */ /* 0x000e640000002100 */
[----:B-1----:R-:W-:-:S05]  /*12d60*/  IMAD.SHL.U32 R239, R239, 0x2, RZ ;  /* 0x00000002efef7824 */ /* 0x002fca00078e00ff */
[----:B------:R-:W-:Y:S02]  /*12d70*/  LOP3.LUT R239, R239, 0x6, RZ, 0xc0, !PT ;  /* 0x00000006efef7812 */ /* 0x000fe400078ec0ff */
        /* <DEDUP_REMOVED lines=236> */
[----:B------:R-:W-:Y:S01]  /*13c40*/  IMAD.MOV.U32 R56, RZ, RZ, R72 ;  /* 0x000000ffff387224 */ /* 0x000fe200078e0048 */
[----:B------:R-:W-:Y:S01]  /*13c50*/  MOV R2, R74 ;  /* 0x0000004a00027202 */ /* 0x000fe20000000f00 */
[----:B------:R-:W-:Y:S01]  /*13c60*/  IMAD.MOV.U32 R3, RZ, RZ, R73 ;  /* 0x000000ffff037224 */ /* 0x000fe200078e0049 */
[----:B------:R-:W2:Y:S01]  /*13c70*/  LDSM.16.M88.4 R8, [R230+0x4000] ;  /* 0x00400000e608783b */ /* 0x000ea20000000200 */
[----:B------:R-:W-:-:S02]  /*13c80*/  IMAD.MOV.U32 R0, RZ, RZ, R75 ;  /* 0x000000ffff007224 */ /* 0x000fc400078e004b */
[----:B------:R-:W-:Y:S02]  /*13c90*/  IMAD.MOV.U32 R45, RZ, RZ, R3 ;  /* 0x000000ffff2d7224 */ /* 0x000fe400078e0003 */
[----:B------:R-:W-:Y:S02]  /*13ca0*/  IMAD.MOV.U32 R46, RZ, RZ, R2 ;  /* 0x000000ffff2e7224 */ /* 0x000fe400078e0002 */
[----:B------:R-:W-:Y:S02]  /*13cb0*/  IMAD.MOV.U32 R47, RZ, RZ, R0 ;  /* 0x000000ffff2f7224 */ /* 0x000fe400078e0000 */
        /* <DEDUP_REMOVED lines=21> */
[----:B------:R-:W-:Y:S01]  /*13e10*/  IMAD.U32 R0, RZ, RZ, UR22 ;  /* 0x00000016ff007e24 */ /* 0x000fe2000f8e00ff */
[----:B------:R-:W-:Y:S03]  /*13e20*/  HMMA.16816.F32.BF16 R36, R4, R14, R136 ;  /* 0x0000000e0424723c */ /* 0x000fe60000041888 */
[----:B------:R-:W-:-:S04]  /*13e30*/  IMAD R0, R0, 0x40, R239 ;  /* 0x0000004000007824 */ /* 0x000fc800078e02ef */
[----:B------:R-:W-:Y:S01]  /*13e40*/  IMAD.IADD R2, R247, 0x1, -R0 ;  /* 0x00000001f7027824 */ /* 0x000fe200078e0a00 */
[----:B------:R-:W-:Y:S01]  /*13e50*/  HMMA.16816.F32.BF16 R24, R8, R14, R64 ;  /* 0x0000000e0818723c */ /* 0x000fe20000041840 */
[----:B------:R-:W1:Y:S01]  /*13e60*/  LDSM.16.M88.4 R12, [R226+0xb800] ;  /* 0x00b80000e20c783b */ /* 0x000e620000000200 */
[C---:B------:R-:W-:Y:S02]  /*13e70*/  ISETP.GE.AND P1, PT, R0.reuse, R252, PT ;  /* 0x000000fc0000720c */ /* 0x040fe40003f26270 */
        /* <DEDUP_REMOVED lines=40> */
[----:B------:R-:W-:Y:S07]  /*14100*/  HMMA.16816.F32.BF16 R4, R8, R14, R16 ;  /* 0x0000000e0804723c */ /* 0x000fee0000041810 */
[----:B------:R-:W-:Y:S02]  /*14110*/  FMUL.FTZ R17, R133, c[0x0][0x2ec] ;  /* 0x0000bb0085117a20 */ /* 0x000fe40000410000 */
[----:B------:R-:W-:-:S02]  /*14120*/  FMUL.FTZ R19, R141, c[0x0][0x2ec] ;  /* 0x0000bb008d137a20 */ /* 0x000fc40000410000 */
[----:B------:R-:W-:Y:S02]  /*14130*/  FMUL.FTZ R18, R58, c[0x0][0x2ec] ;  /* 0x0000bb003a127a20 */ /* 0x000fe40000410000 */
        /* <DEDUP_REMOVED lines=52> */
[----:B-1----:R-:W-:Y:S02]  /*14480*/  IMAD.IADD R3, R248, 0x1, -R2 ;  /* 0x00000001f8037824 */ /* 0x002fe400078e0a02 */
        /* <DEDUP_REMOVED lines=16> */
[----:B------:R-:W-:Y:S01]  /*14590*/  ISETP.GE.AND P1, PT, R0, R250, PT ;  /* 0x000000fa0000720c */ /* 0x000fe20003f26270 */
[----:B------:R-:W1:Y:S01]  /*145a0*/  MUFU.TANH R12, R12 ;  /* 0x0000000c000c7308 */ /* 0x000e620000002400 */
[----:B------:R-:W-:Y:S01]  /*145b0*/  FSEL R60, R15, -INF , !P4 ;  /* 0xff8000000f3c7808 */ /* 0x000fe20006000000 */
[----:B------:R-:W-:Y:S01]  /*145c0*/  FMUL.FTZ R15, R142, c[0x0][0x2ec] ;  /* 0x0000bb008e0f7a20 */ /* 0x000fe20000410000 */
[----:B------:R-:W-:-:S02]  /*145d0*/  ISETP.LT.OR P1, PT, R0, R244, P1 ;  /* 0x000000f40000720c */ /* 0x000fc40000f21670 */
[----:B------:R-:W-:Y:S02]  /*145e0*/  FSEL R23, R6, -INF , !P0 ;  /* 0xff80000006177808 */ /* 0x000fe40004000000 */
[----:B------:R-:W-:Y:S01]  /*145f0*/  FSEL R32, R2, -INF , !P1 ;  /* 0xff80000002207808 */ /* 0x000fe20004800000 */
[----:B------:R-:W-:Y:S01]  /*14600*/  MUFU.TANH R15, R15 ;  /* 0x0000000f000f7308 */ /* 0x000fe20000002400 */
        /* <DEDUP_REMOVED lines=32> */
[--C-:B------:R-:W-:Y:S01]  /*14810*/  IMAD.IADD R5, R241, 0x1, -R2.reuse ;  /* 0x00000001f1057824 */ /* 0x100fe200078e0a02 */
[C---:B------:R-:W-:Y:S01]  /*14820*/  ISETP.GE.AND P4, PT, R2.reuse, R252, PT ;  /* 0x000000fc0200720c */ /* 0x040fe20003f86270 */
[----:B--2---:R-:W-:Y:S01]  /*14830*/  IMAD.IADD R3, R247, 0x1, -R2 ;  /* 0x00000001f7037824 */ /* 0x004fe200078e0a02 */
[----:B------:R1:W2:Y:S02]  /*14840*/  I2F R11, R4 ;  /* 0x00000004000b7306 */ /* 0x0002a40000201400 */
[----:B------:R-:W-:Y:S02]  /*14850*/  ISETP.LT.OR P4, PT, R2, R246, P4 ;  /* 0x000000f60200720c */ /* 0x000fe40002781670 */
        /* <DEDUP_REMOVED lines=18> */
[----:B---3--:R-:W-:-:S05]  /*14980*/  FFMA.FTZ R13, R8, -UR21, R13 ;  /* 0x80000015080d7c23 */ /* 0x008fca000801000d */
[----:B------:R-:W-:Y:S01]  /*14990*/  FSEL R22, R13, -INF , !P4 ;  /* 0xff8000000d167808 */ /* 0x000fe20006000000 */
[----:B------:R-:W-:Y:S01]  /*149a0*/  FMUL.FTZ R13, R59, c[0x0][0x2ec] ;  /* 0x0000bb003b0d7a20 */ /* 0x000fe20000410000 */
[----:B------:R-:W3:Y:S01]  /*149b0*/  MUFU.TANH R5, R5 ;  /* 0x0000000500057308 */ /* 0x000ee20000002400 */
[----:B-1----:R-:W-:Y:S02]  /*149c0*/  FFMA.FTZ R11, R3, -UR21, R17 ;  /* 0x80000015030b7c23 */ /* 0x002fe40008010011 */
[----:B--2---:R-:W-:-:S05]  /*149d0*/  FFMA.FTZ R6, R6, -UR21, R4 ;  /* 0x8000001506067c23 */ /* 0x004fca0008010004 */
[----:B------:R-:W-:Y:S01]  /*149e0*/  MUFU.TANH R13, R13 ;  /* 0x0000000d000d7308 */ /* 0x000fe20000002400 */
[----:B------:R-:W-:Y:S02]  /*149f0*/  FFMA.FTZ R4, R9, -UR21, R12 ;  /* 0x8000001509047c23 */ /* 0x000fe4000801000c */
[----:B------:R-:W-:Y:S01]  /*14a00*/  FFMA.FTZ R12, R7, -UR21, R16 ;  /* 0x80000015070c7c23 */ /* 0x000fe20008010010 */
[----:B------:R-:W-:Y:S01]  /*14a10*/  FSEL R20, R6, -INF , !P1 ;  /* 0xff80000006147808 */ /* 0x000fe20004800000 */
[----:B------:R-:W-:Y:S01]  /*14a20*/  FMUL.FTZ R16, R56, c[0x0][0x2ec] ;  /* 0x0000bb0038107a20 */ /* 0x000fe20000410000 */
[----:B------:R-:W-:Y:S01]  /*14a30*/  FSEL R3, R4, -INF , !P6 ;  /* 0xff80000004037808 */ /* 0x000fe20007000000 */
[----:B---3--:R-:W-:Y:S01]  /*14a40*/  FFMA.FTZ R5, R10, -UR21, R5 ;  /* 0x800000150a057c23 */ /* 0x008fe20008010005 */
[C---:B------:R-:W-:Y:S02]  /*14a50*/  ISETP.GE.AND P1, PT, R2.reuse, R251, PT ;  /* 0x000000fb0200720c */ /* 0x040fe40003f26270 */
[C---:B------:R-:W-:Y:S01]  /*14a60*/  ISETP.GE.AND P6, PT, R2.reuse, R249, PT ;  /* 0x000000f90200720c */ /* 0x040fe20003fc6270 */
[----:B------:R1:W-:Y:S01]  /*14a70*/  STL [R1+0x30], R3 ;  /* 0x0000300301007387 */ /* 0x0003e20000100800 */
[----:B------:R-:W-:Y:S01]  /*14a80*/  FSEL R25, R5, -INF , !P0 ;  /* 0xff80000005197808 */ /* 0x000fe20004000000 */
[----:B------:R-:W-:Y:S01]  /*14a90*/  MUFU.TANH R16, R16 ;  /* 0x0000001000107308 */ /* 0x000fe20000002400 */
[----:B------:R-:W-:-:S02]  /*14aa0*/  ISETP.GE.AND P0, PT, R2, R250, PT ;  /* 0x000000fa0200720c */ /* 0x000fc40003f06270 */
[C---:B------:R-:W-:Y:S02]  /*14ab0*/  ISETP.LT.OR P1, PT, R2.reuse, R245, P1 ;  /* 0x000000f50200720c */ /* 0x040fe40000f21670 */
[C---:B------:R-:W-:Y:S02]  /*14ac0*/  ISETP.LT.OR P0, PT, R2.reuse, R244, P0 ;  /* 0x000000f40200720c */ /* 0x040fe40000701670 */
[----:B------:R-:W-:Y:S01]  /*14ad0*/  ISETP.LT.OR P6, PT, R2, R243, P6 ;  /* 0x000000f30200720c */ /* 0x000fe200037c1670 */
[----:B------:R-:W-:Y:S01]  /*14ae0*/  IMAD.IADD R2, R248, 0x1, -R2 ;  /* 0x00000001f8027824 */ /* 0x000fe200078e0a02 */
[----:B------:R-:W-:Y:S02]  /*14af0*/  FSEL R24, R12, -INF , !P1 ;  /* 0xff8000000c187808 */ /* 0x000fe40004800000 */
[----:B------:R-:W-:Y:S02]  /*14b00*/  FSEL R11, R11, -INF , !P0 ;  /* 0xff8000000b0b7808 */ /* 0x000fe40004000000 */
[----:B------:R-:W-:-:S03]  /*14b10*/  IABS R4, R2 ;  /* 0x0000000200047213 */ /* 0x000fc60000000000 */
[----:B------:R2:W-:Y:S01]  /*14b20*/  STL [R1+0x1c], R11 ;  /* 0x00001c0b01007387 */ /* 0x0005e20000100800 */
[----:B------:R3:W-:Y:S01]  /*14b30*/  I2F R17, R4 ;  /* 0x0000000400117306 */ /* 0x0007e20000201400 */
[----:B-1----:R-:W-:-:S04]  /*14b40*/  IADD3 R3, R0, 0x10, RZ ;  /* 0x0000001000037810 */ /* 0x002fc80007ffe0ff */
[----:B------:R-:W-:Y:S01]  /*14b50*/  ISETP.GE.AND P5, PT, R3, R252, PT ;  /* 0x000000fc0300720c */ /* 0x000fe20003fa6270 */
[--C-:B------:R-:W-:Y:S01]  /*14b60*/  IMAD.IADD R2, R247, 0x1, -R3.reuse ;  /* 0x00000001f7027824 */ /* 0x100fe200078e0a03 */
[----:B------:R-:W-:Y:S01]  /*14b70*/  ISETP.GE.AND P4, PT, R3, R251, PT ;  /* 0x000000fb0300720c */ /* 0x000fe20003f86270 */
[--C-:B------:R-:W-:Y:S01]  /*14b80*/  IMAD.IADD R5, R241, 0x1, -R3.reuse ;  /* 0x00000001f1057824 */ /* 0x100fe200078e0a03 */
[C---:B------:R-:W-:Y:S02]  /*14b90*/  ISETP.GE.AND P1, PT, R3.reuse, R250, PT ;  /* 0x000000fa0300720c */ /* 0x040fe40003f26270 */
[----:B------:R-:W-:Y:S02]  /*14ba0*/  IABS R2, R2 ;  /* 0x0000000200027213 */ /* 0x000fe40000000000 */
[C---:B------:R-:W-:Y:S02]  /*14bb0*/  ISETP.GE.AND P0, PT, R3.reuse, R249, PT ;  /* 0x000000f90300720c */ /* 0x040fe40003f06270 */
[C---:B------:R-:W-:Y:S01]  /*14bc0*/  ISETP.LT.OR P5, PT, R3.reuse, R246, P5 ;  /* 0x000000f60300720c */ /* 0x040fe20002fa1670 */
[----:B---3--:R-:W-:Y:S01]  /*14bd0*/  IMAD.MOV.U32 R4, RZ, RZ, R2 ;  /* 0x000000ffff047224 */ /* 0x008fe200078e0002 */
[C---:B------:R-:W-:Y:S01]  /*14be0*/  ISETP.LT.OR P4, PT, R3.reuse, R245, P4 ;  /* 0x000000f50300720c */ /* 0x040fe20002781670 */
[----:B------:R-:W-:Y:S01]  /*14bf0*/  IMAD.IADD R2, R242, 0x1, -R3 ;  /* 0x00000001f2027824 */ /* 0x000fe200078e0a03 */
[C---:B------:R-:W-:Y:S01]  /*14c00*/  ISETP.LT.OR P1, PT, R3.reuse, R244, P1 ;  /* 0x000000f40300720c */ /* 0x040fe20000f21670 */
[----:B------:R1:W-:Y:S01]  /*14c10*/  I2F R10, R4 ;  /* 0x00000004000a7306 */ /* 0x0003e20000201400 */
[----:B------:R-:W-:-:S02]  /*14c20*/  ISETP.LT.OR P0, PT, R3, R243, P0 ;  /* 0x000000f30300720c */ /* 0x000fc40000701670 */
[----:B------:R-:W-:-:S05]  /*14c30*/  IABS R2, R2 ;  /* 0x0000000200027213 */ /* 0x000fca0000000000 */
[----:B-1----:R-:W-:Y:S01]  /*14c40*/  IMAD.MOV.U32 R4, RZ, RZ, R2 ;  /* 0x000000ffff047224 */ /* 0x002fe200078e0002 */
[----:B------:R-:W-:-:S03]  /*14c50*/  IABS R2, R5 ;  /* 0x0000000500027213 */ /* 0x000fc60000000000 */
[----:B------:R1:W-:Y:S02]  /*14c60*/  I2F R9, R4 ;  /* 0x0000000400097306 */ /* 0x0003e40000201400 */
[----:B------:R-:W-:Y:S01]  /*14c70*/  IMAD.MOV.U32 R5, RZ, RZ, R2 ;  /* 0x000000ffff057224 */ /* 0x000fe200078e0002 */
[----:B------:R-:W-:-:S05]  /*14c80*/  IADD3 R2, R0, 0x11, RZ ;  /* 0x0000001100027810 */ /* 0x000fca0007ffe0ff */
[----:B------:R-:W3:Y:S01]  /*14c90*/  I2F R8, R5 ;  /* 0x0000000500087306 */ /* 0x000ee20000201400 */
[----:B------:R-:W-:Y:S02]  /*14ca0*/  IMAD.IADD R6, R247, 0x1, -R2 ;  /* 0x00000001f7067824 */ /* 0x000fe400078e0a02 */
[----:B-1----:R-:W-:-:S05]  /*14cb0*/  IMAD.IADD R4, R248, 0x1, -R3 ;  /* 0x00000001f8047824 */ /* 0x002fca00078e0a03 */
[----:B------:R-:W-:Y:S01]  /*14cc0*/  IABS R4, R4 ;  /* 0x0000000400047213 */ /* 0x000fe20000000000 */
[----:B---3--:R-:W-:-:S04]  /*14cd0*/  FFMA.FTZ R8, R8, -UR21, R16 ;  /* 0x8000001508087c23 */ /* 0x008fc80008010010 */
[----:B------:R-:W-:Y:S01]  /*14ce0*/  IMAD.MOV.U32 R5, RZ, RZ, R4 ;  /* 0x000000ffff057224 */ /* 0x000fe200078e0004 */
[----:B------:R-:W-:Y:S01]  /*14cf0*/  IABS R4, R6 ;  /* 0x0000000600047213 */ /* 0x000fe20000000000 */
[----:B------:R-:W-:Y:S01]  /*14d00*/  FMUL.FTZ R6, R140, c[0x0][0x2ec] ;  /* 0x0000bb008c067a20 */ /* 0x000fe20000410000 */
[----:B------:R-:W-:Y:S01]  /*14d10*/  FSEL R61, R8, -INF , !P1 ;  /* 0xff800000083d7808 */ /* 0x000fe20004800000 */
[----:B------:R1:W3:Y:S01]  /*14d20*/  I2F R7, R5 ;  /* 0x0000000500077306 */ /* 0x0002e20000201400 */
[----:B------:R-:W-:Y:S01]  /*14d30*/  ISETP.GE.AND P1, PT, R2, R249, PT ;  /* 0x000000f90200720c */ /* 0x000fe20003f26270 */
[----:B------:R-:W-:-:S03]  /*14d40*/  FMUL.FTZ R16, R30, c[0x0][0x2ec] ;  /* 0x0000bb001e107a20 */ /* 0x000fc60000410000 */
[----:B------:R-:W-:-:S03]  /*14d50*/  ISETP.LT.OR P1, PT, R2, R243, P1 ;  /* 0x000000f30200720c */ /* 0x000fc60000f21670 */
[----:B------:R-:W2:Y:S01]  /*14d60*/  I2F R4, R4 ;  /* 0x0000000400047306 */ /* 0x000ea20000201400 */
[----:B-1----:R-:W-:-:S07]  /*14d70*/  FMUL.FTZ R5, R135, c[0x0][0x2ec] ;  /* 0x0000bb0087057a20 */ /* 0x002fce0000410000 */
[----:B------:R-:W1:Y:S01]  /*14d80*/  MUFU.TANH R6, R6 ;  /* 0x0000000600067308 */ /* 0x000e620000002400 */
[----:B---3--:R-:W-:Y:S02]  /*14d90*/  FFMA.FTZ R12, R7, -UR21, R18 ;  /* 0x80000015070c7c23 */ /* 0x008fe40008010012 */
[----:B------:R-:W-:-:S03]  /*14da0*/  FMUL.FTZ R18, R43, c[0x0][0x2ec] ;  /* 0x0000bb002b127a20 */ /* 0x000fc60000410000 */
[----:B------:R-:W-:Y:S01]  /*14db0*/  FSEL R135, R12, -INF , !P0 ;  /* 0xff8000000c877808 */ /* 0x000fe20004000000 */
[----:B--2---:R-:W-:Y:S01]  /*14dc0*/  FFMA.FTZ R11, R4, -UR21, R14 ;  /* 0x80000015040b7c23 */ /* 0x004fe2000801000e */
[----:B------:R-:W2:Y:S01]  /*14dd0*/  MUFU.TANH R5, R5 ;  /* 0x0000000500057308 */ /* 0x000ea20000002400 */
[----:B------:R-:W-:Y:S02]  /*14de0*/  IMAD.IADD R4, R242, 0x1, -R2 ;  /* 0x00000001f2047824 */ /* 0x000fe400078e0a02 */
[----:B------:R-:W-:Y:S02]  /*14df0*/  FMUL.FTZ R12, R55, c[0x0][0x2ec] ;  /* 0x0000bb00370c7a20 */ /* 0x000fe40000410000 */
[----:B-1----:R-:W-:-:S03]  /*14e00*/  FFMA.FTZ R6, R10, -UR21, R6 ;  /* 0x800000150a067c23 */ /* 0x002fc60008010006 */
[----:B------:R-:W-:Y:S02]  /*14e10*/  MUFU.TANH R16, R16 ;  /* 0x0000001000107308 */ /* 0x000fe40000002400 */
[----:B------:R-:W-:Y:S02]  /*14e20*/  FSEL R140, R6, -INF , !P5 ;  /* 0xff800000068c7808 */ /* 0x000fe40006800000 */
[----:B------:R-:W-:Y:S01]  /*14e30*/  ISETP.GE.AND P5, PT, R2, R251, PT ;  /* 0x000000fb0200720c */ /* 0x000fe20003fa6270 */
[----:B--2---:R-:W-:-:S03]  /*14e40*/  FFMA.FTZ R3, R17, -UR21, R5 ;  /* 0x8000001511037c23 */ /* 0x004fc60008010005 */
        /* <DEDUP_REMOVED lines=27> */
[C---:B------:R-:W-:Y:S02]  /*15000*/  ISETP.GE.AND P6, PT, R2.reuse, R251, PT ;  /* 0x000000fb0200720c */ /* 0x040fe40003fc6270 */
[----:B------:R-:W-:Y:S02]  /*15010*/  IABS R3, R3 ;  /* 0x0000000300037213 */ /* 0x000fe40000000000 */
[C---:B------:R-:W-:Y:S02]  /*15020*/  ISETP.LT.OR P0, PT, R2.reuse, R246, P0 ;  /* 0x000000f60200720c */ /* 0x040fe40000701670 */
[----:B------:R-:W-:Y:S01]  /*15030*/  ISETP.LT.OR P6, PT, R2, R245, P6 ;  /* 0x000000f50200720c */ /* 0x000fe200037c1670 */
[----:B------:R-:W-:Y:S01]  /*15040*/  MUFU.TANH R18, R18 ;  /* 0x0000001200127308 */ /* 0x000fe20000002400 */
[----:B-1----:R-:W-:Y:S01]  /*15050*/  IMAD.MOV.U32 R4, RZ, RZ, R3 ;  /* 0x000000ffff047224 */ /* 0x002fe200078e0003 */
[----:B------:R-:W-:Y:S01]  /*15060*/  IABS R3, R5 ;  /* 0x0000000500037213 */ /* 0x000fe20000000000 */
[----:B------:R-:W-:-:S05]  /*15070*/  IMAD.IADD R5, R248, 0x1, -R2 ;  /* 0x00000001f8057824 */ /* 0x000fca00078e0a02 */
[----:B------:R1:W-:Y:S02]  /*15080*/  I2F R8, R4 ;  /* 0x0000000400087306 */ /* 0x0003e40000201400 */
[----:B-1----:R-:W-:Y:S02]  /*15090*/  IMAD.MOV.U32 R4, RZ, RZ, R3 ;  /* 0x000000ffff047224 */ /* 0x002fe400078e0003 */
[----:B------:R-:W-:-:S04]  /*150a0*/  IMAD.IADD R3, R241, 0x1, -R2 ;  /* 0x00000001f1037824 */ /* 0x000fc800078e0a02 */
[----:B------:R1:W2:Y:S01]  /*150b0*/  I2F R7, R4 ;  /* 0x0000000400077306 */ /* 0x0002a20000201400 */
[----:B------:R-:W-:-:S05]  /*150c0*/  IABS R3, R3 ;  /* 0x0000000300037213 */ /* 0x000fca0000000000 */
[----:B-1----:R-:W-:Y:S01]  /*150d0*/  IMAD.MOV.U32 R4, RZ, RZ, R3 ;  /* 0x000000ffff047224 */ /* 0x002fe200078e0003 */
[----:B------:R-:W-:Y:S01]  /*150e0*/  IABS R3, R5 ;  /* 0x0000000500037213 */ /* 0x000fe20000000000 */
[----:B------:R-:W-:Y:S02]  /*150f0*/  FMUL.FTZ R5, R143, c[0x0][0x2ec] ;  /* 0x0000bb008f057a20 */ /* 0x000fe40000410000 */
[----:B------:R1:W3:Y:S01]  /*15100*/  I2F R6, R4 ;  /* 0x0000000400067306 */ /* 0x0002e20000201400 */
[----:B--2---:R-:W-:Y:S02]  /*15110*/  FFMA.FTZ R7, R7, -UR21, R16 ;  /* 0x8000001507077c23 */ /* 0x004fe40008010010 */
[----:B------:R-:W-:-:S03]  /*15120*/  FMUL.FTZ R16, R50, c[0x0][0x2ec] ;  /* 0x0000bb0032107a20 */ /* 0x000fc60000410000 */
[----:B------:R-:W-:Y:S02]  /*15130*/  FSEL R64, R7, -INF , !P6 ;  /* 0xff80000007407808 */ /* 0x000fe40007000000 */
[----:B------:R-:W2:Y:S01]  /*15140*/  MUFU.TANH R5, R5 ;  /* 0x0000000500057308 */ /* 0x000ea20000002400 */
[----:B-1----:R-:W-:-:S07]  /*15150*/  FMUL.FTZ R4, R57, c[0x0][0x2ec] ;  /* 0x0000bb0039047a20 */ /* 0x002fce0000410000 */
[----:B------:R-:W-:Y:S01]  /*15160*/  I2F R3, R3 ;  /* 0x0000000300037306 */ /* 0x000fe20000201400 */
[----:B---3--:R-:W-:Y:S02]  /*15170*/  FFMA.FTZ R6, R6, -UR21, R17 ;  /* 0x8000001506067c23 */ /* 0x008fe40008010011 */
[----:B------:R-:W-:Y:S02]  /*15180*/  FMUL.FTZ R17, R40, c[0x0][0x2ec] ;  /* 0x0000bb0028117a20 */ /* 0x000fe40000410000 */
[----:B--2---:R-:W-:-:S03]  /*15190*/  FFMA.FTZ R5, R10, -UR21, R5 ;  /* 0x800000150a057c23 */ /* 0x004fc60008010005 */
[----:B------:R-:W1:Y:S01]  /*151a0*/  MUFU.TANH R4, R4 ;  /* 0x0000000400047308 */ /* 0x000e620000002400 */
[----:B------:R-:W-:Y:S01]  /*151b0*/  FMUL.FTZ R10, R54, c[0x0][0x2ec] ;  /* 0x0000bb00360a7a20 */ /* 0x000fe20000410000 */
[----:B------:R-:W-:Y:S02]  /*151c0*/  FSEL R5, R5, -INF , !P5 ;  /* 0xff80000005057808 */ /* 0x000fe40006800000 */
[----:B------:R-:W-:-:S04]  /*151d0*/  ISETP.GE.AND P5, PT, R2, R250, PT ;  /* 0x000000fa0200720c */ /* 0x000fc80003fa6270 */
[----:B------:R-:W-:Y:S01]  /*151e0*/  MUFU.TANH R17, R17 ;  /* 0x0000001100117308 */ /* 0x000fe20000002400 */
[----:B------:R2:W-:Y:S01]  /*151f0*/  STL [R1+0x48], R5 ;  /* 0x0000480501007387 */ /* 0x0005e20000100800 */
[----:B------:R-:W-:-:S04]  /*15200*/  ISETP.LT.OR P5, PT, R2, R244, P5 ;  /* 0x000000f40200720c */ /* 0x000fc80002fa1670 */
[----:B------:R-:W-:Y:S01]  /*15210*/  FSEL R56, R6, -INF , !P5 ;  /* 0xff80000006387808 */ /* 0x000fe20006800000 */
[----:B------:R-:W-:Y:S01]  /*15220*/  FMUL.FTZ R6, R29, c[0x0][0x2ec] ;  /* 0x0000bb001d067a20 */ /* 0x000fe20000410000 */
[----:B------:R-:W-:Y:S01]  /*15230*/  MUFU.TANH R16, R16 ;  /* 0x0000001000107308 */ /* 0x000fe20000002400 */
[----:B-1----:R-:W-:-:S05]  /*15240*/  FFMA.FTZ R4, R9, -UR21, R4 ;  /* 0x8000001509047c23 */ /* 0x002fca0008010004 */
[----:B------:R-:W-:Y:S01]  /*15250*/  FSEL R52, R4, -INF , !P4 ;  /* 0xff80000004347808 */ /* 0x000fe20006000000 */
[----:B------:R-:W-:Y:S01]  /*15260*/  FFMA.FTZ R4, R14, -UR21, R13 ;  /* 0x800000150e047c23 */ /* 0x000fe2000801000d */
[----:B------:R-:W1:Y:S01]  /*15270*/  MUFU.TANH R9, R10 ;  /* 0x0000000a00097308 */ /* 0x000e620000002400 */
[----:B------:R-:W-:Y:S01]  /*15280*/  ISETP.GE.AND P4, PT, R2, R249, PT ;  /* 0x000000f90200720c */ /* 0x000fe20003f86270 */
[----:B------:R-:W-:Y:S02]  /*15290*/  FMUL.FTZ R13, R48, c[0x0][0x2ec] ;  /* 0x0000bb00300d7a20 */ /* 0x000fe40000410000 */
[----:B------:R-:W-:Y:S02]  /*152a0*/  FSEL R4, R4, -INF , !P1 ;  /* 0xff80000004047808 */ /* 0x000fe40004800000 */
[----:B------:R-:W-:Y:S02]  /*152b0*/  ISETP.LT.OR P4, PT, R2, R243, P4 ;  /* 0x000000f30200720c */ /* 0x000fe40002781670 */
[----:B------:R-:W-:Y:S01]  /*152c0*/  IADD3 R2, R0, 0x19, RZ ;  /* 0x0000001900027810 */ /* 0x000fe20007ffe0ff */
[----:B------:R3:W-:Y:S01]  /*152d0*/  STL [R1+0x54], R4 ;  /* 0x0000540401007387 */ /* 0x0007e20000100800 */
[----:B--2---:R-:W-:Y:S01]  /*152e0*/  FFMA.FTZ R5, R8, -UR21, R15 ;  /* 0x8000001508057c23 */ /* 0x004fe2000801000f */
[----:B------:R-:W-:Y:S01]  /*152f0*/  MUFU.TANH R6, R6 ;  /* 0x0000000600067308 */ /* 0x000fe20000002400 */
[----:B------:R-:W-:-:S02]  /*15300*/  ISETP.GE.AND P1, PT, R2, R252, PT ;  /* 0x000000fc0200720c */ /* 0x000fc40003f26270 */
[C---:B------:R-:W-:Y:S01]  /*15310*/  ISETP.GE.AND P6, PT, R2.reuse, R250, PT ;  /* 0x000000fa0200720c */ /* 0x040fe20003fc6270 */
[----:B-1----:R-:W-:Y:S01]  /*15320*/  FFMA.FTZ R15, R3, -UR21, R9 ;  /* 0x80000015030f7c23 */ /* 0x002fe20008010009 */
[----:B------:R-:W-:Y:S01]  /*15330*/  FSEL R65, R5, -INF , !P0 ;  /* 0xff80000005417808 */ /* 0x000fe20004000000 */
[----:B------:R-:W-:Y:S01]  /*15340*/  IMAD.IADD R3, R247, 0x1, -R2 ;  /* 0x00000001f7037824 */ /* 0x000fe200078e0a02 */
[C---:B------:R-:W-:Y:S01]  /*15350*/  ISETP.GE.AND P0, PT, R2.reuse, R251, PT ;  /* 0x000000fb0200720c */ /* 0x040fe20003f06270 */
[----:B------:R-:W-:Y:S01]  /*15360*/  MUFU.TANH R13, R13 ;  /* 0x0000000d000d7308 */ /* 0x000fe20000002400 */
[C---:B------:R-:W-:Y:S02]  /*15370*/  ISETP.GE.AND P5, PT, R2.reuse, R249, PT ;  /* 0x000000f90200720c */ /* 0x040fe40003fa6270 */
[----:B------:R-:W-:Y:S02]  /*15380*/  IABS R3, R3 ;  /* 0x0000000300037213 */ /* 0x000fe40000000000 */
[----:B------:R-:W-:-:S02]  /*15390*/  ISETP.LT.OR P1, PT, R2, R246, P1 ;  /* 0x000000f60200720c */ /* 0x000fc40000f21670 */
[C---:B------:R-:W-:Y:S02]  /*153a0*/  ISETP.LT.OR P0, PT, R2.reuse, R245, P0 ;  /* 0x000000f50200720c */ /* 0x040fe40000701670 */
[C---:B------:R-:W-:Y:S02]  /*153b0*/  ISETP.LT.OR P6, PT, R2.reuse, R244, P6 ;  /* 0x000000f40200720c */ /* 0x040fe400037c1670 */
[----:B------:R-:W-:Y:S02]  /*153c0*/  ISETP.LT.OR P5, PT, R2, R243, P5 ;  /* 0x000000f30200720c */ /* 0x000fe40002fa1670 */
[----:B------:R-:W-:Y:S01]  /*153d0*/  FSEL R63, R15, -INF , !P4 ;  /* 0xff8000000f3f7808 */ /* 0x000fe20006000000 */
[----:B---3--:R-:W-:Y:S02]  /*153e0*/  IMAD.MOV.U32 R4, RZ, RZ, R3 ;  /* 0x000000ffff047224 */ /* 0x008fe400078e0003 */
        /* <DEDUP_REMOVED lines=14> */
[C---:B------:R-:W-:Y:S01]  /*154d0*/  ISETP.GE.AND P4, PT, R2.reuse, R252, PT ;  /* 0x000000fc0200720c */ /* 0x040fe20003f86270 */
        /* <DEDUP_REMOVED lines=12> */
[----:B------:R-:W-:Y:S01]  /*155a0*/  MUFU.TANH R14, R19 ;  /* 0x00000013000e7308 */ /* 0x000fe20000002400 */
[----:B-1----:R-:W-:Y:S01]  /*155b0*/  IMAD.MOV.U32 R4, RZ, RZ, R3 ;  /* 0x000000ffff047224 */ /* 0x002fe200078e0003 */
[----:B------:R-:W-:Y:S01]  /*155c0*/  IABS R3, R5 ;  /* 0x0000000500037213 */ /* 0x000fe20000000000 */
[----:B------:R-:W-:-:S05]  /*155d0*/  FMUL.FTZ R5, R31, c[0x0][0x2ec] ;  /* 0x0000bb001f057a20 */ /* 0x000fca0000410000 */
[----:B------:R1:W2:Y:S01]  /*155e0*/  I2F R7, R4 ;  /* 0x0000000400077306 */ /* 0x0002a20000201400 */
[----:B---3--:R-:W-:-:S05]  /*155f0*/  FFMA.FTZ R13, R8, -UR21, R13 ;  /* 0x80000015080d7c23 */ /* 0x008fca000801000d */
[----:B------:R-:W-:Y:S01]  /*15600*/  FSEL R30, R13, -INF , !P4 ;  /* 0xff8000000d1e7808 */ /* 0x000fe20006000000 */
[----:B------:R-:W-:Y:S01]  /*15610*/  FMUL.FTZ R13, R137, c[0x0][0x2ec] ;  /* 0x0000bb00890d7a20 */ /* 0x000fe20000410000 */
[----:B------:R-:W3:Y:S01]  /*15620*/  MUFU.TANH R5, R5 ;  /* 0x0000000500057308 */ /* 0x000ee20000002400 */
[----:B-1----:R-:W-:-:S07]  /*15630*/  FMUL.FTZ R4, R53, c[0x0][0x2ec] ;  /* 0x0000bb0035047a20 */ /* 0x002fce0000410000 */
[----:B------:R-:W1:Y:S01]  /*15640*/  I2F R3, R3 ;  /* 0x0000000300037306 */ /* 0x000e620000201400 */
[----:B--2---:R-:W-:-:S05]  /*15650*/  FFMA.FTZ R12, R7, -UR21, R16 ;  /* 0x80000015070c7c23 */ /* 0x004fca0008010010 */
[----:B------:R-:W-:Y:S01]  /*15660*/  FSEL R36, R12, -INF , !P1 ;  /* 0xff8000000c247808 */ /* 0x000fe20004800000 */
[----:B---3--:R-:W-:Y:S01]  /*15670*/  FFMA.FTZ R5, R10, -UR21, R5 ;  /* 0x800000150a057c23 */ /* 0x008fe20008010005 */
        /* <DEDUP_REMOVED lines=15> */
[----:B------:R-:W-:Y:S01]  /*15770*/  ISETP.LT.OR P6, PT, R2, R243, P6 ;  /* 0x000000f30200720c */ /* 0x000fe200037c1670 */
[----:B------:R-:W-:Y:S01]  /*15780*/  IMAD.IADD R2, R248, 0x1, -R2 ;  /* 0x00000001f8027824 */ /* 0x000fe200078e0a02 */
[C---:B------:R-:W-:Y:S02]  /*15790*/  ISETP.LT.OR P5, PT, R3.reuse, R246, P5 ;  /* 0x000000f60300720c */ /* 0x040fe40002fa1670 */
[----:B------:R-:W-:Y:S02]  /*157a0*/  ISETP.LT.OR P4, PT, R3, R245, P4 ;  /* 0x000000f50300720c */ /* 0x000fe40002781670 */
[----:B------:R-:W-:Y:S01]  /*157b0*/  IABS R4, R2 ;  /* 0x0000000200047213 */ /* 0x000fe20000000000 */
[----:B------:R-:W-:Y:S01]  /*157c0*/  IMAD.IADD R2, R247, 0x1, -R3 ;  /* 0x00000001f7027824 */ /* 0x000fe200078e0a03 */
[----:B------:R-:W-:-:S02]  /*157d0*/  ISETP.LT.OR P1, PT, R3, R244, P1 ;  /* 0x000000f40300720c */ /* 0x000fc40000f21670 */
[----:B------:R1:W-:Y:S01]  /*157e0*/  I2F R17, R4 ;  /* 0x0000000400117306 */ /* 0x0003e20000201400 */
[----:B------:R-:W-:Y:S02]  /*157f0*/  ISETP.LT.OR P0, PT, R3, R243, P0 ;  /* 0x000000f30300720c */ /* 0x000fe40000701670 */
[----:B------:R-:W-:-:S05]  /*15800*/  IABS R2, R2 ;  /* 0x0000000200027213 */ /* 0x000fca0000000000 */
        /* <DEDUP_REMOVED lines=26> */
[----:B--2---:R-:W-:-:S04]  /*159b0*/  FMUL.FTZ R5, R41, c[0x0][0x2ec] ;  /* 0x0000bb0029057a20 */ /* 0x004fc80000410000 */
[----:B------:R1:W2:Y:S02]  /*159c0*/  MUFU.TANH R16, R5 ;  /* 0x0000000500107308 */ /* 0x0002a40000002400 */
        /* <DEDUP_REMOVED lines=12> */
[----:B------:R-:W-:Y:S02]  /*15a90*/  FSEL R18, R5, -INF , !P4 ;  /* 0xff80000005127808 */ /* 0x000fe40006000000 */
[C---:B------:R-:W-:Y:S01]  /*15aa0*/  ISETP.GE.AND P6, PT, R2.reuse, R252, PT ;  /* 0x000000fc0200720c */ /* 0x040fe20003fc6270 */
[----:B------:R2:W-:Y:S01]  /*15ab0*/  STL [R1+0x20], R4 ;  /* 0x0000200401007387 */ /* 0x0005e20000100800 */
[C---:B------:R-:W-:Y:S02]  /*15ac0*/  ISETP.GE.AND P5, PT, R2.reuse, R251, PT ;  /* 0x000000fb0200720c */ /* 0x040fe40003fa6270 */
[C---:B------:R-:W-:Y:S02]  /*15ad0*/  ISETP.GE.AND P4, PT, R2.reuse, R250, PT ;  /* 0x000000fa0200720c */ /* 0x040fe40003f86270 */
[----:B------:R-:W-:Y:S01]  /*15ae0*/  ISETP.LT.OR P6, PT, R2, R246, P6 ;  /* 0x000000f60200720c */ /* 0x000fe200037c1670 */
[----:B-1----:R-:W-:Y:S01]  /*15af0*/  FMUL.FTZ R13, R138, c[0x0][0x2ec] ;  /* 0x0000bb008a0d7a20 */ /* 0x002fe20000410000 */
[----:B------:R-:W-:-:S02]  /*15b00*/  ISETP.LT.OR P5, PT, R2, R245, P5 ;  /* 0x000000f50200720c */ /* 0x000fc40002fa1670 */
[----:B------:R-:W-:Y:S02]  /*15b10*/  ISETP.LT.OR P4, PT, R2, R244, P4 ;  /* 0x000000f40200720c */ /* 0x000fe40002781670 */
[----:B------:R-:W-:Y:S01]  /*15b20*/  FSEL R41, R11, -INF , !P6 ;  /* 0xff8000000b297808 */ /* 0x000fe20007000000 */
        /* <DEDUP_REMOVED lines=8> */
[----:B------:R-:W-:Y:S02]  /*15bb0*/  IABS R4, R4 ;  /* 0x0000000400047213 */ /* 0x000fe40000000000 */
[----:B------:R-:W-:Y:S01]  /*15bc0*/  IADD3 R5, R242, -R2, RZ ;  /* 0x80000002f2057210 */ /* 0x000fe20007ffe0ff */
[----:B--2---:R-:W-:Y:S01]  /*15bd0*/  IMAD.IADD R3, R247, 0x1, -R2 ;  /* 0x00000001f7037824 */ /* 0x004fe200078e0a02 */
[----:B------:R1:W-:Y:S01]  /*15be0*/  I2F R14, R4 ;  /* 0x00000004000e7306 */ /* 0x0003e20000201400 */
[C---:B------:R-:W-:Y:S02]  /*15bf0*/  ISETP.GE.AND P0, PT, R2.reuse, R252, PT ;  /* 0x000000fc0200720c */ /* 0x040fe40003f06270 */
[C---:B------:R-:W-:Y:S02]  /*15c00*/  ISETP.GE.AND P6, PT, R2.reuse, R251, PT ;  /* 0x000000fb0200720c */ /* 0x040fe40003fc6270 */
[----:B------:R-:W-:Y:S02]  /*15c10*/  IABS R3, R3 ;  /* 0x0000000300037213 */ /* 0x000fe40000000000 */
[----:B------:R-:W-:-:S02]  /*15c20*/  ISETP.LT.OR P0, PT, R2, R246, P0 ;  /* 0x000000f60200720c */ /* 0x000fc40000701670 */
[----:B------:R-:W-:Y:S01]  /*15c30*/  ISETP.LT.OR P6, PT, R2, R245, P6 ;  /* 0x000000f50200720c */ /* 0x000fe200037c1670 */
[----:B-1----:R-:W-:Y:S01]  /*15c40*/  IMAD.MOV.U32 R4, RZ, RZ, R3 ;  /* 0x000000ffff047224 */ /* 0x002fe200078e0003 */
[----:B------:R-:W-:Y:S01]  /*15c50*/  IABS R3, R5 ;  /* 0x0000000500037213 */ /* 0x000fe20000000000 */
[--C-:B------:R-:W-:Y:S02]  /*15c60*/  IMAD.IADD R5, R248, 0x1, -R2.reuse ;  /* 0x00000001f8057824 */ /* 0x100fe400078e0a02 */
[----:B------:R1:W-:Y:S02]  /*15c70*/  I2F R8, R4 ;  /* 0x0000000400087306 */ /* 0x0003e40000201400 */
[----:B-1----:R-:W-:Y:S02]  /*15c80*/  IMAD.MOV.U32 R4, RZ, RZ, R3 ;  /* 0x000000ffff047224 */ /* 0x002fe400078e0003 */
[----:B------:R-:W-:-:S04]  /*15c90*/  IMAD.IADD R3, R241, 0x1, -R2 ;  /* 0x00000001f1037824 */ /* 0x000fc800078e0a02 */
        /* <DEDUP_REMOVED lines=10> */
[----:B------:R-:W-:Y:S02]  /*15d40*/  FMUL.FTZ R17, R212, c[0x0][0x2ec] ;  /* 0x0000bb00d4117a20 */ /* 0x000fe40000410000 */
[----:B---3--:R-:W-:-:S03]  /*15d50*/  FFMA.FTZ R5, R10, -UR21, R5 ;  /* 0x800000150a057c23 */ /* 0x008fc60008010005 */
[----:B------:R1:W2:Y:S01]  /*15d60*/  MUFU.TANH R15, R4 ;  /* 0x00000004000f7308 */ /* 0x0002a20000002400 */
[----:B------:R-:W-:Y:S01]  /*15d70*/  FMUL.FTZ R10, R139, c[0x0][0x2ec] ;  /* 0x0000bb008b0a7a20 */ /* 0x000fe20000410000 */
[----:B------:R-:W-:Y:S02]  /*15d80*/  FSEL R50, R5, -INF , !P5 ;  /* 0xff80000005327808 */ /* 0x000fe40006800000 */
[----:B------:R-:W-:-:S04]  /*15d90*/  ISETP.GE.AND P5, PT, R2, R250, PT ;  /* 0x000000fa0200720c */ /* 0x000fc80003fa6270 */
[----:B------:R-:W-:Y:S01]  /*15da0*/  MUFU.TANH R17, R17 ;  /* 0x0000001100117308 */ /* 0x000fe20000002400 */
[----:B------:R-:W-:-:S04]  /*15db0*/  ISETP.LT.OR P5, PT, R2, R244, P5 ;  /* 0x000000f40200720c */ /* 0x000fc80002fa1670 */
[----:B------:R-:W-:Y:S01]  /*15dc0*/  FSEL R42, R6, -INF , !P5 ;  /* 0xff800000062a7808 */ /* 0x000fe20006800000 */
[----:B------:R-:W-:Y:S02]  /*15dd0*/  FMUL.FTZ R6, R44, c[0x0][0x2ec] ;  /* 0x0000bb002c067a20 */ /* 0x000fe40000410000 */
[----:B-1----:R-:W-:Y:S02]  /*15de0*/  FMUL.FTZ R4, R39, c[0x0][0x2ec] ;  /* 0x0000bb0027047a20 */ /* 0x002fe40000410000 */
[----:B--2---:R-:W-:Y:S02]  /*15df0*/  FFMA.FTZ R5, R8, -UR21, R15 ;  /* 0x8000001508057c23 */ /* 0x004fe4000801000f */
[----:B------:R1:W2:Y:S03]  /*15e00*/  MUFU.TANH R16, R4 ;  /* 0x0000000400107308 */ /* 0x0002a60000002400 */
[----:B------:R-:W-:-:S05]  /*15e10*/  FSEL R219, R5, -INF , !P0 ;  /* 0xff80000005db7808 */ /* 0x000fca0004000000 */
[----:B------:R-:W-:Y:S01]  /*15e20*/  MUFU.TANH R6, R6 ;  /* 0x0000000600067308 */ /* 0x000fe20000002400 */
[----:B-1----:R-:W-:Y:S02]  /*15e30*/  FMUL.FTZ R4, R136, c[0x0][0x2ec] ;  /* 0x0000bb0088047a20 */ /* 0x002fe40000410000 */
[----:B--2---:R-:W-:-:S05]  /*15e40*/  FFMA.FTZ R7, R7, -UR21, R16 ;  /* 0x8000001507077c23 */ /* 0x004fca0008010010 */
[----:B------:R-:W1:Y:S01]  /*15e50*/  MUFU.TANH R4, R4 ;  /* 0x0000000400047308 */ /* 0x000e620000002400 */
[----:B------:R-:W-:Y:S01]  /*15e60*/  FSEL R239, R7, -INF , !P6 ;  /* 0xff80000007ef7808 */ /* 0x000fe20007000000 */
[----:B-1----:R-:W-:-:S06]  /*15e70*/  FFMA.FTZ R4, R9, -UR21, R4 ;  /* 0x8000001509047c23 */ /* 0x002fcc0008010004 */
[----:B------:R-:W1:Y:S01]  /*15e80*/  MUFU.TANH R9, R10 ;  /* 0x0000000a00097308 */ /* 0x000e620000002400 */
[----:B------:R-:W-:Y:S02]  /*15e90*/  FSEL R4, R4, -INF , !P4 ;  /* 0xff80000004047808 */ /* 0x000fe40006000000 */
[----:B------:R-:W-:-:S03]  /*15ea0*/  ISETP.GE.AND P4, PT, R2, R249, PT ;  /* 0x000000f90200720c */ /* 0x000fc60003f86270 */
[----:B------:R2:W-:Y:S01]  /*15eb0*/  STL [R1+0x10], R4 ;  /* 0x0000100401007387 */ /* 0x0005e20000100800 */
[----:B------:R-:W-:Y:S02]  /*15ec0*/  ISETP.LT.OR P4, PT, R2, R243, P4 ;  /* 0x000000f30200720c */ /* 0x000fe40002781670 */
[----:B------:R-:W-:-:S04]  /*15ed0*/  IADD3 R2, R0, 0x30, RZ ;  /* 0x0000003000027810 */ /* 0x000fc80007ffe0ff */
[C---:B------:R-:W-:Y:S02]  /*15ee0*/  ISETP.GE.AND P0, PT, R2.reuse, R251, PT ;  /* 0x000000fb0200720c */ /* 0x040fe40003f06270 */
[C---:B------:R-:W-:Y:S02]  /*15ef0*/  ISETP.GE.AND P6, PT, R2.reuse, R250, PT ;  /* 0x000000fa0200720c */ /* 0x040fe40003fc6270 */
[C---:B------:R-:W-:Y:S02]  /*15f00*/  ISETP.GE.AND P5, PT, R2.reuse, R249, PT ;  /* 0x000000f90200720c */ /* 0x040fe40003fa6270 */
[C---:B------:R-:W-:Y:S02]  /*15f10*/  ISETP.LT.OR P0, PT, R2.reuse, R245, P0 ;  /* 0x000000f50200720c */ /* 0x040fe40000701670 */
[C---:B------:R-:W-:Y:S02]  /*15f20*/  ISETP.LT.OR P6, PT, R2.reuse, R244, P6 ;  /* 0x000000f40200720c */ /* 0x040fe400037c1670 */
[----:B------:R-:W-:Y:S01]  /*15f30*/  ISETP.LT.OR P5, PT, R2, R243, P5 ;  /* 0x000000f30200720c */ /* 0x000fe20002fa1670 */
[----:B--2---:R-:W-:-:S02]  /*15f40*/  FFMA.FTZ R4, R14, -UR21, R13 ;  /* 0x800000150e047c23 */ /* 0x004fc4000801000d */
[----:B-1----:R-:W-:Y:S02]  /*15f50*/  FFMA.FTZ R13, R3, -UR21, R9 ;  /* 0x80000015030d7c23 */ /* 0x002fe40008010009 */
[----:B------:R-:W-:Y:S01]  /*15f60*/  IMAD.IADD R3, R247, 0x1, -R2 ;  /* 0x00000001f7037824 */ /* 0x000fe200078e0a02 */
[----:B------:R-:W-:Y:S01]  /*15f70*/  FSEL R4, R4, -INF , !P1 ;  /* 0xff80000004047808 */ /* 0x000fe20004800000 */
[----:B------:R-:W-:Y:S01]  /*15f80*/  FMUL.FTZ R14, R213, c[0x0][0x2ec] ;  /* 0x0000bb00d50e7a20 */ /* 0x000fe20000410000 */
[C---:B------:R-:W-:Y:S02]  /*15f90*/  ISETP.GE.AND P1, PT, R2.reuse, R252, PT ;  /* 0x000000fc0200720c */ /* 0x040fe40003f26270 */
[----:B------:R-:W-:Y:S01]  /*15fa0*/  IABS R3, R3 ;  /* 0x0000000300037213 */ /* 0x000fe20000000000 */
[----:B------:R1:W-:Y:S01]  /*15fb0*/  STL [R1+0xc], R4 ;  /* 0x00000c0401007387 */ /* 0x0003e20000100800 */
[----:B------:R-:W-:Y:S01]  /*15fc0*/  ISETP.LT.OR P1, PT, R2, R246, P1 ;  /* 0x000000f60200720c */ /* 0x000fe20000f21670 */
[----:B------:R-:W-:Y:S01]  /*15fd0*/  MUFU.TANH R14, R14 ;  /* 0x0000000e000e7308 */ /* 0x000fe20000002400 */
[----:B------:R-:W-:Y:S01]  /*15fe0*/  FSEL R218, R13, -INF , !P4 ;  /* 0xff8000000dda7808 */ /* 0x000fe20006000000 */
[----:B-1----:R-:W-:-:S02]  /*15ff0*/  IMAD.MOV.U32 R4, RZ, RZ, R3 ;  /* 0x000000ffff047224 */ /* 0x002fc400078e0003 */
[----:B------:R-:W-:-:S04]  /*16000*/  IMAD.IADD R3, R242, 0x1, -R2 ;  /* 0x00000001f2037824 */ /* 0x000fc800078e0a02 */
[----:B------:R1:W2:Y:S01]  /*16010*/  I2F R11, R4 ;  /* 0x00000004000b7306 */ /* 0x0002a20000201400 */
[----:B------:R-:W-:-:S05]  /*16020*/  IABS R3, R3 ;  /* 0x0000000300037213 */ /* 0x000fca0000000000 */
[----:B-1----:R-:W-:Y:S02]  /*16030*/  IMAD.MOV.U32 R4, RZ, RZ, R3 ;  /* 0x000000ffff047224 */ /* 0x002fe400078e0003 */
[----:B------:R-:W-:Y:S02]  /*16040*/  IMAD.IADD R3, R241, 0x1, -R2 ;  /* 0x00000001f1037824 */ /* 0x000fe400078e0a02 */
[----:B------:R1:W-:Y:S01]  /*16050*/  I2F R10, R4 ;  /* 0x00000004000a7306 */ /* 0x0003e20000201400 */
[----:B--2---:R-:W-:Y:S02]  /*16060*/  FFMA.FTZ R6, R11, -UR21, R6 ;  /* 0x800000150b067c23 */ /* 0x004fe40008010006 */
[----:B------:R-:W-:-:S05]  /*16070*/  IABS R3, R3 ;  /* 0x0000000300037213 */ /* 0x000fca0000000000 */
[----:B------:R2:W-:Y:S01]  /*16080*/  I2F R9, R3 ;  /* 0x0000000300097306 */ /* 0x0005e20000201400 */
[----:B-1----:R-:W-:Y:S01]  /*16090*/  IMAD.IADD R4, R248, 0x1, -R2 ;  /* 0x00000001f8047824 */ /* 0x002fe200078e0a02 */
[----:B------:R-:W-:-:S04]  /*160a0*/  IADD3 R2, R0, 0x31, RZ ;  /* 0x0000003100027810 */ /* 0x000fc80007ffe0ff */
[----:B------:R-:W-:Y:S01]  /*160b0*/  IABS R4, R4 ;  /* 0x0000000400047213 */ /* 0x000fe20000000000 */
[--C-:B------:R-:W-:Y:S01]  /*160c0*/  IMAD.IADD R5, R241, 0x1, -R2.reuse ;  /* 0x00000001f1057824 */ /* 0x100fe200078e0a02 */
[C---:B------:R-:W-:Y:S01]  /*160d0*/  ISETP.GE.AND P4, PT, R2.reuse, R252, PT ;  /* 0x000000fc0200720c */ /* 0x040fe20003f86270 */
[----:B--2---:R-:W-:Y:S01]  /*160e0*/  IMAD.IADD R3, R247, 0x1, -R2 ;  /* 0x00000001f7037824 */ /* 0x004fe200078e0a02 */
[----:B------:R1:W-:Y:S02]  /*160f0*/  I2F R12, R4 ;  /* 0x00000004000c7306 */ /* 0x0003e40000201400 */
[----:B------:R-:W-:Y:S02]  /*16100*/  ISETP.LT.OR P4, PT, R2, R246, P4 ;  /* 0x000000f60200720c */ /* 0x000fe40002781670 */
        /* <DEDUP_REMOVED lines=8> */
[----:B------:R1:W-:Y:S08]  /*16190*/  I2F R7, R4 ;  /* 0x0000000400077306 */ /* 0x0003f00000201400 */
[----:B------:R-:W2:Y:S01]  /*161a0*/  MUFU.TANH R5, R5 ;  /* 0x0000000500057308 */ /* 0x000ea20000002400 */
[----:B-1----:R-:W-:-:S07]  /*161b0*/  FMUL.FTZ R4, R45, c[0x0][0x2ec] ;  /* 0x0000bb002d047a20 */ /* 0x002fce0000410000 */
[----:B------:R-:W-:Y:S01]  /*161c0*/  I2F R3, R3 ;  /* 0x0000000300037306 */ /* 0x000fe20000201400 */
[----:B--2---:R-:W-:-:S07]  /*161d0*/  FFMA.FTZ R5, R10, -UR21, R5 ;  /* 0x800000150a057c23 */ /* 0x004fce0008010005 */
[----:B------:R1:W2:Y:S01]  /*161e0*/  MUFU.TANH R15, R4 ;  /* 0x00000004000f7308 */ /* 0x0002a20000002400 */
[----:B------:R-:W-:Y:S02]  /*161f0*/  FSEL R216, R5, -INF , !P0 ;  /* 0xff80000005d87808 */ /* 0x000fe40004000000 */
[----:B------:R-:W-:-:S04]  /*16200*/  ISETP.GE.AND P0, PT, R2, R250, PT ;  /* 0x000000fa0200720c */ /* 0x000fc80003f06270 */
[----:B------:R-:W-:Y:S01]  /*16210*/  ISETP.LT.OR P0, PT, R2, R244, P0 ;  /* 0x000000f40200720c */ /* 0x000fe20000701670 */
[----:B-1----:R-:W-:Y:S02]  /*16220*/  FMUL.FTZ R4, R47, c[0x0][0x2ec] ;  /* 0x0000bb002f047a20 */ /* 0x002fe40000410000 */
[----:B--2---:R-:W-:Y:S02]  /*16230*/  FFMA.FTZ R8, R8, -UR21, R15 ;  /* 0x8000001508087c23 */ /* 0x004fe4000801000f */
[----:B------:R1:W2:Y:S03]  /*16240*/  MUFU.TANH R16, R4 ;  /* 0x0000000400107308 */ /* 0x0002a60000002400 */
[----:B------:R-:W-:Y:S01]  /*16250*/  FSEL R211, R8, -INF , !P4 ;  /* 0xff80000008d37808 */ /* 0x000fe20006000000 */
[----:B-1----:R-:W-:Y:S01]  /*16260*/  FMUL.FTZ R4, R214, c[0x0][0x2ec] ;  /* 0x0000bb00d6047a20 */ /* 0x002fe20000410000 */
[----:B------:R-:W-:Y:S01]  /*16270*/  FSEL R214, R6, -INF , !P1 ;  /* 0xff80000006d67808 */ /* 0x000fe20004800000 */
[----:B--2---:R-:W-:Y:S01]  /*16280*/  FFMA.FTZ R7, R7, -UR21, R16 ;  /* 0x8000001507077c23 */ /* 0x004fe20008010010 */
[----:B------:R-:W-:-:S03]  /*16290*/  ISETP.GE.AND P1, PT, R2, R251, PT ;  /* 0x000000fb0200720c */ /* 0x000fc60003f26270 */
[----:B------:R-:W1:Y:S01]  /*162a0*/  MUFU.TANH R4, R4 ;  /* 0x0000000400047308 */ /* 0x000e620000002400 */
[----:B------:R-:W-:-:S04]  /*162b0*/  ISETP.LT.OR P1, PT, R2, R245, P1 ;  /* 0x000000f50200720c */ /* 0x000fc80000f21670 */
[----:B------:R-:W-:Y:S01]  /*162c0*/  FSEL R212, R7, -INF , !P1 ;  /* 0xff80000007d47808 */ /* 0x000fe20004800000 */
[----:B-1----:R-:W-:Y:S02]  /*162d0*/  FFMA.FTZ R4, R9, -UR21, R4 ;  /* 0x8000001509047c23 */ /* 0x002fe40008010004 */
[----:B------:R-:W-:Y:S02]  /*162e0*/  FFMA.FTZ R9, R12, -UR21, R14 ;  /* 0x800000150c097c23 */ /* 0x000fe4000801000e */
[----:B------:R-:W-:Y:S01]  /*162f0*/  FFMA.FTZ R12, R3, -UR21, R17 ;  /* 0x80000015030c7c23 */ /* 0x000fe20008010011 */
[----:B------:R-:W-:Y:S01]  /*16300*/  FSEL R217, R4, -INF , !P6 ;  /* 0xff80000004d97808 */ /* 0x000fe20007000000 */
[----:B------:R-:W-:Y:S01]  /*16310*/  IMAD.IADD R3, R248, 0x1, -R2 ;  /* 0x00000001f8037824 */ /* 0x000fe200078e0a02 */
[----:B------:R-:W-:Y:S02]  /*16320*/  ISETP.GE.AND P6, PT, R2, R249, PT ;  /* 0x000000f90200720c */ /* 0x000fe40003fc6270 */
[----:B------:R-:W-:-:S02]  /*16330*/  FSEL R215, R9, -INF , !P5 ;  /* 0xff80000009d77808 */ /* 0x000fc40006800000 */
        /* <DEDUP_REMOVED lines=18> */
[----:B-1----:R-:W-:Y:S01]  /*16460*/  IMAD.MOV.U32 R4, RZ, RZ, R3 ;  /* 0x000000ffff047224 */ /* 0x002fe200078e0003 */
[----:B------:R-:W-:-:S03]  /*16470*/  IABS R3, R5 ;  /* 0x0000000500037213 */ /* 0x000fc60000000000 */
[----:B------:R1:W-:Y:S02]  /*16480*/  I2F R14, R4 ;  /* 0x00000004000e7306 */ /* 0x0003e40000201400 */
[----:B-1----:R-:W-:Y:S02]  /*16490*/  IMAD.MOV.U32 R4, RZ, RZ, R3 ;  /* 0x000000ffff047224 */ /* 0x002fe400078e0003 */
[----:B------:R-:W-:-:S04]  /*164a0*/  IMAD.IADD R3, R241, 0x1, -R2 ;  /* 0x00000001f1037824 */ /* 0x000fc800078e0a02 */
[----:B------:R1:W-:Y:S01]  /*164b0*/  I2F R13, R4 ;  /* 0x00000004000d7306 */ /* 0x0003e20000201400 */
[----:B------:R-:W-:-:S05]  /*164c0*/  IABS R3, R3 ;  /* 0x0000000300037213 */ /* 0x000fca0000000000 */
[----:B------:R-:W-:Y:S02]  /*164d0*/  IMAD.MOV.U32 R5, RZ, RZ, R3 ;  /* 0x000000ffff057224 */ /* 0x000fe400078e0003 */
[----:B------:R-:W-:Y:S02]  /*164e0*/  FMUL.FTZ R12, R73, c[0x0][0x2ec] ;  /* 0x0000bb00490c7a20 */ /* 0x000fe40000410000 */
[----:B------:R-:W-:Y:S01]  /*164f0*/  I2F R11, R5 ;  /* 0x00000005000b7306 */ /* 0x000fe20000201400 */
[----:B-1----:R-:W-:-:S05]  /*16500*/  IMAD.IADD R4, R248, 0x1, -R2 ;  /* 0x00000001f8047824 */ /* 0x002fca00078e0a02 */
[----:B------:R-:W-:-:S05]  /*16510*/  IABS R3, R4 ;  /* 0x0000000400037213 */ /* 0x000fca0000000000 */
[----:B------:R-:W-:Y:S02]  /*16520*/  IMAD.MOV.U32 R4, RZ, RZ, R3 ;  /* 0x000000ffff047224 */ /* 0x000fe400078e0003 */
[----:B------:R-:W-:Y:S02]  /*16530*/  IMAD.IADD R3, R247, 0x1, -R0 ;  /* 0x00000001f7037824 */ /* 0x000fe400078e0a00 */
[----:B------:R1:W-:Y:S03]  /*16540*/  I2F R10, R4 ;  /* 0x00000004000a7306 */ /* 0x0003e60000201400 */
[----:B------:R-:W-:-:S05]  /*16550*/  IABS R3, R3 ;  /* 0x0000000300037213 */ /* 0x000fca0000000000 */
[----:B-1----:R-:W-:Y:S02]  /*16560*/  IMAD.MOV.U32 R4, RZ, RZ, R3 ;  /* 0x000000ffff047224 */ /* 0x002fe400078e0003 */
[--C-:B------:R-:W-:Y:S02]  /*16570*/  IMAD.IADD R3, R242, 0x1, -R0.reuse ;  /* 0x00000001f2037824 */ /* 0x100fe400078e0a00 */
[----:B------:R-:W-:Y:S01]  /*16580*/  IMAD.IADD R2, R241, 0x1, -R0 ;  /* 0x00000001f1027824 */ /* 0x000fe200078e0a00 */
[----:B------:R-:W-:Y:S02]  /*16590*/  I2F R9, R4 ;  /* 0x0000000400097306 */ /* 0x000fe40000201400 */
[----:B------:R-:W-:-:S06]  /*165a0*/  IABS R3, R3 ;  /* 0x0000000300037213 */ /* 0x000fcc0000000000 */
[----:B------:R1:W-:Y:S01]  /*165b0*/  I2F R8, R3 ;  /* 0x0000000300087306 */ /* 0x0003e20000201400 */
[----:B------:R-:W-:Y:S01]  /*165c0*/  IABS R2, R2 ;  /* 0x0000000200027213 */ /* 0x000fe20000000000 */
[----:B-1----:R-:W-:-:S06]  /*165d0*/  FMUL.FTZ R3, R76, c[0x0][0x2ec] ;  /* 0x0000bb004c037a20 */ /* 0x002fcc0000410000 */
[----:B------:R1:W-:Y:S01]  /*165e0*/  I2F R7, R2 ;  /* 0x0000000200077306 */ /* 0x0003e20000201400 */
[----:B------:R2:W5:Y:S07]  /*165f0*/  LDL.LU R76, [R1+0xc8] ;  /* 0x0000c800014c7983 */ /* 0x00056e0000300800 */
[----:B------:R-:W3:Y:S01]  /*16600*/  MUFU.TANH R3, R3 ;  /* 0x0000000300037308 */ /* 0x000ee20000002400 */
[----:B-1----:R-:W-:-:S07]  /*16610*/  FMUL.FTZ R2, R75, c[0x0][0x2ec] ;  /* 0x0000bb004b027a20 */ /* 0x002fce0000410000 */
[----:B------:R-:W-:Y:S01]  /*16620*/  MUFU.TANH R12, R12 ;  /* 0x0000000c000c7308 */ /* 0x000fe20000002400 */
[----:B------:R2:W5:Y:S07]  /*16630*/  LDL.LU R75, [R1+0xc4] ;  /* 0x0000c400014b7983 */ /* 0x00056e0000300800 */
[----:B------:R1:W4:Y:S01]  /*16640*/  MUFU.TANH R4, R2 ;  /* 0x0000000200047308 */ /* 0x0003220000002400 */
[----:B---3--:R-:W-:Y:S02]  /*16650*/  FFMA.FTZ R5, R6, -UR21, R3 ;  /* 0x8000001506057c23 */ /* 0x008fe40008010003 */
[----:B-1----:R-:W-:-:S02]  /*16660*/  FMUL.FTZ R2, R74, c[0x0][0x2ec] ;  /* 0x0000bb004a027a20 */ /* 0x002fc40000410000 */
[----:B----4-:R-:W-:Y:S01]  /*16670*/  FFMA.FTZ R4, R14, -UR21, R4 ;  /* 0x800000150e047c23 */ /* 0x010fe20008010004 */
[----:B------:R-:W-:Y:S02]  /*16680*/  FSEL R210, R5, -INF , !P6 ;  /* 0xff80000005d27808 */ /* 0x000fe40007000000 */
[----:B------:R1:W3:Y:S01]  /*16690*/  MUFU.TANH R3, R2 ;  /* 0x0000000200037308 */ /* 0x0002e20000002400 */
[----:B------:R2:W5:Y:S01]  /*166a0*/  LDL.LU R74, [R1+0xc0] ;  /* 0x0000c000014a7983 */ /* 0x0005620000300800 */
[----:B------:R-:W-:Y:S02]  /*166b0*/  ISETP.GE.AND P6, PT, R0, R252, PT ;  /* 0x000000fc0000720c */ /* 0x000fe40003fc6270 */
[----:B------:R-:W-:Y:S01]  /*166c0*/  FSEL R133, R4, -INF , !P5 ;  /* 0xff80000004857808 */ /* 0x000fe20006800000 */
[----:B------:R2:W5:Y:S01]  /*166d0*/  LDL.LU R73, [R1+0xbc] ;  /* 0x0000bc0001497983 */ /* 0x0005620000300800 */
[----:B-1----:R-:W-:-:S05]  /*166e0*/  IMAD.IADD R2, R248, 0x1, -R0 ;  /* 0x00000001f8027824 */ /* 0x002fca00078e0a00 */
[----:B------:R-:W-:-:S04]  /*166f0*/  IABS R2, R2 ;  /* 0x0000000200027213 */ /* 0x000fc80000000000 */
[----:B------:R1:W-:Y:S01]  /*16700*/  I2F R6, R2 ;  /* 0x0000000200067306 */ /* 0x0003e20000201400 */
[----:B---3--:R-:W-:Y:S02]  /*16710*/  FFMA.FTZ R3, R13, -UR21, R3 ;  /* 0x800000150d037c23 */ /* 0x008fe40008010003 */
[----:B-1----:R-:W-:-:S03]  /*16720*/  FMUL.FTZ R2, R72, c[0x0][0x2ec] ;  /* 0x0000bb0048027a20 */ /* 0x002fc60000410000 */
[----:B------:R-:W-:Y:S01]  /*16730*/  FSEL R139, R3, -INF , !P4 ;  /* 0xff800000038b7808 */ /* 0x000fe20006000000 */
[----:B------:R2:W5:Y:S01]  /*16740*/  LDL.LU R72, [R1+0xb8] ;  /* 0x0000b80001487983 */ /* 0x0005620000300800 */
[----:B------:R1:W-:Y:S01]  /*16750*/  MUFU.TANH R15, R2 ;  /* 0x00000002000f7308 */ /* 0x0003e20000002400 */
[C---:B------:R-:W-:Y:S02]  /*16760*/  ISETP.GE.AND P5, PT, R0.reuse, R251, PT ;  /* 0x000000fb0000720c */ /* 0x040fe40003fa6270 */
[C---:B------:R-:W-:Y:S01]  /*16770*/  ISETP.GE.AND P4, PT, R0.reuse, R250, PT ;  /* 0x000000fa0000720c */ /* 0x040fe20003f86270 */
[----:B-1----:R-:W-:Y:S01]  /*16780*/  FMUL.FTZ R2, R71, c[0x0][0x2ec] ;  /* 0x0000bb0047027a20 */ /* 0x002fe20000410000 */
[C---:B------:R-:W-:Y:S01]  /*16790*/  ISETP.LT.OR P6, PT, R0.reuse, R246, P6 ;  /* 0x000000f60000720c */ /* 0x040fe200037c1670 */
[----:B------:R2:W5:Y:S02]  /*167a0*/  LDL.LU R71, [R1+0xb4] ;  /* 0x0000b40001477983 */ /* 0x0005640000300800 */
[----:B------:R1:W-:Y:S01]  /*167b0*/  MUFU.TANH R13, R2 ;  /* 0x00000002000d7308 */ /* 0x0003e20000002400 */
[----:B------:R-:W-:Y:S01]  /*167c0*/  FMUL.FTZ R3, R69, c[0x0][0x2ec] ;  /* 0x0000bb0045037a20 */ /* 0x000fe20000410000 */
[----:B------:R-:W-:-:S02]  /*167d0*/  ISETP.LT.OR P5, PT, R0, R245, P5 ;  /* 0x000000f50000720c */ /* 0x000fc40002fa1670 */
[----:B------:R-:W-:Y:S01]  /*167e0*/  ISETP.LT.OR P4, PT, R0, R244, P4 ;  /* 0x000000f40000720c */ /* 0x000fe20002781670 */
[----:B-1----:R-:W-:-:S05]  /*167f0*/  FFMA.FTZ R2, R11, -UR21, R12 ;  /* 0x800000150b027c23 */ /* 0x002fca000801000c */
[----:B------:R-:W-:Y:S02]  /*16800*/  FSEL R209, R2, -INF , !P1 ;  /* 0xff80000002d17808 */ /* 0x000fe40004800000 */
[----:B------:R-:W-:Y:S01]  /*16810*/  ISETP.GE.AND P1, PT, R0, R249, PT ;  /* 0x000000f90000720c */ /* 0x000fe20003f26270 */
[----:B------:R-:W-:Y:S02]  /*16820*/  FMUL.FTZ R11, R70, c[0x0][0x2ec] ;  /* 0x0000bb00460b7a20 */ /* 0x000fe40000410000 */
[----:B------:R2:W5:Y:S01]  /*16830*/  LDL.LU R70, [R1+0xb0] ;  /* 0x0000b00001467983 */ /* 0x0005620000300800 */
[----:B------:R-:W-:Y:S01]  /*16840*/  ISETP.LT.OR P1, PT, R0, R243, P1 ;  /* 0x000000f30000720c */ /* 0x000fe20000f21670 */
[----:B------:R-:W-:Y:S02]  /*16850*/  FMUL.FTZ R0, R68, c[0x0][0x2ec] ;  /* 0x0000bb0044007a20 */ /* 0x000fe40000410000 */
[----:B------:R2:W5:Y:S04]  /*16860*/  LDL.LU R69, [R1+0xac] ;  /* 0x0000ac0001457983 */ /* 0x0005680000300800 */
[----:B------:R2:W5:Y:S01]  /*16870*/  LDL.LU R68, [R1+0xa8] ;  /* 0x0000a80001447983 */ /* 0x0005620000300800 */
[----:B------:R-:W1:Y:S08]  /*16880*/  MUFU.TANH R5, R11 ;  /* 0x0000000b00057308 */ /* 0x000e700000002400 */
[----:B------:R-:W3:Y:S01]  /*16890*/  MUFU.TANH R3, R3 ;  /* 0x0000000300037308 */ /* 0x000ee20000002400 */
[----:B-1----:R-:W-:-:S07]  /*168a0*/  FFMA.FTZ R2, R10, -UR21, R5 ;  /* 0x800000150a027c23 */ /* 0x002fce0008010005 */
[----:B------:R-:W1:Y:S01]  /*168b0*/  MUFU.TANH R0, R0 ;  /* 0x0000000000007308 */ /* 0x000e620000002400 */
[----:B------:R-:W-:Y:S02]  /*168c0*/  FSEL R208, R2, -INF , !P0 ;  /* 0xff80000002d07808 */ /* 0x000fe40004000000 */
[----:B------:R-:W-:Y:S01]  /*168d0*/  PLOP3.LUT P0, PT, PT, PT, UP0, 0x80, 0x0 ;  /* 0x000000000000781c */ /* 0x000fe20003f0f008 */
[----:B------:R-:W-:Y:S02]  /*168e0*/  FFMA.FTZ R5, R9, -UR21, R15 ;  /* 0x8000001509057c23 */ /* 0x000fe4000801000f */
[----:B------:R-:W-:Y:S02]  /*168f0*/  FFMA.FTZ R4, R8, -UR21, R13 ;  /* 0x8000001508047c23 */ /* 0x000fe4000801000d */
[----:B---3--:R-:W-:Y:S02]  /*16900*/  FFMA.FTZ R3, R7, -UR21, R3 ;  /* 0x8000001507037c23 */ /* 0x008fe40008010003 */
[----:B-1----:R-:W-:Y:S01]  /*16910*/  FFMA.FTZ R0, R6, -UR21, R0 ;  /* 0x8000001506007c23 */ /* 0x002fe20008010000 */
[----:B------:R-:W-:-:S02]  /*16920*/  FSEL R13, R5, -INF , !P6 ;  /* 0xff800000050d7808 */ /* 0x000fc40007000000 */
[----:B------:R-:W-:Y:S02]  /*16930*/  FSEL R14, R4, -INF , !P5 ;  /* 0xff800000040e7808 */ /* 0x000fe40006800000 */
[----:B------:R-:W-:Y:S02]  /*16940*/  FSEL R132, R3, -INF , !P4 ;  /* 0xff80000003847808 */ /* 0x000fe40006000000 */
[----:B------:R-:W-:Y:S01]  /*16950*/  FSEL R138, R0, -INF , !P1 ;  /* 0xff800000008a7808 */ /* 0x000fe20004800000 */
[----:B------:R-:W-:Y:S05]  /*16960*/  @!P0 BRA `(.L_x_814) ;  /* 0x0000050000008947 */ /* 0x000fea0003800000 */
[----:B--2---:R-:W2:Y:S04]  /*16970*/  LDL.64 R48, [R1+0xa0] ;  /* 0x0000a00001307983 */ /* 0x004ea80000100a00 */
        /* <DEDUP_REMOVED lines=77> */
.L_x_816:
[----:B------:R-:W-:Y:S05]  /*16e50*/  BSYNC B0 ;  /* 0x0000000000007941 */ /* 0x000fea0003800000 */
.L_x_815:
[----:B------:R-:W0:Y:S02]  /*16e60*/  LDGDEPBAR ;  /* 0x00000000000079af */ /* 0x000e240000000000 */
.L_x_814:
[----:B-12---:R-:W2:Y:S04]  /*16e70*/  LDL.LU R2, [R1+0x5c] ;  /* 0x00005c0001027983 */ /* 0x006ea80000300800 */
[----:B------:R-:W3:Y:S04]  /*16e80*/  LDL.LU R0, [R1+0x58] ;  /* 0x0000580001007983 */ /* 0x000ee80000300800 */
[----:B------:R-:W4:Y:S01]  /*16e90*/  LDL.LU R4, [R1+0x4c] ;  /* 0x00004c0001047983 */ /* 0x000f220000300800 */
[----:B------:R-:W-:-:S03]  /*16ea0*/  MOV R29, R140 ;  /* 0x0000008c001d7202 */ /* 0x000fc60000000f00 */
[----:B------:R-:W2:Y:S01]  /*16eb0*/  LDL.LU R5, [R1+0x50] ;  /* 0x0000500001057983 */ /* 0x000ea20000300800 */
[----:B------:R-:W-:Y:S01]  /*16ec0*/  MOV R38, R66 ;  /* 0x0000004200267202 */ /* 0x000fe20000000f00 */
[----:B------:R-:W-:Y:S01]  /*16ed0*/  IMAD.MOV.U32 R37, RZ, RZ, R64 ;  /* 0x000000ffff257224 */ /* 0x000fe200078e0040 */
[----:B------:R-:W-:Y:S01]  /*16ee0*/  MOV R11, R67 ;  /* 0x00000043000b7202 */ /* 0x000fe20000000f00 */
[----:B------:R-:W2:Y:S01]  /*16ef0*/  LDL.LU R15, [R1+0x10] ;  /* 0x00001000010f7983 */ /* 0x000ea20000300800 */
[----:B------:R-:W-:-:S03]  /*16f00*/  MOV R31, R65 ;  /* 0x00000041001f7202 */ /* 0x000fc60000000f00 */
[----:B------:R-:W-:Y:S04]  /*16f10*/  STL [R1+0xc4], R231 ;  /* 0x0000c4e701007387 */ /* 0x000fe80000100800 */
[----:B------:R1:W-:Y:S04]  /*16f20*/  STL [R1+0xc0], R230 ;  /* 0x0000c0e601007387 */ /* 0x0003e80000100800 */
[----:B-1----:R-:W2:Y:S04]  /*16f30*/  LDL.LU R230, [R1+0x48] ;  /* 0x0000480001e67983 */ /* 0x002ea80000300800 */
[----:B------:R1:W-:Y:S04]  /*16f40*/  STL [R1+0xbc], R229 ;  /* 0x0000bce501007387 */ /* 0x0003e80000100800 */
[----:B-1----:R-:W2:Y:S04]  /*16f50*/  LDL.LU R229, [R1+0x20] ;  /* 0x0000200001e57983 */ /* 0x002ea80000300800 */
[----:B------:R1:W-:Y:S04]  /*16f60*/  STL [R1+0xb8], R228 ;  /* 0x0000b8e401007387 */ /* 0x0003e80000100800 */
[----:B-1----:R-:W2:Y:S04]  /*16f70*/  LDL.LU R228, [R1+0x54] ;  /* 0x0000540001e47983 */ /* 0x002ea80000300800 */
[----:B------:R-:W-:Y:S04]  /*16f80*/  STL [R1+0xb4], R227 ;  /* 0x0000b4e301007387 */ /* 0x000fe80000100800 */
[----:B------:R-:W-:Y:S04]  /*16f90*/  STL [R1+0xb0], R226 ;  /* 0x0000b0e201007387 */ /* 0x000fe80000100800 */
[----:B------:R-:W-:Y:S04]  /*16fa0*/  STL [R1+0xac], R225 ;  /* 0x0000ace101007387 */ /* 0x000fe80000100800 */
[----:B------:R-:W2:Y:S04]  /*16fb0*/  LDL.LU R17, [R1+0x30] ;  /* 0x0000300001117983 */ /* 0x000ea80000300800 */
[----:B------:R-:W2:Y:S04]  /*16fc0*/  LDL.LU R16, [R1+0x1c] ;  /* 0x00001c0001107983 */ /* 0x000ea80000300800 */
[----:B------:R1:W-:Y:S04]  /*16fd0*/  STL [R1+0xa8], R220 ;  /* 0x0000a8dc01007387 */ /* 0x0003e80000100800 */
[----:B-1----:R-:W2:Y:S04]  /*16fe0*/  LDL.LU R220, [R1+0xc] ;  /* 0x00000c0001dc7983 */ /* 0x002ea80000300800 */
[----:B------:R-:W2:Y:S01]  /*16ff0*/  LDL.LU R44, [R1+0x70] ;  /* 0x00007000012c7983 */ /* 0x000ea20000300800 */
[----:B------:R-:W-:-:S02]  /*17000*/  MOV R227, R41 ;  /* 0x0000002900e37202 */ /* 0x000fc40000000f00 */
[----:B------:R-:W-:Y:S02]  /*17010*/  MOV R39, R60 ;  /* 0x0000003c00277202 */ /* 0x000fe40000000f00 */
[----:B------:R-:W-:Y:S02]  /*17020*/  MOV R10, R61 ;  /* 0x0000003d000a7202 */ /* 0x000fe40000000f00 */
[----:B---3--:R-:W-:Y:S02]  /*17030*/  MOV R7, R0 ;  /* 0x0000000000077202 */ /* 0x008fe40000000f00 */
[----:B----4-:R-:W-:-:S04]  /*17040*/  FMNMX.FTZ R0, R4, R21, !PT ;  /* 0x0000001504007209 */ /* 0x010fc80007810000 */
[----:B------:R-:W-:Y:S02]  /*17050*/  FMNMX.FTZ R137, R23, R0, !PT ;  /* 0x0000000017897209 */ /* 0x000fe40007810000 */
[----:B--2---:R-:W-:-:S04]  /*17060*/  FMNMX.FTZ R0, R5, R26, !PT ;  /* 0x0000001a05007209 */ /* 0x004fc80007810000 */
        /* <DEDUP_REMOVED lines=9> */
[----:B------:R-:W-:Y:S02]  /*17100*/  FMNMX.FTZ R137, R54, R137, !PT ;  /* 0x0000008936897209 */ /* 0x000fe40007810000 */
[----:B------:R-:W-:-:S04]  /*17110*/  FMNMX.FTZ R0, R230, R0, !PT ;  /* 0x00000000e6007209 */ /* 0x000fc80007810000 */
[----:B------:R-:W-:-:S04]  /*17120*/  FMNMX.FTZ R0, R37, R0, !PT ;  /* 0x0000000025007209 */ /* 0x000fc80007810000 */
[----:B------:R-:W-:Y:S02]  /*17130*/  FMNMX.FTZ R0, R28, R0, !PT ;  /* 0x000000001c007209 */ /* 0x000fe40007810000 */
[----:B------:R-:W-:Y:S02]  /*17140*/  FMNMX.FTZ R137, R30, R137, !PT ;  /* 0x000000891e897209 */ /* 0x000fe40007810000 */
[----:B------:R-:W-:-:S04]  /*17150*/  FMNMX.FTZ R0, R36, R0, !PT ;  /* 0x0000000024007209 */ /* 0x000fc80007810000 */
        /* <DEDUP_REMOVED lines=14> */
[----:B------:R-:W-:-:S02]  /*17240*/  MOV R47, R2 ;  /* 0x00000002002f7202 */ /* 0x000fc40000000f00 */
[----:B------:R-:W1:Y:S04]  /*17250*/  SHFL.BFLY PT, R2, R136, 0x2, 0x1f ;  /* 0x0c401f0088027f89 */ /* 0x000e6800000e0000 */
[----:B------:R-:W2:Y:S01]  /*17260*/  SHFL.BFLY PT, R0, R137, 0x2, 0x1f ;  /* 0x0c401f0089007f89 */ /* 0x000ea200000e0000 */
[----:B-1----:R-:W-:Y:S02]  /*17270*/  FMNMX.FTZ R136, R136, R2, !PT ;  /* 0x0000000288887209 */ /* 0x002fe40007810000 */
[----:B--2---:R-:W-:-:S03]  /*17280*/  FMNMX.FTZ R137, R137, R0, !PT ;  /* 0x0000000089897209 */ /* 0x004fc60007810000 */
[----:B------:R-:W1:Y:S04]  /*17290*/  SHFL.BFLY PT, R2, R136, 0x1, 0x1f ;  /* 0x0c201f0088027f89 */ /* 0x000e6800000e0000 */
[----:B------:R-:W2:Y:S01]  /*172a0*/  SHFL.BFLY PT, R0, R137, 0x1, 0x1f ;  /* 0x0c201f0089007f89 */ /* 0x000ea200000e0000 */
[----:B------:R-:W-:Y:S02]  /*172b0*/  MOV R41, R52 ;  /* 0x0000003400297202 */ /* 0x000fe40000000f00 */
[----:B-1----:R-:W-:Y:S02]  /*172c0*/  FMNMX.FTZ R136, R136, R2, !PT ;  /* 0x0000000288887209 */ /* 0x002fe40007810000 */
[----:B------:R-:W-:Y:S02]  /*172d0*/  FMNMX.FTZ R2, R47, R32, !PT ;  /* 0x000000202f027209 */ /* 0x000fe40007810000 */
[----:B--2---:R-:W-:-:S02]  /*172e0*/  FMNMX.FTZ R137, R137, R0, !PT ;  /* 0x0000000089897209 */ /* 0x004fc40007810000 */
        /* <DEDUP_REMOVED lines=8> */
[----:B------:R-:W-:Y:S01]  /*17370*/  FMNMX.FTZ R0, R135, R0, !PT ;  /* 0x0000000087007209 */ /* 0x000fe20007810000 */
[----:B------:R-:W-:Y:S01]  /*17380*/  IMAD.MOV.U32 R43, RZ, RZ, R56 ;  /* 0x000000ffff2b7224 */ /* 0x000fe200078e0038 */
[----:B------:R-:W-:Y:S02]  /*17390*/  MOV R225, R63 ;  /* 0x0000003f00e17202 */ /* 0x000fe40000000f00 */
[----:B------:R-:W-:Y:S02]  /*173a0*/  FMNMX.FTZ R2, R41, R2, !PT ;  /* 0x0000000229027209 */ /* 0x000fe40007810000 */
[----:B------:R-:W-:-:S02]  /*173b0*/  FMNMX.FTZ R0, R228, R0, !PT ;  /* 0x00000000e4007209 */ /* 0x000fc40007810000 */
[----:B------:R-:W-:Y:S02]  /*173c0*/  FSETP.NEU.FTZ.AND P1, PT, R137, -INF , PT ;  /* 0xff8000008900780b */ /* 0x000fe40003f3d000 */
[----:B------:R-:W-:Y:S02]  /*173d0*/  FMNMX.FTZ R2, R43, R2, !PT ;  /* 0x000000022b027209 */ /* 0x000fe40007810000 */
[----:B------:R-:W-:Y:S02]  /*173e0*/  FMNMX.FTZ R0, R225, R0, !PT ;  /* 0x00000000e1007209 */ /* 0x000fe40007810000 */
[C---:B------:R-:W-:Y:S01]  /*173f0*/  FSEL R3, R137.reuse, RZ, P1 ;  /* 0x000000ff89037208 */ /* 0x040fe20000800000 */
[----:B------:R-:W-:Y:S01]  /*17400*/  FMUL.FTZ R12, R137, c[0x0][0x23c] ;  /* 0x00008f00890c7a20 */ /* 0x000fe20000410000 */
[----:B------:R-:W-:Y:S02]  /*17410*/  MOV R231, R57 ;  /* 0x0000003900e77202 */ /* 0x000fe40000000f00 */
[----:B------:R-:W-:-:S02]  /*17420*/  FMNMX.FTZ R2, R59, R2, !PT ;  /* 0x000000023b027209 */ /* 0x000fc40007810000 */
[----:B------:R-:W-:Y:S02]  /*17430*/  FMNMX.FTZ R0, R58, R0, !PT ;  /* 0x000000003a007209 */ /* 0x000fe40007810000 */
[----:B------:R-:W-:Y:S01]  /*17440*/  FSETP.NEU.FTZ.AND P0, PT, R136, -INF , PT ;  /* 0xff8000008800780b */ /* 0x000fe20003f1d000 */
[----:B------:R-:W-:Y:S01]  /*17450*/  FADD.FTZ R4, R4, -R3 ;  /* 0x8000000304047221 */ /* 0x000fe20000010000 */
[----:B------:R-:W-:Y:S02]  /*17460*/  FMNMX.FTZ R2, R35, R2, !PT ;  /* 0x0000000223027209 */ /* 0x000fe40007810000 */
[----:B------:R-:W-:Y:S02]  /*17470*/  FMNMX.FTZ R0, R231, R0, !PT ;  /* 0x00000000e7007209 */ /* 0x000fe40007810000 */
[----:B------:R-:W-:Y:S02]  /*17480*/  FSEL R3, R136, RZ, P0 ;  /* 0x000000ff88037208 */ /* 0x000fe40000000000 */
[----:B------:R-:W-:-:S02]  /*17490*/  FSEL R12, R12, RZ, P1 ;  /* 0x000000ff0c0c7208 */ /* 0x000fc40000800000 */
[----:B------:R-:W-:Y:S02]  /*174a0*/  FMNMX.FTZ R2, R40, R2, !PT ;  /* 0x0000000228027209 */ /* 0x000fe40007810000 */
[----:B------:R-:W-:Y:S01]  /*174b0*/  FMNMX.FTZ R0, R19, R0, !PT ;  /* 0x0000000013007209 */ /* 0x000fe20007810000 */
[----:B------:R-:W-:Y:S01]  /*174c0*/  FADD.FTZ R6, R5, -R3 ;  /* 0x8000000305067221 */ /* 0x000fe20000010000 */
[----:B------:R-:W-:Y:S01]  /*174d0*/  FMNMX.FTZ R2, R15, R2, !PT ;  /* 0x000000020f027209 */ /* 0x000fe20007810000 */
[----:B------:R-:W-:Y:S01]  /*174e0*/  FFMA.FTZ R3, R21, c[0x0][0x23c], -R12 ;  /* 0x00008f0015037a23 */ /* 0x000fe2000001080c */
[----:B------:R-:W-:Y:S01]  /*174f0*/  FMNMX.FTZ R0, R220, R0, !PT ;  /* 0x00000000dc007209 */ /* 0x000fe20007810000 */
[----:B------:R-:W-:Y:S02]  /*17500*/  FMUL.FTZ R4, R4, c[0x0][0x23c] ;  /* 0x00008f0004047a20 */ /* 0x000fe40000410000 */
[----:B------:R1:W-:Y:S02]  /*17510*/  MUFU.EX2 R8, R3 ;  /* 0x0000000300087308 */ /* 0x0003e40000000800 */
[----:B-1----:R-:W-:-:S02]  /*17520*/  FMNMX.FTZ R3, R42, R2, !PT ;  /* 0x000000022a037209 */ /* 0x002fc40007810000 */
        /* <DEDUP_REMOVED lines=8> */
[--C-:B------:R-:W-:Y:S01]  /*175b0*/  FFMA.FTZ R4, R23, c[0x0][0x23c], -R12.reuse ;  /* 0x00008f0017047a23 */ /* 0x100fe2000001080c */
[----:B------:R-:W-:Y:S01]  /*175c0*/  FMNMX.FTZ R2, R210, R2, !PT ;  /* 0x00000002d2027209 */ /* 0x000fe20007810000 */
[----:B------:R-:W-:Y:S01]  /*175d0*/  FFMA.FTZ R5, R20, c[0x0][0x23c], -R12 ;  /* 0x00008f0014057a23 */ /* 0x000fe2000001080c */
[----:B------:R-:W-:Y:S01]  /*175e0*/  FMNMX.FTZ R3, R209, R3, !PT ;  /* 0x00000003d1037209 */ /* 0x000fe20007810000 */
[----:B------:R1:W-:Y:S01]  /*175f0*/  MUFU.EX2 R9, R4 ;  /* 0x0000000400097308 */ /* 0x0003e20000000800 */
[----:B------:R-:W-:-:S02]  /*17600*/  FFMA.FTZ R226, R44, R0, R8 ;  /* 0x000000002ce27223 */ /* 0x000fc40000010008 */
[-C--:B------:R-:W-:Y:S02]  /*17610*/  FMUL.FTZ R64, R164, R0.reuse ;  /* 0x00000000a4407220 */ /* 0x080fe40000410000 */
[----:B------:R-:W-:-:S03]  /*17620*/  FMUL.FTZ R65, R165, R0 ;  /* 0x00000000a5417220 */ /* 0x000fc60000410000 */
[----:B------:R3:W-:Y:S01]  /*17630*/  MUFU.EX2 R46, R5 ;  /* 0x00000005002e7308 */ /* 0x0007e20000000800 */
[-C--:B------:R-:W-:Y:S02]  /*17640*/  FMUL.FTZ R52, R168, R0.reuse ;  /* 0x00000000a8347220 */ /* 0x080fe40000410000 */
[----:B------:R-:W-:Y:S01]  /*17650*/  FMUL.FTZ R53, R169, R0 ;  /* 0x00000000a9357220 */ /* 0x000fe20000410000 */
[----:B-1----:R-:W-:Y:S02]  /*17660*/  FMNMX.FTZ R4, R208, R2, !PT ;  /* 0x00000002d0047209 */ /* 0x002fe40007810000 */
[----:B------:R-:W-:Y:S01]  /*17670*/  FMNMX.FTZ R2, R132, R3, !PT ;  /* 0x0000000384027209 */ /* 0x000fe20007810000 */
[----:B------:R-:W-:Y:S02]  /*17680*/  FMUL.FTZ R3, R6, c[0x0][0x23c] ;  /* 0x00008f0006037a20 */ /* 0x000fe40000410000 */
[-C--:B------:R-:W-:Y:S02]  /*17690*/  FMUL.FTZ R48, R180, R0.reuse ;  /* 0x00000000b4307220 */ /* 0x080fe40000410000 */
[----:B------:R-:W-:-:S02]  /*176a0*/  FMUL.FTZ R49, R181, R0 ;  /* 0x00000000b5317220 */ /* 0x000fc40000410000 */
[----:B---3--:R-:W-:Y:S02]  /*176b0*/  FFMA.FTZ R5, R22, c[0x0][0x23c], -R12 ;  /* 0x00008f0016057a23 */ /* 0x008fe4000001080c */
        /* <DEDUP_REMOVED lines=13> */
[----:B------:R-:W-:Y:S01]  /*17790*/  FMUL.FTZ R140, R84, R0 ;  /* 0x00000000548c7220 */ /* 0x000fe20000410000 */
        /* <DEDUP_REMOVED lines=11> */
[----:B------:R-:W-:Y:S08]  /*17850*/  MUFU.EX2 R18, R5 ;  /* 0x0000000500127308 */ /* 0x000ff00000000800 */
[----:B------:R-:W1:Y:S01]  /*17860*/  MUFU.EX2 R0, R3 ;  /* 0x0000000300007308 */ /* 0x000e620000000800 */
[----:B------:R-:W-:Y:S01]  /*17870*/  MOV R96, R54 ;  /* 0x0000003600607202 */ /* 0x000fe20000000f00 */
[----:B------:R-:W-:-:S04]  /*17880*/  IMAD.MOV.U32 R81, RZ, RZ, R59 ;  /* 0x000000ffff517224 */ /* 0x000fc800078e003b */
[----:B------:R-:W-:Y:S01]  /*17890*/  IMAD.MOV.U32 R112, RZ, RZ, R96 ;  /* 0x000000ffff707224 */ /* 0x000fe200078e0060 */
[----:B------:R-:W-:Y:S02]  /*178a0*/  MOV R96, R81 ;  /* 0x0000005100607202 */ /* 0x000fe40000000f00 */
[----:B------:R-:W3:Y:S01]  /*178b0*/  LDL.LU R81, [R1+0x78] ;  /* 0x0000780001517983 */ /* 0x000ee20000300800 */
[----:B-1----:R-:W-:Y:S02]  /*178c0*/  FMUL.FTZ R63, R83, R0 ;  /* 0x00000000533f7220 */ /* 0x002fe40000410000 */
[----:B------:R-:W-:Y:S02]  /*178d0*/  IMAD.MOV.U32 R83, RZ, RZ, R18 ;  /* 0x000000ffff537224 */ /* 0x000fe400078e0012 */
[----:B------:R-:W4:Y:S04]  /*178e0*/  LDL.LU R18, [R1+0x7c] ;  /* 0x00007c0001127983 */ /* 0x000f280000300800 */
[----:B------:R-:W1:Y:S01]  /*178f0*/  SHFL.BFLY PT, R6, R2, 0x2, 0x1f ;  /* 0x0c401f0002067f89 */ /* 0x000e6200000e0000 */
[----:B------:R-:W-:Y:S01]  /*17900*/  FMNMX.FTZ R4, R138, R4, !PT ;  /* 0x000000048a047209 */ /* 0x000fe20007810000 */
[----:B------:R-:W-:-:S04]  /*17910*/  IMAD.MOV.U32 R152, RZ, RZ, R7 ;  /* 0x000000ffff987224 */ /* 0x000fc800078e0007 */
[----:B------:R-:W1:Y:S01]  /*17920*/  SHFL.BFLY PT, R7, R4, 0x2, 0x1f ;  /* 0x0c401f0004077f89 */ /* 0x000e6200000e0000 */
[----:B------:R-:W-:-:S05]  /*17930*/  FMUL.FTZ R3, R136, c[0x0][0x23c] ;  /* 0x00008f0088037a20 */ /* 0x000fca0000410000 */
[----:B------:R-:W-:-:S05]  /*17940*/  FSEL R3, R3, RZ, P0 ;  /* 0x000000ff03037208 */ /* 0x000fca0000000000 */
[----:B------:R-:W-:Y:S01]  /*17950*/  FFMA.FTZ R5, R26, c[0x0][0x23c], -R3 ;  /* 0x00008f001a057a23 */ /* 0x000fe20000010803 */
[----:B------:R-:W-:Y:S02]  /*17960*/  MOV R85, R9 ;  /* 0x0000000900557202 */ /* 0x000fe40000000f00 */
[----:B-1----:R-:W-:Y:S01]  /*17970*/  FMNMX.FTZ R2, R2, R6, !PT ;  /* 0x0000000602027209 */ /* 0x002fe20007810000 */
[----:B------:R1:W2:Y:S01]  /*17980*/  MUFU.EX2 R9, R5 ;  /* 0x0000000500097308 */ /* 0x0002a20000000800 */
[----:B------:R-:W-:-:S03]  /*17990*/  FMNMX.FTZ R4, R4, R7, !PT ;  /* 0x0000000704047209 */ /* 0x000fc60007810000 */
[----:B-1----:R-:W1:Y:S04]  /*179a0*/  SHFL.BFLY PT, R5, R2, 0x1, 0x1f ;  /* 0x0c201f0002057f89 */ /* 0x002e6800000e0000 */
[----:B------:R-:W1:Y:S01]  /*179b0*/  SHFL.BFLY PT, R6, R4, 0x1, 0x1f ;  /* 0x0c201f0004067f89 */ /* 0x000e6200000e0000 */
        /* <DEDUP_REMOVED lines=14> */
[-C--:B------:R-:W-:Y:S01]  /*17aa0*/  FMUL.FTZ R62, R82, R0.reuse ;  /* 0x00000000523e7220 */ /* 0x080fe20000410000 */
        /* <DEDUP_REMOVED lines=23> */
[----:B------:R-:W-:Y:S02]  /*17c20*/  MOV R69, R135 ;  /* 0x0000008700457202 */ /* 0x000fe40000000f00 */
[----:B-1----:R-:W-:-:S04]  /*17c30*/  FMNMX.FTZ R135, R2, R5, !PT ;  /* 0x0000000502877209 */ /* 0x002fc80007810000 */
[C---:B------:R-:W-:Y:S01]  /*17c40*/  FSETP.NEU.FTZ.AND P0, PT, R135.reuse, -INF , PT ;  /* 0xff8000008700780b */ /* 0x040fe20003f1d000 */
[----:B------:R-:W-:-:S05]  /*17c50*/  FMUL.FTZ R2, R135, c[0x0][0x23c] ;  /* 0x00008f0087027a20 */ /* 0x000fca0000410000 */
[----:B------:R-:W-:Y:S01]  /*17c60*/  FSEL R2, R2, RZ, P0 ;  /* 0x000000ff02027208 */ /* 0x000fe20000000000 */
[----:B------:R-:W-:Y:S02]  /*17c70*/  FFMA.FTZ R7, R27, c[0x0][0x23c], -R3 ;  /* 0x00008f001b077a23 */ /* 0x000fe40000010803 */
[----:B------:R-:W-:Y:S01]  /*17c80*/  IMAD.MOV.U32 R116, RZ, RZ, R68 ;  /* 0x000000ffff747224 */ /* 0x000fe200078e0044 */
[----:B------:R-:W-:Y:S02]  /*17c90*/  MOV R68, R153 ;  /* 0x0000009900447202 */ /* 0x000fe40000000f00 */
[----:B------:R-:W-:Y:S01]  /*17ca0*/  MUFU.EX2 R153, R7 ;  /* 0x0000000700997308 */ /* 0x000fe20000000800 */
[----:B------:R-:W-:Y:S01]  /*17cb0*/  IMAD.MOV.U32 R71, RZ, RZ, R39 ;  /* 0x000000ffff477224 */ /* 0x000fe200078e0027 */
[----:B------:R-:W-:Y:S01]  /*17cc0*/  MOV R154, R116 ;  /* 0x00000074009a7202 */ /* 0x000fe20000000f00 */
[----:B------:R-:W-:Y:S01]  /*17cd0*/  IMAD.MOV.U32 R116, RZ, RZ, R37 ;  /* 0x000000ffff747224 */ /* 0x000fe200078e0025 */
[----:B------:R-:W-:Y:S01]  /*17ce0*/  MOV R129, R96 ;  /* 0x0000006000817202 */ /* 0x000fe20000000f00 */
[----:B--2---:R-:W-:-:S02]  /*17cf0*/  FFMA.FTZ R82, R97, R0, R9 ;  /* 0x0000000061527223 */ /* 0x004fc40000010009 */
[----:B------:R-:W-:-:S04]  /*17d00*/  FFMA.FTZ R0, R25, c[0x0][0x23c], -R3 ;  /* 0x00008f0019007a23 */ /* 0x000fc80000010803 */
[----:B------:R1:W-:Y:S01]  /*17d10*/  MUFU.EX2 R155, R0 ;  /* 0x00000000009b7308 */ /* 0x0003e20000000800 */
[----:B------:R-:W-:Y:S02]  /*17d20*/  MOV R97, R84 ;  /* 0x0000005400617202 */ /* 0x000fe40000000f00 */
[----:B------:R-:W-:Y:S02]  /*17d30*/  MOV R84, R134 ;  /* 0x0000008600547202 */ /* 0x000fe40000000f00 */
[----:B------:R-:W-:Y:S01]  /*17d40*/  FMNMX.FTZ R134, R4, R6, !PT ;  /* 0x0000000604867209 */ /* 0x000fe20007810000 */
[----:B-1----:R-:W-:-:S04]  /*17d50*/  FFMA.FTZ R0, R24, c[0x0][0x23c], -R3 ;  /* 0x00008f0018007a23 */ /* 0x002fc80000010803 */
[----:B------:R1:W-:Y:S01]  /*17d60*/  MUFU.EX2 R26, R0 ;  /* 0x00000000001a7308 */ /* 0x0003e20000000800 */
[----:B------:R-:W-:Y:S01]  /*17d70*/  FFMA.FTZ R4, R32, c[0x0][0x23c], -R2 ;  /* 0x00008f0020047a23 */ /* 0x000fe20000010802 */
[----:B-1----:R-:W-:Y:S02]  /*17d80*/  FSEL R0, R135, RZ, P0 ;  /* 0x000000ff87007208 */ /* 0x002fe40000000000 */
[----:B------:R-:W-:-:S03]  /*17d90*/  FSETP.NEU.FTZ.AND P0, PT, R134, -INF , PT ;  /* 0xff8000008600780b */ /* 0x000fc60003f1d000 */
[----:B------:R-:W-:-:S04]  /*17da0*/  FADD.FTZ R0, R117, -R0 ;  /* 0x8000000075007221 */ /* 0x000fc80000010000 */
[----:B------:R-:W-:Y:S01]  /*17db0*/  FMUL.FTZ R5, R0, c[0x0][0x23c] ;  /* 0x00008f0000057a20 */ /* 0x000fe20000410000 */
[----:B------:R-:W-:Y:S01]  /*17dc0*/  FSEL R0, R134, RZ, P0 ;  /* 0x000000ff86007208 */ /* 0x000fe20000000000 */
[----:B------:R1:W-:Y:S04]  /*17dd0*/  MUFU.EX2 R7, R4 ;  /* 0x0000000400077308 */ /* 0x0003e80000000800 */
[----:B------:R-:W-:Y:S02]  /*17de0*/  FADD.FTZ R6, R152, -R0 ;  /* 0x8000000098067221 */ /* 0x000fe40000010000 */
[----:B------:R-:W-:-:S05]  /*17df0*/  FMUL.FTZ R0, R134, c[0x0][0x23c] ;  /* 0x00008f0086007a20 */ /* 0x000fca0000410000 */
[----:B------:R-:W-:Y:S01]  /*17e00*/  FSEL R0, R0, RZ, P0 ;  /* 0x000000ff00007208 */ /* 0x000fe20000000000 */
[----:B-1----:R-:W-:-:S04]  /*17e10*/  FFMA.FTZ R4, R34, c[0x0][0x23c], -R2 ;  /* 0x00008f0022047a23 */ /* 0x002fc80000010802 */
[----:B------:R1:W-:Y:S08]  /*17e20*/  MUFU.EX2 R152, R4 ;  /* 0x0000000400987308 */ /* 0x0003f00000000800 */
[----:B------:R-:W2:Y:S01]  /*17e30*/  MUFU.EX2 R5, R5 ;  /* 0x0000000500057308 */ /* 0x000ea20000000800 */
[----:B-1----:R-:W-:Y:S02]  /*17e40*/  FMUL.FTZ R4, R6, c[0x0][0x23c] ;  /* 0x00008f0006047a20 */ /* 0x002fe40000410000 */
[----:B------:R-:W-:-:S05]  /*17e50*/  FFMA.FTZ R6, R33, c[0x0][0x23c], -R0 ;  /* 0x00008f0021067a23 */ /* 0x000fca0000010800 */
[----:B------:R-:W1:Y:S08]  /*17e60*/  MUFU.EX2 R4, R4 ;  /* 0x0000000400047308 */ /* 0x000e700000000800 */
[----:B------:R-:W4:Y:S01]  /*17e70*/  MUFU.EX2 R6, R6 ;  /* 0x0000000600067308 */ /* 0x000f220000000800 */
[----:B--2---:R-:W-:Y:S01]  /*17e80*/  FMUL.FTZ R32, R104, R5 ;  /* 0x0000000568207220 */ /* 0x004fe20000410000 */
[----:B------:R-:W-:Y:S01]  /*17e90*/  MOV R104, R26 ;  /* 0x0000001a00687202 */ /* 0x000fe20000000f00 */
[----:B------:R-:W-:Y:S01]  /*17ea0*/  IMAD.MOV.U32 R26, RZ, RZ, R85 ;  /* 0x000000ffff1a7224 */ /* 0x000fe200078e0055 */
[----:B------:R-:W-:-:S02]  /*17eb0*/  MOV R128, R97 ;  /* 0x0000006100807202 */ /* 0x000fc40000000f00 */
[----:B------:R-:W-:Y:S02]  /*17ec0*/  MOV R70, R68 ;  /* 0x0000004400467202 */ /* 0x000fe40000000f00 */
[----:B------:R-:W-:Y:S01]  /*17ed0*/  MOV R27, R84 ;  /* 0x00000054001b7202 */ /* 0x000fe20000000f00 */
[----:B-1----:R-:W-:Y:S01]  /*17ee0*/  FMUL.FTZ R34, R106, R4 ;  /* 0x000000046a227220 */ /* 0x002fe20000410000 */
        /* <DEDUP_REMOVED lines=10> */
[----:B---3--:R-:W-:Y:S01]  /*17f90*/  FFMA.FTZ R81, R81, R5, R7 ;  /* 0x0000000551517223 */ /* 0x008fe20000010007 */
        /* <DEDUP_REMOVED lines=75> */
[----:B----4-:R-:W-:Y:S02]  /*18450*/  FFMA.FTZ R80, R18, R4, R6 ;  /* 0x0000000412507223 */ /* 0x010fe40000010006 */
[----:B------:R-:W-:Y:S02]  /*18460*/  IMAD.MOV.U32 R117, RZ, RZ, R19 ;  /* 0x000000ffff757224 */ /* 0x000fe400078e0013 */
[--C-:B------:R-:W-:Y:S02]  /*18470*/  FFMA.FTZ R4, R17, c[0x0][0x23c], -R2.reuse ;  /* 0x00008f0011047a23 */ /* 0x100fe40000010802 */
[----:B------:R-:W-:Y:S02]  /*18480*/  FFMA.FTZ R5, R16, c[0x0][0x23c], -R2 ;  /* 0x00008f0010057a23 */ /* 0x000fe40000010802 */
[----:B------:R-:W1:Y:S01]  /*18490*/  LDSM.16.MT88.4 R16, [R221+0xc000] ;  /* 0x00c00000dd10783b */ /* 0x000e620000004200 */
[----:B------:R2:W-:Y:S01]  /*184a0*/  MUFU.EX2 R107, R4 ;  /* 0x00000004006b7308 */ /* 0x0005e20000000800 */
[----:B------:R-:W-:Y:S01]  /*184b0*/  MOV R108, R115 ;  /* 0x00000073006c7202 */ /* 0x000fe20000000f00 */
[----:B------:R-:W-:-:S02]  /*184c0*/  IMAD.MOV.U32 R77, RZ, RZ, R98 ;  /* 0x000000ffff4d7224 */ /* 0x000fc400078e0062 */
[----:B--2---:R-:W-:-:S04]  /*184d0*/  FFMA.FTZ R4, R83, c[0x0][0x23c], -R0 ;  /* 0x00008f0053047a23 */ /* 0x004fc80000010800 */
[----:B------:R2:W3:Y:S01]  /*184e0*/  MUFU.EX2 R83, R4 ;  /* 0x0000000400537308 */ /* 0x0004e20000000800 */
[----:B------:R-:W-:Y:S02]  /*184f0*/  MOV R115, R99 ;  /* 0x0000006300737202 */ /* 0x000fe40000000f00 */
[----:B------:R-:W-:-:S05]  /*18500*/  MOV R99, R128 ;  /* 0x0000008000637202 */ /* 0x000fca0000000f00 */
[----:B------:R-:W4:Y:S01]  /*18510*/  MUFU.EX2 R78, R5 ;  /* 0x00000005004e7308 */ /* 0x000f220000000800 */
[----:B--2---:R-:W-:-:S07]  /*18520*/  FFMA.FTZ R4, R119, c[0x0][0x23c], -R0 ;  /* 0x00008f0077047a23 */ /* 0x004fce0000010800 */
[----:B------:R2:W-:Y:S01]  /*18530*/  MUFU.EX2 R105, R4 ;  /* 0x0000000400697308 */ /* 0x0005e20000000800 */
[----:B------:R-:W-:Y:S02]  /*18540*/  MOV R98, R117 ;  /* 0x0000007500627202 */ /* 0x000fe40000000f00 */
[----:B------:R-:W-:Y:S02]  /*18550*/  MOV R128, R85 ;  /* 0x0000005500807202 */ /* 0x000fe40000000f00 */
[----:B------:R-:W-:Y:S02]  /*18560*/  MOV R117, R84 ;  /* 0x0000005400757202 */ /* 0x000fe40000000f00 */
[----:B------:R-:W-:Y:S02]  /*18570*/  MOV R85, R11 ;  /* 0x0000000b00557202 */ /* 0x000fe40000000f00 */
[----:B------:R-:W-:Y:S01]  /*18580*/  MOV R84, R10 ;  /* 0x0000000a00547202 */ /* 0x000fe20000000f00 */
[----:B--2---:R-:W-:-:S02]  /*18590*/  FFMA.FTZ R4, R118, c[0x0][0x23c], -R0 ;  /* 0x00008f0076047a23 */ /* 0x004fc40000010800 */
[----:B------:R-:W-:Y:S02]  /*185a0*/  IMAD.MOV.U32 R118, RZ, RZ, R129 ;  /* 0x000000ffff767224 */ /* 0x000fe400078e0081 */
[----:B------:R-:W-:Y:S02]  /*185b0*/  IMAD.MOV.U32 R129, RZ, RZ, R96 ;  /* 0x000000ffff817224 */ /* 0x000fe400078e0060 */
[----:B------:R-:W-:Y:S02]  /*185c0*/  IMAD.MOV.U32 R96, RZ, RZ, R231 ;  /* 0x000000ffff607224 */ /* 0x000fe400078e00e7 */
[----:B------:R2:W1:Y:S01]  /*185d0*/  MUFU.EX2 R231, R4 ;  /* 0x0000000400e77308 */ /* 0x0004620000000800 */
[----:B------:R-:W-:Y:S02]  /*185e0*/  F2FP.BF16.PACK_AB R8, R113, R8 ;  /* 0x000000087108723e */ /* 0x000fe400000010ff */
[----:B------:R-:W-:Y:S02]  /*185f0*/  F2FP.BF16.PACK_AB R9, R153, R9 ;  /* 0x000000099909723e */ /* 0x000fe400000010ff */
[----:B------:R-:W-:-:S02]  /*18600*/  F2FP.BF16.PACK_AB R10, R106, R154 ;  /* 0x0000009a6a0a723e */ /* 0x000fc400000010ff */
[----:B------:R-:W-:Y:S02]  /*18610*/  F2FP.BF16.PACK_AB R11, R104, R155 ;  /* 0x0000009b680b723e */ /* 0x000fe400000010ff */
        /* <DEDUP_REMOVED lines=8> */
[----:B-1----:R-:W-:Y:S01]  /*186a0*/  HMMA.16816.F32.BF16 R68, R8, R16, R148 ;  /* 0x000000100844723c */ /* 0x002fe20000041894 */
[----:B--2---:R-:W-:Y:S02]  /*186b0*/  F2FP.BF16.PACK_AB R4, R152, R7 ;  /* 0x000000079804723e */ /* 0x004fe400000010ff */
[----:B---3--:R-:W-:-:S04]  /*186c0*/  F2FP.BF16.PACK_AB R5, R83, R6 ;  /* 0x000000065305723e */ /* 0x008fc800000010ff */
[----:B----4-:R-:W-:Y:S02]  /*186d0*/  MOV R151, R78 ;  /* 0x0000004e00977202 */ /* 0x010fe40000000f00 */
        /* <DEDUP_REMOVED lines=50> */
[----:B------:R-:W-:Y:S02]  /*18a00*/  MOV R62, R148 ;  /* 0x00000094003e7202 */ /* 0x000fe40000000f00 */
        /* <DEDUP_REMOVED lines=23> */
[----:B-1----:R-:W-:Y:S01]  /*18b80*/  FFMA.FTZ R4, R123, c[0x0][0x23c], -R12 ;  /* 0x00008f007b047a23 */ /* 0x002fe2000001080c */
[----:B------:R-:W-:-:S05]  /*18b90*/  MOV R123, R227 ;  /* 0x000000e3007b7202 */ /* 0x000fca0000000f00 */
[----:B------:R1:W-:Y:S02]  /*18ba0*/  MUFU.EX2 R227, R4 ;  /* 0x0000000400e37308 */ /* 0x0003e40000000800 */
[----:B-1----:R-:W-:-:S06]  /*18bb0*/  FFMA.FTZ R4, R202, c[0x0][0x23c], -R12 ;  /* 0x00008f00ca047a23 */ /* 0x002fcc000001080c */
[----:B------:R1:W-:Y:S02]  /*18bc0*/  MUFU.EX2 R202, R4 ;  /* 0x0000000400ca7308 */ /* 0x0003e40000000800 */
[----:B-1----:R-:W-:-:S06]  /*18bd0*/  FFMA.FTZ R4, R62, c[0x0][0x23c], -R3 ;  /* 0x00008f003e047a23 */ /* 0x002fcc0000010803 */
[----:B------:R1:W-:Y:S02]  /*18be0*/  MUFU.EX2 R94, R4 ;  /* 0x00000004005e7308 */ /* 0x0003e40000000800 */
[----:B-1----:R-:W-:-:S06]  /*18bf0*/  FFMA.FTZ R4, R230, c[0x0][0x23c], -R3 ;  /* 0x00008f00e6047a23 */ /* 0x002fcc0000010803 */
[----:B------:R1:W-:Y:S02]  /*18c00*/  MUFU.EX2 R230, R4 ;  /* 0x0000000400e67308 */ /* 0x0003e40000000800 */
[--C-:B-1----:R-:W-:Y:S01]  /*18c10*/  FFMA.FTZ R4, R149, c[0x0][0x23c], -R3.reuse ;  /* 0x00008f0095047a23 */ /* 0x102fe20000010803 */
[----:B------:R-:W-:Y:S02]  /*18c20*/  MOV R149, R150 ;  /* 0x0000009600957202 */ /* 0x000fe40000000f00 */
[----:B------:R-:W-:Y:S02]  /*18c30*/  MOV R150, R113 ;  /* 0x0000007100967202 */ /* 0x000fe40000000f00 */
[----:B------:R-:W-:Y:S02]  /*18c40*/  MOV R113, R226 ;  /* 0x000000e200717202 */ /* 0x000fe40000000f00 */
[----:B------:R1:W-:Y:S02]  /*18c50*/  MUFU.EX2 R226, R4 ;  /* 0x0000000400e27308 */ /* 0x0003e40000000800 */
[----:B-1----:R-:W-:-:S06]  /*18c60*/  FFMA.FTZ R4, R63, c[0x0][0x23c], -R3 ;  /* 0x00008f003f047a23 */ /* 0x002fcc0000010803 */
[----:B------:R1:W2:Y:S01]  /*18c70*/  MUFU.EX2 R7, R4 ;  /* 0x0000000400077308 */ /* 0x0002a20000000800 */
[----:B------:R-:W-:Y:S01]  /*18c80*/  MOV R63, R124 ;  /* 0x0000007c003f7202 */ /* 0x000fe20000000f00 */
[----:B------:R-:W-:Y:S02]  /*18c90*/  FFMA.FTZ R124, R229, c[0x0][0x23c], -R12 ;  /* 0x00008f00e57c7a23 */ /* 0x000fe4000001080c */
[----:B-1----:R-:W-:-:S04]  /*18ca0*/  FFMA.FTZ R4, R200, c[0x0][0x23c], -R2 ;  /* 0x00008f00c8047a23 */ /* 0x002fc80000010802 */
[----:B------:R1:W-:Y:S01]  /*18cb0*/  MUFU.EX2 R5, R4 ;  /* 0x0000000400057308 */ /* 0x0003e20000000800 */
[----:B------:R-:W-:Y:S01]  /*18cc0*/  IMAD.MOV.U32 R62, RZ, RZ, R203 ;  /* 0x000000ffff3e7224 */ /* 0x000fe200078e00cb */
[----:B------:R-:W-:Y:S01]  /*18cd0*/  MOV R203, R122 ;  /* 0x0000007a00cb7202 */ /* 0x000fe20000000f00 */
[----:B------:R-:W-:Y:S02]  /*18ce0*/  FFMA.FTZ R122, R219, c[0x0][0x23c], -R12 ;  /* 0x00008f00db7a7a23 */ /* 0x000fe4000001080c */
[----:B-1----:R-:W-:-:S04]  /*18cf0*/  FFMA.FTZ R4, R201, c[0x0][0x23c], -R2 ;  /* 0x00008f00c9047a23 */ /* 0x002fc80000010802 */
[----:B------:R1:W-:Y:S01]  /*18d00*/  MUFU.EX2 R229, R4 ;  /* 0x0000000400e57308 */ /* 0x0003e20000000800 */
[--C-:B------:R-:W-:Y:S02]  /*18d10*/  FFMA.FTZ R219, R139, c[0x0][0x23c], -R3.reuse ;  /* 0x00008f008bdb7a23 */ /* 0x100fe40000010803 */
[--C-:B------:R-:W-:Y:S02]  /*18d20*/  FFMA.FTZ R120, R120, c[0x0][0x23c], -R3.reuse ;  /* 0x00008f0078787a23 */ /* 0x100fe40000010803 */
[--C-:B------:R-:W-:Y:S02]  /*18d30*/  FFMA.FTZ R115, R115, c[0x0][0x23c], -R3.reuse ;  /* 0x00008f0073737a23 */ /* 0x100fe40000010803 */
[----:B------:R-:W-:Y:S02]  /*18d40*/  FFMA.FTZ R114, R114, c[0x0][0x23c], -R3 ;  /* 0x00008f0072727a23 */ /* 0x000fe40000010803 */
[----:B-1----:R-:W-:Y:S01]  /*18d50*/  FFMA.FTZ R4, R148, c[0x0][0x23c], -R2 ;  /* 0x00008f0094047a23 */ /* 0x002fe20000010802 */
[----:B------:R-:W-:-:S03]  /*18d60*/  MOV R148, R225 ;  /* 0x000000e100947202 */ /* 0x000fc60000000f00 */
[----:B------:R1:W-:Y:S01]  /*18d70*/  MUFU.EX2 R225, R4 ;  /* 0x0000000400e17308 */ /* 0x0003e20000000800 */
[--C-:B------:R-:W-:Y:S02]  /*18d80*/  FFMA.FTZ R201, R216, c[0x0][0x23c], -R3.reuse ;  /* 0x00008f00d8c97a23 */ /* 0x100fe40000010803 */
[----:B------:R-:W-:Y:S02]  /*18d90*/  FFMA.FTZ R139, R14, c[0x0][0x23c], -R3 ;  /* 0x00008f000e8b7a23 */ /* 0x000fe40000010803 */
[--C-:B------:R-:W-:Y:S02]  /*18da0*/  FFMA.FTZ R91, R214, c[0x0][0x23c], -R12.reuse ;  /* 0x00008f00d65b7a23 */ /* 0x100fe4000001080c */
[--C-:B------:R-:W-:Y:S02]  /*18db0*/  FFMA.FTZ R125, R125, c[0x0][0x23c], -R12.reuse ;  /* 0x00008f007d7d7a23 */ /* 0x100fe4000001080c */
[--C-:B------:R-:W-:Y:S02]  /*18dc0*/  FFMA.FTZ R123, R123, c[0x0][0x23c], -R12.reuse ;  /* 0x00008f007b7b7a23 */ /* 0x100fe4000001080c */
[----:B------:R-:W-:-:S02]  /*18dd0*/  FFMA.FTZ R95, R211, c[0x0][0x23c], -R12 ;  /* 0x00008f00d35f7a23 */ /* 0x000fc4000001080c */
[----:B-1----:R-:W-:Y:S01]  /*18de0*/  FFMA.FTZ R4, R149, c[0x0][0x23c], -R2 ;  /* 0x00008f0095047a23 */ /* 0x002fe20000010802 */
[----:B------:R-:W-:Y:S01]  /*18df0*/  MOV R149, R113 ;  /* 0x0000007100957202 */ /* 0x000fe20000000f00 */
[--C-:B------:R-:W-:Y:S02]  /*18e00*/  FFMA.FTZ R113, R239, c[0x0][0x23c], -R3.reuse ;  /* 0x00008f00ef717a23 */ /* 0x100fe40000010803 */
[----:B------:R-:W-:Y:S02]  /*18e10*/  FFMA.FTZ R239, R212, c[0x0][0x23c], -R3 ;  /* 0x00008f00d4ef7a23 */ /* 0x000fe40000010803 */
[----:B------:R-:W-:Y:S02]  /*18e20*/  FFMA.FTZ R3, R62, c[0x0][0x23c], -R0 ;  /* 0x00008f003e037a23 */ /* 0x000fe40000010800 */
[--C-:B------:R-:W-:Y:S02]  /*18e30*/  FFMA.FTZ R200, R133, c[0x0][0x23c], -R12.reuse ;  /* 0x00008f0085c87a23 */ /* 0x100fe4000001080c */
[----:B------:R-:W-:-:S02]  /*18e40*/  FFMA.FTZ R214, R13, c[0x0][0x23c], -R12 ;  /* 0x00008f000dd67a23 */ /* 0x000fc4000001080c */
[--C-:B------:R-:W-:Y:S02]  /*18e50*/  FFMA.FTZ R62, R15, c[0x0][0x23c], -R2.reuse ;  /* 0x00008f000f3e7a23 */ /* 0x100fe40000010802 */
[----:B------:R-:W1:Y:S01]  /*18e60*/  LDSM.16.MT88.4 R12, [R221+0xc800] ;  /* 0x00c80000dd0c783b */ /* 0x000e620000004200 */
[----:B------:R-:W3:Y:S01]  /*18e70*/  MUFU.EX2 R88, R4 ;  /* 0x0000000400587308 */ /* 0x000ee20000000800 */
[--C-:B------:R-:W-:Y:S02]  /*18e80*/  FFMA.FTZ R112, R112, c[0x0][0x23c], -R2.reuse ;  /* 0x00008f0070707a23 */ /* 0x100fe40000010802 */
[----:B------:R-:W-:-:S05]  /*18e90*/  FFMA.FTZ R63, R63, c[0x0][0x23c], -R2 ;  /* 0x00008f003f3f7a23 */ /* 0x000fca0000010802 */
[----:B------:R4:W1:Y:S01]  /*18ea0*/  MUFU.EX2 R4, R3 ;  /* 0x0000000300047308 */ /* 0x0008620000000800 */
[--C-:B------:R-:W-:Y:S02]  /*18eb0*/  FFMA.FTZ R61, R203, c[0x0][0x23c], -R2.reuse ;  /* 0x00008f00cb3d7a23 */ /* 0x100fe40000010802 */
[--C-:B------:R-:W-:Y:S02]  /*18ec0*/  FFMA.FTZ R217, R217, c[0x0][0x23c], -R2.reuse ;  /* 0x00008f00d9d97a23 */ /* 0x100fe40000010802 */
[--C-:B------:R-:W-:Y:S02]  /*18ed0*/  FFMA.FTZ R90, R213, c[0x0][0x23c], -R2.reuse ;  /* 0x00008f00d55a7a23 */ /* 0x100fe40000010802 */
[--C-:B------:R-:W-:Y:S02]  /*18ee0*/  FFMA.FTZ R209, R209, c[0x0][0x23c], -R2.reuse ;  /* 0x00008f00d1d17a23 */ /* 0x100fe40000010802 */
[----:B------:R-:W-:Y:S02]  /*18ef0*/  FFMA.FTZ R92, R132, c[0x0][0x23c], -R2 ;  /* 0x00008f00845c7a23 */ /* 0x000fe40000010802 */
[----:B------:R-:W-:-:S02]  /*18f00*/  FFMA.FTZ R2, R127, c[0x0][0x23c], -R0 ;  /* 0x00008f007f027a23 */ /* 0x000fc40000010800 */
[----:B----4-:R-:W-:-:S04]  /*18f10*/  FFMA.FTZ R3, R228, c[0x0][0x23c], -R0 ;  /* 0x00008f00e4037a23 */ /* 0x010fc80000010800 */
[----:B------:R4:W-:Y:S01]  /*18f20*/  MUFU.EX2 R228, R3 ;  /* 0x0000000300e47308 */ /* 0x0009e20000000800 */
[--C-:B------:R-:W-:Y:S02]  /*18f30*/  FFMA.FTZ R60, R126, c[0x0][0x23c], -R0.reuse ;  /* 0x00008f007e3c7a23 */ /* 0x100fe40000010800 */
[----:B--2---:R-:W-:Y:S02]  /*18f40*/  IMAD.MOV.U32 R211, RZ, RZ, R7 ;  /* 0x000000ffffd37224 */ /* 0x004fe400078e0007 */
[--C-:B------:R-:W-:Y:S02]  /*18f50*/  FFMA.FTZ R126, R220, c[0x0][0x23c], -R0.reuse ;  /* 0x00008f00dc7e7a23 */ /* 0x100fe40000010800 */
[--C-:B------:R-:W-:Y:S01]  /*18f60*/  FFMA.FTZ R127, R218, c[0x0][0x23c], -R0.reuse ;  /* 0x00008f00da7f7a23 */ /* 0x100fe20000010800 */
[----:B------:R-:W-:Y:S01]  /*18f70*/  MOV R218, R6 ;  /* 0x0000000600da7202 */ /* 0x000fe20000000f00 */
[----:B------:R-:W-:Y:S01]  /*18f80*/  MUFU.EX2 R89, R2 ;  /* 0x0000000200597308 */ /* 0x000fe20000000800 */
[--C-:B----4-:R-:W-:Y:S01]  /*18f90*/  FFMA.FTZ R3, R148, c[0x0][0x23c], -R0.reuse ;  /* 0x00008f0094037a23 */ /* 0x110fe20000010800 */
[C---:B------:R-:W-:Y:S06]  /*18fa0*/  HMMA.16816.F32.BF16 R168, R8.reuse, R16, R168 ;  /* 0x0000001008a8723c */ /* 0x040fec00000418a8 */
[----:B------:R2:W4:Y:S02]  /*18fb0*/  MUFU.EX2 R220, R3 ;  /* 0x0000000300dc7308 */ /* 0x0005240000000800 */
[----:B------:R-:W-:Y:S01]  /*18fc0*/  HMMA.16816.F32.BF16 R164, R8, R18, R164 ;  /* 0x0000001208a4723c */ /* 0x000fe200000418a4 */
[----:B------:R-:W-:-:S02]  /*18fd0*/  FFMA.FTZ R121, R121, c[0x0][0x23c], -R0 ;  /* 0x00008f0079797a23 */ /* 0x000fc40000010800 */
[----:B------:R-:W-:-:S04]  /*18fe0*/  FFMA.FTZ R133, R215, c[0x0][0x23c], -R0 ;  /* 0x00008f00d7857a23 */ /* 0x000fc80000010800 */
[----:B------:R-:W-:Y:S01]  /*18ff0*/  F2FP.BF16.PACK_AB R8, R218, R93 ;  /* 0x0000005dda08723e */ /* 0x000fe200000010ff */
[--C-:B------:R-:W-:Y:S01]  /*19000*/  FFMA.FTZ R132, R210, c[0x0][0x23c], -R0.reuse ;  /* 0x00008f00d2847a23 */ /* 0x100fe20000010800 */
[----:B------:R-:W-:Y:S01]  /*19010*/  F2FP.BF16.PACK_AB R9, R230, R94 ;  /* 0x0000005ee609723e */ /* 0x000fe200000010ff */
[--C-:B------:R-:W-:Y:S01]  /*19020*/  FFMA.FTZ R216, R208, c[0x0][0x23c], -R0.reuse ;  /* 0x00008f00d0d87a23 */ /* 0x100fe20000010800 */
[----:B------:R-:W-:Y:S01]  /*19030*/  F2FP.BF16.PACK_AB R10, R202, R227 ;  /* 0x000000e3ca0a723e */ /* 0x000fe200000010ff */
[----:B------:R-:W-:Y:S01]  /*19040*/  FFMA.FTZ R138, R138, c[0x0][0x23c], -R0 ;  /* 0x00008f008a8a7a23 */ /* 0x000fe20000010800 */
[----:B------:R-:W-:Y:S01]  /*19050*/  F2FP.BF16.PACK_AB R11, R211, R226 ;  /* 0x000000e2d30b723e */ /* 0x000fe200000010ff */
[----:B------:R-:W-:Y:S01]  /*19060*/  FADD.FTZ R0, R150, R149 ;  /* 0x0000009596007221 */ /* 0x000fe20000010000 */
[----:B------:R-:W-:Y:S02]  /*19070*/  MOV R208, R151 ;  /* 0x0000009700d07202 */ /* 0x000fe40000000f00 */
[----:B---3--:R-:W-:Y:S01]  /*19080*/  F2FP.BF16.PACK_AB R6, R88, R225 ;  /* 0x000000e15806723e */ /* 0x008fe200000010ff */
[----:B--2---:R-:W-:Y:S01]  /*19090*/  FADD.FTZ R3, R83, R80 ;  /* 0x0000005053037221 */ /* 0x004fe20000010000 */
[----:B-1----:R-:W-:Y:S01]  /*190a0*/  MOV R215, R4 ;  /* 0x0000000400d77202 */ /* 0x002fe20000000f00 */
[----:B------:R-:W-:Y:S01]  /*190b0*/  HMMA.16816.F32.BF16 R148, R8, R12, R68 ;  /* 0x0000000c0894723c */ /* 0x000fe20000041844 */
[----:B----4-:R-:W-:Y:S01]  /*190c0*/  F2FP.BF16.PACK_AB R7, R89, R220 ;  /* 0x000000dc5907723e */ /* 0x010fe200000010ff */
[----:B------:R-:W-:Y:S01]  /*190d0*/  FADD.FTZ R213, R153, R82 ;  /* 0x0000005299d57221 */ /* 0x000fe20000010000 */
[----:B------:R-:W1:Y:S04]  /*190e0*/  LDSM.16.MT88.4 R16, [R222+0xc800] ;  /* 0x00c80000de10783b */ /* 0x000e680000004200 */
[----:B------:R-:W-:-:S02]  /*190f0*/  MOV R71, R5 ;  /* 0x0000000500477202 */ /* 0x000fc40000000f00 */
[----:B------:R-:W-:Y:S02]  /*19100*/  F2FP.BF16.PACK_AB R5, R228, R215 ;  /* 0x000000d7e405723e */ /* 0x000fe400000010ff */
[----:B------:R-:W-:Y:S01]  /*19110*/  F2FP.BF16.PACK_AB R4, R229, R71 ;  /* 0x00000047e504723e */ /* 0x000fe200000010ff */
[----:B------:R-:W-:Y:S01]  /*19120*/  FADD.FTZ R212, R152, R81 ;  /* 0x0000005198d47221 */ /* 0x000fe20000010000 */
[----:B------:R-:W-:Y:S01]  /*19130*/  MOV R80, R155 ;  /* 0x0000009b00507202 */ /* 0x000fe20000000f00 */
[----:B------:R-:W-:Y:S02]  /*19140*/  IMAD.MOV.U32 R203, RZ, RZ, R154 ;  /* 0x000000ffffcb7224 */ /* 0x000fe400078e009a */
[----:B------:R-:W-:Y:S08]  /*19150*/  HMMA.16816.F32.BF16 R152, R8, R14, R56 ;  /* 0x0000000e0898723c */ /* 0x000ff00000041838 */
[C---:B------:R-:W-:Y:S08]  /*19160*/  HMMA.16816.F32.BF16 R144, R4.reuse, R12, R144 ;  /* 0x0000000c0490723c */ /* 0x040ff00000041890 */
[----:B------:R-:W-:Y:S01]  /*19170*/  HMMA.16816.F32.BF16 R156, R4, R14, R156 ;  /* 0x0000000e049c723c */ /* 0x000fe2000004189c */
[----:B------:R-:W2:Y:S01]  /*19180*/  LDSM.16.MT88.4 R12, [R224+0xc800] ;  /* 0x00c80000e00c783b */ /* 0x000ea20000004200 */
[----:B------:R-:W-:Y:S01]  /*19190*/  IMAD.MOV.U32 R82, RZ, RZ, R106 ;  /* 0x000000ffff527224 */ /* 0x000fe200078e006a */
[----:B------:R-:W-:-:S02]  /*191a0*/  MOV R81, R104 ;  /* 0x0000006800517202 */ /* 0x000fc40000000f00 */
[----:B------:R-:W-:Y:S02]  /*191b0*/  MOV R210, R107 ;  /* 0x0000006b00d27202 */ /* 0x000fe40000000f00 */
        /* <DEDUP_REMOVED lines=9> */
[----:B------:R-:W-:Y:S01]  /*19250*/  HMMA.16816.F32.BF16 R176, R4, R12, R176 ;  /* 0x0000000c04b0723c */ /* 0x000fe200000418b0 */
[----:B------:R-:W-:-:S07]  /*19260*/  MOV R50, R81 ;  /* 0x0000005100327202 */ /* 0x000fce0000000f00 */
[-C--:B------:R-:W-:Y:S08]  /*19270*/  HMMA.16816.F32.BF16 R188, R4, R14.reuse, R188 ;  /* 0x0000000e04bc723c */ /* 0x080ff000000418bc */
        /* <DEDUP_REMOVED lines=12> */
[----:B-1----:R-:W-:Y:S01]  /*19340*/  HMMA.16816.F32.BF16 R200, R8, R18, R116 ;  /* 0x0000001208c8723c */ /* 0x002fe20000041874 */
[----:B------:R-:W-:Y:S02]  /*19350*/  MOV R46, R92 ;  /* 0x0000005c002e7202 */ /* 0x000fe40000000f00 */
[----:B------:R-:W-:Y:S02]  /*19360*/  MOV R69, R208 ;  /* 0x000000d000457202 */ /* 0x000fe40000000f00 */
[----:B------:R-:W-:-:S02]  /*19370*/  MOV R215, R209 ;  /* 0x000000d100d77202 */ /* 0x000fc40000000f00 */
[----:B------:R-:W-:Y:S01]  /*19380*/  MOV R55, R211 ;  /* 0x000000d300377202 */ /* 0x000fe20000000f00 */
[----:B------:R-:W-:Y:S07]  /*19390*/  HMMA.16816.F32.BF16 R92, R4, R18, R204 ;  /* 0x00000012045c723c */ /* 0x000fee00000418cc */
[----:B------:R-:W-:Y:S01]  /*193a0*/  MOV R207, R91 ;  /* 0x0000005b00cf7202 */ /* 0x000fe20000000f00 */
[----:B------:R-:W-:Y:S01]  /*193b0*/  HMMA.16816.F32.BF16 R208, R8, R16, R128 ;  /* 0x0000001008d0723c */ /* 0x000fe20000041880 */
[----:B------:R-:W-:Y:S01]  /*193c0*/  MOV R206, R90 ;  /* 0x0000005a00ce7202 */ /* 0x000fe20000000f00 */
[----:B------:R-:W-:Y:S01]  /*193d0*/  IMAD.MOV.U32 R204, RZ, RZ, R89 ;  /* 0x000000ffffcc7224 */ /* 0x000fe200078e0059 */
[----:B------:R-:W-:-:S05]  /*193e0*/  MOV R205, R88 ;  /* 0x0000005800cd7202 */ /* 0x000fca0000000f00 */
[----:B------:R-:W-:Y:S01]  /*193f0*/  HMMA.16816.F32.BF16 R96, R4, R16, R96 ;  /* 0x000000100460723c */ /* 0x000fe20000041860 */
[----:B------:R-:W1:Y:S07]  /*19400*/  LDSM.16.MT88.4 R16, [R224+0xe800] ;  /* 0x00e80000e010783b */ /* 0x000e6e0000004200 */
[-C--:B--2---:R-:W-:Y:S08]  /*19410*/  HMMA.16816.F32.BF16 R116, R8, R12.reuse, R84 ;  /* 0x0000000c0874723c */ /* 0x084ff00000041854 */
[C---:B------:R-:W-:Y:S08]  /*19420*/  HMMA.16816.F32.BF16 R88, R4.reuse, R12, R72 ;  /* 0x0000000c0458723c */ /* 0x040ff00000041848 */
[-C--:B------:R-:W-:Y:S08]  /*19430*/  HMMA.16816.F32.BF16 R84, R4, R14.reuse, R36 ;  /* 0x0000000e0454723c */ /* 0x080ff00000041824 */
[----:B------:R-:W-:Y:S01]  /*19440*/  HMMA.16816.F32.BF16 R128, R8, R14, R20 ;  /* 0x0000000e0880723c */ /* 0x000fe20000041814 */
[----:B------:R-:W2:Y:S04]  /*19450*/  LDSM.16.MT88.4 R20, [R222+0xe800] ;  /* 0x00e80000de14783b */ /* 0x000ea80000004200 */
[----:B------:R-:W3:Y:S01]  /*19460*/  LDSM.16.MT88.4 R12, [R223+0xe800] ;  /* 0x00e80000df0c783b */ /* 0x000ee20000004200 */
[----:B------:R-:W-:Y:S01]  /*19470*/  MOV R36, R68 ;  /* 0x0000004400247202 */ /* 0x000fe20000000f00 */
[----:B------:R-:W-:Y:S01]  /*19480*/  IMAD.MOV.U32 R39, RZ, RZ, R71 ;  /* 0x000000ffff277224 */ /* 0x000fe200078e0047 */
[----:B------:R-:W-:Y:S01]  /*19490*/  MOV R37, R69 ;  /* 0x0000004500257202 */ /* 0x000fe20000000f00 */
[----:B-1----:R-:W-:Y:S01]  /*194a0*/  HMMA.16816.F32.BF16 R28, R4, R18, R28 ;  /* 0x00000012041c723c */ /* 0x002fe2000004181c */
[----:B------:R-:W-:-:S07]  /*194b0*/  MOV R38, R70 ;  /* 0x0000004600267202 */ /* 0x000fce0000000f00 */
[C---:B------:R-:W-:Y:S08]  /*194c0*/  HMMA.16816.F32.BF16 R68, R4.reuse, R16, R32 ;  /* 0x000000100444723c */ /* 0x040ff00000041820 */
[C---:B--2---:R-:W-:Y:S08]  /*194d0*/  HMMA.16816.F32.BF16 R76, R4.reuse, R20, R76 ;  /* 0x00000014044c723c */ /* 0x044ff0000004184c */
[C---:B------:R-:W-:Y:S08]  /*194e0*/  HMMA.16816.F32.BF16 R72, R4.reuse, R22, R108 ;  /* 0x000000160448723c */ /* 0x040ff0000004186c */
[----:B---3--:R-:W-:Y:S01]  /*194f0*/  HMMA.16816.F32.BF16 R64, R4, R12, R40 ;  /* 0x0000000c0440723c */ /* 0x008fe20000041828 */
[----:B------:R-:W-:-:S02]  /*19500*/  MOV R110, R52 ;  /* 0x00000034006e7202 */ /* 0x000fc40000000f00 */
[----:B------:R-:W-:-:S05]  /*19510*/  MOV R111, R54 ;  /* 0x00000036006f7202 */ /* 0x000fca0000000f00 */
[----:B------:R-:W-:Y:S07]  /*19520*/  HMMA.16816.F32.BF16 R56, R4, R14, R24 ;  /* 0x0000000e0438723c */ /* 0x000fee0000041818 */
[----:B------:R-:W-:Y:S01]  /*19530*/  IMAD.MOV.U32 R7, RZ, RZ, R204 ;  /* 0x000000ffff077224 */ /* 0x000fe200078e00cc */
[----:B------:R-:W-:Y:S02]  /*19540*/  MOV R25, R205 ;  /* 0x000000cd00197202 */ /* 0x000fe40000000f00 */
[----:B------:R-:W-:-:S02]  /*19550*/  MOV R205, R53 ;  /* 0x0000003500cd7202 */ /* 0x000fc40000000f00 */
[----:B------:R-:W-:Y:S02]  /*19560*/  MOV R204, R55 ;  /* 0x0000003700cc7202 */ /* 0x000fe40000000f00 */
[----:B------:R-:W-:Y:S01]  /*19570*/  HMMA.16816.F32.BF16 R52, R8, R20, R196 ;  /* 0x000000140834723c */ /* 0x000fe200000418c4 */
[----:B------:R-:W1:Y:S01]  /*19580*/  MUFU.EX2 R20, R125 ;  /* 0x0000007d00147308 */ /* 0x000e620000000800 */
[----:B------:R-:W-:Y:S01]  /*19590*/  MOV R24, R36 ;  /* 0x0000002400187202 */ /* 0x000fe20000000f00 */
[----:B------:R-:W-:Y:S01]  /*195a0*/  IMAD.MOV.U32 R109, RZ, RZ, R47 ;  /* 0x000000ffff6d7224 */ /* 0x000fe200078e002f */
[----:B------:R-:W-:Y:S02]  /*195b0*/  MOV R5, R37 ;  /* 0x0000002500057202 */ /* 0x000fe40000000f00 */
[----:B------:R-:W-:Y:S02]  /*195c0*/  MOV R4, R38 ;  /* 0x0000002600047202 */ /* 0x000fe40000000f00 */
[----:B------:R-:W-:-:S02]  /*195d0*/  MOV R6, R39 ;  /* 0x0000002700067202 */ /* 0x000fc40000000f00 */
[----:B------:R-:W-:Y:S01]  /*195e0*/  MOV R26, R44 ;  /* 0x0000002c001a7202 */ /* 0x000fe20000000f00 */
[C---:B------:R-:W-:Y:S01]  /*195f0*/  HMMA.16816.F32.BF16 R36, R8.reuse, R18, R180 ;  /* 0x000000120824723c */ /* 0x040fe200000418b4 */
[----:B------:R-:W-:Y:S02]  /*19600*/  MOV R27, R45 ;  /* 0x0000002d001b7202 */ /* 0x000fe40000000f00 */
[----:B------:R-:W-:Y:S01]  /*19610*/  MOV R108, R46 ;  /* 0x0000002e006c7202 */ /* 0x000fe20000000f00 */
[----:B------:R-:W-:Y:S01]  /*19620*/  IMAD.MOV.U32 R199, RZ, RZ, R48 ;  /* 0x000000ffffc77224 */ /* 0x000fe200078e0030 */
[----:B------:R-:W-:Y:S02]  /*19630*/  MOV R198, R49 ;  /* 0x0000003100c67202 */ /* 0x000fe40000000f00 */
[----:B------:R-:W-:Y:S01]  /*19640*/  MOV R197, R50 ;  /* 0x0000003200c57202 */ /* 0x000fe20000000f00 */
[C---:B------:R-:W-:Y:S01]  /*19650*/  HMMA.16816.F32.BF16 R44, R8.reuse, R16, R192 ;  /* 0x00000010082c723c */ /* 0x040fe200000418c0 */
[----:B------:R-:W-:Y:S01]  /*19660*/  MOV R196, R51 ;  /* 0x0000003300c47202 */ /* 0x000fe20000000f00 */
[----:B------:R-:W2:Y:S06]  /*19670*/  LDSM.16.MT88.4 R16, [R222+0xd000] ;  /* 0x00d00000de10783b */ /* 0x000eac0000004200 */
[C---:B------:R-:W-:Y:S08]  /*19680*/  HMMA.16816.F32.BF16 R40, R8.reuse, R12, R168 ;  /* 0x0000000c0828723c */ /* 0x040ff000000418a8 */
[C---:B------:R-:W-:Y:S01]  /*19690*/  HMMA.16816.F32.BF16 R32, R8.reuse, R14, R164 ;  /* 0x0000000e0820723c */ /* 0x040fe200000418a4 */
[----:B------:R-:W3:Y:S07]  /*196a0*/  LDSM.16.MT88.4 R12, [R224+0xd000] ;  /* 0x00d00000e00c783b */ /* 0x000eee0000004200 */
[----:B------:R-:W-:Y:S01]  /*196b0*/  HMMA.16816.F32.BF16 R48, R8, R22, R184 ;  /* 0x000000160830723c */ /* 0x000fe200000418b8 */
[----:B------:R1:W-:Y:S02]  /*196c0*/  MUFU.EX2 R185, R123 ;  /* 0x0000007b00b97308 */ /* 0x0003e40000000800 */
[----:B-1----:R-:W-:-:S02]  /*196d0*/  MOV R123, R20 ;  /* 0x00000014007b7202 */ /* 0x002fc40000000f00 */
[----:B------:R-:W1:Y:S04]  /*196e0*/  LDSM.16.MT88.4 R20, [R221+0xd000] ;  /* 0x00d00000dd14783b */ /* 0x000e680000004200 */
[----:B------:R-:W-:Y:S01]  /*196f0*/  MUFU.EX2 R8, R63 ;  /* 0x0000003f00087308 */ /* 0x000fe20000000800 */
[----:B------:R-:W-:Y:S01]  /*19700*/  IMAD.MOV.U32 R186, RZ, RZ, R196 ;  /* 0x000000ffffba7224 */ /* 0x000fe200078e00c4 */
[----:B------:R-:W-:Y:S01]  /*19710*/  MOV R187, R2 ;  /* 0x0000000200bb7202 */ /* 0x000fe20000000f00 */
[----:B------:R-:W-:Y:S01]  /*19720*/  FADD.FTZ R2, R218, R0 ;  /* 0x00000000da027221 */ /* 0x000fe20000010000 */
[----:B------:R-:W-:-:S04]  /*19730*/  MOV R196, R24 ;  /* 0x0000001800c47202 */ /* 0x000fc80000000f00 */
[----:B------:R-:W-:Y:S08]  /*19740*/  MUFU.EX2 R184, R124 ;  /* 0x0000007c00b87308 */ /* 0x000ff00000000800 */
[----:B------:R-:W-:Y:S08]  /*19750*/  MUFU.EX2 R122, R122 ;  /* 0x0000007a007a7308 */ /* 0x000ff00000000800 */
[----:B------:R-:W-:Y:S08]  /*19760*/  MUFU.EX2 R120, R120 ;  /* 0x0000007800787308 */ /* 0x000ff00000000800 */
[----:B------:R-:W4:Y:S08]  /*19770*/  MUFU.EX2 R171, R115 ;  /* 0x0000007300ab7308 */ /* 0x000f300000000800 */
[----:B------:R1:W-:Y:S08]  /*19780*/  MUFU.EX2 R125, R114 ;  /* 0x00000072007d7308 */ /* 0x0003f00000000800 */
[----:B------:R-:W1:Y:S08]  /*19790*/  MUFU.EX2 R169, R113 ;  /* 0x0000007100a97308 */ /* 0x000e700000000800 */
[----:B------:R-:W-:Y:S08]  /*197a0*/  MUFU.EX2 R124, R121 ;  /* 0x00000079007c7308 */ /* 0x000ff00000000800 */
[----:B------:R-:W1:Y:S08]  /*197b0*/  MUFU.EX2 R24, R112 ;  /* 0x0000007000187308 */ /* 0x000e700000000800 */
[----:B------:R-:W-:Y:S08]  /*197c0*/  MUFU.EX2 R168, R62 ;  /* 0x0000003e00a87308 */ /* 0x000ff00000000800 */
[----:B------:R-:W-:Y:S08]  /*197d0*/  MUFU.EX2 R170, R61 ;  /* 0x0000003d00aa7308 */ /* 0x000ff00000000800 */
[----:B------:R-:W1:Y:S08]  /*197e0*/  MUFU.EX2 R218, R60 ;  /* 0x0000003c00da7308 */ /* 0x000e700000000800 */
[----:B------:R2:W-:Y:S08]  /*197f0*/  MUFU.EX2 R121, R126 ;  /* 0x0000007e00797308 */ /* 0x0005f00000000800 */
[----:B------:R-:W3:Y:S01]  /*19800*/  MUFU.EX2 R127, R127 ;  /* 0x0000007f007f7308 */ /* 0x000ee20000000800 */
[----:B------:R-:W-:-:S02]  /*19810*/  FADD.FTZ R0, R186, R213 ;  /* 0x000000d5ba007221 */ /* 0x000fc40000010000 */
[----:B------:R-:W-:Y:S01]  /*19820*/  FADD.FTZ R4, R4, R212 ;  /* 0x000000d404047221 */ /* 0x000fe20000010000 */
[----:B----4-:R-:W-:Y:S01]  /*19830*/  F2FP.BF16.PACK_AB R9, R171, R120 ;  /* 0x00000078ab09723e */ /* 0x010fe200000010ff */
[----:B-1----:R-:W-:Y:S01]  /*19840*/  FADD.FTZ R114, R196, R2 ;  /* 0x00000002c4727221 */ /* 0x002fe20000010000 */
[----:B--2---:R-:W-:Y:S01]  /*19850*/  MOV R126, R8 ;  /* 0x00000008007e7202 */ /* 0x004fe20000000f00 */
[----:B------:R-:W-:Y:S01]  /*19860*/  FADD.FTZ R113, R197, R0 ;  /* 0x00000000c5717221 */ /* 0x000fe20000010000 */
[----:B------:R-:W-:Y:S01]  /*19870*/  F2FP.BF16.PACK_AB R8, R184, R123 ;  /* 0x0000007bb808723e */ /* 0x000fe200000010ff */
[----:B------:R-:W-:Y:S01]  /*19880*/  FADD.FTZ R2, R5, R4 ;  /* 0x0000000405027221 */ /* 0x000fe20000010000 */
[----:B------:R-:W-:Y:S02]  /*19890*/  F2FP.BF16.PACK_AB R10, R122, R185 ;  /* 0x000000b97a0a723e */ /* 0x000fe400000010ff */
[----:B------:R-:W-:Y:S02]  /*198a0*/  F2FP.BF16.PACK_AB R11, R169, R125 ;  /* 0x0000007da90b723e */ /* 0x000fe400000010ff */
[----:B------:R-:W-:-:S02]  /*198b0*/  MOV R196, R6 ;  /* 0x0000000600c47202 */ /* 0x000fc40000000f00 */
[----:B------:R-:W-:Y:S02]  /*198c0*/  MOV R197, R7 ;  /* 0x0000000700c57202 */ /* 0x000fe40000000f00 */
[----:B------:R-:W-:Y:S02]  /*198d0*/  F2FP.BF16.PACK_AB R4, R126, R24 ;  /* 0x000000187e04723e */ /* 0x000fe400000010ff */
[----:B------:R-:W-:Y:S02]  /*198e0*/  F2FP.BF16.PACK_AB R5, R124, R218 ;  /* 0x000000da7c05723e */ /* 0x000fe400000010ff */
[----:B------:R-:W-:Y:S02]  /*198f0*/  F2FP.BF16.PACK_AB R6, R170, R168 ;  /* 0x000000a8aa06723e */ /* 0x000fe400000010ff */
[----:B---3--:R-:W-:Y:S01]  /*19900*/  F2FP.BF16.PACK_AB R7, R127, R121 ;  /* 0x000000797f07723e */ /* 0x008fe200000010ff */
[----:B------:R-:W-:Y:S01]  /*19910*/  FADD.FTZ R3, R187, R3 ;  /* 0x00000003bb037221 */ /* 0x000fe20000010000 */
[----:B------:R-:W-:Y:S01]  /*19920*/  MOV R187, R198 ;  /* 0x000000c600bb7202 */ /* 0x000fe20000000f00 */
[----:B------:R-:W-:Y:S01]  /*19930*/  IMAD.MOV.U32 R186, RZ, RZ, R199 ;  /* 0x000000ffffba7224 */ /* 0x000fe200078e00c7 */
[----:B------:R-:W-:Y:S01]  /*19940*/  MOV R198, R25 ;  /* 0x0000001900c67202 */ /* 0x000fe20000000f00 */
[----:B------:R-:W-:Y:S01]  /*19950*/  IMAD.MOV.U32 R25, RZ, RZ, R27 ;  /* 0x000000ffff197224 */ /* 0x000fe200078e001b */
[----:B------:R-:W-:Y:S01]  /*19960*/  MOV R199, R26 ;  /* 0x0000001a00c77202 */ /* 0x000fe20000000f00 */
[----:B------:R-:W-:Y:S01]  /*19970*/  HMMA.16816.F32.BF16 R164, R8, R16, R140 ;  /* 0x0000001008a4723c */ /* 0x000fe2000004188c */
[----:B------:R-:W-:-:S02]  /*19980*/  MOV R26, R108 ;  /* 0x0000006c001a7202 */ /* 0x000fc40000000f00 */
[----:B------:R-:W-:Y:S02]  /*19990*/  MOV R27, R109 ;  /* 0x0000006d001b7202 */ /* 0x000fe40000000f00 */
[----:B------:R-:W-:Y:S01]  /*199a0*/  MOV R108, R110 ;  /* 0x0000006e006c7202 */ /* 0x000fe20000000f00 */
[----:B------:R-:W-:Y:S01]  /*199b0*/  IMAD.MOV.U32 R110, RZ, RZ, R204 ;  /* 0x000000ffff6e7224 */ /* 0x000fe200078e00cc */
[----:B------:R-:W-:Y:S01]  /*199c0*/  MOV R109, R111 ;  /* 0x0000006f006d7202 */ /* 0x000fe20000000f00 */
[----:B------:R-:W-:Y:S01]  /*199d0*/  HMMA.16816.F32.BF16 R180, R8, R12, R100 ;  /* 0x0000000c08b4723c */ /* 0x000fe20000041864 */
[----:B------:R-:W-:Y:S02]  /*199e0*/  MOV R111, R215 ;  /* 0x000000d7006f7202 */ /* 0x000fe40000000f00 */
[----:B------:R-:W-:-:S05]  /*199f0*/  MOV R204, R214 ;  /* 0x000000d600cc7202 */ /* 0x000fca0000000f00 */
[----:B------:R-:W-:Y:S01]  /*19a00*/  HMMA.16816.F32.BF16 R176, R4, R12, R176 ;  /* 0x0000000c04b0723c */ /* 0x000fe200000418b0 */
[----:B------:R-:W-:-:S07]  /*19a10*/  MOV R0, R25 ;  /* 0x0000001900007202 */ /* 0x000fce0000000f00 */
[-C--:B------:R-:W-:Y:S08]  /*19a20*/  HMMA.16816.F32.BF16 R188, R4, R14.reuse, R188 ;  /* 0x0000000e04bc723c */ /* 0x080ff000000418bc */
[C---:B------:R-:W-:Y:S01]  /*19a30*/  HMMA.16816.F32.BF16 R140, R8.reuse, R14, R80 ;  /* 0x0000000e088c723c */ /* 0x040fe20000041850 */
[----:B------:R-:W1:Y:S06]  /*19a40*/  LDSM.16.MT88.4 R12, [R224+0xf000] ;  /* 0x00f00000e00c783b */ /* 0x000e6c0000004200 */
[----:B------:R-:W-:Y:S01]  /*19a50*/  IMAD.MOV.U32 R82, RZ, RZ, R26 ;  /* 0x000000ffff527224 */ /* 0x000fe200078e001a */
[C---:B------:R-:W-:Y:S07]  /*19a60*/  HMMA.16816.F32.BF16 R60, R8.reuse, R22, R152 ;  /* 0x00000016083c723c */ /* 0x040fee0000041898 */
[----:B------:R-:W-:Y:S01]  /*19a70*/  MOV R152, R24 ;  /* 0x0000001800987202 */ /* 0x000fe20000000f00 */
[----:B------:R-:W-:Y:S07]  /*19a80*/  HMMA.16816.F32.BF16 R212, R8, R18, R104 ;  /* 0x0000001208d4723c */ /* 0x000fee0000041868 */
[----:B------:R-:W-:-:S02]  /*19a90*/  MOV R106, R27 ;  /* 0x0000001b006a7202 */ /* 0x000fc40000000f00 */
[----:B------:R-:W2:Y:S01]  /*19aa0*/  LDSM.16.MT88.4 R24, [R223+0xd000] ;  /* 0x00d00000df18783b */ /* 0x000ea20000004200 */
[-C--:B------:R-:W-:Y:S08]  /*19ab0*/  HMMA.16816.F32.BF16 R148, R8, R20.reuse, R148 ;  /* 0x000000140894723c */ /* 0x080ff00000041894 */
[C---:B------:R-:W-:Y:S08]  /*19ac0*/  HMMA.16816.F32.BF16 R144, R4.reuse, R20, R144 ;  /* 0x000000140490723c */ /* 0x040ff00000041890 */
[C---:B------:R-:W-:Y:S01]  /*19ad0*/  HMMA.16816.F32.BF16 R156, R4.reuse, R22, R156 ;  /* 0x00000016049c723c */ /* 0x040fe2000004189c */
[----:B------:R-:W3:Y:S07]  /*19ae0*/  LDSM.16.MT88.4 R20, [R221+0xf000] ;  /* 0x00f00000dd14783b */ /* 0x000eee0000004200 */
[C---:B------:R-:W-:Y:S08]  /*19af0*/  HMMA.16816.F32.BF16 R160, R4.reuse, R16, R160 ;  /* 0x0000001004a0723c */ /* 0x040ff000000418a0 */
[----:B------:R-:W-:Y:S01]  /*19b00*/  HMMA.16816.F32.BF16 R172, R4, R18, R172 ;  /* 0x0000001204ac723c */ /* 0x000fe200000418ac */
[----:B------:R-:W4:Y:S01]  /*19b10*/  LDSM.16.MT88.4 R16, [R222+0xf000] ;  /* 0x00f00000de10783b */ /* 0x000f220000004200 */
[----:B------:R-:W-:Y:S01]  /*19b20*/  MOV R107, R108 ;  /* 0x0000006c006b7202 */ /* 0x000fe20000000f00 */
[----:B------:R-:W-:Y:S01]  /*19b30*/  IMAD.MOV.U32 R153, RZ, RZ, R110 ;  /* 0x000000ffff997224 */ /* 0x000fe200078e006e */
[----:B------:R-:W-:-:S02]  /*19b40*/  MOV R115, R109 ;  /* 0x0000006d00737202 */ /* 0x000fc40000000f00 */
[----:B------:R-:W-:Y:S02]  /*19b50*/  MOV R81, R111 ;  /* 0x0000006f00517202 */ /* 0x000fe40000000f00 */
[C---:B-1----:R-:W-:Y:S01]  /*19b60*/  HMMA.16816.F32.BF16 R108, R4.reuse, R14, R28 ;  /* 0x0000000e046c723c */ /* 0x042fe2000004181c */
[----:B------:R-:W1:Y:S01]  /*19b70*/  LDSM.16.MT88.4 R28, [R223+0xf000] ;  /* 0x00f00000df1c783b */ /* 0x000e620000004200 */
[----:B------:R-:W-:Y:S01]  /*19b80*/  MOV R154, R204 ;  /* 0x000000cc009a7202 */ /* 0x000fe20000000f00 */
[----:B------:R-:W-:Y:S01]  /*19b90*/  FADD.FTZ R112, R231, R3 ;  /* 0x00000003e7707221 */ /* 0x000fe20000010000 */
[----:B------:R-:W-:Y:S01]  /*19ba0*/  MOV R155, R205 ;  /* 0x000000cd009b7202 */ /* 0x000fe20000000f00 */
[----:B------:R-:W-:Y:S01]  /*19bb0*/  IMAD.MOV.U32 R83, RZ, RZ, R196 ;  /* 0x000000ffff537224 */ /* 0x000fe200078e00c4 */
[----:B------:R-:W-:Y:S01]  /*19bc0*/  MOV R105, R186 ;  /* 0x000000ba00697202 */ /* 0x000fe20000000f00 */
[----:B------:R-:W-:Y:S01]  /*19bd0*/  MUFU.EX2 R239, R239 ;  /* 0x000000ef00ef7308 */ /* 0x000fe20000000800 */
[----:B--2---:R-:W-:Y:S01]  /*19be0*/  HMMA.16816.F32.BF16 R192, R4, R24, R96 ;  /* 0x0000001804c0723c */ /* 0x004fe20000041860 */
[----:B------:R-:W-:-:S06]  /*19bf0*/  MOV R104, R187 ;  /* 0x000000bb00687202 */ /* 0x000fcc0000000f00 */
[----:B------:R-:W-:Y:S01]  /*19c00*/  MUFU.EX2 R219, R219 ;  /* 0x000000db00db7308 */ /* 0x000fe20000000800 */
[----:B------:R-:W-:Y:S01]  /*19c10*/  MOV R80, R206 ;  /* 0x000000ce00507202 */ /* 0x000fe20000000f00 */
[----:B------:R-:W-:Y:S01]  /*19c20*/  IMAD.MOV.U32 R99, RZ, RZ, R207 ;  /* 0x000000ffff637224 */ /* 0x000fe200078e00cf */
[----:B------:R-:W-:Y:S01]  /*19c30*/  MOV R187, R197 ;  /* 0x000000c500bb7202 */ /* 0x000fe20000000f00 */
[----:B------:R-:W-:Y:S01]  /*19c40*/  HMMA.16816.F32.BF16 R204, R4, R26, R92 ;  /* 0x0000001a04cc723c */ /* 0x000fe2000004185c */
[----:B------:R-:W-:-:S03]  /*19c50*/  MOV R186, R198 ;  /* 0x000000c600ba7202 */ /* 0x000fc60000000f00 */
[----:B------:R-:W-:Y:S01]  /*19c60*/  MUFU.EX2 R139, R139 ;  /* 0x0000008b008b7308 */ /* 0x000fe20000000800 */
[----:B------:R-:W-:-:S07]  /*19c70*/  MOV R3, R199 ;  /* 0x000000c700037202 */ /* 0x000fce0000000f00 */
[----:B------:R-:W-:Y:S01]  /*19c80*/  MUFU.EX2 R217, R217 ;  /* 0x000000d900d97308 */ /* 0x000fe20000000800 */
[C---:B---3--:R-:W-:Y:S07]  /*19c90*/  HMMA.16816.F32.BF16 R100, R4.reuse, R20, R88 ;  /* 0x000000140464723c */ /* 0x048fee0000041858 */
[----:B------:R-:W-:Y:S01]  /*19ca0*/  MUFU.EX2 R133, R133 ;  /* 0x0000008500857308 */ /* 0x000fe20000000800 */
[----:B----4-:R-:W-:Y:S07]  /*19cb0*/  HMMA.16816.F32.BF16 R92, R4, R18, R72 ;  /* 0x00000012045c723c */ /* 0x010fee0000041848 */
[----:B------:R-:W-:Y:S01]  /*19cc0*/  MUFU.EX2 R132, R132 ;  /* 0x0000008400847308 */ /* 0x000fe20000000800 */
[C---:B------:R-:W-:Y:S07]  /*19cd0*/  HMMA.16816.F32.BF16 R196, R8.reuse, R24, R208 ;  /* 0x0000001808c4723c */ /* 0x040fee00000418d0 */
[----:B------:R-:W-:Y:S01]  /*19ce0*/  MUFU.EX2 R216, R216 ;  /* 0x000000d800d87308 */ /* 0x000fe20000000800 */
[----:B------:R-:W-:Y:S07]  /*19cf0*/  HMMA.16816.F32.BF16 R48, R8, R18, R48 ;  /* 0x000000120830723c */ /* 0x000fee0000041830 */
[----:B------:R-:W2:Y:S01]  /*19d00*/  MUFU.EX2 R138, R138 ;  /* 0x0000008a008a7308 */ /* 0x000ea20000000800 */
[-C--:B------:R-:W-:Y:S01]  /*19d10*/  HMMA.16816.F32.BF16 R88, R4, R16.reuse, R76 ;  /* 0x000000100458723c */ /* 0x080fe2000004184c */
[----:B------:R-:W-:Y:S01]  /*19d20*/  FADD.FTZ R0, R0, R114 ;  /* 0x0000007200007221 */ /* 0x000fe20000010000 */
[----:B------:R3:W5:Y:S05]  /*19d30*/  LDL.LU R231, [R1+0xc4] ;  /* 0x0000c40001e77983 */ /* 0x00076a0000300800 */
[----:B------:R4:W-:Y:S01]  /*19d40*/  MUFU.EX2 R19, R106 ;  /* 0x0000006a00137308 */ /* 0x0009e20000000800 */
[----:B------:R-:W-:Y:S07]  /*19d50*/  HMMA.16816.F32.BF16 R52, R8, R16, R52 ;  /* 0x000000100834723c */ /* 0x000fee0000041834 */
[----:B------:R1:W-:Y:S01]  /*19d60*/  MUFU.EX2 R208, R107 ;  /* 0x0000006b00d07308 */ /* 0x0003e20000000800 */
[----:B----4-:R-:W-:-:S07]  /*19d70*/  MOV R106, R152 ;  /* 0x00000098006a7202 */ /* 0x010fce0000000f00 */
[----:B------:R-:W-:Y:S01]  /*19d80*/  MUFU.EX2 R18, R154 ;  /* 0x0000009a00127308 */ /* 0x000fe20000000800 */
[----:B-1----:R-:W-:-:S07]  /*19d90*/  MOV R107, R153 ;  /* 0x00000099006b7202 */ /* 0x002fce0000000f00 */
[----:B------:R1:W-:Y:S02]  /*19da0*/  MUFU.EX2 R16, R155 ;  /* 0x0000009b00107308 */ /* 0x0003e40000000800 */
[----:B-1----:R-:W1:Y:S01]  /*19db0*/  LDSM.16.MT88.4 R152, [R221+0xd800] ;  /* 0x00d80000dd98783b */ /* 0x002e620000004200 */
[-C--:B------:R-:W-:Y:S05]  /*19dc0*/  HMMA.16816.F32.BF16 R68, R4, R12.reuse, R68 ;  /* 0x0000000c0444723c */ /* 0x080fea0000041844 */
[----:B------:R-:W-:Y:S03]  /*19dd0*/  MUFU.EX2 R17, R99 ;  /* 0x0000006300117308 */ /* 0x000fe60000000800 */
[C---:B------:R-:W-:Y:S05]  /*19de0*/  HMMA.16816.F32.BF16 R44, R8.reuse, R12, R44 ;  /* 0x0000000c082c723c */ /* 0x040fea000004182c */
[----:B------:R-:W-:Y:S03]  /*19df0*/  MUFU.EX2 R12, R80 ;  /* 0x00000050000c7308 */ /* 0x000fe60000000800 */
[----:B------:R-:W-:Y:S05]  /*19e00*/  HMMA.16816.F32.BF16 R36, R8, R14, R36 ;  /* 0x0000000e0824723c */ /* 0x000fea0000041824 */
[----:B------:R-:W-:Y:S01]  /*19e10*/  MUFU.EX2 R13, R81 ;  /* 0x00000051000d7308 */ /* 0x000fe20000000800 */
[----:B------:R-:W-:Y:S01]  /*19e20*/  FADD.FTZ R2, R83, R2 ;  /* 0x0000000253027221 */ /* 0x000fe20000010000 */
[----:B------:R-:W-:Y:S01]  /*19e30*/  MOV R211, R127 ;  /* 0x0000007f00d37202 */ /* 0x000fe20000000f00 */
[----:B------:R-:W-:Y:S05]  /*19e40*/  HMMA.16816.F32.BF16 R84, R4, R22, R84 ;  /* 0x000000160454723c */ /* 0x000fea0000041854 */
[----:B------:R-:W4:Y:S01]  /*19e50*/  MUFU.EX2 R14, R82 ;  /* 0x00000052000e7308 */ /* 0x000f220000000800 */
[----:B------:R-:W-:-:S02]  /*19e60*/  MOV R83, R126 ;  /* 0x0000007e00537202 */ /* 0x000fc40000000f00 */
[----:B------:R-:W-:Y:S01]  /*19e70*/  HMMA.16816.F32.BF16 R116, R8, R20, R116 ;  /* 0x000000140874723c */ /* 0x000fe20000041874 */
[----:B--2---:R-:W-:Y:S01]  /*19e80*/  F2FP.BF16.PACK_AB R127, R138, R216 ;  /* 0x000000d88a7f723e */ /* 0x004fe200000010ff */
[----:B------:R-:W-:-:S06]  /*19e90*/  FADD.FTZ R3, R3, R113 ;  /* 0x0000007103037221 */ /* 0x000fcc0000010000 */
[----:B------:R-:W-:Y:S01]  /*19ea0*/  HMMA.16816.F32.BF16 R56, R4, R30, R56 ;  /* 0x0000001e0438723c */ /* 0x000fe20000041838 */
[----:B----4-:R-:W-:-:S07]  /*19eb0*/  F2FP.BF16.PACK_AB R126, R14, R13 ;  /* 0x0000000d0e7e723e */ /* 0x010fce00000010ff */
[C---:B------:R-:W-:Y:S08]  /*19ec0*/  HMMA.16816.F32.BF16 R24, R8.reuse, R26, R200 ;  /* 0x0000001a0818723c */ /* 0x040ff000000418c8 */
[C---:B------:R-:W-:Y:S08]  /*19ed0*/  HMMA.16816.F32.BF16 R40, R8.reuse, R28, R40 ;  /* 0x0000001c0828723c */ /* 0x040ff00000041828 */
[----:B------:R-:W-:Y:S01]  /*19ee0*/  HMMA.16816.F32.BF16 R32, R8, R30, R32 ;  /* 0x0000001e0820723c */ /* 0x000fe20000041820 */
[----:B------:R-:W-:-:S07]  /*19ef0*/  FADD.FTZ R0, R105, R0 ;  /* 0x0000000069007221 */ /* 0x000fce0000010000 */
[----:B------:R-:W-:Y:S01]  /*19f00*/  HMMA.16816.F32.BF16 R64, R4, R28, R64 ;  /* 0x0000001c0440723c */ /* 0x000fe20000041840 */
[----:B------:R-:W-:Y:S01]  /*19f10*/  MOV R31, R125 ;  /* 0x0000007d001f7202 */ /* 0x000fe20000000f00 */
[----:B------:R-:W-:Y:S01]  /*19f20*/  LDSM.16.MT88.4 R200, [R223+0xd800] ;  /* 0x00d80000dfc8783b */ /* 0x000fe20000004200 */
[----:B------:R-:W-:Y:S02]  /*19f30*/  F2FP.BF16.PACK_AB R125, R132, R133 ;  /* 0x00000085847d723e */ /* 0x000fe400000010ff */
[----:B------:R-:W-:Y:S01]  /*19f40*/  MOV R210, R170 ;  /* 0x000000aa00d27202 */ /* 0x000fe20000000f00 */
[----:B------:R-:W-:Y:S02]  /*19f50*/  LDSM.16.MT88.4 R96, [R222+0xf800] ;  /* 0x00f80000de60783b */ /* 0x000fe40000004200 */
[----:B------:R-:W-:Y:S07]  /*19f60*/  HMMA.16816.F32.BF16 R20, R8, R22, R128 ;  /* 0x000000160814723c */ /* 0x000fee0000041880 */
[----:B------:R-:W-:-:S02]  /*19f70*/  MOV R11, R124 ;  /* 0x0000007c000b7202 */ /* 0x000fc40000000f00 */
[----:B------:R-:W-:Y:S02]  /*19f80*/  F2FP.BF16.PACK_AB R128, R19, R17 ;  /* 0x000000111380723e */ /* 0x000fe400000010ff */
[----:B------:R-:W-:Y:S02]  /*19f90*/  F2FP.BF16.PACK_AB R129, R239, R16 ;  /* 0x00000010ef81723e */ /* 0x000fe400000010ff */
[----:B------:R-:W-:Y:S02]  /*19fa0*/  F2FP.BF16.PACK_AB R130, R18, R208 ;  /* 0x000000d01282723e */ /* 0x000fe400000010ff */
[----:B------:R-:W-:Y:S02]  /*19fb0*/  F2FP.BF16.PACK_AB R131, R139, R219 ;  /* 0x000000db8b83723e */ /* 0x000fe400000010ff */
[----:B------:R-:W-:Y:S01]  /*19fc0*/  F2FP.BF16.PACK_AB R124, R12, R217 ;  /* 0x000000d90c7c723e */ /* 0x000fe200000010ff */
[----:B------:R-:W-:Y:S02]  /*19fd0*/  FADD.FTZ R5, R104, R112 ;  /* 0x0000007068057221 */ /* 0x000fe40000010000 */
[----:B------:R-:W-:-:S02]  /*19fe0*/  FADD.FTZ R4, R230, R3 ;  /* 0x00000003e6047221 */ /* 0x000fc40000010000 */
[----:B-1----:R-:W-:Y:S01]  /*19ff0*/  HMMA.16816.F32.BF16 R148, R128, R152, R148 ;  /* 0x000000988094723c */ /* 0x002fe20000041894 */
[----:B------:R-:W-:-:S07]  /*1a000*/  FADD.FTZ R3, R229, R2 ;  /* 0x00000002e5037221 */ /* 0x000fce0000010000 */
[----:B------:R-:W-:Y:S01]  /*1a010*/  HMMA.16816.F32.BF16 R144, R124, R152, R144 ;  /* 0x000000987c90723c */ /* 0x000fe20000041890 */
[----:B------:R-:W-:-:S07]  /*1a020*/  FADD.FTZ R2, R228, R5 ;  /* 0x00000005e4027221 */ /* 0x000fce0000010000 */
[-C--:B------:R-:W-:Y:S01]  /*1a030*/  HMMA.16816.F32.BF16 R156, R124, R154.reuse, R156 ;  /* 0x0000009a7c9c723c */ /* 0x080fe2000004189c */
[----:B------:R-:W-:Y:S02]  /*1a040*/  FADD.FTZ R9, R226, R4 ;  /* 0x00000004e2097221 */ /* 0x000fe40000010000 */
[----:B------:R-:W-:Y:S01]  /*1a050*/  FADD.FTZ R10, R227, R0 ;  /* 0x00000000e30a7221 */ /* 0x000fe20000010000 */
[----:B------:R-:W-:Y:S04]  /*1a060*/  LDSM.16.MT88.4 R4, [R223+0xf800] ;  /* 0x00f80000df04783b */ /* 0x000fe80000004200 */
[----:B------:R-:W-:Y:S01]  /*1a070*/  HMMA.16816.F32.BF16 R152, R128, R154, R60 ;  /* 0x0000009a8098723c */ /* 0x000fe2000004183c */
[----:B------:R-:W-:Y:S01]  /*1a080*/  MOV R15, R122 ;  /* 0x0000007a000f7202 */ /* 0x000fe20000000f00 */
[----:B------:R-:W-:Y:S01]  /*1a090*/  IMAD.MOV.U32 R29, RZ, RZ, R121 ;  /* 0x000000ffff1d7224 */ /* 0x000fe200078e0079 */
[----:B------:R-:W-:Y:S01]  /*1a0a0*/  MOV R104, R171 ;  /* 0x000000ab00687202 */ /* 0x000fe20000000f00 */
[----:B------:R-:W-:Y:S01]  /*1a0b0*/  IMAD.MOV.U32 R105, RZ, RZ, R184 ;  /* 0x000000ffff697224 */ /* 0x000fe200078e00b8 */
[----:B------:R-:W-:Y:S01]  /*1a0c0*/  MOV R209, R169 ;  /* 0x000000a900d17202 */ /* 0x000fe20000000f00 */
[----:B------:R3:W5:Y:S01]  /*1a0d0*/  LDL.LU R230, [R1+0xc0] ;  /* 0x0000c00001e67983 */ /* 0x0007620000300800 */
[----:B------:R-:W-:-:S03]  /*1a0e0*/  MOV R63, R83 ;  /* 0x00000053003f7202 */ /* 0x000fc60000000f00 */
[----:B------:R-:W1:Y:S01]  /*1a0f0*/  LDSM.16.MT88.4 R80, [R221+0xf800] ;  /* 0x00f80000dd50783b */ /* 0x000e620000004200 */
[----:B------:R-:W-:Y:S01]  /*1a100*/  FADD.FTZ R0, R225, R3 ;  /* 0x00000003e1007221 */ /* 0x000fe20000010000 */
[----:B------:R-:W-:Y:S02]  /*1a110*/  MOV R3, R115 ;  /* 0x0000007300037202 */ /* 0x000fe40000000f00 */
[----:B------:R-:W2:Y:S01]  /*1a120*/  LDSM.16.MT88.4 R112, [R224+0xf800] ;  /* 0x00f80000e070783b */ /* 0x000ea20000004200 */
[----:B------:R-:W-:Y:S01]  /*1a130*/  MOV R121, R186 ;  /* 0x000000ba00797202 */ /* 0x000fe20000000f00 */
[----:B------:R-:W-:Y:S02]  /*1a140*/  IMAD.MOV.U32 R122, RZ, RZ, R187 ;  /* 0x000000ffff7a7224 */ /* 0x000fe400078e00bb */
[----:B------:R-:W-:Y:S01]  /*1a150*/  FADD.FTZ R8, R220, R2 ;  /* 0x00000002dc087221 */ /* 0x000fe20000010000 */
[----:B------:R-:W-:Y:S01]  /*1a160*/  MOV R2, R107 ;  /* 0x0000006b00027202 */ /* 0x000fe20000000f00 */
[----:B------:R-:W-:Y:S01]  /*1a170*/  IMAD.MOV.U32 R60, RZ, RZ, R106 ;  /* 0x000000ffff3c7224 */ /* 0x000fe200078e006a */
[----:B------:R-:W-:Y:S01]  /*1a180*/  MOV R28, R168 ;  /* 0x000000a8001c7202 */ /* 0x000fe20000000f00 */
[----:B------:R-:W-:Y:S01]  /*1a190*/  FADD.FTZ R3, R3, R10 ;  /* 0x0000000a03037221 */ /* 0x000fe20000010000 */
[----:B------:R-:W-:Y:S01]  /*1a1a0*/  MOV R30, R185 ;  /* 0x000000b9001e7202 */ /* 0x000fe20000000f00 */
[----:B------:R-:W4:Y:S01]  /*1a1b0*/  LDSM.16.MT88.4 R168, [R222+0xd800] ;  /* 0x00d80000dea8783b */ /* 0x000f220000004200 */
[----:B------:R-:W-:-:S02]  /*1a1c0*/  MOV R62, R104 ;  /* 0x00000068003e7202 */ /* 0x000fc40000000f00 */
[----:B------:R-:W-:Y:S01]  /*1a1d0*/  MOV R61, R105 ;  /* 0x00000069003d7202 */ /* 0x000fe20000000f00 */
[----:B------:R-:W2:Y:S01]  /*1a1e0*/  LDSM.16.MT88.4 R184, [R224+0xd800] ;  /* 0x00d80000e0b8783b */ /* 0x000ea20000004200 */
[----:B------:R-:W-:-:S03]  /*1a1f0*/  FADD.FTZ R2, R2, R9 ;  /* 0x0000000902027221 */ /* 0x000fc60000010000 */
[----:B------:R3:W5:Y:S04]  /*1a200*/  LDL.LU R229, [R1+0xbc] ;  /* 0x0000bc0001e57983 */ /* 0x0007680000300800 */
[----:B------:R3:W5:Y:S04]  /*1a210*/  LDL.LU R228, [R1+0xb8] ;  /* 0x0000b80001e47983 */ /* 0x0007680000300800 */
[----:B------:R3:W5:Y:S04]  /*1a220*/  LDL.LU R227, [R1+0xb4] ;  /* 0x0000b40001e37983 */ /* 0x0007680000300800 */
[----:B------:R3:W5:Y:S04]  /*1a230*/  LDL.LU R226, [R1+0xb0] ;  /* 0x0000b00001e27983 */ /* 0x0007680000300800 */
[----:B------:R3:W5:Y:S01]  /*1a240*/  LDL.LU R225, [R1+0xac] ;  /* 0x0000ac0001e17983 */ /* 0x0007620000300800 */
[----:B-1----:R-:W-:Y:S03]  /*1a250*/  HMMA.16816.F32.BF16 R72, R124, R80, R100 ;  /* 0x000000507c48723c */ /* 0x002fe60000041864 */
[----:B------:R3:W5:Y:S04]  /*1a260*/  LDL.LU R220, [R1+0xa8] ;  /* 0x0000a80001dc7983 */ /* 0x0007680000300800 */
[----:B------:R-:W-:Y:S01]  /*1a270*/  MOV R100, R121 ;  /* 0x0000007900647202 */ /* 0x000fe20000000f00 */
[----:B------:R-:W-:Y:S01]  /*1a280*/  IMAD.MOV.U32 R102, RZ, RZ, R123 ;  /* 0x000000ffff667224 */ /* 0x000fe200078e007b */
[----:B------:R-:W-:-:S02]  /*1a290*/  MOV R101, R122 ;  /* 0x0000007a00657202 */ /* 0x000fc40000000f00 */
[----:B------:R-:W-:Y:S02]  /*1a2a0*/  MOV R103, R120 ;  /* 0x0000007800677202 */ /* 0x000fe40000000f00 */
[C---:B------:R-:W-:Y:S07]  /*1a2b0*/  HMMA.16816.F32.BF16 R120, R124.reuse, R4, R64 ;  /* 0x000000047c78723c */ /* 0x040fee0000041840 */
[----:B------:R-:W-:Y:S02]  /*1a2c0*/  MOV R64, R100 ;  /* 0x0000006400407202 */ /* 0x000fe40000000f00 */
[----:B------:R-:W-:Y:S01]  /*1a2d0*/  MOV R65, R101 ;  /* 0x0000006500417202 */ /* 0x000fe20000000f00 */
[----:B--2---:R-:W-:Y:S01]  /*1a2e0*/  HMMA.16816.F32.BF16 R104, R124, R112, R68 ;  /* 0x000000707c68723c */ /* 0x004fe20000041844 */
        /* <DEDUP_REMOVED lines=42> */
[C---:B----4-:R-:W-:Y:S03]  /*1a590*/  HMMA.16816.F32.BF16 R160, R124.reuse, R168, R160 ;  /* 0x000000a87ca0723c */ /* 0x050fe600000418a0 */
        /* <DEDUP_REMOVED lines=22> */
.L_x_810:
        /* <DEDUP_REMOVED lines=16> */
.L_x_820:
        /* <DEDUP_REMOVED lines=78> */
.L_x_818:
        /* <DEDUP_REMOVED lines=39> */
[C---:B------:R-:W-:Y:S01]  /*1af50*/  @!P4 LEA R8, P2, R2.reuse, c[0x0][0x170], 0x1 ;  /* 0x00005c000208ca11 */ /* 0x040fe200078408ff */
[----:B------:R-:W-:Y:S01]  /*1af60*/  @!PT LDS RZ, [RZ] ;  /* 0x00000000fffff984 */ /* 0x000fe20000000800 */
[----:B------:R-:W-:Y:S01]  /*1af70*/  @!PT LDS RZ, [RZ] ;  /* 0x00000000fffff984 */ /* 0x000fe20000000800 */
[----:B------:R-:W-:Y:S01]  /*1af80*/  @!PT LDS RZ, [RZ] ;  /* 0x00000000fffff984 */ /* 0x000fe20000000800 */
[----:B------:R3:W-:Y:S01]  /*1af90*/  @!P4 LDGSTS.E.BYPASS.LTC128B.128 [R240+0xc800], [R14.64] ;  /* 0x0c8000000ef0cfae */ /* 0x0007e2000b901d50 */
[----:B-1----:R-:W-:Y:S02]  /*1afa0*/  IADD3.X R5, R3, UR10, RZ, P0, !PT ;  /* 0x0000000a03057c10 */ /* 0x002fe400087fe4ff */
[C---:B------:R-:W-:Y:S02]  /*1afb0*/  @!P3 LEA R4, P0, R2.reuse, c[0x0][0x170], 0x1 ;  /* 0x00005c000204ba11 */ /* 0x040fe400078008ff */
        /* <DEDUP_REMOVED lines=30> */
[----:B------:R-:W1:Y:S08]  /*1b1a0*/  LDSM.16.M88.4 R60, [R227+0x2000] ;  /* 0x00200000e33c783b */ /* 0x000e700000000200 */
[----:B------:R-:W2:Y:S08]  /*1b1b0*/  LDSM.16.M88.4 R32, [R220+0x8800] ;  /* 0x00880000dc20783b */ /* 0x000eb00000000200 */
[----:B------:R-:W0:Y:S08]  /*1b1c0*/  LDGDEPBAR ;  /* 0x00000000000079af */ /* 0x000e300000000000 */
[----:B------:R-:W2:Y:S01]  /*1b1d0*/  LDSM.16.M88.4 R48, [R220+0x9000] ;  /* 0x00900000dc30783b */ /* 0x000ea20000000200 */
[-C--:B----4-:R-:W-:Y:S07]  /*1b1e0*/  HMMA.16816.F32.BF16 R4, R64, R16.reuse, RZ ;  /* 0x000000104004723c */ /* 0x090fee00000418ff */
[----:B------:R-:W4:Y:S01]  /*1b1f0*/  LDSM.16.M88.4 R208, [R220+0x9800] ;  /* 0x00980000dcd0783b */ /* 0x000f220000000200 */
[C---:B-1----:R-:W-:Y:S07]  /*1b200*/  HMMA.16816.F32.BF16 R8, R60.reuse, R16, RZ ;  /* 0x000000103c08723c */ /* 0x042fee00000418ff */
[----:B------:R-:W-:Y:S01]  /*1b210*/  LDSM.16.M88.4 R212, [R228] ;  /* 0x00000000e4d4783b */ /* 0x000fe20000000200 */
[-C--:B---3--:R-:W-:Y:S07]  /*1b220*/  HMMA.16816.F32.BF16 R12, R60, R18.reuse, RZ ;  /* 0x000000123c0c723c */ /* 0x088fee00000418ff */
[----:B------:R-:W-:Y:S01]  /*1b230*/  LDSM.16.M88.4 R216, [R228+0x2000] ;  /* 0x00200000e4d8783b */ /* 0x000fe20000000200 */
        /* <DEDUP_REMOVED lines=167> */
[----:B------:R-:W-:Y:S01]  /*1bcb0*/  MUFU.TANH R134, R15 ;  /* 0x0000000f00867308 */ /* 0x000fe20000002400 */
[----:B------:R-:W-:Y:S02]  /*1bcc0*/  FMUL.FTZ R19, R19, c[0x0][0x2ec] ;  /* 0x0000bb0013137a20 */ /* 0x000fe40000410000 */
[----:B------:R-:W-:Y:S01]  /*1bcd0*/  FMUL.FTZ R11, R11, c[0x0][0x2ec] ;  /* 0x0000bb000b0b7a20 */ /* 0x000fe20000410000 */
[----:B--2---:R2:W-:Y:S06]  /*1bce0*/  STL [R1+0x18], R2 ;  /* 0x0000180201007387 */ /* 0x0045ec0000100800 */
[----:B------:R-:W-:Y:S10]  /*1bcf0*/  MUFU.TANH R214, R18 ;  /* 0x0000001200d67308 */ /* 0x000ff40000002400 */
[----:B-1----:R-:W1:Y:S10]  /*1bd00*/  MUFU.TANH R0, R6 ;  /* 0x0000000600007308 */ /* 0x002e740000002400 */
[----:B--2---:R2:W3:Y:S10]  /*1bd10*/  MUFU.TANH R2, R7 ;  /* 0x0000000700027308 */ /* 0x0044f40000002400 */
[----:B------:R-:W-:Y:S01]  /*1bd20*/  MUFU.TANH R213, R19 ;  /* 0x0000001300d57308 */ /* 0x000fe20000002400 */
[----:B-1----:R1:W-:Y:S09]  /*1bd30*/  STL [R1+0x10], R0 ;  /* 0x0000100001007387 */ /* 0x0023f20000100800 */
[----:B------:R-:W-:Y:S01]  /*1bd40*/  MUFU.TANH R135, R11 ;  /* 0x0000000b00877308 */ /* 0x000fe20000002400 */
        /* <DEDUP_REMOVED lines=20> */
[----:B--2---:R-:W-:Y:S01]  /*1be90*/  MUFU.TANH R2, R13 ;  /* 0x0000000d00027308 */ /* 0x004fe20000002400 */
[----:B------:R-:W-:Y:S02]  /*1bea0*/  FMUL.FTZ R24, R24, c[0x0][0x2ec] ;  /* 0x0000bb0018187a20 */ /* 0x000fe40000410000 */
[----:B------:R-:W-:Y:S01]  /*1beb0*/  FMUL.FTZ R27, R27, c[0x0][0x2ec] ;  /* 0x0000bb001b1b7a20 */ /* 0x000fe20000410000 */
[----:B-1----:R1:W-:Y:S01]  /*1bec0*/  STL [R1+0x4], R0 ;  /* 0x0000040001007387 */ /* 0x0023e20000100800 */
[----:B------:R-:W-:Y:S02]  /*1bed0*/  FMUL.FTZ R19, R32, c[0x0][0x2ec] ;  /* 0x0000bb0020137a20 */ /* 0x000fe40000410000 */
[----:B------:R-:W-:Y:S02]  /*1bee0*/  FMUL.FTZ R18, R34, c[0x0][0x2ec] ;  /* 0x0000bb0022127a20 */ /* 0x000fe40000410000 */
[----:B------:R-:W-:Y:S01]  /*1bef0*/  FMUL.FTZ R28, R28, c[0x0][0x2ec] ;  /* 0x0000bb001c1c7a20 */ /* 0x000fe20000410000 */
[----:B------:R2:W-:Y:S01]  /*1bf00*/  MUFU.TANH R212, R20 ;  /* 0x0000001400d47308 */ /* 0x0005e20000002400 */
[----:B------:R-:W-:Y:S09]  /*1bf10*/  FMUL.FTZ R30, R30, c[0x0][0x2ec] ;  /* 0x0000bb001e1e7a20 */ /* 0x000ff20000410000 */
[----:B------:R-:W-:Y:S01]  /*1bf20*/  MUFU.TANH R21, R31 ;  /* 0x0000001f00157308 */ /* 0x000fe20000002400 */
[-C--:B---3--:R-:W-:Y:S09]  /*1bf30*/  HMMA.16816.F32.BF16 R36, R208, R4.reuse, R36 ;  /* 0x00000004d024723c */ /* 0x088ff20000041824 */
[----:B-1----:R-:W1:Y:S01]  /*1bf40*/  MUFU.TANH R0, R12 ;  /* 0x0000000c00007308 */ /* 0x002e620000002400 */
[C---:B------:R-:W-:Y:S04]  /*1bf50*/  HMMA.16816.F32.BF16 R40, R216.reuse, R4, R40 ;  /* 0x00000004d828723c */ /* 0x040fe80000041828 */
[----:B--2---:R-:W-:Y:S04]  /*1bf60*/  FMUL.FTZ R20, R23, c[0x0][0x2ec] ;  /* 0x0000bb0017147a20 */ /* 0x004fe80000410000 */
[-C--:B------:R-:W-:Y:S01]  /*1bf70*/  HMMA.16816.F32.BF16 R44, R216, R6.reuse, R44 ;  /* 0x00000006d82c723c */ /* 0x080fe2000004182c */
[----:B------:R-:W-:Y:S05]  /*1bf80*/  MUFU.TANH R141, R22 ;  /* 0x00000016008d7308 */ /* 0x000fea0000002400 */
[----:B------:R-:W-:Y:S02]  /*1bf90*/  FMUL.FTZ R15, R36, c[0x0][0x2ec] ;  /* 0x0000bb00240f7a20 */ /* 0x000fe40000410000 */
[C---:B------:R-:W-:Y:S01]  /*1bfa0*/  HMMA.16816.F32.BF16 R48, R208.reuse, R6, R48 ;  /* 0x00000006d030723c */ /* 0x040fe20000041830 */
[----:B------:R-:W2:Y:S01]  /*1bfb0*/  LDSM.16.M88.4 R4, [R225+0x3800] ;  /* 0x00380000e104783b */ /* 0x000ea20000000200 */
[----:B------:R-:W-:Y:S04]  /*1bfc0*/  DEPBAR.LE SB0, 0x0 ;  /* 0x000080000000791a */ /* 0x000fe80000000000 */
[----:B------:R-:W-:Y:S01]  /*1bfd0*/  MUFU.TANH R20, R20 ;  /* 0x0000001400147308 */ /* 0x000fe20000002400 */
[----:B------:R-:W-:Y:S02]  /*1bfe0*/  FMUL.FTZ R13, R37, c[0x0][0x2ec] ;  /* 0x0000bb00250d7a20 */ /* 0x000fe40000410000 */
[----:B-1----:R1:W-:Y:S03]  /*1bff0*/  STL [R1+0x20], R0 ;  /* 0x0000200001007387 */ /* 0x0023e60000100800 */
[----:B------:R-:W-:Y:S01]  /*1c000*/  FMUL.FTZ R12, R39, c[0x0][0x2ec] ;  /* 0x0000bb00270c7a20 */ /* 0x000fe20000410000 */
[----:B------:R3:W-:Y:S01]  /*1c010*/  STL [R1+0x28], R2 ;  /* 0x0000280201007387 */ /* 0x0007e20000100800 */
[----:B------:R-:W-:Y:S02]  /*1c020*/  FMUL.FTZ R40, R40, c[0x0][0x2ec] ;  /* 0x0000bb0028287a20 */ /* 0x000fe40000410000 */
[----:B------:R-:W-:Y:S01]  /*1c030*/  MUFU.TANH R143, R24 ;  /* 0x00000018008f7308 */ /* 0x000fe20000002400 */
[----:B------:R-:W-:Y:S01]  /*1c040*/  BAR.SYNC.DEFER_BLOCKING 0x0 ;  /* 0x0000000000007b1d */ /* 0x000fe20000010000 */
[----:B------:R-:W-:Y:S02]  /*1c050*/  FMUL.FTZ R46, R46, c[0x0][0x2ec] ;  /* 0x0000bb002e2e7a20 */ /* 0x000fe40000410000 */
[----:B------:R-:W-:Y:S02]  /*1c060*/  FMUL.FTZ R41, R41, c[0x0][0x2ec] ;  /* 0x0000bb0029297a20 */ /* 0x000fe40000410000 */
[----:B------:R-:W-:Y:S02]  /*1c070*/  FMUL.FTZ R34, R42, c[0x0][0x2ec] ;  /* 0x0000bb002a227a20 */ /* 0x000fe40000410000 */
[----:B------:R-:W-:Y:S02]  /*1c080*/  FMUL.FTZ R32, R43, c[0x0][0x2ec] ;  /* 0x0000bb002b207a20 */ /* 0x000fe40000410000 */
        /* <DEDUP_REMOVED lines=8> */
[----:B------:R-:W-:Y:S01]  /*1c110*/  FMUL.FTZ R45, R45, c[0x0][0x2ec] ;  /* 0x0000bb002d2d7a20 */ /* 0x000fe20000410000 */
[-C--:B--2---:R-:W-:Y:S06]  /*1c120*/  HMMA.16816.F32.BF16 R52, R208, R4.reuse, R52 ;  /* 0x00000004d034723c */ /* 0x084fec0000041834 */
[----:B---3--:R-:W2:Y:S02]  /*1c130*/  MUFU.TANH R2, R16 ;  /* 0x0000001000027308 */ /* 0x008ea40000002400 */
[C---:B------:R-:W-:Y:S08]  /*1c140*/  HMMA.16816.F32.BF16 R56, R216.reuse, R4, R56 ;  /* 0x00000004d838723c */ /* 0x040ff00000041838 */
[----:B------:R-:W-:Y:S01]  /*1c150*/  MUFU.TANH R25, R26 ;  /* 0x0000001a00197308 */ /* 0x000fe20000002400 */
[-C--:B------:R-:W-:Y:S01]  /*1c160*/  HMMA.16816.F32.BF16 R60, R216, R6.reuse, R60 ;  /* 0x00000006d83c723c */ /* 0x080fe2000004183c */
[----:B-1----:R1:W-:Y:S02]  /*1c170*/  STL [R1+0x34], R0 ;  /* 0x0000340001007387 */ /* 0x0023e40000100800 */
[----:B------:R-:W-:Y:S05]  /*1c180*/  FMUL.FTZ R14, R38, c[0x0][0x2ec] ;  /* 0x0000bb00260e7a20 */ /* 0x000fea0000410000 */
[----:B------:R-:W-:Y:S01]  /*1c190*/  HMMA.16816.F32.BF16 R64, R208, R6, R64 ;  /* 0x00000006d040723c */ /* 0x000fe20000041840 */
[----:B------:R-:W-:Y:S03]  /*1c1a0*/  MUFU.TANH R22, R27 ;  /* 0x0000001b00167308 */ /* 0x000fe60000002400 */
[----:B------:R-:W-:Y:S01]  /*1c1b0*/  FMUL.FTZ R52, R52, c[0x0][0x2ec] ;  /* 0x0000bb0034347a20 */ /* 0x000fe20000410000 */
[----:B--2---:R-:W-:Y:S01]  /*1c1c0*/  STL [R1], R2 ;  /* 0x0000000201007387 */ /* 0x004fe20000100800 */
[----:B------:R-:W-:Y:S02]  /*1c1d0*/  FMUL.FTZ R16, R35, c[0x0][0x2ec] ;  /* 0x0000bb0023107a20 */ /* 0x000fe40000410000 */
[----:B------:R-:W-:Y:S03]  /*1c1e0*/  FMUL.FTZ R53, R53, c[0x0][0x2ec] ;  /* 0x0000bb0035357a20 */ /* 0x000fe60000410000 */
        /* <DEDUP_REMOVED lines=15> */
[----:B------:R-:W-:Y:S05]  /*1c2e0*/  FMUL.FTZ R67, R67, c[0x0][0x2ec] ;  /* 0x0000bb0043437a20 */ /* 0x000fea0000410000 */
[----:B------:R-:W-:Y:S01]  /*1c2f0*/  MUFU.TANH R26, R30 ;  /* 0x0000001e001a7308 */ /* 0x000fe20000002400 */
[----:B-1----:R1:W-:Y:S01]  /*1c300*/  STL [R1+0x14], R0 ;  /* 0x0000140001007387 */ /* 0x0023e20000100800 */
[----:B------:R-:W-:Y:S02]  /*1c310*/  FMUL.FTZ R17, R33, c[0x0][0x2ec] ;  /* 0x0000bb0021117a20 */ /* 0x000fe40000410000 */
[----:B------:R-:W-:Y:S06]  /*1c320*/  FMUL.FTZ R33, R60, c[0x0][0x2ec] ;  /* 0x0000bb003c217a20 */ /* 0x000fec0000410000 */
[----:B------:R-:W-:Y:S10]  /*1c330*/  MUFU.TANH R19, R19 ;  /* 0x0000001300137308 */ /* 0x000ff40000002400 */
[----:B------:R-:W-:Y:S10]  /*1c340*/  MUFU.TANH R17, R17 ;  /* 0x0000001100117308 */ /* 0x000ff40000002400 */
[----:B-1----:R-:W1:Y:S10]  /*1c350*/  MUFU.TANH R0, R46 ;  /* 0x0000002e00007308 */ /* 0x002e740000002400 */
[----:B------:R-:W2:Y:S10]  /*1c360*/  MUFU.TANH R18, R18 ;  /* 0x0000001200127308 */ /* 0x000eb40000002400 */
[----:B------:R-:W3:Y:S01]  /*1c370*/  MUFU.TANH R16, R16 ;  /* 0x0000001000107308 */ /* 0x000ee20000002400 */
[----:B-1----:R1:W-:Y:S09]  /*1c380*/  STL [R1+0x3c], R0 ;  /* 0x00003c0001007387 */ /* 0x0023f20000100800 */
[----:B------:R-:W4:Y:S10]  /*1c390*/  MUFU.TANH R15, R15 ;  /* 0x0000000f000f7308 */ /* 0x000f340000002400 */
        /* <DEDUP_REMOVED lines=8> */
[----:B------:R1:W1:Y:S10]  /*1c420*/  MUFU.TANH R29, R45 ;  /* 0x0000002d001d7308 */ /* 0x0002740000002400 */
        /* <DEDUP_REMOVED lines=22> */
.L_x_819:
[----:B------:R2:W-:Y:S01]  /*1c590*/  STL [R1+0xf4], R129 ;  /* 0x0000f48101007387 */ /* 0x0005e20000100800 */
[----:B------:R-:W-:Y:S01]  /*1c5a0*/  IMAD.U32 R0, RZ, RZ, UR8 ;  /* 0x00000008ff007e24 */ /* 0x000fe2000f8e00ff */
[----:B-1----:R-:W-:Y:S01]  /*1c5b0*/  MOV R11, R22 ;  /* 0x00000016000b7202 */ /* 0x002fe20000000f00 */
[----:B------:R-:W-:Y:S01]  /*1c5c0*/  IMAD.MOV.U32 R35, RZ, RZ, R21 ;  /* 0x000000ffff237224 */ /* 0x000fe200078e0015 */
[----:B------:R1:W-:Y:S01]  /*1c5d0*/  STL [R1+0xf0], R130 ;  /* 0x0000f08201007387 */ /* 0x0003e20000100800 */
[----:B------:R-:W-:Y:S01]  /*1c5e0*/  IMAD.MOV.U32 R47, RZ, RZ, R29 ;  /* 0x000000ffff2f7224 */ /* 0x000fe200078e001d */
[----:B------:R-:W-:Y:S01]  /*1c5f0*/  MOV R58, R46 ;  /* 0x0000002e003a7202 */ /* 0x000fe20000000f00 */
[----:B------:R-:W-:Y:S01]  /*1c600*/  IMAD.MOV.U32 R43, RZ, RZ, R11 ;  /* 0x000000ffff2b7224 */ /* 0x000fe200078e000b */
[----:B------:R3:W-:Y:S01]  /*1c610*/  STL [R1+0xec], R131 ;  /* 0x0000ec8301007387 */ /* 0x0007e20000100800 */
[----:B------:R-:W-:Y:S01]  /*1c620*/  MOV R45, R35 ;  /* 0x00000023002d7202 */ /* 0x000fe20000000f00 */
[----:B------:R-:W-:Y:S01]  /*1c630*/  IMAD.MOV.U32 R56, RZ, RZ, R44 ;  /* 0x000000ffff387224 */ /* 0x000fe200078e002c */
[----:B------:R-:W-:Y:S01]  /*1c640*/  MOV R46, R26 ;  /* 0x0000001a002e7202 */ /* 0x000fe20000000f00 */
[----:B------:R4:W-:Y:S01]  /*1c650*/  STL [R1+0xe4], R240 ;  /* 0x0000e4f001007387 */ /* 0x0009e20000100800 */
[----:B------:R-:W-:Y:S01]  /*1c660*/  IMAD.MOV.U32 R44, RZ, RZ, R25 ;  /* 0x000000ffff2c7224 */ /* 0x000fe200078e0019 */
[----:B------:R-:W-:Y:S01]  /*1c670*/  LOP3.LUT R239, R239, 0xfffffdff, RZ, 0xc0, !PT ;  /* 0xfffffdffefef7812 */ /* 0x000fe200078ec0ff */
[----:B------:R-:W-:Y:S01]  /*1c680*/  IMAD.MOV.U32 R57, RZ, RZ, R45 ;  /* 0x000000ffff397224 */ /* 0x000fe200078e002d */
[----:B------:R4:W-:Y:S01]  /*1c690*/  STL [R1+0xe0], R238 ;  /* 0x0000e0ee01007387 */ /* 0x0009e20000100800 */
[----:B------:R-:W-:Y:S01]  /*1c6a0*/  IMAD.MOV.U32 R45, RZ, RZ, R23 ;  /* 0x000000ffff2d7224 */ /* 0x000fe200078e0017 */
[----:B------:R-:W-:Y:S01]  /*1c6b0*/  @P4 LOP3.LUT R239, R239, 0x200, RZ, 0xfc, !PT ;  /* 0x00000200efef4812 */ /* 0x000fe200078efcff */
[----:B------:R-:W-:Y:S01]  /*1c6c0*/  UISETP.GT.AND UP0, UPT, UR8, UR9, UPT ;  /* 0x000000090800728c */ /* 0x000fe2000bf04270 */
[----:B------:R4:W-:Y:S01]  /*1c6d0*/  STL [R1+0xdc], R237 ;  /* 0x0000dced01007387 */ /* 0x0009e20000100800 */
[----:B------:R-:W-:Y:S01]  /*1c6e0*/  UMOV UR22, UR8 ;  /* 0x0000000800167c82 */ /* 0x000fe20008000000 */
[----:B------:R-:W-:Y:S02]  /*1c6f0*/  LOP3.LUT R239, R239, 0xfffffeff, RZ, 0xc0, !PT ;  /* 0xfffffeffefef7812 */ /* 0x000fe400078ec0ff */
[----:B------:R4:W-:Y:S01]  /*1c700*/  STL [R1+0xd8], R236 ;  /* 0x0000d8ec01007387 */ /* 0x0009e20000100800 */
[----:B--2---:R-:W-:Y:S01]  /*1c710*/  IMAD.MOV.U32 R129, RZ, RZ, R52 ;  /* 0x000000ffff817224 */ /* 0x004fe200078e0034 */
[----:B------:R-:W-:Y:S02]  /*1c720*/  @P3 LOP3.LUT R239, R239, 0x100, RZ, 0xfc, !PT ;  /* 0x00000100efef3812 */ /* 0x000fe400078efcff */
[----:B------:R2:W-:Y:S01]  /*1c730*/  STL [R1+0xd4], R235 ;  /* 0x0000d4eb01007387 */ /* 0x0005e20000100800 */
[----:B-1----:R-:W-:Y:S01]  /*1c740*/  IMAD.MOV.U32 R130, RZ, RZ, R54 ;  /* 0x000000ffff827224 */ /* 0x002fe200078e0036 */
[----:B------:R-:W-:Y:S02]  /*1c750*/  LOP3.LUT R239, R239, 0xfffff7ff, RZ, 0xc0, !PT ;  /* 0xfffff7ffefef7812 */ /* 0x000fe400078ec0ff */
[----:B------:R-:W-:Y:S01]  /*1c760*/  STL [R1+0xd0], R234 ;  /* 0x0000d0ea01007387 */ /* 0x000fe20000100800 */
[----:B---3--:R-:W-:Y:S02]  /*1c770*/  MOV R131, R53 ;  /* 0x0000003500837202 */ /* 0x008fe40000000f00 */
[----:B------:R-:W-:Y:S01]  /*1c780*/  LOP3.LUT R239, R239, 0xffffff7f, RZ, 0xc0, !PT ;  /* 0xffffff7fefef7812 */ /* 0x000fe200078ec0ff */
[----:B------:R1:W-:Y:S01]  /*1c790*/  STL [R1+0xcc], R233 ;  /* 0x0000cce901007387 */ /* 0x0003e20000100800 */
[----:B----4-:R-:W-:Y:S03]  /*1c7a0*/  IMAD.MOV.U32 R240, RZ, RZ, R50 ;  /* 0x000000fffff07224 */ /* 0x010fe600078e0032 */
[----:B------:R3:W-:Y:S01]  /*1c7b0*/  STL [R1+0xc8], R232 ;  /* 0x0000c8e801007387 */ /* 0x0007e20000100800 */
[----:B------:R-:W-:Y:S03]  /*1c7c0*/  IMAD.MOV.U32 R238, RZ, RZ, R55 ;  /* 0x000000ffffee7224 */ /* 0x000fe600078e0037 */
[----:B------:R4:W-:Y:S01]  /*1c7d0*/  STL [R1+0xc4], R231 ;  /* 0x0000c4e701007387 */ /* 0x0009e20000100800 */
[----:B------:R-:W-:Y:S03]  /*1c7e0*/  MOV R237, R49 ;  /* 0x0000003100ed7202 */ /* 0x000fe60000000f00 */
[----:B------:R4:W-:Y:S01]  /*1c7f0*/  STL [R1+0xc0], R230 ;  /* 0x0000c0e601007387 */ /* 0x0009e20000100800 */
[----:B------:R-:W-:Y:S03]  /*1c800*/  MOV R236, R57 ;  /* 0x0000003900ec7202 */ /* 0x000fe60000000f00 */
[----:B------:R-:W-:Y:S01]  /*1c810*/  STL [R1+0xbc], R229 ;  /* 0x0000bce501007387 */ /* 0x000fe20000100800 */
[----:B--2---:R-:W-:Y:S03]  /*1c820*/  IMAD.MOV.U32 R235, RZ, RZ, R51 ;  /* 0x000000ffffeb7224 */ /* 0x004fe600078e0033 */
[----:B------:R-:W-:Y:S04]  /*1c830*/  STL [R1+0xb8], R228 ;  /* 0x0000b8e401007387 */ /* 0x000fe80000100800 */
[----:B------:R-:W-:Y:S01]  /*1c840*/  STL [R1+0xb4], R227 ;  /* 0x0000b4e301007387 */ /* 0x000fe20000100800 */
[----:B-1----:R-:W-:Y:S03]  /*1c850*/  IMAD.MOV.U32 R233, RZ, RZ, R46 ;  /* 0x000000ffffe97224 */ /* 0x002fe600078e002e */
[----:B------:R-:W-:Y:S01]  /*1c860*/  STL [R1+0xb0], R226 ;  /* 0x0000b0e201007387 */ /* 0x000fe20000100800 */
[----:B---3--:R-:W-:Y:S03]  /*1c870*/  IMAD.MOV.U32 R232, RZ, RZ, R47 ;  /* 0x000000ffffe87224 */ /* 0x008fe600078e002f */
[----:B------:R-:W-:Y:S01]  /*1c880*/  STL [R1+0xac], R225 ;  /* 0x0000ace101007387 */ /* 0x000fe20000100800 */
[----:B----4-:R-:W-:Y:S03]  /*1c890*/  IMAD.MOV.U32 R231, RZ, RZ, R56 ;  /* 0x000000ffffe77224 */ /* 0x010fe600078e0038 */
[----:B------:R-:W-:Y:S01]  /*1c8a0*/  STL [R1+0xa8], R220 ;  /* 0x0000a8dc01007387 */ /* 0x000fe20000100800 */
[----:B------:R-:W-:Y:S03]  /*1c8b0*/  MOV R230, R45 ;  /* 0x0000002d00e67202 */ /* 0x000fe60000000f00 */
[----:B------:R-:W2:Y:S04]  /*1c8c0*/  LDL.LU R36, [R1+0x8] ;  /* 0x0000080001247983 */ /* 0x000ea80000300800 */
[----:B------:R-:W3:Y:S04]  /*1c8d0*/  LDL.LU R30, [R1+0x10] ;  /* 0x00001000011e7983 */ /* 0x000ee80000300800 */
[----:B------:R-:W4:Y:S04]  /*1c8e0*/  LDL.LU R28, [R1+0xc] ;  /* 0x00000c00011c7983 */ /* 0x000f280000300800 */
[----:B------:R-:W4:Y:S04]  /*1c8f0*/  LDL.LU R27, [R1+0x4] ;  /* 0x00000400011b7983 */ /* 0x000f280000300800 */
[----:B------:R-:W4:Y:S04]  /*1c900*/  LDL.LU R24, [R1+0x18] ;  /* 0x0000180001187983 */ /* 0x000f280000300800 */
[----:B------:R-:W1:Y:S08]  /*1c910*/  S2R R2, SR_TID.X ;  /* 0x0000000000027919 */ /* 0x000e700000002100 */
[----:B------:R-:W4:Y:S04]  /*1c920*/  LDL.LU R22, [R1+0x1c] ;  /* 0x00001c0001167983 */ /* 0x000f280000300800 */
[----:B------:R-:W4:Y:S04]  /*1c930*/  LDL.LU R21, [R1] ;  /* 0x0000000001157983 */ /* 0x000f280000300800 */
[----:B------:R-:W4:Y:S04]  /*1c940*/  LDL.LU R35, [R1+0x14] ;  /* 0x0000140001237983 */ /* 0x000f280000300800 */
[----:B------:R-:W4:Y:S04]  /*1c950*/  LDL.LU R61, [R1+0x24] ;  /* 0x00002400013d7983 */ /* 0x000f280000300800 */
[----:B------:R-:W4:Y:S04]  /*1c960*/  LDL.LU R60, [R1+0x20] ;  /* 0x00002000013c7983 */ /* 0x000f280000300800 */
[----:B------:R-:W4:Y:S01]  /*1c970*/  LDL.LU R59, [R1+0x28] ;  /* 0x00002800013b7983 */ /* 0x000f220000300800 */
[----:B-1----:R-:W-:Y:S05]  /*1c980*/  IMAD.SHL.U32 R2, R2, 0x2, RZ ;  /* 0x0000000202027824 */ /* 0x002fea00078e00ff */
[----:B------:R-:W-:Y:S05]  /*1c990*/  LOP3.LUT R2, R2, 0x6, RZ, 0xc0, !PT ;  /* 0x0000000602027812 */ /* 0x000fea00078ec0ff */
[----:B------:R-:W-:Y:S04]  /*1c9a0*/  IMAD R0, R0, 0x40, R2 ;  /* 0x0000004000007824 */ /* 0x000fe800078e0202 */
[--C-:B------:R-:W-:Y:S01]  /*1c9b0*/  IMAD.IADD R2, R247, 0x1, -R0.reuse ;  /* 0x00000001f7027824 */ /* 0x100fe200078e0a00 */
[----:B------:R-:W-:Y:S01]  /*1c9c0*/  IADD3 R5, R0, 0x1, RZ ;  /* 0x0000000100057810 */ /* 0x000fe20007ffe0ff */
[--C-:B------:R-:W-:Y:S01]  /*1c9d0*/  IMAD.IADD R3, R242, 0x1, -R0.reuse ;  /* 0x00000001f2037824 */ /* 0x100fe200078e0a00 */
[C---:B------:R-:W-:Y:S02]  /*1c9e0*/  IADD3 R4, R0.reuse, 0x8, RZ ;  /* 0x0000000800047810 */ /* 0x040fe40007ffe0ff */
[----:B------:R-:W-:Y:S02]  /*1c9f0*/  IABS R2, R2 ;  /* 0x0000000200027213 */ /* 0x000fe40000000000 */
[C---:B------:R-:W-:Y:S02]  /*1ca00*/  ISETP.GE.AND P2, PT, R5.reuse, R245, PT ;  /* 0x000000f50500720c */ /* 0x040fe40003f46270 */
[----:B------:R1:W2:Y:S01]  /*1ca10*/  I2F R9, R2 ;  /* 0x0000000200097306 */ /* 0x0002a20000201400 */
[C---:B------:R-:W-:Y:S02]  /*1ca20*/  ISETP.GE.AND P5, PT, R5.reuse, R244, PT ;  /* 0x000000f40500720c */ /* 0x040fe40003fa6270 */
[C---:B------:R-:W-:Y:S02]  /*1ca30*/  ISETP.GE.AND P0, PT, R5.reuse, R246, PT ;  /* 0x000000f60500720c */ /* 0x040fe40003f06270 */
[C---:B------:R-:W-:Y:S02]  /*1ca40*/  ISETP.GE.AND P1, PT, R5.reuse, R243, PT ;  /* 0x000000f30500720c */ /* 0x040fe40003f26270 */
[C---:B------:R-:W-:Y:S02]  /*1ca50*/  ISETP.GE.OR P2, PT, R5.reuse, R251, !P2 ;  /* 0x000000fb0500720c */ /* 0x040fe40005746670 */
[C---:B------:R-:W-:Y:S02]  /*1ca60*/  ISETP.GE.OR P0, PT, R5.reuse, R252, !P0 ;  /* 0x000000fc0500720c */ /* 0x040fe40004706670 */
[C---:B------:R-:W-:Y:S02]  /*1ca70*/  ISETP.GE.OR P3, PT, R5.reuse, R250, !P5 ;  /* 0x000000fa0500720c */ /* 0x040fe40006f66670 */
[----:B------:R-:W-:Y:S02]  /*1ca80*/  ISETP.GE.OR P4, PT, R5, R249, !P1 ;  /* 0x000000f90500720c */ /* 0x000fe40004f86670 */
[C---:B------:R-:W-:Y:S04]  /*1ca90*/  ISETP.GE.AND P1, PT, R0.reuse, R246, PT ;  /* 0x000000f60000720c */ /* 0x040fe80003f26270 */
[----:B------:R-:W-:Y:S02]  /*1caa0*/  ISETP.GE.OR P1, PT, R0, R252, !P1 ;  /* 0x000000fc0000720c */ /* 0x000fe40004f26670 */
[----:B-1----:R-:W-:Y:S02]  /*1cab0*/  IABS R2, R3 ;  /* 0x0000000300027213 */ /* 0x002fe40000000000 */
[----:B------:R-:W-:Y:S02]  /*1cac0*/  IADD3 R3, R241, -R0, RZ ;  /* 0x80000000f1037210 */ /* 0x000fe40007ffe0ff */
[----:B------:R1:W3:Y:S01]  /*1cad0*/  I2F R10, R2 ;  /* 0x00000002000a7306 */ /* 0x0002e20000201400 */
[----:B------:R-:W-:Y:S04]  /*1cae0*/  @P3 LOP3.LUT R239, R239, 0x80, RZ, 0xfc, !PT ;  /* 0x00000080efef3812 */ /* 0x000fe800078efcff */
[----:B------:R-:W-:Y:S04]  /*1caf0*/  @P4 LOP3.LUT R239, R239, 0x800, RZ, 0xfc, !PT ;  /* 0x00000800efef4812 */ /* 0x000fe800078efcff */
[----:B------:R-:W-:Y:S04]  /*1cb00*/  LOP3.LUT R239, R239, 0xffffefff, RZ, 0xc0, !PT ;  /* 0xffffefffefef7812 */ /* 0x000fe800078ec0ff */
[----:B------:R-:W-:Y:S02]  /*1cb10*/  LOP3.LUT R239, R239, 0xffffffbf, RZ, 0xc0, !PT ;  /* 0xffffffbfefef7812 */ /* 0x000fe400078ec0ff */
[----:B-1----:R-:W-:Y:S01]  /*1cb20*/  IABS R2, R3 ;  /* 0x0000000300027213 */ /* 0x002fe20000000000 */
[----:B------:R-:W-:Y:S03]  /*1cb30*/  IMAD.IADD R3, R248, 0x1, -R0 ;  /* 0x00000001f8037824 */ /* 0x000fe600078e0a00 */
[----:B------:R1:W4:Y:S02]  /*1cb40*/  I2F R7, R2 ;  /* 0x0000000200077306 */ /* 0x0003240000201400 */
[----:B-1----:R-:W-:Y:S01]  /*1cb50*/  IABS R2, R3 ;  /* 0x0000000300027213 */ /* 0x002fe20000000000 */
[C-C-:B------:R-:W-:Y:S07]  /*1cb60*/  IMAD.IADD R3, R247.reuse, 0x1, -R5.reuse ;  /* 0x00000001f7037824 */ /* 0x140fee00078e0a05 */
[----:B------:R1:W1:Y:S02]  /*1cb70*/  I2F R6, R2 ;  /* 0x0000000200067306 */ /* 0x0002640000201400 */
[----:B-1----:R-:W-:Y:S01]  /*1cb80*/  IABS R2, R3 ;  /* 0x0000000300027213 */ /* 0x002fe20000000000 */
[C---:B------:R-:W-:Y:S07]  /*1cb90*/  IMAD.IADD R3, R242.reuse, 0x1, -R5 ;  /* 0x00000001f2037824 */ /* 0x040fee00078e0a05 */
[----:B------:R1:W1:Y:S02]  /*1cba0*/  I2F R8, R2 ;  /* 0x0000000200087306 */ /* 0x0002640000201400 */
[----:B-1----:R-:W-:Y:S01]  /*1cbb0*/  IABS R2, R3 ;  /* 0x0000000300027213 */ /* 0x002fe20000000000 */
[--C-:B------:R-:W-:Y:S07]  /*1cbc0*/  IMAD.IADD R3, R247, 0x1, -R4.reuse ;  /* 0x00000001f7037824 */ /* 0x100fee00078e0a04 */
[----:B------:R1:W1:Y:S02]  /*1cbd0*/  I2F R11, R2 ;  /* 0x00000002000b7306 */ /* 0x0002640000201400 */
[----:B-1----:R-:W-:Y:S01]  /*1cbe0*/  IABS R2, R3 ;  /* 0x0000000300027213 */ /* 0x002fe20000000000 */
[----:B------:R-:W-:Y:S02]  /*1cbf0*/  IMAD.IADD R3, R242, 0x1, -R4 ;  /* 0x00000001f2037824 */ /* 0x000fe400078e0a04 */
[----:B--2---:R-:W-:Y:S02]  /*1cc00*/  FFMA.FTZ R37, R9, -UR21, R36 ;  /* 0x8000001509257c23 */ /* 0x004fe40008010024 */
[----:B---3--:R-:W-:Y:S03]  /*1cc10*/  FFMA.FTZ R30, R10, -UR21, R30 ;  /* 0x800000150a1e7c23 */ /* 0x008fe6000801001e */
[----:B------:R-:W-:Y:S01]  /*1cc20*/  FSEL R62, R37, -INF , !P1 ;  /* 0xff800000253e7808 */ /* 0x000fe20004800000 */
[----:B------:R1:W2:Y:S01]  /*1cc30*/  I2F R10, R2 ;  /* 0x00000002000a7306 */ /* 0x0002a20000201400 */
[C---:B------:R-:W-:Y:S01]  /*1cc40*/  ISETP.GE.AND P1, PT, R0.reuse, R245, PT ;  /* 0x000000f50000720c */ /* 0x040fe20003f26270 */
[----:B----4-:R-:W-:Y:S03]  /*1cc50*/  FFMA.FTZ R28, R7, -UR21, R28 ;  /* 0x80000015071c7c23 */ /* 0x010fe6000801001c */
[----:B------:R-:W-:Y:S01]  /*1cc60*/  ISETP.GE.OR P1, PT, R0, R251, !P1 ;  /* 0x000000fb0000720c */ /* 0x000fe20004f26670 */
[----:B------:R-:W-:Y:S03]  /*1cc70*/  FFMA.FTZ R27, R6, -UR21, R27 ;  /* 0x80000015061b7c23 */ /* 0x000fe6000801001b */
[----:B------:R-:W-:Y:S01]  /*1cc80*/  FSEL R66, R30, -INF , !P1 ;  /* 0xff8000001e427808 */ /* 0x000fe20004800000 */
[----:B------:R-:W-:Y:S01]  /*1cc90*/  FFMA.FTZ R24, R8, -UR21, R24 ;  /* 0x8000001508187c23 */ /* 0x000fe20008010018 */
[C---:B------:R-:W-:Y:S04]  /*1cca0*/  ISETP.GE.AND P1, PT, R0.reuse, R244, PT ;  /* 0x000000f40000720c */ /* 0x040fe80003f26270 */
[----:B------:R-:W-:Y:S04]  /*1ccb0*/  ISETP.GE.OR P1, PT, R0, R250, !P1 ;  /* 0x000000fa0000720c */ /* 0x000fe80004f26670 */
[----:B------:R-:W-:Y:S02]  /*1ccc0*/  FSEL R67, R28, -INF , !P1 ;  /* 0xff8000001c437808 */ /* 0x000fe40004800000 */
[----:B------:R-:W-:Y:S01]  /*1ccd0*/  ISETP.GE.AND P1, PT, R0, R243, PT ;  /* 0x000000f30000720c */ /* 0x000fe20003f26270 */
[----:B------:R-:W-:Y:S01]  /*1cce0*/  FFMA.FTZ R22, R11, -UR21, R22 ;  /* 0x800000150b167c23 */ /* 0x000fe20008010016 */
[----:B-1----:R-:W-:Y:S01]  /*1ccf0*/  IABS R2, R3 ;  /* 0x0000000300027213 */ /* 0x002fe20000000000 */
[----:B--2---:R-:W-:Y:S03]  /*1cd00*/  FFMA.FTZ R21, R10, -UR21, R21 ;  /* 0x800000150a157c23 */ /* 0x004fe60008010015 */
[----:B------:R-:W-:Y:S01]  /*1cd10*/  FSEL R63, R22, -INF , !P2 ;  /* 0xff800000163f7808 */ /* 0x000fe20005000000 */
[----:B------:R1:W2:Y:S01]  /*1cd20*/  I2F R7, R2 ;  /* 0x0000000200077306 */ /* 0x0002a20000201400 */
[C---:B------:R-:W-:Y:S02]  /*1cd30*/  IADD3 R3, R0.reuse, 0x9, RZ ;  /* 0x0000000900037810 */ /* 0x040fe40007ffe0ff */
[----:B------:R-:W-:Y:S02]  /*1cd40*/  ISETP.GE.OR P1, PT, R0, R249, !P1 ;  /* 0x000000f90000720c */ /* 0x000fe40004f26670 */
[----:B------:R-:W-:Y:S02]  /*1cd50*/  IADD3 R6, R247, -R3, RZ ;  /* 0x80000003f7067210 */ /* 0x000fe40007ffe0ff */
[C---:B------:R-:W-:Y:S02]  /*1cd60*/  ISETP.GE.AND P2, PT, R4.reuse, R244, PT ;  /* 0x000000f40400720c */ /* 0x040fe40003f46270 */
[C---:B------:R-:W-:Y:S02]  /*1cd70*/  ISETP.GE.AND P6, PT, R3.reuse, R243, PT ;  /* 0x000000f30300720c */ /* 0x040fe40003fc6270 */
[----:B------:R-:W-:Y:S02]  /*1cd80*/  ISETP.GE.OR P2, PT, R4, R250, !P2 ;  /* 0x000000fa0400720c */ /* 0x000fe40005746670 */
[----:B------:R-:W-:Y:S02]  /*1cd90*/  ISETP.GE.OR P6, PT, R3, R249, !P6 ;  /* 0x000000f90300720c */ /* 0x000fe400077c6670 */
[----:B-1----:R-:W-:Y:S01]  /*1cda0*/  IABS R2, R6 ;  /* 0x0000000600027213 */ /* 0x002fe20000000000 */
[----:B--2---:R-:W-:Y:S08]  /*1cdb0*/  FFMA.FTZ R36, R7, -UR21, R214 ;  /* 0x8000001507247c23 */ /* 0x004ff000080100d6 */
[----:B------:R-:W-:Y:S01]  /*1cdc0*/  @P2 LOP3.LUT R239, R239, 0x40, RZ, 0xfc, !PT ;  /* 0x00000040efef2812 */ /* 0x000fe200078efcff */
[----:B------:R-:W-:Y:S01]  /*1cdd0*/  IMAD.IADD R6, R242, 0x1, -R3 ;  /* 0x00000001f2067824 */ /* 0x000fe200078e0a03 */
[----:B------:R1:W2:Y:S04]  /*1cde0*/  I2F R9, R2 ;  /* 0x0000000200097306 */ /* 0x0002a80000201400 */
[----:B-1----:R-:W-:Y:S01]  /*1cdf0*/  IABS R2, R6 ;  /* 0x0000000600027213 */ /* 0x002fe20000000000 */
[----:B--2---:R-:W-:Y:S05]  /*1ce00*/  FFMA.FTZ R35, R9, -UR21, R35 ;  /* 0x8000001509237c23 */ /* 0x004fea0008010023 */
[----:B------:R1:W2:Y:S02]  /*1ce10*/  I2F R8, R2 ;  /* 0x0000000200087306 */ /* 0x0002a40000201400 */
[----:B-1----:R-:W-:Y:S01]  /*1ce20*/  IADD3 R2, R0, 0x10, RZ ;  /* 0x0000001000027810 */ /* 0x002fe20007ffe0ff */
[----:B--2---:R-:W-:Y:S03]  /*1ce30*/  FFMA.FTZ R29, R8, -UR21, R213 ;  /* 0x80000015081d7c23 */ /* 0x004fe600080100d5 */
[----:B------:R-:W-:Y:S01]  /*1ce40*/  ISETP.GE.AND P5, PT, R2, R243, PT ;  /* 0x000000f30200720c */ /* 0x000fe20003fa6270 */
[--C-:B------:R-:W-:Y:S02]  /*1ce50*/  IMAD.IADD R6, R247, 0x1, -R2.reuse ;  /* 0x00000001f7067824 */ /* 0x100fe400078e0a02 */
[----:B------:R-:W-:Y:S01]  /*1ce60*/  IMAD.IADD R7, R242, 0x1, -R2 ;  /* 0x00000001f2077824 */ /* 0x000fe200078e0a02 */
[----:B------:R-:W-:Y:S02]  /*1ce70*/  ISETP.GE.OR P5, PT, R2, R249, !P5 ;  /* 0x000000f90200720c */ /* 0x000fe40006fa6670 */
[----:B------:R-:W-:Y:S02]  /*1ce80*/  IABS R6, R6 ;  /* 0x0000000600067213 */ /* 0x000fe40000000000 */
[----:B------:R-:W-:Y:S02]  /*1ce90*/  IABS R7, R7 ;  /* 0x0000000700077213 */ /* 0x000fe40000000000 */
[----:B------:R1:W2:Y:S10]  /*1cea0*/  I2F R11, R6 ;  /* 0x00000006000b7306 */ /* 0x0002b40000201400 */
[----:B------:R3:W4:Y:S01]  /*1ceb0*/  I2F R9, R7 ;  /* 0x0000000700097306 */ /* 0x0007220000201400 */
[----:B-1----:R-:W-:Y:S01]  /*1cec0*/  IADD3 R6, R0, 0x11, RZ ;  /* 0x0000001100067810 */ /* 0x002fe20007ffe0ff */
[----:B--2---:R-:W-:Y:S03]  /*1ced0*/  FFMA.FTZ R26, R11, -UR21, R212 ;  /* 0x800000150b1a7c23 */ /* 0x004fe600080100d4 */
[C---:B------:R-:W-:Y:S01]  /*1cee0*/  ISETP.GE.AND P2, PT, R6.reuse, R243, PT ;  /* 0x000000f30600720c */ /* 0x040fe20003f46270 */
[--C-:B------:R-:W-:Y:S03]  /*1cef0*/  IMAD.IADD R8, R247, 0x1, -R6.reuse ;  /* 0x00000001f7087824 */ /* 0x100fe600078e0a06 */
[----:B------:R-:W-:Y:S02]  /*1cf00*/  ISETP.GE.OR P2, PT, R6, R249, !P2 ;  /* 0x000000f90600720c */ /* 0x000fe40005746670 */
[----:B---3--:R-:W-:Y:S01]  /*1cf10*/  IABS R7, R8 ;  /* 0x0000000800077213 */ /* 0x008fe20000000000 */
[----:B------:R-:W-:Y:S02]  /*1cf20*/  IMAD.IADD R8, R242, 0x1, -R6 ;  /* 0x00000001f2087824 */ /* 0x000fe400078e0a06 */
[----:B----4-:R-:W-:Y:S01]  /*1cf30*/  FFMA.FTZ R25, R9, -UR21, R141 ;  /* 0x8000001509197c23 */ /* 0x010fe2000801008d */
[----:B------:R1:W2:Y:S01]  /*1cf40*/  I2F R10, R7 ;  /* 0x00000007000a7306 */ /* 0x0002a20000201400 */
[----:B------:R-:W-:Y:S02]  /*1cf50*/  FSEL R141, R27, -INF , !P1 ;  /* 0xff8000001b8d7808 */ /* 0x000fe40004800000 */
[C---:B------:R-:W-:Y:S04]  /*1cf60*/  ISETP.GE.AND P1, PT, R4.reuse, R246, PT ;  /* 0x000000f60400720c */ /* 0x040fe80003f26270 */
[C---:B------:R-:W-:Y:S04]  /*1cf70*/  ISETP.GE.OR P1, PT, R4.reuse, R252, !P1 ;  /* 0x000000fc0400720c */ /* 0x040fe80004f26670 */
[----:B------:R-:W-:Y:S02]  /*1cf80*/  FSEL R64, R21, -INF , !P1 ;  /* 0xff80000015407808 */ /* 0x000fe40004800000 */
[C---:B------:R-:W-:Y:S04]  /*1cf90*/  ISETP.GE.AND P1, PT, R4.reuse, R243, PT ;  /* 0x000000f30400720c */ /* 0x040fe80003f26270 */
[----:B------:R-:W-:Y:S02]  /*1cfa0*/  ISETP.GE.OR P3, PT, R4, R249, !P1 ;  /* 0x000000f90400720c */ /* 0x000fe40004f66670 */
[-C--:B-1----:R-:W-:Y:S01]  /*1cfb0*/  IADD3 R7, R241, -R5.reuse, RZ ;  /* 0x80000005f1077210 */ /* 0x082fe20007ffe0ff */
[----:B--2---:R-:W-:Y:S01]  /*1cfc0*/  FFMA.FTZ R23, R10, -UR21, R215 ;  /* 0x800000150a177c23 */ /* 0x004fe200080100d7 */
[----:B------:R-:W-:Y:S02]  /*1cfd0*/  IADD3 R5, R248, -R5, RZ ;  /* 0x80000005f8057210 */ /* 0x000fe40007ffe0ff */
[----:B------:R-:W-:Y:S02]  /*1cfe0*/  IABS R7, R7 ;  /* 0x0000000700077213 */ /* 0x000fe40000000000 */
[----:B------:R-:W-:Y:S02]  /*1cff0*/  IABS R5, R5 ;  /* 0x0000000500057213 */ /* 0x000fe40000000000 */
[----:B------:R1:W2:Y:S03]  /*1d000*/  I2F R11, R7 ;  /* 0x00000007000b7306 */ /* 0x0002a60000201400 */
[----:B------:R-:W-:Y:S04]  /*1d010*/  @P3 LOP3.LUT R239, R239, 0x1000, RZ, 0xfc, !PT ;  /* 0x00001000efef3812 */ /* 0x000fe800078efcff */
[----:B------:R-:W-:Y:S02]  /*1d020*/  LOP3.LUT R239, R239, 0xffffdfff, RZ, 0xc0, !PT ;  /* 0xffffdfffefef7812 */ /* 0x000fe400078ec0ff */
[----:B-1----:R-:W-:Y:S01]  /*1d030*/  IABS R7, R8 ;  /* 0x0000000800077213 */ /* 0x002fe20000000000 */
[----:B------:R-:W-:Y:S02]  /*1d040*/  IMAD.IADD R8, R241, 0x1, -R4 ;  /* 0x00000001f1087824 */ /* 0x000fe400078e0a04 */
[----:B--2---:R-:W-:Y:S01]  /*1d050*/  FFMA.FTZ R210, R11, -UR21, R61 ;  /* 0x800000150bd27c23 */ /* 0x004fe2000801003d */
[----:B------:R1:W2:Y:S01]  /*1d060*/  I2F R9, R7 ;  /* 0x0000000700097306 */ /* 0x0002a20000201400 */
[C---:B------:R-:W-:Y:S02]  /*1d070*/  IADD3 R11, R0.reuse, 0x19, RZ ;  /* 0x00000019000b7810 */ /* 0x040fe40007ffe0ff */
[----:B-1----:R-:W-:Y:S01]  /*1d080*/  IABS R7, R8 ;  /* 0x0000000800077213 */ /* 0x002fe20000000000 */
[----:B--2---:R-:W-:Y:S01]  /*1d090*/  FFMA.FTZ R20, R9, -UR21, R20 ;  /* 0x8000001509147c23 */ /* 0x004fe20008010014 */
[----:B------:R-:W-:Y:S05]  /*1d0a0*/  IADD3 R9, R0, 0x18, RZ ;  /* 0x0000001800097810 */ /* 0x000fea0007ffe0ff */
[----:B------:R1:W2:Y:S01]  /*1d0b0*/  I2F R8, R7 ;  /* 0x0000000700087306 */ /* 0x0002a20000201400 */
[C---:B------:R-:W-:Y:S04]  /*1d0c0*/  ISETP.GE.AND P1, PT, R9.reuse, R243, PT ;  /* 0x000000f30900720c */ /* 0x040fe80003f26270 */
[----:B------:R-:W-:Y:S01]  /*1d0d0*/  ISETP.GE.OR P1, PT, R9, R249, !P1 ;  /* 0x000000f90900720c */ /* 0x000fe20004f26670 */
[----:B-1----:R-:W-:Y:S02]  /*1d0e0*/  IMAD.IADD R7, R241, 0x1, -R3 ;  /* 0x00000001f1077824 */ /* 0x002fe400078e0a03 */
[----:B--2---:R-:W-:Y:S01]  /*1d0f0*/  FFMA.FTZ R209, R8, -UR21, R60 ;  /* 0x8000001508d17c23 */ /* 0x004fe2000801003c */
[----:B------:R-:W-:Y:S01]  /*1d100*/  IADD3 R8, R247, -R9, RZ ;  /* 0x80000009f7087210 */ /* 0x000fe20007ffe0ff */
[----:B------:R-:W2:Y:S01]  /*1d110*/  LDL.LU R60, [R1+0x34] ;  /* 0x00003400013c7983 */ /* 0x000ea20000300800 */
[----:B------:R-:W-:Y:S03]  /*1d120*/  IABS R7, R7 ;  /* 0x0000000700077213 */ /* 0x000fe60000000000 */
[----:B------:R-:W-:Y:S01]  /*1d130*/  STL [R1+0xe8], R247 ;  /* 0x0000e8f701007387 */ /* 0x000fe20000100800 */
[----:B------:R1:W3:Y:S02]  /*1d140*/  I2F R10, R7 ;  /* 0x00000007000a7306 */ /* 0x0002e40000201400 */
[----:B-1----:R-:W-:Y:S01]  /*1d150*/  IABS R7, R8 ;  /* 0x0000000800077213 */ /* 0x002fe20000000000 */
[----:B---3--:R-:W-:Y:S02]  /*1d160*/  FFMA.FTZ R208, R10, -UR21, R59 ;  /* 0x800000150ad07c23 */ /* 0x008fe4000801003b */
[----:B------:R-:W-:Y:S05]  /*1d170*/  IMAD.MOV.U32 R59, RZ, RZ, R58 ;  /* 0x000000ffff3b7224 */ /* 0x000fea00078e003a */
[----:B------:R1:W3:Y:S01]  /*1d180*/  I2F R8, R7 ;  /* 0x0000000700087306 */ /* 0x0002e20000201400 */
[----:B------:R-:W-:Y:S02]  /*1d190*/  FSEL R58, R24, -INF , !P0 ;  /* 0xff800000183a7808 */ /* 0x000fe40004000000 */
[C---:B------:R-:W-:Y:S01]  /*1d1a0*/  ISETP.GE.AND P0, PT, R4.reuse, R245, PT ;  /* 0x000000f50400720c */ /* 0x040fe20003f06270 */
[----:B------:R-:W-:Y:S03]  /*1d1b0*/  IMAD.MOV.U32 R234, RZ, RZ, R59 ;  /* 0x000000ffffea7224 */ /* 0x000fe600078e003b */
[----:B------:R-:W-:Y:S04]  /*1d1c0*/  ISETP.GE.OR P0, PT, R4, R251, !P0 ;  /* 0x000000fb0400720c */ /* 0x000fe80004706670 */
[----:B------:R-:W-:Y:S02]  /*1d1d0*/  FSEL R50, R36, -INF , !P0 ;  /* 0xff80000024327808 */ /* 0x000fe40004000000 */
[C---:B------:R-:W-:Y:S04]  /*1d1e0*/  ISETP.GE.AND P0, PT, R3.reuse, R246, PT ;  /* 0x000000f60300720c */ /* 0x040fe80003f06270 */
[----:B------:R-:W-:Y:S04]  /*1d1f0*/  ISETP.GE.OR P0, PT, R3, R252, !P0 ;  /* 0x000000fc0300720c */ /* 0x000fe80004706670 */
[----:B------:R-:W-:Y:S02]  /*1d200*/  FSEL R47, R35, -INF , !P0 ;  /* 0xff800000232f7808 */ /* 0x000fe40004000000 */
[----:B------:R-:W-:Y:S01]  /*1d210*/  ISETP.GE.AND P0, PT, R3, R245, PT ;  /* 0x000000f50300720c */ /* 0x000fe20003f06270 */
[----:B-1----:R-:W-:Y:S02]  /*1d220*/  IMAD.IADD R7, R241, 0x1, -R2 ;  /* 0x00000001f1077824 */ /* 0x002fe400078e0a02 */
[----:B---3--:R-:W-:Y:S01]  /*1d230*/  FFMA.FTZ R19, R8, -UR21, R19 ;  /* 0x8000001508137c23 */ /* 0x008fe20008010013 */
[----:B------:R-:W-:Y:S01]  /*1d240*/  ISETP.GE.OR P0, PT, R3, R251, !P0 ;  /* 0x000000fb0300720c */ /* 0x000fe20004706670 */
[----:B------:R-:W-:Y:S01]  /*1d250*/  IMAD.IADD R8, R242, 0x1, -R9 ;  /* 0x00000001f2087824 */ /* 0x000fe200078e0a09 */
[----:B------:R-:W-:Y:S02]  /*1d260*/  IABS R7, R7 ;  /* 0x0000000700077213 */ /* 0x000fe40000000000 */
[----:B------:R-:W-:Y:S02]  /*1d270*/  FSEL R52, R29, -INF , !P0 ;  /* 0xff8000001d347808 */ /* 0x000fe40004000000 */
[----:B------:R1:W3:Y:S01]  /*1d280*/  I2F R10, R7 ;  /* 0x00000007000a7306 */ /* 0x0002e20000201400 */
[C---:B------:R-:W-:Y:S04]  /*1d290*/  ISETP.GE.AND P0, PT, R2.reuse, R246, PT ;  /* 0x000000f60200720c */ /* 0x040fe80003f06270 */
[----:B------:R-:W-:Y:S04]  /*1d2a0*/  ISETP.GE.OR P0, PT, R2, R252, !P0 ;  /* 0x000000fc0200720c */ /* 0x000fe80004706670 */
[----:B------:R-:W-:Y:S02]  /*1d2b0*/  FSEL R65, R26, -INF , !P0 ;  /* 0xff8000001a417808 */ /* 0x000fe40004000000 */
[C---:B------:R-:W-:Y:S04]  /*1d2c0*/  ISETP.GE.AND P0, PT, R2.reuse, R245, PT ;  /* 0x000000f50200720c */ /* 0x040fe80003f06270 */
[----:B------:R-:W-:Y:S04]  /*1d2d0*/  ISETP.GE.OR P0, PT, R2, R251, !P0 ;  /* 0x000000fb0200720c */ /* 0x000fe80004706670 */
[----:B------:R-:W-:Y:S02]  /*1d2e0*/  FSEL R61, R25, -INF , !P0 ;  /* 0xff800000193d7808 */ /* 0x000fe40004000000 */
[----:B------:R-:W-:Y:S02]  /*1d2f0*/  ISETP.GE.AND P0, PT, R6, R246, PT ;  /* 0x000000f60600720c */ /* 0x000fe40003f06270 */
[----:B-1----:R-:W-:Y:S01]  /*1d300*/  IABS R7, R8 ;  /* 0x0000000800077213 */ /* 0x002fe20000000000 */
[----:B---3--:R-:W-:Y:S01]  /*1d310*/  FFMA.FTZ R143, R10, -UR21, R143 ;  /* 0x800000150a8f7c23 */ /* 0x008fe2000801008f */
[----:B------:R-:W-:Y:S02]  /*1d320*/  ISETP.GE.OR P0, PT, R6, R252, !P0 ;  /* 0x000000fc0600720c */ /* 0x000fe40004706670 */
[----:B------:R1:W3:Y:S02]  /*1d330*/  I2F R8, R7 ;  /* 0x0000000700087306 */ /* 0x0002e40000201400 */
[C---:B-1----:R-:W-:Y:S01]  /*1d340*/  IADD3 R7, R241.reuse, -R6, RZ ;  /* 0x80000006f1077210 */ /* 0x042fe20007ffe0ff */
[----:B---3--:R-:W-:Y:S02]  /*1d350*/  FFMA.FTZ R18, R8, -UR21, R18 ;  /* 0x8000001508127c23 */ /* 0x008fe40008010012 */
[----:B------:R-:W-:Y:S01]  /*1d360*/  IMAD.IADD R8, R241, 0x1, -R9 ;  /* 0x00000001f1087824 */ /* 0x000fe200078e0a09 */
[----:B------:R-:W-:Y:S04]  /*1d370*/  IABS R7, R7 ;  /* 0x0000000700077213 */ /* 0x000fe80000000000 */
[----:B------:R1:W3:Y:S02]  /*1d380*/  I2F R10, R7 ;  /* 0x00000007000a7306 */ /* 0x0002e40000201400 */
[----:B-1----:R-:W-:Y:S01]  /*1d390*/  IABS R7, R8 ;  /* 0x0000000800077213 */ /* 0x002fe20000000000 */
[----:B---3--:R-:W-:Y:S01]  /*1d3a0*/  FFMA.FTZ R142, R10, -UR21, R142 ;  /* 0x800000150a8e7c23 */ /* 0x008fe2000801008e */
[C---:B------:R-:W-:Y:S02]  /*1d3b0*/  IADD3 R10, R0.reuse, 0x20, RZ ;  /* 0x00000020000a7810 */ /* 0x040fe40007ffe0ff */
[----:B------:R-:W-:Y:S04]  /*1d3c0*/  IADD3 R8, R0, 0x21, RZ ;  /* 0x0000002100087810 */ /* 0x000fe80007ffe0ff */
[----:B------:R-:W1:Y:S02]  /*1d3d0*/  I2F R7, R7 ;  /* 0x0000000700077306 */ /* 0x000e640000201400 */
[----:B-1----:R-:W-:Y:S02]  /*1d3e0*/  FFMA.FTZ R137, R7, -UR21, R137 ;  /* 0x8000001507897c23 */ /* 0x002fe40008010089 */
[----:B------:R-:W-:Y:S05]  /*1d3f0*/  IMAD.IADD R7, R247, 0x1, -R11 ;  /* 0x00000001f7077824 */ /* 0x000fea00078e0a0b */
[----:B------:R-:W-:Y:S06]  /*1d400*/  IABS R7, R7 ;  /* 0x0000000700077213 */ /* 0x000fec0000000000 */
[----:B------:R-:W1:Y:S02]  /*1d410*/  I2F R7, R7 ;  /* 0x0000000700077306 */ /* 0x000e640000201400 */
[----:B-1----:R-:W-:Y:S02]  /*1d420*/  FFMA.FTZ R17, R7, -UR21, R17 ;  /* 0x8000001507117c23 */ /* 0x002fe40008010011 */
[----:B------:R-:W-:Y:S05]  /*1d430*/  IMAD.IADD R7, R242, 0x1, -R11 ;  /* 0x00000001f2077824 */ /* 0x000fea00078e0a0b */
[----:B------:R-:W-:Y:S06]  /*1d440*/  IABS R7, R7 ;  /* 0x0000000700077213 */ /* 0x000fec0000000000 */
[----:B------:R-:W1:Y:S02]  /*1d450*/  I2F R7, R7 ;  /* 0x0000000700077306 */ /* 0x000e640000201400 */
[----:B-1----:R-:W-:Y:S02]  /*1d460*/  FFMA.FTZ R16, R7, -UR21, R16 ;  /* 0x8000001507107c23 */ /* 0x002fe40008010010 */
[----:B------:R-:W-:Y:S02]  /*1d470*/  IMAD.MOV.U32 R7, RZ, RZ, R5 ;  /* 0x000000ffff077224 */ /* 0x000fe400078e0005 */
[----:B------:R-:W-:Y:S04]  /*1d480*/  IMAD.IADD R5, R241, 0x1, -R11 ;  /* 0x00000001f1057824 */ /* 0x000fe800078e0a0b */
[----:B------:R-:W1:Y:S01]  /*1d490*/  I2F R7, R7 ;  /* 0x0000000700077306 */ /* 0x000e620000201400 */
[----:B------:R-:W-:Y:S09]  /*1d4a0*/  IABS R5, R5 ;  /* 0x0000000500057213 */ /* 0x000ff20000000000 */
[----:B------:R-:W3:Y:S01]  /*1d4b0*/  I2F R5, R5 ;  /* 0x0000000500057306 */ /* 0x000ee20000201400 */
[----:B-1----:R-:W-:Y:S02]  /*1d4c0*/  FFMA.FTZ R135, R7, -UR21, R135 ;  /* 0x8000001507877c23 */ /* 0x002fe40008010087 */
[----:B------:R-:W-:Y:S02]  /*1d4d0*/  IMAD.IADD R7, R248, 0x1, -R4 ;  /* 0x00000001f8077824 */ /* 0x000fe400078e0a04 */
[----:B---3--:R-:W-:Y:S02]  /*1d4e0*/  FFMA.FTZ R136, R5, -UR21, R136 ;  /* 0x8000001505887c23 */ /* 0x008fe40008010088 */
[----:B------:R-:W-:Y:S05]  /*1d4f0*/  IMAD.IADD R5, R247, 0x1, -R10 ;  /* 0x00000001f7057824 */ /* 0x000fea00078e0a0a */
[----:B------:R-:W-:Y:S06]  /*1d500*/  IABS R5, R5 ;  /* 0x0000000500057213 */ /* 0x000fec0000000000 */
[----:B------:R-:W1:Y:S02]  /*1d510*/  I2F R5, R5 ;  /* 0x0000000500057306 */ /* 0x000e640000201400 */
[----:B-1----:R-:W-:Y:S01]  /*1d520*/  FFMA.FTZ R15, R5, -UR21, R15 ;  /* 0x80000015050f7c23 */ /* 0x002fe2000801000f */
[----:B------:R-:W-:Y:S04]  /*1d530*/  IADD3 R5, R242, -R10, RZ ;  /* 0x8000000af2057210 */ /* 0x000fe80007ffe0ff */
[----:B------:R-:W-:Y:S04]  /*1d540*/  IABS R5, R5 ;  /* 0x0000000500057213 */ /* 0x000fe80000000000 */
[----:B------:R1:W3:Y:S02]  /*1d550*/  I2F R4, R5 ;  /* 0x0000000500047306 */ /* 0x0002e40000201400 */
[----:B-1----:R-:W-:Y:S01]  /*1d560*/  IABS R5, R7 ;  /* 0x0000000700057213 */ /* 0x002fe20000000000 */
[----:B---3--:R-:W-:Y:S02]  /*1d570*/  FFMA.FTZ R14, R4, -UR21, R14 ;  /* 0x80000015040e7c23 */ /* 0x008fe4000801000e */
[----:B------:R-:W-:Y:S05]  /*1d580*/  IMAD.IADD R4, R241, 0x1, -R10 ;  /* 0x00000001f1047824 */ /* 0x000fea00078e0a0a */
[----:B------:R-:W2:Y:S01]  /*1d590*/  I2F R5, R5 ;  /* 0x0000000500057306 */ /* 0x000ea20000201400 */
[----:B------:R-:W-:Y:S09]  /*1d5a0*/  IABS R4, R4 ;  /* 0x0000000400047213 */ /* 0x000ff20000000000 */
[----:B------:R1:W3:Y:S01]  /*1d5b0*/  I2F R7, R4 ;  /* 0x0000000400077306 */ /* 0x0002e20000201400 */
[----:B--2---:R-:W-:Y:S01]  /*1d5c0*/  FFMA.FTZ R28, R5, -UR21, R60 ;  /* 0x80000015051c7c23 */ /* 0x004fe2000801003c */
[----:B------:R-:W-:Y:S01]  /*1d5d0*/  FSEL R60, R23, -INF , !P0 ;  /* 0xff800000173c7808 */ /* 0x000fe20004000000 */
[----:B------:R-:W-:Y:S01]  /*1d5e0*/  IMAD.IADD R5, R248, 0x1, -R3 ;  /* 0x00000001f8057824 */ /* 0x000fe200078e0a03 */
[C---:B------:R-:W-:Y:S04]  /*1d5f0*/  ISETP.GE.AND P0, PT, R6.reuse, R245, PT ;  /* 0x000000f50600720c */ /* 0x040fe80003f06270 */
[----:B------:R-:W-:Y:S02]  /*1d600*/  ISETP.GE.OR P0, PT, R6, R251, !P0 ;  /* 0x000000fb0600720c */ /* 0x000fe40004706670 */
[----:B-1----:R-:W-:Y:S01]  /*1d610*/  IABS R4, R5 ;  /* 0x0000000500047213 */ /* 0x002fe20000000000 */
[----:B---3--:R-:W-:Y:S01]  /*1d620*/  FFMA.FTZ R27, R7, -UR21, R40 ;  /* 0x80000015071b7c23 */ /* 0x008fe20008010028 */
[----:B------:R-:W-:Y:S02]  /*1d630*/  FSEL R59, R20, -INF , !P0 ;  /* 0xff800000143b7808 */ /* 0x000fe40004000000 */
[----:B------:R-:W-:Y:S02]  /*1d640*/  IADD3 R7, R0, 0x28, RZ ;  /* 0x0000002800077810 */ /* 0x000fe40007ffe0ff */
        /* <DEDUP_REMOVED lines=17> */
[C---:B------:R-:W-:Y:S04]  /*1d760*/  ISETP.GE.AND P0, PT, R10.reuse, R246, PT ;  /* 0x000000f60a00720c */ /* 0x040fe80003f06270 */
[C---:B------:R-:W-:Y:S04]  /*1d770*/  ISETP.GE.OR P0, PT, R10.reuse, R252, !P0 ;  /* 0x000000fc0a00720c */ /* 0x040fe80004706670 */
[----:B------:R-:W-:Y:S02]  /*1d780*/  FSEL R53, R15, -INF , !P0 ;  /* 0xff8000000f357808 */ /* 0x000fe40004000000 */
[C---:B------:R-:W-:Y:S04]  /*1d790*/  ISETP.GE.AND P0, PT, R10.reuse, R245, PT ;  /* 0x000000f50a00720c */ /* 0x040fe80003f06270 */
[----:B------:R-:W-:Y:S01]  /*1d7a0*/  ISETP.GE.OR P0, PT, R10, R251, !P0 ;  /* 0x000000fb0a00720c */ /* 0x000fe20004706670 */
[----:B-1----:R-:W-:Y:S01]  /*1d7b0*/  FFMA.FTZ R13, R4, -UR21, R13 ;  /* 0x80000015040d7c23 */ /* 0x002fe2000801000d */
[----:B------:R-:W-:Y:S02]  /*1d7c0*/  IADD3 R4, R242, -R8, RZ ;  /* 0x80000008f2047210 */ /* 0x000fe40007ffe0ff */
[----:B------:R-:W-:Y:S02]  /*1d7d0*/  FSEL R51, R14, -INF , !P0 ;  /* 0xff8000000e337808 */ /* 0x000fe40004000000 */
[----:B------:R-:W-:Y:S02]  /*1d7e0*/  IABS R4, R4 ;  /* 0x0000000400047213 */ /* 0x000fe40000000000 */
[C---:B------:R-:W-:Y:S04]  /*1d7f0*/  ISETP.GE.AND P0, PT, R8.reuse, R246, PT ;  /* 0x000000f60800720c */ /* 0x040fe80003f06270 */
[----:B------:R-:W1:Y:S01]  /*1d800*/  I2F R4, R4 ;  /* 0x0000000400047306 */ /* 0x000e620000201400 */
[C---:B------:R-:W-:Y:S04]  /*1d810*/  ISETP.GE.OR P0, PT, R8.reuse, R252, !P0 ;  /* 0x000000fc0800720c */ /* 0x040fe80004706670 */
[----:B------:R-:W-:Y:S02]  /*1d820*/  FSEL R49, R13, -INF , !P0 ;  /* 0xff8000000d317808 */ /* 0x000fe40004000000 */
[C---:B------:R-:W-:Y:S04]  /*1d830*/  ISETP.GE.AND P0, PT, R8.reuse, R245, PT ;  /* 0x000000f50800720c */ /* 0x040fe80003f06270 */
[----:B------:R-:W-:Y:S01]  /*1d840*/  ISETP.GE.OR P0, PT, R8, R251, !P0 ;  /* 0x000000fb0800720c */ /* 0x000fe20004706670 */
[----:B-1----:R-:W-:Y:S02]  /*1d850*/  FFMA.FTZ R12, R4, -UR21, R12 ;  /* 0x80000015040c7c23 */ /* 0x002fe4000801000c */
[--C-:B------:R-:W-:Y:S05]  /*1d860*/  IMAD.IADD R4, R247, 0x1, -R7.reuse ;  /* 0x00000001f7047824 */ /* 0x100fea00078e0a07 */
[----:B------:R-:W-:Y:S06]  /*1d870*/  IABS R4, R4 ;  /* 0x0000000400047213 */ /* 0x000fec0000000000 */
[----:B------:R-:W1:Y:S02]  /*1d880*/  I2F R4, R4 ;  /* 0x0000000400047306 */ /* 0x000e640000201400 */
[----:B-1----:R-:W-:Y:S01]  /*1d890*/  FFMA.FTZ R5, R4, -UR21, R48 ;  /* 0x8000001504057c23 */ /* 0x002fe20008010030 */
[----:B------:R-:W-:Y:S01]  /*1d8a0*/  FSEL R48, R12, -INF , !P0 ;  /* 0xff8000000c307808 */ /* 0x000fe20004000000 */
[----:B------:R-:W-:Y:S01]  /*1d8b0*/  IMAD.IADD R4, R242, 0x1, -R7 ;  /* 0x00000001f2047824 */ /* 0x000fe200078e0a07 */
[C---:B------:R-:W-:Y:S04]  /*1d8c0*/  ISETP.GE.AND P0, PT, R7.reuse, R246, PT ;  /* 0x000000f60700720c */ /* 0x040fe80003f06270 */
[----:B------:R-:W-:Y:S02]  /*1d8d0*/  IABS R4, R4 ;  /* 0x0000000400047213 */ /* 0x000fe40000000000 */
[----:B------:R-:W-:Y:S04]  /*1d8e0*/  ISETP.GE.OR P0, PT, R7, R252, !P0 ;  /* 0x000000fc0700720c */ /* 0x000fe80004706670 */
[----:B------:R-:W1:Y:S01]  /*1d8f0*/  I2F R4, R4 ;  /* 0x0000000400047306 */ /* 0x000e620000201400 */
[----:B------:R-:W-:Y:S02]  /*1d900*/  FSEL R45, R5, -INF , !P0 ;  /* 0xff800000052d7808 */ /* 0x000fe40004000000 */
[C---:B------:R-:W-:Y:S02]  /*1d910*/  ISETP.GE.AND P0, PT, R7.reuse, R245, PT ;  /* 0x000000f50700720c */ /* 0x040fe40003f06270 */
[----:B------:R-:W-:Y:S02]  /*1d920*/  IADD3 R5, R0, 0x29, RZ ;  /* 0x0000002900057810 */ /* 0x000fe40007ffe0ff */
[----:B------:R-:W-:Y:S01]  /*1d930*/  ISETP.GE.OR P0, PT, R7, R251, !P0 ;  /* 0x000000fb0700720c */ /* 0x000fe20004706670 */
[----:B-1----:R-:W-:Y:S05]  /*1d940*/  FFMA.FTZ R4, R4, -UR21, R38 ;  /* 0x8000001504047c23 */ /* 0x002fea0008010026 */
[----:B------:R-:W-:Y:S02]  /*1d950*/  FSEL R46, R4, -INF , !P0 ;  /* 0xff800000042e7808 */ /* 0x000fe40004000000 */
[C---:B------:R-:W-:Y:S02]  /*1d960*/  ISETP.GE.AND P0, PT, R3.reuse, R244, PT ;  /* 0x000000f40300720c */ /* 0x040fe40003f06270 */
[----:B------:R-:W-:Y:S02]  /*1d970*/  IADD3 R4, R0, 0x30, RZ ;  /* 0x0000003000047810 */ /* 0x000fe40007ffe0ff */
[----:B------:R-:W-:Y:S02]  /*1d980*/  ISETP.GE.OR P3, PT, R3, R250, !P0 ;  /* 0x000000fa0300720c */ /* 0x000fe40004766670 */
[----:B------:R-:W-:Y:S02]  /*1d990*/  IADD3 R3, R241, -R8, RZ ;  /* 0x80000008f1037210 */ /* 0x000fe40007ffe0ff */
[C---:B------:R-:W-:Y:S02]  /*1d9a0*/  ISETP.GE.AND P0, PT, R5.reuse, R246, PT ;  /* 0x000000f60500720c */ /* 0x040fe40003f06270 */
[----:B------:R-:W-:Y:S02]  /*1d9b0*/  IABS R3, R3 ;  /* 0x0000000300037213 */ /* 0x000fe40000000000 */
[----:B------:R-:W-:Y:S04]  /*1d9c0*/  ISETP.GE.OR P0, PT, R5, R252, !P0 ;  /* 0x000000fc0500720c */ /* 0x000fe80004706670 */
[----:B------:R-:W1:Y:S01]  /*1d9d0*/  I2F R3, R3 ;  /* 0x0000000300037306 */ /* 0x000e620000201400 */
[----:B------:R-:W-:Y:S04]  /*1d9e0*/  @P3 LOP3.LUT R239, R239, 0x2000, RZ, 0xfc, !PT ;  /* 0x00002000efef3812 */ /* 0x000fe800078efcff */
[----:B------:R-:W-:Y:S04]  /*1d9f0*/  LOP3.LUT R239, R239, 0xfffffbff, RZ, 0xc0, !PT ;  /* 0xfffffbffefef7812 */ /* 0x000fe800078ec0ff */
[----:B------:R-:W-:Y:S04]  /*1da00*/  @P6 LOP3.LUT R239, R239, 0x400, RZ, 0xfc, !PT ;  /* 0x00000400efef6812 */ /* 0x000fe800078efcff */
[----:B------:R-:W-:Y:S01]  /*1da10*/  LOP3.LUT R239, R239, 0xffffbfff, RZ, 0xc0, !PT ;  /* 0xffffbfffefef7812 */ /* 0x000fe200078ec0ff */
[----:B-1----:R-:W-:Y:S02]  /*1da20*/  FFMA.FTZ R19, R3, -UR21, R230 ;  /* 0x8000001503137c23 */ /* 0x002fe400080100e6 */
[----:B------:R-:W-:Y:S02]  /*1da30*/  IMAD.IADD R3, R248, 0x1, -R2 ;  /* 0x00000001f8037824 */ /* 0x000fe400078e0a02 */
[----:B------:R-:W-:Y:S01]  /*1da40*/  IMAD.MOV.U32 R230, RZ, RZ, R231 ;  /* 0x000000ffffe67224 */ /* 0x000fe200078e00e7 */
[----:B------:R-:W-:Y:S02]  /*1da50*/  MOV R231, R43 ;  /* 0x0000002b00e77202 */ /* 0x000fe40000000f00 */
        /* <DEDUP_REMOVED lines=9> */
[----:B-1----:R-:W-:Y:S05]  /*1daf0*/  FFMA.FTZ R3, R3, -UR21, R41 ;  /* 0x8000001503037c23 */ /* 0x002fea0008010029 */
[----:B------:R-:W-:Y:S01]  /*1db00*/  FSEL R43, R3, -INF , !P0 ;  /* 0xff800000032b7808 */ /* 0x000fe20004000000 */
[----:B------:R-:W-:Y:S01]  /*1db10*/  IMAD.IADD R3, R242, 0x1, -R5 ;  /* 0x00000001f2037824 */ /* 0x000fe200078e0a05 */
[C---:B------:R-:W-:Y:S04]  /*1db20*/  ISETP.GE.AND P0, PT, R5.reuse, R245, PT ;  /* 0x000000f50500720c */ /* 0x040fe80003f06270 */
[----:B------:R-:W-:Y:S02]  /*1db30*/  IABS R3, R3 ;  /* 0x0000000300037213 */ /* 0x000fe40000000000 */
[----:B------:R-:W-:Y:S04]  /*1db40*/  ISETP.GE.OR P0, PT, R5, R251, !P0 ;  /* 0x000000fb0500720c */ /* 0x000fe80004706670 */
[----:B------:R-:W1:Y:S02]  /*1db50*/  I2F R3, R3 ;  /* 0x0000000300037306 */ /* 0x000e640000201400 */
[----:B-1----:R-:W-:Y:S05]  /*1db60*/  FFMA.FTZ R3, R3, -UR21, R39 ;  /* 0x8000001503037c23 */ /* 0x002fea0008010027 */
[----:B------:R-:W-:Y:S02]  /*1db70*/  FSEL R41, R3, -INF , !P0 ;  /* 0xff80000003297808 */ /* 0x000fe40004000000 */
[----:B------:R-:W-:Y:S02]  /*1db80*/  ISETP.GE.AND P0, PT, R2, R244, PT ;  /* 0x000000f40200720c */ /* 0x000fe40003f06270 */
        /* <DEDUP_REMOVED lines=8> */
[C---:B------:R-:W-:Y:S02]  /*1dc10*/  LOP3.LUT P4, RZ, R239.reuse, 0x80, RZ, 0xc0, !PT ;  /* 0x00000080efff7812 */ /* 0x040fe4000788c0ff */
[C---:B------:R-:W-:Y:S02]  /*1dc20*/  LOP3.LUT P3, RZ, R239.reuse, 0x40, RZ, 0xc0, !PT ;  /* 0x00000040efff7812 */ /* 0x040fe4000786c0ff */
[----:B------:R-:W-:Y:S02]  /*1dc30*/  LOP3.LUT R239, R239, 0xfffffff7, RZ, 0xc0, !PT ;  /* 0xfffffff7efef7812 */ /* 0x000fe400078ec0ff */
[----:B------:R-:W-:Y:S02]  /*1dc40*/  FSEL R12, R210, -INF , !P4 ;  /* 0xff800000d20c7808 */ /* 0x000fe40006000000 */
[----:B------:R-:W-:Y:S01]  /*1dc50*/  FSEL R15, R209, -INF , !P3 ;  /* 0xff800000d10f7808 */ /* 0x000fe20005800000 */
        /* <DEDUP_REMOVED lines=15> */
[----:B------:R-:W-:Y:S02]  /*1dd50*/  FSEL R38, R2, -INF , !P0 ;  /* 0xff80000002267808 */ /* 0x000fe40004000000 */
[----:B------:R-:W-:Y:S02]  /*1dd60*/  IADD3 R2, R242, -R4, RZ ;  /* 0x80000004f2027210 */ /* 0x000fe40007ffe0ff */
[C---:B------:R-:W-:Y:S02]  /*1dd70*/  ISETP.GE.AND P0, PT, R4.reuse, R245, PT ;  /* 0x000000f50400720c */ /* 0x040fe40003f06270 */
[----:B------:R-:W-:Y:S02]  /*1dd80*/  IABS R2, R2 ;  /* 0x0000000200027213 */ /* 0x000fe40000000000 */
[----:B------:R-:W-:Y:S04]  /*1dd90*/  ISETP.GE.OR P0, PT, R4, R251, !P0 ;  /* 0x000000fb0400720c */ /* 0x000fe80004706670 */
[----:B------:R-:W1:Y:S02]  /*1dda0*/  I2F R2, R2 ;  /* 0x0000000200027306 */ /* 0x000e640000201400 */
[----:B-1----:R-:W-:Y:S05]  /*1ddb0*/  FFMA.FTZ R2, R2, -UR21, R216 ;  /* 0x8000001502027c23 */ /* 0x002fea00080100d8 */
[----:B------:R-:W-:Y:S01]  /*1ddc0*/  FSEL R37, R2, -INF , !P0 ;  /* 0xff80000002257808 */ /* 0x000fe20004000000 */
[----:B------:R-:W-:Y:S01]  /*1ddd0*/  IMAD.IADD R2, R241, 0x1, -R5 ;  /* 0x00000001f1027824 */ /* 0x000fe200078e0a05 */
[C---:B------:R-:W-:Y:S04]  /*1dde0*/  ISETP.GE.AND P0, PT, R6.reuse, R244, PT ;  /* 0x000000f40600720c */ /* 0x040fe80003f06270 */
[----:B------:R-:W-:Y:S02]  /*1ddf0*/  IABS R2, R2 ;  /* 0x0000000200027213 */ /* 0x000fe40000000000 */
[----:B------:R-:W-:Y:S04]  /*1de00*/  ISETP.GE.OR P0, PT, R6, R250, !P0 ;  /* 0x000000fa0600720c */ /* 0x000fe80004706670 */
[----:B------:R-:W1:Y:S09]  /*1de10*/  I2F R2, R2 ;  /* 0x0000000200027306 */ /* 0x000e720000201400 */
[----:B------:R-:W-:Y:S02]  /*1de20*/  @P0 LOP3.LUT R239, R239, 0x8, RZ, 0xfc, !PT ;  /* 0x00000008efef0812 */ /* 0x000fe400078efcff */
[----:B------:R-:W-:Y:S02]  /*1de30*/  ISETP.GE.AND P0, PT, R3, R246, PT ;  /* 0x000000f60300720c */ /* 0x000fe40003f06270 */
[----:B------:R-:W-:Y:S02]  /*1de40*/  LOP3.LUT P3, RZ, R239, 0x2000, RZ, 0xc0, !PT ;  /* 0x00002000efff7812 */ /* 0x000fe4000786c0ff */
[----:B------:R-:W-:Y:S02]  /*1de50*/  ISETP.GE.OR P0, PT, R3, R252, !P0 ;  /* 0x000000fc0300720c */ /* 0x000fe40004706670 */
[----:B------:R-:W-:Y:S02]  /*1de60*/  LOP3.LUT P4, RZ, R239, 0x4000, RZ, 0xc0, !PT ;  /* 0x00004000efff7812 */ /* 0x000fe4000788c0ff */
[----:B------:R-:W-:Y:S02]  /*1de70*/  FSEL R16, R208, -INF , !P3 ;  /* 0xff800000d0107808 */ /* 0x000fe40005800000 */
[----:B------:R-:W-:Y:S02]  /*1de80*/  FSEL R21, R143, -INF , !P4 ;  /* 0xff8000008f157808 */ /* 0x000fe40006000000 */
[C---:B------:R-:W-:Y:S01]  /*1de90*/  LOP3.LUT P4, RZ, R239.reuse, 0x800, RZ, 0xc0, !PT ;  /* 0x00000800efff7812 */ /* 0x040fe2000788c0ff */
[----:B-1----:R-:W-:Y:S01]  /*1dea0*/  FFMA.FTZ R14, R2, -UR21, R232 ;  /* 0x80000015020e7c23 */ /* 0x002fe200080100e8 */
[----:B------:R-:W-:Y:S01]  /*1deb0*/  LOP3.LUT P3, RZ, R239, 0x1000, RZ, 0xc0, !PT ;  /* 0x00001000efff7812 */ /* 0x000fe2000786c0ff */
[----:B------:R-:W-:Y:S01]  /*1dec0*/  IMAD.IADD R2, R248, 0x1, -R9 ;  /* 0x00000001f8027824 */ /* 0x000fe200078e0a09 */
[----:B------:R-:W-:Y:S02]  /*1ded0*/  FSEL R18, R135, -INF , !P4 ;  /* 0xff80000087127808 */ /* 0x000fe40006000000 */
[----:B------:R-:W-:Y:S02]  /*1dee0*/  FSEL R14, R14, -INF , !P2 ;  /* 0xff8000000e0e7808 */ /* 0x000fe40005000000 */
[----:B------:R-:W-:Y:S02]  /*1def0*/  IABS R2, R2 ;  /* 0x0000000200027213 */ /* 0x000fe40000000000 */
[C---:B------:R-:W-:Y:S02]  /*1df00*/  ISETP.GE.AND P2, PT, R7.reuse, R243, PT ;  /* 0x000000f30700720c */ /* 0x040fe40003f46270 */
[----:B------:R-:W-:Y:S02]  /*1df10*/  FSEL R28, R28, -INF , !P3 ;  /* 0xff8000001c1c7808 */ /* 0x000fe40005800000 */
[----:B------:R-:W1:Y:S01]  /*1df20*/  I2F R2, R2 ;  /* 0x0000000200027306 */ /* 0x000e620000201400 */
[----:B------:R-:W-:Y:S02]  /*1df30*/  ISETP.GE.OR P2, PT, R7, R249, !P2 ;  /* 0x000000f90700720c */ /* 0x000fe40005746670 */
[----:B------:R-:W-:Y:S01]  /*1df40*/  LOP3.LUT P4, RZ, R239, 0x200, RZ, 0xc0, !PT ;  /* 0x00000200efff7812 */ /* 0x000fe2000788c0ff */
        /* <DEDUP_REMOVED lines=20> */
[----:B------:R-:W1:Y:S01]  /*1e090*/  I2F R2, R2 ;  /* 0x0000000200027306 */ /* 0x000e620000201400 */
[----:B------:R-:W-:Y:S02]  /*1e0a0*/  FSEL R25, R137, -INF , !P6 ;  /* 0xff80000089197808 */ /* 0x000fe40007000000 */
        /* <DEDUP_REMOVED lines=8> */
[----:B-1----:R-:W-:Y:S01]  /*1e130*/  FFMA.FTZ R42, R2, -UR21, R236 ;  /* 0x80000015022a7c23 */ /* 0x002fe200080100ec */
[C---:B------:R-:W-:Y:S02]  /*1e140*/  IADD3 R2, R0.reuse, 0x38, RZ ;  /* 0x0000003800027810 */ /* 0x040fe40007ffe0ff */
[----:B------:R-:W-:Y:S02]  /*1e150*/  IADD3 R0, R0, 0x39, RZ ;  /* 0x0000003900007810 */ /* 0x000fe40007ffe0ff */
[C---:B------:R-:W-:Y:S01]  /*1e160*/  ISETP.GE.AND P0, PT, R2.reuse, R246, PT ;  /* 0x000000f60200720c */ /* 0x040fe20003f06270 */
[C-C-:B------:R-:W-:Y:S03]  /*1e170*/  IMAD.IADD R6, R247.reuse, 0x1, -R2.reuse ;  /* 0x00000001f7067824 */ /* 0x140fe600078e0a02 */
[----:B------:R-:W-:Y:S02]  /*1e180*/  ISETP.GE.OR P0, PT, R2, R252, !P0 ;  /* 0x000000fc0200720c */ /* 0x000fe40004706670 */
[----:B------:R-:W-:Y:S06]  /*1e190*/  IABS R6, R6 ;  /* 0x0000000600067213 */ /* 0x000fec0000000000 */
[----:B------:R-:W1:Y:S02]  /*1e1a0*/  I2F R6, R6 ;  /* 0x0000000600067306 */ /* 0x000e640000201400 */
        /* <DEDUP_REMOVED lines=24> */
[----:B------:R-:W-:Y:S04]  /*1e330*/  LOP3.LUT P0, RZ, R239, 0x8, RZ, 0xc0, !PT ;  /* 0x00000008efff7812 */ /* 0x000fe8000780c0ff */
        /* <DEDUP_REMOVED lines=9> */
[C---:B------:R-:W-:Y:S02]  /*1e3d0*/  ISETP.GE.AND P0, PT, R11.reuse, R243, PT ;  /* 0x000000f30b00720c */ /* 0x040fe40003f06270 */
[----:B------:R-:W-:Y:S02]  /*1e3e0*/  FSEL R27, R134, -INF , !P6 ;  /* 0xff800000861b7808 */ /* 0x000fe40007000000 */
[----:B------:R-:W-:Y:S01]  /*1e3f0*/  ISETP.GE.OR P0, PT, R11, R249, !P0 ;  /* 0x000000f90b00720c */ /* 0x000fe20004706670 */
[----:B-1----:R-:W-:Y:S01]  /*1e400*/  FFMA.FTZ R11, R6, -UR21, R238 ;  /* 0x80000015060b7c23 */ /* 0x002fe200080100ee */
[----:B------:R-:W-:Y:S02]  /*1e410*/  MOV R238, R240 ;  /* 0x000000f000ee7202 */ /* 0x000fe40000000f00 */
[----:B------:R-:W2:Y:S01]  /*1e420*/  LDL.LU R240, [R1+0x3c] ;  /* 0x00003c0001f07983 */ /* 0x000ea20000300800 */
[----:B------:R-:W-:Y:S02]  /*1e430*/  ISETP.GE.AND P6, PT, R8, R244, PT ;  /* 0x000000f40800720c */ /* 0x000fe40003fc6270 */
[----:B------:R-:W-:Y:S02]  /*1e440*/  FSEL R211, R42, -INF , !P0 ;  /* 0xff8000002ad37808 */ /* 0x000fe40004000000 */
[----:B------:R-:W-:Y:S02]  /*1e450*/  ISETP.GE.OR P6, PT, R8, R250, !P6 ;  /* 0x000000fa0800720c */ /* 0x000fe400077c6670 */
[----:B------:R-:W-:Y:S02]  /*1e460*/  IADD3 R8, R248, -R8, RZ ;  /* 0x80000008f8087210 */ /* 0x000fe40007ffe0ff */
[----:B------:R-:W-:Y:S02]  /*1e470*/  FSEL R19, R19, -INF , !P6 ;  /* 0xff80000013137808 */ /* 0x000fe40007000000 */
[C---:B------:R-:W-:Y:S02]  /*1e480*/  ISETP.GE.AND P6, PT, R10.reuse, R243, PT ;  /* 0x000000f30a00720c */ /* 0x040fe40003fc6270 */
[----:B------:R-:W-:Y:S02]  /*1e490*/  IABS R9, R8 ;  /* 0x0000000800097213 */ /* 0x000fe40000000000 */
[----:B------:R-:W-:Y:S01]  /*1e4a0*/  ISETP.GE.OR P6, PT, R10, R249, !P6 ;  /* 0x000000f90a00720c */ /* 0x000fe200077c6670 */
[----:B------:R-:W-:Y:S01]  /*1e4b0*/  IMAD.IADD R10, R248, 0x1, -R10 ;  /* 0x00000001f80a7824 */ /* 0x000fe200078e0a0a */
[----:B------:R-:W-:Y:S02]  /*1e4c0*/  FMNMX.FTZ R8, R62, R132, !PT ;  /* 0x000000843e087209 */ /* 0x000fe40007810000 */
[----:B------:R-:W1:Y:S01]  /*1e4d0*/  I2F R9, R9 ;  /* 0x0000000900097306 */ /* 0x000e620000201400 */
[----:B------:R-:W-:Y:S02]  /*1e4e0*/  ISETP.GE.AND P0, PT, R3, R244, PT ;  /* 0x000000f40300720c */ /* 0x000fe40003f06270 */
[----:B------:R-:W-:Y:S01]  /*1e4f0*/  IABS R6, R10 ;  /* 0x0000000a00067213 */ /* 0x000fe20000000000 */
[----:B------:R-:W-:Y:S01]  /*1e500*/  IMAD.IADD R10, R241, 0x1, -R0 ;  /* 0x00000001f10a7824 */ /* 0x000fe200078e0a00 */
[----:B------:R-:W-:Y:S02]  /*1e510*/  FMNMX.FTZ R8, R58, R8, !PT ;  /* 0x000000083a087209 */ /* 0x000fe40007810000 */
[----:B------:R-:W-:Y:S02]  /*1e520*/  ISETP.GE.OR P0, PT, R3, R250, !P0 ;  /* 0x000000fa0300720c */ /* 0x000fe40004706670 */
[----:B------:R-:W-:Y:S01]  /*1e530*/  FMNMX.FTZ R8, R64, R8, !PT ;  /* 0x0000000840087209 */ /* 0x000fe20007810000 */
[----:B------:R-:W3:Y:S01]  /*1e540*/  I2F R6, R6 ;  /* 0x0000000600067306 */ /* 0x000ee20000201400 */
[----:B------:R-:W-:Y:S02]  /*1e550*/  FSEL R11, R11, -INF , !P0 ;  /* 0xff8000000b0b7808 */ /* 0x000fe40004000000 */
[----:B------:R-:W-:Y:S02]  /*1e560*/  FMNMX.FTZ R8, R47, R8, !PT ;  /* 0x000000082f087209 */ /* 0x000fe40007810000 */
[C---:B------:R-:W-:Y:S04]  /*1e570*/  ISETP.GE.AND P0, PT, R2.reuse, R244, PT ;  /* 0x000000f40200720c */ /* 0x040fe80003f06270 */
[----:B------:R-:W-:Y:S01]  /*1e580*/  ISETP.GE.OR P0, PT, R2, R250, !P0 ;  /* 0x000000fa0200720c */ /* 0x000fe20004706670 */
[----:B-1----:R-:W-:Y:S01]  /*1e590*/  FFMA.FTZ R32, R9, -UR21, R32 ;  /* 0x8000001509207c23 */ /* 0x002fe20008010020 */
[----:B------:R-:W-:Y:S04]  /*1e5a0*/  FMNMX.FTZ R9, R65, R8, !PT ;  /* 0x0000000841097209 */ /* 0x000fe80007810000 */
[----:B------:R-:W-:Y:S02]  /*1e5b0*/  FMNMX.FTZ R9, R60, R9, !PT ;  /* 0x000000093c097209 */ /* 0x000fe40007810000 */
[----:B------:R-:W-:Y:S02]  /*1e5c0*/  FSEL R44, R32, -INF , !P5 ;  /* 0xff800000202c7808 */ /* 0x000fe40006800000 */
[----:B------:R-:W-:Y:S01]  /*1e5d0*/  ISETP.GE.AND P5, PT, R3, R243, PT ;  /* 0x000000f30300720c */ /* 0x000fe20003fa6270 */
[----:B---3--:R-:W-:Y:S02]  /*1e5e0*/  FFMA.FTZ R34, R6, -UR21, R34 ;  /* 0x8000001506227c23 */ /* 0x008fe40008010022 */
[----:B------:R-:W-:Y:S01]  /*1e5f0*/  IMAD.IADD R6, R241, 0x1, -R2 ;  /* 0x00000001f1067824 */ /* 0x000fe200078e0a02 */
[----:B------:R-:W-:Y:S04]  /*1e600*/  ISETP.GE.OR P5, PT, R3, R249, !P5 ;  /* 0x000000f90300720c */ /* 0x000fe80006fa6670 */
[----:B------:R-:W-:Y:S06]  /*1e610*/  IABS R6, R6 ;  /* 0x0000000600067213 */ /* 0x000fec0000000000 */
[----:B------:R-:W1:Y:S02]  /*1e620*/  I2F R6, R6 ;  /* 0x0000000600067306 */ /* 0x000e640000201400 */
[----:B-1----:R-:W-:Y:S01]  /*1e630*/  FFMA.FTZ R33, R6, -UR21, R33 ;  /* 0x8000001506217c23 */ /* 0x002fe20008010021 */
[----:B------:R-:W-:Y:S04]  /*1e640*/  FMNMX.FTZ R6, R66, R133, !PT ;  /* 0x0000008542067209 */ /* 0x000fe80007810000 */
[----:B------:R-:W-:Y:S04]  /*1e650*/  FMNMX.FTZ R6, R63, R6, !PT ;  /* 0x000000063f067209 */ /* 0x000fe80007810000 */
[----:B------:R-:W-:Y:S04]  /*1e660*/  FMNMX.FTZ R6, R50, R6, !PT ;  /* 0x0000000632067209 */ /* 0x000fe80007810000 */
[----:B------:R-:W-:Y:S04]  /*1e670*/  FMNMX.FTZ R6, R52, R6, !PT ;  /* 0x0000000634067209 */ /* 0x000fe80007810000 */
[----:B------:R-:W-:Y:S02]  /*1e680*/  FMNMX.FTZ R8, R61, R6, !PT ;  /* 0x000000063d087209 */ /* 0x000fe40007810000 */
[----:B------:R-:W-:Y:S01]  /*1e690*/  IABS R6, R10 ;  /* 0x0000000a00067213 */ /* 0x000fe20000000000 */
[----:B------:R-:W-:Y:S01]  /*1e6a0*/  IMAD.IADD R10, R248, 0x1, -R7 ;  /* 0x00000001f80a7824 */ /* 0x000fe200078e0a07 */
[----:B------:R-:W-:Y:S02]  /*1e6b0*/  FMNMX.FTZ R7, R57, R9, !PT ;  /* 0x0000000939077209 */ /* 0x000fe40007810000 */
[----:B------:R-:W1:Y:S01]  /*1e6c0*/  I2F R9, R6 ;  /* 0x0000000600097306 */ /* 0x000e620000201400 */
[----:B------:R-:W-:Y:S02]  /*1e6d0*/  FMNMX.FTZ R8, R59, R8, !PT ;  /* 0x000000083b087209 */ /* 0x000fe40007810000 */
[----:B------:R-:W-:Y:S02]  /*1e6e0*/  FMNMX.FTZ R7, R55, R7, !PT ;  /* 0x0000000737077209 */ /* 0x000fe40007810000 */
[----:B------:R-:W-:Y:S02]  /*1e6f0*/  FMNMX.FTZ R8, R56, R8, !PT ;  /* 0x0000000838087209 */ /* 0x000fe40007810000 */
[----:B------:R-:W-:Y:S02]  /*1e700*/  FMNMX.FTZ R7, R53, R7, !PT ;  /* 0x0000000735077209 */ /* 0x000fe40007810000 */
[----:B------:R-:W-:Y:S02]  /*1e710*/  IABS R10, R10 ;  /* 0x0000000a000a7213 */ /* 0x000fe40000000000 */
[----:B------:R-:W-:Y:S01]  /*1e720*/  FMNMX.FTZ R137, R49, R7, !PT ;  /* 0x0000000731897209 */ /* 0x000fe20007810000 */
[----:B------:R-:W-:Y:S03]  /*1e730*/  IMAD.IADD R7, R248, 0x1, -R5 ;  /* 0x00000001f8077824 */ /* 0x000fe600078e0a05 */
[----:B------:R-:W-:Y:S04]  /*1e740*/  FMNMX.FTZ R137, R45, R137, !PT ;  /* 0x000000892d897209 */ /* 0x000fe80007810000 */
[----:B------:R-:W-:Y:S04]  /*1e750*/  FMNMX.FTZ R137, R43, R137, !PT ;  /* 0x000000892b897209 */ /* 0x000fe80007810000 */
[----:B------:R-:W-:Y:S01]  /*1e760*/  FMNMX.FTZ R137, R38, R137, !PT ;  /* 0x0000008926897209 */ /* 0x000fe20007810000 */
[----:B-1----:R-:W-:Y:S01]  /*1e770*/  FFMA.FTZ R9, R9, -UR21, R238 ;  /* 0x8000001509097c23 */ /* 0x002fe200080100ee */
[----:B------:R-:W-:Y:S02]  /*1e780*/  FMNMX.FTZ R6, R54, R8, !PT ;  /* 0x0000000836067209 */ /* 0x000fe40007810000 */
[----:B------:R-:W-:Y:S02]  /*1e790*/  FMNMX.FTZ R137, R36, R137, !PT ;  /* 0x0000008924897209 */ /* 0x000fe40007810000 */
[----:B------:R-:W-:Y:S02]  /*1e7a0*/  FMNMX.FTZ R6, R51, R6, !PT ;  /* 0x0000000633067209 */ /* 0x000fe40007810000 */
[----:B------:R-:W-:Y:S02]  /*1e7b0*/  FMNMX.FTZ R137, R30, R137, !PT ;  /* 0x000000891e897209 */ /* 0x000fe40007810000 */
[----:B------:R-:W-:Y:S02]  /*1e7c0*/  FMNMX.FTZ R6, R48, R6, !PT ;  /* 0x0000000630067209 */ /* 0x000fe40007810000 */
[----:B------:R-:W-:Y:S02]  /*1e7d0*/  FMNMX.FTZ R137, R26, R137, !PT ;  /* 0x000000891a897209 */ /* 0x000fe40007810000 */
[----:B------:R-:W-:Y:S02]  /*1e7e0*/  FMNMX.FTZ R6, R46, R6, !PT ;  /* 0x000000062e067209 */ /* 0x000fe40007810000 */
[----:B------:R-:W-:Y:S02]  /*1e7f0*/  MOV R8, R10 ;  /* 0x0000000a00087202 */ /* 0x000fe40000000f00 */
[----:B------:R-:W-:Y:S02]  /*1e800*/  FMNMX.FTZ R6, R41, R6, !PT ;  /* 0x0000000629067209 */ /* 0x000fe40007810000 */
[----:B------:R-:W-:Y:S02]  /*1e810*/  IABS R10, R7 ;  /* 0x00000007000a7213 */ /* 0x000fe40000000000 */
[----:B------:R-:W-:Y:S01]  /*1e820*/  FMNMX.FTZ R5, R37, R6, !PT ;  /* 0x0000000625057209 */ /* 0x000fe20007810000 */
[----:B------:R-:W-:Y:S01]  /*1e830*/  I2F R8, R8 ;  /* 0x0000000800087306 */ /* 0x000fe20000201400 */
[----:B------:R-:W1:Y:S02]  /*1e840*/  SHFL.BFLY PT, R6, R137, 0x2, 0x1f ;  /* 0x0c401f0089067f89 */ /* 0x000e6400000e0000 */
[----:B------:R-:W-:Y:S04]  /*1e850*/  FMNMX.FTZ R5, R35, R5, !PT ;  /* 0x0000000523057209 */ /* 0x000fe80007810000 */
[----:B------:R-:W-:Y:S03]  /*1e860*/  FMNMX.FTZ R5, R29, R5, !PT ;  /* 0x000000051d057209 */ /* 0x000fe60007810000 */
[----:B------:R-:W3:Y:S01]  /*1e870*/  I2F R10, R10 ;  /* 0x0000000a000a7306 */ /* 0x000ee20000201400 */
[----:B------:R-:W-:Y:S05]  /*1e880*/  FMNMX.FTZ R5, R22, R5, !PT ;  /* 0x0000000516057209 */ /* 0x000fea0007810000 */
[----:B------:R-:W4:Y:S01]  /*1e890*/  SHFL.BFLY PT, R7, R5, 0x2, 0x1f ;  /* 0x0c401f0005077f89 */ /* 0x000f2200000e0000 */
[----:B-1----:R-:W-:Y:S02]  /*1e8a0*/  FMNMX.FTZ R137, R137, R6, !PT ;  /* 0x0000000689897209 */ /* 0x002fe40007810000 */
[----:B------:R-:W-:Y:S01]  /*1e8b0*/  IADD3 R6, R248, -R4, RZ ;  /* 0x80000004f8067210 */ /* 0x000fe20007ffe0ff */
[----:B---3--:R-:W-:Y:S01]  /*1e8c0*/  FFMA.FTZ R31, R10, -UR21, R31 ;  /* 0x800000150a1f7c23 */ /* 0x008fe2000801001f */
[----:B------:R-:W-:Y:S02]  /*1e8d0*/  FSEL R10, R33, -INF , !P0 ;  /* 0xff800000210a7808 */ /* 0x000fe40004000000 */
[----:B------:R-:W-:Y:S02]  /*1e8e0*/  ISETP.GE.AND P0, PT, R0, R244, PT ;  /* 0x000000f40000720c */ /* 0x000fe40003f06270 */
[----:B------:R-:W-:Y:S02]  /*1e8f0*/  FSEL R143, R31, -INF , !P1 ;  /* 0xff8000001f8f7808 */ /* 0x000fe40004800000 */
[----:B----4-:R-:W-:Y:S02]  /*1e900*/  FMNMX.FTZ R5, R5, R7, !PT ;  /* 0x0000000705057209 */ /* 0x010fe40007810000 */
[----:B------:R-:W-:Y:S01]  /*1e910*/  IABS R7, R6 ;  /* 0x0000000600077213 */ /* 0x000fe20000000000 */
[----:B------:R-:W-:Y:S01]  /*1e920*/  IMAD.IADD R6, R248, 0x1, -R3 ;  /* 0x00000001f8067824 */ /* 0x000fe200078e0a03 */
[----:B------:R-:W-:Y:S01]  /*1e930*/  ISETP.GE.OR P0, PT, R0, R250, !P0 ;  /* 0x000000fa0000720c */ /* 0x000fe20004706670 */
[----:B------:R-:W1:Y:S01]  /*1e940*/  SHFL.BFLY PT, R136, R5, 0x1, 0x1f ;  /* 0x0c201f0005887f89 */ /* 0x000e6200000e0000 */
[----:B------:R-:W-:Y:S02]  /*1e950*/  I2F R33, R7 ;  /* 0x0000000700217306 */ /* 0x000fe40000201400 */
[----:B------:R-:W-:Y:S02]  /*1e960*/  IABS R6, R6 ;  /* 0x0000000600067213 */ /* 0x000fe40000000000 */
[----:B------:R-:W-:Y:S02]  /*1e970*/  FSEL R9, R9, -INF , !P0 ;  /* 0xff80000009097808 */ /* 0x000fe40004000000 */
[C---:B------:R-:W-:Y:S04]  /*1e980*/  ISETP.GE.AND P0, PT, R2.reuse, R243, PT ;  /* 0x000000f30200720c */ /* 0x040fe80003f06270 */
[----:B------:R-:W-:Y:S02]  /*1e990*/  ISETP.GE.OR P0, PT, R2, R249, !P0 ;  /* 0x000000f90200720c */ /* 0x000fe40004706670 */
[----:B-1----:R-:W-:Y:S04]  /*1e9a0*/  FMNMX.FTZ R136, R5, R136, !PT ;  /* 0x0000008805887209 */ /* 0x002fe80007810000 */
[----:B------:R-:W-:Y:S01]  /*1e9b0*/  FSETP.NEU.FTZ.AND P1, PT, R136, -INF , PT ;  /* 0xff8000008800780b */ /* 0x000fe20003f3d000 */
[----:B--2---:R-:W-:Y:S02]  /*1e9c0*/  FFMA.FTZ R8, R8, -UR21, R240 ;  /* 0x8000001508087c23 */ /* 0x004fe400080100f0 */
[----:B------:R-:W-:Y:S01]  /*1e9d0*/  IMAD.MOV.U32 R240, RZ, RZ, R130 ;  /* 0x000000fffff07224 */ /* 0x000fe200078e0082 */
[----:B------:R-:W-:Y:S02]  /*1e9e0*/  FSEL R130, R34, -INF , !P6 ;  /* 0xff80000022827808 */ /* 0x000fe40007000000 */
[----:B------:R-:W-:Y:S02]  /*1e9f0*/  ISETP.GE.AND P6, PT, R4, R243, PT ;  /* 0x000000f30400720c */ /* 0x000fe40003fc6270 */
[----:B------:R-:W-:Y:S02]  /*1ea00*/  FSEL R40, R8, -INF , !P2 ;  /* 0xff80000008287808 */ /* 0x000fe40005000000 */
[----:B------:R-:W-:Y:S01]  /*1ea10*/  ISETP.GE.OR P6, PT, R4, R249, !P6 ;  /* 0x000000f90400720c */ /* 0x000fe200077c6670 */
[----:B------:R1:W-:Y:S01]  /*1ea20*/  I2F R8, R6 ;  /* 0x0000000600087306 */ /* 0x0003e20000201400 */
[----:B------:R-:W-:Y:S02]  /*1ea30*/  FMNMX.FTZ R4, R67, R139, !PT ;  /* 0x0000008b43047209 */ /* 0x000fe40007810000 */
[----:B------:R-:W-:Y:S02]  /*1ea40*/  ISETP.GE.AND P2, PT, R0, R243, PT ;  /* 0x000000f30000720c */ /* 0x000fe40003f46270 */
[----:B------:R-:W-:Y:S02]  /*1ea50*/  FMNMX.FTZ R4, R12, R4, !PT ;  /* 0x000000040c047209 */ /* 0x000fe40007810000 */
[----:B------:R-:W-:Y:S02]  /*1ea60*/  ISETP.GE.OR P3, PT, R0, R249, !P2 ;  /* 0x000000f90000720c */ /* 0x000fe40005766670 */
[----:B------:R-:W-:Y:S04]  /*1ea70*/  FMNMX.FTZ R4, R15, R4, !PT ;  /* 0x000000040f047209 */ /* 0x000fe80007810000 */
[----:B------:R-:W-:Y:S01]  /*1ea80*/  FMNMX.FTZ R3, R16, R4, !PT ;  /* 0x0000000410037209 */ /* 0x000fe20007810000 */
[----:B------:R-:W-:Y:S01]  /*1ea90*/  IMAD.IADD R4, R248, 0x1, -R2 ;  /* 0x00000001f8047824 */ /* 0x000fe200078e0a02 */
[----:B------:R-:W-:Y:S02]  /*1eaa0*/  FMNMX.FTZ R2, R141, R140, !PT ;  /* 0x0000008c8d027209 */ /* 0x000fe40007810000 */
[----:B------:R-:W-:Y:S02]  /*1eab0*/  FMNMX.FTZ R3, R21, R3, !PT ;  /* 0x0000000315037209 */ /* 0x000fe40007810000 */
[----:B------:R-:W-:Y:S02]  /*1eac0*/  FMNMX.FTZ R2, R18, R2, !PT ;  /* 0x0000000212027209 */ /* 0x000fe40007810000 */
[----:B------:R-:W-:Y:S02]  /*1ead0*/  FMNMX.FTZ R3, R20, R3, !PT ;  /* 0x0000000314037209 */ /* 0x000fe40007810000 */
[----:B------:R-:W-:Y:S01]  /*1eae0*/  FMNMX.FTZ R2, R28, R2, !PT ;  /* 0x000000021c027209 */ /* 0x000fe20007810000 */
[----:B-1----:R-:W1:Y:S01]  /*1eaf0*/  SHFL.BFLY PT, R6, R137, 0x1, 0x1f ;  /* 0x0c201f0089067f89 */ /* 0x002e6200000e0000 */
[----:B------:R-:W-:Y:S02]  /*1eb00*/  FMNMX.FTZ R3, R25, R3, !PT ;  /* 0x0000000319037209 */ /* 0x000fe40007810000 */
[----:B------:R-:W-:Y:S02]  /*1eb10*/  IABS R4, R4 ;  /* 0x0000000400047213 */ /* 0x000fe40000000000 */
[----:B------:R-:W-:Y:S02]  /*1eb20*/  FMNMX.FTZ R135, R24, R3, !PT ;  /* 0x0000000318877209 */ /* 0x000fe40007810000 */
[----:B------:R-:W-:Y:S01]  /*1eb30*/  IADD3 R3, R248, -R0, RZ ;  /* 0x80000000f8037210 */ /* 0x000fe20007ffe0ff */
[----:B------:R-:W2:Y:S01]  /*1eb40*/  I2F R32, R4 ;  /* 0x0000000400207306 */ /* 0x000ea20000201400 */
[----:B------:R-:W-:Y:S02]  /*1eb50*/  FMNMX.FTZ R0, R27, R2, !PT ;  /* 0x000000021b007209 */ /* 0x000fe40007810000 */
[----:B------:R-:W-:Y:S02]  /*1eb60*/  IABS R2, R3 ;  /* 0x0000000300027213 */ /* 0x000fe40000000000 */
[----:B------:R-:W-:Y:S02]  /*1eb70*/  FMNMX.FTZ R0, R214, R0, !PT ;  /* 0x00000000d6007209 */ /* 0x000fe40007810000 */
[----:B------:R-:W-:Y:S02]  /*1eb80*/  FMNMX.FTZ R135, R23, R135, !PT ;  /* 0x0000008717877209 */ /* 0x000fe40007810000 */
[----:B------:R-:W-:Y:S01]  /*1eb90*/  FMNMX.FTZ R0, R213, R0, !PT ;  /* 0x00000000d5007209 */ /* 0x000fe20007810000 */
[----:B------:R3:W4:Y:S01]  /*1eba0*/  I2F R7, R2 ;  /* 0x0000000200077306 */ /* 0x0007220000201400 */
[----:B------:R-:W-:Y:S02]  /*1ebb0*/  FMNMX.FTZ R135, R19, R135, !PT ;  /* 0x0000008713877209 */ /* 0x000fe40007810000 */
[----:B------:R-:W-:Y:S02]  /*1ebc0*/  FMNMX.FTZ R0, R212, R0, !PT ;  /* 0x00000000d4007209 */ /* 0x000fe40007810000 */
[----:B------:R-:W-:Y:S02]  /*1ebd0*/  FMNMX.FTZ R135, R17, R135, !PT ;  /* 0x0000008711877209 */ /* 0x000fe40007810000 */
[----:B-1----:R-:W-:Y:S02]  /*1ebe0*/  FMNMX.FTZ R137, R137, R6, !PT ;  /* 0x0000000689897209 */ /* 0x002fe40007810000 */
[----:B------:R-:W-:Y:S02]  /*1ebf0*/  FMNMX.FTZ R0, R211, R0, !PT ;  /* 0x00000000d3007209 */ /* 0x000fe40007810000 */
[C---:B------:R-:W-:Y:S01]  /*1ec00*/  FSETP.NEU.FTZ.AND P2, PT, R137.reuse, -INF , PT ;  /* 0xff8000008900780b */ /* 0x040fe20003f5d000 */
[----:B------:R-:W-:Y:S01]  /*1ec10*/  FMUL.FTZ R6, R137, c[0x0][0x23c] ;  /* 0x00008f0089067a20 */ /* 0x000fe20000410000 */
[----:B------:R-:W-:Y:S01]  /*1ec20*/  FMNMX.FTZ R0, R130, R0, !PT ;  /* 0x0000000082007209 */ /* 0x000fe20007810000 */
[----:B--2---:R-:W-:Y:S01]  /*1ec30*/  FFMA.FTZ R3, R32, -UR21, R129 ;  /* 0x8000001520037c23 */ /* 0x004fe20008010081 */
[----:B------:R-:W-:Y:S01]  /*1ec40*/  FMNMX.FTZ R135, R14, R135, !PT ;  /* 0x000000870e877209 */ /* 0x000fe20007810000 */
[----:B------:R-:W-:Y:S01]  /*1ec50*/  FFMA.FTZ R4, R33, -UR21, R240 ;  /* 0x8000001521047c23 */ /* 0x000fe200080100f0 */
[----:B------:R-:W-:Y:S02]  /*1ec60*/  FSEL R6, R6, RZ, P2 ;  /* 0x000000ff06067208 */ /* 0x000fe40001000000 */
[----:B------:R-:W-:Y:S02]  /*1ec70*/  FSEL R39, R3, -INF , !P0 ;  /* 0xff80000003277808 */ /* 0x000fe40004000000 */
[----:B------:R-:W-:Y:S01]  /*1ec80*/  FMNMX.FTZ R0, R44, R0, !PT ;  /* 0x000000002c007209 */ /* 0x000fe20007810000 */
[----:B------:R-:W-:Y:S01]  /*1ec90*/  FFMA.FTZ R129, R60, c[0x0][0x23c], -R6 ;  /* 0x00008f003c817a23 */ /* 0x000fe20000010806 */
[----:B------:R-:W-:Y:S01]  /*1eca0*/  FSEL R142, R4, -INF , !P6 ;  /* 0xff800000048e7808 */ /* 0x000fe20007000000 */
[----:B---3--:R-:W-:Y:S01]  /*1ecb0*/  FFMA.FTZ R2, R8, -UR21, R131 ;  /* 0x8000001508027c23 */ /* 0x008fe20008010083 */
[----:B------:R-:W-:Y:S01]  /*1ecc0*/  FMNMX.FTZ R0, R40, R0, !PT ;  /* 0x0000000028007209 */ /* 0x000fe20007810000 */
[----:B----4-:R-:W-:Y:S01]  /*1ecd0*/  FFMA.FTZ R138, R7, -UR21, R138 ;  /* 0x80000015078a7c23 */ /* 0x010fe2000801008a */
[----:B------:R-:W-:Y:S01]  /*1ece0*/  FMNMX.FTZ R135, R13, R135, !PT ;  /* 0x000000870d877209 */ /* 0x000fe20007810000 */
[----:B------:R-:W-:Y:S01]  /*1ecf0*/  FMUL.FTZ R7, R136, c[0x0][0x23c] ;  /* 0x00008f0088077a20 */ /* 0x000fe20000410000 */
[----:B------:R-:W-:Y:S01]  /*1ed00*/  FSEL R131, R2, -INF , !P5 ;  /* 0xff80000002837808 */ /* 0x000fe20006800000 */
[--C-:B------:R-:W-:Y:S01]  /*1ed10*/  FFMA.FTZ R2, R62, c[0x0][0x23c], -R6.reuse ;  /* 0x00008f003e027a23 */ /* 0x100fe20000010806 */
[----:B------:R-:W-:Y:S01]  /*1ed20*/  FMNMX.FTZ R0, R143, R0, !PT ;  /* 0x000000008f007209 */ /* 0x000fe20007810000 */
[--C-:B------:R-:W-:Y:S01]  /*1ed30*/  FFMA.FTZ R55, R55, c[0x0][0x23c], -R6.reuse ;  /* 0x00008f0037377a23 */ /* 0x100fe20000010806 */
[----:B------:R-:W-:Y:S01]  /*1ed40*/  FSEL R7, R7, RZ, P1 ;  /* 0x000000ff07077208 */ /* 0x000fe20000800000 */
[----:B------:R1:W-:Y:S01]  /*1ed50*/  MUFU.EX2 R210, R2 ;  /* 0x0000000200d27308 */ /* 0x0003e20000000800 */
[----:B------:R-:W-:Y:S01]  /*1ed60*/  FMNMX.FTZ R0, R142, R0, !PT ;  /* 0x000000008e007209 */ /* 0x000fe20007810000 */
[--C-:B------:R-:W-:Y:S01]  /*1ed70*/  FFMA.FTZ R247, R38, c[0x0][0x23c], -R6.reuse ;  /* 0x00008f0026f77a23 */ /* 0x100fe20000010806 */
[----:B------:R-:W-:Y:S01]  /*1ed80*/  FSEL R138, R138, -INF , !P3 ;  /* 0xff8000008a8a7808 */ /* 0x000fe20005800000 */
[--C-:B------:R-:W-:Y:S01]  /*1ed90*/  FFMA.FTZ R3, R66, c[0x0][0x23c], -R7.reuse ;  /* 0x00008f0042037a23 */ /* 0x100fe20000010807 */
[----:B------:R-:W-:Y:S01]  /*1eda0*/  FMNMX.FTZ R0, R131, R0, !PT ;  /* 0x0000000083007209 */ /* 0x000fe20007810000 */
[--C-:B------:R-:W-:Y:S01]  /*1edb0*/  FFMA.FTZ R233, R22, c[0x0][0x23c], -R7.reuse ;  /* 0x00008f0016e97a23 */ /* 0x100fe20000010807 */
[----:B------:R-:W-:Y:S01]  /*1edc0*/  FMNMX.FTZ R135, R11, R135, !PT ;  /* 0x000000870b877209 */ /* 0x000fe20007810000 */
[--C-:B------:R-:W-:Y:S01]  /*1edd0*/  FFMA.FTZ R240, R36, c[0x0][0x23c], -R6.reuse ;  /* 0x00008f0024f07a23 */ /* 0x100fe20000010806 */
[----:B------:R-:W-:Y:S01]  /*1ede0*/  FMNMX.FTZ R0, R39, R0, !PT ;  /* 0x0000000027007209 */ /* 0x000fe20007810000 */
[----:B------:R2:W-:Y:S01]  /*1edf0*/  MUFU.EX2 R209, R3 ;  /* 0x0000000300d17308 */ /* 0x0005e20000000800 */
[----:B------:R-:W-:Y:S01]  /*1ee00*/  FMNMX.FTZ R135, R10, R135, !PT ;  /* 0x000000870a877209 */ /* 0x000fe20007810000 */
[--C-:B------:R-:W-:Y:S01]  /*1ee10*/  FFMA.FTZ R236, R30, c[0x0][0x23c], -R6.reuse ;  /* 0x00008f001eec7a23 */ /* 0x100fe20000010806 */
[----:B------:R-:W-:Y:S01]  /*1ee20*/  FMNMX.FTZ R0, R138, R0, !PT ;  /* 0x000000008a007209 */ /* 0x000fe20007810000 */
[--C-:B------:R-:W-:Y:S01]  /*1ee30*/  FFMA.FTZ R235, R26, c[0x0][0x23c], -R6.reuse ;  /* 0x00008f001aeb7a23 */ /* 0x100fe20000010806 */
[----:B------:R-:W-:Y:S01]  /*1ee40*/  FMNMX.FTZ R135, R9, R135, !PT ;  /* 0x0000008709877209 */ /* 0x000fe20007810000 */
[--C-:B------:R-:W-:Y:S01]  /*1ee50*/  FFMA.FTZ R54, R54, c[0x0][0x23c], -R7.reuse ;  /* 0x00008f0036367a23 */ /* 0x100fe20000010807 */
[----:B------:R-:W-:Y:S01]  /*1ee60*/  LOP3.LUT P3, RZ, R239, 0x100, RZ, 0xc0, !PT ;  /* 0x00000100efff7812 */ /* 0x000fe2000786c0ff */
[--C-:B------:R-:W-:Y:S02]  /*1ee70*/  FFMA.FTZ R238, R37, c[0x0][0x23c], -R7.reuse ;  /* 0x00008f0025ee7a23 */ /* 0x100fe40000010807 */
[----:B------:R-:W3:Y:S01]  /*1ee80*/  SHFL.BFLY PT, R8, R135, 0x2, 0x1f ;  /* 0x0c401f0087087f89 */ /* 0x000ee200000e0000 */
[--C-:B------:R-:W-:Y:S02]  /*1ee90*/  FFMA.FTZ R237, R35, c[0x0][0x23c], -R7.reuse ;  /* 0x00008f0023ed7a23 */ /* 0x100fe40000010807 */
[--C-:B------:R-:W-:Y:S02]  /*1eea0*/  FFMA.FTZ R234, R29, c[0x0][0x23c], -R7.reuse ;  /* 0x00008f001dea7a23 */ /* 0x100fe40000010807 */
[--C-:B-1----:R-:W-:Y:S02]  /*1eeb0*/  FFMA.FTZ R2, R58, c[0x0][0x23c], -R6.reuse ;  /* 0x00008f003a027a23 */ /* 0x102fe40000010806 */
[----:B------:R-:W-:Y:S02]  /*1eec0*/  FFMA.FTZ R42, R65, c[0x0][0x23c], -R6 ;  /* 0x00008f00412a7a23 */ /* 0x000fe40000010806 */
[----:B------:R1:W-:Y:S01]  /*1eed0*/  MUFU.EX2 R33, R2 ;  /* 0x0000000200217308 */ /* 0x0003e20000000800 */
[----:B------:R-:W-:Y:S02]  /*1eee0*/  IMAD.MOV.U32 R60, RZ, RZ, R44 ;  /* 0x000000ffff3c7224 */ /* 0x000fe400078e002c */
[--C-:B------:R-:W-:Y:S01]  /*1eef0*/  FFMA.FTZ R44, R57, c[0x0][0x23c], -R6.reuse ;  /* 0x00008f00392c7a23 */ /* 0x100fe20000010806 */
[----:B------:R-:W-:Y:S01]  /*1ef00*/  MOV R57, R40 ;  /* 0x0000002800397202 */ /* 0x000fe20000000f00 */
[----:B--2---:R-:W-:Y:S02]  /*1ef10*/  FFMA.FTZ R3, R63, c[0x0][0x23c], -R7 ;  /* 0x00008f003f037a23 */ /* 0x004fe40000010807 */
[--C-:B------:R-:W-:Y:S02]  /*1ef20*/  FFMA.FTZ R40, R53, c[0x0][0x23c], -R6.reuse ;  /* 0x00008f0035287a23 */ /* 0x100fe40000010806 */
[----:B------:R-:W-:Y:S01]  /*1ef30*/  IMAD.MOV.U32 R53, RZ, RZ, R143 ;  /* 0x000000ffff357224 */ /* 0x000fe200078e008f */
[----:B------:R2:W-:Y:S01]  /*1ef40*/  MUFU.EX2 R34, R3 ;  /* 0x0000000300227308 */ /* 0x0005e20000000800 */
[----:B------:R-:W-:Y:S02]  /*1ef50*/  FFMA.FTZ R49, R49, c[0x0][0x23c], -R6 ;  /* 0x00008f0031317a23 */ /* 0x000fe40000010806 */
[----:B------:R-:W-:Y:S01]  /*1ef60*/  IMAD.MOV.U32 R58, RZ, RZ, R130 ;  /* 0x000000ffff3a7224 */ /* 0x000fe200078e0082 */
[----:B---3--:R-:W-:Y:S01]  /*1ef70*/  FMNMX.FTZ R135, R135, R8, !PT ;  /* 0x0000000887877209 */ /* 0x008fe20007810000 */
[--C-:B------:R-:W-:Y:S02]  /*1ef80*/  FFMA.FTZ R130, R61, c[0x0][0x23c], -R7.reuse ;  /* 0x00008f003d827a23 */ /* 0x100fe40000010807 */
[--C-:B------:R-:W-:Y:S02]  /*1ef90*/  FFMA.FTZ R56, R56, c[0x0][0x23c], -R7.reuse ;  /* 0x00008f0038387a23 */ /* 0x100fe40000010807 */
[----:B------:R-:W3:Y:S01]  /*1efa0*/  SHFL.BFLY PT, R4, R135, 0x1, 0x1f ;  /* 0x0c201f0087047f89 */ /* 0x000ee200000e0000 */
[--C-:B------:R-:W-:Y:S02]  /*1efb0*/  FFMA.FTZ R51, R51, c[0x0][0x23c], -R7.reuse ;  /* 0x00008f0033337a23 */ /* 0x100fe40000010807 */
[--C-:B------:R-:W-:Y:S02]  /*1efc0*/  FFMA.FTZ R48, R48, c[0x0][0x23c], -R7.reuse ;  /* 0x00008f0030307a23 */ /* 0x100fe40000010807 */
[--C-:B------:R-:W-:Y:S02]  /*1efd0*/  FFMA.FTZ R46, R46, c[0x0][0x23c], -R7.reuse ;  /* 0x00008f002e2e7a23 */ /* 0x100fe40000010807 */
[----:B------:R-:W-:Y:S01]  /*1efe0*/  FFMA.FTZ R65, R41, c[0x0][0x23c], -R7 ;  /* 0x00008f0029417a23 */ /* 0x000fe20000010807 */
[----:B-1----:R-:W1:Y:S01]  /*1eff0*/  SHFL.BFLY PT, R2, R0, 0x2, 0x1f ;  /* 0x0c401f0000027f89 */ /* 0x002e6200000e0000 */
[----:B------:R-:W-:Y:S02]  /*1f000*/  IMAD.MOV.U32 R61, RZ, RZ, R39 ;  /* 0x000000ffff3d7224 */ /* 0x000fe400078e0027 */
[----:B--2---:R-:W-:Y:S05]  /*1f010*/  FFMA.FTZ R3, R64, c[0x0][0x23c], -R6 ;  /* 0x00008f0040037a23 */ /* 0x004fea0000010806 */
[----:B------:R-:W-:Y:S01]  /*1f020*/  LDSM.16.MT88.4 R36, [R222+0xc000] ;  /* 0x00c00000de24783b */ /* 0x000fe20000004200 */
[----:B------:R2:W4:Y:S01]  /*1f030*/  MUFU.EX2 R31, R3 ;  /* 0x00000003001f7308 */ /* 0x0005220000000800 */
[----:B---3--:R-:W-:Y:S04]  /*1f040*/  FMNMX.FTZ R135, R135, R4, !PT ;  /* 0x0000000487877209 */ /* 0x008fe80007810000 */
[C---:B------:R-:W-:Y:S01]  /*1f050*/  FSETP.NEU.FTZ.AND P0, PT, R135.reuse, -INF , PT ;  /* 0xff8000008700780b */ /* 0x040fe20003f1d000 */
[----:B------:R-:W-:Y:S01]  /*1f060*/  FMUL.FTZ R8, R135, c[0x0][0x23c] ;  /* 0x00008f0087087a20 */ /* 0x000fe20000410000 */
[----:B-1----:R-:W-:Y:S01]  /*1f070*/  FMNMX.FTZ R0, R0, R2, !PT ;  /* 0x0000000200007209 */ /* 0x002fe20007810000 */
[----:B------:R-:W-:Y:S03]  /*1f080*/  FFMA.FTZ R2, R50, c[0x0][0x23c], -R7 ;  /* 0x00008f0032027a23 */ /* 0x000fe60000010807 */
[----:B------:R-:W-:Y:S01]  /*1f090*/  FSEL R8, R8, RZ, P0 ;  /* 0x000000ff08087208 */ /* 0x000fe20000000000 */
[----:B------:R1:W-:Y:S01]  /*1f0a0*/  MUFU.EX2 R64, R2 ;  /* 0x0000000200407308 */ /* 0x0003e20000000800 */
[----:B------:R-:W3:Y:S03]  /*1f0b0*/  SHFL.BFLY PT, R4, R0, 0x1, 0x1f ;  /* 0x0c201f0000047f89 */ /* 0x000ee600000e0000 */
[--C-:B------:R-:W-:Y:S02]  /*1f0c0*/  FFMA.FTZ R5, R15, c[0x0][0x23c], -R8.reuse ;  /* 0x00008f000f057a23 */ /* 0x100fe40000010808 */
[----:B------:R-:W-:Y:S02]  /*1f0d0*/  FFMA.FTZ R219, R21, c[0x0][0x23c], -R8 ;  /* 0x00008f0015db7a23 */ /* 0x000fe40000010808 */
[----:B--2---:R-:W-:Y:S02]  /*1f0e0*/  FFMA.FTZ R3, R47, c[0x0][0x23c], -R6 ;  /* 0x00008f002f037a23 */ /* 0x004fe40000010806 */
[----:B----4-:R-:W-:Y:S02]  /*1f0f0*/  IMAD.MOV.U32 R47, RZ, RZ, R31 ;  /* 0x000000ffff2f7224 */ /* 0x010fe400078e001f */
[----:B------:R2:W4:Y:S01]  /*1f100*/  MUFU.EX2 R227, R3 ;  /* 0x0000000300e37308 */ /* 0x0005220000000800 */
[----:B------:R-:W-:Y:S02]  /*1f110*/  FFMA.FTZ R218, R20, c[0x0][0x23c], -R8 ;  /* 0x00008f0014da7a23 */ /* 0x000fe40000010808 */
[----:B------:R-:W-:Y:S02]  /*1f120*/  FFMA.FTZ R15, R45, c[0x0][0x23c], -R6 ;  /* 0x00008f002d0f7a23 */ /* 0x000fe40000010806 */
[----:B------:R-:W-:Y:S02]  /*1f130*/  IMAD.MOV.U32 R45, RZ, RZ, R142 ;  /* 0x000000ffff2d7224 */ /* 0x000fe400078e008e */
[--C-:B------:R-:W-:Y:S02]  /*1f140*/  FFMA.FTZ R232, R13, c[0x0][0x23c], -R8.reuse ;  /* 0x00008f000de87a23 */ /* 0x100fe40000010808 */
[--C-:B------:R-:W-:Y:S01]  /*1f150*/  FFMA.FTZ R231, R11, c[0x0][0x23c], -R8.reuse ;  /* 0x00008f000be77a23 */ /* 0x100fe20000010808 */
[----:B------:R4:W-:Y:S01]  /*1f160*/  MUFU.EX2 R63, R5 ;  /* 0x00000005003f7308 */ /* 0x0009e20000000800 */
[--C-:B------:R-:W-:Y:S02]  /*1f170*/  FFMA.FTZ R230, R10, c[0x0][0x23c], -R8.reuse ;  /* 0x00008f000ae67a23 */ /* 0x100fe40000010808 */
[--C-:B------:R-:W-:Y:S02]  /*1f180*/  FFMA.FTZ R229, R9, c[0x0][0x23c], -R8.reuse ;  /* 0x00008f0009e57a23 */ /* 0x100fe40000010808 */
[----:B-1----:R-:W-:Y:S01]  /*1f190*/  FFMA.FTZ R2, R52, c[0x0][0x23c], -R7 ;  /* 0x00008f0034027a23 */ /* 0x002fe20000010807 */
[----:B---3--:R-:W-:Y:S01]  /*1f1a0*/  FMNMX.FTZ R134, R0, R4, !PT ;  /* 0x0000000400867209 */ /* 0x008fe20007810000 */
[--C-:B------:R-:W-:Y:S01]  /*1f1b0*/  FFMA.FTZ R52, R19, c[0x0][0x23c], -R8.reuse ;  /* 0x00008f0013347a23 */ /* 0x100fe20000010808 */
[----:B------:R-:W-:Y:S01]  /*1f1c0*/  FSEL R0, R135, RZ, P0 ;  /* 0x000000ff87007208 */ /* 0x000fe20000000000 */
[--C-:B------:R-:W-:Y:S01]  /*1f1d0*/  FFMA.FTZ R217, R25, c[0x0][0x23c], -R8.reuse ;  /* 0x00008f0019d97a23 */ /* 0x100fe20000010808 */
[----:B------:R1:W3:Y:S01]  /*1f1e0*/  MUFU.EX2 R226, R2 ;  /* 0x0000000200e27308 */ /* 0x0002e20000000800 */
[----:B------:R-:W-:Y:S01]  /*1f1f0*/  FSETP.NEU.FTZ.AND P0, PT, R134, -INF , PT ;  /* 0xff8000008600780b */ /* 0x000fe20003f1d000 */
[--C-:B------:R-:W-:Y:S01]  /*1f200*/  FFMA.FTZ R216, R24, c[0x0][0x23c], -R8.reuse ;  /* 0x00008f0018d87a23 */ /* 0x100fe20000010808 */
[----:B--2---:R-:W-:Y:S01]  /*1f210*/  FSEL R3, R137, RZ, P2 ;  /* 0x000000ff89037208 */ /* 0x004fe20001000000 */
[--C-:B------:R-:W-:Y:S01]  /*1f220*/  FFMA.FTZ R50, R17, c[0x0][0x23c], -R8.reuse ;  /* 0x00008f0011327a23 */ /* 0x100fe20000010808 */
[----:B----4-:R-:W-:Y:S01]  /*1f230*/  F2FP.BF16.PACK_AB R142, R227, R47 ;  /* 0x0000002fe38e723e */ /* 0x010fe200000010ff */
[----:B------:R-:W-:Y:S02]  /*1f240*/  FFMA.FTZ R66, R14, c[0x0][0x23c], -R8 ;  /* 0x00008f000e427a23 */ /* 0x000fe40000010808 */
[----:B------:R-:W-:Y:S02]  /*1f250*/  FADD.FTZ R5, -R3, R132 ;  /* 0x0000008403057221 */ /* 0x000fe40000010100 */
[----:B------:R-:W-:Y:S01]  /*1f260*/  FADD.FTZ R3, -R0, R139 ;  /* 0x0000008b00037221 */ /* 0x000fe20000010100 */
[----:B------:R-:W-:Y:S01]  /*1f270*/  FSEL R0, R134, RZ, P0 ;  /* 0x000000ff86007208 */ /* 0x000fe20000000000 */
[--C-:B-1----:R-:W-:Y:S01]  /*1f280*/  FFMA.FTZ R2, R67, c[0x0][0x23c], -R8.reuse ;  /* 0x00008f0043027a23 */ /* 0x102fe20000010808 */
[----:B---3--:R-:W-:Y:S01]  /*1f290*/  F2FP.BF16.PACK_AB R143, R226, R64 ;  /* 0x00000040e28f723e */ /* 0x008fe200000010ff */
[--C-:B------:R-:W-:Y:S02]  /*1f2a0*/  FFMA.FTZ R67, R23, c[0x0][0x23c], -R8.reuse ;  /* 0x00008f0017437a23 */ /* 0x100fe40000010808 */
[----:B------:R1:W-:Y:S01]  /*1f2b0*/  MUFU.EX2 R208, R2 ;  /* 0x0000000200d07308 */ /* 0x0003e20000000800 */
[----:B------:R-:W2:Y:S01]  /*1f2c0*/  LDSM.16.MT88.4 R20, [R221+0xc000] ;  /* 0x00c00000dd14783b */ /* 0x000ea20000004200 */
[--C-:B-1----:R-:W-:Y:S02]  /*1f2d0*/  FFMA.FTZ R2, R12, c[0x0][0x23c], -R8.reuse ;  /* 0x00008f000c027a23 */ /* 0x102fe40000010808 */
[----:B------:R-:W-:Y:S06]  /*1f2e0*/  FFMA.FTZ R12, R16, c[0x0][0x23c], -R8 ;  /* 0x00008f00100c7a23 */ /* 0x000fec0000010808 */
[----:B------:R1:W3:Y:S10]  /*1f2f0*/  MUFU.EX2 R31, R2 ;  /* 0x00000002001f7308 */ /* 0x0002f40000000800 */
[----:B------:R4:W-:Y:S01]  /*1f300*/  MUFU.EX2 R225, R12 ;  /* 0x0000000c00e17308 */ /* 0x0009e20000000800 */
[----:B-1----:R-:W-:Y:S01]  /*1f310*/  FSEL R2, R136, RZ, P1 ;  /* 0x000000ff88027208 */ /* 0x002fe20000800000 */
[----:B---3--:R-:W-:Y:S04]  /*1f320*/  IMAD.MOV.U32 R41, RZ, RZ, R31 ;  /* 0x000000ffff297224 */ /* 0x008fe800078e001f */
[----:B------:R-:W-:Y:S02]  /*1f330*/  FADD.FTZ R4, -R2, R133 ;  /* 0x0000008502047221 */ /* 0x000fe40000010100 */
[----:B------:R-:W-:Y:S05]  /*1f340*/  FMUL.FTZ R2, R134, c[0x0][0x23c] ;  /* 0x00008f0086027a20 */ /* 0x000fea0000410000 */
[----:B------:R-:W-:Y:S01]  /*1f350*/  FSEL R139, R2, RZ, P0 ;  /* 0x000000ff028b7208 */ /* 0x000fe20000000000 */
[----:B------:R-:W-:Y:S01]  /*1f360*/  FADD.FTZ R2, -R0, R140 ;  /* 0x0000008c00027221 */ /* 0x000fe20000010100 */
[----:B------:R-:W-:Y:S02]  /*1f370*/  F2FP.BF16.PACK_AB R140, R33, R210 ;  /* 0x000000d2218c723e */ /* 0x000fe400000010ff */
[----:B------:R-:W-:Y:S01]  /*1f380*/  PLOP3.LUT P0, PT, PT, PT, UP0, 0x80, 0x0 ;  /* 0x000000000000781c */ /* 0x000fe20003f0f008 */
[--C-:B------:R-:W-:Y:S02]  /*1f390*/  FFMA.FTZ R0, R18, c[0x0][0x23c], -R139.reuse ;  /* 0x00008f0012007a23 */ /* 0x100fe4000001088b */
[----:B----4-:R-:W-:Y:S01]  /*1f3a0*/  FFMA.FTZ R12, R141, c[0x0][0x23c], -R139 ;  /* 0x00008f008d0c7a23 */ /* 0x010fe2000001088b */
[----:B------:R-:W-:Y:S01]  /*1f3b0*/  F2FP.BF16.PACK_AB R141, R34, R209 ;  /* 0x000000d1228d723e */ /* 0x000fe200000010ff */
[----:B------:R1:W-:Y:S10]  /*1f3c0*/  MUFU.EX2 R62, R0 ;  /* 0x00000000003e7308 */ /* 0x0003f40000000800 */
[----:B------:R3:W-:Y:S01]  /*1f3d0*/  MUFU.EX2 R215, R12 ;  /* 0x0000000c00d77308 */ /* 0x0007e20000000800 */
[----:B-1----:R-:W-:Y:S09]  /*1f3e0*/  FMUL.FTZ R0, R5, c[0x0][0x23c] ;  /* 0x00008f0005007a20 */ /* 0x002ff20000410000 */
[----:B------:R1:W4:Y:S01]  /*1f3f0*/  MUFU.EX2 R133, R0 ;  /* 0x0000000000857308 */ /* 0x0003220000000800 */
[----:B---3--:R-:W-:Y:S01]  /*1f400*/  FFMA.FTZ R12, R43, c[0x0][0x23c], -R6 ;  /* 0x00008f002b0c7a23 */ /* 0x008fe20000010806 */
[----:B------:R-:W-:Y:S01]  /*1f410*/  MOV R43, R131 ;  /* 0x00000083002b7202 */ /* 0x000fe20000000f00 */
[----:B------:R-:W-:Y:S01]  /*1f420*/  FFMA.FTZ R131, R59, c[0x0][0x23c], -R7 ;  /* 0x00008f003b837a23 */ /* 0x000fe20000010807 */
[----:B------:R-:W-:Y:S01]  /*1f430*/  MOV R59, R15 ;  /* 0x0000000f003b7202 */ /* 0x000fe20000000f00 */
[----:B------:R-:W-:Y:S02]  /*1f440*/  IMAD.MOV.U32 R35, RZ, RZ, R12 ;  /* 0x000000ffff237224 */ /* 0x000fe400078e000c */
[----:B-1----:R-:W-:Y:S02]  /*1f450*/  FMUL.FTZ R0, R4, c[0x0][0x23c] ;  /* 0x00008f0004007a20 */ /* 0x002fe40000410000 */
[C---:B----4-:R-:W-:Y:S02]  /*1f460*/  FMUL.FTZ R4, R133.reuse, R148 ;  /* 0x0000009485047220 */ /* 0x050fe40000410000 */
[----:B------:R1:W3:Y:S01]  /*1f470*/  MUFU.EX2 R132, R0 ;  /* 0x0000000000847308 */ /* 0x0002e20000000800 */
[C---:B------:R-:W-:Y:S02]  /*1f480*/  FMUL.FTZ R5, R133.reuse, R149 ;  /* 0x0000009585057220 */ /* 0x040fe40000410000 */
[C---:B------:R-:W-:Y:S02]  /*1f490*/  FMUL.FTZ R16, R133.reuse, R152 ;  /* 0x0000009885107220 */ /* 0x040fe40000410000 */
[C---:B------:R-:W-:Y:S02]  /*1f4a0*/  FMUL.FTZ R17, R133.reuse, R153 ;  /* 0x0000009985117220 */ /* 0x040fe40000410000 */
        /* <DEDUP_REMOVED lines=17> */
[-C--:B--2---:R-:W-:Y:S01]  /*1f5c0*/  HMMA.16816.F32.BF16 R4, R140, R20.reuse, R4 ;  /* 0x000000148c04723c */ /* 0x084fe20000041804 */
[C---:B------:R-:W-:Y:S02]  /*1f5d0*/  FMUL.FTZ R19, R132.reuse, R155 ;  /* 0x0000009b84137220 */ /* 0x040fe40000410000 */
[----:B------:R-:W-:Y:S02]  /*1f5e0*/  IMAD.MOV.U32 R155, RZ, RZ, R34 ;  /* 0x000000ffff9b7224 */ /* 0x000fe400078e0022 */
[C---:B------:R-:W-:Y:S02]  /*1f5f0*/  FMUL.FTZ R34, R132.reuse, R170 ;  /* 0x000000aa84227220 */ /* 0x040fe40000410000 */
[----:B------:R-:W-:Y:S02]  /*1f600*/  FMUL.FTZ R35, R132, R171 ;  /* 0x000000ab84237220 */ /* 0x000fe40000410000 */
[----:B------:R-:W-:Y:S03]  /*1f610*/  IMAD.MOV.U32 R171, RZ, RZ, R48 ;  /* 0x000000ffffab7224 */ /* 0x000fe600078e0030 */
[----:B------:R-:W-:Y:S02]  /*1f620*/  FMUL.FTZ R48, R133, R184 ;  /* 0x000000b885307220 */ /* 0x000fe40000410000 */
[----:B------:R-:W-:Y:S02]  /*1f630*/  IMAD.MOV.U32 R170, RZ, RZ, R59 ;  /* 0x000000ffffaa7224 */ /* 0x000fe400078e003b */
[----:B-1----:R-:W-:Y:S02]  /*1f640*/  FMUL.FTZ R0, R2, c[0x0][0x23c] ;  /* 0x00008f0002007a20 */ /* 0x002fe40000410000 */
[----:B------:R-:W-:Y:S02]  /*1f650*/  FFMA.FTZ R2, R28, c[0x0][0x23c], -R139 ;  /* 0x00008f001c027a23 */ /* 0x000fe4000001088b */
[----:B---3--:R-:W-:Y:S01]  /*1f660*/  FMUL.FTZ R8, R3, R144 ;  /* 0x0000009003087220 */ /* 0x008fe20000410000 */
[----:B------:R-:W-:Y:S01]  /*1f670*/  F2FP.BF16.PACK_AB R144, R41, R208 ;  /* 0x000000d02990723e */ /* 0x000fe200000010ff */
[----:B------:R1:W-:Y:S01]  /*1f680*/  MUFU.EX2 R228, R2 ;  /* 0x0000000200e47308 */ /* 0x0003e20000000800 */
[C---:B------:R-:W-:Y:S01]  /*1f690*/  FMUL.FTZ R9, R3.reuse, R145 ;  /* 0x0000009103097220 */ /* 0x040fe20000410000 */
[----:B------:R-:W-:Y:S01]  /*1f6a0*/  F2FP.BF16.PACK_AB R145, R62, R215 ;  /* 0x000000d73e91723e */ /* 0x000fe200000010ff */
[C---:B------:R-:W-:Y:S02]  /*1f6b0*/  FMUL.FTZ R12, R3.reuse, R156 ;  /* 0x0000009c030c7220 */ /* 0x040fe40000410000 */
[C---:B------:R-:W-:Y:S01]  /*1f6c0*/  FMUL.FTZ R13, R3.reuse, R157 ;  /* 0x0000009d030d7220 */ /* 0x040fe20000410000 */
[----:B------:R-:W-:Y:S01]  /*1f6d0*/  MOV R157, R64 ;  /* 0x00000040009d7202 */ /* 0x000fe20000000f00 */
[C---:B------:R-:W-:Y:S01]  /*1f6e0*/  FMUL.FTZ R24, R3.reuse, R160 ;  /* 0x000000a003187220 */ /* 0x040fe20000410000 */
[----:B------:R-:W-:Y:S01]  /*1f6f0*/  MOV R160, R43 ;  /* 0x0000002b00a07202 */ /* 0x000fe20000000f00 */
[C---:B------:R-:W-:Y:S01]  /*1f700*/  FMUL.FTZ R25, R3.reuse, R161 ;  /* 0x000000a103197220 */ /* 0x040fe20000410000 */
[----:B------:R-:W2:Y:S01]  /*1f710*/  MUFU.EX2 R0, R0 ;  /* 0x0000000000007308 */ /* 0x000ea20000000800 */
[C---:B------:R-:W-:Y:S02]  /*1f720*/  FMUL.FTZ R28, R3.reuse, R172 ;  /* 0x000000ac031c7220 */ /* 0x040fe40000410000 */
[C---:B------:R-:W-:Y:S02]  /*1f730*/  FMUL.FTZ R29, R3.reuse, R173 ;  /* 0x000000ad031d7220 */ /* 0x040fe40000410000 */
[C---:B------:R-:W-:Y:S02]  /*1f740*/  FMUL.FTZ R41, R3.reuse, R177 ;  /* 0x000000b103297220 */ /* 0x040fe40000410000 */
[----:B------:R-:W-:Y:S02]  /*1f750*/  IMAD.MOV.U32 R177, RZ, RZ, R55 ;  /* 0x000000ffffb17224 */ /* 0x000fe400078e0037 */
[----:B------:R-:W-:Y:S02]  /*1f760*/  IMAD.MOV.U32 R161, RZ, RZ, R45 ;  /* 0x000000ffffa17224 */ /* 0x000fe400078e002d */
[----:B------:R-:W-:Y:S02]  /*1f770*/  FMUL.FTZ R45, R3, R189 ;  /* 0x000000bd032d7220 */ /* 0x000fe40000410000 */
[----:B------:R-:W-:Y:S01]  /*1f780*/  IMAD.MOV.U32 R173, RZ, RZ, R44 ;  /* 0x000000ffffad7224 */ /* 0x000fe200078e002c */
[----:B------:R-:W-:Y:S01]  /*1f790*/  MUFU.EX2 R189, R216 ;  /* 0x000000d800bd7308 */ /* 0x000fe20000000800 */
[----:B-1----:R-:W-:Y:S02]  /*1f7a0*/  FFMA.FTZ R2, R27, c[0x0][0x23c], -R139 ;  /* 0x00008f001b027a23 */ /* 0x002fe4000001088b */
[----:B------:R-:W-:Y:S02]  /*1f7b0*/  FMUL.FTZ R44, R3, R188 ;  /* 0x000000bc032c7220 */ /* 0x000fe40000410000 */
[----:B------:R-:W-:Y:S02]  /*1f7c0*/  IMAD.MOV.U32 R172, RZ, RZ, R50 ;  /* 0x000000ffffac7224 */ /* 0x000fe400078e0032 */
[----:B------:R-:W-:Y:S02]  /*1f7d0*/  FMUL.FTZ R50, R132, R186 ;  /* 0x000000ba84327220 */ /* 0x000fe40000410000 */
[----:B------:R-:W-:Y:S01]  /*1f7e0*/  IMAD.MOV.U32 R156, RZ, RZ, R63 ;  /* 0x000000ffff9c7224 */ /* 0x000fe200078e003f */
[----:B------:R-:W1:Y:S01]  /*1f7f0*/  MUFU.EX2 R220, R2 ;  /* 0x0000000200dc7308 */ /* 0x000e620000000800 */
[C---:B--2---:R-:W-:Y:S01]  /*1f800*/  FMUL.FTZ R10, R0.reuse, R146 ;  /* 0x00000092000a7220 */ /* 0x044fe20000410000 */
[----:B------:R-:W-:Y:S01]  /*1f810*/  F2FP.BF16.PACK_AB R146, R225, R63 ;  /* 0x0000003fe192723e */ /* 0x000fe200000010ff */
[C---:B------:R-:W-:Y:S02]  /*1f820*/  FMUL.FTZ R11, R0.reuse, R147 ;  /* 0x00000093000b7220 */ /* 0x040fe40000410000 */
[C---:B------:R-:W-:Y:S02]  /*1f830*/  FMUL.FTZ R14, R0.reuse, R158 ;  /* 0x0000009e000e7220 */ /* 0x040fe40000410000 */
[C---:B------:R-:W-:Y:S02]  /*1f840*/  FMUL.FTZ R15, R0.reuse, R159 ;  /* 0x0000009f000f7220 */ /* 0x040fe40000410000 */
[C---:B------:R-:W-:Y:S01]  /*1f850*/  FMUL.FTZ R26, R0.reuse, R162 ;  /* 0x000000a2001a7220 */ /* 0x040fe20000410000 */
[----:B------:R-:W-:Y:S01]  /*1f860*/  MOV R162, R53 ;  /* 0x0000003500a27202 */ /* 0x000fe20000000f00 */
[C---:B------:R-:W-:Y:S01]  /*1f870*/  FMUL.FTZ R27, R0.reuse, R163 ;  /* 0x000000a3001b7220 */ /* 0x040fe20000410000 */
[----:B------:R-:W-:Y:S01]  /*1f880*/  MUFU.EX2 R173, R173 ;  /* 0x000000ad00ad7308 */ /* 0x000fe20000000800 */
[C---:B------:R-:W-:Y:S02]  /*1f890*/  FMUL.FTZ R30, R0.reuse, R174 ;  /* 0x000000ae001e7220 */ /* 0x040fe40000410000 */
[C---:B------:R-:W-:Y:S02]  /*1f8a0*/  FMUL.FTZ R31, R0.reuse, R175 ;  /* 0x000000af001f7220 */ /* 0x040fe40000410000 */
[C---:B------:R-:W-:Y:S02]  /*1f8b0*/  FMUL.FTZ R43, R0.reuse, R179 ;  /* 0x000000b3002b7220 */ /* 0x040fe40000410000 */
[----:B------:R-:W-:Y:S02]  /*1f8c0*/  IMAD.MOV.U32 R158, RZ, RZ, R47 ;  /* 0x000000ffff9e7224 */ /* 0x000fe400078e002f */
[----:B------:R-:W-:Y:S02]  /*1f8d0*/  FMUL.FTZ R47, R0, R191 ;  /* 0x000000bf002f7220 */ /* 0x000fe40000410000 */
[----:B------:R-:W-:Y:S01]  /*1f8e0*/  IMAD.MOV.U32 R163, RZ, RZ, R57 ;  /* 0x000000ffffa37224 */ /* 0x000fe200078e0039 */
[----:B-1----:R-:W-:Y:S01]  /*1f8f0*/  F2FP.BF16.PACK_AB R147, R220, R228 ;  /* 0x000000e4dc93723e */ /* 0x002fe200000010ff */
[C---:B------:R-:W-:Y:S01]  /*1f900*/  FMUL.FTZ R57, R3.reuse, R193 ;  /* 0x000000c103397220 */ /* 0x040fe20000410000 */
[----:B------:R-:W-:Y:S01]  /*1f910*/  MOV R2, R46 ;  /* 0x0000002e00027202 */ /* 0x000fe20000000f00 */
[----:B------:R-:W-:Y:S02]  /*1f920*/  IMAD.MOV.U32 R159, RZ, RZ, R62 ;  /* 0x000000ffff9f7224 */ /* 0x000fe400078e003e */
[C---:B------:R-:W-:Y:S02]  /*1f930*/  FMUL.FTZ R72, R3.reuse, R72 ;  /* 0x0000004803487220 */ /* 0x040fe40000410000 */
[C---:B------:R-:W-:Y:S01]  /*1f940*/  HMMA.16816.F32.BF16 R8, R144.reuse, R20, R8 ;  /* 0x000000149008723c */ /* 0x040fe20000041808 */
[C---:B------:R-:W-:Y:S02]  /*1f950*/  FMUL.FTZ R73, R3.reuse, R73 ;  /* 0x0000004903497220 */ /* 0x040fe40000410000 */
[C---:B------:R-:W-:Y:S02]  /*1f960*/  FMUL.FTZ R76, R3.reuse, R76 ;  /* 0x0000004c034c7220 */ /* 0x040fe40000410000 */
[C---:B------:R-:W-:Y:S02]  /*1f970*/  FMUL.FTZ R77, R3.reuse, R77 ;  /* 0x0000004d034d7220 */ /* 0x040fe40000410000 */
[C---:B------:R-:W-:Y:S01]  /*1f980*/  FMUL.FTZ R88, R3.reuse, R88 ;  /* 0x0000005803587220 */ /* 0x040fe20000410000 */
[-C--:B------:R-:W-:Y:S01]  /*1f990*/  HMMA.16816.F32.BF16 R12, R144, R22.reuse, R12 ;  /* 0x00000016900c723c */ /* 0x080fe2000004180c */
[C---:B------:R-:W-:Y:S03]  /*1f9a0*/  FMUL.FTZ R89, R3.reuse, R89 ;  /* 0x0000005903597220 */ /* 0x040fe60000410000 */
        /* <DEDUP_REMOVED lines=15> */
[-C--:B------:R-:W-:Y:S01]  /*1faa0*/  HMMA.16816.F32.BF16 R20, R140, R36.reuse, R20 ;  /* 0x000000248c14723c */ /* 0x080fe20000041814 */
[C---:B------:R-:W-:Y:S01]  /*1fab0*/  FMUL.FTZ R109, R3.reuse, R109 ;  /* 0x0000006d036d7220 */ /* 0x040fe20000410000 */
[----:B------:R-:W-:Y:S01]  /*1fac0*/  MUFU.EX2 R167, R167 ;  /* 0x000000a700a77308 */ /* 0x000fe20000000800 */
[C---:B------:R-:W-:Y:S02]  /*1fad0*/  FMUL.FTZ R120, R3.reuse, R120 ;  /* 0x0000007803787220 */ /* 0x040fe40000410000 */
[C---:B------:R-:W-:Y:S02]  /*1fae0*/  FMUL.FTZ R121, R3.reuse, R121 ;  /* 0x0000007903797220 */ /* 0x040fe40000410000 */
[C---:B------:R-:W-:Y:S01]  /*1faf0*/  FMUL.FTZ R124, R3.reuse, R124 ;  /* 0x0000007c037c7220 */ /* 0x040fe20000410000 */
[C---:B------:R-:W-:Y:S01]  /*1fb00*/  HMMA.16816.F32.BF16 R24, R144.reuse, R36, R24 ;  /* 0x000000249018723c */ /* 0x040fe20000041818 */
[----:B------:R-:W-:Y:S03]  /*1fb10*/  FMUL.FTZ R125, R3, R125 ;  /* 0x0000007d037d7220 */ /* 0x000fe60000410000 */
[----:B------:R-:W-:Y:S02]  /*1fb20*/  FFMA.FTZ R216, R160, c[0x0][0x23c], -R139 ;  /* 0x00008f00a0d87a23 */ /* 0x000fe4000001088b */
[C---:B------:R-:W-:Y:S02]  /*1fb30*/  FMUL.FTZ R42, R0.reuse, R178 ;  /* 0x000000b2002a7220 */ /* 0x040fe40000410000 */
[-C--:B------:R-:W-:Y:S01]  /*1fb40*/  HMMA.16816.F32.BF16 R28, R144, R38.reuse, R28 ;  /* 0x00000026901c723c */ /* 0x080fe2000004181c */
[C---:B------:R-:W-:Y:S01]  /*1fb50*/  FMUL.FTZ R36, R133.reuse, R180 ;  /* 0x000000b485247220 */ /* 0x040fe20000410000 */
[----:B------:R-:W-:Y:S02]  /*1fb60*/  MUFU.EX2 R216, R216 ;  /* 0x000000d800d87308 */ /* 0x000fe40000000800 */
[----:B------:R-:W-:Y:S02]  /*1fb70*/  FMUL.FTZ R37, R133, R181 ;  /* 0x000000b585257220 */ /* 0x000fe40000410000 */
[----:B------:R-:W-:Y:S02]  /*1fb80*/  FMUL.FTZ R46, R0, R190 ;  /* 0x000000be002e7220 */ /* 0x000fe40000410000 */
[C---:B------:R-:W-:Y:S01]  /*1fb90*/  HMMA.16816.F32.BF16 R32, R140.reuse, R38, R32 ;  /* 0x000000268c20723c */ /* 0x040fe20000041820 */
[----:B------:R-:W-:Y:S03]  /*1fba0*/  IMAD.MOV.U32 R181, RZ, RZ, R51 ;  /* 0x000000ffffb57224 */ /* 0x000fe600078e0033 */
[C---:B------:R-:W-:Y:S02]  /*1fbb0*/  FMUL.FTZ R51, R132.reuse, R187 ;  /* 0x000000bb84337220 */ /* 0x040fe40000410000 */
[----:B------:R-:W-:Y:S02]  /*1fbc0*/  IMAD.MOV.U32 R174, RZ, RZ, R56 ;  /* 0x000000ffffae7224 */ /* 0x000fe400078e0038 */
[C---:B------:R-:W-:Y:S04]  /*1fbd0*/  FMUL.FTZ R38, R132.reuse, R182 ;  /* 0x000000b684267220 */ /* 0x040fe80000410000 */
[----:B------:R-:W-:Y:S01]  /*1fbe0*/  IMAD.MOV.U32 R182, RZ, RZ, R40 ;  /* 0x000000ffffb67224 */ /* 0x000fe200078e0028 */
[----:B------:R-:W-:Y:S01]  /*1fbf0*/  MUFU.EX2 R174, R174 ;  /* 0x000000ae00ae7308 */ /* 0x000fe20000000800 */
[C---:B------:R-:W-:Y:S01]  /*1fc00*/  FMUL.FTZ R40, R3.reuse, R176 ;  /* 0x000000b003287220 */ /* 0x040fe20000410000 */
[----:B------:R-:W-:Y:S01]  /*1fc10*/  MOV R176, R54 ;  /* 0x0000003600b07202 */ /* 0x000fe20000000f00 */
[----:B------:R-:W-:Y:S01]  /*1fc20*/  FMUL.FTZ R39, R132, R183 ;  /* 0x000000b784277220 */ /* 0x000fe20000410000 */
[----:B------:R-:W1:Y:S01]  /*1fc30*/  LDSM.16.MT88.4 R52, [R224+0xc000] ;  /* 0x00c00000e034783b */ /* 0x000e620000004200 */
[----:B------:R-:W-:Y:S01]  /*1fc40*/  FMUL.FTZ R56, R3, R192 ;  /* 0x000000c003387220 */ /* 0x000fe20000410000 */
[----:B------:R-:W-:Y:S01]  /*1fc50*/  MOV R183, R49 ;  /* 0x0000003100b77202 */ /* 0x000fe20000000f00 */
[----:B------:R-:W-:Y:S01]  /*1fc60*/  FMUL.FTZ R49, R133, R185 ;  /* 0x000000b985317220 */ /* 0x000fe20000410000 */
[----:B------:R-:W-:Y:S01]  /*1fc70*/  MOV R185, R153 ;  /* 0x0000009900b97202 */ /* 0x000fe20000000f00 */
[C---:B------:R-:W-:Y:S01]  /*1fc80*/  FMUL.FTZ R58, R0.reuse, R194 ;  /* 0x000000c2003a7220 */ /* 0x040fe20000410000 */
[----:B------:R-:W-:Y:S01]  /*1fc90*/  MUFU.EX2 R182, R182 ;  /* 0x000000b600b67308 */ /* 0x000fe20000000800 */
[C---:B------:R-:W-:Y:S02]  /*1fca0*/  FMUL.FTZ R59, R0.reuse, R195 ;  /* 0x000000c3003b7220 */ /* 0x040fe40000410000 */
[----:B------:R-:W-:Y:S02]  /*1fcb0*/  IMAD.MOV.U32 R165, RZ, RZ, R61 ;  /* 0x000000ffffa57224 */ /* 0x000fe400078e003d */
[C---:B------:R-:W-:Y:S02]  /*1fcc0*/  FMUL.FTZ R61, R3.reuse, R205 ;  /* 0x000000cd033d7220 */ /* 0x040fe40000410000 */
[----:B------:R-:W-:Y:S02]  /*1fcd0*/  IMAD.MOV.U32 R180, RZ, RZ, R60 ;  /* 0x000000ffffb47224 */ /* 0x000fe400078e003c */
[----:B------:R-:W-:Y:S01]  /*1fce0*/  FMUL.FTZ R60, R3, R204 ;  /* 0x000000cc033c7220 */ /* 0x000fe20000410000 */
[----:B------:R-:W-:Y:S01]  /*1fcf0*/  MUFU.EX2 R205, R185 ;  /* 0x000000b900cd7308 */ /* 0x000fe20000000800 */
[C---:B------:R-:W-:Y:S02]  /*1fd00*/  FMUL.FTZ R62, R0.reuse, R206 ;  /* 0x000000ce003e7220 */ /* 0x040fe40000410000 */
[----:B------:R-:W-:Y:S02]  /*1fd10*/  FMUL.FTZ R63, R0, R207 ;  /* 0x000000cf003f7220 */ /* 0x000fe40000410000 */
[C---:B------:R-:W-:Y:S02]  /*1fd20*/  FMUL.FTZ R64, R133.reuse, R200 ;  /* 0x000000c885407220 */ /* 0x040fe40000410000 */
[C---:B------:R-:W-:Y:S02]  /*1fd30*/  FMUL.FTZ R67, R132.reuse, R203 ;  /* 0x000000cb84437220 */ /* 0x040fe40000410000 */
[C---:B------:R-:W-:Y:S01]  /*1fd40*/  FMUL.FTZ R70, R132.reuse, R70 ;  /* 0x0000004684467220 */ /* 0x040fe20000410000 */
[----:B------:R-:W-:Y:S01]  /*1fd50*/  MUFU.EX2 R207, R236 ;  /* 0x000000ec00cf7308 */ /* 0x000fe20000000800 */
[----:B------:R-:W-:Y:S02]  /*1fd60*/  FMUL.FTZ R71, R132, R71 ;  /* 0x0000004784477220 */ /* 0x000fe40000410000 */
[C---:B------:R-:W-:Y:S02]  /*1fd70*/  FMUL.FTZ R74, R0.reuse, R74 ;  /* 0x0000004a004a7220 */ /* 0x040fe40000410000 */
[C---:B------:R-:W-:Y:S02]  /*1fd80*/  FMUL.FTZ R75, R0.reuse, R75 ;  /* 0x0000004b004b7220 */ /* 0x040fe40000410000 */
[C---:B------:R-:W-:Y:S02]  /*1fd90*/  FMUL.FTZ R78, R0.reuse, R78 ;  /* 0x0000004e004e7220 */ /* 0x040fe40000410000 */
[----:B------:R-:W-:Y:S01]  /*1fda0*/  FMUL.FTZ R79, R0, R79 ;  /* 0x0000004f004f7220 */ /* 0x000fe20000410000 */
[----:B------:R-:W-:Y:S01]  /*1fdb0*/  MUFU.EX2 R206, R234 ;  /* 0x000000ea00ce7308 */ /* 0x000fe20000000800 */
[C---:B------:R-:W-:Y:S02]  /*1fdc0*/  FMUL.FTZ R82, R132.reuse, R82 ;  /* 0x0000005284527220 */ /* 0x040fe40000410000 */
[C---:B------:R-:W-:Y:S01]  /*1fdd0*/  FMUL.FTZ R83, R132.reuse, R83 ;  /* 0x0000005384537220 */ /* 0x040fe20000410000 */
[-C--:B-1----:R-:W-:Y:S01]  /*1fde0*/  HMMA.16816.F32.BF16 R36, R140, R52.reuse, R36 ;  /* 0x000000348c24723c */ /* 0x082fe20000041824 */
[C---:B------:R-:W-:Y:S02]  /*1fdf0*/  FMUL.FTZ R85, R133.reuse, R85 ;  /* 0x0000005585557220 */ /* 0x040fe40000410000 */
[C---:B------:R-:W-:Y:S02]  /*1fe00*/  FMUL.FTZ R86, R132.reuse, R86 ;  /* 0x0000005684567220 */ /* 0x040fe40000410000 */
[----:B------:R-:W-:Y:S01]  /*1fe10*/  FMUL.FTZ R87, R132, R87 ;  /* 0x0000005784577220 */ /* 0x000fe20000410000 */
[----:B------:R-:W-:Y:S01]  /*1fe20*/  MUFU.EX2 R203, R231 ;  /* 0x000000e700cb7308 */ /* 0x000fe20000000800 */
[C---:B------:R-:W-:Y:S01]  /*1fe30*/  FMUL.FTZ R90, R0.reuse, R90 ;  /* 0x0000005a005a7220 */ /* 0x040fe20000410000 */
[C---:B------:R-:W-:Y:S01]  /*1fe40*/  HMMA.16816.F32.BF16 R40, R144.reuse, R52, R40 ;  /* 0x000000349028723c */ /* 0x040fe20000041828 */
[C---:B------:R-:W-:Y:S03]  /*1fe50*/  FMUL.FTZ R91, R0.reuse, R91 ;  /* 0x0000005b005b7220 */ /* 0x040fe60000410000 */
[C---:B------:R-:W-:Y:S02]  /*1fe60*/  FMUL.FTZ R94, R0.reuse, R94 ;  /* 0x0000005e005e7220 */ /* 0x040fe40000410000 */
[----:B------:R-:W-:Y:S02]  /*1fe70*/  FMUL.FTZ R95, R0, R95 ;  /* 0x0000005f005f7220 */ /* 0x000fe40000410000 */
[-C--:B------:R-:W-:Y:S01]  /*1fe80*/  HMMA.16816.F32.BF16 R44, R144, R54.reuse, R44 ;  /* 0x00000036902c723c */ /* 0x080fe2000004182c */
[----:B------:R-:W-:Y:S03]  /*1fe90*/  MUFU.EX2 R204, R230 ;  /* 0x000000e600cc7308 */ /* 0x000fe60000000800 */
[C---:B------:R-:W-:Y:S02]  /*1fea0*/  FMUL.FTZ R52, R133.reuse, R196 ;  /* 0x000000c485347220 */ /* 0x040fe40000410000 */
[C---:B------:R-:W-:Y:S02]  /*1feb0*/  FMUL.FTZ R53, R133.reuse, R197 ;  /* 0x000000c585357220 */ /* 0x040fe40000410000 */
[C---:B------:R-:W-:Y:S01]  /*1fec0*/  HMMA.16816.F32.BF16 R48, R140.reuse, R54, R48 ;  /* 0x000000368c30723c */ /* 0x040fe20000041830 */
[----:B------:R-:W-:Y:S03]  /*1fed0*/  IMAD.MOV.U32 R175, RZ, RZ, R66 ;  /* 0x000000ffffaf7224 */ /* 0x000fe600078e0042 */
[C---:B------:R-:W-:Y:S02]  /*1fee0*/  FMUL.FTZ R66, R132.reuse, R202 ;  /* 0x000000ca84427220 */ /* 0x040fe40000410000 */
[C---:B------:R-:W-:Y:S02]  /*1fef0*/  FMUL.FTZ R96, R133.reuse, R96 ;  /* 0x0000006085607220 */ /* 0x040fe40000410000 */
[C---:B------:R-:W-:Y:S04]  /*1ff00*/  FMUL.FTZ R54, R132.reuse, R198 ;  /* 0x000000c684367220 */ /* 0x040fe80000410000 */
[C---:B------:R-:W-:Y:S02]  /*1ff10*/  FMUL.FTZ R55, R132.reuse, R199 ;  /* 0x000000c784377220 */ /* 0x040fe40000410000 */
[C---:B------:R-:W-:Y:S02]  /*1ff20*/  FMUL.FTZ R97, R133.reuse, R97 ;  /* 0x0000006185617220 */ /* 0x040fe40000410000 */
[C---:B------:R-:W-:Y:S02]  /*1ff30*/  FMUL.FTZ R98, R132.reuse, R98 ;  /* 0x0000006284627220 */ /* 0x040fe40000410000 */
[C---:B------:R-:W-:Y:S01]  /*1ff40*/  FMUL.FTZ R99, R132.reuse, R99 ;  /* 0x0000006384637220 */ /* 0x040fe20000410000 */
[-C--:B------:R-:W-:Y:S01]  /*1ff50*/  HMMA.16816.F32.BF16 R52, R140, R148.reuse, R52 ;  /* 0x000000948c34723c */ /* 0x080fe20000041834 */
[C---:B------:R-:W-:Y:S02]  /*1ff60*/  FMUL.FTZ R100, R133.reuse, R100 ;  /* 0x0000006485647220 */ /* 0x040fe40000410000 */
[C---:B------:R-:W-:Y:S02]  /*1ff70*/  FMUL.FTZ R101, R133.reuse, R101 ;  /* 0x0000006585657220 */ /* 0x040fe40000410000 */
[C---:B------:R-:W-:Y:S02]  /*1ff80*/  FMUL.FTZ R102, R132.reuse, R102 ;  /* 0x0000006684667220 */ /* 0x040fe40000410000 */
[----:B------:R-:W-:Y:S01]  /*1ff90*/  FMUL.FTZ R103, R132, R103 ;  /* 0x0000006784677220 */ /* 0x000fe20000410000 */
[C---:B------:R-:W-:Y:S01]  /*1ffa0*/  HMMA.16816.F32.BF16 R56, R144.reuse, R148, R56 ;  /* 0x000000949038723c */ /* 0x040fe20000041838 */
[C---:B------:R-:W-:Y:S03]  /*1ffb0*/  FMUL.FTZ R106, R0.reuse, R106 ;  /* 0x0000006a006a7220 */ /* 0x040fe60000410000 */
[C---:B------:R-:W-:Y:S02]  /*1ffc0*/  FMUL.FTZ R107, R0.reuse, R107 ;  /* 0x0000006b006b7220 */ /* 0x040fe40000410000 */
[C---:B------:R-:W-:Y:S02]  /*1ffd0*/  FMUL.FTZ R110, R0.reuse, R110 ;  /* 0x0000006e006e7220 */ /* 0x040fe40000410000 */
[-C--:B------:R-:W-:Y:S01]  /*1ffe0*/  HMMA.16816.F32.BF16 R60, R144, R150.reuse, R60 ;  /* 0x00000096903c723c */ /* 0x080fe2000004183c */
[----:B------:R-:W-:Y:S03]  /*1fff0*/  FMUL.FTZ R111, R0, R111 ;  /* 0x0000006f006f7220 */ /* 0x000fe60000410000 */
[C---:B------:R-:W-:Y:S02]  /*20000*/  FMUL.FTZ R112, R133.reuse, R112 ;  /* 0x0000007085707220 */ /* 0x040fe40000410000 */
[C---:B------:R-:W-:Y:S02]  /*20010*/  FMUL.FTZ R113, R133.reuse, R113 ;  /* 0x0000007185717220 */ /* 0x040fe40000410000 */
[C---:B------:R-:W-:Y:S01]  /*20020*/  HMMA.16816.F32.BF16 R64, R140.reuse, R150, R64 ;  /* 0x000000968c40723c */ /* 0x040fe20000041840 */
[----:B------:R-:W1:Y:S03]  /*20030*/  LDSM.16.MT88.4 R148, [R221+0xe000] ;  /* 0x00e00000dd94783b */ /* 0x000e660000004200 */
[C---:B------:R-:W-:Y:S02]  /*20040*/  FMUL.FTZ R114, R132.reuse, R114 ;  /* 0x0000007284727220 */ /* 0x040fe40000410000 */
[C---:B------:R-:W-:Y:S02]  /*20050*/  FMUL.FTZ R115, R132.reuse, R115 ;  /* 0x0000007384737220 */ /* 0x040fe40000410000 */
[C---:B------:R-:W-:Y:S04]  /*20060*/  FMUL.FTZ R116, R133.reuse, R116 ;  /* 0x0000007485747220 */ /* 0x040fe80000410000 */
[C---:B------:R-:W-:Y:S02]  /*20070*/  FMUL.FTZ R117, R133.reuse, R117 ;  /* 0x0000007585757220 */ /* 0x040fe40000410000 */
[C---:B------:R-:W-:Y:S02]  /*20080*/  FMUL.FTZ R118, R132.reuse, R118 ;  /* 0x0000007684767220 */ /* 0x040fe40000410000 */
[----:B------:R-:W-:Y:S02]  /*20090*/  FMUL.FTZ R119, R132, R119 ;  /* 0x0000007784777220 */ /* 0x000fe40000410000 */
[C---:B------:R-:W-:Y:S02]  /*200a0*/  FMUL.FTZ R122, R0.reuse, R122 ;  /* 0x0000007a007a7220 */ /* 0x040fe40000410000 */
[----:B------:R-:W-:Y:S02]  /*200b0*/  FMUL.FTZ R123, R0, R123 ;  /* 0x0000007b007b7220 */ /* 0x000fe40000410000 */
[----:B------:R-:W-:Y:S02]  /*200c0*/  IMAD.MOV.U32 R186, RZ, RZ, R2 ;  /* 0x000000ffffba7224 */ /* 0x000fe400078e0002 */
[--C-:B------:R-:W-:Y:S02]  /*200d0*/  FFMA.FTZ R2, R214, c[0x0][0x23c], -R139.reuse ;  /* 0x00008f00d6027a23 */ /* 0x100fe4000001088b */
[----:B------:R-:W-:Y:S02]  /*200e0*/  IMAD.MOV.U32 R191, RZ, RZ, R166 ;  /* 0x000000ffffbf7224 */ /* 0x000fe400078e00a6 */
[----:B------:R-:W-:Y:S01]  /*200f0*/  MUFU.EX2 R186, R186 ;  /* 0x000000ba00ba7308 */ /* 0x000fe20000000800 */
[C---:B------:R-:W-:Y:S02]  /*20100*/  FMUL.FTZ R126, R0.reuse, R126 ;  /* 0x0000007e007e7220 */ /* 0x040fe40000410000 */
[----:B------:R-:W-:Y:S02]  /*20110*/  FMUL.FTZ R127, R0, R127 ;  /* 0x0000007f007f7220 */ /* 0x000fe40000410000 */
[----:B------:R-:W-:Y:S02]  /*20120*/  FMUL.FTZ R128, R133, R128 ;  /* 0x0000008085807220 */ /* 0x000fe40000410000 */
[----:B------:R-:W-:Y:S02]  /*20130*/  FFMA.FTZ R165, R165, c[0x0][0x23c], -R139 ;  /* 0x00008f00a5a57a23 */ /* 0x000fe4000001088b */
[----:B------:R-:W-:Y:S01]  /*20140*/  IMAD.MOV.U32 R178, RZ, RZ, R177 ;  /* 0x000000ffffb27224 */ /* 0x000fe200078e00b1 */
[----:B------:R-:W-:Y:S01]  /*20150*/  MUFU.EX2 R193, R191 ;  /* 0x000000bf00c17308 */ /* 0x000fe20000000800 */
[----:B------:R-:W-:Y:S01]  /*20160*/  IMAD.MOV.U32 R177, RZ, RZ, R176 ;  /* 0x000000ffffb17224 */ /* 0x000fe200078e00b0 */
[----:B------:R-:W-:Y:S01]  /*20170*/  MOV R176, R183 ;  /* 0x000000b700b07202 */ /* 0x000fe20000000f00 */
[-C--:B-1----:R-:W-:Y:S01]  /*20180*/  HMMA.16816.F32.BF16 R68, R140, R148.reuse, R68 ;  /* 0x000000948c44723c */ /* 0x082fe20000041844 */
[----:B------:R-:W-:Y:S02]  /*20190*/  IMAD.MOV.U32 R179, RZ, RZ, R178 ;  /* 0x000000ffffb37224 */ /* 0x000fe400078e00b2 */
[----:B------:R-:W-:Y:S02]  /*201a0*/  IMAD.MOV.U32 R183, RZ, RZ, R181 ;  /* 0x000000ffffb77224 */ /* 0x000fe400078e00b5 */
[----:B------:R-:W-:Y:S02]  /*201b0*/  IMAD.MOV.U32 R188, RZ, RZ, R179 ;  /* 0x000000ffffbc7224 */ /* 0x000fe400078e00b3 */
[----:B------:R-:W-:Y:S01]  /*201c0*/  MUFU.EX2 R191, R232 ;  /* 0x000000e800bf7308 */ /* 0x000fe20000000800 */
[C---:B------:R-:W-:Y:S01]  /*201d0*/  HMMA.16816.F32.BF16 R72, R144.reuse, R148, R72 ;  /* 0x000000949048723c */ /* 0x040fe20000041848 */
[----:B------:R-:W-:Y:S03]  /*201e0*/  IMAD.MOV.U32 R181, RZ, RZ, R171 ;  /* 0x000000ffffb57224 */ /* 0x000fe600078e00ab */
[----:B------:R-:W-:Y:S01]  /*201f0*/  MOV R171, R170 ;  /* 0x000000aa00ab7202 */ /* 0x000fe20000000f00 */
[----:B------:R-:W-:Y:S01]  /*20200*/  IMAD.MOV.U32 R178, RZ, RZ, R177 ;  /* 0x000000ffffb27224 */ /* 0x000fe200078e00b1 */
[----:B------:R-:W-:Y:S01]  /*20210*/  MOV R177, R176 ;  /* 0x000000b000b17202 */ /* 0x000fe20000000f00 */
[----:B------:R-:W-:Y:S01]  /*20220*/  IMAD.MOV.U32 R176, RZ, RZ, R183 ;  /* 0x000000ffffb07224 */ /* 0x000fe200078e00b7 */
[-C--:B------:R-:W-:Y:S01]  /*20230*/  HMMA.16816.F32.BF16 R76, R144, R150.reuse, R76 ;  /* 0x00000096904c723c */ /* 0x080fe2000004184c */
[----:B------:R1:W2:Y:S03]  /*20240*/  MUFU.EX2 R170, R129 ;  /* 0x0000008100aa7308 */ /* 0x0002a60000000800 */
[----:B------:R-:W-:Y:S01]  /*20250*/  IMAD.MOV.U32 R183, RZ, RZ, R181 ;  /* 0x000000ffffb77224 */ /* 0x000fe200078e00b5 */
[----:B------:R-:W-:Y:S01]  /*20260*/  MOV R181, R171 ;  /* 0x000000ab00b57202 */ /* 0x000fe20000000f00 */
[----:B------:R-:W-:Y:S01]  /*20270*/  IMAD.MOV.U32 R171, RZ, RZ, R168 ;  /* 0x000000ffffab7224 */ /* 0x000fe200078e00a8 */
[----:B------:R-:W-:Y:S01]  /*20280*/  MOV R179, R178 ;  /* 0x000000b200b37202 */ /* 0x000fe20000000f00 */
[C---:B------:R-:W-:Y:S01]  /*20290*/  HMMA.16816.F32.BF16 R80, R140.reuse, R150, R80 ;  /* 0x000000968c50723c */ /* 0x040fe20000041850 */
[----:B------:R-:W2:Y:S02]  /*202a0*/  LDSM.16.MT88.4 R148, [R222+0xe000] ;  /* 0x00e00000de94783b */ /* 0x000ea40000004200 */
[----:B------:R4:W-:Y:S01]  /*202b0*/  MUFU.EX2 R168, R130 ;  /* 0x0000008200a87308 */ /* 0x0009e20000000800 */
[----:B------:R-:W-:Y:S02]  /*202c0*/  IMAD.MOV.U32 R178, RZ, RZ, R177 ;  /* 0x000000ffffb27224 */ /* 0x000fe400078e00b1 */
[----:B------:R-:W-:Y:S01]  /*202d0*/  IMAD.MOV.U32 R177, RZ, RZ, R176 ;  /* 0x000000ffffb17224 */ /* 0x000fe200078e00b0 */
[----:B------:R-:W-:Y:S01]  /*202e0*/  MOV R176, R183 ;  /* 0x000000b700b07202 */ /* 0x000fe20000000f00 */
[----:B------:R-:W-:Y:S01]  /*202f0*/  IMAD.MOV.U32 R183, RZ, RZ, R181 ;  /* 0x000000ffffb77224 */ /* 0x000fe200078e00b5 */
[----:B------:R-:W-:Y:S03]  /*20300*/  MOV R198, R178 ;  /* 0x000000b200c67202 */ /* 0x000fe60000000f00 */
[----:B------:R-:W-:Y:S01]  /*20310*/  IMAD.MOV.U32 R181, RZ, RZ, R171 ;  /* 0x000000ffffb57224 */ /* 0x000fe200078e00ab */
[----:B------:R2:W-:Y:S01]  /*20320*/  MUFU.EX2 R184, R188 ;  /* 0x000000bc00b87308 */ /* 0x0005e20000000800 */
[----:B------:R-:W-:Y:S01]  /*20330*/  MOV R187, R183 ;  /* 0x000000b700bb7202 */ /* 0x000fe20000000f00 */
[----:B------:R-:W-:Y:S01]  /*20340*/  IMAD.MOV.U32 R183, RZ, RZ, R169 ;  /* 0x000000ffffb77224 */ /* 0x000fe200078e00a9 */
[----:B-1----:R-:W3:Y:S01]  /*20350*/  LDL.LU R129, [R1+0xf4] ;  /* 0x0000f40001817983 */ /* 0x002ee20000300800 */
[----:B------:R-:W-:Y:S02]  /*20360*/  IMAD.MOV.U32 R197, RZ, RZ, R177 ;  /* 0x000000ffffc57224 */ /* 0x000fe400078e00b1 */
[----:B------:R-:W-:Y:S02]  /*20370*/  IMAD.MOV.U32 R196, RZ, RZ, R176 ;  /* 0x000000ffffc47224 */ /* 0x000fe400078e00b0 */
[----:B------:R-:W-:Y:S02]  /*20380*/  IMAD.MOV.U32 R178, RZ, RZ, R152 ;  /* 0x000000ffffb27224 */ /* 0x000fe400078e0098 */
[----:B------:R1:W1:Y:S01]  /*20390*/  MUFU.EX2 R171, R131 ;  /* 0x0000008300ab7308 */ /* 0x0002620000000800 */
[----:B------:R-:W-:Y:S01]  /*203a0*/  IMAD.MOV.U32 R177, RZ, RZ, R181 ;  /* 0x000000ffffb17224 */ /* 0x000fe200078e00b5 */
[----:B------:R-:W-:Y:S01]  /*203b0*/  MOV R181, R175 ;  /* 0x000000af00b57202 */ /* 0x000fe20000000f00 */
[----:B----4-:R-:W4:Y:S07]  /*203c0*/  LDL.LU R130, [R1+0xf0] ;  /* 0x0000f00001827983 */ /* 0x010f2e0000300800 */
[----:B------:R1:W-:Y:S01]  /*203d0*/  MUFU.EX2 R169, R2 ;  /* 0x0000000200a97308 */ /* 0x0003e20000000800 */
[----:B--2---:R-:W-:Y:S01]  /*203e0*/  IMAD.MOV.U32 R188, RZ, RZ, R172 ;  /* 0x000000ffffbc7224 */ /* 0x004fe200078e00ac */
[-C--:B------:R-:W-:Y:S08]  /*203f0*/  HMMA.16816.F32.BF16 R84, R140, R148.reuse, R84 ;  /* 0x000000948c54723c */ /* 0x080ff00000041854 */
[----:B------:R-:W-:Y:S01]  /*20400*/  MUFU.EX2 R200, R187 ;  /* 0x000000bb00c87308 */ /* 0x000fe20000000800 */
[----:B-1----:R-:W4:Y:S01]  /*20410*/  LDL.LU R131, [R1+0xec] ;  /* 0x0000ec0001837983 */ /* 0x002f220000300800 */
[C---:B------:R-:W-:Y:S08]  /*20420*/  HMMA.16816.F32.BF16 R88, R144.reuse, R148, R88 ;  /* 0x000000949058723c */ /* 0x040ff00000041858 */
[----:B------:R-:W-:Y:S01]  /*20430*/  MUFU.EX2 R187, R188 ;  /* 0x000000bc00bb7308 */ /* 0x000fe20000000800 */
[-C--:B------:R-:W-:Y:S03]  /*20440*/  HMMA.16816.F32.BF16 R92, R144, R150.reuse, R92 ;  /* 0x00000096905c723c */ /* 0x080fe6000004185c */
[--C-:B------:R-:W-:Y:S06]  /*20450*/  FFMA.FTZ R2, R213, c[0x0][0x23c], -R139.reuse ;  /* 0x00008f00d5027a23 */ /* 0x100fec000001088b */
[----:B------:R-:W-:Y:S01]  /*20460*/  MUFU.EX2 R202, R197 ;  /* 0x000000c500ca7308 */ /* 0x000fe20000000800 */
[C---:B------:R-:W-:Y:S01]  /*20470*/  HMMA.16816.F32.BF16 R96, R140.reuse, R150, R96 ;  /* 0x000000968c60723c */ /* 0x040fe20000041860 */
[----:B------:R-:W1:Y:S08]  /*20480*/  LDSM.16.MT88.4 R148, [R224+0xe000] ;  /* 0x00e00000e094783b */ /* 0x000e700000004200 */
[----:B------:R-:W-:Y:S10]  /*20490*/  MUFU.EX2 R197, R233 ;  /* 0x000000e900c57308 */ /* 0x000ff40000000800 */
[----:B------:R1:W-:Y:S10]  /*204a0*/  MUFU.EX2 R166, R2 ;  /* 0x0000000200a67308 */ /* 0x0003f40000000800 */
[----:B------:R-:W-:Y:S10]  /*204b0*/  MUFU.EX2 R175, R219 ;  /* 0x000000db00af7308 */ /* 0x000ff40000000800 */
[----:B------:R-:W-:Y:S01]  /*204c0*/  MUFU.EX2 R219, R238 ;  /* 0x000000ee00db7308 */ /* 0x000fe20000000800 */
[-C--:B-1----:R-:W-:Y:S01]  /*204d0*/  HMMA.16816.F32.BF16 R100, R140, R148.reuse, R100 ;  /* 0x000000948c64723c */ /* 0x082fe20000041864 */
[--C-:B------:R-:W-:Y:S08]  /*204e0*/  FFMA.FTZ R2, R212, c[0x0][0x23c], -R139.reuse ;  /* 0x00008f00d4027a23 */ /* 0x100ff0000001088b */
[----:B------:R1:W-:Y:S01]  /*204f0*/  MUFU.EX2 R201, R2 ;  /* 0x0000000200c97308 */ /* 0x0003e20000000800 */
[C---:B------:R-:W-:Y:S08]  /*20500*/  HMMA.16816.F32.BF16 R104, R144.reuse, R148, R104 ;  /* 0x000000949068723c */ /* 0x040ff00000041868 */
[-C--:B------:R-:W-:Y:S01]  /*20510*/  HMMA.16816.F32.BF16 R108, R144, R150.reuse, R108 ;  /* 0x00000096906c723c */ /* 0x080fe2000004186c */
[----:B------:R-:W-:Y:S07]  /*20520*/  MUFU.EX2 R172, R218 ;  /* 0x000000da00ac7308 */ /* 0x000fee0000000800 */
[C---:B------:R-:W-:Y:S01]  /*20530*/  HMMA.16816.F32.BF16 R112, R140.reuse, R150, R112 ;  /* 0x000000968c70723c */ /* 0x040fe20000041870 */
[----:B------:R-:W1:Y:S02]  /*20540*/  LDSM.16.MT88.4 R148, [R223+0xe000] ;  /* 0x00e00000df94783b */ /* 0x000e640000004200 */
[----:B------:R-:W-:Y:S01]  /*20550*/  MUFU.EX2 R218, R247 ;  /* 0x000000f700da7308 */ /* 0x000fe20000000800 */
[--C-:B-1----:R-:W-:Y:S09]  /*20560*/  FFMA.FTZ R2, R211, c[0x0][0x23c], -R139.reuse ;  /* 0x00008f00d3027a23 */ /* 0x102ff2000001088b */
[----:B------:R-:W-:Y:S10]  /*20570*/  MUFU.EX2 R190, R2 ;  /* 0x0000000200be7308 */ /* 0x000ff40000000800 */
[----:B------:R1:W-:Y:S10]  /*20580*/  MUFU.EX2 R176, R217 ;  /* 0x000000d900b07308 */ /* 0x0003f40000000800 */
[----:B------:R-:W-:Y:S01]  /*20590*/  MUFU.EX2 R195, R198 ;  /* 0x000000c600c37308 */ /* 0x000fe20000000800 */
[-C--:B------:R-:W-:Y:S09]  /*205a0*/  HMMA.16816.F32.BF16 R116, R140, R148.reuse, R116 ;  /* 0x000000948c74723c */ /* 0x080ff20000041874 */
[----:B------:R-:W-:Y:S03]  /*205b0*/  MUFU.EX2 R198, R235 ;  /* 0x000000eb00c67308 */ /* 0x000fe60000000800 */
[----:B-1----:R-:W-:Y:S01]  /*205c0*/  FFMA.FTZ R217, R161, c[0x0][0x23c], -R139 ;  /* 0x00008f00a1d97a23 */ /* 0x002fe2000001088b */
[C---:B------:R-:W-:Y:S01]  /*205d0*/  HMMA.16816.F32.BF16 R120, R144.reuse, R148, R120 ;  /* 0x000000949078723c */ /* 0x040fe20000041878 */
[----:B------:R-:W2:Y:S05]  /*205e0*/  LDL.LU R149, [R1+0x70] ;  /* 0x0000700001957983 */ /* 0x000eaa0000300800 */
[----:B------:R-:W-:Y:S01]  /*205f0*/  MUFU.EX2 R194, R196 ;  /* 0x000000c400c27308 */ /* 0x000fe20000000800 */
[----:B------:R-:W2:Y:S01]  /*20600*/  LDL.LU R148, [R1+0x74] ;  /* 0x0000740001947983 */ /* 0x000ea20000300800 */
[-C--:B------:R-:W-:Y:S03]  /*20610*/  HMMA.16816.F32.BF16 R124, R144, R150.reuse, R124 ;  /* 0x00000096907c723c */ /* 0x080fe6000004187c */
[----:B------:R-:W2:Y:S04]  /*20620*/  LDL.LU R2, [R1+0x78] ;  /* 0x0000780001027983 */ /* 0x000ea80000300800 */
[----:B------:R-:W1:Y:S01]  /*20630*/  LDSM.16.MT88.4 R144, [R221+0xc800] ;  /* 0x00c80000dd90783b */ /* 0x000e620000004200 */
[----:B------:R-:W1:Y:S10]  /*20640*/  MUFU.EX2 R179, R179 ;  /* 0x000000b300b37308 */ /* 0x000e740000000800 */
[----:B------:R-:W1:Y:S10]  /*20650*/  MUFU.EX2 R196, R229 ;  /* 0x000000e500c47308 */ /* 0x000e740000000800 */
[----:B------:R-:W-:Y:S10]  /*20660*/  MUFU.EX2 R177, R177 ;  /* 0x000000b100b17308 */ /* 0x000ff40000000800 */
[----:B------:R-:W-:Y:S10]  /*20670*/  MUFU.EX2 R178, R178 ;  /* 0x000000b200b27308 */ /* 0x000ff40000000800 */
[----:B------:R-:W-:Y:S10]  /*20680*/  MUFU.EX2 R181, R181 ;  /* 0x000000b500b57308 */ /* 0x000ff40000000800 */
[----:B------:R-:W1:Y:S01]  /*20690*/  MUFU.EX2 R217, R217 ;  /* 0x000000d900d97308 */ /* 0x000e620000000800 */
[----:B---3--:R-:W-:Y:S02]  /*206a0*/  FMUL.FTZ R129, R133, R129 ;  /* 0x0000008185817220 */ /* 0x008fe40000410000 */
[C---:B----4-:R-:W-:Y:S02]  /*206b0*/  FMUL.FTZ R130, R132.reuse, R130 ;  /* 0x0000008284827220 */ /* 0x050fe40000410000 */
[----:B------:R-:W-:Y:S07]  /*206c0*/  FMUL.FTZ R131, R132, R131 ;  /* 0x0000008384837220 */ /* 0x000fee0000410000 */
[----:B------:R-:W-:Y:S07]  /*206d0*/  HMMA.16816.F32.BF16 R128, R140, R150, R128 ;  /* 0x000000968c80723c */ /* 0x000fee0000041880 */
[----:B------:R-:W-:Y:S02]  /*206e0*/  F2FP.BF16.PACK_AB R140, R170, R167 ;  /* 0x000000a7aa8c723e */ /* 0x000fe400000010ff */
[----:B------:R-:W-:Y:S03]  /*206f0*/  F2FP.BF16.PACK_AB R141, R171, R168 ;  /* 0x000000a8ab8d723e */ /* 0x000fe600000010ff */
[----:B------:R-:W-:Y:S02]  /*20700*/  F2FP.BF16.PACK_AB R142, R184, R173 ;  /* 0x000000adb88e723e */ /* 0x000fe400000010ff */
[----:B-1----:R-:W-:Y:S02]  /*20710*/  F2FP.BF16.PACK_AB R143, R179, R174 ;  /* 0x000000aeb38f723e */ /* 0x002fe400000010ff */
[----:B------:R-:W-:Y:S02]  /*20720*/  F2FP.BF16.PACK_AB R150, R189, R176 ;  /* 0x000000b0bd96723e */ /* 0x000fe400000010ff */
[----:B------:R-:W-:Y:S03]  /*20730*/  F2FP.BF16.PACK_AB R151, R190, R201 ;  /* 0x000000c9be97723e */ /* 0x000fe600000010ff */
[-C--:B------:R-:W-:Y:S01]  /*20740*/  HMMA.16816.F32.BF16 R4, R140, R144.reuse, R4 ;  /* 0x000000908c04723c */ /* 0x080fe20000041804 */
[----:B--2---:R-:W-:Y:S01]  /*20750*/  FFMA.FTZ R153, R133, R149, R210 ;  /* 0x0000009585997223 */ /* 0x004fe200000100d2 */
[----:B------:R-:W-:Y:S02]  /*20760*/  F2FP.BF16.PACK_AB R149, R166, R169 ;  /* 0x000000a9a695723e */ /* 0x000fe400000010ff */
[----:B------:R-:W-:Y:S01]  /*20770*/  F2FP.BF16.PACK_AB R210, R196, R204 ;  /* 0x000000ccc4d2723e */ /* 0x000fe200000010ff */
[----:B------:R-:W-:Y:S01]  /*20780*/  FFMA.FTZ R152, R132, R148, R209 ;  /* 0x0000009484987223 */ /* 0x000fe200000100d1 */
[----:B------:R-:W-:Y:S01]  /*20790*/  F2FP.BF16.PACK_AB R148, R172, R175 ;  /* 0x000000afac94723e */ /* 0x000fe200000010ff */
[----:B------:R-:W-:Y:S01]  /*207a0*/  FADD.FTZ R132, R164, R153 ;  /* 0x00000099a4847221 */ /* 0x000fe20000010000 */
[----:B------:R-:W-:Y:S01]  /*207b0*/  F2FP.BF16.PACK_AB R209, R216, R217 ;  /* 0x000000d9d8d1723e */ /* 0x000fe200000010ff */
[----:B------:R-:W-:Y:S02]  /*207c0*/  FFMA.FTZ R133, R3, R2, R208 ;  /* 0x0000000203857223 */ /* 0x000fe400000100d0 */
[----:B------:R-:W2:Y:S01]  /*207d0*/  LDL.LU R3, [R1+0x7c] ;  /* 0x00007c0001037983 */ /* 0x000ea20000300800 */
[----:B------:R-:W-:Y:S01]  /*207e0*/  FADD.FTZ R132, R158, R132 ;  /* 0x000000849e847221 */ /* 0x000fe20000010000 */
[C---:B------:R-:W-:Y:S01]  /*207f0*/  HMMA.16816.F32.BF16 R8, R148.reuse, R144, R8 ;  /* 0x000000909408723c */ /* 0x040fe20000041808 */
[--C-:B------:R-:W-:Y:S01]  /*20800*/  FFMA.FTZ R2, R183, c[0x0][0x23c], -R139.reuse ;  /* 0x00008f00b7027a23 */ /* 0x100fe2000001088b */
[----:B------:R1:W5:Y:S01]  /*20810*/  LDL.LU R247, [R1+0xe8] ;  /* 0x0000e80001f77983 */ /* 0x0003620000300800 */
[----:B------:R-:W-:Y:S05]  /*20820*/  MUFU.EX2 R183, R237 ;  /* 0x000000ed00b77308 */ /* 0x000fea0000000800 */
[-C--:B------:R-:W-:Y:S05]  /*20830*/  HMMA.16816.F32.BF16 R12, R148, R146.reuse, R12 ;  /* 0x00000092940c723c */ /* 0x080fea000004180c */
[----:B------:R3:W-:Y:S03]  /*20840*/  MUFU.EX2 R199, R2 ;  /* 0x0000000200c77308 */ /* 0x0007e60000000800 */
[C---:B------:R-:W-:Y:S01]  /*20850*/  HMMA.16816.F32.BF16 R16, R140.reuse, R146, R16 ;  /* 0x000000928c10723c */ /* 0x040fe20000041810 */
[----:B------:R-:W4:Y:S03]  /*20860*/  LDSM.16.MT88.4 R144, [R222+0xc800] ;  /* 0x00c80000de90783b */ /* 0x000f260000004200 */
[--C-:B---3--:R-:W-:Y:S03]  /*20870*/  FFMA.FTZ R2, R180, c[0x0][0x23c], -R139.reuse ;  /* 0x00008f00b4027a23 */ /* 0x108fe6000001088b */
[----:B------:R3:W-:Y:S10]  /*20880*/  MUFU.EX2 R180, R240 ;  /* 0x000000f000b47308 */ /* 0x0007f40000000800 */
[----:B------:R1:W-:Y:S01]  /*20890*/  MUFU.EX2 R192, R2 ;  /* 0x0000000200c07308 */ /* 0x0003e20000000800 */
[-C--:B----4-:R-:W-:Y:S01]  /*208a0*/  HMMA.16816.F32.BF16 R20, R140, R144.reuse, R20 ;  /* 0x000000908c14723c */ /* 0x090fe20000041814 */
[----:B---3--:R3:W5:Y:S07]  /*208b0*/  LDL.LU R240, [R1+0xe4] ;  /* 0x0000e40001f07983 */ /* 0x00876e0000300800 */
[C---:B------:R-:W-:Y:S01]  /*208c0*/  HMMA.16816.F32.BF16 R24, R148.reuse, R144, R24 ;  /* 0x000000909418723c */ /* 0x040fe20000041818 */
[----:B------:R3:W5:Y:S04]  /*208d0*/  LDL.LU R238, [R1+0xe0] ;  /* 0x0000e00001ee7983 */ /* 0x0007680000300800 */
[----:B------:R3:W5:Y:S03]  /*208e0*/  LDL.LU R237, [R1+0xdc] ;  /* 0x0000dc0001ed7983 */ /* 0x0007660000300800 */
[-C--:B------:R-:W-:Y:S01]  /*208f0*/  HMMA.16816.F32.BF16 R28, R148, R146.reuse, R28 ;  /* 0x00000092941c723c */ /* 0x080fe2000004181c */
[--C-:B-1----:R-:W-:Y:S01]  /*20900*/  FFMA.FTZ R2, R163, c[0x0][0x23c], -R139.reuse ;  /* 0x00008f00a3027a23 */ /* 0x102fe2000001088b */
[----:B------:R3:W5:Y:S03]  /*20910*/  LDL.LU R236, [R1+0xd8] ;  /* 0x0000d80001ec7983 */ /* 0x0007660000300800 */
[----:B------:R1:W-:Y:S01]  /*20920*/  MUFU.EX2 R185, R2 ;  /* 0x0000000200b97308 */ /* 0x0003e20000000800 */
[----:B------:R3:W5:Y:S02]  /*20930*/  LDL.LU R235, [R1+0xd4] ;  /* 0x0000d40001eb7983 */ /* 0x0007640000300800 */
[C---:B------:R-:W-:Y:S02]  /*20940*/  HMMA.16816.F32.BF16 R32, R140.reuse, R146, R32 ;  /* 0x000000928c20723c */ /* 0x040fe40000041820 */
[----:B------:R-:W4:Y:S08]  /*20950*/  LDSM.16.MT88.4 R144, [R224+0xc800] ;  /* 0x00c80000e090783b */ /* 0x000f300000004200 */
[----:B------:R3:W5:Y:S04]  /*20960*/  LDL.LU R234, [R1+0xd0] ;  /* 0x0000d00001ea7983 */ /* 0x0007680000300800 */
[----:B------:R3:W5:Y:S04]  /*20970*/  LDL.LU R233, [R1+0xcc] ;  /* 0x0000cc0001e97983 */ /* 0x0007680000300800 */
[----:B------:R3:W5:Y:S01]  /*20980*/  LDL.LU R232, [R1+0xc8] ;  /* 0x0000c80001e87983 */ /* 0x0007620000300800 */
[--C-:B-1----:R-:W-:Y:S03]  /*20990*/  FFMA.FTZ R2, R162, c[0x0][0x23c], -R139.reuse ;  /* 0x00008f00a2027a23 */ /* 0x102fe6000001088b */
[----:B------:R3:W5:Y:S01]  /*209a0*/  LDL.LU R231, [R1+0xc4] ;  /* 0x0000c40001e77983 */ /* 0x0007620000300800 */
[----:B------:R-:W-:Y:S01]  /*209b0*/  FFMA.FTZ R139, R138, c[0x0][0x23c], -R139 ;  /* 0x00008f008a8b7a23 */ /* 0x000fe2000001088b */
[----:B------:R1:W-:Y:S02]  /*209c0*/  MUFU.EX2 R188, R2 ;  /* 0x0000000200bc7308 */ /* 0x0003e40000000800 */
[----:B------:R-:W-:Y:S08]  /*209d0*/  LDSM.16.MT88.4 R160, [R221+0xd800] ;  /* 0x00d80000dda0783b */ /* 0x000ff00000004200 */
[----:B------:R3:W5:Y:S01]  /*209e0*/  LDL.LU R230, [R1+0xc0] ;  /* 0x0000c00001e67983 */ /* 0x0007620000300800 */
[----:B------:R3:W-:Y:S03]  /*209f0*/  MUFU.EX2 R138, R165 ;  /* 0x000000a5008a7308 */ /* 0x0007e60000000800 */
[----:B------:R2:W5:Y:S01]  /*20a00*/  LDL.LU R229, [R1+0xbc] ;  /* 0x0000bc0001e57983 */ /* 0x0005620000300800 */
[-C--:B----4-:R-:W-:Y:S06]  /*20a10*/  HMMA.16816.F32.BF16 R36, R140, R144.reuse, R36 ;  /* 0x000000908c24723c */ /* 0x090fec0000041824 */
[----:B------:R-:W4:Y:S01]  /*20a20*/  MUFU.EX2 R139, R139 ;  /* 0x0000008b008b7308 */ /* 0x000f220000000800 */
[----:B-1----:R-:W-:Y:S01]  /*20a30*/  FADD.FTZ R2, R154, R133 ;  /* 0x000000859a027221 */ /* 0x002fe20000010000 */
[C---:B------:R-:W-:Y:S08]  /*20a40*/  HMMA.16816.F32.BF16 R40, R148.reuse, R144, R40 ;  /* 0x000000909428723c */ /* 0x040ff00000041828 */
[-C--:B------:R-:W-:Y:S01]  /*20a50*/  HMMA.16816.F32.BF16 R44, R148, R146.reuse, R44 ;  /* 0x00000092942c723c */ /* 0x080fe2000004182c */
[----:B---3--:R-:W-:Y:S07]  /*20a60*/  IMAD.MOV.U32 R165, RZ, RZ, R202 ;  /* 0x000000ffffa57224 */ /* 0x008fee00078e00ca */
[C---:B------:R-:W-:Y:S01]  /*20a70*/  HMMA.16816.F32.BF16 R48, R140.reuse, R146, R48 ;  /* 0x000000928c30723c */ /* 0x040fe20000041830 */
[----:B------:R-:W1:Y:S03]  /*20a80*/  LDSM.16.MT88.4 R144, [R223+0xc800] ;  /* 0x00c80000df90783b */ /* 0x000e660000004200 */
[----:B----4-:R-:W-:Y:S04]  /*20a90*/  F2FP.BF16.PACK_AB R211, R139, R138 ;  /* 0x0000008a8bd3723e */ /* 0x010fe800000010ff */
        /* <DEDUP_REMOVED lines=10> */
[----:B--2---:R-:W-:Y:S05]  /*20b40*/  FFMA.FTZ R0, R0, R3, R215 ;  /* 0x0000000300007223 */ /* 0x004fea00000100d7 */
[----:B------:R-:W-:Y:S03]  /*20b50*/  LDSM.16.MT88.4 R212, [R221+0xf800] ;  /* 0x00f80000ddd4783b */ /* 0x000fe60000004200 */
[----:B------:R-:W-:Y:S02]  /*20b60*/  FADD.FTZ R3, R155, R152 ;  /* 0x000000989b037221 */ /* 0x000fe40000010000 */
[----:B------:R-:W-:Y:S02]  /*20b70*/  FADD.FTZ R133, R159, R0 ;  /* 0x000000009f857221 */ /* 0x000fe40000010000 */
[----:B------:R-:W-:Y:S02]  /*20b80*/  FADD.FTZ R164, R157, R3 ;  /* 0x000000039da47221 */ /* 0x000fe40000010000 */
[----:B------:R-:W-:Y:S01]  /*20b90*/  FADD.FTZ R0, R156, R2 ;  /* 0x000000029c007221 */ /* 0x000fe20000010000 */
[----:B------:R-:W-:Y:S01]  /*20ba0*/  LDSM.16.MT88.4 R152, [R222+0xd000] ;  /* 0x00d00000de98783b */ /* 0x000fe20000004200 */
[----:B------:R-:W-:Y:S02]  /*20bb0*/  FADD.FTZ R3, R228, R133 ;  /* 0x00000085e4037221 */ /* 0x000fe40000010000 */
[----:B------:R-:W-:Y:S02]  /*20bc0*/  FADD.FTZ R133, R227, R132 ;  /* 0x00000084e3857221 */ /* 0x000fe40000010000 */
[----:B------:R-:W-:Y:S02]  /*20bd0*/  FADD.FTZ R2, R226, R164 ;  /* 0x000000a4e2027221 */ /* 0x000fe40000010000 */
[----:B------:R-:W-:Y:S01]  /*20be0*/  FADD.FTZ R0, R225, R0 ;  /* 0x00000000e1007221 */ /* 0x000fe20000010000 */
[----:B------:R-:W-:Y:S01]  /*20bf0*/  LDSM.16.MT88.4 R156, [R224+0xd000] ;  /* 0x00d00000e09c783b */ /* 0x000fe20000004200 */
[----:B------:R-:W-:Y:S01]  /*20c00*/  FADD.FTZ R3, R220, R3 ;  /* 0x00000003dc037221 */ /* 0x000fe20000010000 */
[-C--:B-1----:R-:W-:Y:S01]  /*20c10*/  HMMA.16816.F32.BF16 R84, R140, R144.reuse, R84 ;  /* 0x000000908c54723c */ /* 0x082fe20000041854 */
[----:B------:R-:W-:Y:S02]  /*20c20*/  FADD.FTZ R2, R168, R2 ;  /* 0x00000002a8027221 */ /* 0x000fe40000010000 */
[----:B------:R-:W-:Y:S02]  /*20c30*/  IMAD.MOV.U32 R164, RZ, RZ, R201 ;  /* 0x000000ffffa47224 */ /* 0x000fe400078e00c9 */
[----:B------:R-:W-:Y:S01]  /*20c40*/  FADD.FTZ R2, R171, R2 ;  /* 0x00000002ab027221 */ /* 0x000fe20000010000 */
[----:B------:R1:W5:Y:S01]  /*20c50*/  LDL.LU R228, [R1+0xb8] ;  /* 0x0000b80001e47983 */ /* 0x0003620000300800 */
[----:B------:R-:W-:Y:S01]  /*20c60*/  FADD.FTZ R133, R167, R133 ;  /* 0x00000085a7857221 */ /* 0x000fe20000010000 */
[C---:B------:R-:W-:Y:S01]  /*20c70*/  HMMA.16816.F32.BF16 R88, R148.reuse, R144, R88 ;  /* 0x000000909458723c */ /* 0x040fe20000041858 */
[----:B------:R-:W-:Y:S01]  /*20c80*/  MOV R167, R200 ;  /* 0x000000c800a77202 */ /* 0x000fe20000000f00 */
[----:B------:R1:W5:Y:S02]  /*20c90*/  LDL.LU R227, [R1+0xb4] ;  /* 0x0000b40001e37983 */ /* 0x0003640000300800 */
[----:B------:R-:W-:Y:S01]  /*20ca0*/  FADD.FTZ R132, R175, R0 ;  /* 0x00000000af847221 */ /* 0x000fe20000010000 */
[----:B------:R-:W-:Y:S01]  /*20cb0*/  MOV R175, R203 ;  /* 0x000000cb00af7202 */ /* 0x000fe20000000f00 */
[----:B------:R1:W5:Y:S01]  /*20cc0*/  LDL.LU R226, [R1+0xb0] ;  /* 0x0000b00001e27983 */ /* 0x0003620000300800 */
[----:B------:R-:W-:Y:S01]  /*20cd0*/  FADD.FTZ R0, R169, R3 ;  /* 0x00000003a9007221 */ /* 0x000fe20000010000 */
[-C--:B------:R-:W-:Y:S01]  /*20ce0*/  HMMA.16816.F32.BF16 R92, R148, R146.reuse, R92 ;  /* 0x00000092945c723c */ /* 0x080fe2000004185c */
[----:B------:R-:W-:Y:S01]  /*20cf0*/  FADD.FTZ R3, R170, R133 ;  /* 0x00000085aa037221 */ /* 0x000fe20000010000 */
[----:B------:R1:W5:Y:S02]  /*20d00*/  LDL.LU R225, [R1+0xac] ;  /* 0x0000ac0001e17983 */ /* 0x0003640000300800 */
[----:B------:R-:W-:Y:S01]  /*20d10*/  F2FP.BF16.PACK_AB R208, R175, R191 ;  /* 0x000000bfafd0723e */ /* 0x000fe200000010ff */
[----:B------:R-:W-:Y:S01]  /*20d20*/  FADD.FTZ R132, R172, R132 ;  /* 0x00000084ac847221 */ /* 0x000fe20000010000 */
[----:B------:R-:W-:Y:S01]  /*20d30*/  LDSM.16.MT88.4 R168, [R222+0xd800] ;  /* 0x00d80000dea8783b */ /* 0x000fe20000004200 */
[----:B------:R-:W-:Y:S01]  /*20d40*/  IMAD.MOV.U32 R172, RZ, RZ, R187 ;  /* 0x000000ffffac7224 */ /* 0x000fe200078e00bb */
[C---:B------:R-:W-:Y:S01]  /*20d50*/  HMMA.16816.F32.BF16 R96, R140.reuse, R146, R96 ;  /* 0x000000928c60723c */ /* 0x040fe20000041860 */
[----:B------:R-:W-:Y:S03]  /*20d60*/  FADD.FTZ R0, R166, R0 ;  /* 0x00000000a6007221 */ /* 0x000fe60000010000 */
[----:B------:R-:W-:Y:S02]  /*20d70*/  IMAD.MOV.U32 R166, RZ, RZ, R186 ;  /* 0x000000ffffa67224 */ /* 0x000fe400078e00ba */
[----:B------:R-:W2:Y:S01]  /*20d80*/  LDSM.16.MT88.4 R144, [R224+0xe800] ;  /* 0x00e80000e090783b */ /* 0x000ea20000004200 */
[----:B------:R-:W-:Y:S01]  /*20d90*/  FADD.FTZ R133, R173, R3 ;  /* 0x00000003ad857221 */ /* 0x000fe20000010000 */
[----:B------:R-:W-:Y:S01]  /*20da0*/  MOV R173, R185 ;  /* 0x000000b900ad7202 */ /* 0x000fe20000000f00 */
[----:B------:R-:W-:Y:S03]  /*20db0*/  FADD.FTZ R3, R174, R2 ;  /* 0x00000002ae037221 */ /* 0x000fe60000010000 */
[----:B------:R-:W-:Y:S02]  /*20dc0*/  IMAD.MOV.U32 R2, RZ, RZ, R184 ;  /* 0x000000ffff027224 */ /* 0x000fe400078e00b8 */
[----:B------:R1:W5:Y:S01]  /*20dd0*/  LDL.LU R220, [R1+0xa8] ;  /* 0x0000a80001dc7983 */ /* 0x0003620000300800 */
        /* <DEDUP_REMOVED lines=181> */
.L_x_817:
        /* <DEDUP_REMOVED lines=447> */
.L_x_822:
[----:B---34-:R-:W-:Y:S05]  /*23520*/  BSYNC B0 ;  /* 0x0000000000007941 */ /* 0x018fea0003800000 */
.L_x_821:
        /* <DEDUP_REMOVED lines=36> */
.L_x_824:
[----:B----4-:R-:W-:Y:S05]  /*23770*/  BSYNC B0 ;  /* 0x0000000000007941 */ /* 0x010fea0003800000 */
.L_x_823:
        /* <DEDUP_REMOVED lines=18> */
.L_x_826:
[----:B------:R-:W-:Y:S05]  /*238a0*/  BSYNC B0 ;  /* 0x0000000000007941 */ /* 0x000fea0003800000 */
.L_x_825:
        /* <DEDUP_REMOVED lines=18> */
.L_x_828:
[----:B------:R-:W-:Y:S05]  /*239d0*/  BSYNC B0 ;  /* 0x0000000000007941 */ /* 0x000fea0003800000 */
.L_x_827:
        /* <DEDUP_REMOVED lines=18> */
.L_x_830:
[----:B------:R-:W-:Y:S05]  /*23b00*/  BSYNC B0 ;  /* 0x0000000000007941 */ /* 0x000fea0003800000 */
.L_x_829:
        /* <DEDUP_REMOVED lines=18> */
.L_x_832:
[----:B------:R-:W-:Y:S05]  /*23c30*/  BSYNC B0 ;  /* 0x0000000000007941 */ /* 0x000fea0003800000 */
.L_x_831:
        /* <DEDUP_REMOVED lines=18> */
.L_x_834:
[----:B------:R-:W-:Y:S05]  /*23d60*/  BSYNC B0 ;  /* 0x0000000000007941 */ /* 0x000fea0003800000 */
.L_x_833:
        /* <DEDUP_REMOVED lines=18> */
.L_x_836:
[----:B------:R-:W-:Y:S05]  /*23e90*/  BSYNC B0 ;  /* 0x0000000000007941 */ /* 0x000fea0003800000 */
.L_x_835:
        /* <DEDUP_REMOVED lines=19> */
.L_x_837:
        /* <DEDUP_REMOVED lines=11> */
.L_x_2385:


//--------------------- .text._ZN5flash16flash_fwd_kernelI23Flash_fwd_kernel_traitsILi128ELi128ELi32ELi4ELb0ELb0EN7cutlass10bfloat16_tE19Flash_kernel_traitsILi128ELi128ELi32ELi4ES3_EELb0ELb0ELb0ELb0ELb0ELb1ELb0ELb0EEEvNS_16Flash_fwd_paramsE --------------------------
	.section	.text._ZN5flash16flash_fwd_kernelI23Flash_fwd_kernel_traitsILi128ELi128ELi32ELi4ELb0ELb0EN7cutlass10bfloat16_tE19Flash_kernel_traitsILi128ELi128ELi32ELi4ES3_EELb0ELb0ELb0ELb0ELb0ELb1ELb0ELb0EEEvNS_16Flash_fwd_paramsE,"ax",@progbits
	.sectioninfo	@"SHI_REGISTERS=255"
	.align	128
        .global         _ZN5flash16flash_fwd_kernelI23Flash_fwd_kernel_traitsILi128ELi128ELi32ELi4ELb0ELb0EN7cutlass10bfloat16_tE19Flash_kernel_traitsILi128ELi128ELi32ELi4ES3_EELb0ELb0ELb0ELb0ELb0ELb1ELb0ELb0EEEvNS_16Flash_fwd_paramsE
        .type           _ZN5flash16flash_fwd_kernelI23Flash_fwd_kernel_traitsILi128ELi128ELi32ELi4ELb0ELb0EN7cutlass10bfloat16_tE19Flash_kernel_traitsILi128ELi128ELi32ELi4ES3_EELb0ELb0ELb0ELb0ELb0ELb1ELb0ELb0EEEvNS_16Flash_fwd_paramsE,@function
        .size           _ZN5flash16flash_fwd_kernelI23Flash_fwd_kernel_traitsILi128ELi128ELi32ELi4ELb0ELb0EN7cutlass10bfloat16_tE19Flash_kernel_traitsILi128ELi128ELi32ELi4ES3_EELb0ELb0ELb0ELb0ELb0ELb1ELb0ELb0EEEvNS_16Flash_fwd_paramsE,(.L_x_2386 - _ZN5flash16flash_fwd_kernelI23Flash_fwd_kernel_traitsILi128ELi128ELi32ELi4ELb0ELb0EN7cutlass10bfloat16_tE19Flash_kernel_traitsILi128ELi128ELi32ELi4ES3_EELb0ELb0ELb0ELb0ELb0ELb1ELb0ELb0EEEvNS_16Flash_fwd_paramsE)
        .other          _ZN5flash16flash_fwd_kernelI23Flash_fwd_kernel_traitsILi128ELi128ELi32ELi4ELb0ELb0EN7cutlass10bfloat16_tE19Flash_kernel_traitsILi128ELi128ELi32ELi4ES3_EELb0ELb0ELb0ELb0ELb0ELb1ELb0ELb0EEEvNS_16Flash_fwd_paramsE,@"STO_CUDA_ENTRY STV_DEFAULT"
_ZN5flash16flash_fwd_kernelI23Flash_fwd_kernel_traitsILi128ELi128ELi32ELi4ELb0ELb0EN7cutlass10bfloat16_tE19Flash_kernel_traitsILi128ELi128ELi32ELi4ES3_EELb0ELb0ELb0ELb0ELb0ELb1ELb0ELb0EEEvNS_16Flash_fwd_paramsE:
.text._ZN5flash16flash_fwd_kernelI23Flash_fwd_kernel_traitsILi128ELi128ELi32ELi4ELb0ELb0EN7cutlass10bfloat16_tE19Flash_kernel_traitsILi128ELi128ELi32ELi4ES3_EELb0ELb0ELb0ELb0ELb0ELb1ELb0ELb0EEEvNS_16Flash_fwd_paramsE:
[----:B------:R-:W-:Y:S02]  /*0000*/  MOV R1, c[0x0][0x28] ;  /* 0x00000a0000017a02 */ /* 0x000fe40000000f00 */
[----:B------:R-:W1:Y:S01]  /*0010*/  S2R R11, SR_CTAID.Y ;  /* 0x00000000000b7919 */ /* 0x000e620000002600 */
[----:B------:R-:W2:Y:S01]  /*0020*/  LDC.U8 R0, c[0x0][0x312] ;  /* 0x0000c480ff007b82 */ /* 0x000ea20000000000 */
[----:B------:R-:W-:Y:S01]  /*0030*/  ISETP.NE.U32.AND P2, PT, RZ, c[0x0][0x240], PT ;  /* 0x00009000ff007a0c */ /* 0x000fe20003f45070 */
[----:B------:R-:W-:Y:S01]  /*0040*/  IMAD.MOV.U32 R30, RZ, RZ, 0x4 ;  /* 0x00000004ff1e7424 */ /* 0x000fe200078e00ff */
[----:B------:R-:W-:Y:S01]  /*0050*/  ULDC.64 UR6, c[0x0][0x118] ;  /* 0x0000460000067ab9 */ /* 0x000fe20000000a00 */
[----:B------:R-:W-:Y:S01]  /*0060*/  IMAD.MOV.U32 R9, RZ, RZ, -0x1 ;  /* 0xffffffffff097424 */ /* 0x000fe200078e00ff */
[----:B------:R-:W-:Y:S02]  /*0070*/  ISETP.NE.AND.EX P2, PT, RZ, c[0x0][0x244], PT, P2 ;  /* 0x00009100ff007a0c */ /* 0x000fe40003f45320 */
[----:B------:R-:W-:Y:S02]  /*0080*/  ISETP.EQ.U32.AND P1, PT, RZ, c[0x0][0x248], PT ;  /* 0x00009200ff007a0c */ /* 0x000fe40003f22070 */
[----:B------:R-:W-:Y:S01]  /*0090*/  ISETP.NE.U32.AND P0, PT, RZ, c[0x0][0x250], PT ;  /* 0x00009400ff007a0c */ /* 0x000fe20003f05070 */
[----:B------:R-:W-:Y:S01]  /*00a0*/  IMAD.MOV.U32 R8, RZ, RZ, -0x1 ;  /* 0xffffffffff087424 */ /* 0x000fe200078e00ff */
[----:B------:R-:W-:-:S02]  /*00b0*/  IADD3 R1, R1, -0x30, RZ ;  /* 0xffffffd001017810 */ /* 0x000fc40007ffe0ff */
[----:B------:R-:W-:Y:S01]  /*00c0*/  ISETP.NE.AND.EX P0, PT, RZ, c[0x0][0x254], PT, P0 ;  /* 0x00009500ff007a0c */ /* 0x000fe20003f05300 */
[----:B-1----:R-:W-:Y:S01]  /*00d0*/  IMAD.WIDE R2, R11, R30, c[0x0][0x240] ;  /* 0x000090000b027625 */ /* 0x002fe200078e021e */
[----:B--2---:R-:W-:-:S04]  /*00e0*/  ISETP.NE.AND P3, PT, R0, RZ, PT ;  /* 0x000000ff0000720c */ /* 0x004fc80003f65270 */
[----:B------:R1:W2:Y:S01]  /*00f0*/  @P2 LDG.E R9, [R2.64] ;  /* 0x0000000602092981 */ /* 0x0002a2000c1e1900 */
[----:B------:R-:W-:Y:S01]  /*0100*/  ISETP.EQ.OR.EX P1, PT, RZ, c[0x0][0x24c], !P3, P1 ;  /* 0x00009300ff007a0c */ /* 0x000fe20005f22710 */
[----:B------:R-:W-:Y:S02]  /*0110*/  IMAD.WIDE R4, R11, R30, c[0x0][0x248] ;  /* 0x000092000b047625 */ /* 0x000fe400078e021e */
[----:B------:R1:W3:Y:S10]  /*0120*/  @P2 LDG.E R0, [R2.64+0x4] ;  /* 0x0000040602002981 */ /* 0x0002f4000c1e1900 */
[----:B------:R4:W5:Y:S01]  /*0130*/  @!P1 LDG.E R8, [R4.64] ;  /* 0x0000000604089981 */ /* 0x000962000c1e1900 */
[----:B------:R-:W-:-:S03]  /*0140*/  IMAD.MOV.U32 R6, RZ, RZ, RZ ;  /* 0x000000ffff067224 */ /* 0x000fc600078e00ff */
[----:B------:R-:W2:Y:S04]  /*0150*/  S2R R246, SR_CTAID.X ;  /* 0x0000000000f67919 */ /* 0x000ea80000002500 */
[----:B------:R-:W2:Y:S01]  /*0160*/  S2R R16, SR_CTAID.Z ;  /* 0x0000000000107919 */ /* 0x000ea20000002700 */
[----:B-1----:R-:W-:-:S03]  /*0170*/  @P0 IMAD.WIDE R2, R11, R30, c[0x0][0x250] ;  /* 0x000094000b020625 */ /* 0x002fc600078e021e */
[----:B------:R-:W1:Y:S04]  /*0180*/  S2R R89, SR_TID.X ;  /* 0x0000000000597919 */ /* 0x000e680000002100 */
[----:B------:R4:W5:Y:S01]  /*0190*/  @P0 LDG.E R6, [R2.64] ;  /* 0x0000000602060981 */ /* 0x000962000c1e1900 */
[----:B------:R-:W-:-:S04]  /*01a0*/  ISETP.NE.U32.AND P0, PT, RZ, c[0x0][0x248], PT ;  /* 0x00009200ff007a0c */ /* 0x000fc80003f05070 */
[----:B------:R-:W-:Y:S01]  /*01b0*/  ISETP.NE.AND.EX P0, PT, RZ, c[0x0][0x24c], PT, P0 ;  /* 0x00009300ff007a0c */ /* 0x000fe20003f05300 */
[----:B--2---:R4:W-:Y:S01]  /*01c0*/  STL [R1+0xc], R9 ;  /* 0x00000c0901007387 */ /* 0x0049e20000100800 */
[----:B---3--:R-:W-:Y:S02]  /*01d0*/  @P2 IMAD.IADD R14, R0, 0x1, -R9 ;  /* 0x00000001000e2824 */ /* 0x008fe400078e0a09 */
[----:B------:R-:W-:-:S09]  /*01e0*/  @!P2 IMAD.MOV.U32 R14, RZ, RZ, c[0x0][0x214] ;  /* 0x00008500ff0ea624 */ /* 0x000fd200078e00ff */
[----:B------:R-:W-:Y:S05]  /*01f0*/  @!P0 BRA `(.L_x_838) ;  /* 0x0000004000008947 */ /* 0x000fea0003800000 */
[----:B-1----:R-:W2:Y:S02]  /*0200*/  @P3 LDG.E R0, [R4.64+0x4] ;  /* 0x0000040604003981 */ /* 0x002ea4000c1e1900 */
[----:B--2--5:R-:W-:-:S06]  /*0210*/  @P3 IADD3 R0, R0, -R8, RZ ;  /* 0x8000000800003210 */ /* 0x024fcc0007ffe0ff */
[----:B------:R1:W5:Y:S01]  /*0220*/  @!P3 LDG.E R0, [R4.64] ;  /* 0x000000060400b981 */ /* 0x000362000c1e1900 */
[----:B------:R-:W-:Y:S05]  /*0230*/  BRA `(.L_x_839) ;  /* 0x0000001000007947 */ /* 0x000fea0003800000 */
.L_x_838:
[----:B-1----:R-:W-:Y:S02]  /*0240*/  MOV R0, c[0x0][0x218] ;  /* 0x0000860000007a02 */ /* 0x002fe40000000f00 */
.L_x_839:
[----:B------:R-:W-:-:S04]  /*0250*/  ISETP.NE.U32.AND P2, PT, RZ, c[0x0][0x258], PT ;  /* 0x00009600ff007a0c */ /* 0x000fc80003f45070 */
[----:B------:R-:W-:-:S13]  /*0260*/  ISETP.NE.AND.EX P2, PT, RZ, c[0x0][0x25c], PT, P2 ;  /* 0x00009700ff007a0c */ /* 0x000fda0003f45320 */
[----:B----4-:R-:W-:-:S06]  /*0270*/  @P2 IMAD.WIDE R2, R11, R30, c[0x0][0x258] ;  /* 0x000096000b022625 */ /* 0x010fcc00078e021e */
[----:B------:R-:W2:Y:S01]  /*0280*/  @P2 LDG.E R3, [R2.64] ;  /* 0x0000000602032981 */ /* 0x000ea2000c1e1900 */
[----:B------:R-:W-:Y:S01]  /*0290*/  IMAD.SHL.U32 R252, R246, 0x80, RZ ;  /* 0x00000080f6fc7824 */ /* 0x000fe200078e00ff */
[----:B------:R-:W-:-:S04]  /*02a0*/  @!P2 ISETP.NE.U32.AND P1, PT, RZ, c[0x0][0x268], PT ;  /* 0x00009a00ff00aa0c */ /* 0x000fc80003f25070 */
[----:B------:R-:W-:Y:S02]  /*02b0*/  ISETP.GT.AND P0, PT, R14, R252, PT ;  /* 0x000000fc0e00720c */ /* 0x000fe40003f04270 */
[----:B------:R-:W-:-:S04]  /*02c0*/  @!P2 ISETP.NE.AND.EX P1, PT, RZ, c[0x0][0x26c], PT, P1 ;  /* 0x00009b00ff00aa0c */ /* 0x000fc80003f25310 */
[----:B------:R-:W-:Y:S01]  /*02d0*/  @!P2 SEL R2, RZ, c[0x0][0x21c], !P1 ;  /* 0x00008700ff02aa07 */ /* 0x000fe20004800000 */
[----:B--2--5:R-:W-:-:S03]  /*02e0*/  @P2 IMAD.IADD R56, R3, 0x1, -R6 ;  /* 0x0000000103382824 */ /* 0x024fc600078e0a06 */
[----:B------:R-:W-:-:S03]  /*02f0*/  @!P2 IADD3 R56, R2, R0, -R6 ;  /* 0x000000000238a210 */ /* 0x000fc60007ffe806 */
[----:B------:R-:W-:Y:S05]  /*0300*/  @!P0 EXIT ;  /* 0x000000000000894d */ /* 0x000fea0003800000 */
[C---:B------:R-:W-:Y:S02]  /*0310*/  ISETP.GE.AND P0, PT, R56.reuse, 0x1, PT ;  /* 0x000000013800780c */ /* 0x040fe40003f06270 */
[----:B------:R-:W-:-:S04]  /*0320*/  IADD3 R0, R56, 0x1f, RZ ;  /* 0x0000001f38007810 */ /* 0x000fc80007ffe0ff */
[----:B------:R-:W-:-:S04]  /*0330*/  SHF.R.S32.HI R2, RZ, 0x1f, R0 ;  /* 0x0000001fff027819 */ /* 0x000fc80000011400 */
[----:B------:R-:W-:-:S03]  /*0340*/  LEA.HI R224, R2, R0, RZ, 0x5 ;  /* 0x0000000002e07211 */ /* 0x000fc600078f28ff */
[----:B------:R-:W-:Y:S05]  /*0350*/  @!P0 BRA `(.L_x_840) ;  /* 0x000075d000008947 */ /* 0x000fea0003800000 */
[----:B------:R-:W-:Y:S02]  /*0360*/  ISETP.NE.AND P1, PT, R9, -0x1, PT ;  /* 0xffffffff0900780c */ /* 0x000fe40003f25270 */
[----:B------:R-:W-:-:S11]  /*0370*/  ISETP.NE.AND P0, PT, R8, -0x1, PT ;  /* 0xffffffff0800780c */ /* 0x000fd60003f05270 */
[----:B-1----:R-:W-:Y:S01]  /*0380*/  @!P1 SHF.R.S32.HI R4, RZ, 0x1f, R11 ;  /* 0x0000001fff049819 */ /* 0x002fe2000001140b */
[----:B------:R-:W-:Y:S01]  /*0390*/  @P1 IMAD.WIDE.U32 R2, R9, c[0x0][0x190], RZ ;  /* 0x0000640009021a25 */ /* 0x000fe200078e00ff */
[----:B------:R-:W-:-:S03]  /*03a0*/  @P0 IADD3 R0, R6, R8, RZ ;  /* 0x0000000806000210 */ /* 0x000fc60007ffe0ff */
[----:B------:R-:W-:Y:S02]  /*03b0*/  @!P1 IMAD R7, R4, c[0x0][0x178], RZ ;  /* 0x00005e0004079a24 */ /* 0x000fe400078e02ff */
[----:B------:R-:W-:Y:S01]  /*03c0*/  @P1 IMAD R10, R9, c[0x0][0x194], R3 ;  /* 0x00006500090a1a24 */ /* 0x000fe200078e0203 */
[----:B------:R-:W-:Y:S01]  /*03d0*/  @P1 MOV R9, R2 ;  /* 0x0000000200091202 */ /* 0x000fe20000000f00 */
[----:B------:R-:W-:-:S04]  /*03e0*/  @P0 IMAD.WIDE.U32 R2, R0, c[0x0][0x198], RZ ;  /* 0x0000660000020a25 */ /* 0x000fc800078e00ff */
[----:B------:R-:W-:Y:S01]  /*03f0*/  @!P1 IMAD.WIDE.U32 R4, R11, c[0x0][0x178], RZ ;  /* 0x00005e000b049a25 */ /* 0x000fe200078e00ff */
[----:B------:R-:W-:-:S03]  /*0400*/  @P0 MOV R27, R2 ;  /* 0x00000002001b0202 */ /* 0x000fc60000000f00 */
[----:B------:R-:W-:Y:S01]  /*0410*/  @!P1 IMAD R7, R11, c[0x0][0x17c], R7 ;  /* 0x00005f000b079a24 */ /* 0x000fe200078e0207 */
[----:B------:R-:W-:Y:S01]  /*0420*/  @!P1 MOV R9, R4 ;  /* 0x0000000400099202 */ /* 0x000fe20000000f00 */
[----:B------:R-:W-:-:S03]  /*0430*/  @P0 IMAD R28, R0, c[0x0][0x19c], R3 ;  /* 0x00006700001c0a24 */ /* 0x000fc600078e0203 */
[----:B------:R-:W-:Y:S01]  /*0440*/  @!P1 IADD3 R10, R5, R7, RZ ;  /* 0x00000007050a9210 */ /* 0x000fe20007ffe0ff */
[----:B------:R-:W-:Y:S05]  /*0450*/  @P0 BRA `(.L_x_841) ;  /* 0x000000b000000947 */ /* 0x000fea0003800000 */
[----:B------:R-:W-:Y:S01]  /*0460*/  SHF.R.S32.HI R0, RZ, 0x1f, R6 ;  /* 0x0000001fff007819 */ /* 0x000fe20000011406 */
[----:B------:R-:W-:Y:S01]  /*0470*/  IMAD.WIDE.U32 R2, R6, c[0x0][0x198], RZ ;  /* 0x0000660006027a25 */ /* 0x000fe200078e00ff */
[----:B------:R-:W-:-:S03]  /*0480*/  SHF.R.S32.HI R4, RZ, 0x1f, R11 ;  /* 0x0000001fff047819 */ /* 0x000fc6000001140b */
[----:B------:R-:W-:Y:S02]  /*0490*/  IMAD R0, R0, c[0x0][0x198], RZ ;  /* 0x0000660000007a24 */ /* 0x000fe400078e02ff */
[----:B------:R-:W-:Y:S02]  /*04a0*/  IMAD R4, R4, c[0x0][0x180], RZ ;  /* 0x0000600004047a24 */ /* 0x000fe400078e02ff */
[----:B------:R-:W-:-:S05]  /*04b0*/  IMAD R0, R6, c[0x0][0x19c], R0 ;  /* 0x0000670006007a24 */ /* 0x000fca00078e0200 */
[----:B------:R-:W-:Y:S01]  /*04c0*/  IADD3 R3, R3, R0, RZ ;  /* 0x0000000003037210 */ /* 0x000fe20007ffe0ff */
[----:B------:R-:W-:-:S04]  /*04d0*/  IMAD R0, R11, c[0x0][0x184], R4 ;  /* 0x000061000b007a24 */ /* 0x000fc800078e0204 */
[----:B------:R-:W-:-:S05]  /*04e0*/  IMAD.WIDE.U32 R2, R11, c[0x0][0x180], R2 ;  /* 0x000060000b027a25 */ /* 0x000fca00078e0002 */
[----:B------:R-:W-:Y:S02]  /*04f0*/  IADD3 R28, R3, R0, RZ ;  /* 0x00000000031c7210 */ /* 0x000fe40007ffe0ff */
[----:B------:R-:W-:Y:S02]  /*0500*/  MOV R27, R2 ;  /* 0x00000002001b7202 */ /* 0x000fe40000000f00 */
.L_x_841:
[----:B------:R-:W-:Y:S02]  /*0510*/  IABS R4, c[0x0][0x1c8] ;  /* 0x0000720000047a13 */ /* 0x000fe40000000000 */
[----:B------:R-:W-:Y:S02]  /*0520*/  IABS R5, R16 ;  /* 0x0000001000057213 */ /* 0x000fe40000000000 */
[----:B------:R-:W1:Y:S01]  /*0530*/  I2F.RP R2, R4 ;  /* 0x0000000400027306 */ /* 0x000e620000209400 */
[----:B------:R-:W-:-:S07]  /*0540*/  SHF.R.S32.HI R7, RZ, 0x1f, R16 ;  /* 0x0000001fff077819 */ /* 0x000fce0000011410 */
[----:B-1----:R-:W1:Y:S02]  /*0550*/  MUFU.RCP R2, R2 ;  /* 0x0000000200027308 */ /* 0x002e640000001000 */
[----:B-1----:R-:W-:-:S06]  /*0560*/  IADD3 R2, R2, 0xffffffe, RZ ;  /* 0x0ffffffe02027810 */ /* 0x002fcc0007ffe0ff */
        /* <DEDUP_REMOVED lines=13> */
[----:B------:R-:W-:Y:S01]  /*0640*/  ISETP.GE.U32.AND P3, PT, R2, R4, PT ;  /* 0x000000040200720c */ /* 0x000fe20003f66070 */
[----:B------:R-:W-:Y:S01]  /*0650*/  @P0 IMAD.IADD R4, R6, 0x1, R8 ;  /* 0x0000000106040824 */ /* 0x000fe200078e0208 */
[----:B------:R-:W-:-:S04]  /*0660*/  LOP3.LUT R2, R16, c[0x0][0x1c8], RZ, 0x3c, !PT ;  /* 0x0000720010027a12 */ /* 0x000fc800078e3cff */
[----:B------:R-:W-:Y:S01]  /*0670*/  ISETP.GE.AND P1, PT, R2, RZ, PT ;  /* 0x000000ff0200720c */ /* 0x000fe20003f26270 */
[----:B------:R-:W-:-:S04]  /*0680*/  @P0 IMAD.WIDE.U32 R2, R4, c[0x0][0x1a0], RZ ;  /* 0x0000680004020a25 */ /* 0x000fc800078e00ff */
[----:B------:R-:W-:Y:S01]  /*0690*/  @P0 IMAD R26, R4, c[0x0][0x1a4], R3 ;  /* 0x00006900041a0a24 */ /* 0x000fe200078e0203 */
[----:B------:R-:W-:Y:S02]  /*06a0*/  @P0 MOV R23, R2 ;  /* 0x0000000200170202 */ /* 0x000fe40000000f00 */
[----:B------:R-:W-:-:S04]  /*06b0*/  @P3 IADD3 R0, R0, 0x1, RZ ;  /* 0x0000000100003810 */ /* 0x000fc80007ffe0ff */
[----:B------:R-:W-:-:S05]  /*06c0*/  MOV R22, R0 ;  /* 0x0000000000167202 */ /* 0x000fca0000000f00 */
[----:B------:R-:W-:Y:S01]  /*06d0*/  @!P1 IMAD.MOV R22, RZ, RZ, -R22 ;  /* 0x000000ffff169224 */ /* 0x000fe200078e0a16 */
[----:B------:R-:W-:Y:S01]  /*06e0*/  @!P2 LOP3.LUT R22, RZ, c[0x0][0x1c8], RZ, 0x33, !PT ;  /* 0x00007200ff16aa12 */ /* 0x000fe200078e33ff */
        /* <DEDUP_REMOVED lines=12> */
.L_x_842:
[----:B------:R-:W-:Y:S01]  /*07b0*/  SHF.R.S32.HI R29, RZ, 0x1f, R89 ;  /* 0x0000001fff1d7819 */ /* 0x000fe20000011459 */
[----:B------:R-:W-:Y:S01]  /*07c0*/  IMAD.IADD R252, R14, 0x1, -R252 ;  /* 0x000000010efc7824 */ /* 0x000fe200078e0afc */
[----:B------:R-:W-:Y:S01]  /*07d0*/  LEA.HI.SX32 R59, R224, 0xffffffff, 0x1b ;  /* 0xffffffffe03b7811 */ /* 0x000fe200078fdaff */
[----:B------:R-:W-:Y:S01]  /*07e0*/  IMAD R7, R7, c[0x0][0x1a8], RZ ;  /* 0x00006a0007077a24 */ /* 0x000fe200078e02ff */
[----:B------:R-:W-:-:S03]  /*07f0*/  LEA.HI R2, R29, R89, RZ, 0x3 ;  /* 0x000000591d027211 */ /* 0x000fc600078f18ff */
[----:B------:R-:W-:Y:S01]  /*0800*/  IMAD R7, R16, c[0x0][0x1ac], R7 ;  /* 0x00006b0010077a24 */ /* 0x000fe200078e0207 */
[----:B------:R-:W-:Y:S02]  /*0810*/  LOP3.LUT R0, R2, 0xfffffff8, RZ, 0xc0, !PT ;  /* 0xfffffff802007812 */ /* 0x000fe400078ec0ff */
[----:B------:R-:W-:-:S03]  /*0820*/  SHF.R.S32.HI R2, RZ, 0x3, R2 ;  /* 0x00000003ff027819 */ /* 0x000fc60000011402 */
[----:B------:R-:W-:Y:S01]  /*0830*/  IMAD.IADD R25, R89, 0x1, -R0 ;  /* 0x0000000159197824 */ /* 0x000fe200078e0a00 */
[C---:B------:R-:W-:Y:S01]  /*0840*/  IADD3 R24, R2.reuse, 0x10, RZ ;  /* 0x0000001002187810 */ /* 0x040fe20007ffe0ff */
[C---:B------:R-:W-:Y:S01]  /*0850*/  IMAD.SHL.U32 R0, R2.reuse, 0x40, RZ ;  /* 0x0000004002007824 */ /* 0x040fe200078e00ff */
[----:B------:R-:W-:Y:S01]  /*0860*/  IADD3 R8, R2, 0x20, RZ ;  /* 0x0000002002087810 */ /* 0x000fe20007ffe0ff */
[----:B------:R-:W-:Y:S01]  /*0870*/  IMAD.SHL.U32 R34, R25, 0x8, RZ ;  /* 0x0000000819227824 */ /* 0x000fe200078e00ff */
[----:B------:R-:W-:Y:S02]  /*0880*/  ISETP.GE.AND P0, PT, R24, R252, PT ;  /* 0x000000fc1800720c */ /* 0x000fe40003f06270 */
[--C-:B------:R-:W-:Y:S01]  /*0890*/  SHF.R.S32.HI R3, RZ, 0x1f, R2.reuse ;  /* 0x0000001fff037819 */ /* 0x100fe20000011402 */
[----:B------:R1:W-:Y:S01]  /*08a0*/  STL [R1+0x20], R8 ;  /* 0x0000200801007387 */ /* 0x0003e20000100800 */
[----:B------:R-:W-:Y:S02]  /*08b0*/  LOP3.LUT R0, R0, 0x1c0, RZ, 0xc0, !PT ;  /* 0x000001c000007812 */ /* 0x000fe400078ec0ff */
[----:B------:R-:W-:Y:S01]  /*08c0*/  IADD3 R4, P1, R34, R9, RZ ;  /* 0x0000000922047210 */ /* 0x000fe20007f3e0ff */
[----:B------:R-:W-:Y:S01]  /*08d0*/  IMAD.WIDE R246, R246, 0x80, R2 ;  /* 0x00000080f6f67825 */ /* 0x000fe200078e0202 */
[----:B------:R-:W-:-:S02]  /*08e0*/  SHF.R.S32.HI R35, RZ, 0x1f, R34 ;  /* 0x0000001fff237819 */ /* 0x000fc40000011422 */
[----:B------:R-:W-:Y:S02]  /*08f0*/  ISETP.GE.AND P5, PT, R8, R252, PT ;  /* 0x000000fc0800720c */ /* 0x000fe40003fa6270 */
[----:B------:R-:W-:Y:S01]  /*0900*/  LOP3.LUT R6, R0, 0x38, R34, 0xf8, !PT ;  /* 0x0000003800067812 */ /* 0x000fe200078ef822 */
[----:B------:R-:W-:Y:S01]  /*0910*/  IMAD.X R5, R35, 0x1, R10, P1 ;  /* 0x0000000123057824 */ /* 0x000fe200008e060a */
[----:B------:R-:W-:Y:S01]  /*0920*/  SHF.R.U32.HI R0, RZ, 0x3, R0 ;  /* 0x00000003ff007819 */ /* 0x000fe20000011600 */
[----:B------:R-:W-:Y:S01]  /*0930*/  STL.64 [R1+0x10], R34 ;  /* 0x0000102201007387 */ /* 0x000fe20000100a00 */
[----:B------:R-:W-:Y:S01]  /*0940*/  IADD3 R9, R2, 0x40, RZ ;  /* 0x0000004002097810 */ /* 0x000fe20007ffe0ff */
[----:B------:R-:W-:Y:S01]  /*0950*/  IMAD.WIDE.U32 R4, R16, c[0x0][0x1a8], R4 ;  /* 0x00006a0010047a25 */ /* 0x000fe200078e0004 */
[----:B------:R-:W-:Y:S02]  /*0960*/  LOP3.LUT R10, R6, R0, RZ, 0x3c, !PT ;  /* 0x00000000060a7212 */ /* 0x000fe400078e3cff */
[----:B------:R-:W-:Y:S01]  /*0970*/  @!P0 IADD3 R0, P2, R246, 0x10, RZ ;  /* 0x00000010f6008810 */ /* 0x000fe20007f5e0ff */
[----:B------:R-:W-:Y:S01]  /*0980*/  IMAD.IADD R5, R5, 0x1, R7 ;  /* 0x0000000105057824 */ /* 0x000fe200078e0207 */
[----:B------:R-:W-:-:S02]  /*0990*/  IADD3 R11, R2, 0x30, RZ ;  /* 0x00000030020b7810 */ /* 0x000fc40007ffe0ff */
[-C--:B------:R-:W-:Y:S01]  /*09a0*/  ISETP.GE.AND P1, PT, R2, R252.reuse, PT ;  /* 0x000000fc0200720c */ /* 0x080fe20003f26270 */
[----:B------:R-:W-:Y:S01]  /*09b0*/  @!P0 IMAD.X R6, RZ, RZ, R247, P2 ;  /* 0x000000ffff068224 */ /* 0x000fe200010e06f7 */
[-C--:B------:R-:W-:Y:S01]  /*09c0*/  ISETP.GE.AND P3, PT, R9, R252.reuse, PT ;  /* 0x000000fc0900720c */ /* 0x080fe20003f66270 */
[----:B------:R-:W-:Y:S01]  /*09d0*/  STL [R1+0x24], R11 ;  /* 0x0000240b01007387 */ /* 0x000fe20000100800 */
[----:B------:R-:W-:Y:S01]  /*09e0*/  @!P5 IADD3 R12, P2, R246, 0x20, RZ ;  /* 0x00000020f60cd810 */ /* 0x000fe20007f5e0ff */
[----:B------:R-:W-:Y:S01]  /*09f0*/  @!P0 IMAD.WIDE.U32 R16, R0, c[0x0][0x190], R4 ;  /* 0x0000640000108a25 */ /* 0x000fe200078e0004 */
[----:B------:R-:W-:Y:S01]  /*0a00*/  ISETP.GE.AND P4, PT, R11, R252, PT ;  /* 0x000000fc0b00720c */ /* 0x000fe20003f86270 */
[----:B------:R2:W-:Y:S01]  /*0a10*/  STL [R1+0x2c], R9 ;  /* 0x00002c0901007387 */ /* 0x0005e20000100800 */
[----:B-1----:R-:W-:Y:S02]  /*0a20*/  LEA.HI R8, R29, R89, RZ, 0x6 ;  /* 0x000000591d087211 */ /* 0x002fe400078f30ff */
[----:B------:R-:W-:-:S02]  /*0a30*/  IADD3 R32, R2, 0x50, RZ ;  /* 0x0000005002207810 */ /* 0x000fc40007ffe0ff */
[----:B------:R-:W-:Y:S01]  /*0a40*/  IADD3 R31, R2, 0x60, RZ ;  /* 0x00000060021f7810 */ /* 0x000fe20007ffe0ff */
[----:B------:R-:W-:Y:S02]  /*0a50*/  IMAD.SHL.U32 R8, R8, 0x8, RZ ;  /* 0x0000000808087824 */ /* 0x000fe400078e00ff */
[----:B------:R-:W-:Y:S03]  /*0a60*/  STL [R1+0x18], R32 ;  /* 0x0000182001007387 */ /* 0x000fe60000100800 */
[----:B------:R-:W-:Y:S01]  /*0a70*/  LOP3.LUT R223, R10, 0xfffffe00, R8, 0xf8, !PT ;  /* 0xfffffe000adf7812 */ /* 0x000fe200078ef808 */
[----:B------:R-:W-:Y:S01]  /*0a80*/  STL [R1+0x1c], R31 ;  /* 0x00001c1f01007387 */ /* 0x000fe20000100800 */
[----:B------:R-:W-:-:S03]  /*0a90*/  @!P4 IADD3 R8, P6, R246, 0x30, RZ ;  /* 0x00000030f608c810 */ /* 0x000fc60007fde0ff */
[----:B------:R-:W-:Y:S02]  /*0aa0*/  IMAD.SHL.U32 R223, R223, 0x2, RZ ;  /* 0x00000002dfdf7824 */ /* 0x000fe400078e00ff */
[----:B--2---:R-:W-:Y:S02]  /*0ab0*/  @!P0 IMAD R9, R6, c[0x0][0x190], RZ ;  /* 0x0000640006098a24 */ /* 0x004fe400078e02ff */
[----:B------:R-:W-:Y:S01]  /*0ac0*/  @!P5 IMAD.X R6, RZ, RZ, R247, P2 ;  /* 0x000000ffff06d224 */ /* 0x000fe200010e06f7 */
[----:B------:R-:W-:Y:S01]  /*0ad0*/  @!P3 IADD3 R11, P2, R246, 0x40, RZ ;  /* 0x00000040f60bb810 */ /* 0x000fe20007f5e0ff */
[----:B------:R-:W-:Y:S02]  /*0ae0*/  @!P0 IMAD R18, R0, c[0x0][0x194], R9 ;  /* 0x0000650000128a24 */ /* 0x000fe400078e0209 */
[----:B------:R-:W-:Y:S02]  /*0af0*/  @!P5 IMAD R6, R6, c[0x0][0x190], RZ ;  /* 0x000064000606da24 */ /* 0x000fe400078e02ff */
[----:B------:R-:W-:-:S02]  /*0b00*/  @!P1 IMAD R0, R247, c[0x0][0x190], RZ ;  /* 0x00006400f7009a24 */ /* 0x000fc400078e02ff */
[----:B------:R-:W-:Y:S02]  /*0b10*/  @!P5 IMAD R19, R12, c[0x0][0x194], R6 ;  /* 0x000065000c13da24 */ /* 0x000fe400078e0206 */
[C---:B------:R-:W-:Y:S02]  /*0b20*/  @!P1 IMAD R0, R246.reuse, c[0x0][0x194], R0 ;  /* 0x00006500f6009a24 */ /* 0x040fe400078e0200 */
[----:B------:R-:W-:-:S04]  /*0b30*/  @!P1 IMAD.WIDE.U32 R6, R246, c[0x0][0x190], R4 ;  /* 0x00006400f6069a25 */ /* 0x000fc800078e0004 */
[----:B------:R-:W-:Y:S01]  /*0b40*/  @!P3 IMAD.X R10, RZ, RZ, R247, P2 ;  /* 0x000000ffff0ab224 */ /* 0x000fe200010e06f7 */
[----:B------:R-:W-:Y:S01]  /*0b50*/  @!P1 LEA R14, P2, R6, c[0x0][0x160], 0x1 ;  /* 0x00005800060e9a11 */ /* 0x000fe200078408ff */
[----:B------:R-:W-:Y:S02]  /*0b60*/  @!P1 IMAD.IADD R0, R7, 0x1, R0 ;  /* 0x0000000107009824 */ /* 0x000fe400078e0200 */
[----:B------:R-:W-:-:S03]  /*0b70*/  @!P5 IMAD.WIDE.U32 R12, R12, c[0x0][0x190], R4 ;  /* 0x000064000c0cda25 */ /* 0x000fc600078e0004 */
[----:B------:R-:W-:Y:S01]  /*0b80*/  @!P1 LEA.HI.X R15, R6, c[0x0][0x164], R0, 0x1, P2 ;  /* 0x00005900060f9a11 */ /* 0x000fe200010f0c00 */
[----:B------:R-:W-:Y:S02]  /*0b90*/  @!P3 IMAD R10, R10, c[0x0][0x190], RZ ;  /* 0x000064000a0aba24 */ /* 0x000fe400078e02ff */
[----:B------:R-:W-:Y:S02]  /*0ba0*/  @!P4 IMAD.X R9, RZ, RZ, R247, P6 ;  /* 0x000000ffff09c224 */ /* 0x000fe400030e06f7 */
[----:B------:R-:W-:Y:S01]  /*0bb0*/  @!P0 IMAD.IADD R0, R17, 0x1, R18 ;  /* 0x0000000111008824 */ /* 0x000fe200078e0212 */
[----:B------:R-:W-:Y:S01]  /*0bc0*/  @!P5 LEA R18, P2, R12, c[0x0][0x160], 0x1 ;  /* 0x000058000c12da11 */ /* 0x000fe200078408ff */
[----:B------:R-:W-:Y:S01]  /*0bd0*/  @!P5 IMAD.IADD R13, R13, 0x1, R19 ;  /* 0x000000010d0dd824 */ /* 0x000fe200078e0213 */
[----:B------:R-:W-:Y:S01]  /*0be0*/  @!PT LDS RZ, [RZ] ;  /* 0x00000000fffff984 */ /* 0x000fe20000000800 */
[----:B------:R-:W-:Y:S01]  /*0bf0*/  @!PT LDS RZ, [RZ] ;  /* 0x00000000fffff984 */ /* 0x000fe20000000800 */
[----:B------:R-:W-:Y:S01]  /*0c00*/  @!PT LDS RZ, [RZ] ;  /* 0x00000000fffff984 */ /* 0x000fe20000000800 */
[----:B------:R1:W-:Y:S01]  /*0c10*/  @!P1 LDGSTS.E.BYPASS.LTC128B.128 [R223], [R14.64] ;  /* 0x000000000edf9fae */ /* 0x0003e2000b901d46 */
[----:B------:R-:W-:Y:S01]  /*0c20*/  @!P3 IMAD R20, R11, c[0x0][0x194], R10 ;  /* 0x000065000b14ba24 */ /* 0x000fe200078e020a */
[----:B------:R-:W-:Y:S01]  /*0c30*/  @!P0 LEA R10, P6, R16, c[0x0][0x160], 0x1 ;  /* 0x00005800100a8a11 */ /* 0x000fe200078c08ff */
[----:B------:R-:W-:Y:S01]  /*0c40*/  @!P3 IMAD.MOV.U32 R6, RZ, RZ, R4 ;  /* 0x000000ffff06b224 */ /* 0x000fe200078e0004 */
[----:B------:R-:W-:Y:S01]  /*0c50*/  @!P5 LEA.HI.X R19, R12, c[0x0][0x164], R13, 0x1, P2 ;  /* 0x000059000c13da11 */ /* 0x000fe200010f0c0d */
[----:B------:R-:W-:Y:S01]  /*0c60*/  @!P3 IMAD.MOV.U32 R7, RZ, RZ, R5 ;  /* 0x000000ffff07b224 */ /* 0x000fe200078e0005 */
[----:B------:R-:W-:Y:S01]  /*0c70*/  ISETP.GE.AND P2, PT, R32, R252, PT ;  /* 0x000000fc2000720c */ /* 0x000fe20003f46270 */
[----:B------:R-:W-:Y:S01]  /*0c80*/  @!P4 IMAD R9, R9, c[0x0][0x190], RZ ;  /* 0x000064000909ca24 */ /* 0x000fe200078e02ff */
[----:B------:R1:W-:Y:S01]  /*0c90*/  @!P1 LDGSTS.E.BYPASS.LTC128B.128 [R223+0x4000], [R14.64+0x80] ;  /* 0x040000800edf9fae */ /* 0x0003e2000b901d46 */
[----:B------:R-:W-:Y:S01]  /*0ca0*/  @!P3 IMAD.WIDE.U32 R6, R11, c[0x0][0x190], R6 ;  /* 0x000064000b06ba25 */ /* 0x000fe200078e0006 */
[----:B------:R-:W-:-:S02]  /*0cb0*/  @!P0 LEA.HI.X R11, R16, c[0x0][0x164], R0, 0x1, P6 ;  /* 0x00005900100b8a11 */ /* 0x000fc400030f0c00 */
[----:B------:R-:W-:Y:S01]  /*0cc0*/  ISETP.GE.AND P1, PT, R31, R252, PT ;  /* 0x000000fc1f00720c */ /* 0x000fe20003f26270 */
[----:B------:R-:W-:Y:S01]  /*0cd0*/  @!P4 IMAD R21, R8, c[0x0][0x194], R9 ;  /* 0x000065000815ca24 */ /* 0x000fe200078e0209 */
[----:B------:R-:W-:Y:S01]  /*0ce0*/  @!P3 LEA R12, P6, R6, c[0x0][0x160], 0x1 ;  /* 0x00005800060cba11 */ /* 0x000fe200078c08ff */
[----:B------:R-:W-:Y:S01]  /*0cf0*/  @!P4 IMAD.WIDE.U32 R8, R8, c[0x0][0x190], R4 ;  /* 0x000064000808ca25 */ /* 0x000fe200078e0004 */
[----:B------:R2:W-:Y:S03]  /*0d00*/  @!P0 LDGSTS.E.BYPASS.LTC128B.128 [R223+0x800], [R10.64] ;  /* 0x008000000adf8fae */ /* 0x0005e6000b901d46 */
[----:B------:R-:W-:Y:S01]  /*0d10*/  @!P4 IMAD.IADD R0, R9, 0x1, R21 ;  /* 0x000000010900c824 */ /* 0x000fe200078e0215 */
[----:B------:R2:W-:Y:S01]  /*0d20*/  @!P0 LDGSTS.E.BYPASS.LTC128B.128 [R223+0x4800], [R10.64+0x80] ;  /* 0x048000800adf8fae */ /* 0x0005e2000b901d46 */
[----:B------:R-:W-:-:S03]  /*0d30*/  @!P3 IMAD.IADD R7, R7, 0x1, R20 ;  /* 0x000000010707b824 */ /* 0x000fc600078e0214 */
[----:B------:R3:W-:Y:S02]  /*0d40*/  @!P5 LDGSTS.E.BYPASS.LTC128B.128 [R223+0x1000], [R18.64] ;  /* 0x0100000012dfdfae */ /* 0x0007e4000b901d46 */
[----:B------:R-:W-:Y:S02]  /*0d50*/  @!P3 LEA.HI.X R13, R6, c[0x0][0x164], R7, 0x1, P6 ;  /* 0x00005900060dba11 */ /* 0x000fe400030f0c07 */
[----:B------:R3:W-:Y:S01]  /*0d60*/  @!P5 LDGSTS.E.BYPASS.LTC128B.128 [R223+0x5000], [R18.64+0x80] ;  /* 0x0500008012dfdfae */ /* 0x0007e2000b901d46 */
[----:B-1----:R-:W-:-:S04]  /*0d70*/  @!P4 LEA R14, P0, R8, c[0x0][0x160], 0x1 ;  /* 0x00005800080eca11 */ /* 0x002fc800078008ff */
[----:B------:R-:W-:-:S05]  /*0d80*/  @!P4 LEA.HI.X R15, R8, c[0x0][0x164], R0, 0x1, P0 ;  /* 0x00005900080fca11 */ /* 0x000fca00000f0c00 */
[----:B------:R1:W-:Y:S01]  /*0d90*/  @!P4 LDGSTS.E.BYPASS.LTC128B.128 [R223+0x1800], [R14.64] ;  /* 0x018000000edfcfae */ /* 0x0003e2000b901d46 */
[----:B--2---:R-:W-:-:S03]  /*0da0*/  IADD3 R10, R2, 0x70, RZ ;  /* 0x00000070020a7810 */ /* 0x004fc60007ffe0ff */
[----:B------:R1:W-:Y:S01]  /*0db0*/  @!P4 LDGSTS.E.BYPASS.LTC128B.128 [R223+0x5800], [R14.64+0x80] ;  /* 0x058000800edfcfae */ /* 0x0003e2000b901d46 */
[----:B------:R-:W-:-:S03]  /*0dc0*/  ISETP.GE.AND P0, PT, R10, R252, PT ;  /* 0x000000fc0a00720c */ /* 0x000fc60003f06270 */
[----:B------:R2:W-:Y:S01]  /*0dd0*/  STL [R1+0x28], R10 ;  /* 0x0000280a01007387 */ /* 0x0005e20000100800 */
[----:B---3--:R-:W-:-:S03]  /*0de0*/  IMAD.MOV.U32 R18, RZ, RZ, c[0x0][0x198] ;  /* 0x00006600ff127624 */ /* 0x008fc600078e00ff */
[----:B------:R3:W-:Y:S01]  /*0df0*/  @!P3 LDGSTS.E.BYPASS.LTC128B.128 [R223+0x2000], [R12.64] ;  /* 0x020000000cdfbfae */ /* 0x0007e2000b901d46 */
[----:B------:R-:W-:Y:S01]  /*0e00*/  SHF.R.S32.HI R19, RZ, 0x1f, R59 ;  /* 0x0000001fff137819 */ /* 0x000fe2000001143b */
[C---:B------:R-:W-:Y:S02]  /*0e10*/  IMAD.SHL.U32 R91, R18.reuse, 0x20, RZ ;  /* 0x00000020125b7824 */ /* 0x040fe400078e00ff */
[----:B------:R3:W-:Y:S01]  /*0e20*/  @!P3 LDGSTS.E.BYPASS.LTC128B.128 [R223+0x6000], [R12.64+0x80] ;  /* 0x060000800cdfbfae */ /* 0x0007e2000b901d46 */
[C---:B------:R-:W-:Y:S01]  /*0e30*/  IMAD.SHL.U32 R90, R18.reuse, 0x10, RZ ;  /* 0x00000010125a7824 */ /* 0x040fe200078e00ff */
[----:B------:R-:W-:Y:S02]  /*0e40*/  SHF.L.U64.HI R88, R18, R30, c[0x0][0x19c] ;  /* 0x0000670012587619 */ /* 0x000fe4000001021e */
[----:B-1----:R-:W-:Y:S02]  /*0e50*/  LEA.HI R15, R29, R89, RZ, 0x4 ;  /* 0x000000591d0f7211 */ /* 0x002fe400078f20ff */
[----:B--2---:R-:W-:-:S05]  /*0e60*/  @!P2 IADD3 R10, P6, R246, 0x50, RZ ;  /* 0x00000050f60aa810 */ /* 0x004fca0007fde0ff */
[----:B------:R-:W-:Y:S01]  /*0e70*/  @!P2 IMAD.X R0, RZ, RZ, R247, P6 ;  /* 0x000000ffff00a224 */ /* 0x000fe200030e06f7 */
[----:B------:R-:W-:-:S03]  /*0e80*/  @!P1 IADD3 R8, P6, R246, 0x60, RZ ;  /* 0x00000060f6089810 */ /* 0x000fc60007fde0ff */
[----:B------:R-:W-:Y:S01]  /*0e90*/  @!P2 IMAD R9, R0, c[0x0][0x190], RZ ;  /* 0x000064000009aa24 */ /* 0x000fe200078e02ff */
[----:B---3--:R-:W-:Y:S01]  /*0ea0*/  SHF.R.S32.HI R13, RZ, 0x1f, R22 ;  /* 0x0000001fff0d7819 */ /* 0x008fe20000011416 */
[----:B------:R-:W-:Y:S01]  /*0eb0*/  @!P1 IMAD.X R6, RZ, RZ, R247, P6 ;  /* 0x000000ffff069224 */ /* 0x000fe200030e06f7 */
[----:B------:R-:W-:Y:S02]  /*0ec0*/  @!P0 IADD3 R7, P6, R246, 0x70, RZ ;  /* 0x00000070f6078810 */ /* 0x000fe40007fde0ff */
[----:B------:R-:W-:Y:S01]  /*0ed0*/  SHF.R.S32.HI R12, RZ, 0x4, R15 ;  /* 0x00000004ff0c7819 */ /* 0x000fe2000001140f */
[----:B------:R-:W-:Y:S02]  /*0ee0*/  @!P1 IMAD R16, R6, c[0x0][0x190], RZ ;  /* 0x0000640006109a24 */ /* 0x000fe400078e02ff */
[----:B------:R-:W-:Y:S02]  /*0ef0*/  @!P0 IMAD.X R0, RZ, RZ, R247, P6 ;  /* 0x000000ffff008224 */ /* 0x000fe400030e06f7 */
[----:B------:R-:W-:-:S02]  /*0f00*/  @!P2 IMAD R6, R10, c[0x0][0x194], R9 ;  /* 0x000065000a06aa24 */ /* 0x000fc400078e0209 */
[----:B------:R-:W-:-:S04]  /*0f10*/  @!P2 IMAD.WIDE.U32 R10, R10, c[0x0][0x190], R4 ;  /* 0x000064000a0aaa25 */ /* 0x000fc800078e0004 */
[----:B------:R-:W-:Y:S02]  /*0f20*/  @!P1 IMAD R17, R8, c[0x0][0x194], R16 ;  /* 0x0000650008119a24 */ /* 0x000fe400078e0210 */
[----:B------:R-:W-:Y:S02]  /*0f30*/  @!P0 IMAD R16, R0, c[0x0][0x190], RZ ;  /* 0x0000640000108a24 */ /* 0x000fe400078e02ff */
[----:B------:R-:W-:Y:S01]  /*0f40*/  @!P2 IMAD.IADD R0, R11, 0x1, R6 ;  /* 0x000000010b00a824 */ /* 0x000fe200078e0206 */
[----:B------:R-:W-:Y:S01]  /*0f50*/  @!P2 LEA R6, P6, R10, c[0x0][0x160], 0x1 ;  /* 0x000058000a06aa11 */ /* 0x000fe200078c08ff */
[----:B------:R-:W-:-:S04]  /*0f60*/  @!P1 IMAD.WIDE.U32 R8, R8, c[0x0][0x190], R4 ;  /* 0x0000640008089a25 */ /* 0x000fc800078e0004 */
[C---:B------:R-:W-:Y:S02]  /*0f70*/  @!P0 IMAD R11, R7.reuse, c[0x0][0x194], R16 ;  /* 0x00006500070b8a24 */ /* 0x040fe400078e0210 */
[----:B------:R-:W-:Y:S01]  /*0f80*/  @!P0 IMAD.WIDE.U32 R4, R7, c[0x0][0x190], R4 ;  /* 0x0000640007048a25 */ /* 0x000fe200078e0004 */
[----:B------:R-:W-:Y:S02]  /*0f90*/  @!P2 LEA.HI.X R7, R10, c[0x0][0x164], R0, 0x1, P6 ;  /* 0x000059000a07aa11 */ /* 0x000fe400030f0c00 */
[C---:B------:R-:W-:Y:S01]  /*0fa0*/  @!P1 LEA R20, P6, R8.reuse, c[0x0][0x160], 0x1 ;  /* 0x0000580008149a11 */ /* 0x040fe200078c08ff */
[----:B------:R-:W-:Y:S02]  /*0fb0*/  @!P1 IMAD.IADD R0, R9, 0x1, R17 ;  /* 0x0000000109009824 */ /* 0x000fe400078e0211 */
[----:B------:R1:W-:Y:S03]  /*0fc0*/  @!P2 LDGSTS.E.BYPASS.LTC128B.128 [R223+0x2800], [R6.64] ;  /* 0x0280000006dfafae */ /* 0x0003e6000b901d46 */
[----:B------:R-:W-:Y:S01]  /*0fd0*/  @!P1 LEA.HI.X R21, R8, c[0x0][0x164], R0, 0x1, P6 ;  /* 0x0000590008159a11 */ /* 0x000fe200030f0c00 */
[----:B------:R-:W-:Y:S01]  /*0fe0*/  @!P0 IMAD.IADD R0, R5, 0x1, R11 ;  /* 0x0000000105008824 */ /* 0x000fe200078e020b */
[C---:B------:R-:W-:Y:S01]  /*0ff0*/  @!P0 LEA R16, P6, R4.reuse, c[0x0][0x160], 0x1 ;  /* 0x0000580004108a11 */ /* 0x040fe200078c08ff */
[----:B------:R1:W-:Y:S03]  /*1000*/  @!P2 LDGSTS.E.BYPASS.LTC128B.128 [R223+0x6800], [R6.64+0x80] ;  /* 0x0680008006dfafae */ /* 0x0003e6000b901d46 */
[----:B------:R-:W-:Y:S01]  /*1010*/  @!P0 LEA.HI.X R17, R4, c[0x0][0x164], R0, 0x1, P6 ;  /* 0x0000590004118a11 */ /* 0x000fe200030f0c00 */
[C---:B------:R-:W-:Y:S01]  /*1020*/  IMAD.WIDE.U32 R4, R2.reuse, c[0x0][0x198], R34 ;  /* 0x0000660002047a25 */ /* 0x040fe200078e0022 */
[----:B------:R2:W-:Y:S03]  /*1030*/  @!P1 LDGSTS.E.BYPASS.LTC128B.128 [R223+0x3000], [R20.64] ;  /* 0x0300000014df9fae */ /* 0x0005e6000b901d46 */
[----:B------:R-:W-:Y:S01]  /*1040*/  IMAD R0, R59, -0x20, R56 ;  /* 0xffffffe03b007824 */ /* 0x000fe200078e0238 */
[----:B------:R-:W-:Y:S01]  /*1050*/  IADD3 R4, P2, R27, R4, RZ ;  /* 0x000000041b047210 */ /* 0x000fe20007f5e0ff */
[----:B------:R2:W-:Y:S03]  /*1060*/  @!P1 LDGSTS.E.BYPASS.LTC128B.128 [R223+0x7000], [R20.64+0x80] ;  /* 0x0700008014df9fae */ /* 0x0005e6000b901d46 */
[CC--:B------:R-:W-:Y:S01]  /*1070*/  ISETP.GE.AND P6, PT, R2.reuse, R0.reuse, PT ;  /* 0x000000000200720c */ /* 0x0c0fe20003fc6270 */
[----:B------:R3:W-:Y:S01]  /*1080*/  @!P0 LDGSTS.E.BYPASS.LTC128B.128 [R223+0x3800], [R16.64] ;  /* 0x0380000010df8fae */ /* 0x0007e2000b901d46 */
[----:B------:R-:W-:-:S02]  /*1090*/  ISETP.GE.AND P4, PT, R2, R0, PT ;  /* 0x000000000200720c */ /* 0x000fc40003f86270 */
[CC--:B------:R-:W-:Y:S01]  /*10a0*/  ISETP.GE.AND P5, PT, R24.reuse, R0.reuse, PT ;  /* 0x000000001800720c */ /* 0x0c0fe20003fa6270 */
[----:B------:R3:W-:Y:S01]  /*10b0*/  @!P0 LDGSTS.E.BYPASS.LTC128B.128 [R223+0x7800], [R16.64+0x80] ;  /* 0x0780008010df8fae */ /* 0x0007e2000b901d46 */
[----:B------:R-:W-:Y:S01]  /*10c0*/  ISETP.GE.AND P3, PT, R24, R0, PT ;  /* 0x000000001800720c */ /* 0x000fe20003f66270 */
[----:B------:R-:W-:Y:S02]  /*10d0*/  IMAD R0, R13, c[0x0][0x1b0], RZ ;  /* 0x00006c000d007a24 */ /* 0x000fe400078e02ff */
[C---:B-1----:R-:W-:Y:S02]  /*10e0*/  IMAD R6, R3.reuse, c[0x0][0x198], RZ ;  /* 0x0000660003067a24 */ /* 0x042fe400078e02ff */
[----:B------:R-:W-:Y:S02]  /*10f0*/  IMAD.MOV.U32 R7, RZ, RZ, 0x5 ;  /* 0x00000005ff077424 */ /* 0x000fe400078e00ff */
[----:B------:R-:W-:Y:S02]  /*1100*/  IMAD R6, R2, c[0x0][0x19c], R6 ;  /* 0x0000670002067a24 */ /* 0x000fe400078e0206 */
[----:B------:R-:W-:Y:S01]  /*1110*/  IMAD R3, R3, c[0x0][0x1a0], RZ ;  /* 0x0000680003037a24 */ /* 0x000fe200078e02ff */
[----:B------:R-:W-:-:S02]  /*1120*/  SHF.L.U64.HI R92, R18, R7, c[0x0][0x19c] ;  /* 0x00006700125c7619 */ /* 0x000fc40000010207 */
[----:B------:R-:W-:Y:S01]  /*1130*/  IADD3.X R5, R28, R5, R6, P2, !PT ;  /* 0x000000051c057210 */ /* 0x000fe200017fe406 */
[----:B------:R-:W-:Y:S01]  /*1140*/  IMAD R6, R22, c[0x0][0x1b4], R0 ;  /* 0x00006d0016067a24 */ /* 0x000fe200078e0200 */
[----:B------:R-:W-:Y:S01]  /*1150*/  LOP3.LUT R0, R15, 0xfffffff0, RZ, 0xc0, !PT ;  /* 0xfffffff00f007812 */ /* 0x000fe200078ec0ff */
[----:B------:R-:W-:Y:S02]  /*1160*/  IMAD R7, R92, R59, RZ ;  /* 0x0000003b5c077224 */ /* 0x000fe400078e02ff */
[----:B------:R-:W-:-:S04]  /*1170*/  IMAD.WIDE.U32 R32, R22, c[0x0][0x1b0], R4 ;  /* 0x00006c0016207a25 */ /* 0x000fc800078e0004 */
[C---:B------:R-:W-:Y:S01]  /*1180*/  IMAD.WIDE.U32 R4, R2.reuse, c[0x0][0x1a0], R34 ;  /* 0x0000680002047a25 */ /* 0x040fe200078e0022 */
[----:B------:R-:W-:Y:S03]  /*1190*/  STL.64 [R1], R32 ;  /* 0x0000002001007387 */ /* 0x000fe60000100a00 */
[----:B------:R-:W-:Y:S01]  /*11a0*/  IMAD.IADD R249, R33, 0x1, R6 ;  /* 0x0000000121f97824 */ /* 0x000fe200078e0206 */
[----:B------:R-:W-:Y:S01]  /*11b0*/  IADD3 R10, P2, R23, R4, RZ ;  /* 0x00000004170a7210 */ /* 0x000fe20007f5e0ff */
[----:B------:R-:W-:Y:S01]  /*11c0*/  IMAD.MOV.U32 R248, RZ, RZ, R32 ;  /* 0x000000fffff87224 */ /* 0x000fe200078e0020 */
[----:B------:R-:W-:Y:S01]  /*11d0*/  LEA.HI R4, R15, R12, RZ, 0x1 ;  /* 0x0000000c0f047211 */ /* 0x000fe200078f08ff */
[----:B------:R-:W-:Y:S02]  /*11e0*/  IMAD R3, R2, c[0x0][0x1a4], R3 ;  /* 0x0000690002037a24 */ /* 0x000fe400078e0203 */
[-C--:B------:R-:W-:Y:S01]  /*11f0*/  IMAD R6, R19, R91.reuse, R7 ;  /* 0x0000005b13067224 */ /* 0x080fe200078e0207 */
[----:B------:R-:W-:Y:S01]  /*1200*/  LOP3.LUT R4, R4, 0xfffffffe, RZ, 0xc0, !PT ;  /* 0xfffffffe04047812 */ /* 0x000fe200078ec0ff */
[----:B------:R-:W-:Y:S01]  /*1210*/  IMAD.WIDE.U32 R8, R59, R91, R248 ;  /* 0x0000005b3b087225 */ /* 0x000fe200078e00f8 */
[----:B------:R-:W-:-:S03]  /*1220*/  IADD3.X R11, R26, R5, R3, P2, !PT ;  /* 0x000000051a0b7210 */ /* 0x000fc600017fe403 */
[----:B------:R-:W-:Y:S01]  /*1230*/  IMAD.IADD R3, R9, 0x1, R6 ;  /* 0x0000000109037824 */ /* 0x000fe200078e0206 */
[----:B------:R-:W-:Y:S01]  /*1240*/  @!P6 LEA R6, P2, R8, c[0x0][0x168], 0x1 ;  /* 0x00005a000806ea11 */ /* 0x000fe200078408ff */
[----:B------:R-:W-:Y:S02]  /*1250*/  IMAD.IADD R15, R12, 0x1, -R4 ;  /* 0x000000010c0f7824 */ /* 0x000fe400078e0a04 */
[----:B------:R-:W-:Y:S01]  /*1260*/  IMAD R5, R13, c[0x0][0x1b8], RZ ;  /* 0x00006e000d057a24 */ /* 0x000fe200078e02ff */
[----:B------:R-:W-:Y:S01]  /*1270*/  @!P6 LEA.HI.X R7, R8, c[0x0][0x16c], R3, 0x1, P2 ;  /* 0x00005b000807ea11 */ /* 0x000fe200010f0c03 */
[----:B------:R-:W-:Y:S01]  /*1280*/  IMAD.IADD R0, R89, 0x1, -R0 ;  /* 0x0000000159007824 */ /* 0x000fe200078e0a00 */
[----:B------:R-:W-:Y:S01]  /*1290*/  @!P5 IADD3 R8, P2, R90, R8, RZ ;  /* 0x000000085a08d210 */ /* 0x000fe20007f5e0ff */
[----:B------:R-:W-:Y:S02]  /*12a0*/  IMAD R12, R22, c[0x0][0x1bc], R5 ;  /* 0x00006f00160c7a24 */ /* 0x000fe400078e0205 */
[----:B------:R1:W-:Y:S01]  /*12b0*/  @!P6 LDGSTS.E.BYPASS.LTC128B.128 [R223+0x8000], [R6.64] ;  /* 0x0800000006dfefae */ /* 0x0003e2000b901d46 */
[----:B------:R-:W-:Y:S01]  /*12c0*/  SHF.R.S32.HI R14, RZ, 0x1f, R0 ;  /* 0x0000001fff0e7819 */ /* 0x000fe20000011400 */
[----:B------:R-:W-:Y:S01]  /*12d0*/  @!P5 IMAD.X R3, R88, 0x1, R3, P2 ;  /* 0x000000015803d824 */ /* 0x000fe200010e0603 */
[----:B------:R-:W-:Y:S01]  /*12e0*/  @!P5 LEA R4, P2, R8, c[0x0][0x168], 0x1 ;  /* 0x00005a000804da11 */ /* 0x000fe200078408ff */
[----:B------:R1:W-:Y:S01]  /*12f0*/  @!P6 LDGSTS.E.BYPASS.LTC128B.128 [R223+0x9000], [R6.64+0x80] ;  /* 0x0900008006dfefae */ /* 0x0003e2000b901d46 */
[----:B------:R-:W-:Y:S01]  /*1300*/  LEA.HI R14, R14, R0, RZ, 0x3 ;  /* 0x000000000e0e7211 */ /* 0x000fe200078f18ff */
[----:B------:R-:W-:Y:S01]  /*1310*/  IMAD.WIDE.U32 R250, R22, c[0x0][0x1b8], R10 ;  /* 0x00006e0016fa7a25 */ /* 0x000fe200078e000a */
[----:B------:R-:W-:-:S02]  /*1320*/  @!P5 LEA.HI.X R5, R8, c[0x0][0x16c], R3, 0x1, P2 ;  /* 0x00005b000805da11 */ /* 0x000fc400010f0c03 */
[----:B------:R-:W-:Y:S01]  /*1330*/  LOP3.LUT R9, R14, 0xfffffff8, RZ, 0xc0, !PT ;  /* 0xfffffff80e097812 */ /* 0x000fe200078ec0ff */
[----:B------:R-:W-:Y:S02]  /*1340*/  IMAD.SHL.U32 R3, R2, 0x8, RZ ;  /* 0x0000000802037824 */ /* 0x000fe400078e00ff */
[----:B------:R4:W-:Y:S01]  /*1350*/  @!P5 LDGSTS.E.BYPASS.LTC128B.128 [R223+0x8800], [R4.64] ;  /* 0x0880000004dfdfae */ /* 0x0009e2000b901d46 */
[----:B------:R-:W-:Y:S02]  /*1360*/  IMAD.IADD R23, R251, 0x1, R12 ;  /* 0x00000001fb177824 */ /* 0x000fe400078e020c */
[----:B------:R-:W-:Y:S01]  /*1370*/  IMAD.IADD R18, R0, 0x1, -R9 ;  /* 0x0000000100127824 */ /* 0x000fe200078e0a09 */
[----:B------:R4:W-:Y:S01]  /*1380*/  @!P5 LDGSTS.E.BYPASS.LTC128B.128 [R223+0x9800], [R4.64+0x80] ;  /* 0x0980008004dfdfae */ /* 0x0009e2000b901d46 */
[----:B------:R-:W-:Y:S02]  /*1390*/  IMAD R0, R19, c[0x0][0x1a0], RZ ;  /* 0x0000680013007a24 */ /* 0x000fe400078e02ff */
[C---:B------:R-:W-:Y:S01]  /*13a0*/  IMAD.WIDE.U32 R8, R59.reuse, c[0x0][0x1a0], RZ ;  /* 0x000068003b087a25 */ /* 0x040fe200078e00ff */
[----:B------:R-:W0:Y:S04]  /*13b0*/  LDGDEPBAR ;  /* 0x00000000000079af */ /* 0x000e280000000000 */
[----:B------:R-:W-:Y:S01]  /*13c0*/  STL [R1+0x8], R23 ;  /* 0x0000081701007387 */ /* 0x000fe20000100800 */
[----:B-1----:R-:W-:-:S04]  /*13d0*/  IMAD R6, R59, c[0x0][0x1a4], R0 ;  /* 0x000069003b067a24 */ /* 0x002fc800078e0200 */
[----:B------:R-:W-:Y:S02]  /*13e0*/  IMAD.IADD R6, R9, 0x1, R6 ;  /* 0x0000000109067824 */ /* 0x000fe400078e0206 */
[----:B----4-:R-:W-:Y:S01]  /*13f0*/  IMAD.SHL.U32 R4, R25, 0x40, RZ ;  /* 0x0000004019047824 */ /* 0x010fe200078e00ff */
[----:B------:R-:W-:-:S04]  /*1400*/  DEPBAR.LE SB0, 0x0 ;  /* 0x000080000000791a */ /* 0x000fc80000000000 */
[----:B------:R-:W-:Y:S01]  /*1410*/  IMAD.SHL.U32 R5, R18, 0x40, RZ ;  /* 0x0000004012057824 */ /* 0x000fe200078e00ff */
[----:B------:R-:W-:Y:S01]  /*1420*/  LOP3.LUT R0, R4, 0x1c0, RZ, 0xc0, !PT ;  /* 0x000001c004007812 */ /* 0x000fe200078ec0ff */
[----:B------:R-:W-:Y:S01]  /*1430*/  IMAD.SHL.U32 R4, R15, 0x8, RZ ;  /* 0x000000080f047824 */ /* 0x000fe200078e00ff */
[----:B------:R-:W-:Y:S02]  /*1440*/  BAR.SYNC.DEFER_BLOCKING 0x0 ;  /* 0x0000000000007b1d */ /* 0x000fe40000010000 */
[----:B------:R-:W-:Y:S02]  /*1450*/  LOP3.LUT R2, R5, 0x1c0, RZ, 0xc0, !PT ;  /* 0x000001c005027812 */ /* 0x000fe400078ec0ff */
[----:B------:R-:W-:Y:S02]  /*1460*/  LOP3.LUT R7, R0, 0x8, R3, 0xf8, !PT ;  /* 0x0000000800077812 */ /* 0x000fe400078ef803 */
[----:B------:R-:W-:Y:S01]  /*1470*/  LOP3.LUT R3, R2, 0x8, R4, 0xf8, !PT ;  /* 0x0000000802037812 */ /* 0x000fe200078ef804 */
[----:B------:R-:W-:Y:S01]  /*1480*/  @!P3 IMAD.MOV.U32 R4, RZ, RZ, c[0x0][0x1a4] ;  /* 0x00006900ff04b624 */ /* 0x000fe200078e00ff */
[----:B------:R-:W-:-:S02]  /*1490*/  SHF.R.U32.HI R5, RZ, 0x3, R0 ;  /* 0x00000003ff057819 */ /* 0x000fc40000011600 */
[----:B------:R-:W-:Y:S02]  /*14a0*/  SHF.R.U32.HI R2, RZ, 0x3, R2 ;  /* 0x00000003ff027819 */ /* 0x000fe40000011602 */
[----:B------:R-:W-:Y:S02]  /*14b0*/  LEA R0, P0, R8, R250, 0x5 ;  /* 0x000000fa08007211 */ /* 0x000fe400078028ff */
[----:B------:R-:W-:Y:S01]  /*14c0*/  LOP3.LUT R9, R7, R5, RZ, 0x3c, !PT ;  /* 0x0000000507097212 */ /* 0x000fe200078e3cff */
[----:B------:R-:W-:Y:S01]  /*14d0*/  IMAD.SHL.U32 R7, R14, 0x40, RZ ;  /* 0x000000400e077824 */ /* 0x000fe200078e00ff */
[----:B------:R-:W-:Y:S01]  /*14e0*/  LOP3.LUT R58, R3, R2, RZ, 0x3c, !PT ;  /* 0x00000002033a7212 */ /* 0x000fe200078e3cff */
[----:B------:R-:W-:Y:S01]  /*14f0*/  @!P3 IMAD.MOV.U32 R3, RZ, RZ, c[0x0][0x1a0] ;  /* 0x00006800ff03b624 */ /* 0x000fe200078e00ff */
[----:B------:R-:W-:Y:S02]  /*1500*/  LEA.HI.X R2, R8, R23, R6, 0x5, P0 ;  /* 0x0000001708027211 */ /* 0x000fe400000f2c06 */
[----:B------:R-:W-:-:S02]  /*1510*/  LEA.HI R8, R29, R89, RZ, 0x5 ;  /* 0x000000591d087211 */ /* 0x000fc400078f28ff */
[----:B------:R-:W-:Y:S02]  /*1520*/  @!P3 LEA R5, P0, R3, R0, 0x4 ;  /* 0x000000000305b211 */ /* 0x000fe400078020ff */
[C---:B------:R-:W-:Y:S01]  /*1530*/  @!P4 LEA R6, P1, R0.reuse, c[0x0][0x170], 0x1 ;  /* 0x00005c000006ca11 */ /* 0x040fe200078208ff */
[----:B------:R-:W-:Y:S01]  /*1540*/  @P4 STS.128 [R223+0xa000], RZ ;  /* 0x00a000ffdf004388 */ /* 0x000fe20000000c00 */
[----:B------:R-:W-:Y:S02]  /*1550*/  SHF.R.S32.HI R8, RZ, 0x5, R8 ;  /* 0x00000005ff087819 */ /* 0x000fe40000011408 */
[----:B------:R-:W-:Y:S01]  /*1560*/  LOP3.LUT R57, R7, 0xfffffe00, RZ, 0xc0, !PT ;  /* 0xfffffe0007397812 */ /* 0x000fe200078ec0ff */
[----:B------:R-:W-:Y:S01]  /*1570*/  @P4 STS.128 [R223+0xb000], RZ ;  /* 0x00b000ffdf004388 */ /* 0x000fe20000000c00 */
[----:B------:R-:W-:Y:S02]  /*1580*/  @!P3 LEA.HI.X R3, R3, R2, R4, 0x4, P0 ;  /* 0x000000020303b211 */ /* 0x000fe400000f2404 */
[----:B------:R-:W-:Y:S01]  /*1590*/  @!P4 LEA.HI.X R7, R0, c[0x0][0x174], R2, 0x1, P1 ;  /* 0x00005d000007ca11 */ /* 0x000fe200008f0c02 */
[----:B------:R-:W-:Y:S01]  /*15a0*/  IMAD R2, R8, 0x400, R57 ;  /* 0x0000040008027824 */ /* 0x000fe200078e0239 */
[----:B------:R-:W-:Y:S01]  /*15b0*/  @!P3 LEA R4, P0, R5, c[0x0][0x170], 0x1 ;  /* 0x00005c000504ba11 */ /* 0x000fe200078008ff */
[----:B------:R-:W-:-:S02]  /*15c0*/  IMAD R0, R15, 0x200, R9 ;  /* 0x000002000f007824 */ /* 0x000fc400078e0209 */
[----:B------:R-:W-:Y:S01]  /*15d0*/  IMAD.IADD R2, R58, 0x1, R2 ;  /* 0x000000013a027824 */ /* 0x000fe200078e0202 */
[----:B------:R-:W-:Y:S01]  /*15e0*/  @!P3 LEA.HI.X R5, R5, c[0x0][0x174], R3, 0x1, P0 ;  /* 0x00005d000505ba11 */ /* 0x000fe200000f0c03 */
[----:B------:R-:W-:Y:S01]  /*15f0*/  @!PT LDS RZ, [RZ] ;  /* 0x00000000fffff984 */ /* 0x000fe20000000800 */
[----:B------:R-:W-:Y:S01]  /*1600*/  @!PT LDS RZ, [RZ] ;  /* 0x00000000fffff984 */ /* 0x000fe20000000800 */
[----:B------:R-:W-:Y:S01]  /*1610*/  @!PT LDS RZ, [RZ] ;  /* 0x00000000fffff984 */ /* 0x000fe20000000800 */
[----:B------:R1:W-:Y:S01]  /*1620*/  @!P4 LDGSTS.E.BYPASS.LTC128B.128 [R223+0xa000], [R6.64] ;  /* 0x0a00000006dfcfae */ /* 0x0003e2000b901d46 */
[----:B------:R-:W-:Y:S02]  /*1630*/  IMAD.SHL.U32 R208, R0, 0x2, RZ ;  /* 0x0000000200d07824 */ /* 0x000fe400078e00ff */
[----:B------:R-:W-:Y:S01]  /*1640*/  IMAD.SHL.U32 R210, R2, 0x2, RZ ;  /* 0x0000000202d27824 */ /* 0x000fe200078e00ff */
[----:B------:R1:W-:Y:S01]  /*1650*/  @!P4 LDGSTS.E.BYPASS.LTC128B.128 [R223+0xb000], [R6.64+0x80] ;  /* 0x0b00008006dfcfae */ /* 0x0003e2000b901d46 */
[----:B------:R-:W-:Y:S01]  /*1660*/  IMAD.MOV.U32 R0, RZ, RZ, -0x20 ;  /* 0xffffffe0ff007424 */ /* 0x000fe200078e00ff */
[----:B------:R-:W-:Y:S02]  /*1670*/  IADD3 R2, R208, 0x8000, RZ ;  /* 0x00008000d0027810 */ /* 0x000fe40007ffe0ff */
[----:B------:R-:W-:Y:S01]  /*1680*/  @P3 STS.128 [R223+0xa800], RZ ;  /* 0x00a800ffdf003388 */ /* 0x000fe20000000c00 */
[----:B------:R-:W-:-:S02]  /*1690*/  R2P PR, R18, 0x6 ;  /* 0x0000000612007804 */ /* 0x000fc40000000000 */
[----:B------:R-:W-:Y:S01]  /*16a0*/  IADD3 R219, R208, 0x8020, RZ ;  /* 0x00008020d0db7810 */ /* 0x000fe20007ffe0ff */
[----:B------:R-:W-:Y:S02]  /*16b0*/  @P3 STS.128 [R223+0xb800], RZ ;  /* 0x00b800ffdf003388 */ /* 0x000fe40000000c00 */
[----:B------:R-:W-:Y:S02]  /*16c0*/  SEL R0, R0, 0x20, P2 ;  /* 0x0000002000007807 */ /* 0x000fe40001000000 */
[----:B------:R-:W-:Y:S01]  /*16d0*/  @!PT LDS RZ, [RZ] ;  /* 0x00000000fffff984 */ /* 0x000fe20000000800 */
[----:B------:R-:W-:Y:S01]  /*16e0*/  @!PT LDS RZ, [RZ] ;  /* 0x00000000fffff984 */ /* 0x000fe20000000800 */
[----:B------:R-:W-:Y:S01]  /*16f0*/  @!PT LDS RZ, [RZ] ;  /* 0x00000000fffff984 */ /* 0x000fe20000000800 */
[----:B------:R4:W-:Y:S03]  /*1700*/  @!P3 LDGSTS.E.BYPASS.LTC128B.128 [R223+0xa800], [R4.64] ;  /* 0x0a80000004dfbfae */ /* 0x0009e6000b901d46 */
[----:B------:R-:W-:Y:S01]  /*1710*/  IMAD R218, R0, 0x2, R210 ;  /* 0x0000000200da7824 */ /* 0x000fe200078e02d2 */
[----:B------:R4:W-:Y:S04]  /*1720*/  @!P3 LDGSTS.E.BYPASS.LTC128B.128 [R223+0xb800], [R4.64+0x80] ;  /* 0x0b80008004dfbfae */ /* 0x0009e8000b901d46 */
[----:B--2---:R-:W-:Y:S04]  /*1730*/  LDSM.16.M88.4 R20, [R208+0x8000] ;  /* 0x00800000d014783b */ /* 0x004fe80000000200 */
[----:B------:R-:W2:Y:S04]  /*1740*/  LDSM.16.M88.4 R8, [R210+0x2000] ;  /* 0x00200000d208783b */ /* 0x000ea80000000200 */
[----:B------:R-:W5:Y:S04]  /*1750*/  LDSM.16.M88.4 R28, [R208+0x8800] ;  /* 0x00880000d01c783b */ /* 0x000f680000000200 */
[----:B------:R-:W1:Y:S04]  /*1760*/  LDSM.16.M88.4 R12, [R210] ;  /* 0x00000000d20c783b */ /* 0x000e680000000200 */
[----:B------:R-:W0:Y:S01]  /*1770*/  LDGDEPBAR ;  /* 0x00000000000079af */ /* 0x000e220000000000 */
[----:B----4-:R-:W-:-:S05]  /*1780*/  IMAD.MOV.U32 R4, RZ, RZ, 0x10 ;  /* 0x00000010ff047424 */ /* 0x010fca00078e00ff */
[----:B------:R-:W-:Y:S02]  /*1790*/  SEL R4, R4, 0xfffffff0, !P1 ;  /* 0xfffffff004047807 */ /* 0x000fe40004800000 */
[----:B------:R-:W-:-:S03]  /*17a0*/  R2P PR, R25, 0x6 ;  /* 0x0000000619007804 */ /* 0x000fc60000000000 */
[----:B------:R-:W-:-:S04]  /*17b0*/  IMAD R212, R4, 0x2, R210 ;  /* 0x0000000204d47824 */ /* 0x000fc800078e02d2 */
[----:B------:R-:W-:Y:S01]  /*17c0*/  IMAD R217, R0, 0x2, R212 ;  /* 0x0000000200d97824 */ /* 0x000fe200078e02d4 */
[----:B---3--:R-:W-:Y:S04]  /*17d0*/  LDSM.16.M88.4 R16, [R212+0x2000] ;  /* 0x00200000d410783b */ /* 0x008fe80000000200 */
[----:B------:R-:W-:Y:S01]  /*17e0*/  LDSM.16.M88.4 R24, [R212] ;  /* 0x00000000d418783b */ /* 0x000fe20000000200 */
[----:B------:R-:W-:Y:S01]  /*17f0*/  @P1 IADD3 R219, R2, -0x20, RZ ;  /* 0xffffffe002db1810 */ /* 0x000fe20007ffe0ff */
[----:B--2---:R-:W-:Y:S01]  /*1800*/  HMMA.16816.F32.BF16 R36, R8, R20, RZ ;  /* 0x000000140824723c */ /* 0x004fe200000418ff */
[----:B------:R-:W-:Y:S02]  /*1810*/  IMAD.MOV.U32 R2, RZ, RZ, 0x40 ;  /* 0x00000040ff027424 */ /* 0x000fe400078e00ff */
[C---:B------:R-:W-:Y:S01]  /*1820*/  IADD3 R222, R219.reuse, 0x800, RZ ;  /* 0x00000800dbde7810 */ /* 0x040fe20007ffe0ff */
[----:B------:R-:W2:Y:S01]  /*1830*/  LDSM.16.M88.4 R32, [R219] ;  /* 0x00000000db20783b */ /* 0x000ea20000000200 */
[----:B------:R-:W-:-:S02]  /*1840*/  IADD3 R221, R219, 0x1000, RZ ;  /* 0x00001000dbdd7810 */ /* 0x000fc40007ffe0ff */
[----:B------:R-:W-:Y:S01]  /*1850*/  SEL R2, R2, 0xffffffc0, !P2 ;  /* 0xffffffc002027807 */ /* 0x000fe20005000000 */
[----:B------:R-:W3:Y:S01]  /*1860*/  LDSM.16.M88.4 R44, [R219+0x800] ;  /* 0x00080000db2c783b */ /* 0x000ee20000000200 */
[----:B-----5:R-:W-:Y:S01]  /*1870*/  HMMA.16816.F32.BF16 R40, R8, R28, RZ ;  /* 0x0000001c0828723c */ /* 0x020fe200000418ff */
[----:B------:R-:W-:Y:S02]  /*1880*/  IADD3 R220, R219, 0x1800, RZ ;  /* 0x00001800dbdc7810 */ /* 0x000fe40007ffe0ff */
[----:B------:R-:W-:Y:S02]  /*1890*/  IMAD.IADD R216, R208, 0x1, R2 ;  /* 0x00000001d0d87824 */ /* 0x000fe400078e0202 */
[----:B------:R-:W-:Y:S02]  /*18a0*/  IMAD.IADD R215, R2, 0x1, R219 ;  /* 0x0000000102d77824 */ /* 0x000fe400078e02db */
[----:B------:R-:W-:Y:S01]  /*18b0*/  IMAD.SHL.U32 R2, R89, 0x2, RZ ;  /* 0x0000000259027824 */ /* 0x000fe200078e00ff */
[----:B-1----:R-:W-:Y:S04]  /*18c0*/  HMMA.16816.F32.BF16 R64, R12, R20, RZ ;  /* 0x000000140c40723c */ /* 0x002fe800000418ff */
[----:B------:R-:W-:-:S04]  /*18d0*/  LOP3.LUT R2, R2, 0x6, RZ, 0xc0, !PT ;  /* 0x0000000602027812 */ /* 0x000fc800078ec0ff */
[----:B------:R-:W-:Y:S01]  /*18e0*/  HMMA.16816.F32.BF16 R48, R8, R22, RZ ;  /* 0x000000160830723c */ /* 0x000fe200000418ff */
[----:B------:R-:W-:-:S05]  /*18f0*/  IMAD R2, R59, 0x20, R2 ;  /* 0x000000203b027824 */ /* 0x000fca00078e0202 */
[C---:B------:R-:W-:Y:S02]  /*1900*/  IADD3 R5, R2.reuse, 0x1, RZ ;  /* 0x0000000102057810 */ /* 0x040fe40007ffe0ff */
[----:B------:R-:W-:Y:S01]  /*1910*/  HMMA.16816.F32.BF16 R72, R12, R22, RZ ;  /* 0x000000160c48723c */ /* 0x000fe200000418ff */
[C---:B------:R-:W-:Y:S02]  /*1920*/  IADD3 R3, R2.reuse, 0x8, RZ ;  /* 0x0000000802037810 */ /* 0x040fe40007ffe0ff */
[-C--:B------:R-:W-:Y:S02]  /*1930*/  ISETP.GE.AND P0, PT, R5, R56.reuse, PT ;  /* 0x000000380500720c */ /* 0x080fe40003f06270 */
[----:B------:R-:W-:Y:S02]  /*1940*/  ISETP.GE.AND P6, PT, R3, R56, PT ;  /* 0x000000380300720c */ /* 0x000fe40003fc6270 */
[C---:B------:R-:W-:Y:S01]  /*1950*/  IADD3 R3, R2.reuse, 0x9, RZ ;  /* 0x0000000902037810 */ /* 0x040fe20007ffe0ff */
[----:B------:R-:W-:Y:S01]  /*1960*/  HMMA.16816.F32.BF16 R20, R8, R30, RZ ;  /* 0x0000001e0814723c */ /* 0x000fe200000418ff */
[----:B------:R-:W-:Y:S01]  /*1970*/  LDSM.16.M88.4 R8, [R218+0x2000] ;  /* 0x00200000da08783b */ /* 0x000fe20000000200 */
[----:B------:R-:W-:-:S02]  /*1980*/  IADD3 R6, R2, 0x10, RZ ;  /* 0x0000001002067810 */ /* 0x000fc40007ffe0ff */
[-C--:B------:R-:W-:Y:S02]  /*1990*/  ISETP.GE.AND P5, PT, R3, R56.reuse, PT ;  /* 0x000000380300720c */ /* 0x080fe40003fa6270 */
[C---:B------:R-:W-:Y:S02]  /*19a0*/  IADD3 R5, R2.reuse, 0x11, RZ ;  /* 0x0000001102057810 */ /* 0x040fe40007ffe0ff */
[----:B------:R-:W-:Y:S01]  /*19b0*/  HMMA.16816.F32.BF16 R60, R12, R28, RZ ;  /* 0x0000001c0c3c723c */ /* 0x000fe200000418ff */
[C---:B------:R-:W-:Y:S02]  /*19c0*/  IADD3 R3, R2.reuse, 0x18, RZ ;  /* 0x0000001802037810 */ /* 0x040fe40007ffe0ff */
[CC--:B------:R-:W-:Y:S02]  /*19d0*/  ISETP.GE.AND P1, PT, R2.reuse, R56.reuse, PT ;  /* 0x000000380200720c */ /* 0x0c0fe40003f26270 */
[----:B------:R-:W-:Y:S02]  /*19e0*/  IADD3 R2, R2, 0x19, RZ ;  /* 0x0000001902027810 */ /* 0x000fe40007ffe0ff */
[-C--:B------:R-:W-:Y:S01]  /*19f0*/  ISETP.GE.AND P4, PT, R6, R56.reuse, PT ;  /* 0x000000380600720c */ /* 0x080fe20003f86270 */
[----:B--2---:R-:W-:Y:S01]  /*1a00*/  HMMA.16816.F32.BF16 R84, R16, R32, R36 ;  /* 0x000000201054723c */ /* 0x004fe20000041824 */
[----:B------:R-:W1:Y:S01]  /*1a10*/  LDSM.16.M88.4 R36, [R216+0x8000] ;  /* 0x00800000d824783b */ /* 0x000e620000000200 */
[----:B------:R-:W-:-:S02]  /*1a20*/  ISETP.GE.AND P3, PT, R5, R56, PT ;  /* 0x000000380500720c */ /* 0x000fc40003f66270 */
[----:B------:R-:W-:-:S04]  /*1a30*/  ISETP.GE.AND P2, PT, R3, R56, PT ;  /* 0x000000380300720c */ /* 0x000fc80003f46270 */
[----:B---3--:R-:W-:Y:S01]  /*1a40*/  HMMA.16816.F32.BF16 R76, R16, R44, R40 ;  /* 0x0000002c104c723c */ /* 0x008fe20000041828 */
[----:B------:R-:W2:Y:S07]  /*1a50*/  LDSM.16.M88.4 R40, [R216+0x8800] ;  /* 0x00880000d828783b */ /* 0x000eae0000000200 */
[----:B------:R-:W-:Y:S01]  /*1a60*/  HMMA.16816.F32.BF16 R68, R12, R30, RZ ;  /* 0x0000001e0c44723c */ /* 0x000fe200000418ff */
[----:B------:R-:W3:Y:S04]  /*1a70*/  LDSM.16.M88.4 R12, [R218] ;  /* 0x00000000da0c783b */ /* 0x000ee80000000200 */
[----:B------:R-:W-:Y:S03]  /*1a80*/  LDSM.16.M88.4 R28, [R215+0x800] ;  /* 0x00080000d71c783b */ /* 0x000fe60000000200 */
[C---:B------:R-:W-:Y:S08]  /*1a90*/  HMMA.16816.F32.BF16 R80, R16.reuse, R34, R48 ;  /* 0x000000221050723c */ /* 0x040ff00000041830 */
[----:B------:R-:W-:Y:S01]  /*1aa0*/  HMMA.16816.F32.BF16 R52, R16, R46, R20 ;  /* 0x0000002e1034723c */ /* 0x000fe20000041814 */
[----:B------:R-:W-:Y:S07]  /*1ab0*/  LDSM.16.M88.4 R20, [R217+0x2000] ;  /* 0x00200000d914783b */ /* 0x000fee0000000200 */
[C---:B------:R-:W-:Y:S08]  /*1ac0*/  HMMA.16816.F32.BF16 R48, R24.reuse, R32, R64 ;  /* 0x000000201830723c */ /* 0x040ff00000041840 */
[C---:B------:R-:W-:Y:S08]  /*1ad0*/  HMMA.16816.F32.BF16 R60, R24.reuse, R44, R60 ;  /* 0x0000002c183c723c */ /* 0x040ff0000004183c */
[C---:B------:R-:W-:Y:S01]  /*1ae0*/  HMMA.16816.F32.BF16 R16, R24.reuse, R34, R72 ;  /* 0x000000221810723c */ /* 0x040fe20000041848 */
[----:B------:R-:W4:Y:S07]  /*1af0*/  LDSM.16.M88.4 R32, [R215] ;  /* 0x00000000d720783b */ /* 0x000f2e0000000200 */
[----:B------:R-:W-:Y:S01]  /*1b00*/  HMMA.16816.F32.BF16 R68, R24, R46, R68 ;  /* 0x0000002e1844723c */ /* 0x000fe20000041844 */
[----:B------:R-:W5:Y:S04]  /*1b10*/  LDSM.16.M88.4 R24, [R217] ;  /* 0x00000000d918783b */ /* 0x000f680000000200 */
[----:B------:R-:W-:Y:S03]  /*1b20*/  LDSM.16.M88.4 R44, [R208+0x9000] ;  /* 0x00900000d02c783b */ /* 0x000fe60000000200 */
[C---:B-1----:R-:W-:Y:S08]  /*1b30*/  HMMA.16816.F32.BF16 R72, R8.reuse, R36, R84 ;  /* 0x000000240848723c */ /* 0x042ff00000041854 */
[C---:B--2---:R-:W-:Y:S08]  /*1b40*/  HMMA.16816.F32.BF16 R84, R8.reuse, R40, R76 ;  /* 0x000000280854723c */ /* 0x044ff0000004184c */
[C---:B------:R-:W-:Y:S08]  /*1b50*/  HMMA.16816.F32.BF16 R80, R8.reuse, R38, R80 ;  /* 0x000000260850723c */ /* 0x040ff00000041850 */
[----:B------:R-:W-:Y:S08]  /*1b60*/  HMMA.16816.F32.BF16 R76, R8, R42, R52 ;  /* 0x0000002a084c723c */ /* 0x000ff00000041834 */
[C---:B---3--:R-:W-:Y:S01]  /*1b70*/  HMMA.16816.F32.BF16 R64, R12.reuse, R36, R48 ;  /* 0x000000240c40723c */ /* 0x048fe20000041830 */
[----:B------:R-:W-:Y:S07]  /*1b80*/  LDSM.16.M88.4 R48, [R208+0x9800] ;  /* 0x00980000d030783b */ /* 0x000fee0000000200 */
[C---:B------:R-:W-:Y:S01]  /*1b90*/  HMMA.16816.F32.BF16 R36, R12.reuse, R38, R16 ;  /* 0x000000260c24723c */ /* 0x040fe20000041810 */
[----:B------:R-:W1:Y:S07]  /*1ba0*/  LDSM.16.M88.4 R16, [R210+0x6000] ;  /* 0x00600000d210783b */ /* 0x000e6e0000000200 */
[C---:B------:R-:W-:Y:S08]  /*1bb0*/  HMMA.16816.F32.BF16 R8, R12.reuse, R40, R60 ;  /* 0x000000280c08723c */ /* 0x040ff0000004183c */
[----:B------:R-:W-:Y:S01]  /*1bc0*/  HMMA.16816.F32.BF16 R52, R12, R42, R68 ;  /* 0x0000002a0c34723c */ /* 0x000fe20000041844 */
[----:B------:R-:W2:Y:S04]  /*1bd0*/  LDSM.16.M88.4 R12, [R210+0x4000] ;  /* 0x00400000d20c783b */ /* 0x000ea80000000200 */
[----:B------:R-:W-:Y:S03]  /*1be0*/  LDSM.16.M88.4 R40, [R219+0x1000] ;  /* 0x00100000db28783b */ /* 0x000fe60000000200 */
[C---:B----4-:R-:W-:Y:S08]  /*1bf0*/  HMMA.16816.F32.BF16 R60, R20.reuse, R32, R72 ;  /* 0x00000020143c723c */ /* 0x050ff00000041848 */
[C---:B------:R-:W-:Y:S08]  /*1c00*/  HMMA.16816.F32.BF16 R68, R20.reuse, R34, R80 ;  /* 0x000000221444723c */ /* 0x040ff00000041850 */
[C---:B------:R-:W-:Y:S08]  /*1c10*/  HMMA.16816.F32.BF16 R72, R20.reuse, R28, R84 ;  /* 0x0000001c1448723c */ /* 0x040ff00000041854 */
[----:B------:R-:W-:Y:S08]  /*1c20*/  HMMA.16816.F32.BF16 R80, R20, R30, R76 ;  /* 0x0000001e1450723c */ /* 0x000ff0000004184c */
[C---:B-----5:R-:W-:Y:S01]  /*1c30*/  HMMA.16816.F32.BF16 R20, R24.reuse, R28, R8 ;  /* 0x0000001c1814723c */ /* 0x060fe20000041808 */
[----:B------:R-:W3:Y:S07]  /*1c40*/  LDSM.16.M88.4 R8, [R212+0x6000] ;  /* 0x00600000d408783b */ /* 0x000eee0000000200 */
[C---:B------:R-:W-:Y:S08]  /*1c50*/  HMMA.16816.F32.BF16 R76, R24.reuse, R32, R64 ;  /* 0x00000020184c723c */ /* 0x040ff00000041840 */
[C---:B------:R-:W-:Y:S01]  /*1c60*/  HMMA.16816.F32.BF16 R32, R24.reuse, R34, R36 ;  /* 0x000000221820723c */ /* 0x040fe20000041824 */
[----:B------:R-:W4:Y:S07]  /*1c70*/  LDSM.16.M88.4 R36, [R219+0x1800] ;  /* 0x00180000db24783b */ /* 0x000f2e0000000200 */
[----:B------:R-:W-:Y:S01]  /*1c80*/  HMMA.16816.F32.BF16 R28, R24, R30, R52 ;  /* 0x0000001e181c723c */ /* 0x000fe20000041834 */
[----:B------:R-:W5:Y:S04]  /*1c90*/  LDSM.16.M88.4 R24, [R212+0x4000] ;  /* 0x00400000d418783b */ /* 0x000f680000000200 */
[----:B------:R-:W-:Y:S03]  /*1ca0*/  LDSM.16.M88.4 R52, [R216+0x9000] ;  /* 0x00900000d834783b */ /* 0x000fe60000000200 */
[C---:B-1----:R-:W-:Y:S08]  /*1cb0*/  HMMA.16816.F32.BF16 R60, R16.reuse, R44, R60 ;  /* 0x0000002c103c723c */ /* 0x042ff0000004183c */
[----:B------:R-:W-:Y:S08]  /*1cc0*/  HMMA.16816.F32.BF16 R64, R16, R50, R80 ;  /* 0x000000321040723c */ /* 0x000ff00000041850 */
[-C--:B--2---:R-:W-:Y:S01]  /*1cd0*/  HMMA.16816.F32.BF16 R80, R12, R48.reuse, R20 ;  /* 0x000000300c50723c */ /* 0x084fe20000041814 */
[----:B------:R-:W1:Y:S07]  /*1ce0*/  LDSM.16.M88.4 R20, [R218+0x6000] ;  /* 0x00600000da14783b */ /* 0x000e6e0000000200 */
[----:B------:R-:W-:Y:S08]  /*1cf0*/  HMMA.16816.F32.BF16 R72, R16, R48, R72 ;  /* 0x000000301048723c */ /* 0x000ff00000041848 */
[----:B------:R-:W-:Y:S08]  /*1d00*/  HMMA.16816.F32.BF16 R76, R12, R44, R76 ;  /* 0x0000002c0c4c723c */ /* 0x000ff0000004184c */
[-C--:B------:R-:W-:Y:S08]  /*1d10*/  HMMA.16816.F32.BF16 R68, R16, R46.reuse, R68 ;  /* 0x0000002e1044723c */ /* 0x080ff00000041844 */
[C---:B------:R-:W-:Y:S01]  /*1d20*/  HMMA.16816.F32.BF16 R44, R12.reuse, R46, R32 ;  /* 0x0000002e0c2c723c */ /* 0x040fe20000041820 */
[----:B------:R-:W-:Y:S07]  /*1d30*/  LDSM.16.M88.4 R32, [R216+0x9800] ;  /* 0x00980000d820783b */ /* 0x000fee0000000200 */
[----:B------:R-:W-:Y:S01]  /*1d40*/  HMMA.16816.F32.BF16 R48, R12, R50, R28 ;  /* 0x000000320c30723c */ /* 0x000fe2000004181c */
[----:B------:R-:W2:Y:S04]  /*1d50*/  LDSM.16.M88.4 R12, [R218+0x4000] ;  /* 0x00400000da0c783b */ /* 0x000ea80000000200 */
[----:B------:R-:W-:Y:S03]  /*1d60*/  LDSM.16.M88.4 R28, [R215+0x1000] ;  /* 0x00100000d71c783b */ /* 0x000fe60000000200 */
[C---:B---3--:R-:W-:Y:S08]  /*1d70*/  HMMA.16816.F32.BF16 R16, R8.reuse, R40, R60 ;  /* 0x000000280810723c */ /* 0x048ff0000004183c */
[----:B----4-:R-:W-:Y:S08]  /*1d80*/  HMMA.16816.F32.BF16 R84, R8, R36, R72 ;  /* 0x000000240854723c */ /* 0x010ff00000041848 */
[----:B-----5:R-:W-:Y:S08]  /*1d90*/  HMMA.16816.F32.BF16 R72, R24, R40, R76 ;  /* 0x000000281848723c */ /* 0x020ff0000004184c */
[C---:B------:R-:W-:Y:S08]  /*1da0*/  HMMA.16816.F32.BF16 R60, R8.reuse, R42, R68 ;  /* 0x0000002a083c723c */ /* 0x040ff00000041844 */
[----:B------:R-:W-:Y:S01]  /*1db0*/  HMMA.16816.F32.BF16 R68, R8, R38, R64 ;  /* 0x000000260844723c */ /* 0x000fe20000041840 */
[----:B------:R-:W3:Y:S04]  /*1dc0*/  LDSM.16.M88.4 R8, [R217+0x6000] ;  /* 0x00600000d908783b */ /* 0x000ee80000000200 */
[----:B------:R-:W-:Y:S03]  /*1dd0*/  LDSM.16.M88.4 R64, [R215+0x1800] ;  /* 0x00180000d740783b */ /* 0x000fe60000000200 */
[----:B------:R-:W-:Y:S08]  /*1de0*/  HMMA.16816.F32.BF16 R76, R24, R42, R44 ;  /* 0x0000002a184c723c */ /* 0x000ff0000004182c */
[----:B-1----:R-:W-:Y:S01]  /*1df0*/  HMMA.16816.F32.BF16 R44, R20, R52, R16 ;  /* 0x00000034142c723c */ /* 0x002fe20000041810 */
[----:B------:R-:W1:Y:S01]  /*1e00*/  LDSM.16.M88.4 R16, [R217+0x4000] ;  /* 0x00400000d910783b */ /* 0x000e620000000200 */
[----:B------:R-:W-:-:S06]  /*1e10*/  DEPBAR.LE SB0, 0x0 ;  /* 0x000080000000791a */ /* 0x000fcc0000000000 */
[C---:B------:R-:W-:Y:S08]  /*1e20*/  HMMA.16816.F32.BF16 R80, R24.reuse, R36, R80 ;  /* 0x000000241850723c */ /* 0x040ff00000041850 */
[----:B------:R-:W-:Y:S08]  /*1e30*/  HMMA.16816.F32.BF16 R48, R24, R38, R48 ;  /* 0x000000261830723c */ /* 0x000ff00000041830 */
[----:B--2---:R-:W-:Y:S08]  /*1e40*/  HMMA.16816.F32.BF16 R24, R12, R52, R72 ;  /* 0x000000340c18723c */ /* 0x004ff00000041848 */
[C---:B------:R-:W-:Y:S08]  /*1e50*/  HMMA.16816.F32.BF16 R40, R20.reuse, R54, R60 ;  /* 0x000000361428723c */ /* 0x040ff0000004183c */
[C---:B------:R-:W-:Y:S08]  /*1e60*/  HMMA.16816.F32.BF16 R36, R20.reuse, R32, R84 ;  /* 0x000000201424723c */ /* 0x040ff00000041854 */
[----:B------:R-:W-:Y:S08]  /*1e70*/  HMMA.16816.F32.BF16 R20, R20, R34, R68 ;  /* 0x000000221414723c */ /* 0x000ff00000041844 */
[C---:B------:R-:W-:Y:S08]  /*1e80*/  HMMA.16816.F32.BF16 R52, R12.reuse, R54, R76 ;  /* 0x000000360c34723c */ /* 0x040ff0000004184c */
[C---:B------:R-:W-:Y:S08]  /*1e90*/  HMMA.16816.F32.BF16 R60, R12.reuse, R32, R80 ;  /* 0x000000200c3c723c */ /* 0x040ff00000041850 */
[----:B------:R-:W-:Y:S08]  /*1ea0*/  HMMA.16816.F32.BF16 R48, R12, R34, R48 ;  /* 0x000000220c30723c */ /* 0x000ff00000041830 */
[-C--:B---3--:R-:W-:Y:S08]  /*1eb0*/  HMMA.16816.F32.BF16 R44, R8, R28.reuse, R44 ;  /* 0x0000001c082c723c */ /* 0x088ff0000004182c */
[----:B-1----:R-:W-:Y:S08]  /*1ec0*/  HMMA.16816.F32.BF16 R12, R16, R28, R24 ;  /* 0x0000001c100c723c */ /* 0x002ff00000041818 */
[C---:B------:R-:W-:Y:S08]  /*1ed0*/  HMMA.16816.F32.BF16 R40, R8.reuse, R30, R40 ;  /* 0x0000001e0828723c */ /* 0x040ff00000041828 */
[----:B------:R-:W-:Y:S01]  /*1ee0*/  HMMA.16816.F32.BF16 R36, R8, R64, R36 ;  /* 0x000000400824723c */ /* 0x000fe20000041824 */
[----:B------:R-:W-:-:S07]  /*1ef0*/  FSEL R24, R47, -INF , !P0 ;  /* 0xff8000002f187808 */ /* 0x000fce0004000000 */
[----:B------:R-:W-:Y:S01]  /*1f00*/  HMMA.16816.F32.BF16 R32, R8, R66, R20 ;  /* 0x000000420820723c */ /* 0x000fe20000041814 */
[----:B------:R-:W-:-:S06]  /*1f10*/  FSEL R47, R13, -INF , !P0 ;  /* 0xff8000000d2f7808 */ /* 0x000fcc0004000000 */
        /* <DEDUP_REMOVED lines=12> */
[----:B------:R-:W-:Y:S02]  /*1fe0*/  ISETP.GE.AND P0, PT, R56, 0x21, PT ;  /* 0x000000213800780c */ /* 0x000fe40003f06270 */
[----:B------:R-:W-:Y:S02]  /*1ff0*/  FSEL R62, R14, -INF , !P1 ;  /* 0xff8000000e3e7808 */ /* 0x000fe40004800000 */
[----:B------:R-:W-:Y:S01]  /*2000*/  ISETP.GE.AND P1, PT, R2, R56, PT ;  /* 0x000000380200720c */ /* 0x000fe20003f26270 */
[----:B------:R-:W-:Y:S01]  /*2010*/  IMAD.IADD R2, R57, 0x1, R58 ;  /* 0x0000000139027824 */ /* 0x000fe200078e023a */
        /* <DEDUP_REMOVED lines=19> */
[----:B------:R-:W-:Y:S01]  /*2150*/  FSEL R133, R17, -INF , !P1 ;  /* 0xff80000011857808 */ /* 0x000fe20004800000 */
[----:B------:R-:W-:Y:S06]  /*2160*/  BAR.SYNC.DEFER_BLOCKING 0x0 ;  /* 0x0000000000007b1d */ /* 0x000fec0000010000 */
[----:B------:R-:W-:Y:S05]  /*2170*/  @!P0 BRA `(.L_x_843) ;  /* 0x0000012000008947 */ /* 0x000fea0003800000 */
[----:B------:R-:W-:-:S04]  /*2180*/  LEA.HI.SX32 R8, R224, 0xfffffffe, 0x1b ;  /* 0xfffffffee0087811 */ /* 0x000fc800078fdaff */
[----:B------:R-:W-:Y:S01]  /*2190*/  SHF.R.S32.HI R5, RZ, 0x1f, R8 ;  /* 0x0000001fff057819 */ /* 0x000fe20000011408 */
[----:B------:R-:W-:Y:S02]  /*21a0*/  IMAD R3, R92, R8, RZ ;  /* 0x000000085c037224 */ /* 0x000fe400078e02ff */
[----:B------:R-:W-:-:S04]  /*21b0*/  IMAD.WIDE.U32 R8, R8, R91, R248 ;  /* 0x0000005b08087225 */ /* 0x000fc800078e00f8 */
[----:B------:R-:W-:Y:S01]  /*21c0*/  IMAD R3, R5, R91, R3 ;  /* 0x0000005b05037224 */ /* 0x000fe200078e0203 */
[----:B------:R-:W-:-:S03]  /*21d0*/  LEA R6, P2, R8, c[0x0][0x168], 0x1 ;  /* 0x00005a0008067a11 */ /* 0x000fc600078408ff */
[----:B------:R-:W-:Y:S01]  /*21e0*/  IMAD.IADD R3, R9, 0x1, R3 ;  /* 0x0000000109037824 */ /* 0x000fe200078e0203 */
[----:B------:R-:W-:-:S04]  /*21f0*/  LEA R10, P1, R90, R6, 0x1 ;  /* 0x000000065a0a7211 */ /* 0x000fc800078208ff */
[----:B------:R-:W-:-:S04]  /*2200*/  LEA.HI.X R7, R8, c[0x0][0x16c], R3, 0x1, P2 ;  /* 0x00005b0008077a11 */ /* 0x000fc800010f0c03 */
[----:B------:R-:W-:Y:S01]  /*2210*/  LEA.HI.X R11, R90, R7, R88, 0x1, P1 ;  /* 0x000000075a0b7211 */ /* 0x000fe200008f0c58 */
[----:B------:R-:W-:Y:S01]  /*2220*/  @!PT LDS RZ, [RZ] ;  /* 0x00000000fffff984 */ /* 0x000fe20000000800 */
[----:B------:R-:W-:Y:S01]  /*2230*/  @!PT LDS RZ, [RZ] ;  /* 0x00000000fffff984 */ /* 0x000fe20000000800 */
[----:B------:R-:W-:Y:S01]  /*2240*/  @!PT LDS RZ, [RZ] ;  /* 0x00000000fffff984 */ /* 0x000fe20000000800 */
[----:B------:R1:W-:Y:S04]  /*2250*/  LDGSTS.E.BYPASS.LTC128B.128 [R223+0x8000], [R6.64] ;  /* 0x0800000006df7fae */ /* 0x0003e8000b901d46 */
[----:B------:R1:W-:Y:S04]  /*2260*/  LDGSTS.E.BYPASS.LTC128B.128 [R223+0x9000], [R6.64+0x80] ;  /* 0x0900008006df7fae */ /* 0x0003e8000b901d46 */
[----:B------:R1:W-:Y:S04]  /*2270*/  LDGSTS.E.BYPASS.LTC128B.128 [R223+0x8800], [R10.64] ;  /* 0x088000000adf7fae */ /* 0x0003e8000b901d46 */
[----:B------:R1:W-:Y:S04]  /*2280*/  LDGSTS.E.BYPASS.LTC128B.128 [R223+0x9800], [R10.64+0x80] ;  /* 0x098000800adf7fae */ /* 0x0003e8000b901d46 */
[----:B------:R-:W0:Y:S02]  /*2290*/  LDGDEPBAR ;  /* 0x00000000000079af */ /* 0x000e240000000000 */
.L_x_843:
        /* <DEDUP_REMOVED lines=14> */
[----:B------:R-:W-:Y:S01]  /*2380*/  SHF.L.U32 R209, R2, 0x1, RZ ;  /* 0x0000000102d17819 */ /* 0x000fe200000006ff */
[----:B-1----:R-:W1:Y:S03]  /*2390*/  SHFL.BFLY PT, R6, R3, 0x2, 0x1f ;  /* 0x0c401f0003067f89 */ /* 0x002e6600000e0000 */
[-C--:B------:R-:W-:Y:S01]  /*23a0*/  LEA R211, R4, R209.reuse, 0x1 ;  /* 0x000000d104d37211 */ /* 0x080fe200078e08ff */
[----:B------:R-:W-:Y:S01]  /*23b0*/  LDSM.16.MT88.4 R36, [R209+0xa000] ;  /* 0x00a00000d124783b */ /* 0x000fe20000004200 */
[C---:B------:R-:W-:Y:S02]  /*23c0*/  LEA R214, R0.reuse, R209, 0x1 ;  /* 0x000000d100d67211 */ /* 0x040fe400078e08ff */
[----:B------:R-:W-:Y:S01]  /*23d0*/  LEA R213, R0, R211, 0x1 ;  /* 0x000000d300d57211 */ /* 0x000fe200078e08ff */
[----:B------:R-:W-:Y:S04]  /*23e0*/  LDSM.16.MT88.4 R32, [R211+0xa000] ;  /* 0x00a00000d320783b */ /* 0x000fe80000004200 */
[----:B------:R-:W-:Y:S04]  /*23f0*/  LDSM.16.MT88.4 R16, [R214+0xa000] ;  /* 0x00a00000d610783b */ /* 0x000fe80000004200 */
[----:B------:R-:W-:Y:S04]  /*2400*/  LDSM.16.MT88.4 R48, [R213+0xa000] ;  /* 0x00a00000d530783b */ /* 0x000fe80000004200 */
[----:B------:R-:W-:Y:S01]  /*2410*/  LDSM.16.MT88.4 R52, [R209+0xb000] ;  /* 0x00b00000d134783b */ /* 0x000fe20000004200 */
[----:B-1----:R-:W-:-:S03]  /*2420*/  FMNMX.FTZ R3, R6, R3, !PT ;  /* 0x0000000306037209 */ /* 0x002fc60007810000 */
[----:B------:R-:W-:Y:S04]  /*2430*/  LDSM.16.MT88.4 R64, [R214+0xb000] ;  /* 0x00b00000d640783b */ /* 0x000fe80000004200 */
[----:B------:R-:W1:Y:S04]  /*2440*/  SHFL.BFLY PT, R6, R5, 0x2, 0x1f ;  /* 0x0c401f0005067f89 */ /* 0x000e6800000e0000 */
[----:B------:R-:W2:Y:S04]  /*2450*/  SHFL.BFLY PT, R134, R3, 0x1, 0x1f ;  /* 0x0c201f0003867f89 */ /* 0x000ea800000e0000 */
[----:B------:R-:W-:Y:S04]  /*2460*/  LDSM.16.MT88.4 R68, [R213+0xb000] ;  /* 0x00b00000d544783b */ /* 0x000fe80000004200 */
[----:B------:R-:W-:Y:S04]  /*2470*/  LDSM.16.MT88.4 R96, [R209+0xb800] ;  /* 0x00b80000d160783b */ /* 0x000fe80000004200 */
[----:B------:R-:W-:Y:S04]  /*2480*/  LDSM.16.MT88.4 R108, [R211+0xb800] ;  /* 0x00b80000d36c783b */ /* 0x000fe80000004200 */
[----:B------:R-:W-:Y:S01]  /*2490*/  LDSM.16.MT88.4 R152, [R209+0xa800] ;  /* 0x00a80000d198783b */ /* 0x000fe20000004200 */
[----:B-1----:R-:W-:-:S03]  /*24a0*/  FMNMX.FTZ R5, R6, R5, !PT ;  /* 0x0000000506057209 */ /* 0x002fc60007810000 */
[----:B------:R-:W-:Y:S01]  /*24b0*/  LDSM.16.MT88.4 R80, [R213+0xa800] ;  /* 0x00a80000d550783b */ /* 0x000fe20000004200 */
[----:B--2---:R-:W-:-:S03]  /*24c0*/  FMNMX.FTZ R134, R3, R134, !PT ;  /* 0x0000008603867209 */ /* 0x004fc60007810000 */
[----:B------:R-:W1:Y:S01]  /*24d0*/  SHFL.BFLY PT, R6, R5, 0x1, 0x1f ;  /* 0x0c201f0005067f89 */ /* 0x000e6200000e0000 */
[C---:B------:R-:W-:Y:S01]  /*24e0*/  FSETP.NEU.FTZ.AND P1, PT, R134.reuse, -INF , PT ;  /* 0xff8000008600780b */ /* 0x040fe20003f3d000 */
[----:B------:R-:W-:Y:S02]  /*24f0*/  FMUL.FTZ R8, R134, c[0x0][0x23c] ;  /* 0x00008f0086087a20 */ /* 0x000fe40000410000 */
[----:B------:R-:W-:Y:S03]  /*2500*/  LDSM.16.MT88.4 R120, [R214+0xb800] ;  /* 0x00b80000d678783b */ /* 0x000fe60000004200 */
[----:B------:R-:W-:-:S05]  /*2510*/  FSEL R8, R8, RZ, P1 ;  /* 0x000000ff08087208 */ /* 0x000fca0000800000 */
[--C-:B------:R-:W-:Y:S02]  /*2520*/  FFMA.FTZ R3, R20, c[0x0][0x23c], -R8.reuse ;  /* 0x00008f0014037a23 */ /* 0x100fe40000010808 */
[--C-:B------:R-:W-:Y:S02]  /*2530*/  FFMA.FTZ R9, R22, c[0x0][0x23c], -R8.reuse ;  /* 0x00008f0016097a23 */ /* 0x100fe40000010808 */
[----:B------:R2:W-:Y:S01]  /*2540*/  MUFU.EX2 R235, R3 ;  /* 0x0000000300eb7308 */ /* 0x0005e20000000800 */
[----:B------:R-:W-:-:S07]  /*2550*/  FFMA.FTZ R10, R25, c[0x0][0x23c], -R8 ;  /* 0x00008f00190a7a23 */ /* 0x000fce0000010808 */
[----:B------:R-:W-:Y:S01]  /*2560*/  MUFU.EX2 R229, R9 ;  /* 0x0000000900e57308 */ /* 0x000fe20000000800 */
[----:B--2---:R-:W-:-:S07]  /*2570*/  FFMA.FTZ R3, R21, c[0x0][0x23c], -R8 ;  /* 0x00008f0015037a23 */ /* 0x004fce0000010808 */
[----:B------:R2:W3:Y:S08]  /*2580*/  MUFU.EX2 R231, R10 ;  /* 0x0000000a00e77308 */ /* 0x0004f00000000800 */
[----:B------:R1:W-:Y:S01]  /*2590*/  MUFU.EX2 R234, R3 ;  /* 0x0000000300ea7308 */ /* 0x0003e20000000800 */
[----:B--2---:R-:W-:Y:S01]  /*25a0*/  FFMA.FTZ R10, R26, c[0x0][0x23c], -R8 ;  /* 0x00008f001a0a7a23 */ /* 0x004fe20000010808 */
[----:B---3--:R-:W-:-:S06]  /*25b0*/  F2FP.BF16.PACK_AB R128, R231, R229 ;  /* 0x000000e5e780723e */ /* 0x008fcc00000010ff */
[----:B------:R2:W-:Y:S01]  /*25c0*/  MUFU.EX2 R230, R10 ;  /* 0x0000000a00e67308 */ /* 0x0005e20000000800 */
[----:B-1----:R-:W-:Y:S01]  /*25d0*/  FMNMX.FTZ R3, R5, R6, !PT ;  /* 0x0000000605037209 */ /* 0x002fe20007810000 */
[----:B------:R-:W-:-:S03]  /*25e0*/  FFMA.FTZ R5, R12, c[0x0][0x23c], -R8 ;  /* 0x00008f000c057a23 */ /* 0x000fc60000010808 */
[C---:B------:R-:W-:Y:S01]  /*25f0*/  FSETP.NEU.FTZ.AND P1, PT, R3.reuse, -INF , PT ;  /* 0xff8000000300780b */ /* 0x040fe20003f3d000 */
[----:B------:R-:W-:Y:S02]  /*2600*/  FMUL.FTZ R6, R3, c[0x0][0x23c] ;  /* 0x00008f0003067a20 */ /* 0x000fe40000410000 */
[----:B------:R1:W-:Y:S03]  /*2610*/  MUFU.EX2 R233, R5 ;  /* 0x0000000500e97308 */ /* 0x0003e60000000800 */
[----:B------:R-:W-:-:S05]  /*2620*/  FSEL R2, R6, RZ, P1 ;  /* 0x000000ff06027208 */ /* 0x000fca0000800000 */
[--C-:B------:R-:W-:Y:S02]  /*2630*/  FFMA.FTZ R0, R24, c[0x0][0x23c], -R2.reuse ;  /* 0x00008f0018007a23 */ /* 0x100fe40000010802 */
[--C-:B--2---:R-:W-:Y:S02]  /*2640*/  FFMA.FTZ R10, R28, c[0x0][0x23c], -R2.reuse ;  /* 0x00008f001c0a7a23 */ /* 0x104fe40000010802 */
[----:B------:R2:W-:Y:S01]  /*2650*/  MUFU.EX2 R226, R0 ;  /* 0x0000000000e27308 */ /* 0x0005e20000000800 */
[----:B------:R-:W-:Y:S02]  /*2660*/  FFMA.FTZ R4, R23, c[0x0][0x23c], -R2 ;  /* 0x00008f0017047a23 */ /* 0x000fe40000010802 */
[--C-:B-1----:R-:W-:Y:S01]  /*2670*/  FFMA.FTZ R5, R13, c[0x0][0x23c], -R8.reuse ;  /* 0x00008f000d057a23 */ /* 0x102fe20000010808 */
[----:B------:R-:W-:Y:S01]  /*2680*/  LDSM.16.MT88.4 R20, [R211+0xa800] ;  /* 0x00a80000d314783b */ /* 0x000fe20000004200 */
[----:B------:R-:W-:-:S03]  /*2690*/  FFMA.FTZ R8, R27, c[0x0][0x23c], -R8 ;  /* 0x00008f001b087a23 */ /* 0x000fc60000010808 */
[----:B------:R-:W-:Y:S01]  /*26a0*/  MUFU.EX2 R206, R10 ;  /* 0x0000000a00ce7308 */ /* 0x000fe20000000800 */
[----:B------:R-:W-:Y:S01]  /*26b0*/  LDSM.16.MT88.4 R24, [R214+0xa800] ;  /* 0x00a80000d618783b */ /* 0x000fe20000004200 */
[----:B--2---:R-:W-:-:S06]  /*26c0*/  FFMA.FTZ R0, R14, c[0x0][0x23c], -R2 ;  /* 0x00008f000e007a23 */ /* 0x004fcc0000010802 */
[----:B------:R-:W1:Y:S08]  /*26d0*/  MUFU.EX2 R243, R8 ;  /* 0x0000000800f37308 */ /* 0x000e700000000800 */
[----:B------:R2:W-:Y:S08]  /*26e0*/  MUFU.EX2 R227, R0 ;  /* 0x0000000000e37308 */ /* 0x0005f00000000800 */
[----:B------:R-:W3:Y:S01]  /*26f0*/  MUFU.EX2 R236, R5 ;  /* 0x0000000500ec7308 */ /* 0x000ee20000000800 */
[----:B-1----:R-:W-:Y:S01]  /*2700*/  F2FP.BF16.PACK_AB R130, R243, R230 ;  /* 0x000000e6f382723e */ /* 0x002fe200000010ff */
[----:B--2---:R-:W-:-:S06]  /*2710*/  FFMA.FTZ R0, R15, c[0x0][0x23c], -R2 ;  /* 0x00008f000f007a23 */ /* 0x004fcc0000010802 */
[----:B------:R1:W2:Y:S01]  /*2720*/  MUFU.EX2 R228, R4 ;  /* 0x0000000400e47308 */ /* 0x0002a20000000800 */
[----:B------:R-:W4:Y:S01]  /*2730*/  LDSM.16.MT88.4 R12, [R211+0xb000] ;  /* 0x00b00000d30c783b */ /* 0x000f220000004200 */
[----:B---3--:R-:W-:-:S06]  /*2740*/  F2FP.BF16.PACK_AB R6, R236, R233 ;  /* 0x000000e9ec06723e */ /* 0x008fcc00000010ff */
[----:B------:R3:W5:Y:S01]  /*2750*/  MUFU.EX2 R232, R0 ;  /* 0x0000000000e87308 */ /* 0x0007620000000800 */
[----:B-1----:R-:W-:Y:S02]  /*2760*/  F2FP.BF16.PACK_AB R4, R234, R235 ;  /* 0x000000ebea04723e */ /* 0x002fe400000010ff */
[----:B--2---:R-:W-:Y:S02]  /*2770*/  F2FP.BF16.PACK_AB R5, R226, R228 ;  /* 0x000000e4e205723e */ /* 0x004fe400000010ff */
[----:B---3--:R-:W-:Y:S02]  /*2780*/  FMNMX.FTZ R0, R45, R47, !PT ;  /* 0x0000002f2d007209 */ /* 0x008fe40007810000 */
[----:B-----5:R-:W-:Y:S02]  /*2790*/  F2FP.BF16.PACK_AB R7, R232, R227 ;  /* 0x000000e3e807723e */ /* 0x020fe400000010ff */
[----:B------:R-:W-:-:S04]  /*27a0*/  FMNMX.FTZ R0, R44, R0, !PT ;  /* 0x000000002c007209 */ /* 0x000fc80007810000 */
[----:B------:R-:W-:Y:S01]  /*27b0*/  FMNMX.FTZ R0, R46, R0, !PT ;  /* 0x000000002e007209 */ /* 0x000fe20007810000 */
[----:B------:R-:W-:Y:S03]  /*27c0*/  HMMA.16816.F32.BF16 R140, R4, R36, RZ ;  /* 0x00000024048c723c */ /* 0x000fe600000418ff */
[----:B------:R-:W-:-:S04]  /*27d0*/  FMNMX.FTZ R0, R137, R0, !PT ;  /* 0x0000000089007209 */ /* 0x000fc80007810000 */
[----:B------:R-:W-:Y:S01]  /*27e0*/  FMNMX.FTZ R0, R138, R0, !PT ;  /* 0x000000008a007209 */ /* 0x000fe20007810000 */
[----:B------:R-:W-:Y:S03]  /*27f0*/  HMMA.16816.F32.BF16 R40, R4, R32, RZ ;  /* 0x000000200428723c */ /* 0x000fe600000418ff */
[----:B------:R-:W-:-:S04]  /*2800*/  FMNMX.FTZ R0, R132, R0, !PT ;  /* 0x0000000084007209 */ /* 0x000fc80007810000 */
[----:B------:R-:W-:Y:S01]  /*2810*/  FMNMX.FTZ R9, R133, R0, !PT ;  /* 0x0000000085097209 */ /* 0x000fe20007810000 */
[----:B------:R-:W-:Y:S01]  /*2820*/  HMMA.16816.F32.BF16 R56, R4, R16, RZ ;  /* 0x000000100438723c */ /* 0x000fe200000418ff */
[----:B------:R-:W-:-:S03]  /*2830*/  FMNMX.FTZ R0, R62, R63, !PT ;  /* 0x0000003f3e007209 */ /* 0x000fc60007810000 */
[----:B------:R-:W1:Y:S01]  /*2840*/  SHFL.BFLY PT, R11, R9, 0x2, 0x1f ;  /* 0x0c401f00090b7f89 */ /* 0x000e6200000e0000 */
[----:B------:R-:W-:-:S03]  /*2850*/  FMNMX.FTZ R0, R60, R0, !PT ;  /* 0x000000003c007209 */ /* 0x000fc60007810000 */
[----:B------:R-:W-:Y:S01]  /*2860*/  HMMA.16816.F32.BF16 R72, R4, R48, RZ ;  /* 0x000000300448723c */ /* 0x000fe200000418ff */
[----:B------:R-:W-:-:S04]  /*2870*/  FMNMX.FTZ R0, R61, R0, !PT ;  /* 0x000000003d007209 */ /* 0x000fc80007810000 */
[----:B------:R-:W-:-:S03]  /*2880*/  FMNMX.FTZ R0, R160, R0, !PT ;  /* 0x00000000a0007209 */ /* 0x000fc60007810000 */
[----:B------:R-:W-:Y:S01]  /*2890*/  HMMA.16816.F32.BF16 R88, R4, R52, RZ ;  /* 0x000000340458723c */ /* 0x000fe200000418ff */
[----:B------:R-:W-:-:S04]  /*28a0*/  FMNMX.FTZ R0, R161, R0, !PT ;  /* 0x00000000a1007209 */ /* 0x000fc80007810000 */
[----:B------:R-:W-:-:S03]  /*28b0*/  FMNMX.FTZ R0, R139, R0, !PT ;  /* 0x000000008b007209 */ /* 0x000fc60007810000 */
[C---:B----4-:R-:W-:Y:S01]  /*28c0*/  HMMA.16816.F32.BF16 R100, R4.reuse, R12, RZ ;  /* 0x0000000c0464723c */ /* 0x050fe200000418ff */
[----:B------:R-:W-:Y:S02]  /*28d0*/  FMNMX.FTZ R0, R164, R0, !PT ;  /* 0x00000000a4007209 */ /* 0x000fe40007810000 */
[----:B-1----:R-:W-:Y:S01]  /*28e0*/  FMNMX.FTZ R8, R9, R11, !PT ;  /* 0x0000000b09087209 */ /* 0x002fe20007810000 */
[--C-:B------:R-:W-:Y:S02]  /*28f0*/  FFMA.FTZ R9, R30, c[0x0][0x23c], -R2.reuse ;  /* 0x00008f001e097a23 */ /* 0x100fe40000010802 */
[----:B------:R-:W1:Y:S02]  /*2900*/  SHFL.BFLY PT, R10, R0, 0x2, 0x1f ;  /* 0x0c401f00000a7f89 */ /* 0x000e6400000e0000 */
[C---:B------:R-:W-:Y:S01]  /*2910*/  HMMA.16816.F32.BF16 R112, R4.reuse, R64, RZ ;  /* 0x000000400470723c */ /* 0x040fe200000418ff */
[----:B------:R2:W3:Y:S01]  /*2920*/  MUFU.EX2 R207, R9 ;  /* 0x0000000900cf7308 */ /* 0x0004e20000000800 */
[----:B------:R-:W4:Y:S06]  /*2930*/  SHFL.BFLY PT, R11, R8, 0x1, 0x1f ;  /* 0x0c201f00080b7f89 */ /* 0x000f2c00000e0000 */
[C---:B------:R-:W-:Y:S08]  /*2940*/  HMMA.16816.F32.BF16 R124, R4.reuse, R68, RZ ;  /* 0x00000044047c723c */ /* 0x040ff000000418ff */
[----:B------:R-:W-:Y:S01]  /*2950*/  HMMA.16816.F32.BF16 R148, R4, R38, RZ ;  /* 0x000000260494723c */ /* 0x000fe200000418ff */
[--C-:B--2---:R-:W-:Y:S01]  /*2960*/  FFMA.FTZ R9, R31, c[0x0][0x23c], -R2.reuse ;  /* 0x00008f001f097a23 */ /* 0x104fe20000010802 */
[----:B---3--:R-:W-:Y:S01]  /*2970*/  F2FP.BF16.PACK_AB R129, R207, R206 ;  /* 0x000000cecf81723e */ /* 0x008fe200000010ff */
[----:B------:R-:W-:-:S02]  /*2980*/  FFMA.FTZ R2, R29, c[0x0][0x23c], -R2 ;  /* 0x00008f001d027a23 */ /* 0x000fc40000010802 */
[----:B------:R-:W-:Y:S01]  /*2990*/  LDSM.16.MT88.4 R28, [R213+0xb800] ;  /* 0x00b80000d51c783b */ /* 0x000fe20000004200 */
[----:B-1----:R-:W-:Y:S01]  /*29a0*/  FMNMX.FTZ R0, R10, R0, !PT ;  /* 0x000000000a007209 */ /* 0x002fe20007810000 */
[----:B------:R1:W-:Y:S01]  /*29b0*/  MUFU.EX2 R242, R2 ;  /* 0x0000000200f27308 */ /* 0x0003e20000000800 */
[C---:B------:R-:W-:Y:S01]  /*29c0*/  HMMA.16816.F32.BF16 R92, R4.reuse, R34, RZ ;  /* 0x00000022045c723c */ /* 0x040fe200000418ff */
[----:B----4-:R-:W-:Y:S02]  /*29d0*/  FMNMX.FTZ R136, R8, R11, !PT ;  /* 0x0000000b08887209 */ /* 0x010fe40007810000 */
[----:B------:R-:W2:Y:S02]  /*29e0*/  SHFL.BFLY PT, R8, R0, 0x1, 0x1f ;  /* 0x0c201f0000087f89 */ /* 0x000ea400000e0000 */
[C---:B------:R-:W-:Y:S02]  /*29f0*/  FSETP.NEU.FTZ.AND P1, PT, R136.reuse, -INF , PT ;  /* 0xff8000008800780b */ /* 0x040fe40003f3d000 */
[----:B------:R-:W3:Y:S01]  /*2a00*/  MUFU.EX2 R225, R9 ;  /* 0x0000000900e17308 */ /* 0x000ee20000000800 */
[----:B------:R-:W-:Y:S01]  /*2a10*/  HMMA.16816.F32.BF16 R84, R4, R18, RZ ;  /* 0x000000120454723c */ /* 0x000fe200000418ff */
[----:B-1----:R-:W-:-:S07]  /*2a20*/  FMUL.FTZ R2, R136, c[0x0][0x23c] ;  /* 0x00008f0088027a20 */ /* 0x002fce0000410000 */
[----:B------:R-:W-:Y:S01]  /*2a30*/  HMMA.16816.F32.BF16 R76, R4, R50, RZ ;  /* 0x00000032044c723c */ /* 0x000fe200000418ff */
[----:B------:R-:W-:Y:S02]  /*2a40*/  FSEL R2, R2, RZ, P1 ;  /* 0x000000ff02027208 */ /* 0x000fe40000800000 */
[----:B---3--:R-:W-:-:S05]  /*2a50*/  F2FP.BF16.PACK_AB R131, R242, R225 ;  /* 0x000000e1f283723e */ /* 0x008fca00000010ff */
[----:B------:R-:W-:Y:S01]  /*2a60*/  HMMA.16816.F32.BF16 R104, R4, R54, RZ ;  /* 0x000000360468723c */ /* 0x000fe200000418ff */
[----:B--2---:R-:W-:Y:S01]  /*2a70*/  FMNMX.FTZ R135, R0, R8, !PT ;  /* 0x0000000800877209 */ /* 0x004fe20007810000 */
[--C-:B------:R-:W-:Y:S02]  /*2a80*/  FFMA.FTZ R0, R47, c[0x0][0x23c], -R2.reuse ;  /* 0x00008f002f007a23 */ /* 0x100fe40000010802 */
[----:B------:R-:W-:-:S04]  /*2a90*/  FFMA.FTZ R8, R137, c[0x0][0x23c], -R2 ;  /* 0x00008f0089087a23 */ /* 0x000fc80000010802 */
[----:B------:R-:W-:Y:S01]  /*2aa0*/  HMMA.16816.F32.BF16 R116, R4, R14, RZ ;  /* 0x0000000e0474723c */ /* 0x000fe200000418ff */
[----:B------:R1:W-:Y:S01]  /*2ab0*/  MUFU.EX2 R202, R0 ;  /* 0x0000000000ca7308 */ /* 0x0003e20000000800 */
[----:B------:R-:W-:-:S06]  /*2ac0*/  FSETP.NEU.FTZ.AND P1, PT, R135, -INF , PT ;  /* 0xff8000008700780b */ /* 0x000fcc0003f3d000 */
[C---:B------:R-:W-:Y:S01]  /*2ad0*/  HMMA.16816.F32.BF16 R156, R4.reuse, R66, RZ ;  /* 0x00000042049c723c */ /* 0x040fe200000418ff */
[----:B------:R2:W-:Y:S07]  /*2ae0*/  MUFU.EX2 R197, R8 ;  /* 0x0000000800c57308 */ /* 0x0005ee0000000800 */
[----:B------:R-:W-:Y:S01]  /*2af0*/  HMMA.16816.F32.BF16 R144, R4, R70, RZ ;  /* 0x000000460490723c */ /* 0x000fe200000418ff */
[----:B-1----:R-:W-:-:S05]  /*2b00*/  FMUL.FTZ R0, R135, c[0x0][0x23c] ;  /* 0x00008f0087007a20 */ /* 0x002fca0000410000 */
[----:B------:R-:W-:Y:S01]  /*2b10*/  FSEL R0, R0, RZ, P1 ;  /* 0x000000ff00007208 */ /* 0x000fe20000800000 */
[--C-:B------:R-:W-:Y:S01]  /*2b20*/  FFMA.FTZ R4, R45, c[0x0][0x23c], -R2.reuse ;  /* 0x00008f002d047a23 */ /* 0x100fe20000010802 */
[C---:B------:R-:W-:Y:S01]  /*2b30*/  HMMA.16816.F32.BF16 R140, R128.reuse, R152, R140 ;  /* 0x00000098808c723c */ /* 0x040fe2000004188c */
[--C-:B--2---:R-:W-:Y:S02]  /*2b40*/  FFMA.FTZ R8, R138, c[0x0][0x23c], -R2.reuse ;  /* 0x00008f008a087a23 */ /* 0x104fe40000010802 */
[----:B------:R1:W-:Y:S05]  /*2b50*/  MUFU.EX2 R205, R4 ;  /* 0x0000000400cd7308 */ /* 0x0003ea0000000800 */
[C---:B------:R-:W-:Y:S03]  /*2b60*/  HMMA.16816.F32.BF16 R40, R128.reuse, R20, R40 ;  /* 0x000000148028723c */ /* 0x040fe60000041828 */
[----:B------:R2:W3:Y:S05]  /*2b70*/  MUFU.EX2 R196, R8 ;  /* 0x0000000800c47308 */ /* 0x0004ea0000000800 */
[----:B------:R-:W-:Y:S01]  /*2b80*/  HMMA.16816.F32.BF16 R56, R128, R24, R56 ;  /* 0x000000188038723c */ /* 0x000fe20000041838 */
[----:B-1----:R-:W-:-:S04]  /*2b90*/  FFMA.FTZ R4, R44, c[0x0][0x23c], -R2 ;  /* 0x00008f002c047a23 */ /* 0x002fc80000010802 */
[----:B------:R1:W-:Y:S03]  /*2ba0*/  MUFU.EX2 R203, R4 ;  /* 0x0000000400cb7308 */ /* 0x0003e60000000800 */
[----:B------:R-:W-:Y:S01]  /*2bb0*/  HMMA.16816.F32.BF16 R72, R128, R80, R72 ;  /* 0x000000508048723c */ /* 0x000fe20000041848 */
[----:B--2---:R-:W-:Y:S01]  /*2bc0*/  FFMA.FTZ R8, R132, c[0x0][0x23c], -R2 ;  /* 0x00008f0084087a23 */ /* 0x004fe20000010802 */
[----:B---3--:R-:W-:-:S03]  /*2bd0*/  F2FP.BF16.PACK_AB R168, R196, R197 ;  /* 0x000000c5c4a8723e */ /* 0x008fc600000010ff */
[----:B------:R-:W-:Y:S03]  /*2be0*/  MUFU.EX2 R138, R8 ;  /* 0x00000008008a7308 */ /* 0x000fe60000000800 */
[----:B------:R-:W-:Y:S01]  /*2bf0*/  HMMA.16816.F32.BF16 R88, R128, R96, R88 ;  /* 0x000000608058723c */ /* 0x000fe20000041858 */
[----:B-1----:R-:W-:-:S07]  /*2c00*/  FFMA.FTZ R4, R46, c[0x0][0x23c], -R2 ;  /* 0x00008f002e047a23 */ /* 0x002fce0000010802 */
[C---:B------:R-:W-:Y:S01]  /*2c10*/  HMMA.16816.F32.BF16 R100, R128.reuse, R108, R100 ;  /* 0x0000006c8064723c */ /* 0x040fe20000041864 */
[----:B------:R-:W-:Y:S01]  /*2c20*/  FFMA.FTZ R2, R133, c[0x0][0x23c], -R2 ;  /* 0x00008f0085027a23 */ /* 0x000fe20000010802 */
[----:B------:R1:W2:Y:S06]  /*2c30*/  MUFU.EX2 R204, R4 ;  /* 0x0000000400cc7308 */ /* 0x0002ac0000000800 */
[C---:B------:R-:W-:Y:S02]  /*2c40*/  HMMA.16816.F32.BF16 R44, R128.reuse, R22, R92 ;  /* 0x00000016802c723c */ /* 0x040fe4000004185c */
[----:B------:R3:W4:Y:S06]  /*2c50*/  MUFU.EX2 R245, R2 ;  /* 0x0000000200f57308 */ /* 0x00072c0000000800 */
[----:B------:R-:W-:Y:S01]  /*2c60*/  HMMA.16816.F32.BF16 R92, R128, R98, R104 ;  /* 0x00000062805c723c */ /* 0x000fe20000041868 */
[----:B-1----:R-:W-:Y:S01]  /*2c70*/  FFMA.FTZ R4, R62, c[0x0][0x23c], -R0 ;  /* 0x00008f003e047a23 */ /* 0x002fe20000010800 */
[----:B--2---:R-:W-:-:S03]  /*2c80*/  F2FP.BF16.PACK_AB R6, R204, R203 ;  /* 0x000000cbcc06723e */ /* 0x004fc600000010ff */
[----:B------:R1:W-:Y:S03]  /*2c90*/  MUFU.EX2 R201, R4 ;  /* 0x0000000400c97308 */ /* 0x0003e60000000800 */
[----:B------:R-:W-:Y:S01]  /*2ca0*/  HMMA.16816.F32.BF16 R104, R128, R110, R116 ;  /* 0x0000006e8068723c */ /* 0x000fe20000041874 */
[----:B---3--:R-:W-:Y:S01]  /*2cb0*/  FFMA.FTZ R2, R160, c[0x0][0x23c], -R0 ;  /* 0x00008f00a0027a23 */ /* 0x008fe20000010800 */
[----:B----4-:R-:W-:-:S03]  /*2cc0*/  F2FP.BF16.PACK_AB R170, R245, R138 ;  /* 0x0000008af5aa723e */ /* 0x010fc600000010ff */
[----:B------:R2:W-:Y:S03]  /*2cd0*/  MUFU.EX2 R137, R2 ;  /* 0x0000000200897308 */ /* 0x0005e60000000800 */
[----:B------:R-:W-:Y:S01]  /*2ce0*/  HMMA.16816.F32.BF16 R112, R128, R120, R112 ;  /* 0x000000788070723c */ /* 0x000fe20000041870 */
[----:B-1----:R-:W-:-:S07]  /*2cf0*/  FFMA.FTZ R4, R63, c[0x0][0x23c], -R0 ;  /* 0x00008f003f047a23 */ /* 0x002fce0000010800 */
[----:B------:R-:W-:Y:S01]  /*2d00*/  HMMA.16816.F32.BF16 R124, R128, R28, R124 ;  /* 0x0000001c807c723c */ /* 0x000fe2000004187c */
[----:B------:R1:W3:Y:S01]  /*2d10*/  MUFU.EX2 R200, R4 ;  /* 0x0000000400c87308 */ /* 0x0002e20000000800 */
[----:B--2---:R-:W-:-:S06]  /*2d20*/  FFMA.FTZ R2, R161, c[0x0][0x23c], -R0 ;  /* 0x00008f00a1027a23 */ /* 0x004fcc0000010800 */
[C---:B------:R-:W-:Y:S01]  /*2d30*/  HMMA.16816.F32.BF16 R148, R128.reuse, R154, R148 ;  /* 0x0000009a8094723c */ /* 0x040fe20000041894 */
[----:B------:R2:W4:Y:S07]  /*2d40*/  MUFU.EX2 R133, R2 ;  /* 0x0000000200857308 */ /* 0x00052e0000000800 */
[----:B------:R-:W-:Y:S01]  /*2d50*/  HMMA.16816.F32.BF16 R76, R128, R82, R76 ;  /* 0x00000052804c723c */ /* 0x000fe2000004184c */
[----:B-1----:R-:W-:Y:S01]  /*2d60*/  FFMA.FTZ R4, R60, c[0x0][0x23c], -R0 ;  /* 0x00008f003c047a23 */ /* 0x002fe20000010800 */
[----:B---3--:R-:W-:-:S03]  /*2d70*/  F2FP.BF16.PACK_AB R5, R200, R201 ;  /* 0x000000c9c805723e */ /* 0x008fc600000010ff */
[----:B------:R1:W3:Y:S03]  /*2d80*/  MUFU.EX2 R198, R4 ;  /* 0x0000000400c67308 */ /* 0x0002e60000000800 */
[----:B------:R-:W-:Y:S01]  /*2d90*/  HMMA.16816.F32.BF16 R116, R128, R122, R156 ;  /* 0x0000007a8074723c */ /* 0x000fe2000004189c */
[----:B--2---:R-:W-:Y:S01]  /*2da0*/  FFMA.FTZ R2, R139, c[0x0][0x23c], -R0 ;  /* 0x00008f008b027a23 */ /* 0x004fe20000010800 */
[----:B----4-:R-:W-:-:S03]  /*2db0*/  F2FP.BF16.PACK_AB R169, R133, R137 ;  /* 0x0000008985a9723e */ /* 0x010fc600000010ff */
[----:B------:R2:W-:Y:S01]  /*2dc0*/  MUFU.EX2 R132, R2 ;  /* 0x0000000200847308 */ /* 0x0005e20000000800 */
[--C-:B-1----:R-:W-:Y:S02]  /*2dd0*/  FFMA.FTZ R4, R61, c[0x0][0x23c], -R0.reuse ;  /* 0x00008f003d047a23 */ /* 0x102fe40000010800 */
[----:B------:R-:W-:Y:S01]  /*2de0*/  HMMA.16816.F32.BF16 R60, R128, R26, R84 ;  /* 0x0000001a803c723c */ /* 0x000fe20000041854 */
[----:B------:R-:W-:-:S04]  /*2df0*/  FFMA.FTZ R0, R164, c[0x0][0x23c], -R0 ;  /* 0x00008f00a4007a23 */ /* 0x000fc80000010800 */
[----:B------:R1:W4:Y:S01]  /*2e00*/  MUFU.EX2 R199, R4 ;  /* 0x0000000400c77308 */ /* 0x0003220000000800 */
[----:B--2---:R-:W-:Y:S02]  /*2e10*/  FADD.FTZ R2, R201, R200 ;  /* 0x000000c8c9027221 */ /* 0x004fe40000010000 */
[----:B------:R-:W-:Y:S05]  /*2e20*/  HMMA.16816.F32.BF16 R128, R128, R30, R144 ;  /* 0x0000001e8080723c */ /* 0x000fea0000041890 */
[----:B------:R2:W5:Y:S01]  /*2e30*/  MUFU.EX2 R244, R0 ;  /* 0x0000000000f47308 */ /* 0x0005620000000800 */
[----:B---3--:R-:W-:Y:S01]  /*2e40*/  FADD.FTZ R2, R198, R2 ;  /* 0x00000002c6027221 */ /* 0x008fe20000010000 */
[----:B-1----:R-:W-:-:S02]  /*2e50*/  F2FP.BF16.PACK_AB R4, R202, R205 ;  /* 0x000000cdca04723e */ /* 0x002fc400000010ff */
[----:B----4-:R-:W-:Y:S01]  /*2e60*/  F2FP.BF16.PACK_AB R7, R199, R198 ;  /* 0x000000c6c707723e */ /* 0x010fe200000010ff */
[----:B--2---:R-:W-:-:S06]  /*2e70*/  FADD.FTZ R0, R205, R202 ;  /* 0x000000cacd007221 */ /* 0x004fcc0000010000 */
[----:B------:R-:W-:Y:S01]  /*2e80*/  HMMA.16816.F32.BF16 R144, R4, R36, RZ ;  /* 0x000000240490723c */ /* 0x000fe200000418ff */
[----:B-----5:R-:W-:Y:S01]  /*2e90*/  F2FP.BF16.PACK_AB R171, R244, R132 ;  /* 0x00000084f4ab723e */ /* 0x020fe200000010ff */
[----:B------:R-:W-:-:S06]  /*2ea0*/  FADD.FTZ R0, R203, R0 ;  /* 0x00000000cb007221 */ /* 0x000fcc0000010000 */
        /* <DEDUP_REMOVED lines=26> */
[C---:B------:R-:W-:Y:S01]  /*3050*/  HMMA.16816.F32.BF16 R84, R168.reuse, R96, R84 ;  /* 0x00000060a854723c */ /* 0x040fe20000041854 */
        /* <DEDUP_REMOVED lines=14> */
[----:B------:R-:W-:Y:S01]  /*3140*/  HMMA.16816.F32.BF16 R36, R168, R20, R36 ;  /* 0x00000014a824723c */ /* 0x000fe20000041824 */
[----:B------:R-:W-:Y:S02]  /*3150*/  FADD.FTZ R244, R244, R4 ;  /* 0x00000004f4f47221 */ /* 0x000fe40000010000 */
[----:B------:R-:W-:Y:S02]  /*3160*/  FADD.FTZ R243, R243, R2 ;  /* 0x00000002f3f37221 */ /* 0x000fe40000010000 */
[----:B------:R-:W-:-:S03]  /*3170*/  FADD.FTZ R242, R242, R0 ;  /* 0x00000000f2f27221 */ /* 0x000fc60000010000 */
        /* <DEDUP_REMOVED lines=10> */
[----:B------:R-:W-:Y:S07]  /*3220*/  @!P0 BRA `(.L_x_844) ;  /* 0x000022c000008947 */ /* 0x000fee0003800000 */
[----:B------:R-:W-:Y:S01]  /*3230*/  ULDC.64 UR4, c[0x0][0x1a0] ;  /* 0x0000680000047ab9 */ /* 0x000fe20000000a00 */
[----:B------:R-:W-:Y:S01]  /*3240*/  LEA.HI.SX32 R224, R224, 0xfffffffe, 0x1b ;  /* 0xfffffffee0e07811 */ /* 0x000fe200078fdaff */
[----:B------:R-:W-:Y:S01]  /*3250*/  IMAD.MOV.U32 R137, RZ, RZ, R135 ;  /* 0x000000ffff897224 */ /* 0x000fe200078e0087 */
[----:B------:R-:W-:Y:S01]  /*3260*/  MOV R139, R3 ;  /* 0x00000003008b7202 */ /* 0x000fe20000000f00 */
[----:B------:R-:W-:Y:S01]  /*3270*/  IMAD.MOV.U32 R132, RZ, RZ, R136 ;  /* 0x000000ffff847224 */ /* 0x000fe200078e0088 */
[----:B------:R-:W-:Y:S01]  /*3280*/  MOV R138, R134 ;  /* 0x00000086008a7202 */ /* 0x000fe20000000f00 */
[----:B------:R-:W-:-:S02]  /*3290*/  USHF.L.U64.HI UR5, UR4, 0x5, UR5 ;  /* 0x0000000504057899 */ /* 0x000fc40008010205 */
[----:B------:R-:W-:Y:S01]  /*32a0*/  USHF.L.U32 UR4, UR4, 0x5, URZ ;  /* 0x0000000504047899 */ /* 0x000fe2000800063f */
[----:B------:R-:W-:Y:S07]  /*32b0*/  BRA `(.L_x_845) ;  /* 0x000001b000007947 */ /* 0x000fee0003800000 */
.L_x_847:
[----:B------:R-:W2:Y:S01]  /*32c0*/  LDL.64 R226, [R1] ;  /* 0x0000000001e27983 */ /* 0x000ea20000100a00 */
[----:B------:R-:W-:Y:S01]  /*32d0*/  IADD3 R0, R224, -0x1, RZ ;  /* 0xffffffffe0007810 */ /* 0x000fe20007ffe0ff */
[----:B------:R-:W-:Y:S02]  /*32e0*/  IMAD.MOV.U32 R225, RZ, RZ, c[0x0][0x198] ;  /* 0x00006600ffe17624 */ /* 0x000fe400078e00ff */
[----:B------:R-:W-:Y:S01]  /*32f0*/  IMAD.MOV.U32 R136, RZ, RZ, 0x5 ;  /* 0x00000005ff887424 */ /* 0x000fe200078e00ff */
[----:B------:R-:W-:Y:S01]  /*3300*/  SHF.R.S32.HI R2, RZ, 0x1f, R0 ;  /* 0x0000001fff027819 */ /* 0x000fe20000011400 */
[----:B------:R-:W-:Y:S01]  /*3310*/  IMAD.WIDE.U32 R134, R0, c[0x0][0x198], RZ ;  /* 0x0000660000867a25 */ /* 0x000fe200078e00ff */
[----:B------:R-:W-:Y:S03]  /*3320*/  SHF.L.U32 R225, R225, 0x5, RZ ;  /* 0x00000005e1e17819 */ /* 0x000fe600000006ff */
[----:B------:R-:W-:Y:S02]  /*3330*/  IMAD R2, R2, c[0x0][0x198], RZ ;  /* 0x0000660002027a24 */ /* 0x000fe400078e02ff */
[----:B------:R-:W-:Y:S02]  /*3340*/  IMAD.MOV.U32 R133, RZ, RZ, c[0x0][0x198] ;  /* 0x00006600ff857624 */ /* 0x000fe400078e00ff */
[----:B------:R-:W-:Y:S03]  /*3350*/  IMAD R2, R0, c[0x0][0x19c], R2 ;  /* 0x0000670000027a24 */ /* 0x000fe600078e0202 */
[----:B------:R-:W-:Y:S01]  /*3360*/  SHF.L.U64.HI R133, R133, R136, c[0x0][0x19c] ;  /* 0x0000670085857619 */ /* 0x000fe20000010288 */
[----:B------:R-:W-:Y:S01]  /*3370*/  IMAD.IADD R3, R135, 0x1, R2 ;  /* 0x0000000187037824 */ /* 0x000fe200078e0202 */
[----:B--2---:R-:W-:Y:S04]  /*3380*/  LEA R0, P1, R134, R226, 0x5 ;  /* 0x000000e286007211 */ /* 0x004fe800078228ff */
[----:B------:R-:W-:Y:S02]  /*3390*/  LEA R2, P2, R0, c[0x0][0x168], 0x1 ;  /* 0x00005a0000027a11 */ /* 0x000fe400078408ff */
[----:B------:R-:W-:Y:S02]  /*33a0*/  LEA.HI.X R3, R134, R249, R3, 0x5, P1 ;  /* 0x000000f986037211 */ /* 0x000fe400008f2c03 */
[----:B------:R-:W-:Y:S02]  /*33b0*/  IADD3 R134, P1, R225, R2, RZ ;  /* 0x00000002e1867210 */ /* 0x000fe40007f3e0ff */
[----:B------:R-:W-:Y:S04]  /*33c0*/  LEA.HI.X R3, R0, c[0x0][0x16c], R3, 0x1, P2 ;  /* 0x00005b0000037a11 */ /* 0x000fe800010f0c03 */
[----:B------:R-:W-:Y:S01]  /*33d0*/  IADD3.X R135, R133, R3, RZ, P1, !PT ;  /* 0x0000000385877210 */ /* 0x000fe20000ffe4ff */
[----:B------:R-:W-:Y:S01]  /*33e0*/  @!PT LDS RZ, [RZ] ;  /* 0x00000000fffff984 */ /* 0x000fe20000000800 */
[----:B------:R-:W-:Y:S01]  /*33f0*/  @!PT LDS RZ, [RZ] ;  /* 0x00000000fffff984 */ /* 0x000fe20000000800 */
[----:B------:R-:W-:Y:S01]  /*3400*/  @!PT LDS RZ, [RZ] ;  /* 0x00000000fffff984 */ /* 0x000fe20000000800 */
[----:B------:R1:W-:Y:S04]  /*3410*/  LDGSTS.E.BYPASS.LTC128B.128 [R223+0x8000], [R2.64] ;  /* 0x0800000002df7fae */ /* 0x0003e8000b901d46 */
[----:B------:R1:W-:Y:S04]  /*3420*/  LDGSTS.E.BYPASS.LTC128B.128 [R223+0x9000], [R2.64+0x80] ;  /* 0x0900008002df7fae */ /* 0x0003e8000b901d46 */
[----:B------:R1:W-:Y:S04]  /*3430*/  LDGSTS.E.BYPASS.LTC128B.128 [R223+0x8800], [R134.64] ;  /* 0x0880000086df7fae */ /* 0x0003e8000b901d46 */
[----:B------:R1:W-:Y:S04]  /*3440*/  LDGSTS.E.BYPASS.LTC128B.128 [R223+0x9800], [R134.64+0x80] ;  /* 0x0980008086df7fae */ /* 0x0003e8000b901d46 */
[----:B------:R-:W0:Y:S01]  /*3450*/  LDGDEPBAR ;  /* 0x00000000000079af */ /* 0x000e220000000000 */
[----:B------:R-:W-:-:S05]  /*3460*/  BRA `(.L_x_846) ;  /* 0x000007a000007947 */ /* 0x000fca0003800000 */
.L_x_845:
[----:B------:R-:W2:Y:S01]  /*3470*/  LDL R6, [R1+0x8] ;  /* 0x0000080001067983 */ /* 0x000ea20000100800 */
[----:B------:R-:W-:Y:S01]  /*3480*/  SHF.R.S32.HI R0, RZ, 0x1f, R224 ;  /* 0x0000001fff007819 */ /* 0x000fe200000114e0 */
[----:B------:R-:W-:Y:S04]  /*3490*/  DEPBAR.LE SB0, 0x0 ;  /* 0x000080000000791a */ /* 0x000fe80000000000 */
[----:B------:R-:W-:Y:S01]  /*34a0*/  BAR.SYNC.DEFER_BLOCKING 0x0 ;  /* 0x0000000000007b1d */ /* 0x000fe20000010000 */
[----:B------:R-:W-:Y:S02]  /*34b0*/  IMAD R0, R0, c[0x0][0x1a0], RZ ;  /* 0x0000680000007a24 */ /* 0x000fe400078e02ff */
[C---:B------:R-:W-:Y:S04]  /*34c0*/  IMAD.WIDE.U32 R4, R224.reuse, c[0x0][0x1a0], RZ ;  /* 0x00006800e0047a25 */ /* 0x040fe800078e00ff */
[----:B------:R-:W-:Y:S01]  /*34d0*/  IMAD R2, R224, c[0x0][0x1a4], R0 ;  /* 0x00006900e0027a24 */ /* 0x000fe200078e0200 */
[----:B------:R-:W-:Y:S03]  /*34e0*/  LEA R0, P0, R4, R250, 0x5 ;  /* 0x000000fa04007211 */ /* 0x000fe600078028ff */
[----:B------:R-:W-:Y:S01]  /*34f0*/  IMAD.IADD R5, R5, 0x1, R2 ;  /* 0x0000000105057824 */ /* 0x000fe200078e0202 */
[----:B------:R-:W-:Y:S04]  /*3500*/  LEA R2, P1, R0, c[0x0][0x170], 0x1 ;  /* 0x00005c0000027a11 */ /* 0x000fe800078208ff */
[----:B--2---:R-:W-:Y:S02]  /*3510*/  LEA.HI.X R5, R4, R6, R5, 0x5, P0 ;  /* 0x0000000604057211 */ /* 0x004fe400000f2c05 */
[----:B------:R-:W-:Y:S02]  /*3520*/  IADD3 R4, P0, R2, UR4, RZ ;  /* 0x0000000402047c10 */ /* 0x000fe4000ff1e0ff */
[----:B------:R-:W-:Y:S04]  /*3530*/  LEA.HI.X R3, R0, c[0x0][0x174], R5, 0x1, P1 ;  /* 0x00005d0000037a11 */ /* 0x000fe800008f0c05 */
[----:B------:R-:W-:Y:S01]  /*3540*/  IADD3.X R5, R3, UR5, RZ, P0, !PT ;  /* 0x0000000503057c10 */ /* 0x000fe200087fe4ff */
[----:B------:R-:W-:Y:S01]  /*3550*/  @!PT LDS RZ, [RZ] ;  /* 0x00000000fffff984 */ /* 0x000fe20000000800 */
[----:B------:R-:W-:Y:S01]  /*3560*/  @!PT LDS RZ, [RZ] ;  /* 0x00000000fffff984 */ /* 0x000fe20000000800 */
[----:B------:R-:W-:Y:S01]  /*3570*/  @!PT LDS RZ, [RZ] ;  /* 0x00000000fffff984 */ /* 0x000fe20000000800 */
[----:B------:R1:W-:Y:S01]  /*3580*/  LDGSTS.E.BYPASS.LTC128B.128 [R223+0xa000], [R2.64] ;  /* 0x0a00000002df7fae */ /* 0x0003e2000b901d46 */
[----:B------:R-:W-:Y:S04]  /*3590*/  ISETP.GT.AND P0, PT, R224, RZ, PT ;  /* 0x000000ffe000720c */ /* 0x000fe80003f04270 */
[----:B------:R1:W-:Y:S05]  /*35a0*/  LDGSTS.E.BYPASS.LTC128B.128 [R223+0xb000], [R2.64+0x80] ;  /* 0x0b00008002df7fae */ /* 0x0003ea000b901d46 */
[----:B------:R2:W-:Y:S05]  /*35b0*/  LDGSTS.E.BYPASS.LTC128B.128 [R223+0xa800], [R4.64] ;  /* 0x0a80000004df7fae */ /* 0x0005ea000b901d46 */
[----:B------:R2:W-:Y:S05]  /*35c0*/  LDGSTS.E.BYPASS.LTC128B.128 [R223+0xb800], [R4.64+0x80] ;  /* 0x0b80008004df7fae */ /* 0x0005ea000b901d46 */
[----:B------:R-:W-:Y:S05]  /*35d0*/  LDSM.16.M88.4 R32, [R210] ;  /* 0x00000000d220783b */ /* 0x000fea0000000200 */
[----:B------:R-:W2:Y:S05]  /*35e0*/  LDSM.16.M88.4 R16, [R208+0x8000] ;  /* 0x00800000d010783b */ /* 0x000eaa0000000200 */
[----:B------:R-:W3:Y:S05]  /*35f0*/  LDSM.16.M88.4 R28, [R210+0x2000] ;  /* 0x00200000d21c783b */ /* 0x000eea0000000200 */
[----:B------:R-:W4:Y:S05]  /*3600*/  LDSM.16.M88.4 R172, [R208+0x8800] ;  /* 0x00880000d0ac783b */ /* 0x000f2a0000000200 */
[----:B------:R-:W0:Y:S05]  /*3610*/  LDGDEPBAR ;  /* 0x00000000000079af */ /* 0x000e2a0000000000 */
[----:B------:R-:W-:Y:S05]  /*3620*/  LDSM.16.M88.4 R176, [R212] ;  /* 0x00000000d4b0783b */ /* 0x000fea0000000200 */
[----:B------:R-:W5:Y:S05]  /*3630*/  LDSM.16.M88.4 R180, [R219] ;  /* 0x00000000dbb4783b */ /* 0x000f6a0000000200 */
[----:B------:R-:W1:Y:S05]  /*3640*/  LDSM.16.M88.4 R184, [R212+0x2000] ;  /* 0x00200000d4b8783b */ /* 0x000e6a0000000200 */
[----:B------:R-:W1:Y:S01]  /*3650*/  LDSM.16.M88.4 R188, [R222] ;  /* 0x00000000debc783b */ /* 0x000e620000000200 */
[-C--:B--2---:R-:W-:Y:S04]  /*3660*/  HMMA.16816.F32.BF16 R4, R32, R16.reuse, RZ ;  /* 0x000000102004723c */ /* 0x084fe800000418ff */
[----:B------:R-:W-:Y:S05]  /*3670*/  LDSM.16.M88.4 R192, [R218] ;  /* 0x00000000dac0783b */ /* 0x000fea0000000200 */
[----:B------:R-:W2:Y:S01]  /*3680*/  LDSM.16.M88.4 R196, [R216+0x8000] ;  /* 0x00800000d8c4783b */ /* 0x000ea20000000200 */
[C---:B---3--:R-:W-:Y:S04]  /*3690*/  HMMA.16816.F32.BF16 R8, R28.reuse, R16, RZ ;  /* 0x000000101c08723c */ /* 0x048fe800000418ff */
[----:B------:R-:W3:Y:S04]  /*36a0*/  LDSM.16.M88.4 R200, [R218+0x2000] ;  /* 0x00200000dac8783b */ /* 0x000ee80000000200 */
[-C--:B------:R-:W-:Y:S01]  /*36b0*/  HMMA.16816.F32.BF16 R12, R28, R18.reuse, RZ ;  /* 0x000000121c0c723c */ /* 0x080fe200000418ff */
[----:B------:R-:W-:Y:S07]  /*36c0*/  LDSM.16.M88.4 R204, [R217+0x2000] ;  /* 0x00200000d9cc783b */ /* 0x000fee0000000200 */
[C---:B------:R-:W-:Y:S08]  /*36d0*/  HMMA.16816.F32.BF16 R16, R32.reuse, R18, RZ ;  /* 0x000000122010723c */ /* 0x040ff000000418ff */
[-C--:B----4-:R-:W-:Y:S08]  /*36e0*/  HMMA.16816.F32.BF16 R20, R32, R172.reuse, RZ ;  /* 0x000000ac2014723c */ /* 0x090ff000000418ff */
[C---:B------:R-:W-:Y:S08]  /*36f0*/  HMMA.16816.F32.BF16 R24, R28.reuse, R172, RZ ;  /* 0x000000ac1c18723c */ /* 0x040ff000000418ff */
[-C--:B------:R-:W-:Y:S08]  /*3700*/  HMMA.16816.F32.BF16 R28, R28, R174.reuse, RZ ;  /* 0x000000ae1c1c723c */ /* 0x080ff000000418ff */
[----:B------:R-:W-:Y:S01]  /*3710*/  HMMA.16816.F32.BF16 R32, R32, R174, RZ ;  /* 0x000000ae2020723c */ /* 0x000fe200000418ff */
[----:B------:R-:W4:Y:S07]  /*3720*/  LDSM.16.M88.4 R172, [R216+0x8800] ;  /* 0x00880000d8ac783b */ /* 0x000f2e0000000200 */
[-C--:B-----5:R-:W-:Y:S08]  /*3730*/  HMMA.16816.F32.BF16 R4, R176, R180.reuse, R4 ;  /* 0x000000b4b004723c */ /* 0x0a0ff00000041804 */
[C---:B-1----:R-:W-:Y:S08]  /*3740*/  HMMA.16816.F32.BF16 R8, R184.reuse, R180, R8 ;  /* 0x000000b4b808723c */ /* 0x042ff00000041808 */
[-C--:B------:R-:W-:Y:S08]  /*3750*/  HMMA.16816.F32.BF16 R12, R184, R182.reuse, R12 ;  /* 0x000000b6b80c723c */ /* 0x080ff0000004180c */
[C---:B------:R-:W-:Y:S01]  /*3760*/  HMMA.16816.F32.BF16 R16, R176.reuse, R182, R16 ;  /* 0x000000b6b010723c */ /* 0x040fe20000041810 */
[----:B------:R-:W-:Y:S07]  /*3770*/  LDSM.16.M88.4 R180, [R217] ;  /* 0x00000000d9b4783b */ /* 0x000fee0000000200 */
[-C--:B------:R-:W-:Y:S08]  /*3780*/  HMMA.16816.F32.BF16 R20, R176, R188.reuse, R20 ;  /* 0x000000bcb014723c */ /* 0x080ff00000041814 */
[C---:B------:R-:W-:Y:S08]  /*3790*/  HMMA.16816.F32.BF16 R24, R184.reuse, R188, R24 ;  /* 0x000000bcb818723c */ /* 0x040ff00000041818 */
[-C--:B------:R-:W-:Y:S01]  /*37a0*/  HMMA.16816.F32.BF16 R28, R184, R190.reuse, R28 ;  /* 0x000000beb81c723c */ /* 0x080fe2000004181c */
[----:B------:R-:W1:Y:S07]  /*37b0*/  LDSM.16.M88.4 R184, [R215] ;  /* 0x00000000d7b8783b */ /* 0x000e6e0000000200 */
[----:B------:R-:W-:Y:S01]  /*37c0*/  HMMA.16816.F32.BF16 R32, R176, R190, R32 ;  /* 0x000000beb020723c */ /* 0x000fe20000041820 */
[----:B------:R-:W5:Y:S05]  /*37d0*/  LDSM.16.M88.4 R176, [R215+0x800] ;  /* 0x00080000d7b0783b */ /* 0x000f6a0000000200 */
[----:B------:R-:W-:Y:S02]  /*37e0*/  LDSM.16.M88.4 R188, [R210+0x4000] ;  /* 0x00400000d2bc783b */ /* 0x000fe40000000200 */
[-C--:B--2---:R-:W-:Y:S08]  /*37f0*/  HMMA.16816.F32.BF16 R4, R192, R196.reuse, R4 ;  /* 0x000000c4c004723c */ /* 0x084ff00000041804 */
[C---:B---3--:R-:W-:Y:S08]  /*3800*/  HMMA.16816.F32.BF16 R8, R200.reuse, R196, R8 ;  /* 0x000000c4c808723c */ /* 0x048ff00000041808 */
[-C--:B------:R-:W-:Y:S08]  /*3810*/  HMMA.16816.F32.BF16 R12, R200, R198.reuse, R12 ;  /* 0x000000c6c80c723c */ /* 0x080ff0000004180c */
[C---:B------:R-:W-:Y:S01]  /*3820*/  HMMA.16816.F32.BF16 R16, R192.reuse, R198, R16 ;  /* 0x000000c6c010723c */ /* 0x040fe20000041810 */
[----:B------:R-:W2:Y:S07]  /*3830*/  LDSM.16.M88.4 R196, [R208+0x9000] ;  /* 0x00900000d0c4783b */ /* 0x000eae0000000200 */
[-C--:B----4-:R-:W-:Y:S08]  /*3840*/  HMMA.16816.F32.BF16 R20, R192, R172.reuse, R20 ;  /* 0x000000acc014723c */ /* 0x090ff00000041814 */
[C---:B------:R-:W-:Y:S08]  /*3850*/  HMMA.16816.F32.BF16 R24, R200.reuse, R172, R24 ;  /* 0x000000acc818723c */ /* 0x040ff00000041818 */
[-C--:B------:R-:W-:Y:S01]  /*3860*/  HMMA.16816.F32.BF16 R28, R200, R174.reuse, R28 ;  /* 0x000000aec81c723c */ /* 0x080fe2000004181c */
[----:B------:R-:W3:Y:S07]  /*3870*/  LDSM.16.M88.4 R200, [R210+0x6000] ;  /* 0x00600000d2c8783b */ /* 0x000eee0000000200 */
[----:B------:R-:W-:Y:S01]  /*3880*/  HMMA.16816.F32.BF16 R32, R192, R174, R32 ;  /* 0x000000aec020723c */ /* 0x000fe20000041820 */
[----:B------:R-:W4:Y:S05]  /*3890*/  LDSM.16.M88.4 R172, [R208+0x9800] ;  /* 0x00980000d0ac783b */ /* 0x000f2a0000000200 */
[----:B------:R-:W-:Y:S02]  /*38a0*/  LDSM.16.M88.4 R192, [R221] ;  /* 0x00000000ddc0783b */ /* 0x000fe40000000200 */
[-C--:B-1----:R-:W-:Y:S08]  /*38b0*/  HMMA.16816.F32.BF16 R4, R180, R184.reuse, R4 ;  /* 0x000000b8b404723c */ /* 0x082ff00000041804 */
[C---:B------:R-:W-:Y:S08]  /*38c0*/  HMMA.16816.F32.BF16 R8, R204.reuse, R184, R8 ;  /* 0x000000b8cc08723c */ /* 0x040ff00000041808 */
[-C--:B------:R-:W-:Y:S08]  /*38d0*/  HMMA.16816.F32.BF16 R12, R204, R186.reuse, R12 ;  /* 0x000000bacc0c723c */ /* 0x080ff0000004180c */
[C---:B------:R-:W-:Y:S01]  /*38e0*/  HMMA.16816.F32.BF16 R16, R180.reuse, R186, R16 ;  /* 0x000000bab410723c */ /* 0x040fe20000041810 */
[----:B------:R-:W1:Y:S07]  /*38f0*/  LDSM.16.M88.4 R184, [R212+0x4000] ;  /* 0x00400000d4b8783b */ /* 0x000e6e0000000200 */
[-C--:B-----5:R-:W-:Y:S08]  /*3900*/  HMMA.16816.F32.BF16 R20, R180, R176.reuse, R20 ;  /* 0x000000b0b414723c */ /* 0x0a0ff00000041814 */
[C---:B------:R-:W-:Y:S08]  /*3910*/  HMMA.16816.F32.BF16 R24, R204.reuse, R176, R24 ;  /* 0x000000b0cc18723c */ /* 0x040ff00000041818 */
[-C--:B------:R-:W-:Y:S01]  /*3920*/  HMMA.16816.F32.BF16 R28, R204, R178.reuse, R28 ;  /* 0x000000b2cc1c723c */ /* 0x080fe2000004181c */
[----:B------:R-:W5:Y:S07]  /*3930*/  LDSM.16.M88.4 R204, [R212+0x6000] ;  /* 0x00600000d4cc783b */ /* 0x000f6e0000000200 */
[----:B------:R-:W-:Y:S01]  /*3940*/  HMMA.16816.F32.BF16 R32, R180, R178, R32 ;  /* 0x000000b2b420723c */ /* 0x000fe20000041820 */
[----:B------:R-:W1:Y:S05]  /*3950*/  LDSM.16.M88.4 R176, [R220] ;  /* 0x00000000dcb0783b */ /* 0x000e6a0000000200 */
        /* <DEDUP_REMOVED lines=12> */
[----:B------:R-:W-:Y:S02]  /*3a20*/  LDSM.16.M88.4 R188, [R217+0x4000] ;  /* 0x00400000d9bc783b */ /* 0x000fe40000000200 */
[-C--:B-1----:R-:W-:Y:S08]  /*3a30*/  HMMA.16816.F32.BF16 R4, R184, R192.reuse, R4 ;  /* 0x000000c0b804723c */ /* 0x082ff00000041804 */
[C---:B-----5:R-:W-:Y:S08]  /*3a40*/  HMMA.16816.F32.BF16 R8, R204.reuse, R192, R8 ;  /* 0x000000c0cc08723c */ /* 0x060ff00000041808 */
[-C--:B------:R-:W-:Y:S08]  /*3a50*/  HMMA.16816.F32.BF16 R12, R204, R194.reuse, R12 ;  /* 0x000000c2cc0c723c */ /* 0x080ff0000004180c */
[C---:B------:R-:W-:Y:S01]  /*3a60*/  HMMA.16816.F32.BF16 R16, R184.reuse, R194, R16 ;  /* 0x000000c2b810723c */ /* 0x040fe20000041810 */
[----:B------:R-:W1:Y:S07]  /*3a70*/  LDSM.16.M88.4 R192, [R215+0x1000] ;  /* 0x00100000d7c0783b */ /* 0x000e6e0000000200 */
[-C--:B------:R-:W-:Y:S08]  /*3a80*/  HMMA.16816.F32.BF16 R20, R184, R176.reuse, R20 ;  /* 0x000000b0b814723c */ /* 0x080ff00000041814 */
[C---:B------:R-:W-:Y:S08]  /*3a90*/  HMMA.16816.F32.BF16 R24, R204.reuse, R176, R24 ;  /* 0x000000b0cc18723c */ /* 0x040ff00000041818 */
[-C--:B------:R-:W-:Y:S01]  /*3aa0*/  HMMA.16816.F32.BF16 R28, R204, R178.reuse, R28 ;  /* 0x000000b2cc1c723c */ /* 0x080fe2000004181c */
[----:B------:R-:W5:Y:S07]  /*3ab0*/  LDSM.16.M88.4 R204, [R217+0x6000] ;  /* 0x00600000d9cc783b */ /* 0x000f6e0000000200 */
[----:B------:R-:W-:Y:S01]  /*3ac0*/  HMMA.16816.F32.BF16 R32, R184, R178, R32 ;  /* 0x000000b2b820723c */ /* 0x000fe20000041820 */
[----:B------:R-:W1:Y:S01]  /*3ad0*/  LDSM.16.M88.4 R176, [R215+0x1800] ;  /* 0x00180000d7b0783b */ /* 0x000e620000000200 */
[----:B------:R-:W-:Y:S04]  /*3ae0*/  DEPBAR.LE SB0, 0x0 ;  /* 0x000080000000791a */ /* 0x000fe80000000000 */
[----:B------:R-:W-:Y:S02]  /*3af0*/  BAR.SYNC.DEFER_BLOCKING 0x0 ;  /* 0x0000000000007b1d */ /* 0x000fe40000010000 */
[-C--:B--2---:R-:W-:Y:S08]  /*3b00*/  HMMA.16816.F32.BF16 R4, R180, R196.reuse, R4 ;  /* 0x000000c4b404723c */ /* 0x084ff00000041804 */
[C---:B---3--:R-:W-:Y:S08]  /*3b10*/  HMMA.16816.F32.BF16 R8, R200.reuse, R196, R8 ;  /* 0x000000c4c808723c */ /* 0x048ff00000041808 */
[-C--:B------:R-:W-:Y:S08]  /*3b20*/  HMMA.16816.F32.BF16 R12, R200, R198.reuse, R12 ;  /* 0x000000c6c80c723c */ /* 0x080ff0000004180c */
[C---:B------:R-:W-:Y:S08]  /*3b30*/  HMMA.16816.F32.BF16 R16, R180.reuse, R198, R16 ;  /* 0x000000c6b410723c */ /* 0x040ff00000041810 */
[-C--:B----4-:R-:W-:Y:S08]  /*3b40*/  HMMA.16816.F32.BF16 R20, R180, R172.reuse, R20 ;  /* 0x000000acb414723c */ /* 0x090ff00000041814 */
[C---:B------:R-:W-:Y:S08]  /*3b50*/  HMMA.16816.F32.BF16 R24, R200.reuse, R172, R24 ;  /* 0x000000acc818723c */ /* 0x040ff00000041818 */
[-C--:B------:R-:W-:Y:S08]  /*3b60*/  HMMA.16816.F32.BF16 R28, R200, R174.reuse, R28 ;  /* 0x000000aec81c723c */ /* 0x080ff0000004181c */
[----:B------:R-:W-:Y:S08]  /*3b70*/  HMMA.16816.F32.BF16 R32, R180, R174, R32 ;  /* 0x000000aeb420723c */ /* 0x000ff00000041820 */
[-C--:B-1----:R-:W-:Y:S08]  /*3b80*/  HMMA.16816.F32.BF16 R4, R188, R192.reuse, R4 ;  /* 0x000000c0bc04723c */ /* 0x082ff00000041804 */
[C---:B-----5:R-:W-:Y:S08]  /*3b90*/  HMMA.16816.F32.BF16 R8, R204.reuse, R192, R8 ;  /* 0x000000c0cc08723c */ /* 0x060ff00000041808 */
[-C--:B------:R-:W-:Y:S08]  /*3ba0*/  HMMA.16816.F32.BF16 R12, R204, R194.reuse, R12 ;  /* 0x000000c2cc0c723c */ /* 0x080ff0000004180c */
[C---:B------:R-:W-:Y:S08]  /*3bb0*/  HMMA.16816.F32.BF16 R16, R188.reuse, R194, R16 ;  /* 0x000000c2bc10723c */ /* 0x040ff00000041810 */
[-C--:B------:R-:W-:Y:S08]  /*3bc0*/  HMMA.16816.F32.BF16 R20, R188, R176.reuse, R20 ;  /* 0x000000b0bc14723c */ /* 0x080ff00000041814 */
[C---:B------:R-:W-:Y:S08]  /*3bd0*/  HMMA.16816.F32.BF16 R24, R204.reuse, R176, R24 ;  /* 0x000000b0cc18723c */ /* 0x040ff00000041818 */
[-C--:B------:R-:W-:Y:S08]  /*3be0*/  HMMA.16816.F32.BF16 R28, R204, R178.reuse, R28 ;  /* 0x000000b2cc1c723c */ /* 0x080ff0000004181c */
[----:B------:R-:W-:Y:S01]  /*3bf0*/  HMMA.16816.F32.BF16 R32, R188, R178, R32 ;  /* 0x000000b2bc20723c */ /* 0x000fe20000041820 */
[----:B------:R-:W-:-:S07]  /*3c00*/  @P0 BRA `(.L_x_847) ;  /* 0xfffff6b000000947 */ /* 0x000fce000383ffff */
.L_x_846:
[----:B------:R-:W-:Y:S01]  /*3c10*/  FMNMX.FTZ R0, R4, R132, !PT ;  /* 0x0000008404007209 */ /* 0x000fe20007810000 */
[----:B------:R-:W-:Y:S01]  /*3c20*/  LDSM.16.MT88.4 R176, [R211+0xa000] ;  /* 0x00a00000d3b0783b */ /* 0x000fe20000004200 */
[----:B------:R-:W-:Y:S02]  /*3c30*/  IADD3 R224, R224, -0x1, RZ ;  /* 0xffffffffe0e07810 */ /* 0x000fe40007ffe0ff */
[----:B-1----:R-:W-:Y:S02]  /*3c40*/  FMNMX.FTZ R2, R5, R0, !PT ;  /* 0x0000000005027209 */ /* 0x002fe40007810000 */
[----:B------:R-:W-:Y:S02]  /*3c50*/  FMNMX.FTZ R0, R6, R137, !PT ;  /* 0x0000008906007209 */ /* 0x000fe40007810000 */
[----:B------:R-:W-:Y:S01]  /*3c60*/  FMNMX.FTZ R3, R16, R2, !PT ;  /* 0x0000000210037209 */ /* 0x000fe20007810000 */
[----:B------:R-:W-:Y:S01]  /*3c70*/  LDSM.16.MT88.4 R184, [R211+0xb800] ;  /* 0x00b80000d3b8783b */ /* 0x000fe20000004200 */
[----:B------:R-:W-:Y:S02]  /*3c80*/  FMNMX.FTZ R2, R7, R0, !PT ;  /* 0x0000000007027209 */ /* 0x000fe40007810000 */
[----:B------:R-:W-:Y:S02]  /*3c90*/  FMNMX.FTZ R133, R17, R3, !PT ;  /* 0x0000000311857209 */ /* 0x000fe40007810000 */
        /* <DEDUP_REMOVED lines=12> */
[----:B------:R-:W-:Y:S01]  /*3d60*/  SHFL.BFLY PT, R172, R136, 0x2, 0x1f ;  /* 0x0c401f0088ac7f89 */ /* 0x000fe200000e0000 */
        /* <DEDUP_REMOVED lines=14> */
[----:B------:R-:W-:Y:S01]  /*3e50*/  SHFL.BFLY PT, R135, R3, 0x2, 0x1f ;  /* 0x0c401f0003877f89 */ /* 0x000fe200000e0000 */
[----:B------:R-:W-:Y:S04]  /*3e60*/  FMNMX.FTZ R133, R28, R2, !PT ;  /* 0x000000021c857209 */ /* 0x000fe80007810000 */
[----:B------:R-:W-:Y:S03]  /*3e70*/  FMNMX.FTZ R133, R29, R133, !PT ;  /* 0x000000851d857209 */ /* 0x000fe60007810000 */
[----:B------:R-:W-:Y:S08]  /*3e80*/  SHFL.BFLY PT, R2, R0, 0x2, 0x1f ;  /* 0x0c401f0000027f89 */ /* 0x000ff000000e0000 */
[----:B------:R-:W1:Y:S02]  /*3e90*/  SHFL.BFLY PT, R134, R133, 0x2, 0x1f ;  /* 0x0c401f0085867f89 */ /* 0x000e6400000e0000 */
[----:B-1----:R-:W-:Y:S02]  /*3ea0*/  FMNMX.FTZ R134, R133, R134, !PT ;  /* 0x0000008685867209 */ /* 0x002fe40007810000 */
[----:B------:R-:W-:Y:S02]  /*3eb0*/  FMNMX.FTZ R136, R136, R172, !PT ;  /* 0x000000ac88887209 */ /* 0x000fe40007810000 */
[----:B------:R-:W-:Y:S02]  /*3ec0*/  FMNMX.FTZ R135, R3, R135, !PT ;  /* 0x0000008703877209 */ /* 0x000fe40007810000 */
[----:B------:R-:W1:Y:S01]  /*3ed0*/  SHFL.BFLY PT, R174, R134, 0x1, 0x1f ;  /* 0x0c201f0086ae7f89 */ /* 0x000e6200000e0000 */
[----:B------:R-:W-:Y:S07]  /*3ee0*/  FMNMX.FTZ R2, R0, R2, !PT ;  /* 0x0000000200027209 */ /* 0x000fee0007810000 */
[----:B------:R-:W2:Y:S08]  /*3ef0*/  SHFL.BFLY PT, R172, R136, 0x1, 0x1f ;  /* 0x0c201f0088ac7f89 */ /* 0x000eb000000e0000 */
[----:B------:R-:W3:Y:S08]  /*3f00*/  SHFL.BFLY PT, R173, R135, 0x1, 0x1f ;  /* 0x0c201f0087ad7f89 */ /* 0x000ef000000e0000 */
[----:B------:R-:W4:Y:S01]  /*3f10*/  SHFL.BFLY PT, R3, R2, 0x1, 0x1f ;  /* 0x0c201f0002037f89 */ /* 0x000f2200000e0000 */
[----:B-1----:R-:W-:Y:S02]  /*3f20*/  FMNMX.FTZ R134, R134, R174, !PT ;  /* 0x000000ae86867209 */ /* 0x002fe40007810000 */
[----:B--2---:R-:W-:Y:S04]  /*3f30*/  FMNMX.FTZ R136, R136, R172, !PT ;  /* 0x000000ac88887209 */ /* 0x004fe80007810000 */
[C---:B------:R-:W-:Y:S01]  /*3f40*/  FSETP.NEU.FTZ.AND P1, PT, R136.reuse, -INF , PT ;  /* 0xff8000008800780b */ /* 0x040fe20003f3d000 */
[----:B------:R-:W-:Y:S01]  /*3f50*/  FADD.FTZ R0, -R136, R132 ;  /* 0x0000008488007221 */ /* 0x000fe20000010100 */
[----:B---3--:R-:W-:Y:S03]  /*3f60*/  FMNMX.FTZ R135, R135, R173, !PT ;  /* 0x000000ad87877209 */ /* 0x008fe60007810000 */
[----:B------:R-:W-:Y:S01]  /*3f70*/  FMUL.FTZ R0, R0, c[0x0][0x23c] ;  /* 0x00008f0000007a20 */ /* 0x000fe20000410000 */
[----:B------:R-:W1:Y:S03]  /*3f80*/  LDSM.16.MT88.4 R172, [R209+0xa000] ;  /* 0x00a00000d1ac783b */ /* 0x000e660000004200 */
[----:B------:R2:W3:Y:S01]  /*3f90*/  MUFU.EX2 R133, R0 ;  /* 0x0000000000857308 */ /* 0x0004e20000000800 */
[----:B----4-:R-:W-:Y:S05]  /*3fa0*/  FMNMX.FTZ R3, R2, R3, !PT ;  /* 0x0000000302037209 */ /* 0x010fea0007810000 */
[----:B------:R-:W-:Y:S02]  /*3fb0*/  FMUL.FTZ R180, R3, c[0x0][0x23c] ;  /* 0x00008f0003b47a20 */ /* 0x000fe40000410000 */
[----:B--2---:R-:W-:Y:S02]  /*3fc0*/  FADD.FTZ R0, -R135, R137 ;  /* 0x0000008987007221 */ /* 0x004fe40000010100 */
[----:B------:R-:W-:Y:S02]  /*3fd0*/  FMUL.FTZ R137, R136, c[0x0][0x23c] ;  /* 0x00008f0088897a20 */ /* 0x000fe40000410000 */
[----:B------:R-:W-:Y:S02]  /*3fe0*/  FMUL.FTZ R0, R0, c[0x0][0x23c] ;  /* 0x00008f0000007a20 */ /* 0x000fe40000410000 */
[----:B---3--:R-:W-:Y:S01]  /*3ff0*/  FMUL.FTZ R36, R133, R36 ;  /* 0x0000002485247220 */ /* 0x008fe20000410000 */
[----:B------:R-:W-:Y:S01]  /*4000*/  FSEL R137, R137, RZ, P1 ;  /* 0x000000ff89897208 */ /* 0x000fe20000800000 */
[----:B------:R2:W3:Y:S01]  /*4010*/  MUFU.EX2 R132, R0 ;  /* 0x0000000000847308 */ /* 0x0004e20000000800 */
        /* <DEDUP_REMOVED lines=27> */
[C---:B----4-:R-:W-:Y:S02]  /*41d0*/  FMUL.FTZ R16, R133.reuse, R152 ;  /* 0x0000009885107220 */ /* 0x050fe40000410000 */
[----:B-----5:R-:W-:Y:S02]  /*41e0*/  FMUL.FTZ R17, R133, R153 ;  /* 0x0000009985117220 */ /* 0x020fe40000410000 */
        /* <DEDUP_REMOVED lines=8> */
[C---:B---3--:R-:W-:Y:S01]  /*4270*/  FMUL.FTZ R40, R2.reuse, R40 ;  /* 0x0000002802287220 */ /* 0x048fe20000410000 */
[----:B------:R-:W-:Y:S01]  /*4280*/  FSEL R139, R139, RZ, P1 ;  /* 0x000000ff8b8b7208 */ /* 0x000fe20000800000 */
[----:B------:R2:W-:Y:S01]  /*4290*/  MUFU.EX2 R239, R4 ;  /* 0x0000000400ef7308 */ /* 0x0005e20000000800 */
[----:B------:R-:W-:Y:S01]  /*42a0*/  FSETP.NEU.FTZ.AND P1, PT, R3, -INF , PT ;  /* 0xff8000000300780b */ /* 0x000fe20003f3d000 */
[----:B------:R-:W-:Y:S02]  /*42b0*/  FMUL.FTZ R41, R2, R41 ;  /* 0x0000002902297220 */ /* 0x000fe40000410000 */
[--C-:B------:R-:W-:Y:S01]  /*42c0*/  FFMA.FTZ R12, R12, c[0x0][0x23c], -R139.reuse ;  /* 0x00008f000c0c7a23 */ /* 0x100fe2000001088b */
[----:B------:R-:W-:Y:S01]  /*42d0*/  FSEL R180, R180, RZ, P1 ;  /* 0x000000ffb4b47208 */ /* 0x000fe20000800000 */
[--C-:B------:R-:W-:Y:S02]  /*42e0*/  FFMA.FTZ R13, R13, c[0x0][0x23c], -R139.reuse ;  /* 0x00008f000d0d7a23 */ /* 0x100fe4000001088b */
[--C-:B------:R-:W-:Y:S02]  /*42f0*/  FFMA.FTZ R8, R8, c[0x0][0x23c], -R139.reuse ;  /* 0x00008f0008087a23 */ /* 0x100fe4000001088b */
[----:B------:R-:W3:Y:S01]  /*4300*/  MUFU.EX2 R241, R5 ;  /* 0x0000000500f17308 */ /* 0x000ee20000000800 */
[--C-:B------:R-:W-:Y:S02]  /*4310*/  FFMA.FTZ R10, R10, c[0x0][0x23c], -R180.reuse ;  /* 0x00008f000a0a7a23 */ /* 0x100fe400000108b4 */
[--C-:B------:R-:W-:Y:S02]  /*4320*/  FFMA.FTZ R11, R11, c[0x0][0x23c], -R180.reuse ;  /* 0x00008f000b0b7a23 */ /* 0x100fe400000108b4 */
[--C-:B------:R-:W-:Y:S02]  /*4330*/  FFMA.FTZ R14, R14, c[0x0][0x23c], -R180.reuse ;  /* 0x00008f000e0e7a23 */ /* 0x100fe400000108b4 */
[----:B------:R-:W-:Y:S02]  /*4340*/  FFMA.FTZ R15, R15, c[0x0][0x23c], -R180 ;  /* 0x00008f000f0f7a23 */ /* 0x000fe400000108b4 */
[----:B------:R-:W-:Y:S01]  /*4350*/  FFMA.FTZ R9, R9, c[0x0][0x23c], -R139 ;  /* 0x00008f0009097a23 */ /* 0x000fe2000001088b */
[----:B------:R5:W-:Y:S01]  /*4360*/  MUFU.EX2 R235, R6 ;  /* 0x0000000600eb7308 */ /* 0x000be20000000800 */
[C---:B-1----:R-:W-:Y:S02]  /*4370*/  FMUL.FTZ R18, R132.reuse, R154 ;  /* 0x0000009a84127220 */ /* 0x042fe40000410000 */
[----:B----4-:R-:W-:Y:S02]  /*4380*/  FMUL.FTZ R19, R132, R155 ;  /* 0x0000009b84137220 */ /* 0x010fe40000410000 */
[----:B--2---:R-:W-:Y:S01]  /*4390*/  FMUL.FTZ R4, R133, R144 ;  /* 0x0000009085047220 */ /* 0x004fe20000410000 */
[----:B------:R-:W-:Y:S01]  /*43a0*/  LDSM.16.MT88.4 R152, [R213+0xa000] ;  /* 0x00a00000d598783b */ /* 0x000fe20000004200 */
[C---:B------:R-:W-:Y:S02]  /*43b0*/  FMUL.FTZ R44, R2.reuse, R44 ;  /* 0x0000002c022c7220 */ /* 0x040fe40000410000 */
[C---:B------:R-:W-:Y:S01]  /*43c0*/  FMUL.FTZ R45, R2.reuse, R45 ;  /* 0x0000002d022d7220 */ /* 0x040fe20000410000 */
[----:B------:R-:W1:Y:S01]  /*43d0*/  MUFU.EX2 R237, R7 ;  /* 0x0000000700ed7308 */ /* 0x000e620000000800 */
[C---:B------:R-:W-:Y:S02]  /*43e0*/  FMUL.FTZ R56, R2.reuse, R56 ;  /* 0x0000003802387220 */ /* 0x040fe40000410000 */
[C---:B------:R-:W-:Y:S01]  /*43f0*/  FMUL.FTZ R57, R2.reuse, R57 ;  /* 0x0000003902397220 */ /* 0x040fe20000410000 */
[----:B---3--:R-:W-:Y:S01]  /*4400*/  F2FP.BF16.PACK_AB R144, R241, R239 ;  /* 0x000000eff190723e */ /* 0x008fe200000010ff */
[C---:B------:R-:W-:Y:S02]  /*4410*/  FMUL.FTZ R5, R133.reuse, R145 ;  /* 0x0000009185057220 */ /* 0x040fe40000410000 */
[C---:B------:R-:W-:Y:S02]  /*4420*/  FMUL.FTZ R60, R2.reuse, R60 ;  /* 0x0000003c023c7220 */ /* 0x040fe40000410000 */
[----:B------:R-:W-:Y:S01]  /*4430*/  FMUL.FTZ R61, R2, R61 ;  /* 0x0000003d023d7220 */ /* 0x000fe20000410000 */
[----:B------:R-:W2:Y:S01]  /*4440*/  MUFU.EX2 R0, R0 ;  /* 0x0000000000007308 */ /* 0x000ea20000000800 */
[C---:B------:R-:W-:Y:S02]  /*4450*/  FMUL.FTZ R66, R132.reuse, R66 ;  /* 0x0000004284427220 */ /* 0x040fe40000410000 */
[C---:B------:R-:W-:Y:S02]  /*4460*/  FMUL.FTZ R67, R132.reuse, R67 ;  /* 0x0000004384437220 */ /* 0x040fe40000410000 */
[----:B-----5:R-:W-:Y:S01]  /*4470*/  FMUL.FTZ R6, R132, R146 ;  /* 0x0000009284067220 */ /* 0x020fe20000410000 */
[----:B------:R-:W-:Y:S01]  /*4480*/  F2FP.BF16.PACK_AB R146, R240, R238 ;  /* 0x000000eef092723e */ /* 0x000fe200000010ff */
[C---:B------:R-:W-:Y:S02]  /*4490*/  FMUL.FTZ R68, R133.reuse, R68 ;  /* 0x0000004485447220 */ /* 0x040fe40000410000 */
[----:B------:R-:W-:Y:S01]  /*44a0*/  FMUL.FTZ R69, R133, R69 ;  /* 0x0000004585457220 */ /* 0x000fe20000410000 */
[----:B------:R3:W-:Y:S01]  /*44b0*/  MUFU.EX2 R230, R12 ;  /* 0x0000000c00e67308 */ /* 0x0007e20000000800 */
[C---:B------:R-:W-:Y:S02]  /*44c0*/  FMUL.FTZ R70, R132.reuse, R70 ;  /* 0x0000004684467220 */ /* 0x040fe40000410000 */
[C---:B------:R-:W-:Y:S01]  /*44d0*/  FMUL.FTZ R71, R132.reuse, R71 ;  /* 0x0000004784477220 */ /* 0x040fe20000410000 */
[----:B-1----:R-:W-:Y:S01]  /*44e0*/  F2FP.BF16.PACK_AB R145, R237, R235 ;  /* 0x000000ebed91723e */ /* 0x002fe200000010ff */
[----:B------:R-:W-:Y:S01]  /*44f0*/  FMUL.FTZ R7, R132, R147 ;  /* 0x0000009384077220 */ /* 0x000fe20000410000 */
[----:B------:R-:W-:Y:S01]  /*4500*/  F2FP.BF16.PACK_AB R147, R236, R234 ;  /* 0x000000eaec93723e */ /* 0x000fe200000010ff */
[C---:B------:R-:W-:Y:S02]  /*4510*/  FMUL.FTZ R72, R2.reuse, R72 ;  /* 0x0000004802487220 */ /* 0x040fe40000410000 */
[C---:B------:R-:W-:Y:S01]  /*4520*/  FMUL.FTZ R73, R2.reuse, R73 ;  /* 0x0000004902497220 */ /* 0x040fe20000410000 */
[----:B------:R1:W-:Y:S01]  /*4530*/  MUFU.EX2 R232, R13 ;  /* 0x0000000d00e87308 */ /* 0x0003e20000000800 */
[----:B------:R-:W-:Y:S02]  /*4540*/  FMUL.FTZ R76, R2, R76 ;  /* 0x0000004c024c7220 */ /* 0x000fe40000410000 */
[-C--:B------:R-:W-:Y:S05]  /*4550*/  HMMA.16816.F32.BF16 R4, R144, R172.reuse, R4 ;  /* 0x000000ac9004723c */ /* 0x080fea0000041804 */
[C---:B--2---:R-:W-:Y:S02]  /*4560*/  FMUL.FTZ R42, R0.reuse, R42 ;  /* 0x0000002a002a7220 */ /* 0x044fe40000410000 */
[----:B------:R2:W-:Y:S01]  /*4570*/  MUFU.EX2 R226, R14 ;  /* 0x0000000e00e27308 */ /* 0x0005e20000000800 */
[----:B------:R-:W-:Y:S04]  /*4580*/  FMUL.FTZ R43, R0, R43 ;  /* 0x0000002b002b7220 */ /* 0x000fe80000410000 */
[----:B---3--:R-:W-:Y:S02]  /*4590*/  FMUL.FTZ R12, R2, R148 ;  /* 0x00000094020c7220 */ /* 0x008fe40000410000 */
[C---:B------:R-:W-:Y:S02]  /*45a0*/  FMUL.FTZ R46, R0.reuse, R46 ;  /* 0x0000002e002e7220 */ /* 0x040fe40000410000 */
[C---:B------:R-:W-:Y:S01]  /*45b0*/  FMUL.FTZ R47, R0.reuse, R47 ;  /* 0x0000002f002f7220 */ /* 0x040fe20000410000 */
[----:B------:R3:W-:Y:S01]  /*45c0*/  MUFU.EX2 R228, R15 ;  /* 0x0000000f00e47308 */ /* 0x0007e20000000800 */
[C---:B------:R-:W-:Y:S02]  /*45d0*/  FMUL.FTZ R58, R0.reuse, R58 ;  /* 0x0000003a003a7220 */ /* 0x040fe40000410000 */
[----:B------:R-:W-:Y:S02]  /*45e0*/  FMUL.FTZ R59, R0, R59 ;  /* 0x0000003b003b7220 */ /* 0x000fe40000410000 */
[----:B-1----:R-:W-:Y:S02]  /*45f0*/  FMUL.FTZ R13, R2, R149 ;  /* 0x00000095020d7220 */ /* 0x002fe40000410000 */
[C---:B------:R-:W-:Y:S02]  /*4600*/  FMUL.FTZ R62, R0.reuse, R62 ;  /* 0x0000003e003e7220 */ /* 0x040fe40000410000 */
[C---:B------:R-:W-:Y:S01]  /*4610*/  FMUL.FTZ R63, R0.reuse, R63 ;  /* 0x0000003f003f7220 */ /* 0x040fe20000410000 */
[----:B------:R1:W-:Y:S01]  /*4620*/  MUFU.EX2 R231, R8 ;  /* 0x0000000800e77308 */ /* 0x0003e20000000800 */
[C---:B------:R-:W-:Y:S02]  /*4630*/  FMUL.FTZ R74, R0.reuse, R74 ;  /* 0x0000004a004a7220 */ /* 0x040fe40000410000 */
[C---:B------:R-:W-:Y:S02]  /*4640*/  FMUL.FTZ R75, R0.reuse, R75 ;  /* 0x0000004b004b7220 */ /* 0x040fe40000410000 */
[----:B--2---:R-:W-:Y:S02]  /*4650*/  FMUL.FTZ R14, R0, R150 ;  /* 0x00000096000e7220 */ /* 0x004fe40000410000 */
[----:B------:R-:W-:Y:S02]  /*4660*/  FMUL.FTZ R77, R2, R77 ;  /* 0x0000004d024d7220 */ /* 0x000fe40000410000 */
[C---:B------:R-:W-:Y:S01]  /*4670*/  FMUL.FTZ R78, R0.reuse, R78 ;  /* 0x0000004e004e7220 */ /* 0x040fe20000410000 */
[----:B------:R-:W2:Y:S01]  /*4680*/  MUFU.EX2 R233, R9 ;  /* 0x0000000900e97308 */ /* 0x000ea20000000800 */
[C---:B------:R-:W-:Y:S02]  /*4690*/  FMUL.FTZ R79, R0.reuse, R79 ;  /* 0x0000004f004f7220 */ /* 0x040fe40000410000 */
[C---:B------:R-:W-:Y:S02]  /*46a0*/  FMUL.FTZ R80, R133.reuse, R80 ;  /* 0x0000005085507220 */ /* 0x040fe40000410000 */
[----:B---3--:R-:W-:Y:S02]  /*46b0*/  FMUL.FTZ R15, R0, R151 ;  /* 0x00000097000f7220 */ /* 0x008fe40000410000 */
[----:B------:R-:W3:Y:S01]  /*46c0*/  LDSM.16.MT88.4 R148, [R214+0xa000] ;  /* 0x00a00000d694783b */ /* 0x000ee20000004200 */
[C---:B------:R-:W-:Y:S02]  /*46d0*/  FMUL.FTZ R81, R133.reuse, R81 ;  /* 0x0000005185517220 */ /* 0x040fe40000410000 */
[----:B------:R4:W-:Y:S01]  /*46e0*/  MUFU.EX2 R227, R10 ;  /* 0x0000000a00e37308 */ /* 0x0009e20000000800 */
[C---:B------:R-:W-:Y:S02]  /*46f0*/  FMUL.FTZ R82, R132.reuse, R82 ;  /* 0x0000005284527220 */ /* 0x040fe40000410000 */
[----:B------:R-:W-:Y:S02]  /*4700*/  FMUL.FTZ R83, R132, R83 ;  /* 0x0000005384537220 */ /* 0x000fe40000410000 */
[----:B-1----:R-:W-:Y:S02]  /*4710*/  FMUL.FTZ R8, R2, R140 ;  /* 0x0000008c02087220 */ /* 0x002fe40000410000 */
[C---:B------:R-:W-:Y:S02]  /*4720*/  FMUL.FTZ R84, R133.reuse, R84 ;  /* 0x0000005485547220 */ /* 0x040fe40000410000 */
[----:B------:R-:W-:Y:S01]  /*4730*/  FMUL.FTZ R85, R133, R85 ;  /* 0x0000005585557220 */ /* 0x000fe20000410000 */
[----:B------:R-:W1:Y:S01]  /*4740*/  MUFU.EX2 R229, R11 ;  /* 0x0000000b00e57308 */ /* 0x000e620000000800 */
[C---:B------:R-:W-:Y:S02]  /*4750*/  FMUL.FTZ R86, R132.reuse, R86 ;  /* 0x0000005684567220 */ /* 0x040fe40000410000 */
[----:B------:R-:W-:Y:S01]  /*4760*/  FMUL.FTZ R87, R132, R87 ;  /* 0x0000005784577220 */ /* 0x000fe20000410000 */
[----:B--2---:R-:W-:Y:S01]  /*4770*/  F2FP.BF16.PACK_AB R140, R233, R231 ;  /* 0x000000e7e98c723e */ /* 0x004fe200000010ff */
[----:B------:R-:W-:Y:S02]  /*4780*/  FMUL.FTZ R9, R2, R141 ;  /* 0x0000008d02097220 */ /* 0x000fe40000410000 */
[--C-:B------:R-:W-:Y:S02]  /*4790*/  FFMA.FTZ R20, R20, c[0x0][0x23c], -R137.reuse ;  /* 0x00008f0014147a23 */ /* 0x100fe40000010889 */
[--C-:B------:R-:W-:Y:S02]  /*47a0*/  FFMA.FTZ R21, R21, c[0x0][0x23c], -R137.reuse ;  /* 0x00008f0015157a23 */ /* 0x100fe40000010889 */
[--C-:B------:R-:W-:Y:S01]  /*47b0*/  FFMA.FTZ R22, R22, c[0x0][0x23c], -R138.reuse ;  /* 0x00008f0016167a23 */ /* 0x100fe2000001088a */
[----:B------:R2:W-:Y:S01]  /*47c0*/  MUFU.EX2 R225, R20 ;  /* 0x0000001400e17308 */ /* 0x0005e20000000800 */
[--C-:B------:R-:W-:Y:S02]  /*47d0*/  FFMA.FTZ R23, R23, c[0x0][0x23c], -R138.reuse ;  /* 0x00008f0017177a23 */ /* 0x100fe4000001088a */
[----:B----4-:R-:W-:Y:S01]  /*47e0*/  FMUL.FTZ R10, R0, R142 ;  /* 0x0000008e000a7220 */ /* 0x010fe20000410000 */
[----:B------:R-:W-:Y:S01]  /*47f0*/  F2FP.BF16.PACK_AB R142, R232, R230 ;  /* 0x000000e6e88e723e */ /* 0x000fe200000010ff */
[C---:B------:R-:W-:Y:S02]  /*4800*/  FMUL.FTZ R88, R2.reuse, R88 ;  /* 0x0000005802587220 */ /* 0x040fe40000410000 */
[----:B------:R-:W-:Y:S02]  /*4810*/  FMUL.FTZ R89, R2, R89 ;  /* 0x0000005902597220 */ /* 0x000fe40000410000 */
[C---:B------:R-:W-:Y:S01]  /*4820*/  FMUL.FTZ R90, R0.reuse, R90 ;  /* 0x0000005a005a7220 */ /* 0x040fe20000410000 */
[----:B------:R4:W-:Y:S01]  /*4830*/  MUFU.EX2 R207, R21 ;  /* 0x0000001500cf7308 */ /* 0x0009e20000000800 */
[C---:B------:R-:W-:Y:S01]  /*4840*/  FMUL.FTZ R91, R0.reuse, R91 ;  /* 0x0000005b005b7220 */ /* 0x040fe20000410000 */
[----:B-1----:R-:W-:Y:S01]  /*4850*/  F2FP.BF16.PACK_AB R141, R229, R227 ;  /* 0x000000e3e58d723e */ /* 0x002fe200000010ff */
[----:B------:R-:W-:Y:S01]  /*4860*/  FMUL.FTZ R11, R0, R143 ;  /* 0x0000008f000b7220 */ /* 0x000fe20000410000 */
[----:B------:R-:W-:Y:S01]  /*4870*/  F2FP.BF16.PACK_AB R143, R228, R226 ;  /* 0x000000e2e48f723e */ /* 0x000fe200000010ff */
[C---:B------:R-:W-:Y:S02]  /*4880*/  FMUL.FTZ R92, R2.reuse, R92 ;  /* 0x0000005c025c7220 */ /* 0x040fe40000410000 */
[----:B------:R-:W-:Y:S02]  /*4890*/  FMUL.FTZ R93, R2, R93 ;  /* 0x0000005d025d7220 */ /* 0x000fe40000410000 */
[C---:B------:R-:W-:Y:S01]  /*48a0*/  FMUL.FTZ R94, R0.reuse, R94 ;  /* 0x0000005e005e7220 */ /* 0x040fe20000410000 */
[----:B------:R1:W-:Y:S01]  /*48b0*/  MUFU.EX2 R206, R22 ;  /* 0x0000001600ce7308 */ /* 0x0003e20000000800 */
[C---:B------:R-:W-:Y:S04]  /*48c0*/  HMMA.16816.F32.BF16 R8, R140.reuse, R172, R8 ;  /* 0x000000ac8c08723c */ /* 0x040fe80000041808 */
[C---:B--2---:R-:W-:Y:S02]  /*48d0*/  FMUL.FTZ R20, R133.reuse, R156 ;  /* 0x0000009c85147220 */ /* 0x044fe40000410000 */
[----:B------:R-:W-:Y:S02]  /*48e0*/  FMUL.FTZ R95, R0, R95 ;  /* 0x0000005f005f7220 */ /* 0x000fe40000410000 */
[-C--:B------:R-:W-:Y:S01]  /*48f0*/  HMMA.16816.F32.BF16 R12, R140, R174.reuse, R12 ;  /* 0x000000ae8c0c723c */ /* 0x080fe2000004180c */
[----:B------:R2:W-:Y:S03]  /*4900*/  MUFU.EX2 R205, R23 ;  /* 0x0000001700cd7308 */ /* 0x0005e60000000800 */
[C---:B------:R-:W-:Y:S02]  /*4910*/  FMUL.FTZ R96, R133.reuse, R96 ;  /* 0x0000006085607220 */ /* 0x040fe40000410000 */
[C---:B----4-:R-:W-:Y:S02]  /*4920*/  FMUL.FTZ R21, R133.reuse, R157 ;  /* 0x0000009d85157220 */ /* 0x050fe40000410000 */
[C---:B------:R-:W-:Y:S04]  /*4930*/  HMMA.16816.F32.BF16 R16, R144.reuse, R174, R16 ;  /* 0x000000ae9010723c */ /* 0x040fe80000041810 */
[C---:B------:R-:W-:Y:S02]  /*4940*/  FMUL.FTZ R97, R133.reuse, R97 ;  /* 0x0000006185617220 */ /* 0x040fe40000410000 */
[C---:B------:R-:W-:Y:S02]  /*4950*/  FMUL.FTZ R98, R132.reuse, R98 ;  /* 0x0000006284627220 */ /* 0x040fe40000410000 */
[-C--:B------:R-:W-:Y:S04]  /*4960*/  HMMA.16816.F32.BF16 R36, R144, R176.reuse, R36 ;  /* 0x000000b09024723c */ /* 0x080fe80000041824 */
[C---:B-1----:R-:W-:Y:S02]  /*4970*/  FMUL.FTZ R22, R132.reuse, R158 ;  /* 0x0000009e84167220 */ /* 0x042fe40000410000 */
[C---:B------:R-:W-:Y:S02]  /*4980*/  FMUL.FTZ R99, R132.reuse, R99 ;  /* 0x0000006384637220 */ /* 0x040fe40000410000 */
[C---:B------:R-:W-:Y:S04]  /*4990*/  HMMA.16816.F32.BF16 R40, R140.reuse, R176, R40 ;  /* 0x000000b08c28723c */ /* 0x040fe80000041828 */
[----:B--2---:R-:W-:Y:S02]  /*49a0*/  FMUL.FTZ R23, R132, R159 ;  /* 0x0000009f84177220 */ /* 0x004fe40000410000 */
[----:B------:R-:W-:Y:S01]  /*49b0*/  LDSM.16.MT88.4 R156, [R209+0xa800] ;  /* 0x00a80000d19c783b */ /* 0x000fe20000004200 */
[--C-:B------:R-:W-:Y:S01]  /*49c0*/  FFMA.FTZ R32, R32, c[0x0][0x23c], -R137.reuse ;  /* 0x00008f0020207a23 */ /* 0x100fe20000010889 */
[-C--:B------:R-:W-:Y:S03]  /*49d0*/  HMMA.16816.F32.BF16 R44, R140, R178.reuse, R44 ;  /* 0x000000b28c2c723c */ /* 0x080fe6000004182c */
[----:B------:R1:W-:Y:S01]  /*49e0*/  MUFU.EX2 R204, R32 ;  /* 0x0000002000cc7308 */ /* 0x0003e20000000800 */
[--C-:B------:R-:W-:Y:S02]  /*49f0*/  FFMA.FTZ R34, R34, c[0x0][0x23c], -R138.reuse ;  /* 0x00008f0022227a23 */ /* 0x100fe4000001088a */
[C---:B------:R-:W-:Y:S02]  /*4a00*/  FMUL.FTZ R100, R2.reuse, R100 ;  /* 0x0000006402647220 */ /* 0x040fe40000410000 */
[C---:B------:R-:W-:Y:S01]  /*4a10*/  HMMA.16816.F32.BF16 R48, R144.reuse, R178, R48 ;  /* 0x000000b29030723c */ /* 0x040fe20000041830 */
[----:B------:R-:W-:Y:S03]  /*4a20*/  LDSM.16.MT88.4 R176, [R213+0xa800] ;  /* 0x00a80000d5b0783b */ /* 0x000fe60000004200 */
[----:B------:R-:W-:Y:S01]  /*4a30*/  FMUL.FTZ R101, R2, R101 ;  /* 0x0000006502657220 */ /* 0x000fe20000410000 */
[----:B------:R2:W-:Y:S01]  /*4a40*/  MUFU.EX2 R202, R34 ;  /* 0x0000002200ca7308 */ /* 0x0005e20000000800 */
[C---:B------:R-:W-:Y:S02]  /*4a50*/  FMUL.FTZ R102, R0.reuse, R102 ;  /* 0x0000006600667220 */ /* 0x040fe40000410000 */
[-C--:B---3--:R-:W-:Y:S04]  /*4a60*/  HMMA.16816.F32.BF16 R52, R144, R148.reuse, R52 ;  /* 0x000000949034723c */ /* 0x088fe80000041834 */
[----:B------:R-:W-:Y:S02]  /*4a70*/  FMUL.FTZ R103, R0, R103 ;  /* 0x0000006700677220 */ /* 0x000fe40000410000 */
[C---:B------:R-:W-:Y:S02]  /*4a80*/  FMUL.FTZ R104, R2.reuse, R104 ;  /* 0x0000006802687220 */ /* 0x040fe40000410000 */
[C---:B------:R-:W-:Y:S04]  /*4a90*/  HMMA.16816.F32.BF16 R56, R140.reuse, R148, R56 ;  /* 0x000000948c38723c */ /* 0x040fe80000041838 */
[C---:B-1----:R-:W-:Y:S02]  /*4aa0*/  FMUL.FTZ R32, R133.reuse, R160 ;  /* 0x000000a085207220 */ /* 0x042fe40000410000 */
[----:B------:R-:W-:Y:S02]  /*4ab0*/  FMUL.FTZ R105, R2, R105 ;  /* 0x0000006902697220 */ /* 0x000fe40000410000 */
[-C--:B------:R-:W-:Y:S04]  /*4ac0*/  HMMA.16816.F32.BF16 R60, R140, R150.reuse, R60 ;  /* 0x000000968c3c723c */ /* 0x080fe8000004183c */
[----:B------:R-:W-:Y:S02]  /*4ad0*/  FMUL.FTZ R106, R0, R106 ;  /* 0x0000006a006a7220 */ /* 0x000fe40000410000 */
[----:B--2---:R-:W-:Y:S02]  /*4ae0*/  FMUL.FTZ R34, R132, R162 ;  /* 0x000000a284227220 */ /* 0x004fe40000410000 */
[C---:B------:R-:W-:Y:S01]  /*4af0*/  HMMA.16816.F32.BF16 R64, R144.reuse, R150, R64 ;  /* 0x000000969040723c */ /* 0x040fe20000041840 */
[----:B------:R-:W1:Y:S03]  /*4b00*/  LDSM.16.MT88.4 R148, [R209+0xb000] ;  /* 0x00b00000d194783b */ /* 0x000e660000004200 */
[----:B------:R-:W-:Y:S02]  /*4b10*/  FMUL.FTZ R107, R0, R107 ;  /* 0x0000006b006b7220 */ /* 0x000fe40000410000 */
[C---:B------:R-:W-:Y:S02]  /*4b20*/  FMUL.FTZ R108, R133.reuse, R108 ;  /* 0x0000006c856c7220 */ /* 0x040fe40000410000 */
[-C--:B------:R-:W-:Y:S04]  /*4b30*/  HMMA.16816.F32.BF16 R68, R144, R152.reuse, R68 ;  /* 0x000000989044723c */ /* 0x080fe80000041844 */
[----:B------:R-:W-:Y:S02]  /*4b40*/  FMUL.FTZ R109, R133, R109 ;  /* 0x0000006d856d7220 */ /* 0x000fe40000410000 */
[C---:B------:R-:W-:Y:S02]  /*4b50*/  FMUL.FTZ R110, R132.reuse, R110 ;  /* 0x0000006e846e7220 */ /* 0x040fe40000410000 */
[C---:B------:R-:W-:Y:S04]  /*4b60*/  HMMA.16816.F32.BF16 R72, R140.reuse, R152, R72 ;  /* 0x000000988c48723c */ /* 0x040fe80000041848 */
[C---:B------:R-:W-:Y:S02]  /*4b70*/  FMUL.FTZ R111, R132.reuse, R111 ;  /* 0x0000006f846f7220 */ /* 0x040fe40000410000 */
[----:B------:R-:W-:Y:S02]  /*4b80*/  FFMA.FTZ R137, R33, c[0x0][0x23c], -R137 ;  /* 0x00008f0021897a23 */ /* 0x000fe40000010889 */
[-C--:B------:R-:W-:Y:S02]  /*4b90*/  HMMA.16816.F32.BF16 R76, R140, R154.reuse, R76 ;  /* 0x0000009a8c4c723c */ /* 0x080fe4000004184c */
[----:B------:R-:W-:Y:S02]  /*4ba0*/  MUFU.EX2 R203, R137 ;  /* 0x0000008900cb7308 */ /* 0x000fe40000000800 */
[----:B------:R-:W-:Y:S02]  /*4bb0*/  FMUL.FTZ R33, R133, R161 ;  /* 0x000000a185217220 */ /* 0x000fe40000410000 */
[----:B------:R-:W-:Y:S02]  /*4bc0*/  FFMA.FTZ R138, R35, c[0x0][0x23c], -R138 ;  /* 0x00008f00238a7a23 */ /* 0x000fe4000001088a */
[C---:B------:R-:W-:Y:S01]  /*4bd0*/  HMMA.16816.F32.BF16 R80, R144.reuse, R154, R80 ;  /* 0x0000009a9050723c */ /* 0x040fe20000041850 */
[----:B------:R-:W2:Y:S03]  /*4be0*/  LDSM.16.MT88.4 R152, [R211+0xb000] ;  /* 0x00b00000d398783b */ /* 0x000ea60000004200 */
[----:B------:R-:W-:Y:S01]  /*4bf0*/  FMUL.FTZ R35, R132, R163 ;  /* 0x000000a384237220 */ /* 0x000fe20000410000 */
[----:B------:R-:W-:Y:S01]  /*4c00*/  MUFU.EX2 R201, R138 ;  /* 0x0000008a00c97308 */ /* 0x000fe20000000800 */
[--C-:B------:R-:W-:Y:S02]  /*4c10*/  FFMA.FTZ R24, R24, c[0x0][0x23c], -R139.reuse ;  /* 0x00008f0018187a23 */ /* 0x100fe4000001088b */
[--C-:B------:R-:W-:Y:S01]  /*4c20*/  FFMA.FTZ R25, R25, c[0x0][0x23c], -R139.reuse ;  /* 0x00008f0019197a23 */ /* 0x100fe2000001088b */
[-C--:B-1----:R-:W-:Y:S01]  /*4c30*/  HMMA.16816.F32.BF16 R84, R144, R148.reuse, R84 ;  /* 0x000000949054723c */ /* 0x082fe20000041854 */
[----:B------:R-:W-:Y:S02]  /*4c40*/  LDSM.16.MT88.4 R160, [R211+0xa800] ;  /* 0x00a80000d3a0783b */ /* 0x000fe40000004200 */
[--C-:B------:R-:W-:Y:S02]  /*4c50*/  FFMA.FTZ R26, R26, c[0x0][0x23c], -R180.reuse ;  /* 0x00008f001a1a7a23 */ /* 0x100fe400000108b4 */
[--C-:B------:R-:W-:Y:S01]  /*4c60*/  FFMA.FTZ R27, R27, c[0x0][0x23c], -R180.reuse ;  /* 0x00008f001b1b7a23 */ /* 0x100fe200000108b4 */
[----:B------:R1:W-:Y:S01]  /*4c70*/  MUFU.EX2 R200, R24 ;  /* 0x0000001800c87308 */ /* 0x0003e20000000800 */
[--C-:B------:R-:W-:Y:S01]  /*4c80*/  FFMA.FTZ R30, R30, c[0x0][0x23c], -R180.reuse ;  /* 0x00008f001e1e7a23 */ /* 0x100fe200000108b4 */
[C---:B------:R-:W-:Y:S04]  /*4c90*/  HMMA.16816.F32.BF16 R88, R140.reuse, R148, R88 ;  /* 0x000000948c58723c */ /* 0x040fe80000041858 */
[----:B------:R-:W-:Y:S02]  /*4ca0*/  FFMA.FTZ R180, R31, c[0x0][0x23c], -R180 ;  /* 0x00008f001fb47a23 */ /* 0x000fe400000108b4 */
[C---:B------:R-:W-:Y:S02]  /*4cb0*/  FMUL.FTZ R112, R2.reuse, R112 ;  /* 0x0000007002707220 */ /* 0x040fe40000410000 */
[-C--:B------:R-:W-:Y:S01]  /*4cc0*/  HMMA.16816.F32.BF16 R92, R140, R150.reuse, R92 ;  /* 0x000000968c5c723c */ /* 0x080fe2000004185c */
[----:B------:R3:W-:Y:S03]  /*4cd0*/  MUFU.EX2 R137, R180 ;  /* 0x000000b400897308 */ /* 0x0007e60000000800 */
[----:B------:R-:W-:Y:S02]  /*4ce0*/  FMUL.FTZ R113, R2, R113 ;  /* 0x0000007102717220 */ /* 0x000fe40000410000 */
[C---:B------:R-:W-:Y:S02]  /*4cf0*/  FMUL.FTZ R114, R0.reuse, R114 ;  /* 0x0000007200727220 */ /* 0x040fe40000410000 */
[C---:B------:R-:W-:Y:S01]  /*4d00*/  HMMA.16816.F32.BF16 R96, R144.reuse, R150, R96 ;  /* 0x000000969060723c */ /* 0x040fe20000041860 */
[----:B------:R-:W4:Y:S02]  /*4d10*/  LDSM.16.MT88.4 R148, [R214+0xb000] ;  /* 0x00b00000d694783b */ /* 0x000f240000004200 */
[----:B------:R5:W5:Y:S01]  /*4d20*/  MUFU.EX2 R199, R25 ;  /* 0x0000001900c77308 */ /* 0x000b620000000800 */
[----:B------:R-:W-:Y:S02]  /*4d30*/  FMUL.FTZ R115, R0, R115 ;  /* 0x0000007300737220 */ /* 0x000fe40000410000 */
[C---:B-1----:R-:W-:Y:S02]  /*4d40*/  FMUL.FTZ R24, R133.reuse, R164 ;  /* 0x000000a485187220 */ /* 0x042fe40000410000 */
[-C--:B--2---:R-:W-:Y:S04]  /*4d50*/  HMMA.16816.F32.BF16 R20, R144, R152.reuse, R20 ;  /* 0x000000989014723c */ /* 0x084fe80000041814 */
[C---:B------:R-:W-:Y:S01]  /*4d60*/  FMUL.FTZ R116, R2.reuse, R116 ;  /* 0x0000007402747220 */ /* 0x040fe20000410000 */
[----:B------:R1:W-:Y:S01]  /*4d70*/  MUFU.EX2 R198, R26 ;  /* 0x0000001a00c67308 */ /* 0x0003e20000000800 */
[----:B------:R-:W-:Y:S02]  /*4d80*/  FMUL.FTZ R117, R2, R117 ;  /* 0x0000007502757220 */ /* 0x000fe40000410000 */
[C---:B------:R-:W-:Y:S01]  /*4d90*/  HMMA.16816.F32.BF16 R100, R140.reuse, R152, R100 ;  /* 0x000000988c64723c */ /* 0x040fe20000041864 */
[----:B---3--:R-:W-:Y:S03]  /*4da0*/  LDSM.16.MT88.4 R180, [R209+0xb800] ;  /* 0x00b80000d1b4783b */ /* 0x008fe60000004200 */
[C---:B------:R-:W-:Y:S02]  /*4db0*/  FMUL.FTZ R118, R0.reuse, R118 ;  /* 0x0000007600767220 */ /* 0x040fe40000410000 */
[----:B------:R-:W-:Y:S01]  /*4dc0*/  FMUL.FTZ R119, R0, R119 ;  /* 0x0000007700777220 */ /* 0x000fe20000410000 */
[----:B------:R-:W2:Y:S01]  /*4dd0*/  MUFU.EX2 R197, R27 ;  /* 0x0000001b00c57308 */ /* 0x000ea20000000800 */
[-C--:B------:R-:W-:Y:S04]  /*4de0*/  HMMA.16816.F32.BF16 R104, R140, R154.reuse, R104 ;  /* 0x0000009a8c68723c */ /* 0x080fe80000041868 */
[----:B-----5:R-:W-:Y:S01]  /*4df0*/  FMUL.FTZ R25, R133, R165 ;  /* 0x000000a585197220 */ /* 0x020fe20000410000 */
[----:B------:R-:W-:Y:S01]  /*4e00*/  F2FP.BF16.PACK_AB R172, R199, R200 ;  /* 0x000000c8c7ac723e */ /* 0x000fe200000010ff */
[C---:B------:R-:W-:Y:S02]  /*4e10*/  FMUL.FTZ R120, R133.reuse, R120 ;  /* 0x0000007885787220 */ /* 0x040fe40000410000 */
[C---:B------:R-:W-:Y:S01]  /*4e20*/  HMMA.16816.F32.BF16 R108, R144.reuse, R154, R108 ;  /* 0x0000009a906c723c */ /* 0x040fe2000004186c */
[----:B------:R-:W3:Y:S01]  /*4e30*/  LDSM.16.MT88.4 R152, [R213+0xb000] ;  /* 0x00b00000d598783b */ /* 0x000ee20000004200 */
[----:B------:R-:W5:Y:S02]  /*4e40*/  MUFU.EX2 R138, R30 ;  /* 0x0000001e008a7308 */ /* 0x000f640000000800 */
[----:B------:R-:W-:Y:S02]  /*4e50*/  FMUL.FTZ R121, R133, R121 ;  /* 0x0000007985797220 */ /* 0x000fe40000410000 */
[C---:B-1----:R-:W-:Y:S02]  /*4e60*/  FMUL.FTZ R26, R132.reuse, R166 ;  /* 0x000000a6841a7220 */ /* 0x042fe40000410000 */
[C---:B------:R-:W-:Y:S01]  /*4e70*/  FMUL.FTZ R122, R132.reuse, R122 ;  /* 0x0000007a847a7220 */ /* 0x040fe20000410000 */
[-C--:B----4-:R-:W-:Y:S03]  /*4e80*/  HMMA.16816.F32.BF16 R32, R144, R148.reuse, R32 ;  /* 0x000000949020723c */ /* 0x090fe60000041820 */
[----:B------:R-:W-:Y:S02]  /*4e90*/  FMUL.FTZ R123, R132, R123 ;  /* 0x0000007b847b7220 */ /* 0x000fe40000410000 */
[--C-:B------:R-:W-:Y:S01]  /*4ea0*/  FFMA.FTZ R28, R28, c[0x0][0x23c], -R139.reuse ;  /* 0x00008f001c1c7a23 */ /* 0x100fe2000001088b */
[----:B--2---:R-:W-:Y:S01]  /*4eb0*/  F2FP.BF16.PACK_AB R173, R197, R198 ;  /* 0x000000c6c5ad723e */ /* 0x004fe200000010ff */
[----:B------:R-:W-:Y:S01]  /*4ec0*/  FMUL.FTZ R27, R132, R167 ;  /* 0x000000a7841b7220 */ /* 0x000fe20000410000 */
[C---:B------:R-:W-:Y:S01]  /*4ed0*/  HMMA.16816.F32.BF16 R112, R140.reuse, R148, R112 ;  /* 0x000000948c70723c */ /* 0x040fe20000041870 */
[----:B------:R-:W1:Y:S01]  /*4ee0*/  LDSM.16.MT88.4 R164, [R214+0xa800] ;  /* 0x00a80000d6a4783b */ /* 0x000e620000004200 */
[----:B------:R2:W-:Y:S02]  /*4ef0*/  MUFU.EX2 R196, R28 ;  /* 0x0000001c00c47308 */ /* 0x0005e40000000800 */
[C---:B------:R-:W-:Y:S02]  /*4f00*/  FMUL.FTZ R124, R2.reuse, R124 ;  /* 0x0000007c027c7220 */ /* 0x040fe40000410000 */
[----:B------:R-:W-:Y:S02]  /*4f10*/  FMUL.FTZ R125, R2, R125 ;  /* 0x0000007d027d7220 */ /* 0x000fe40000410000 */
[-C--:B------:R-:W-:Y:S04]  /*4f20*/  HMMA.16816.F32.BF16 R116, R140, R150.reuse, R116 ;  /* 0x000000968c74723c */ /* 0x080fe80000041874 */
[C---:B------:R-:W-:Y:S01]  /*4f30*/  FMUL.FTZ R126, R0.reuse, R126 ;  /* 0x0000007e007e7220 */ /* 0x040fe20000410000 */
[----:B-----5:R-:W-:Y:S01]  /*4f40*/  F2FP.BF16.PACK_AB R175, R137, R138 ;  /* 0x0000008a89af723e */ /* 0x020fe200000010ff */
[----:B------:R-:W-:Y:S02]  /*4f50*/  FMUL.FTZ R127, R0, R127 ;  /* 0x0000007f007f7220 */ /* 0x000fe40000410000 */
[C---:B------:R-:W-:Y:S04]  /*4f60*/  HMMA.16816.F32.BF16 R120, R144.reuse, R150, R120 ;  /* 0x000000969078723c */ /* 0x040fe80000041878 */
[----:B------:R-:W-:Y:S02]  /*4f70*/  FFMA.FTZ R139, R29, c[0x0][0x23c], -R139 ;  /* 0x00008f001d8b7a23 */ /* 0x000fe4000001088b */
[C---:B------:R-:W-:Y:S02]  /*4f80*/  FMUL.FTZ R128, R2.reuse, R128 ;  /* 0x0000008002807220 */ /* 0x040fe40000410000 */
[-C--:B---3--:R-:W-:Y:S02]  /*4f90*/  HMMA.16816.F32.BF16 R24, R144, R152.reuse, R24 ;  /* 0x000000989018723c */ /* 0x088fe40000041818 */
[----:B------:R-:W3:Y:S02]  /*4fa0*/  MUFU.EX2 R139, R139 ;  /* 0x0000008b008b7308 */ /* 0x000ee40000000800 */
[----:B------:R-:W-:Y:S02]  /*4fb0*/  FMUL.FTZ R129, R2, R129 ;  /* 0x0000008102817220 */ /* 0x000fe40000410000 */
[C---:B------:R-:W-:Y:S02]  /*4fc0*/  FMUL.FTZ R130, R0.reuse, R130 ;  /* 0x0000008200827220 */ /* 0x040fe40000410000 */
[C---:B------:R-:W-:Y:S04]  /*4fd0*/  HMMA.16816.F32.BF16 R124, R140.reuse, R152, R124 ;  /* 0x000000988c7c723c */ /* 0x040fe8000004187c */
[----:B------:R-:W-:Y:S02]  /*4fe0*/  FMUL.FTZ R131, R0, R131 ;  /* 0x0000008300837220 */ /* 0x000fe40000410000 */
[----:B--2---:R-:W-:Y:S01]  /*4ff0*/  FMUL.FTZ R28, R133, R168 ;  /* 0x000000a8851c7220 */ /* 0x004fe20000410000 */
[----:B------:R-:W-:Y:S01]  /*5000*/  F2FP.BF16.PACK_AB R168, R207, R225 ;  /* 0x000000e1cfa8723e */ /* 0x000fe200000010ff */
[----:B------:R-:W-:Y:S01]  /*5010*/  FMUL.FTZ R29, R133, R169 ;  /* 0x000000a9851d7220 */ /* 0x000fe20000410000 */
[----:B------:R-:W-:Y:S02]  /*5020*/  F2FP.BF16.PACK_AB R169, R205, R206 ;  /* 0x000000cecda9723e */ /* 0x000fe400000010ff */
[-C--:B------:R-:W-:Y:S03]  /*5030*/  HMMA.16816.F32.BF16 R128, R140, R154.reuse, R128 ;  /* 0x0000009a8c80723c */ /* 0x080fe60000041880 */
[C---:B------:R-:W-:Y:S01]  /*5040*/  FMUL.FTZ R30, R132.reuse, R170 ;  /* 0x000000aa841e7220 */ /* 0x040fe20000410000 */
[----:B------:R-:W-:Y:S01]  /*5050*/  F2FP.BF16.PACK_AB R170, R203, R204 ;  /* 0x000000cccbaa723e */ /* 0x000fe200000010ff */
[C---:B------:R-:W-:Y:S01]  /*5060*/  FMUL.FTZ R31, R132.reuse, R171 ;  /* 0x000000ab841f7220 */ /* 0x040fe20000410000 */
[----:B------:R-:W-:Y:S01]  /*5070*/  F2FP.BF16.PACK_AB R171, R201, R202 ;  /* 0x000000cac9ab723e */ /* 0x000fe200000010ff */
[----:B------:R-:W-:Y:S01]  /*5080*/  FFMA.FTZ R133, R133, R245, R239 ;  /* 0x000000f585857223 */ /* 0x000fe200000100ef */
[----:B---3--:R-:W-:Y:S01]  /*5090*/  F2FP.BF16.PACK_AB R174, R139, R196 ;  /* 0x000000c48bae723e */ /* 0x008fe200000010ff */
[----:B------:R-:W-:Y:S03]  /*50a0*/  FFMA.FTZ R132, R132, R244, R235 ;  /* 0x000000f484847223 */ /* 0x000fe600000100eb */
[----:B------:R-:W-:Y:S04]  /*50b0*/  HMMA.16816.F32.BF16 R28, R144, R154, R28 ;  /* 0x0000009a901c723c */ /* 0x000fe8000004181c */
[----:B------:R-:W-:Y:S02]  /*50c0*/  FFMA.FTZ R2, R2, R243, R231 ;  /* 0x000000f302027223 */ /* 0x000fe400000100e7 */
[----:B------:R-:W-:Y:S02]  /*50d0*/  FFMA.FTZ R0, R0, R242, R227 ;  /* 0x000000f200007223 */ /* 0x000fe400000100e3 */
[-C--:B------:R-:W-:Y:S05]  /*50e0*/  HMMA.16816.F32.BF16 R144, R168, R156.reuse, R4 ;  /* 0x0000009ca890723c */ /* 0x080fea0000041804 */
[----:B------:R-:W-:Y:S02]  /*50f0*/  FADD.FTZ R133, R241, R133 ;  /* 0x00000085f1857221 */ /* 0x000fe40000010000 */
[----:B------:R-:W-:Y:S01]  /*5100*/  FADD.FTZ R4, R237, R132 ;  /* 0x00000084ed047221 */ /* 0x000fe20000010000 */
[C---:B------:R-:W-:Y:S04]  /*5110*/  HMMA.16816.F32.BF16 R140, R172.reuse, R156, R8 ;  /* 0x0000009cac8c723c */ /* 0x040fe80000041808 */
[----:B------:R-:W-:Y:S01]  /*5120*/  FADD.FTZ R6, R233, R2 ;  /* 0x00000002e9067221 */ /* 0x000fe20000010000 */
[----:B------:R-:W-:Y:S01]  /*5130*/  MOV R132, R136 ;  /* 0x0000008800847202 */ /* 0x000fe20000000f00 */
        /* <DEDUP_REMOVED lines=36> */
[----:B------:R-:W-:Y:S01]  /*5380*/  FADD.FTZ R243, R139, R2 ;  /* 0x000000028bf37221 */ /* 0x000fe20000010000 */
[----:B------:R-:W-:Y:S01]  /*5390*/  MOV R139, R3 ;  /* 0x00000003008b7202 */ /* 0x000fe20000000f00 */
[----:B------:R-:W-:Y:S01]  /*53a0*/  FADD.FTZ R242, R137, R0 ;  /* 0x0000000089f27221 */ /* 0x000fe20000010000 */
[----:B------:R-:W-:Y:S01]  /*53b0*/  MOV R137, R135 ;  /* 0x0000008700897202 */ /* 0x000fe20000000f00 */
        /* <DEDUP_REMOVED lines=17> */
[----:B------:R-:W-:Y:S01]  /*54d0*/  HMMA.16816.F32.BF16 R168, R168, R194, R28 ;  /* 0x000000c2a8a8723c */ /* 0x000fe2000004181c */
[----:B------:R-:W-:-:S07]  /*54e0*/  @P0 BRA `(.L_x_845) ;  /* 0xffffdf8000000947 */ /* 0x000fce000383ffff */
.L_x_844:
[----:B------:R-:W2:Y:S01]  /*54f0*/  LDL.LU R174, [R1+0xc] ;  /* 0x00000c0001ae7983 */ /* 0x000ea20000300800 */
[----:B------:R-:W-:Y:S03]  /*5500*/  BSSY B0, `(.L_x_848) ;  /* 0x00001b5000007945 */ /* 0x000fe60003800000 */
[----:B------:R-:W1:Y:S04]  /*5510*/  SHFL.BFLY PT, R0, R245, 0x2, 0x1f ;  /* 0x0c401f00f5007f89 */ /* 0x000e6800000e0000 */
[----:B------:R-:W3:Y:S04]  /*5520*/  SHFL.BFLY PT, R2, R244, 0x2, 0x1f ;  /* 0x0c401f00f4027f89 */ /* 0x000ee800000e0000 */
[----:B------:R-:W4:Y:S04]  /*5530*/  SHFL.BFLY PT, R4, R243, 0x2, 0x1f ;  /* 0x0c401f00f3047f89 */ /* 0x000f2800000e0000 */
[----:B------:R-:W5:Y:S04]  /*5540*/  S2R R173, SR_CTAID.Y ;  /* 0x0000000000ad7919 */ /* 0x000f680000002600 */
[----:B------:R-:W5:Y:S01]  /*5550*/  S2R R172, SR_TID.X ;  /* 0x0000000000ac7919 */ /* 0x000f620000002100 */
[----:B-1----:R-:W-:-:S03]  /*5560*/  FADD.FTZ R245, R0, R245 ;  /* 0x000000f500f57221 */ /* 0x002fc60000010000 */
[----:B------:R-:W1:Y:S01]  /*5570*/  SHFL.BFLY PT, R0, R242, 0x2, 0x1f ;  /* 0x0c401f00f2007f89 */ /* 0x000e6200000e0000 */
[----:B---3--:R-:W-:-:S03]  /*5580*/  FADD.FTZ R244, R2, R244 ;  /* 0x000000f402f47221 */ /* 0x008fc60000010000 */
[----:B------:R-:W3:Y:S01]  /*5590*/  SHFL.BFLY PT, R5, R245, 0x1, 0x1f ;  /* 0x0c201f00f5057f89 */ /* 0x000ee200000e0000 */
[----:B----4-:R-:W-:-:S03]  /*55a0*/  FADD.FTZ R243, R4, R243 ;  /* 0x000000f304f37221 */ /* 0x010fc60000010000 */
[----:B------:R-:W4:Y:S04]  /*55b0*/  SHFL.BFLY PT, R7, R244, 0x1, 0x1f ;  /* 0x0c201f00f4077f89 */ /* 0x000f2800000e0000 */
[----:B------:R-:W4:Y:S01]  /*55c0*/  SHFL.BFLY PT, R2, R243, 0x1, 0x1f ;  /* 0x0c201f00f3027f89 */ /* 0x000f2200000e0000 */
[----:B-----5:R-:W-:Y:S01]  /*55d0*/  SHF.R.S32.HI R138, RZ, 0x1f, R172 ;  /* 0x0000001fff8a7819 */ /* 0x020fe200000114ac */
[----:B-1----:R-:W-:Y:S01]  /*55e0*/  FADD.FTZ R242, R0, R242 ;  /* 0x000000f200f27221 */ /* 0x002fe20000010000 */
[----:B------:R-:W-:Y:S01]  /*55f0*/  MOV R0, 0x3f800000 ;  /* 0x3f80000000007802 */ /* 0x000fe20000000f00 */
[----:B---3--:R-:W-:-:S03]  /*5600*/  FADD.FTZ R245, R245, R5 ;  /* 0x00000005f5f57221 */ /* 0x008fc60000010000 */
[----:B------:R-:W1:Y:S01]  /*5610*/  SHFL.BFLY PT, R6, R242, 0x1, 0x1f ;  /* 0x0c201f00f2067f89 */ /* 0x000e6200000e0000 */
[----:B----4-:R-:W-:Y:S01]  /*5620*/  FADD.FTZ R244, R244, R7 ;  /* 0x00000007f4f47221 */ /* 0x010fe20000010000 */
[----:B------:R-:W-:Y:S01]  /*5630*/  FSETP.NE.FTZ.AND P6, PT, R245, RZ, PT ;  /* 0x000000fff500720b */ /* 0x000fe20003fd5000 */
[----:B------:R-:W-:-:S03]  /*5640*/  FADD.FTZ R243, R243, R2 ;  /* 0x00000002f3f37221 */ /* 0x000fc60000010000 */
[----:B------:R-:W-:Y:S02]  /*5650*/  FSETP.NE.FTZ.AND P5, PT, R244, RZ, PT ;  /* 0x000000fff400720b */ /* 0x000fe40003fb5000 */
[----:B------:R-:W-:-:S07]  /*5660*/  FSETP.NE.FTZ.AND P4, PT, R243, RZ, PT ;  /* 0x000000fff300720b */ /* 0x000fce0003f95000 */
[----:B------:R-:W3:Y:S01]  /*5670*/  @P6 MUFU.RCP R0, R245 ;  /* 0x000000f500006308 */ /* 0x000ee20000001000 */
[----:B-1----:R-:W-:-:S05]  /*5680*/  FADD.FTZ R242, R242, R6 ;  /* 0x00000006f2f27221 */ /* 0x002fca0000010000 */
[----:B------:R-:W-:Y:S01]  /*5690*/  FSETP.NE.FTZ.AND P3, PT, R242, RZ, PT ;  /* 0x000000fff200720b */ /* 0x000fe20003f75000 */
[C---:B---3--:R-:W-:Y:S02]  /*56a0*/  FMUL.FTZ R144, R0.reuse, R144 ;  /* 0x0000009000907220 */ /* 0x048fe40000410000 */
[C---:B------:R-:W-:Y:S02]  /*56b0*/  FMUL.FTZ R152, R0.reuse, R152 ;  /* 0x0000009800987220 */ /* 0x040fe40000410000 */
[C---:B------:R-:W-:Y:S02]  /*56c0*/  FMUL.FTZ R153, R0.reuse, R153 ;  /* 0x0000009900997220 */ /* 0x040fe40000410000 */
[C---:B------:R-:W-:Y:S02]  /*56d0*/  FMUL.FTZ R16, R0.reuse, R36 ;  /* 0x0000002400107220 */ /* 0x040fe40000410000 */
[C---:B------:R-:W-:Y:S02]  /*56e0*/  FMUL.FTZ R13, R0.reuse, R37 ;  /* 0x00000025000d7220 */ /* 0x040fe40000410000 */
        /* <DEDUP_REMOVED lines=10> */
[C---:B------:R-:W-:Y:S02]  /*5790*/  FMUL.FTZ R132, R0.reuse, R69 ;  /* 0x0000004500847220 */ /* 0x040fe40000410000 */
[C---:B------:R-:W-:Y:S02]  /*57a0*/  FMUL.FTZ R80, R0.reuse, R80 ;  /* 0x0000005000507220 */ /* 0x040fe40000410000 */
[C---:B------:R-:W-:Y:S02]  /*57b0*/  FMUL.FTZ R81, R0.reuse, R81 ;  /* 0x0000005100517220 */ /* 0x040fe40000410000 */
[C---:B------:R-:W-:Y:S02]  /*57c0*/  FMUL.FTZ R84, R0.reuse, R84 ;  /* 0x0000005400547220 */ /* 0x040fe40000410000 */
[C---:B------:R-:W-:Y:S02]  /*57d0*/  FMUL.FTZ R85, R0.reuse, R85 ;  /* 0x0000005500557220 */ /* 0x040fe40000410000 */
        /* <DEDUP_REMOVED lines=16> */
[----:B--2---:R-:W-:-:S13]  /*58e0*/  ISETP.NE.AND P0, PT, R174, -0x1, PT ;  /* 0xffffffffae00780c */ /* 0x004fda0003f05270 */
[----:B------:R-:W-:Y:S01]  /*58f0*/  @P0 IMAD.WIDE.U32 R4, R174, c[0x0][0x1e8], RZ ;  /* 0x00007a00ae040a25 */ /* 0x000fe200078e00ff */
[----:B------:R-:W-:-:S03]  /*5900*/  @!P0 SHF.R.S32.HI R7, RZ, 0x1f, R173 ;  /* 0x0000001fff078819 */ /* 0x000fc600000114ad */
[----:B------:R-:W-:Y:S01]  /*5910*/  @!P0 IMAD.WIDE.U32 R8, R173, c[0x0][0x1e0], RZ ;  /* 0x00007800ad088a25 */ /* 0x000fe200078e00ff */
[----:B------:R-:W-:-:S03]  /*5920*/  @P0 MOV R137, R4 ;  /* 0x0000000400890202 */ /* 0x000fc60000000f00 */
[----:B------:R-:W-:Y:S01]  /*5930*/  @!P0 IMAD R4, R7, c[0x0][0x1e0], RZ ;  /* 0x0000780007048a24 */ /* 0x000fe200078e02ff */
[----:B------:R-:W-:Y:S01]  /*5940*/  @!P0 MOV R137, R8 ;  /* 0x0000000800898202 */ /* 0x000fe20000000f00 */
[----:B------:R-:W-:Y:S01]  /*5950*/  @P0 IMAD R139, R174, c[0x0][0x1ec], R5 ;  /* 0x00007b00ae8b0a24 */ /* 0x000fe200078e0205 */
[----:B------:R-:W-:Y:S01]  /*5960*/  LEA.HI R5, R138, R172, RZ, 0x2 ;  /* 0x000000ac8a057211 */ /* 0x000fe200078f10ff */
[----:B------:R-:W-:Y:S01]  /*5970*/  @!P0 IMAD R2, R173, c[0x0][0x1e4], R4 ;  /* 0x00007900ad028a24 */ /* 0x000fe200078e0204 */
[----:B------:R-:W-:Y:S01]  /*5980*/  MOV R4, 0x3f800000 ;  /* 0x3f80000000047802 */ /* 0x000fe20000000f00 */
[----:B------:R-:W-:Y:S01]  /*5990*/  FMUL.FTZ R7, R0, R145 ;  /* 0x0000009100077220 */ /* 0x000fe20000410000 */
[----:B------:R-:W-:Y:S02]  /*59a0*/  MOV R0, 0x3f800000 ;  /* 0x3f80000000007802 */ /* 0x000fe40000000f00 */
[----:B------:R-:W-:Y:S02]  /*59b0*/  @!P0 IADD3 R139, R9, R2, RZ ;  /* 0x00000002098b8210 */ /* 0x000fe40007ffe0ff */
[----:B------:R-:W-:Y:S01]  /*59c0*/  MOV R2, 0x3f800000 ;  /* 0x3f80000000027802 */ /* 0x000fe20000000f00 */
[----:B------:R-:W1:Y:S01]  /*59d0*/  @P5 MUFU.RCP R4, R244 ;  /* 0x000000f400045308 */ /* 0x000e620000001000 */
[----:B------:R-:W-:-:S02]  /*59e0*/  LOP3.LUT R6, R5, 0x3ffffffc, RZ, 0xc0, !PT ;  /* 0x3ffffffc05067812 */ /* 0x000fc400078ec0ff */
[-C--:B------:R-:W-:Y:S02]  /*59f0*/  LEA.HI R138, R138, R172.reuse, RZ, 0x5 ;  /* 0x000000ac8a8a7211 */ /* 0x080fe400078f28ff */
[----:B------:R-:W-:Y:S02]  /*5a00*/  IADD3 R172, -R6, R172, RZ ;  /* 0x000000ac06ac7210 */ /* 0x000fe40007ffe1ff */
[----:B------:R-:W-:Y:S01]  /*5a10*/  SHF.R.S32.HI R34, RZ, 0x5, R138 ;  /* 0x00000005ff227819 */ /* 0x000fe2000001148a */
[----:B------:R-:W2:Y:S01]  /*5a20*/  @P4 MUFU.RCP R2, R243 ;  /* 0x000000f300024308 */ /* 0x000ea20000001000 */
[----:B------:R-:W-:Y:S01]  /*5a30*/  F2FP.BF16.PACK_AB R7, R7, R144 ;  /* 0x000000900707723e */ /* 0x000fe200000010ff */
[----:B-1----:R-:W-:-:S06]  /*5a40*/  FMUL.FTZ R27, R4, R66 ;  /* 0x00000042041b7220 */ /* 0x002fcc0000410000 */
[----:B------:R-:W1:Y:S01]  /*5a50*/  @P3 MUFU.RCP R0, R242 ;  /* 0x000000f200003308 */ /* 0x000e620000001000 */
[C---:B------:R-:W-:Y:S02]  /*5a60*/  FMUL.FTZ R146, R4.reuse, R146 ;  /* 0x0000009204927220 */ /* 0x040fe40000410000 */
[C---:B------:R-:W-:Y:S02]  /*5a70*/  FMUL.FTZ R6, R4.reuse, R147 ;  /* 0x0000009304067220 */ /* 0x040fe40000410000 */
[----:B------:R-:W-:Y:S02]  /*5a80*/  FMUL.FTZ R154, R4, R154 ;  /* 0x0000009a049a7220 */ /* 0x000fe40000410000 */
[----:B--2---:R-:W-:Y:S01]  /*5a90*/  FMUL.FTZ R17, R2, R41 ;  /* 0x0000002902117220 */ /* 0x004fe20000410000 */
[----:B------:R-:W-:Y:S01]  /*5aa0*/  F2FP.BF16.PACK_AB R6, R6, R146 ;  /* 0x000000920606723e */ /* 0x000fe200000010ff */
[C---:B------:R-:W-:Y:S02]  /*5ab0*/  FMUL.FTZ R25, R2.reuse, R45 ;  /* 0x0000002d02197220 */ /* 0x040fe40000410000 */
[----:B------:R-:W-:-:S02]  /*5ac0*/  FMUL.FTZ R21, R2, R57 ;  /* 0x0000003902157220 */ /* 0x000fc40000410000 */
[C---:B------:R-:W-:Y:S02]  /*5ad0*/  FMUL.FTZ R8, R4.reuse, R155 ;  /* 0x0000009b04087220 */ /* 0x040fe40000410000 */
[C---:B------:R-:W-:Y:S02]  /*5ae0*/  FMUL.FTZ R38, R4.reuse, R38 ;  /* 0x0000002604267220 */ /* 0x040fe40000410000 */
[----:B------:R-:W-:Y:S01]  /*5af0*/  FMUL.FTZ R12, R4, R39 ;  /* 0x00000027040c7220 */ /* 0x000fe20000410000 */
[----:B------:R-:W-:Y:S01]  /*5b00*/  F2FP.BF16.PACK_AB R8, R8, R154 ;  /* 0x0000009a0808723e */ /* 0x000fe200000010ff */
[C---:B------:R-:W-:Y:S01]  /*5b10*/  FMUL.FTZ R50, R4.reuse, R50 ;  /* 0x0000003204327220 */ /* 0x040fe20000410000 */
        /* <DEDUP_REMOVED lines=10> */
[C---:B------:R-:W-:Y:S02]  /*5bc0*/  FMUL.FTZ R82, R4.reuse, R82 ;  /* 0x0000005204527220 */ /* 0x040fe40000410000 */
[C---:B------:R-:W-:Y:S01]  /*5bd0*/  FMUL.FTZ R83, R4.reuse, R83 ;  /* 0x0000005304537220 */ /* 0x040fe20000410000 */
        /* <DEDUP_REMOVED lines=17> */
[C---:B------:R-:W-:Y:S02]  /*5cf0*/  FMUL.FTZ R167, R4.reuse, R167 ;  /* 0x000000a704a77220 */ /* 0x040fe40000410000 */
[C---:B------:R-:W-:Y:S02]  /*5d00*/  FMUL.FTZ R170, R4.reuse, R170 ;  /* 0x000000aa04aa7220 */ /* 0x040fe40000410000 */
[----:B------:R-:W-:Y:S01]  /*5d10*/  FMUL.FTZ R171, R4, R171 ;  /* 0x000000ab04ab7220 */ /* 0x000fe20000410000 */
[----:B------:R-:W-:Y:S01]  /*5d20*/  SHF.R.S32.HI R4, RZ, 0x1f, R5 ;  /* 0x0000001fff047819 */ /* 0x000fe20000011405 */
        /* <DEDUP_REMOVED lines=64> */
[----:B------:R-:W-:Y:S01]  /*6130*/  FMUL.FTZ R18, R0, R42 ;  /* 0x0000002a00127220 */ /* 0x000fe20000410000 */
[----:B------:R-:W-:Y:S01]  /*6140*/  LEA R2, R34, R172, 0x9 ;  /* 0x000000ac22027211 */ /* 0x000fe200078e48ff */
[----:B------:R-:W-:Y:S01]  /*6150*/  FMUL.FTZ R47, R0, R47 ;  /* 0x0000002f002f7220 */ /* 0x000fe20000410000 */
[----:B------:R-:W-:Y:S01]  /*6160*/  LOP3.LUT R61, R4, 0x1, RZ, 0xc0, !PT ;  /* 0x00000001043d7812 */ /* 0x000fe200078ec0ff */
[C---:B------:R-:W-:Y:S01]  /*6170*/  FMUL.FTZ R24, R0.reuse, R46 ;  /* 0x0000002e00187220 */ /* 0x040fe20000410000 */
[----:B------:R-:W-:Y:S01]  /*6180*/  F2FP.BF16.PACK_AB R14, R151, R14 ;  /* 0x0000000e970e723e */ /* 0x000fe200000010ff */
[C---:B------:R-:W-:Y:S01]  /*6190*/  FMUL.FTZ R59, R0.reuse, R59 ;  /* 0x0000003b003b7220 */ /* 0x040fe20000410000 */
        /* <DEDUP_REMOVED lines=61> */
[----:B------:R5:W-:Y:S01]  /*6570*/  STS [R2+0x2000], R11 ;  /* 0x0020000b02007388 */ /* 0x000be20000000800 */
[----:B-1----:R-:W-:-:S03]  /*6580*/  MOV R6, 0x40 ;  /* 0x0000004000067802 */ /* 0x002fc60000000f00 */
[----:B------:R1:W-:Y:S01]  /*6590*/  STS [R2+0x2400], R14 ;  /* 0x0024000e02007388 */ /* 0x0003e20000000800 */
[----:B------:R-:W-:Y:S02]  /*65a0*/  SEL R6, R6, 0xffffffc0, !P2 ;  /* 0xffffffc006067807 */ /* 0x000fe40005000000 */
[----:B--2---:R-:W-:Y:S02]  /*65b0*/  IADD3 R5, R0, R4, RZ ;  /* 0x0000000400057210 */ /* 0x004fe40007ffe0ff */
[----:B------:R-:W-:Y:S02]  /*65c0*/  IADD3 R4, R4, R2, RZ ;  /* 0x0000000204047210 */ /* 0x000fe40007ffe0ff */
[-C--:B---3--:R-:W-:Y:S01]  /*65d0*/  IADD3 R8, R0, R6.reuse, RZ ;  /* 0x0000000600087210 */ /* 0x088fe20007ffe0ff */
[----:B------:R2:W-:Y:S01]  /*65e0*/  STS [R5], R13 ;  /* 0x0000000d05007388 */ /* 0x0005e20000000800 */
[----:B------:R-:W-:Y:S01]  /*65f0*/  IADD3 R7, R5, R6, RZ ;  /* 0x0000000605077210 */ /* 0x000fe20007ffe0ff */
[----:B----4-:R-:W3:Y:S02]  /*6600*/  LDC.U8 R10, c[0x0][0x329] ;  /* 0x0000ca40ff0a7b82 */ /* 0x010ee40000000000 */
[----:B------:R4:W-:Y:S01]  /*6610*/  STS [R5+0x400], R12 ;  /* 0x0004000c05007388 */ /* 0x0009e20000000800 */
[----:B-----5:R-:W-:-:S03]  /*6620*/  IADD3 R9, R6, R2, RZ ;  /* 0x0000000206097210 */ /* 0x020fc60007ffe0ff */
[----:B------:R5:W-:Y:S01]  /*6630*/  STS [R4], R16 ;  /* 0x0000001004007388 */ /* 0x000be20000000800 */
[----:B------:R-:W-:Y:S01]  /*6640*/  IADD3 R6, R4, R6, RZ ;  /* 0x0000000604067210 */ /* 0x000fe20007ffe0ff */
[----:B------:R-:W5:Y:S02]  /*6650*/  LDC.U8 R11, c[0x0][0x328] ;  /* 0x0000ca00ff0b7b82 */ /* 0x000f640000000000 */
[----:B------:R-:W-:Y:S01]  /*6660*/  STS [R4+0x400], R15 ;  /* 0x0004000f04007388 */ /* 0x000fe20000000800 */
[----:B-1----:R-:W-:-:S03]  /*6670*/  MOV R14, 0x7f800000 ;  /* 0x7f800000000e7802 */ /* 0x002fc60000000f00 */
[----:B------:R1:W-:Y:S04]  /*6680*/  STS [R5+0x2000], R17 ;  /* 0x0020001105007388 */ /* 0x0003e80000000800 */
[----:B------:R-:W-:Y:S04]  /*6690*/  STS [R5+0x2400], R18 ;  /* 0x0024001205007388 */ /* 0x000fe80000000800 */
[----:B------:R-:W-:Y:S01]  /*66a0*/  STS [R4+0x2000], R25 ;  /* 0x0020001904007388 */ /* 0x000fe20000000800 */
[----:B--2---:R-:W-:Y:S01]  /*66b0*/  @P5 MUFU.LG2 R13, R244 ;  /* 0x000000f4000d5308 */ /* 0x004fe20000000c00 */
[----:B---3--:R-:W-:-:S02]  /*66c0*/  ISETP.NE.AND P1, PT, R10, RZ, PT ;  /* 0x000000ff0a00720c */ /* 0x008fc40003f25270 */
[----:B------:R-:W-:Y:S04]  /*66d0*/  STS [R4+0x2400], R24 ;  /* 0x0024001804007388 */ /* 0x000fe80000000800 */
[----:B------:R-:W-:Y:S01]  /*66e0*/  STS [R8], R23 ;  /* 0x0000001708007388 */ /* 0x000fe20000000800 */
[----:B----4-:R-:W-:Y:S01]  /*66f0*/  @P4 MUFU.LG2 R12, R243 ;  /* 0x000000f3000c4308 */ /* 0x010fe20000000c00 */
[----:B-----5:R-:W-:Y:S02]  /*6700*/  MOV R16, 0x7f800000 ;  /* 0x7f80000000107802 */ /* 0x020fe40000000f00 */
[----:B------:R-:W-:Y:S01]  /*6710*/  STS [R8+0x400], R22 ;  /* 0x0004001608007388 */ /* 0x000fe20000000800 */
[----:B------:R-:W-:-:S03]  /*6720*/  ISETP.NE.AND P2, PT, R11, RZ, PT ;  /* 0x000000ff0b00720c */ /* 0x000fc60003f45270 */
[----:B------:R-:W-:Y:S01]  /*6730*/  STS [R9], R20 ;  /* 0x0000001409007388 */ /* 0x000fe20000000800 */
[----:B-1----:R-:W-:-:S03]  /*6740*/  MOV R17, 0x7f800000 ;  /* 0x7f80000000117802 */ /* 0x002fc60000000f00 */
        /* <DEDUP_REMOVED lines=24> */
[----:B------:R-:W-:Y:S01]  /*68d0*/  STS [R4+0x4400], R33 ;  /* 0x0044002104007388 */ /* 0x000fe20000000800 */
[----:B-1----:R-:W-:-:S03]  /*68e0*/  @P1 MOV R0, c[0x0][0x210] ;  /* 0x0000840000001a02 */ /* 0x002fc60000000f00 */
        /* <DEDUP_REMOVED lines=10> */
[----:B-1----:R-:W-:-:S03]  /*6990*/  CS2R R4, SRZ ;  /* 0x0000000000047805 */ /* 0x002fc6000001ff00 */
[----:B------:R-:W-:Y:S04]  /*69a0*/  STS [R9+0x6000], R58 ;  /* 0x0060003a09007388 */ /* 0x000fe80000000800 */
[----:B------:R1:W-:Y:S04]  /*69b0*/  STS [R9+0x6400], R62 ;  /* 0x0064003e09007388 */ /* 0x0003e80000000800 */
[----:B------:R-:W-:Y:S04]  /*69c0*/  STS [R7+0x4000], R61 ;  /* 0x0040003d07007388 */ /* 0x000fe80000000800 */
[----:B------:R-:W-:Y:S04]  /*69d0*/  STS [R7+0x4400], R67 ;  /* 0x0044004307007388 */ /* 0x000fe80000000800 */
[----:B------:R-:W-:Y:S04]  /*69e0*/  STS [R6+0x4000], R64 ;  /* 0x0040004006007388 */ /* 0x000fe80000000800 */
[----:B------:R-:W-:Y:S01]  /*69f0*/  STS [R6+0x4400], R63 ;  /* 0x0044003f06007388 */ /* 0x000fe20000000800 */
[----:B--2---:R-:W-:Y:S01]  /*6a00*/  @P1 IMAD R8, R0, c[0x0][0x214], RZ ;  /* 0x0000850000081a24 */ /* 0x004fe200078e02ff */
[----:B------:R-:W-:-:S02]  /*6a10*/  @!P1 MOV R0, c[0x0][0x214] ;  /* 0x0000850000009a02 */ /* 0x000fc40000000f00 */
[----:B------:R-:W-:Y:S02]  /*6a20*/  STS [R7+0x6000], R66 ;  /* 0x0060004207007388 */ /* 0x000fe40000000800 */
[----:B------:R-:W-:Y:S02]  /*6a30*/  @!P1 SEL R8, R0, c[0x0][0x234], !P2 ;  /* 0x00008d0000089a07 */ /* 0x000fe40005000000 */
[----:B------:R2:W-:Y:S01]  /*6a40*/  STS [R7+0x6400], R65 ;  /* 0x0064004107007388 */ /* 0x0005e20000000800 */
[----:B-1----:R-:W2:Y:S01]  /*6a50*/  @P6 MUFU.LG2 R9, R245 ;  /* 0x000000f500096308 */ /* 0x002ea20000000c00 */
[----:B------:R-:W-:Y:S02]  /*6a60*/  ISETP.NE.OR P2, PT, R10, RZ, !P2 ;  /* 0x000000ff0a00720c */ /* 0x000fe40005745670 */
[----:B------:R-:W-:Y:S01]  /*6a70*/  STS [R6+0x6000], R69 ;  /* 0x0060004506007388 */ /* 0x000fe20000000800 */
[----:B------:R-:W-:Y:S01]  /*6a80*/  @P1 MOV R0, 0x1 ;  /* 0x0000000100001802 */ /* 0x000fe20000000f00 */
[----:B------:R-:W-:-:S02]  /*6a90*/  @!P1 IMAD R0, R8, c[0x0][0x1c0], RZ ;  /* 0x0000700008009a24 */ /* 0x000fc400078e02ff */
[----:B------:R1:W-:Y:S01]  /*6aa0*/  STS [R6+0x6400], R68 ;  /* 0x0064004406007388 */ /* 0x0003e20000000800 */
[----:B------:R-:W3:Y:S01]  /*6ab0*/  @P3 MUFU.LG2 R10, R242 ;  /* 0x000000f2000a3308 */ /* 0x000ee20000000c00 */
[C---:B------:R-:W-:Y:S02]  /*6ac0*/  IMAD R0, R173.reuse, R0, RZ ;  /* 0x00000000ad007224 */ /* 0x040fe400078e02ff */
[----:B------:R-:W-:Y:S03]  /*6ad0*/  BAR.SYNC.DEFER_BLOCKING 0x0 ;  /* 0x0000000000007b1d */ /* 0x000fe60000010000 */
[----:B------:R-:W-:-:S03]  /*6ae0*/  @!P2 IMAD R2, R173, c[0x0][0x214], RZ ;  /* 0x00008500ad02aa24 */ /* 0x000fc600078e02ff */
[----:B------:R-:W4:Y:S02]  /*6af0*/  S2R R18, SR_TID.X ;  /* 0x0000000000127919 */ /* 0x000f240000002100 */
[----:B------:R-:W-:Y:S02]  /*6b00*/  @!P2 SEL R2, R2, R174, !P0 ;  /* 0x000000ae0202a207 */ /* 0x000fe40004000000 */
[----:B------:R-:W5:Y:S02]  /*6b10*/  S2R R15, SR_CTAID.X ;  /* 0x00000000000f7919 */ /* 0x000f640000002500 */
[----:B------:R-:W-:Y:S01]  /*6b20*/  @!P2 SHF.R.S32.HI R5, RZ, 0x1f, R2 ;  /* 0x0000001fff05a819 */ /* 0x000fe20000011402 */
[----:B--2---:R-:W-:Y:S01]  /*6b30*/  @P6 FMUL.FTZ R7, R9, 0.69314718246459960938 ;  /* 0x3f31721809076820 */ /* 0x004fe20000410000 */
[----:B------:R-:W2:Y:S01]  /*6b40*/  S2R R32, SR_CTAID.Z ;  /* 0x0000000000207919 */ /* 0x000ea20000002700 */
[----:B------:R-:W-:Y:S02]  /*6b50*/  SEL R9, R0, RZ, P2 ;  /* 0x000000ff00097207 */ /* 0x000fe40001000000 */
[----:B------:R-:W-:Y:S01]  /*6b60*/  @!P2 MOV R4, R2 ;  /* 0x000000020004a202 */ /* 0x000fe20000000f00 */
[----:B------:R-:W-:Y:S01]  /*6b70*/  @P6 FFMA.FTZ R17, R136, c[0x0][0x238], R7 ;  /* 0x00008e0088116a23 */ /* 0x000fe20000010007 */
[----:B-1----:R-:W-:-:S02]  /*6b80*/  @P1 MOV R6, c[0x0][0x210] ;  /* 0x0000840000061a02 */ /* 0x002fc40000000f00 */
[----:B------:R-:W-:Y:S01]  /*6b90*/  @!P1 MOV R6, 0x1 ;  /* 0x0000000100069802 */ /* 0x000fe20000000f00 */
[----:B------:R1:W1:Y:S04]  /*6ba0*/  LDS.128 R24, [R223] ;  /* 0x00000000df187984 */ /* 0x0002680000000c00 */
[----:B------:R1:W1:Y:S01]  /*6bb0*/  LDS.128 R36, [R223+0x800] ;  /* 0x00080000df247984 */ /* 0x0002620000000c00 */
[----:B----4-:R-:W-:-:S03]  /*6bc0*/  SHF.R.S32.HI R19, RZ, 0x1f, R18 ;  /* 0x0000001fff137819 */ /* 0x010fc60000011412 */
[----:B------:R4:W1:Y:S01]  /*6bd0*/  LDS.128 R44, [R223+0x1000] ;  /* 0x00100000df2c7984 */ /* 0x0008620000000c00 */
[----:B------:R-:W-:Y:S01]  /*6be0*/  LEA.HI R11, R19, R18, RZ, 0x5 ;  /* 0x00000012130b7211 */ /* 0x000fe200078f28ff */
[----:B-----5:R-:W-:Y:S02]  /*6bf0*/  IMAD R7, R15, R6, RZ ;  /* 0x000000060f077224 */ /* 0x020fe400078e02ff */
[----:B------:R4:W1:Y:S01]  /*6c00*/  LDS.128 R52, [R223+0x1800] ;  /* 0x00180000df347984 */ /* 0x0008620000000c00 */
[----:B------:R-:W-:Y:S01]  /*6c10*/  MOV R15, 0x7f800000 ;  /* 0x7f800000000f7802 */ /* 0x000fe20000000f00 */
[----:B--2---:R-:W-:Y:S01]  /*6c20*/  IMAD R2, R32, R8, R9 ;  /* 0x0000000820027224 */ /* 0x004fe200078e0209 */
[----:B------:R-:W-:Y:S01]  /*6c30*/  LOP3.LUT R0, R11, 0xffffffe0, RZ, 0xc0, !PT ;  /* 0xffffffe00b007812 */ /* 0x000fe200078ec0ff */
[----:B------:R4:W2:Y:S01]  /*6c40*/  LDS.128 R60, [R223+0x2000] ;  /* 0x00200000df3c7984 */ /* 0x0008a20000000c00 */
[----:B------:R-:W-:Y:S01]  /*6c50*/  SHF.L.U32 R11, R7, 0x7, RZ ;  /* 0x00000007070b7819 */ /* 0x000fe200000006ff */
[----:B---3--:R-:W-:Y:S01]  /*6c60*/  @P3 FMUL.FTZ R7, R10, 0.69314718246459960938 ;  /* 0x3f3172180a073820 */ /* 0x008fe20000410000 */
[----:B------:R-:W-:Y:S01]  /*6c70*/  IADD3 R0, -R0, R18, RZ ;  /* 0x0000001200007210 */ /* 0x000fe20007ffe1ff */
[----:B------:R4:W3:Y:S01]  /*6c80*/  LDS.128 R68, [R223+0x2800] ;  /* 0x00280000df447984 */ /* 0x0008e20000000c00 */
[--C-:B------:R-:W-:Y:S01]  /*6c90*/  IADD3 R10, P1, P0, R11, R4, R2.reuse ;  /* 0x000000040b0a7210 */ /* 0x100fe2000783e002 */
[----:B------:R-:W-:Y:S01]  /*6ca0*/  @P5 FMUL.FTZ R9, R13, 0.69314718246459960938 ;  /* 0x3f3172180d095820 */ /* 0x000fe20000410000 */
[----:B------:R-:W-:Y:S01]  /*6cb0*/  LOP3.LUT P2, RZ, R0, 0x3, RZ, 0xc0, !PT ;  /* 0x0000000300ff7812 */ /* 0x000fe2000784c0ff */
[----:B------:R4:W1:Y:S01]  /*6cc0*/  LDS.128 R76, [R223+0x3000] ;  /* 0x00300000df4c7984 */ /* 0x0008620000000c00 */
[----:B------:R-:W-:Y:S01]  /*6cd0*/  @P4 FMUL.FTZ R8, R12, 0.69314718246459960938 ;  /* 0x3f3172180c084820 */ /* 0x000fe20000410000 */
[----:B------:R-:W-:Y:S01]  /*6ce0*/  SHF.R.S32.HI R4, RZ, 0x1f, R11 ;  /* 0x0000001fff047819 */ /* 0x000fe2000001140b */
[----:B------:R-:W-:Y:S01]  /*6cf0*/  @P5 FFMA.FTZ R16, R135, c[0x0][0x238], R9 ;  /* 0x00008e0087105a23 */ /* 0x000fe20000010009 */
[----:B------:R4:W1:Y:S01]  /*6d00*/  LDS.128 R84, [R223+0x3800] ;  /* 0x00380000df547984 */ /* 0x0008620000000c00 */
[----:B------:R-:W-:Y:S01]  /*6d10*/  SHF.R.S32.HI R2, RZ, 0x1f, R2 ;  /* 0x0000001fff027819 */ /* 0x000fe20000011402 */
[----:B------:R-:W-:-:S02]  /*6d20*/  @P4 FFMA.FTZ R14, R134, c[0x0][0x238], R8 ;  /* 0x00008e00860e4a23 */ /* 0x000fc40000010008 */
[----:B------:R4:W1:Y:S01]  /*6d30*/  LDS.128 R20, [R223+0x4000] ;  /* 0x00400000df147984 */ /* 0x0008620000000c00 */
[----:B------:R-:W-:Y:S01]  /*6d40*/  @P3 FFMA.FTZ R15, R3, c[0x0][0x238], R7 ;  /* 0x00008e00030f3a23 */ /* 0x000fe20000010007 */
[----:B------:R-:W-:Y:S02]  /*6d50*/  IADD3.X R11, R4, R5, R2, P1, P0 ;  /* 0x00000005040b7210 */ /* 0x000fe40000fe0402 */
        /* <DEDUP_REMOVED lines=8> */
[----:B--23--:R-:W-:Y:S02]  /*6de0*/  SHF.R.S32.HI R2, RZ, 0x1f, R34 ;  /* 0x0000001fff027819 */ /* 0x00cfe40000011422 */
[----:B------:R-:W-:-:S02]  /*6df0*/  SHF.R.S32.HI R3, RZ, 0x1f, R0 ;  /* 0x0000001fff037819 */ /* 0x000fc40000011400 */
[----:B------:R-:W-:Y:S02]  /*6e00*/  LEA.HI R2, R2, R34, RZ, 0x2 ;  /* 0x0000002202027211 */ /* 0x000fe400078f10ff */
        /* <DEDUP_REMOVED lines=36> */
.L_x_849:
[----:B--23--:R-:W-:Y:S05]  /*7050*/  BSYNC B0 ;  /* 0x0000000000007941 */ /* 0x00cfea0003800000 */
.L_x_848:
[----:B------:R-:W2:Y:S01]  /*7060*/  LDL.LU.64 R8, [R1+0x10] ;  /* 0x0000100001087983 */ /* 0x000ea20000300a00 */
[----:B------:R-:W-:Y:S01]  /*7070*/  LEA.HI R0, R19, R18, RZ, 0x3 ;  /* 0x0000001213007211 */ /* 0x000fe200078f18ff */
[----:B------:R-:W-:Y:S01]  /*7080*/  BSSY B0, `(.L_x_850) ;  /* 0x0000014000007945 */ /* 0x000fe20003800000 */
[----:B------:R-:W-:-:S02]  /*7090*/  SHF.R.S32.HI R4, RZ, 0x1f, R32 ;  /* 0x0000001fff047819 */ /* 0x000fc40000011420 */
[----:B------:R-:W-:-:S03]  /*70a0*/  SHF.R.S32.HI R10, RZ, 0x3, R0 ;  /* 0x00000003ff0a7819 */ /* 0x000fc60000011400 */
[----:B------:R-:W-:-:S04]  /*70b0*/  IMAD R0, R4, c[0x0][0x1f0], RZ ;  /* 0x00007c0004007a24 */ /* 0x000fc800078e02ff */
[----:B------:R-:W-:Y:S01]  /*70c0*/  IMAD R0, R32, c[0x0][0x1f4], R0 ;  /* 0x00007d0020007a24 */ /* 0x000fe200078e0200 */
[----:B--2---:R-:W-:-:S05]  /*70d0*/  IADD3 R2, P0, R8, R137, RZ ;  /* 0x0000008908027210 */ /* 0x004fca0007f1e0ff */
[----:B------:R-:W-:Y:S01]  /*70e0*/  IMAD.X R3, R9, 0x1, R139, P0 ;  /* 0x0000000109037824 */ /* 0x000fe200000e068b */
[----:B------:R-:W-:-:S03]  /*70f0*/  ISETP.GE.AND P0, PT, R10, R252, PT ;  /* 0x000000fc0a00720c */ /* 0x000fc60003f06270 */
[----:B------:R-:W-:-:S04]  /*7100*/  IMAD.WIDE.U32 R8, R32, c[0x0][0x1f0], R2 ;  /* 0x00007c0020087a25 */ /* 0x000fc800078e0002 */
[----:B------:R-:W-:-:S06]  /*7110*/  IMAD.IADD R7, R9, 0x1, R0 ;  /* 0x0000000109077824 */ /* 0x000fcc00078e0200 */
[----:B------:R-:W-:Y:S05]  /*7120*/  @P0 BRA `(.L_x_851) ;  /* 0x0000009000000947 */ /* 0x000fea0003800000 */
[----:B------:R-:W-:Y:S01]  /*7130*/  MOV R6, R8 ;  /* 0x0000000800067202 */ /* 0x000fe20000000f00 */
[----:B------:R-:W-:-:S04]  /*7140*/  IMAD R0, R247, c[0x0][0x1e8], RZ ;  /* 0x00007a00f7007a24 */ /* 0x000fc800078e02ff */
[----:B------:R-:W-:-:S04]  /*7150*/  IMAD.WIDE.U32 R2, R246, c[0x0][0x1e8], R6 ;  /* 0x00007a00f6027a25 */ /* 0x000fc800078e0006 */
[----:B------:R-:W-:Y:S01]  /*7160*/  IMAD R0, R246, c[0x0][0x1ec], R0 ;  /* 0x00007b00f6007a24 */ /* 0x000fe200078e0200 */
[----:B------:R-:W-:-:S04]  /*7170*/  LEA R4, P0, R2, c[0x0][0x1d0], 0x1 ;  /* 0x0000740002047a11 */ /* 0x000fc800078008ff */
[----:B------:R-:W-:-:S04]  /*7180*/  IADD3 R0, R3, R0, RZ ;  /* 0x0000000003007210 */ /* 0x000fc80007ffe0ff */
[----:B------:R-:W-:-:S05]  /*7190*/  LEA.HI.X R5, R2, c[0x0][0x1d4], R0, 0x1, P0 ;  /* 0x0000750002057a11 */ /* 0x000fca00000f0c00 */
[----:B-1----:R1:W-:Y:S04]  /*71a0*/  STG.E.128 [R4.64], R24 ;  /* 0x0000001804007986 */ /* 0x0023e8000c101d06 */
[----:B------:R1:W-:Y:S02]  /*71b0*/  STG.E.128 [R4.64+0x80], R20 ;  /* 0x0000801404007986 */ /* 0x0003e4000c101d06 */
.L_x_851:
[----:B------:R-:W-:Y:S05]  /*71c0*/  BSYNC B0 ;  /* 0x0000000000007941 */ /* 0x000fea0003800000 */
.L_x_850:
[----:B------:R-:W-:Y:S01]  /*71d0*/  IADD3 R0, R10, 0x10, RZ ;  /* 0x000000100a007810 */ /* 0x000fe20007ffe0ff */
[----:B------:R-:W-:Y:S03]  /*71e0*/  BSSY B0, `(.L_x_852) ;  /* 0x000000f000007945 */ /* 0x000fe60003800000 */
[----:B------:R-:W-:-:S13]  /*71f0*/  ISETP.GE.AND P0, PT, R0, R252, PT ;  /* 0x000000fc0000720c */ /* 0x000fda0003f06270 */
[----:B------:R-:W-:Y:S05]  /*7200*/  @P0 BRA `(.L_x_853) ;  /* 0x000000c000000947 */ /* 0x000fea0003800000 */
[----:B-1----:R-:W-:Y:S01]  /*7210*/  IADD3 R4, P0, R246, 0x10, RZ ;  /* 0x00000010f6047810 */ /* 0x002fe20007f1e0ff */
        /* <DEDUP_REMOVED lines=11> */
.L_x_853:
[----:B------:R-:W-:Y:S05]  /*72d0*/  BSYNC B0 ;  /* 0x0000000000007941 */ /* 0x000fea0003800000 */
.L_x_852:
[----:B------:R-:W2:Y:S01]  /*72e0*/  LDL.LU R0, [R1+0x20] ;  /* 0x0000200001007983 */ /* 0x000ea20000300800 */
[----:B------:R-:W-:Y:S01]  /*72f0*/  BSSY B0, `(.L_x_854) ;  /* 0x000000f000007945 */ /* 0x000fe20003800000 */
[----:B--2---:R-:W-:-:S13]  /*7300*/  ISETP.GE.AND P0, PT, R0, R252, PT ;  /* 0x000000fc0000720c */ /* 0x004fda0003f06270 */
        /* <DEDUP_REMOVED lines=13> */
.L_x_855:
[----:B------:R-:W-:Y:S05]  /*73e0*/  BSYNC B0 ;  /* 0x0000000000007941 */ /* 0x000fea0003800000 */
.L_x_854:
        /* <DEDUP_REMOVED lines=16> */
.L_x_857:
[----:B------:R-:W-:Y:S05]  /*74f0*/  BSYNC B0 ;  /* 0x0000000000007941 */ /* 0x000fea0003800000 */
.L_x_856:
        /* <DEDUP_REMOVED lines=16> */
.L_x_859:
[----:B------:R-:W-:Y:S05]  /*7600*/  BSYNC B0 ;  /* 0x0000000000007941 */ /* 0x000fea0003800000 */
.L_x_858:
        /* <DEDUP_REMOVED lines=16> */
.L_x_861:
[----:B------:R-:W-:Y:S05]  /*7710*/  BSYNC B0 ;  /* 0x0000000000007941 */ /* 0x000fea0003800000 */
.L_x_860:
        /* <DEDUP_REMOVED lines=16> */
.L_x_863:
[----:B------:R-:W-:Y:S05]  /*7820*/  BSYNC B0 ;  /* 0x0000000000007941 */ /* 0x000fea0003800000 */
.L_x_862:
[----:B------:R-:W2:Y:S02]  /*7830*/  LDL.LU R0, [R1+0x28] ;  /* 0x0000280001007983 */ /* 0x000ea40000300800 */
[----:B--2---:R-:W-:-:S13]  /*7840*/  ISETP.GE.AND P0, PT, R0, R252, PT ;  /* 0x000000fc0000720c */ /* 0x004fda0003f06270 */
[----:B------:R-:W-:Y:S05]  /*7850*/  @P0 EXIT ;  /* 0x000000000000094d */ /* 0x000fea0003800000 */
        /* <DEDUP_REMOVED lines=13> */
.L_x_840:
[----:B------:R-:W2:Y:S01]  /*7930*/  LDL.LU R17, [R1+0xc] ;  /* 0x00000c0001117983 */ /* 0x000ea20000300800 */
[----:B-1----:R-:W1:Y:S01]  /*7940*/  LDC.U8 R4, c[0x0][0x329] ;  /* 0x0000ca40ff047b82 */ /* 0x002e620000000000 */
[----:B------:R-:W-:Y:S01]  /*7950*/  SHF.R.S32.HI R10, RZ, 0x1f, R89 ;  /* 0x0000001fff0a7819 */ /* 0x000fe20000011459 */
[----:B------:R-:W-:Y:S01]  /*7960*/  IMAD.IADD R14, R14, 0x1, -R252 ;  /* 0x000000010e0e7824 */ /* 0x000fe200078e0afc */
[----:B------:R-:W-:Y:S02]  /*7970*/  BSSY B0, `(.L_x_864) ;  /* 0x000003d000007945 */ /* 0x000fe40003800000 */
[----:B------:R-:W-:-:S03]  /*7980*/  LEA.HI R10, R10, R89, RZ, 0x3 ;  /* 0x000000590a0a7211 */ /* 0x000fc600078f18ff */
[----:B------:R-:W3:Y:S01]  /*7990*/  LDC.U8 R0, c[0x0][0x328] ;  /* 0x0000ca00ff007b82 */ /* 0x000ee20000000000 */
[----:B-1----:R-:W-:Y:S02]  /*79a0*/  ISETP.NE.AND P1, PT, R4, RZ, PT ;  /* 0x000000ff0400720c */ /* 0x002fe40003f25270 */
[----:B---3--:R-:W-:-:S04]  /*79b0*/  ISETP.NE.AND P3, PT, R0, RZ, PT ;  /* 0x000000ff0000720c */ /* 0x008fc80003f65270 */
[----:B------:R-:W-:-:S07]  /*79c0*/  ISETP.NE.OR P2, PT, R4, RZ, !P3 ;  /* 0x000000ff0400720c */ /* 0x000fce0005f45670 */
[----:B------:R-:W-:Y:S01]  /*79d0*/  @P1 IMAD.MOV.U32 R7, RZ, RZ, c[0x0][0x210] ;  /* 0x00008400ff071624 */ /* 0x000fe200078e00ff */
[----:B------:R-:W-:Y:S01]  /*79e0*/  LOP3.LUT R4, R10, 0x1ffffff8, RZ, 0xc0, !PT ;  /* 0x1ffffff80a047812 */ /* 0x000fe200078ec0ff */
[----:B------:R-:W-:Y:S01]  /*79f0*/  @!P1 IMAD.MOV.U32 R6, RZ, RZ, c[0x0][0x214] ;  /* 0x00008500ff069624 */ /* 0x000fe200078e00ff */
[----:B------:R-:W-:Y:S01]  /*7a00*/  SHF.R.S32.HI R10, RZ, 0x3, R10 ;  /* 0x00000003ff0a7819 */ /* 0x000fe2000001140a */
[----:B------:R-:W-:Y:S02]  /*7a10*/  @P1 IMAD R7, R7, c[0x0][0x214], RZ ;  /* 0x0000850007071a24 */ /* 0x000fe400078e02ff */
[----:B------:R-:W-:Y:S01]  /*7a20*/  @P1 IMAD.MOV.U32 R15, RZ, RZ, c[0x0][0x210] ;  /* 0x00008400ff0f1624 */ /* 0x000fe200078e00ff */
[----:B------:R-:W-:Y:S02]  /*7a30*/  @!P1 SEL R7, R6, c[0x0][0x234], !P3 ;  /* 0x00008d0006079a07 */ /* 0x000fe40005800000 */
[----:B------:R-:W-:-:S05]  /*7a40*/  @!P1 MOV R15, 0x1 ;  /* 0x00000001000f9802 */ /* 0x000fca0000000f00 */
[----:B------:R-:W-:Y:S01]  /*7a50*/  IMAD R6, R252, R15, RZ ;  /* 0x0000000ffc067224 */ /* 0x000fe200078e02ff */
[C---:B--2---:R-:W-:Y:S02]  /*7a60*/  ISETP.NE.AND P4, PT, R17.reuse, -0x1, PT ;  /* 0xffffffff1100780c */ /* 0x044fe40003f85270 */
[----:B------:R-:W-:-:S11]  /*7a70*/  ISETP.NE.OR P0, PT, R17, -0x1, P2 ;  /* 0xffffffff1100780c */ /* 0x000fd60001705670 */
[----:B------:R-:W-:Y:S01]  /*7a80*/  @P4 IMAD.WIDE.U32 R2, R17, c[0x0][0x1e8], RZ ;  /* 0x00007a0011024a25 */ /* 0x000fe200078e00ff */
[----:B------:R-:W-:-:S03]  /*7a90*/  @!P4 SHF.R.S32.HI R0, RZ, 0x1f, R11 ;  /* 0x0000001fff00c819 */ /* 0x000fc6000001140b */
[----:B------:R-:W-:Y:S02]  /*7aa0*/  @P4 IMAD R5, R17, c[0x0][0x1ec], R3 ;  /* 0x00007b0011054a24 */ /* 0x000fe400078e0203 */
[----:B------:R-:W-:Y:S02]  /*7ab0*/  @!P4 IMAD R3, R0, c[0x0][0x1e0], RZ ;  /* 0x000078000003ca24 */ /* 0x000fe400078e02ff */
[----:B------:R-:W-:-:S04]  /*7ac0*/  @!P4 IMAD.WIDE.U32 R8, R11, c[0x0][0x1e0], RZ ;  /* 0x000078000b08ca25 */ /* 0x000fc800078e00ff */
[----:B------:R-:W-:Y:S01]  /*7ad0*/  IMAD.IADD R0, R89, 0x1, -R4 ;  /* 0x0000000159007824 */ /* 0x000fe200078e0a04 */
[----:B------:R-:W-:Y:S01]  /*7ae0*/  @!P4 MOV R2, R8 ;  /* 0x000000080002c202 */ /* 0x000fe20000000f00 */
[----:B------:R-:W-:Y:S01]  /*7af0*/  @!P4 IMAD R4, R11, c[0x0][0x1e4], R3 ;  /* 0x000079000b04ca24 */ /* 0x000fe200078e0203 */
[----:B------:R-:W-:Y:S01]  /*7b00*/  SHF.R.S32.HI R8, RZ, 0x1f, R16 ;  /* 0x0000001fff087819 */ /* 0x000fe20000011410 */
[----:B------:R-:W-:Y:S02]  /*7b10*/  IMAD.SHL.U32 R0, R0, 0x8, RZ ;  /* 0x0000000800007824 */ /* 0x000fe400078e00ff */
[----:B------:R-:W-:Y:S01]  /*7b20*/  @P1 IMAD.MOV.U32 R3, RZ, RZ, 0x1 ;  /* 0x00000001ff031424 */ /* 0x000fe200078e00ff */
[----:B------:R-:W-:Y:S01]  /*7b30*/  @!P4 IADD3 R5, R9, R4, RZ ;  /* 0x000000040905c210 */ /* 0x000fe20007ffe0ff */
[----:B------:R-:W-:Y:S01]  /*7b40*/  @!P1 IMAD R3, R7, c[0x0][0x1c0], RZ ;  /* 0x0000700007039a24 */ /* 0x000fe200078e02ff */
[----:B------:R-:W-:Y:S01]  /*7b50*/  IADD3 R4, P3, R0, R2, RZ ;  /* 0x0000000200047210 */ /* 0x000fe20007f7e0ff */
[----:B------:R-:W-:-:S02]  /*7b60*/  @!P0 IMAD R17, R11, c[0x0][0x214], RZ ;  /* 0x000085000b118a24 */ /* 0x000fc400078e02ff */
[----:B------:R-:W-:Y:S01]  /*7b70*/  IMAD R8, R8, c[0x0][0x1f0], RZ ;  /* 0x00007c0008087a24 */ /* 0x000fe200078e02ff */
[----:B------:R-:W-:Y:S01]  /*7b80*/  LEA.HI.X.SX32 R5, R0, R5, 0x1, P3 ;  /* 0x0000000500057211 */ /* 0x000fe200018f0eff */
[----:B------:R-:W-:Y:S01]  /*7b90*/  IMAD R0, R11, R3, RZ ;  /* 0x000000030b007224 */ /* 0x000fe200078e02ff */
[----:B------:R1:W-:Y:S01]  /*7ba0*/  @!P0 STL [R1+0xc], R17 ;  /* 0x00000c1101008387 */ /* 0x0003e20000100800 */
[----:B------:R-:W-:Y:S01]  /*7bb0*/  CS2R R2, SRZ ;  /* 0x0000000000027805 */ /* 0x000fe2000001ff00 */
[----:B------:R-:W-:Y:S01]  /*7bc0*/  IMAD R8, R16, c[0x0][0x1f4], R8 ;  /* 0x00007d0010087a24 */ /* 0x000fe200078e0208 */
[--C-:B------:R-:W-:Y:S01]  /*7bd0*/  @!P2 SHF.R.S32.HI R3, RZ, 0x1f, R17.reuse ;  /* 0x0000001fff03a819 */ /* 0x100fe20000011411 */
[----:B------:R-:W-:Y:S01]  /*7be0*/  @!P2 IMAD.MOV.U32 R2, RZ, RZ, R17 ;  /* 0x000000ffff02a224 */ /* 0x000fe200078e0011 */
[----:B------:R-:W-:Y:S01]  /*7bf0*/  SEL R0, R0, RZ, P2 ;  /* 0x000000ff00007207 */ /* 0x000fe20001000000 */
[----:B------:R-:W-:Y:S01]  /*7c00*/  IMAD.WIDE.U32 R12, R16, c[0x0][0x1f0], R4 ;  /* 0x00007c00100c7a25 */ /* 0x000fe200078e0004 */
[----:B------:R-:W-:-:S02]  /*7c10*/  ISETP.GE.AND P2, PT, R10, R14, PT ;  /* 0x0000000e0a00720c */ /* 0x000fc40003f46270 */
[----:B------:R-:W-:Y:S01]  /*7c20*/  SHF.R.S32.HI R11, RZ, 0x1f, R10 ;  /* 0x0000001fff0b7819 */ /* 0x000fe2000001140a */
[----:B------:R-:W-:Y:S01]  /*7c30*/  IMAD R0, R16, R7, R0 ;  /* 0x0000000710007224 */ /* 0x000fe200078e0200 */
[----:B------:R-:W-:Y:S02]  /*7c40*/  SHF.R.S32.HI R4, RZ, 0x1f, R6 ;  /* 0x0000001fff047819 */ /* 0x000fe40000011406 */
[----:B------:R-:W-:Y:S02]  /*7c50*/  IADD3 R9, R8, R13, RZ ;  /* 0x0000000d08097210 */ /* 0x000fe40007ffe0ff */
[----:B------:R-:W-:Y:S01]  /*7c60*/  IADD3 R18, P1, P0, R6, R2, R0 ;  /* 0x0000000206127210 */ /* 0x000fe2000783e000 */
[----:B------:R-:W-:Y:S01]  /*7c70*/  IMAD.WIDE R6, R246, 0x80, R10 ;  /* 0x00000080f6067825 */ /* 0x000fe200078e020a */
[----:B------:R-:W-:-:S04]  /*7c80*/  SHF.R.S32.HI R0, RZ, 0x1f, R0 ;  /* 0x0000001fff007819 */ /* 0x000fc80000011400 */
[----:B-1----:R-:W-:Y:S01]  /*7c90*/  IADD3.X R17, R4, R3, R0, P1, P0 ;  /* 0x0000000304117210 */ /* 0x002fe20000fe0400 */
        /* <DEDUP_REMOVED lines=10> */
.L_x_865:
[----:B------:R-:W-:Y:S05]  /*7d40*/  BSYNC B0 ;  /* 0x0000000000007941 */ /* 0x000fea0003800000 */
.L_x_864:
[----:B------:R-:W-:Y:S01]  /*7d50*/  IADD3 R24, R10, 0x10, RZ ;  /* 0x000000100a187810 */ /* 0x000fe20007ffe0ff */
[----:B------:R-:W-:Y:S03]  /*7d60*/  BSSY B0, `(.L_x_866) ;  /* 0x000000f000007945 */ /* 0x000fe60003800000 */
[----:B------:R-:W-:-:S13]  /*7d70*/  ISETP.GE.AND P0, PT, R24, R14, PT ;  /* 0x0000000e1800720c */ /* 0x000fda0003f06270 */
        /* <DEDUP_REMOVED lines=13> */
.L_x_867:
[----:B------:R-:W-:Y:S05]  /*7e50*/  BSYNC B0 ;  /* 0x0000000000007941 */ /* 0x000fea0003800000 */
.L_x_866:
        /* <DEDUP_REMOVED lines=16> */
.L_x_869:
[----:B------:R-:W-:Y:S05]  /*7f60*/  BSYNC B0 ;  /* 0x0000000000007941 */ /* 0x000fea0003800000 */
.L_x_868:
        /* <DEDUP_REMOVED lines=16> */
.L_x_871:
[----:B------:R-:W-:Y:S05]  /*8070*/  BSYNC B0 ;  /* 0x0000000000007941 */ /* 0x000fea0003800000 */
.L_x_870:
        /* <DEDUP_REMOVED lines=16> */
.L_x_873:
[----:B------:R-:W-:Y:S05]  /*8180*/  BSYNC B0 ;  /* 0x0000000000007941 */ /* 0x000fea0003800000 */
.L_x_872:
        /* <DEDUP_REMOVED lines=16> */
.L_x_875:
[----:B------:R-:W-:Y:S05]  /*8290*/  BSYNC B0 ;  /* 0x0000000000007941 */ /* 0x000fea0003800000 */
.L_x_874:
        /* <DEDUP_REMOVED lines=16> */
.L_x_877:
[----:B------:R-:W-:Y:S05]  /*83a0*/  BSYNC B0 ;  /* 0x0000000000007941 */ /* 0x000fea0003800000 */
.L_x_876:
[----:B------:R-:W-:Y:S01]  /*83b0*/  IADD3 R19, R10, 0x70, RZ ;  /* 0x000000700a137810 */ /* 0x000fe20007ffe0ff */
[----:B------:R-:W-:Y:S03]  /*83c0*/  BSSY B0, `(.L_x_878) ;  /* 0x000000f000007945 */ /* 0x000fe60003800000 */
[----:B------:R-:W-:-:S13]  /*83d0*/  ISETP.GE.AND P0, PT, R19, R14, PT ;  /* 0x0000000e1300720c */ /* 0x000fda0003f06270 */
        /* <DEDUP_REMOVED lines=13> */
.L_x_879:
[----:B------:R-:W-:Y:S05]  /*84b0*/  BSYNC B0 ;  /* 0x0000000000007941 */ /* 0x000fea0003800000 */
.L_x_878:
[----:B------:R-:W-:-:S04]  /*84c0*/  LOP3.LUT P6, RZ, R89, 0x7, RZ, 0xc0, !PT ;  /* 0x0000000759ff7812 */ /* 0x000fc800078cc0ff */
[-C--:B------:R-:W-:Y:S02]  /*84d0*/  ISETP.GE.OR P2, PT, R10, R14.reuse, P6 ;  /* 0x0000000e0a00720c */ /* 0x080fe40003746670 */
[-C--:B------:R-:W-:Y:S02]  /*84e0*/  ISETP.GE.OR P1, PT, R24, R14.reuse, P6 ;  /* 0x0000000e1800720c */ /* 0x080fe40003726670 */
[-C--:B------:R-:W-:Y:S02]  /*84f0*/  ISETP.GE.OR P5, PT, R23, R14.reuse, P6 ;  /* 0x0000000e1700720c */ /* 0x080fe400037a6670 */
[-C--:B------:R-:W-:Y:S02]  /*8500*/  ISETP.GE.OR P4, PT, R22, R14.reuse, P6 ;  /* 0x0000000e1600720c */ /* 0x080fe40003786670 */
[----:B------:R-:W-:-:S05]  /*8510*/  ISETP.GE.OR P3, PT, R21, R14, P6 ;  /* 0x0000000e1500720c */ /* 0x000fca0003766670 */
[-C--:B------:R-:W-:Y:S02]  /*8520*/  @!P2 IMAD R0, R10, R15.reuse, RZ ;  /* 0x0000000f0a00a224 */ /* 0x080fe400078e02ff */
[----:B-1----:R-:W-:Y:S02]  /*8530*/  @!P2 IMAD.MOV.U32 R5, RZ, RZ, 0x7f800000 ;  /* 0x7f800000ff05a424 */ /* 0x002fe400078e00ff */
[----:B------:R-:W-:Y:S01]  /*8540*/  @!P5 IMAD R6, R23, R15, RZ ;  /* 0x0000000f1706d224 */ /* 0x000fe200078e02ff */
[----:B------:R-:W-:Y:S01]  /*8550*/  @!P2 IADD3 R3, P0, R0, R18, RZ ;  /* 0x000000120003a210 */ /* 0x000fe20007f1e0ff */
[----:B------:R-:W-:-:S03]  /*8560*/  @!P5 IMAD.MOV.U32 R12, RZ, RZ, 0x7f800000 ;  /* 0x7f800000ff0cd424 */ /* 0x000fc600078e00ff */
[----:B------:R-:W-:Y:S01]  /*8570*/  @!P2 LEA.HI.X.SX32 R4, R0, R17, 0x1, P0 ;  /* 0x000000110004a211 */ /* 0x000fe200000f0eff */
[----:B------:R-:W-:Y:S01]  /*8580*/  @!P1 IMAD R0, R24, R15, RZ ;  /* 0x0000000f18009224 */ /* 0x000fe200078e02ff */
[----:B------:R-:W-:-:S04]  /*8590*/  @!P2 LEA R2, P0, R3, c[0x0][0x200], 0x2 ;  /* 0x000080000302aa11 */ /* 0x000fc800078010ff */
[----:B------:R-:W-:Y:S02]  /*85a0*/  @!P2 LEA.HI.X R3, R3, c[0x0][0x204], R4, 0x2, P0 ;  /* 0x000081000303aa11 */ /* 0x000fe400000f1404 */
[----:B------:R-:W-:-:S03]  /*85b0*/  @!P1 IADD3 R4, P0, R0, R18, RZ ;  /* 0x0000001200049210 */ /* 0x000fc60007f1e0ff */
[----:B------:R1:W-:Y:S02]  /*85c0*/  @!P2 STG.E [R2.64], R5 ;  /* 0x000000050200a986 */ /* 0x0003e4000c101906 */
[----:B-1----:R-:W-:Y:S01]  /*85d0*/  @!P1 LEA.HI.X.SX32 R3, R0, R17, 0x1, P0 ;  /* 0x0000001100039211 */ /* 0x002fe200000f0eff */
[----:B------:R-:W-:Y:S01]  /*85e0*/  @!P4 IMAD R5, R22, R15, RZ ;  /* 0x0000000f1605c224 */ /* 0x000fe200078e02ff */
[----:B------:R-:W-:Y:S02]  /*85f0*/  @!P1 LEA R2, P2, R4, c[0x0][0x200], 0x2 ;  /* 0x0000800004029a11 */ /* 0x000fe400078410ff */
[----:B------:R-:W-:Y:S02]  /*8600*/  @!P5 IADD3 R0, P0, R6, R18, RZ ;  /* 0x000000120600d210 */ /* 0x000fe40007f1e0ff */
[----:B------:R-:W-:Y:S02]  /*8610*/  @!P1 LEA.HI.X R3, R4, c[0x0][0x204], R3, 0x2, P2 ;  /* 0x0000810004039a11 */ /* 0x000fe400010f1403 */
[----:B------:R-:W-:-:S02]  /*8620*/  @!P5 LEA.HI.X.SX32 R6, R6, R17, 0x1, P0 ;  /* 0x000000110606d211 */ /* 0x000fc400000f0eff */
[C---:B------:R-:W-:Y:S02]  /*8630*/  @!P5 LEA R10, P2, R0.reuse, c[0x0][0x200], 0x2 ;  /* 0x00008000000ada11 */ /* 0x040fe400078410ff */
[C---:B------:R-:W-:Y:S02]  /*8640*/  @!P4 IADD3 R4, P0, R5.reuse, R18, RZ ;  /* 0x000000120504c210 */ /* 0x040fe40007f1e0ff */
[----:B------:R-:W-:Y:S01]  /*8650*/  @!P5 LEA.HI.X R11, R0, c[0x0][0x204], R6, 0x2, P2 ;  /* 0x00008100000bda11 */ /* 0x000fe200010f1406 */
[----:B------:R-:W-:Y:S01]  /*8660*/  @!P1 IMAD.MOV.U32 R6, RZ, RZ, 0x7f800000 ;  /* 0x7f800000ff069424 */ /* 0x000fe200078e00ff */
[-C--:B------:R-:W-:Y:S02]  /*8670*/  ISETP.GE.OR P2, PT, R20, R14.reuse, P6 ;  /* 0x0000000e1400720c */ /* 0x080fe40003746670 */
[----:B------:R-:W-:Y:S01]  /*8680*/  @!P4 LEA.HI.X.SX32 R0, R5, R17, 0x1, P0 ;  /* 0x000000110500c211 */ /* 0x000fe200000f0eff */
[----:B------:R-:W-:Y:S01]  /*8690*/  @!P3 IMAD R5, R21, R15, RZ ;  /* 0x0000000f1505b224 */ /* 0x000fe200078e02ff */
[----:B------:R-:W-:Y:S01]  /*86a0*/  @!P4 LEA R8, P0, R4, c[0x0][0x200], 0x2 ;  /* 0x000080000408ca11 */ /* 0x000fe200078010ff */
[----:B------:R1:W-:Y:S01]  /*86b0*/  @!P1 STG.E [R2.64], R6 ;  /* 0x0000000602009986 */ /* 0x0003e2000c101906 */
[----:B------:R-:W-:-:S02]  /*86c0*/  ISETP.GE.OR P1, PT, R16, R14, P6 ;  /* 0x0000000e1000720c */ /* 0x000fc40003726670 */
[----:B------:R-:W-:Y:S01]  /*86d0*/  @!P4 LEA.HI.X R9, R4, c[0x0][0x204], R0, 0x2, P0 ;  /* 0x000081000409ca11 */ /* 0x000fe200000f1400 */
[----:B------:R2:W-:Y:S01]  /*86e0*/  @!P5 STG.E [R10.64], R12 ;  /* 0x0000000c0a00d986 */ /* 0x0005e2000c101906 */
[----:B------:R-:W-:Y:S02]  /*86f0*/  @!P3 IADD3 R0, P0, R5, R18, RZ ;  /* 0x000000120500b210 */ /* 0x000fe40007f1e0ff */
[----:B------:R-:W-:Y:S02]  /*8700*/  ISETP.GE.OR P6, PT, R19, R14, P6 ;  /* 0x0000000e1300720c */ /* 0x000fe400037c6670 */
[----:B-1----:R-:W-:Y:S01]  /*8710*/  @!P3 LEA.HI.X.SX32 R3, R5, R17, 0x1, P0 ;  /* 0x000000110503b211 */ /* 0x002fe200000f0eff */
[----:B------:R-:W-:Y:S01]  /*8720*/  @!P2 IMAD R2, R20, R15, RZ ;  /* 0x0000000f1402a224 */ /* 0x000fe200078e02ff */
[----:B------:R-:W-:Y:S01]  /*8730*/  @!P3 LEA R6, P0, R0, c[0x0][0x200], 0x2 ;  /* 0x000080000006ba11 */ /* 0x000fe200078010ff */
[----:B--2---:R-:W-:-:S03]  /*8740*/  @!P3 IMAD.MOV.U32 R10, RZ, RZ, 0x7f800000 ;  /* 0x7f800000ff0ab424 */ /* 0x004fc600078e00ff */
[----:B------:R-:W-:Y:S01]  /*8750*/  @!P3 LEA.HI.X R7, R0, c[0x0][0x204], R3, 0x2, P0 ;  /* 0x000081000007ba11 */ /* 0x000fe200000f1403 */
[----:B------:R-:W-:Y:S01]  /*8760*/  @!P1 IMAD R3, R16, R15, RZ ;  /* 0x0000000f10039224 */ /* 0x000fe200078e02ff */
[----:B------:R-:W-:-:S04]  /*8770*/  @!P2 IADD3 R0, P0, R2, R18, RZ ;  /* 0x000000120200a210 */ /* 0x000fc80007f1e0ff */
[----:B------:R-:W-:Y:S02]  /*8780*/  @!P2 LEA.HI.X.SX32 R2, R2, R17, 0x1, P0 ;  /* 0x000000110202a211 */ /* 0x000fe400000f0eff */
[----:B------:R-:W-:-:S04]  /*8790*/  @!P2 LEA R4, P0, R0, c[0x0][0x200], 0x2 ;  /* 0x000080000004aa11 */ /* 0x000fc800078010ff */
[----:B------:R-:W-:Y:S02]  /*87a0*/  @!P2 LEA.HI.X R5, R0, c[0x0][0x204], R2, 0x2, P0 ;  /* 0x000081000005aa11 */ /* 0x000fe400000f1402 */
[----:B------:R-:W-:-:S04]  /*87b0*/  @!P1 IADD3 R0, P0, R3, R18, RZ ;  /* 0x0000001203009210 */ /* 0x000fc80007f1e0ff */
[----:B------:R-:W-:Y:S02]  /*87c0*/  @!P1 LEA.HI.X.SX32 R3, R3, R17, 0x1, P0 ;  /* 0x0000001103039211 */ /* 0x000fe400000f0eff */
        /* <DEDUP_REMOVED lines=10> */
[----:B--2---:R-:W-:-:S05]  /*8870*/  IMAD R0, R19, R15, RZ ;  /* 0x0000000f13007224 */ /* 0x004fca00078e02ff */
[----:B------:R-:W-:-:S04]  /*8880*/  IADD3 R3, P0, R0, R18, RZ ;  /* 0x0000001200037210 */ /* 0x000fc80007f1e0ff */
[----:B------:R-:W-:Y:S02]  /*8890*/  LEA.HI.X.SX32 R0, R0, R17, 0x1, P0 ;  /* 0x0000001100007211 */ /* 0x000fe400000f0eff */
[----:B------:R-:W-:-:S04]  /*88a0*/  LEA R2, P0, R3, c[0x0][0x200], 0x2 ;  /* 0x0000800003027a11 */ /* 0x000fc800078010ff */
[----:B------:R-:W-:Y:S01]  /*88b0*/  LEA.HI.X R3, R3, c[0x0][0x204], R0, 0x2, P0 ;  /* 0x0000810003037a11 */ /* 0x000fe200000f1400 */
[----:B------:R-:W-:-:S05]  /*88c0*/  IMAD.MOV.U32 R0, RZ, RZ, 0x7f800000 ;  /* 0x7f800000ff007424 */ /* 0x000fca00078e00ff */
[----:B------:R-:W-:Y:S01]  /*88d0*/  STG.E [R2.64], R0 ;  /* 0x0000000002007986 */ /* 0x000fe2000c101906 */
[----:B------:R-:W-:Y:S05]  /*88e0*/  EXIT ;  /* 0x000000000000794d */ /* 0x000fea0003800000 */
.L_x_880:
        /* <DEDUP_REMOVED lines=9> */
.L_x_2386:


//--------------------- .text._ZN5flash16flash_fwd_kernelI23Flash_fwd_kernel_traitsILi128ELi128ELi32ELi4ELb0ELb0EN7cutlass10bfloat16_tE19Flash_kernel_traitsILi128ELi128ELi32ELi4ES3_EELb0ELb0ELb0ELb0ELb1ELb1ELb0ELb0EEEvNS_16Flash_fwd_paramsE --------------------------
	.section	.text._ZN5flash16flash_fwd_kernelI23Flash_fwd_kernel_traitsILi128ELi128ELi32ELi4ELb0ELb0EN7cutlass10bfloat16_tE19Flash_kernel_traitsILi128ELi128ELi32ELi4ES3_EELb0ELb0ELb0ELb0ELb1ELb1ELb0ELb0EEEvNS_16Flash_fwd_paramsE,"ax",@progbits
	.sectioninfo	@"SHI_REGISTERS=255"
	.align	128
        .global         _ZN5flash16flash_fwd_kernelI23Flash_fwd_kernel_traitsILi128ELi128ELi32ELi4ELb0ELb0EN7cutlass10bfloat16_tE19Flash_kernel_traitsILi128ELi128ELi32ELi4ES3_EELb0ELb0ELb0ELb0ELb1ELb1ELb0ELb0EEEvNS_16Flash_fwd_paramsE
        .type           _ZN5flash16flash_fwd_kernelI23Flash_fwd_kernel_traitsILi128ELi128ELi32ELi4ELb0ELb0EN7cutlass10bfloat16_tE19Flash_kernel_traitsILi128ELi128ELi32ELi4ES3_EELb0ELb0ELb0ELb0ELb1ELb1ELb0ELb0EEEvNS_16Flash_fwd_paramsE,@function
        .size           _ZN5flash16flash_fwd_kernelI23Flash_fwd_kernel_traitsILi128ELi128ELi32ELi4ELb0ELb0EN7cutlass10bfloat16_tE19Flash_kernel_traitsILi128ELi128ELi32ELi4ES3_EELb0ELb0ELb0ELb0ELb1ELb1ELb0ELb0EEEvNS_16Flash_fwd_paramsE,(.L_x_2387 - _ZN5flash16flash_fwd_kernelI23Flash_fwd_kernel_traitsILi128ELi128ELi32ELi4ELb0ELb0EN7cutlass10bfloat16_tE19Flash_kernel_traitsILi128ELi128ELi32ELi4ES3_EELb0ELb0ELb0ELb0ELb1ELb1ELb0ELb0EEEvNS_16Flash_fwd_paramsE)
        .other          _ZN5flash16flash_fwd_kernelI23Flash_fwd_kernel_traitsILi128ELi128ELi32ELi4ELb0ELb0EN7cutlass10bfloat16_tE19Flash_kernel_traitsILi128ELi128ELi32ELi4ES3_EELb0ELb0ELb0ELb0ELb1ELb1ELb0ELb0EEEvNS_16Flash_fwd_paramsE,@"STO_CUDA_ENTRY STV_DEFAULT"
_ZN5flash16flash_fwd_kernelI23Flash_fwd_kernel_traitsILi128ELi128ELi32ELi4ELb0ELb0EN7cutlass10bfloat16_tE19Flash_kernel_traitsILi128ELi128ELi32ELi4ES3_EELb0ELb0ELb0ELb0ELb1ELb1ELb0ELb0EEEvNS_16Flash_fwd_paramsE:
.text._ZN5flash16flash_fwd_kernelI23Flash_fwd_kernel_traitsILi128ELi128ELi32ELi4ELb0ELb0EN7cutlass10bfloat16_tE19Flash_kernel_traitsILi128ELi128ELi32ELi4ES3_EELb0ELb0ELb0ELb0ELb1ELb1ELb0ELb0EEEvNS_16Flash_fwd_paramsE:
        /* <DEDUP_REMOVED lines=26> */
[----:B------:R-:W-:Y:S01]  /*01a0*/  IADD3 R3, R84, 0x1f, RZ ;  /* 0x0000001f54037810 */ /* 0x000fe20007ffe0ff */
[----:B------:R-:W-:Y:S01]  /*01b0*/  IMAD.MOV.U32 R89, RZ, RZ, c[0x0][0x198] ;  /* 0x00006600ff597624 */ /* 0x000fe200078e00ff */
[----:B------:R-:W-:Y:S01]  /*01c0*/  SHF.R.S32.HI R24, RZ, 0x1f, R25 ;  /* 0x0000001fff187819 */ /* 0x000fe20000011419 */
[----:B------:R-:W-:Y:S01]  /*01d0*/  IMAD.MOV.U32 R23, RZ, RZ, R0 ;  /* 0x000000ffff177224 */ /* 0x000fe200078e0000 */
[----:B------:R-:W2:Y:S01]  /*01e0*/  S2R R20, SR_CTAID.Z ;  /* 0x0000000000147919 */ /* 0x000ea20000002700 */
[----:B------:R-:W-:Y:S01]  /*01f0*/  SHF.R.S32.HI R4, RZ, 0x1f, R3 ;  /* 0x0000001fff047819 */ /* 0x000fe20000011403 */
[----:B------:R-:W-:Y:S01]  /*0200*/  IMAD.SHL.U32 R90, R89, 0x20, RZ ;  /* 0x00000020595a7824 */ /* 0x000fe200078e00ff */
[----:B------:R-:W3:Y:S02]  /*0210*/  I2F.RP R0, R23 ;  /* 0x0000001700007306 */ /* 0x000ee40000209400 */
[----:B------:R-:W-:-:S06]  /*0220*/  LEA.HI R224, R4, R3, RZ, 0x5 ;  /* 0x0000000304e07211 */ /* 0x000fcc00078f28ff */
[----:B---3--:R-:W3:Y:S01]  /*0230*/  MUFU.RCP R0, R0 ;  /* 0x0000000000007308 */ /* 0x008ee20000001000 */
[----:B-1----:R-:W-:Y:S02]  /*0240*/  SHF.R.S32.HI R21, RZ, 0x1f, R88 ;  /* 0x0000001fff157819 */ /* 0x002fe40000011458 */
[----:B--2---:R-:W-:Y:S02]  /*0250*/  LOP3.LUT R2, R20, c[0x0][0x1c8], RZ, 0x3c, !PT ;  /* 0x0000720014027a12 */ /* 0x004fe400078e3cff */
[CC--:B------:R-:W-:Y:S02]  /*0260*/  LEA.HI R12, R21.reuse, R88.reuse, RZ, 0x3 ;  /* 0x00000058150c7211 */ /* 0x0c0fe400078f18ff */
[----:B------:R-:W-:Y:S02]  /*0270*/  ISETP.GE.AND P0, PT, R2, RZ, PT ;  /* 0x000000ff0200720c */ /* 0x000fe40003f06270 */
[----:B------:R-:W-:Y:S02]  /*0280*/  LOP3.LUT R4, R12, 0xfffffff8, RZ, 0xc0, !PT ;  /* 0xfffffff80c047812 */ /* 0x000fe400078ec0ff */
[----:B------:R-:W-:-:S02]  /*0290*/  LEA.HI R11, R21, R88, RZ, 0x4 ;  /* 0x00000058150b7211 */ /* 0x000fc400078f20ff */
[----:B------:R-:W-:Y:S01]  /*02a0*/  SHF.R.S32.HI R2, RZ, 0x3, R12 ;  /* 0x00000003ff027819 */ /* 0x000fe2000001140c */
[----:B------:R-:W-:Y:S01]  /*02b0*/  IMAD.IADD R36, R88, 0x1, -R4 ;  /* 0x0000000158247824 */ /* 0x000fe200078e0a04 */
[----:B---3--:R-:W-:Y:S02]  /*02c0*/  IADD3 R0, R0, 0xffffffe, RZ ;  /* 0x0ffffffe00007810 */ /* 0x008fe40007ffe0ff */
[----:B------:R-:W-:Y:S01]  /*02d0*/  SHF.R.S32.HI R9, RZ, 0x4, R11 ;  /* 0x00000004ff097819 */ /* 0x000fe2000001140b */
[----:B------:R-:W-:Y:S01]  /*02e0*/  IMAD.SHL.U32 R4, R2, 0x40, RZ ;  /* 0x0000004002047824 */ /* 0x000fe200078e00ff */
[----:B------:R1:W2:Y:S01]  /*02f0*/  F2I.FTZ.U32.TRUNC.NTZ R5, R0 ;  /* 0x0000000000057305 */ /* 0x0002a2000021f000 */
[--C-:B------:R-:W-:Y:S02]  /*0300*/  SHF.R.S32.HI R3, RZ, 0x1f, R2.reuse ;  /* 0x0000001fff037819 */ /* 0x100fe40000011402 */
[----:B------:R-:W-:Y:S02]  /*0310*/  LEA.HI R7, R11, R9, RZ, 0x1 ;  /* 0x000000090b077211 */ /* 0x000fe400078f08ff */
[----:B------:R-:W-:Y:S01]  /*0320*/  LEA.HI R10, R21, R88, RZ, 0x6 ;  /* 0x00000058150a7211 */ /* 0x000fe200078f30ff */
[----:B------:R-:W-:Y:S01]  /*0330*/  IMAD.WIDE R16, R16, 0x80, R2 ;  /* 0x0000008010107825 */ /* 0x000fe200078e0202 */
[----:B------:R-:W-:-:S02]  /*0340*/  IABS R22, R20 ;  /* 0x0000001400167213 */ /* 0x000fc40000000000 */
[----:B------:R-:W-:Y:S02]  /*0350*/  SHF.R.S32.HI R13, RZ, 0x1f, R20 ;  /* 0x0000001fff0d7819 */ /* 0x000fe40000011414 */
[----:B------:R-:W-:-:S03]  /*0360*/  LEA.HI R87, R21, R88, RZ, 0x5 ;  /* 0x0000005815577211 */ /* 0x000fc600078f28ff */
[----:B------:R-:W-:Y:S01]  /*0370*/  IMAD R13, R13, c[0x0][0x1a8], RZ ;  /* 0x00006a000d0d7a24 */ /* 0x000fe200078e02ff */
[----:B-1----:R-:W-:Y:S01]  /*0380*/  IADD3 R0, P1, R2, R6, RZ ;  /* 0x0000000602007210 */ /* 0x002fe20007f3e0ff */
[----:B------:R-:W-:Y:S02]  /*0390*/  IMAD.SHL.U32 R2, R36, 0x8, RZ ;  /* 0x0000000824027824 */ /* 0x000fe400078e00ff */
[----:B------:R-:W-:Y:S01]  /*03a0*/  IMAD R13, R20, c[0x0][0x1ac], R13 ;  /* 0x00006b00140d7a24 */ /* 0x000fe200078e020d */
[----:B------:R-:W-:Y:S01]  /*03b0*/  LEA.HI.X.SX32 R8, R6, R3, 0x1, P1 ;  /* 0x0000000306087211 */ /* 0x000fe200008f0eff */
[----:B--2---:R-:W-:Y:S01]  /*03c0*/  IMAD.MOV R3, RZ, RZ, -R5 ;  /* 0x000000ffff037224 */ /* 0x004fe200078e0a05 */
[----:B------:R-:W-:Y:S02]  /*03d0*/  LOP3.LUT R6, R4, 0x1c0, RZ, 0xc0, !PT ;  /* 0x000001c004067812 */ /* 0x000fe400078ec0ff */
[----:B------:R-:W-:Y:S02]  /*03e0*/  LOP3.LUT R4, R7, 0xfffffffe, RZ, 0xc0, !PT ;  /* 0xfffffffe07047812 */ /* 0x000fe400078ec0ff */
[----:B------:R-:W-:-:S02]  /*03f0*/  SHF.R.U32.HI R7, RZ, 0x3, R6 ;  /* 0x00000003ff077819 */ /* 0x000fc40000011606 */
[----:B------:R-:W-:Y:S01]  /*0400*/  LOP3.LUT R6, R6, 0x38, R2, 0xf8, !PT ;  /* 0x0000003806067812 */ /* 0x000fe200078ef802 */
[----:B------:R-:W-:Y:S01]  /*0410*/  IMAD.IADD R19, R9, 0x1, -R4 ;  /* 0x0000000109137824 */ /* 0x000fe200078e0a04 */
[----:B------:R-:W-:Y:S01]  /*0420*/  SHF.L.U32 R4, R10, 0x3, RZ ;  /* 0x000000030a047819 */ /* 0x000fe200000006ff */
[----:B------:R-:W-:Y:S01]  /*0430*/  IMAD.MOV.U32 R9, RZ, RZ, R3 ;  /* 0x000000ffff097224 */ /* 0x000fe200078e0003 */
[----:B------:R-:W-:Y:S02]  /*0440*/  LOP3.LUT R6, R6, R7, RZ, 0x3c, !PT ;  /* 0x0000000706067212 */ /* 0x000fe400078e3cff */
[----:B------:R-:W-:Y:S01]  /*0450*/  LOP3.LUT R3, R11, 0xfffffff0, RZ, 0xc0, !PT ;  /* 0xfffffff00b037812 */ /* 0x000fe200078ec0ff */
[----:B------:R-:W-:Y:S01]  /*0460*/  IMAD R7, R9, R23, RZ ;  /* 0x0000001709077224 */ /* 0x000fe200078e02ff */
[----:B------:R-:W-:Y:S01]  /*0470*/  LOP3.LUT R223, R6, 0x7ffffe00, R4, 0xf8, !PT ;  /* 0x7ffffe0006df7812 */ /* 0x000fe200078ef804 */
[----:B------:R-:W-:Y:S02]  /*0480*/  IMAD.MOV.U32 R4, RZ, RZ, RZ ;  /* 0x000000ffff047224 */ /* 0x000fe400078e00ff */
[----:B------:R-:W-:Y:S01]  /*0490*/  IMAD.IADD R6, R88, 0x1, -R3 ;  /* 0x0000000158067824 */ /* 0x000fe200078e0a03 */
[----:B------:R-:W-:Y:S01]  /*04a0*/  SHF.R.S32.HI R3, RZ, 0x1f, R2 ;  /* 0x0000001fff037819 */ /* 0x000fe20000011402 */
[----:B------:R-:W-:Y:S01]  /*04b0*/  IMAD.HI.U32 R10, R5, R7, R4 ;  /* 0x00000007050a7227 */ /* 0x000fe200078e0004 */
[----:B------:R-:W-:-:S02]  /*04c0*/  SHF.L.U32 R223, R223, 0x1, RZ ;  /* 0x00000001dfdf7819 */ /* 0x000fc400000006ff */
[----:B------:R-:W-:Y:S01]  /*04d0*/  SHF.R.S32.HI R9, RZ, 0x1f, R6 ;  /* 0x0000001fff097819 */ /* 0x000fe20000011406 */
[C---:B------:R-:W-:Y:S02]  /*04e0*/  IMAD R5, R8.reuse, c[0x0][0x198], RZ ;  /* 0x0000660008057a24 */ /* 0x040fe400078e02ff */
[----:B------:R-:W-:Y:S01]  /*04f0*/  IMAD R4, R8, c[0x0][0x1a0], RZ ;  /* 0x0000680008047a24 */ /* 0x000fe200078e02ff */
[----:B------:R-:W-:Y:S01]  /*0500*/  LEA.HI R18, R9, R6, RZ, 0x3 ;  /* 0x0000000609127211 */ /* 0x000fe200078f18ff */
[C---:B------:R-:W-:Y:S02]  /*0510*/  IMAD R14, R0.reuse, c[0x0][0x19c], R5 ;  /* 0x00006700000e7a24 */ /* 0x040fe400078e0205 */
[C---:B------:R-:W-:Y:S02]  /*0520*/  IMAD R15, R0.reuse, c[0x0][0x1a4], R4 ;  /* 0x00006900000f7a24 */ /* 0x040fe400078e0204 */
[----:B------:R-:W-:-:S04]  /*0530*/  IMAD.WIDE.U32 R4, R0, c[0x0][0x198], R2 ;  /* 0x0000660000047a25 */ /* 0x000fc800078e0002 */
[----:B------:R-:W-:Y:S01]  /*0540*/  IMAD.WIDE.U32 R8, R0, c[0x0][0x1a0], R2 ;  /* 0x0000680000087a25 */ /* 0x000fe200078e0002 */
[----:B------:R-:W-:-:S03]  /*0550*/  LOP3.LUT R0, R18, 0xfffffff8, RZ, 0xc0, !PT ;  /* 0xfffffff812007812 */ /* 0x000fc600078ec0ff */
[----:B------:R-:W-:Y:S02]  /*0560*/  IMAD.SHL.U32 R11, R36, 0x40, RZ ;  /* 0x00000040240b7824 */ /* 0x000fe400078e00ff */
[----:B------:R-:W-:Y:S02]  /*0570*/  IMAD.IADD R37, R6, 0x1, -R0 ;  /* 0x0000000106257824 */ /* 0x000fe400078e0a00 */
[----:B------:R-:W-:Y:S01]  /*0580*/  IMAD.HI.U32 R10, R10, R22, RZ ;  /* 0x000000160a0a7227 */ /* 0x000fe200078e00ff */
[----:B------:R-:W-:-:S03]  /*0590*/  LOP3.LUT R0, R11, 0x1c0, RZ, 0xc0, !PT ;  /* 0x000001c00b007812 */ /* 0x000fc600078ec0ff */
[----:B------:R-:W-:Y:S01]  /*05a0*/  IMAD R7, R24, c[0x0][0x178], RZ ;  /* 0x00005e0018077a24 */ /* 0x000fe200078e02ff */
[----:B------:R-:W-:Y:S01]  /*05b0*/  LOP3.LUT R12, R0, 0x8, R12, 0xf8, !PT ;  /* 0x00000008000c7812 */ /* 0x000fe200078ef80c */
[----:B------:R-:W-:Y:S01]  /*05c0*/  IMAD.WIDE.U32 R2, R25, c[0x0][0x178], R2 ;  /* 0x00005e0019027a25 */ /* 0x000fe200078e0002 */
[----:B------:R-:W-:-:S03]  /*05d0*/  SHF.R.U32.HI R11, RZ, 0x3, R0 ;  /* 0x00000003ff0b7819 */ /* 0x000fc60000011600 */
[----:B------:R-:W-:Y:S02]  /*05e0*/  IMAD.MOV R0, RZ, RZ, -R10 ;  /* 0x000000ffff007224 */ /* 0x000fe400078e0a0a */
[----:B------:R-:W-:Y:S02]  /*05f0*/  IMAD R7, R25, c[0x0][0x17c], R7 ;  /* 0x00005f0019077a24 */ /* 0x000fe400078e0207 */
[----:B------:R-:W-:Y:S02]  /*0600*/  IMAD R0, R23, R0, R22 ;  /* 0x0000000017007224 */ /* 0x000fe400078e0216 */
[----:B------:R-:W-:Y:S02]  /*0610*/  IMAD.IADD R3, R3, 0x1, R7 ;  /* 0x0000000103037824 */ /* 0x000fe400078e0207 */
[----:B------:R-:W-:Y:S01]  /*0620*/  IMAD.IADD R5, R5, 0x1, R14 ;  /* 0x0000000105057824 */ /* 0x000fe200078e020e */
[----:B------:R-:W-:Y:S01]  /*0630*/  ISETP.GT.U32.AND P1, PT, R23, R0, PT ;  /* 0x000000001700720c */ /* 0x000fe20003f24070 */
[----:B------:R-:W-:Y:S01]  /*0640*/  IMAD.WIDE.U32 R6, R20, c[0x0][0x1a8], R2 ;  /* 0x00006a0014067a25 */ /* 0x000fe200078e0002 */
[----:B------:R-:W-:-:S02]  /*0650*/  IADD3 R3, R9, R15, RZ ;  /* 0x0000000f09037210 */ /* 0x000fc40007ffe0ff */
[----:B------:R-:W-:Y:S01]  /*0660*/  LOP3.LUT R20, R12, R11, RZ, 0x3c, !PT ;  /* 0x0000000b0c147212 */ /* 0x000fe200078e3cff */
[----:B------:R-:W-:Y:S01]  /*0670*/  IMAD.MOV.U32 R2, RZ, RZ, R8 ;  /* 0x000000ffff027224 */ /* 0x000fe200078e0008 */
[----:B------:R-:W-:Y:S01]  /*0680*/  LEA.HI.SX32 R14, R224, 0xffffffff, 0x1b ;  /* 0xffffffffe00e7811 */ /* 0x000fe200078fdaff */
[----:B------:R-:W-:Y:S02]  /*0690*/  IMAD.IADD R7, R7, 0x1, R13 ;  /* 0x0000000107077824 */ /* 0x000fe400078e020d */
[----:B------:R-:W-:Y:S02]  /*06a0*/  IMAD R8, R17, c[0x0][0x190], RZ ;  /* 0x0000640011087a24 */ /* 0x000fe400078e02ff */
[----:B------:R-:W-:Y:S02]  /*06b0*/  IMAD.WIDE.U32 R6, R16, c[0x0][0x190], R6 ;  /* 0x0000640010067a25 */ /* 0x000fe400078e0006 */
[----:B------:R-:W-:Y:S02]  /*06c0*/  @!P1 IADD3 R10, R10, 0x1, RZ ;  /* 0x000000010a0a9810 */ /* 0x000fe40007ffe0ff */
[----:B------:R-:W-:-:S02]  /*06d0*/  @!P1 IMAD.IADD R0, R0, 0x1, -R23 ;  /* 0x0000000100009824 */ /* 0x000fc400078e0a17 */
[----:B------:R-:W-:Y:S02]  /*06e0*/  IMAD R11, R16, c[0x0][0x194], R8 ;  /* 0x00006500100b7a24 */ /* 0x000fe400078e0208 */
[----:B------:R-:W-:Y:S01]  /*06f0*/  IMAD.WIDE.U32 R8, R25, c[0x0][0x180], R4 ;  /* 0x0000600019087a25 */ /* 0x000fe200078e0004 */
[----:B------:R-:W-:-:S03]  /*0700*/  ISETP.GE.U32.AND P3, PT, R0, R23, PT ;  /* 0x000000170000720c */ /* 0x000fc60003f66070 */
[----:B------:R-:W-:Y:S01]  /*0710*/  IMAD.WIDE.U32 R4, R25, c[0x0][0x188], R2 ;  /* 0x0000620019047a25 */ /* 0x000fe200078e0002 */
[----:B------:R-:W-:-:S03]  /*0720*/  LEA R2, P2, R6, c[0x0][0x160], 0x1 ;  /* 0x0000580006027a11 */ /* 0x000fc600078408ff */
[----:B------:R-:W-:Y:S02]  /*0730*/  IMAD.IADD R11, R7, 0x1, R11 ;  /* 0x00000001070b7824 */ /* 0x000fe400078e020b */
[----:B------:R-:W-:Y:S02]  /*0740*/  IMAD.MOV.U32 R17, RZ, RZ, 0x5 ;  /* 0x00000005ff117424 */ /* 0x000fe400078e00ff */
[----:B------:R-:W-:Y:S01]  /*0750*/  IMAD R12, R24, c[0x0][0x188], RZ ;  /* 0x00006200180c7a24 */ /* 0x000fe200078e02ff */
[----:B------:R-:W-:Y:S01]  /*0760*/  LEA.HI.X R3, R6, c[0x0][0x164], R11, 0x1, P2 ;  /* 0x0000590006037a11 */ /* 0x000fe200010f0c0b */
[----:B------:R-:W-:Y:S01]  /*0770*/  IMAD.MOV.U32 R16, RZ, RZ, c[0x0][0x190] ;  /* 0x00006400ff107624 */ /* 0x000fe200078e00ff */
[----:B------:R-:W-:Y:S01]  /*0780*/  ISETP.NE.AND P2, PT, RZ, c[0x0][0x1c8], PT ;  /* 0x00007200ff007a0c */ /* 0x000fe20003f45270 */
[----:B------:R-:W-:Y:S01]  /*0790*/  IMAD R12, R25, c[0x0][0x18c], R12 ;  /* 0x00006300190c7a24 */ /* 0x000fe200078e020c */
[----:B------:R-:W-:Y:S01]  /*07a0*/  @P3 IADD3 R10, R10, 0x1, RZ ;  /* 0x000000010a0a3810 */ /* 0x000fe20007ffe0ff */
[C---:B------:R-:W-:Y:S01]  /*07b0*/  IMAD.SHL.U32 R22, R16.reuse, 0x20, RZ ;  /* 0x0000002010167824 */ /* 0x040fe200078e00ff */
[-C--:B------:R-:W-:Y:S01]  /*07c0*/  SHF.L.U64.HI R91, R89, R17.reuse, c[0x0][0x19c] ;  /* 0x00006700595b7619 */ /* 0x080fe20000010211 */
[----:B------:R-:W-:Y:S01]  /*07d0*/  IMAD.MOV.U32 R6, RZ, RZ, R4 ;  /* 0x000000ffff067224 */ /* 0x000fe200078e0004 */
[----:B------:R1:W-:Y:S01]  /*07e0*/  LDGSTS.E.BYPASS.LTC128B.128 [R223], [R2.64] ;  /* 0x0000000002df7fae */ /* 0x0003e2000b901d48 */
[----:B------:R-:W-:Y:S01]  /*07f0*/  IMAD.MOV.U32 R0, RZ, RZ, R10 ;  /* 0x000000ffff007224 */ /* 0x000fe200078e000a */
[----:B------:R-:W-:Y:S01]  /*0800*/  SHF.R.S32.HI R4, RZ, 0x1f, R14 ;  /* 0x0000001fff047819 */ /* 0x000fe2000001140e */
[----:B------:R-:W-:Y:S01]  /*0810*/  IMAD.IADD R7, R5, 0x1, R12 ;  /* 0x0000000105077824 */ /* 0x000fe200078e020c */
[----:B------:R1:W-:Y:S01]  /*0820*/  LDGSTS.E.BYPASS.LTC128B.128 [R223+0x4000], [R2.64+0x80] ;  /* 0x0400008002df7fae */ /* 0x0003e2000b901d48 */
[----:B------:R-:W-:Y:S01]  /*0830*/  IMAD R5, R91, R14, RZ ;  /* 0x0000000e5b057224 */ /* 0x000fe200078e02ff */
[----:B------:R-:W-:Y:S01]  /*0840*/  SHF.L.U64.HI R16, R16, R17, c[0x0][0x194] ;  /* 0x0000650010107619 */ /* 0x000fe20000010211 */
[----:B------:R-:W-:Y:S01]  /*0850*/  @!P0 IMAD.MOV R0, RZ, RZ, -R0 ;  /* 0x000000ffff008224 */ /* 0x000fe200078e0a00 */
[----:B------:R-:W-:Y:S01]  /*0860*/  @!P2 LOP3.LUT R0, RZ, c[0x0][0x1c8], RZ, 0x33, !PT ;  /* 0x00007200ff00aa12 */ /* 0x000fe200078e33ff */
[----:B------:R-:W-:-:S02]  /*0870*/  IMAD R13, R24, c[0x0][0x180], RZ ;  /* 0x00006000180d7a24 */ /* 0x000fc400078e02ff */
[C---:B------:R-:W-:Y:S01]  /*0880*/  IMAD R15, R4.reuse, R90, R5 ;  /* 0x0000005a040f7224 */ /* 0x040fe200078e0205 */
[----:B------:R-:W-:Y:S01]  /*0890*/  SHF.R.S32.HI R10, RZ, 0x1f, R0 ;  /* 0x0000001fff0a7819 */ /* 0x000fe20000011400 */
[----:B------:R-:W-:Y:S02]  /*08a0*/  IMAD R5, R4, c[0x0][0x1a0], RZ ;  /* 0x0000680004057a24 */ /* 0x000fe400078e02ff */
[----:B------:R-:W-:Y:S02]  /*08b0*/  IMAD R13, R25, c[0x0][0x184], R13 ;  /* 0x00006100190d7a24 */ /* 0x000fe400078e020d */
[----:B------:R-:W-:Y:S02]  /*08c0*/  IMAD R11, R14, c[0x0][0x1a4], R5 ;  /* 0x000069000e0b7a24 */ /* 0x000fe400078e0205 */
[----:B------:R-:W-:Y:S02]  /*08d0*/  IMAD.IADD R9, R9, 0x1, R13 ;  /* 0x0000000109097824 */ /* 0x000fe400078e020d */
[----:B------:R-:W-:-:S04]  /*08e0*/  IMAD.WIDE.U32 R248, R0, c[0x0][0x1b8], R6 ;  /* 0x00006e0000f87a25 */ /* 0x000fc800078e0006 */
[----:B------:R-:W-:-:S04]  /*08f0*/  IMAD.WIDE.U32 R250, R0, c[0x0][0x1b0], R8 ;  /* 0x00006c0000fa7a25 */ /* 0x000fc800078e0008 */
[----:B------:R-:W-:Y:S01]  /*0900*/  IMAD.WIDE.U32 R12, R14, c[0x0][0x1a0], RZ ;  /* 0x000068000e0c7a25 */ /* 0x000fe200078e00ff */
[----:B-1----:R-:W-:-:S03]  /*0910*/  IADD3 R2, P1, R22, R2, RZ ;  /* 0x0000000216027210 */ /* 0x002fc60007f3e0ff */
[----:B------:R-:W-:Y:S01]  /*0920*/  IMAD.IADD R6, R13, 0x1, R11 ;  /* 0x000000010d067824 */ /* 0x000fe200078e020b */
[----:B------:R-:W-:Y:S01]  /*0930*/  IADD3.X R3, R16, R3, RZ, P1, !PT ;  /* 0x0000000310037210 */ /* 0x000fe20000ffe4ff */
[----:B------:R-:W-:Y:S01]  /*0940*/  IMAD.MOV.U32 R246, RZ, RZ, R250 ;  /* 0x000000fffff67224 */ /* 0x000fe200078e00fa */
[----:B------:R-:W-:-:S03]  /*0950*/  IADD3 R4, P0, R2, R22, RZ ;  /* 0x0000001602047210 */ /* 0x000fc60007f1e0ff */
[----:B------:R1:W-:Y:S02]  /*0960*/  LDGSTS.E.BYPASS.LTC128B.128 [R223+0x800], [R2.64] ;  /* 0x0080000002df7fae */ /* 0x0003e4000b901d48 */
[----:B------:R-:W-:Y:S02]  /*0970*/  IMAD.X R5, R3, 0x1, R16, P0 ;  /* 0x0000000103057824 */ /* 0x000fe400000e0610 */
[----:B------:R1:W-:Y:S04]  /*0980*/  LDGSTS.E.BYPASS.LTC128B.128 [R223+0x4800], [R2.64+0x80] ;  /* 0x0480008002df7fae */ /* 0x0003e8000b901d48 */
[----:B------:R2:W-:Y:S04]  /*0990*/  LDGSTS.E.BYPASS.LTC128B.128 [R223+0x1000], [R4.64] ;  /* 0x0100000004df7fae */ /* 0x0005e8000b901d48 */
[----:B------:R2:W-:Y:S01]  /*09a0*/  LDGSTS.E.BYPASS.LTC128B.128 [R223+0x5000], [R4.64+0x80] ;  /* 0x0500008004df7fae */ /* 0x0005e2000b901d48 */
[----:B-1----:R-:W-:Y:S01]  /*09b0*/  IMAD R3, R10, c[0x0][0x1b0], RZ ;  /* 0x00006c000a037a24 */ /* 0x002fe200078e02ff */
[----:B------:R-:W-:Y:S01]  /*09c0*/  IADD3 R2, P0, R4, R22, RZ ;  /* 0x0000001604027210 */ /* 0x000fe20007f1e0ff */
[----:B------:R-:W-:-:S02]  /*09d0*/  IMAD R10, R10, c[0x0][0x1b8], RZ ;  /* 0x00006e000a0a7a24 */ /* 0x000fc400078e02ff */
[----:B------:R-:W-:Y:S01]  /*09e0*/  IMAD R7, R0, c[0x0][0x1b4], R3 ;  /* 0x00006d0000077a24 */ /* 0x000fe200078e0203 */
[----:B------:R-:W-:Y:S01]  /*09f0*/  IADD3 R8, P1, R2, R22, RZ ;  /* 0x0000001602087210 */ /* 0x000fe20007f3e0ff */
[----:B------:R-:W-:Y:S02]  /*0a00*/  IMAD R0, R0, c[0x0][0x1bc], R10 ;  /* 0x00006f0000007a24 */ /* 0x000fe400078e020a */
[----:B------:R-:W-:Y:S01]  /*0a10*/  IMAD.X R3, R5, 0x1, R16, P0 ;  /* 0x0000000105037824 */ /* 0x000fe200000e0610 */
[C---:B------:R-:W-:Y:S01]  /*0a20*/  LEA R13, P0, R12.reuse, R248, 0x5 ;  /* 0x000000f80c0d7211 */ /* 0x040fe200078028ff */
[----:B------:R-:W-:Y:S01]  /*0a30*/  IMAD.IADD R252, R249, 0x1, R0 ;  /* 0x00000001f9fc7824 */ /* 0x000fe200078e0200 */
[----:B------:R-:W-:Y:S01]  /*0a40*/  IADD3 R247, R251, R7, RZ ;  /* 0x00000007fbf77210 */ /* 0x000fe20007ffe0ff */
[----:B------:R-:W-:Y:S01]  /*0a50*/  IMAD.X R9, R3, 0x1, R16, P1 ;  /* 0x0000000103097824 */ /* 0x000fe200008e0610 */
[----:B------:R1:W-:Y:S02]  /*0a60*/  LDGSTS.E.BYPASS.LTC128B.128 [R223+0x1800], [R2.64] ;  /* 0x0180000002df7fae */ /* 0x0003e4000b901d48 */
[----:B------:R-:W-:Y:S01]  /*0a70*/  LEA.HI.X R12, R12, R252, R6, 0x5, P0 ;  /* 0x000000fc0c0c7211 */ /* 0x000fe200000f2c06 */
[----:B------:R-:W-:Y:S01]  /*0a80*/  IMAD.WIDE.U32 R10, R14, R90, R246 ;  /* 0x0000005a0e0a7225 */ /* 0x000fe200078e00f6 */
[-C--:B------:R-:W-:Y:S01]  /*0a90*/  IADD3 R6, P0, R8, R22.reuse, RZ ;  /* 0x0000001608067210 */ /* 0x080fe20007f1e0ff */
[----:B------:R1:W-:Y:S02]  /*0aa0*/  LDGSTS.E.BYPASS.LTC128B.128 [R223+0x5800], [R2.64+0x80] ;  /* 0x0580008002df7fae */ /* 0x0003e4000b901d48 */
[----:B------:R-:W-:Y:S01]  /*0ab0*/  IMAD.IADD R0, R11, 0x1, R15 ;  /* 0x000000010b007824 */ /* 0x000fe200078e020f */
[----:B--2---:R-:W-:Y:S01]  /*0ac0*/  IADD3 R4, P1, R6, R22, RZ ;  /* 0x0000001606047210 */ /* 0x004fe20007f3e0ff */
[--C-:B------:R-:W-:Y:S01]  /*0ad0*/  IMAD.X R7, R9, 0x1, R16.reuse, P0 ;  /* 0x0000000109077824 */ /* 0x100fe200000e0610 */
[----:B------:R2:W-:Y:S03]  /*0ae0*/  LDGSTS.E.BYPASS.LTC128B.128 [R223+0x2000], [R8.64] ;  /* 0x0200000008df7fae */ /* 0x0005e6000b901d48 */
[----:B------:R-:W-:Y:S01]  /*0af0*/  IMAD.X R5, R7, 0x1, R16, P1 ;  /* 0x0000000107057824 */ /* 0x000fe200008e0610 */
[----:B------:R2:W-:Y:S01]  /*0b00*/  LDGSTS.E.BYPASS.LTC128B.128 [R223+0x6000], [R8.64+0x80] ;  /* 0x0600008008df7fae */ /* 0x0005e2000b901d48 */
[----:B------:R-:W-:-:S03]  /*0b10*/  LOP3.LUT P1, RZ, R37, 0x2, RZ, 0xc0, !PT ;  /* 0x0000000225ff7812 */ /* 0x000fc6000782c0ff */
[----:B------:R3:W-:Y:S04]  /*0b20*/  LDGSTS.E.BYPASS.LTC128B.128 [R223+0x2800], [R6.64] ;  /* 0x0280000006df7fae */ /* 0x0007e8000b901d48 */
[----:B------:R3:W-:Y:S04]  /*0b30*/  LDGSTS.E.BYPASS.LTC128B.128 [R223+0x6800], [R6.64+0x80] ;  /* 0x0680008006df7fae */ /* 0x0007e8000b901d48 */
[----:B------:R4:W-:Y:S04]  /*0b40*/  LDGSTS.E.BYPASS.LTC128B.128 [R223+0x3000], [R4.64] ;  /* 0x0300000004df7fae */ /* 0x0009e8000b901d48 */
[----:B------:R4:W-:Y:S01]  /*0b50*/  LDGSTS.E.BYPASS.LTC128B.128 [R223+0x7000], [R4.64+0x80] ;  /* 0x0700008004df7fae */ /* 0x0009e2000b901d48 */
[----:B-1----:R-:W-:-:S04]  /*0b60*/  LEA R2, P0, R10, c[0x0][0x168], 0x1 ;  /* 0x00005a000a027a11 */ /* 0x002fc800078008ff */
[----:B------:R-:W-:Y:S01]  /*0b70*/  LEA.HI.X R3, R10, c[0x0][0x16c], R0, 0x1, P0 ;  /* 0x00005b000a037a11 */ /* 0x000fe200000f0c00 */
[----:B------:R-:W-:Y:S01]  /*0b80*/  IMAD.SHL.U32 R0, R37, 0x40, RZ ;  /* 0x0000004025007824 */ /* 0x000fe200078e00ff */
[----:B--2---:R-:W-:-:S04]  /*0b90*/  IADD3 R8, P0, R4, R22, RZ ;  /* 0x0000001604087210 */ /* 0x004fc80007f1e0ff */
[----:B------:R-:W-:Y:S01]  /*0ba0*/  LOP3.LUT R0, R0, 0x1c0, RZ, 0xc0, !PT ;  /* 0x000001c000007812 */ /* 0x000fe200078ec0ff */
[----:B------:R-:W-:Y:S02]  /*0bb0*/  IMAD.X R9, R5, 0x1, R16, P0 ;  /* 0x0000000105097824 */ /* 0x000fe400000e0610 */
[----:B---3--:R-:W-:Y:S01]  /*0bc0*/  IMAD.MOV.U32 R7, RZ, RZ, c[0x0][0x1a0] ;  /* 0x00006800ff077624 */ /* 0x008fe200078e00ff */
[----:B------:R-:W-:Y:S02]  /*0bd0*/  SHF.R.S32.HI R6, RZ, 0x5, R87 ;  /* 0x00000005ff067819 */ /* 0x000fe40000011457 */
[----:B------:R1:W-:Y:S01]  /*0be0*/  LDGSTS.E.BYPASS.LTC128B.128 [R223+0x3800], [R8.64] ;  /* 0x0380000008df7fae */ /* 0x0003e2000b901d48 */
[C---:B------:R-:W-:Y:S01]  /*0bf0*/  IMAD.SHL.U32 R27, R7.reuse, 0x20, RZ ;  /* 0x00000020071b7824 */ /* 0x040fe200078e00ff */
[----:B------:R-:W-:Y:S02]  /*0c00*/  SHF.L.U64.HI R26, R7, R17, c[0x0][0x1a4] ;  /* 0x00006900071a7619 */ /* 0x000fe40000010211 */
[----:B------:R1:W-:Y:S01]  /*0c10*/  LDGSTS.E.BYPASS.LTC128B.128 [R223+0x7800], [R8.64+0x80] ;  /* 0x0780008008df7fae */ /* 0x0003e2000b901d48 */
[----:B----4-:R-:W-:-:S03]  /*0c20*/  IADD3 R4, P0, R2, R90, RZ ;  /* 0x0000005a02047210 */ /* 0x010fc60007f1e0ff */
[----:B------:R2:W-:Y:S01]  /*0c30*/  LDGSTS.E.BYPASS.LTC128B.128 [R223+0x8000], [R2.64] ;  /* 0x0800000002df7fae */ /* 0x0005e2000b901d48 */
[----:B------:R-:W-:-:S03]  /*0c40*/  IADD3.X R5, R3, R91, RZ, P0, !PT ;  /* 0x0000005b03057210 */ /* 0x000fc600007fe4ff */
[----:B------:R2:W-:Y:S04]  /*0c50*/  LDGSTS.E.BYPASS.LTC128B.128 [R223+0x9000], [R2.64+0x80] ;  /* 0x0900008002df7fae */ /* 0x0005e8000b901d48 */
[----:B------:R3:W-:Y:S04]  /*0c60*/  LDGSTS.E.BYPASS.LTC128B.128 [R223+0x8800], [R4.64] ;  /* 0x0880000004df7fae */ /* 0x0007e8000b901d48 */
[----:B------:R3:W-:Y:S04]  /*0c70*/  LDGSTS.E.BYPASS.LTC128B.128 [R223+0x9800], [R4.64+0x80] ;  /* 0x0980008004df7fae */ /* 0x0007e8000b901d48 */
[----:B------:R-:W0:Y:S01]  /*0c80*/  LDGDEPBAR ;  /* 0x00000000000079af */ /* 0x000e220000000000 */
[----:B--2---:R-:W-:-:S02]  /*0c90*/  IMAD.SHL.U32 R2, R19, 0x8, RZ ;  /* 0x0000000813027824 */ /* 0x004fc400078e00ff */
[----:B------:R-:W-:-:S03]  /*0ca0*/  IMAD.SHL.U32 R3, R18, 0x40, RZ ;  /* 0x0000004012037824 */ /* 0x000fc600078e00ff */
[----:B------:R-:W-:Y:S02]  /*0cb0*/  LOP3.LUT R2, R0, 0x8, R2, 0xf8, !PT ;  /* 0x0000000800027812 */ /* 0x000fe400078ef802 */
[----:B------:R-:W-:Y:S01]  /*0cc0*/  SHF.R.U32.HI R0, RZ, 0x3, R0 ;  /* 0x00000003ff007819 */ /* 0x000fe20000011600 */
[----:B------:R-:W-:-:S04]  /*0cd0*/  DEPBAR.LE SB0, 0x0 ;  /* 0x000080000000791a */ /* 0x000fc80000000000 */
[----:B------:R-:W-:Y:S01]  /*0ce0*/  LOP3.LUT R86, R3, 0xfffffe00, RZ, 0xc0, !PT ;  /* 0xfffffe0003567812 */ /* 0x000fe200078ec0ff */
[----:B------:R-:W-:Y:S01]  /*0cf0*/  BAR.SYNC.DEFER_BLOCKING 0x0 ;  /* 0x0000000000007b1d */ /* 0x000fe20000010000 */
[C---:B---3--:R-:W-:Y:S02]  /*0d00*/  LEA R4, P0, R13.reuse, c[0x0][0x170], 0x1 ;  /* 0x00005c000d047a11 */ /* 0x048fe400078008ff */
[----:B------:R-:W-:Y:S01]  /*0d10*/  LOP3.LUT R85, R2, R0, RZ, 0x3c, !PT ;  /* 0x0000000002557212 */ /* 0x000fe200078e3cff */
[----:B------:R-:W-:Y:S01]  /*0d20*/  IMAD R2, R6, 0x400, R86 ;  /* 0x0000040006027824 */ /* 0x000fe200078e0256 */
[----:B------:R-:W-:Y:S02]  /*0d30*/  LEA.HI.X R5, R13, c[0x0][0x174], R12, 0x1, P0 ;  /* 0x00005d000d057a11 */ /* 0x000fe400000f0c0c */
[----:B------:R-:W-:Y:S01]  /*0d40*/  IADD3 R6, P0, R27, R4, RZ ;  /* 0x000000041b067210 */ /* 0x000fe20007f1e0ff */
[----:B------:R-:W-:Y:S01]  /*0d50*/  IMAD.IADD R2, R2, 0x1, R85 ;  /* 0x0000000102027824 */ /* 0x000fe200078e0255 */
[----:B------:R-:W-:-:S03]  /*0d60*/  LEA R0, R19, R20, 0x9 ;  /* 0x0000001413007211 */ /* 0x000fc600078e48ff */
[----:B------:R-:W-:Y:S01]  /*0d70*/  IMAD.X R7, R26, 0x1, R5, P0 ;  /* 0x000000011a077824 */ /* 0x000fe200000e0605 */
[----:B------:R-:W-:Y:S01]  /*0d80*/  LOP3.LUT P0, RZ, R36, 0x2, RZ, 0xc0, !PT ;  /* 0x0000000224ff7812 */ /* 0x000fe2000780c0ff */
[----:B------:R-:W-:Y:S01]  /*0d90*/  IMAD.SHL.U32 R209, R2, 0x2, RZ ;  /* 0x0000000202d17824 */ /* 0x000fe200078e00ff */
[C---:B------:R-:W-:Y:S01]  /*0da0*/  LEA R218, R0.reuse, 0x8000, 0x1 ;  /* 0x0000800000da7811 */ /* 0x040fe200078e08ff */
[----:B------:R-:W-:Y:S01]  /*0db0*/  IMAD.SHL.U32 R3, R0, 0x2, RZ ;  /* 0x0000000200037824 */ /* 0x000fe200078e00ff */
[----:B------:R-:W-:Y:S02]  /*0dc0*/  MOV R2, 0x40 ;  /* 0x0000004000027802 */ /* 0x000fe40000000f00 */
[C---:B------:R-:W-:Y:S01]  /*0dd0*/  IADD3 R219, R218.reuse, 0x20, RZ ;  /* 0x00000020dadb7810 */ /* 0x040fe20007ffe0ff */
[----:B------:R-:W-:Y:S01]  /*0de0*/  @!PT LDS RZ, [RZ] ;  /* 0x00000000fffff984 */ /* 0x000fe20000000800 */
[----:B------:R-:W-:Y:S01]  /*0df0*/  @!PT LDS RZ, [RZ] ;  /* 0x00000000fffff984 */ /* 0x000fe20000000800 */
[----:B------:R-:W-:Y:S01]  /*0e00*/  @!PT LDS RZ, [RZ] ;  /* 0x00000000fffff984 */ /* 0x000fe20000000800 */
[----:B------:R2:W-:Y:S06]  /*0e10*/  LDGSTS.E.BYPASS.LTC128B.128 [R223+0xa000], [R4.64] ;  /* 0x0a00000004df7fae */ /* 0x0005ec000b901d48 */
[----:B------:R-:W-:Y:S01]  /*0e20*/  @P0 IADD3 R219, R218, -0x20, RZ ;  /* 0xffffffe0dadb0810 */ /* 0x000fe20007ffe0ff */
[----:B------:R2:W-:Y:S01]  /*0e30*/  LDGSTS.E.BYPASS.LTC128B.128 [R223+0xb000], [R4.64+0x80] ;  /* 0x0b00008004df7fae */ /* 0x0005e2000b901d48 */
[----:B------:R-:W-:-:S02]  /*0e40*/  LOP3.LUT P0, RZ, R36, 0x4, RZ, 0xc0, !PT ;  /* 0x0000000424ff7812 */ /* 0x000fc4000780c0ff */
[C---:B------:R-:W-:Y:S01]  /*0e50*/  IADD3 R222, R219.reuse, 0x800, RZ ;  /* 0x00000800dbde7810 */ /* 0x040fe20007ffe0ff */
[----:B------:R3:W-:Y:S01]  /*0e60*/  LDGSTS.E.BYPASS.LTC128B.128 [R223+0xa800], [R6.64] ;  /* 0x0a80000006df7fae */ /* 0x0007e2000b901d48 */
[C---:B------:R-:W-:Y:S02]  /*0e70*/  IADD3 R221, R219.reuse, 0x1000, RZ ;  /* 0x00001000dbdd7810 */ /* 0x040fe40007ffe0ff */
[----:B------:R-:W-:Y:S01]  /*0e80*/  IADD3 R220, R219, 0x1800, RZ ;  /* 0x00001800dbdc7810 */ /* 0x000fe20007ffe0ff */
[----:B------:R3:W-:Y:S04]  /*0e90*/  LDGSTS.E.BYPASS.LTC128B.128 [R223+0xb800], [R6.64+0x80] ;  /* 0x0b80008006df7fae */ /* 0x0007e8000b901d48 */
[----:B------:R-:W-:Y:S04]  /*0ea0*/  LDSM.16.M88.4 R12, [R209] ;  /* 0x00000000d10c783b */ /* 0x000fe80000000200 */
[----:B------:R-:W4:Y:S04]  /*0eb0*/  LDSM.16.M88.4 R16, [R3+0x8000] ;  /* 0x008000000310783b */ /* 0x000f280000000200 */
[----:B-1----:R-:W1:Y:S04]  /*0ec0*/  LDSM.16.M88.4 R8, [R209+0x2000] ;  /* 0x00200000d108783b */ /* 0x002e680000000200 */
[----:B------:R-:W5:Y:S01]  /*0ed0*/  LDSM.16.M88.4 R24, [R3+0x8800] ;  /* 0x008800000318783b */ /* 0x000f620000000200 */
[----:B--2---:R-:W-:-:S03]  /*0ee0*/  IMAD.MOV.U32 R4, RZ, RZ, 0x20 ;  /* 0x00000020ff047424 */ /* 0x004fc600078e00ff */
[----:B------:R-:W-:Y:S02]  /*0ef0*/  LDSM.16.M88.4 R28, [R219] ;  /* 0x00000000db1c783b */ /* 0x000fe40000000200 */
[----:B------:R-:W-:Y:S02]  /*0f00*/  SEL R4, R4, 0xffffffe0, !P1 ;  /* 0xffffffe004047807 */ /* 0x000fe40004800000 */
[----:B------:R-:W-:Y:S01]  /*0f10*/  LDSM.16.M88.4 R32, [R219+0x800] ;  /* 0x00080000db20783b */ /* 0x000fe20000000200 */
[----:B------:R-:W-:Y:S02]  /*0f20*/  LOP3.LUT P1, RZ, R37, 0x4, RZ, 0xc0, !PT ;  /* 0x0000000425ff7812 */ /* 0x000fe4000782c0ff */
[----:B------:R-:W-:Y:S02]  /*0f30*/  IMAD.IADD R211, R209, 0x1, R4 ;  /* 0x00000001d1d37824 */ /* 0x000fe400078e0204 */
[C---:B------:R-:W-:Y:S01]  /*0f40*/  SEL R0, R2.reuse, 0xffffffc0, !P1 ;  /* 0xffffffc002007807 */ /* 0x040fe20004800000 */
[----:B------:R-:W0:Y:S01]  /*0f50*/  LDGDEPBAR ;  /* 0x00000000000079af */ /* 0x000e220000000000 */
[----:B------:R-:W-:-:S02]  /*0f60*/  SEL R2, R2, 0xffffffc0, !P0 ;  /* 0xffffffc002027807 */ /* 0x000fc40004000000 */
[----:B------:R-:W-:Y:S01]  /*0f70*/  ISETP.GE.AND P0, PT, R84, 0x21, PT ;  /* 0x000000215400780c */ /* 0x000fe20003f06270 */
[----:B------:R-:W-:Y:S01]  /*0f80*/  LDSM.16.M88.4 R20, [R211] ;  /* 0x00000000d314783b */ /* 0x000fe20000000200 */
[----:B------:R-:W-:Y:S02]  /*0f90*/  IMAD.IADD R217, R209, 0x1, R0 ;  /* 0x00000001d1d97824 */ /* 0x000fe400078e0200 */
[----:B------:R-:W-:Y:S02]  /*0fa0*/  IMAD.IADD R216, R218, 0x1, R2 ;  /* 0x00000001dad87824 */ /* 0x000fe400078e0202 */
[----:B------:R-:W-:Y:S02]  /*0fb0*/  IMAD.IADD R215, R211, 0x1, R0 ;  /* 0x00000001d3d77824 */ /* 0x000fe400078e0200 */
[----:B------:R-:W-:Y:S01]  /*0fc0*/  IMAD.IADD R214, R2, 0x1, R219 ;  /* 0x0000000102d67824 */ /* 0x000fe200078e02db */
[----:B------:R-:W-:Y:S01]  /*0fd0*/  LDSM.16.M88.4 R40, [R216] ;  /* 0x00000000d828783b */ /* 0x000fe20000000200 */
[----:B------:R-:W-:-:S03]  /*0fe0*/  LOP3.LUT R2, R87, 0xffffffe0, RZ, 0xc0, !PT ;  /* 0xffffffe057027812 */ /* 0x000fc600078ec0ff */
[----:B------:R-:W-:Y:S01]  /*0ff0*/  LDSM.16.M88.4 R36, [R216+0x800] ;  /* 0x00080000d824783b */ /* 0x000fe20000000200 */
[-C--:B----4-:R-:W-:Y:S08]  /*1000*/  HMMA.16816.F32.BF16 R64, R12, R16.reuse, RZ ;  /* 0x000000100c40723c */ /* 0x090ff000000418ff */
[C---:B-1----:R-:W-:Y:S08]  /*1010*/  HMMA.16816.F32.BF16 R60, R8.reuse, R16, RZ ;  /* 0x00000010083c723c */ /* 0x042ff000000418ff */
[-C--:B------:R-:W-:Y:S08]  /*1020*/  HMMA.16816.F32.BF16 R56, R8, R18.reuse, RZ ;  /* 0x000000120838723c */ /* 0x080ff000000418ff */
[----:B------:R-:W-:Y:S01]  /*1030*/  HMMA.16816.F32.BF16 R68, R12, R18, RZ ;  /* 0x000000120c44723c */ /* 0x000fe200000418ff */
[----:B------:R-:W1:Y:S07]  /*1040*/  LDSM.16.M88.4 R16, [R211+0x2000] ;  /* 0x00200000d310783b */ /* 0x000e6e0000000200 */
[C---:B-----5:R-:W-:Y:S08]  /*1050*/  HMMA.16816.F32.BF16 R52, R8.reuse, R24, RZ ;  /* 0x000000180834723c */ /* 0x060ff000000418ff */
[----:B------:R-:W-:Y:S01]  /*1060*/  HMMA.16816.F32.BF16 R48, R8, R26, RZ ;  /* 0x0000001a0830723c */ /* 0x000fe200000418ff */
[----:B------:R-:W2:Y:S07]  /*1070*/  LDSM.16.M88.4 R8, [R217+0x2000] ;  /* 0x00200000d908783b */ /* 0x000eae0000000200 */
[C---:B------:R-:W-:Y:S08]  /*1080*/  HMMA.16816.F32.BF16 R44, R12.reuse, R24, RZ ;  /* 0x000000180c2c723c */ /* 0x040ff000000418ff */
[----:B------:R-:W-:Y:S01]  /*1090*/  HMMA.16816.F32.BF16 R24, R12, R26, RZ ;  /* 0x0000001a0c18723c */ /* 0x000fe200000418ff */
[----:B------:R-:W4:Y:S07]  /*10a0*/  LDSM.16.M88.4 R12, [R217] ;  /* 0x00000000d90c783b */ /* 0x000f2e0000000200 */
[C---:B-1----:R-:W-:Y:S08]  /*10b0*/  HMMA.16816.F32.BF16 R76, R16.reuse, R28, R60 ;  /* 0x0000001c104c723c */ /* 0x042ff0000004183c */
[C---:B------:R-:W-:Y:S08]  /*10c0*/  HMMA.16816.F32.BF16 R60, R16.reuse, R30, R56 ;  /* 0x0000001e103c723c */ /* 0x040ff00000041838 */
[C---:B------:R-:W-:Y:S08]  /*10d0*/  HMMA.16816.F32.BF16 R72, R16.reuse, R32, R52 ;  /* 0x000000201048723c */ /* 0x040ff00000041834 */
[----:B------:R-:W-:Y:S01]  /*10e0*/  HMMA.16816.F32.BF16 R56, R16, R34, R48 ;  /* 0x000000221038723c */ /* 0x000fe20000041830 */
[----:B------:R-:W-:Y:S07]  /*10f0*/  LDSM.16.M88.4 R16, [R215+0x2000] ;  /* 0x00200000d710783b */ /* 0x000fee0000000200 */
[C---:B------:R-:W-:Y:S08]  /*1100*/  HMMA.16816.F32.BF16 R52, R20.reuse, R28, R64 ;  /* 0x0000001c1434723c */ /* 0x040ff00000041840 */
[C---:B------:R-:W-:Y:S08]  /*1110*/  HMMA.16816.F32.BF16 R48, R20.reuse, R32, R44 ;  /* 0x000000201430723c */ /* 0x040ff0000004182c */
[C---:B------:R-:W-:Y:S01]  /*1120*/  HMMA.16816.F32.BF16 R44, R20.reuse, R30, R68 ;  /* 0x0000001e142c723c */ /* 0x040fe20000041844 */
[----:B------:R-:W1:Y:S07]  /*1130*/  LDSM.16.M88.4 R28, [R214] ;  /* 0x00000000d61c783b */ /* 0x000e6e0000000200 */
[----:B------:R-:W-:Y:S01]  /*1140*/  HMMA.16816.F32.BF16 R32, R20, R34, R24 ;  /* 0x000000221420723c */ /* 0x000fe20000041818 */
[----:B------:R-:W5:Y:S04]  /*1150*/  LDSM.16.M88.4 R24, [R214+0x800] ;  /* 0x00080000d618783b */ /* 0x000f680000000200 */
[----:B------:R-:W1:Y:S03]  /*1160*/  LDSM.16.M88.4 R20, [R215] ;  /* 0x00000000d714783b */ /* 0x000e660000000200 */
[C---:B--2---:R-:W-:Y:S08]  /*1170*/  HMMA.16816.F32.BF16 R64, R8.reuse, R42, R60 ;  /* 0x0000002a0840723c */ /* 0x044ff0000004183c */
[C---:B------:R-:W-:Y:S08]  /*1180*/  HMMA.16816.F32.BF16 R68, R8.reuse, R40, R76 ;  /* 0x000000280844723c */ /* 0x040ff0000004184c */
[C---:B------:R-:W-:Y:S08]  /*1190*/  HMMA.16816.F32.BF16 R60, R8.reuse, R38, R56 ;  /* 0x00000026083c723c */ /* 0x040ff00000041838 */
[----:B------:R-:W-:Y:S01]  /*11a0*/  HMMA.16816.F32.BF16 R72, R8, R36, R72 ;  /* 0x000000240848723c */ /* 0x000fe20000041848 */
[----:B------:R-:W-:Y:S07]  /*11b0*/  LDSM.16.M88.4 R8, [R209+0x6000] ;  /* 0x00600000d108783b */ /* 0x000fee0000000200 */
[C---:B----4-:R-:W-:Y:S08]  /*11c0*/  HMMA.16816.F32.BF16 R56, R12.reuse, R40, R52 ;  /* 0x000000280c38723c */ /* 0x050ff00000041834 */
[C---:B------:R-:W-:Y:S01]  /*11d0*/  HMMA.16816.F32.BF16 R52, R12.reuse, R42, R44 ;  /* 0x0000002a0c34723c */ /* 0x040fe2000004182c */
[----:B------:R-:W2:Y:S04]  /*11e0*/  LDSM.16.M88.4 R44, [R3+0x9000] ;  /* 0x00900000032c783b */ /* 0x000ea80000000200 */
[----:B------:R4:W2:Y:S03]  /*11f0*/  LDSM.16.M88.4 R40, [R3+0x9800] ;  /* 0x009800000328783b */ /* 0x0008a60000000200 */
[C---:B------:R-:W-:Y:S08]  /*1200*/  HMMA.16816.F32.BF16 R48, R12.reuse, R36, R48 ;  /* 0x000000240c30723c */ /* 0x040ff00000041830 */
[----:B------:R-:W-:Y:S01]  /*1210*/  HMMA.16816.F32.BF16 R36, R12, R38, R32 ;  /* 0x000000260c24723c */ /* 0x000fe20000041820 */
[----:B------:R-:W2:Y:S04]  /*1220*/  LDSM.16.M88.4 R12, [R209+0x4000] ;  /* 0x00400000d10c783b */ /* 0x000ea80000000200 */
[----:B------:R-:W-:Y:S03]  /*1230*/  LDSM.16.M88.4 R32, [R219+0x1800] ;  /* 0x00180000db20783b */ /* 0x000fe60000000200 */
[----:B-1----:R-:W-:Y:S01]  /*1240*/  HMMA.16816.F32.BF16 R68, R16, R28, R68 ;  /* 0x0000001c1044723c */ /* 0x002fe20000041844 */
[----:B----4-:R-:W-:Y:S01]  /*1250*/  IMAD.IADD R3, R88, 0x1, -R2 ;  /* 0x0000000158037824 */ /* 0x010fe200078e0a02 */
[----:B------:R-:W-:-:S06]  /*1260*/  LOP3.LUT R2, R85, R86, RZ, 0xfc, !PT ;  /* 0x0000005655027212 */ /* 0x000fcc00078efcff */
[C---:B------:R-:W-:Y:S01]  /*1270*/  HMMA.16816.F32.BF16 R64, R16.reuse, R30, R64 ;  /* 0x0000001e1040723c */ /* 0x040fe20000041840 */
[----:B------:R-:W-:Y:S07]  /*1280*/  STL [R1], R3 ;  /* 0x0000000301007387 */ /* 0x000fee0000100800 */
[C---:B-----5:R-:W-:Y:S08]  /*1290*/  HMMA.16816.F32.BF16 R80, R16.reuse, R24, R72 ;  /* 0x000000181050723c */ /* 0x060ff00000041848 */
[----:B------:R-:W-:Y:S08]  /*12a0*/  HMMA.16816.F32.BF16 R60, R16, R26, R60 ;  /* 0x0000001a103c723c */ /* 0x000ff0000004183c */
[C---:B------:R-:W-:Y:S08]  /*12b0*/  HMMA.16816.F32.BF16 R56, R20.reuse, R28, R56 ;  /* 0x0000001c1438723c */ /* 0x040ff00000041838 */
[C---:B------:R-:W-:Y:S01]  /*12c0*/  HMMA.16816.F32.BF16 R52, R20.reuse, R30, R52 ;  /* 0x0000001e1434723c */ /* 0x040fe20000041834 */
[----:B------:R-:W-:Y:S07]  /*12d0*/  LDSM.16.M88.4 R28, [R211+0x4000] ;  /* 0x00400000d31c783b */ /* 0x000fee0000000200 */
[C---:B------:R-:W-:Y:S08]  /*12e0*/  HMMA.16816.F32.BF16 R16, R20.reuse, R24, R48 ;  /* 0x000000181410723c */ /* 0x040ff00000041830 */
[----:B------:R-:W-:Y:S01]  /*12f0*/  HMMA.16816.F32.BF16 R20, R20, R26, R36 ;  /* 0x0000001a1414723c */ /* 0x000fe20000041824 */
[----:B------:R-:W-:Y:S04]  /*1300*/  LDSM.16.M88.4 R24, [R211+0x6000] ;  /* 0x00600000d318783b */ /* 0x000fe80000000200 */
[----:B------:R-:W1:Y:S03]  /*1310*/  LDSM.16.M88.4 R36, [R219+0x1000] ;  /* 0x00100000db24783b */ /* 0x000e660000000200 */
[C---:B--2---:R-:W-:Y:S08]  /*1320*/  HMMA.16816.F32.BF16 R68, R8.reuse, R44, R68 ;  /* 0x0000002c0844723c */ /* 0x044ff00000041844 */
[C---:B------:R-:W-:Y:S08]  /*1330*/  HMMA.16816.F32.BF16 R64, R8.reuse, R46, R64 ;  /* 0x0000002e0840723c */ /* 0x040ff00000041840 */
[C---:B------:R-:W-:Y:S08]  /*1340*/  HMMA.16816.F32.BF16 R80, R8.reuse, R40, R80 ;  /* 0x000000280850723c */ /* 0x040ff00000041850 */
[----:B------:R-:W-:Y:S08]  /*1350*/  HMMA.16816.F32.BF16 R60, R8, R42, R60 ;  /* 0x0000002a083c723c */ /* 0x000ff0000004183c */
[C---:B------:R-:W-:Y:S08]  /*1360*/  HMMA.16816.F32.BF16 R56, R12.reuse, R44, R56 ;  /* 0x0000002c0c38723c */ /* 0x040ff00000041838 */
[C---:B------:R-:W-:Y:S01]  /*1370*/  HMMA.16816.F32.BF16 R48, R12.reuse, R46, R52 ;  /* 0x0000002e0c30723c */ /* 0x040fe20000041834 */
[----:B------:R-:W-:Y:S07]  /*1380*/  LDSM.16.M88.4 R44, [R216+0x1000] ;  /* 0x00100000d82c783b */ /* 0x000fee0000000200 */
[C---:B------:R-:W-:Y:S01]  /*1390*/  HMMA.16816.F32.BF16 R8, R12.reuse, R40, R16 ;  /* 0x000000280c08723c */ /* 0x040fe20000041810 */
[----:B------:R-:W2:Y:S07]  /*13a0*/  LDSM.16.M88.4 R16, [R217+0x6000] ;  /* 0x00600000d910783b */ /* 0x000eae0000000200 */
[----:B------:R-:W-:Y:S01]  /*13b0*/  HMMA.16816.F32.BF16 R12, R12, R42, R20 ;  /* 0x0000002a0c0c723c */ /* 0x000fe20000041814 */
[----:B------:R-:W4:Y:S04]  /*13c0*/  LDSM.16.M88.4 R40, [R216+0x1800] ;  /* 0x00180000d828783b */ /* 0x000f280000000200 */
[----:B------:R-:W5:Y:S03]  /*13d0*/  LDSM.16.M88.4 R20, [R217+0x4000] ;  /* 0x00400000d914783b */ /* 0x000f660000000200 */
        /* <DEDUP_REMOVED lines=8> */
[----:B------:R-:W-:Y:S07]  /*1460*/  LDSM.16.M88.4 R8, [R215+0x6000] ;  /* 0x00600000d708783b */ /* 0x000fee0000000200 */
[----:B------:R-:W-:Y:S01]  /*1470*/  HMMA.16816.F32.BF16 R48, R28, R34, R12 ;  /* 0x000000221c30723c */ /* 0x000fe2000004180c */
[----:B------:R-:W1:Y:S04]  /*1480*/  LDSM.16.M88.4 R28, [R214+0x1000] ;  /* 0x00100000d61c783b */ /* 0x000e680000000200 */
[----:B------:R-:W1:Y:S01]  /*1490*/  LDSM.16.M88.4 R12, [R215+0x4000] ;  /* 0x00400000d70c783b */ /* 0x000e620000000200 */
[----:B------:R-:W-:-:S04]  /*14a0*/  DEPBAR.LE SB0, 0x0 ;  /* 0x000080000000791a */ /* 0x000fc80000000000 */
[C---:B--2---:R-:W-:Y:S08]  /*14b0*/  HMMA.16816.F32.BF16 R60, R16.reuse, R46, R72 ;  /* 0x0000002e103c723c */ /* 0x044ff00000041848 */
[C---:B------:R-:W-:Y:S08]  /*14c0*/  HMMA.16816.F32.BF16 R52, R16.reuse, R44, R52 ;  /* 0x0000002c1034723c */ /* 0x040ff00000041834 */
[C---:B----4-:R-:W-:Y:S08]  /*14d0*/  HMMA.16816.F32.BF16 R72, R16.reuse, R40, R80 ;  /* 0x000000281048723c */ /* 0x050ff00000041850 */
[----:B------:R-:W-:Y:S08]  /*14e0*/  HMMA.16816.F32.BF16 R36, R16, R42, R76 ;  /* 0x0000002a1024723c */ /* 0x000ff0000004184c */
[C---:B-----5:R-:W-:Y:S08]  /*14f0*/  HMMA.16816.F32.BF16 R32, R20.reuse, R44, R68 ;  /* 0x0000002c1420723c */ /* 0x060ff00000041844 */
[C---:B------:R-:W-:Y:S08]  /*1500*/  HMMA.16816.F32.BF16 R44, R20.reuse, R46, R64 ;  /* 0x0000002e142c723c */ /* 0x040ff00000041840 */
[C---:B------:R-:W-:Y:S08]  /*1510*/  HMMA.16816.F32.BF16 R16, R20.reuse, R40, R56 ;  /* 0x000000281410723c */ /* 0x040ff00000041838 */
[----:B------:R-:W-:Y:S08]  /*1520*/  HMMA.16816.F32.BF16 R20, R20, R42, R48 ;  /* 0x0000002a1414723c */ /* 0x000ff00000041830 */
[C---:B-1----:R-:W-:Y:S08]  /*1530*/  HMMA.16816.F32.BF16 R40, R8.reuse, R28, R52 ;  /* 0x0000001c0828723c */ /* 0x042ff00000041834 */
[C---:B------:R-:W-:Y:S08]  /*1540*/  HMMA.16816.F32.BF16 R48, R8.reuse, R30, R60 ;  /* 0x0000001e0830723c */ /* 0x040ff0000004183c */
[C---:B------:R-:W-:Y:S08]  /*1550*/  HMMA.16816.F32.BF16 R72, R8.reuse, R24, R72 ;  /* 0x000000180848723c */ /* 0x040ff00000041848 */
[----:B------:R-:W-:Y:S08]  /*1560*/  HMMA.16816.F32.BF16 R60, R8, R26, R36 ;  /* 0x0000001a083c723c */ /* 0x000ff00000041824 */
[C---:B------:R-:W-:Y:S08]  /*1570*/  HMMA.16816.F32.BF16 R52, R12.reuse, R28, R32 ;  /* 0x0000001c0c34723c */ /* 0x040ff00000041820 */
[C---:B------:R-:W-:Y:S08]  /*1580*/  HMMA.16816.F32.BF16 R56, R12.reuse, R30, R44 ;  /* 0x0000001e0c38723c */ /* 0x040ff0000004182c */
[C---:B------:R-:W-:Y:S08]  /*1590*/  HMMA.16816.F32.BF16 R104, R12.reuse, R24, R16 ;  /* 0x000000180c68723c */ /* 0x040ff00000041810 */
[----:B------:R-:W-:Y:S01]  /*15a0*/  HMMA.16816.F32.BF16 R92, R12, R26, R20 ;  /* 0x0000001a0c5c723c */ /* 0x000fe20000041814 */
[----:B------:R-:W-:Y:S06]  /*15b0*/  BAR.SYNC.DEFER_BLOCKING 0x0 ;  /* 0x0000000000007b1d */ /* 0x000fec0000010000 */
[----:B------:R-:W-:Y:S05]  /*15c0*/  @!P0 BRA `(.L_x_881) ;  /* 0x0000015000008947 */ /* 0x000fea0003800000 */
[----:B---3--:R-:W-:Y:S01]  /*15d0*/  LEA.HI.SX32 R3, R224, 0xfffffffe, 0x1b ;  /* 0xfffffffee0037811 */ /* 0x008fe200078fdaff */
[----:B------:R-:W-:-:S03]  /*15e0*/  IMAD.SHL.U32 R11, R89, 0x10, RZ ;  /* 0x00000010590b7824 */ /* 0x000fc600078e00ff */
[----:B------:R-:W-:Y:S01]  /*15f0*/  SHF.R.S32.HI R6, RZ, 0x1f, R3 ;  /* 0x0000001fff067819 */ /* 0x000fe20000011403 */
[----:B------:R-:W-:Y:S02]  /*1600*/  IMAD R5, R91, R3, RZ ;  /* 0x000000035b057224 */ /* 0x000fe400078e02ff */
[----:B------:R-:W-:-:S04]  /*1610*/  IMAD.WIDE.U32 R8, R3, R90, R246 ;  /* 0x0000005a03087225 */ /* 0x000fc800078e00f6 */
[----:B------:R-:W-:Y:S01]  /*1620*/  IMAD R3, R6, R90, R5 ;  /* 0x0000005a06037224 */ /* 0x000fe200078e0205 */
[C---:B------:R-:W-:Y:S01]  /*1630*/  LEA R6, P2, R8.reuse, c[0x0][0x168], 0x1 ;  /* 0x00005a0008067a11 */ /* 0x040fe200078408ff */
[----:B------:R-:W-:Y:S02]  /*1640*/  IMAD.MOV.U32 R5, RZ, RZ, 0x4 ;  /* 0x00000004ff057424 */ /* 0x000fe400078e00ff */
[----:B------:R-:W-:Y:S01]  /*1650*/  IMAD.IADD R3, R9, 0x1, R3 ;  /* 0x0000000109037824 */ /* 0x000fe200078e0203 */
[----:B------:R-:W-:Y:S02]  /*1660*/  LEA R10, P1, R11, R6, 0x1 ;  /* 0x000000060b0a7211 */ /* 0x000fe400078208ff */
[----:B------:R-:W-:Y:S02]  /*1670*/  SHF.L.U64.HI R5, R89, R5, c[0x0][0x19c] ;  /* 0x0000670059057619 */ /* 0x000fe40000010205 */
        /* <DEDUP_REMOVED lines=10> */
.L_x_881:
[----:B---3--:R-:W-:Y:S02]  /*1720*/  FMNMX.FTZ R3, R40, R41, !PT ;  /* 0x0000002928037209 */ /* 0x008fe40007810000 */
        /* <DEDUP_REMOVED lines=13> */
[----:B------:R-:W-:Y:S01]  /*1800*/  FMNMX.FTZ R8, R52, R53, !PT ;  /* 0x0000003534087209 */ /* 0x000fe20007810000 */
[----:B-1----:R-:W1:Y:S01]  /*1810*/  SHFL.BFLY PT, R6, R3, 0x2, 0x1f ;  /* 0x0c401f0003067f89 */ /* 0x002e6200000e0000 */
[----:B------:R-:W-:-:S04]  /*1820*/  SHF.L.U32 R208, R2, 0x1, RZ ;  /* 0x0000000102d07819 */ /* 0x000fc800000006ff */
[----:B------:R-:W-:Y:S01]  /*1830*/  IADD3 R210, R4, R208, RZ ;  /* 0x000000d004d27210 */ /* 0x000fe20007ffe0ff */
[C---:B------:R-:W-:Y:S01]  /*1840*/  IMAD.IADD R213, R0.reuse, 0x1, R208 ;  /* 0x0000000100d57824 */ /* 0x040fe200078e02d0 */
[----:B------:R-:W-:Y:S02]  /*1850*/  LDSM.16.MT88.4 R36, [R208+0xa000] ;  /* 0x00a00000d024783b */ /* 0x000fe40000004200 */
[----:B------:R-:W-:Y:S02]  /*1860*/  IADD3 R212, R0, R210, RZ ;  /* 0x000000d200d47210 */ /* 0x000fe40007ffe0ff */
[----:B------:R-:W-:Y:S04]  /*1870*/  LDSM.16.MT88.4 R28, [R210+0xa000] ;  /* 0x00a00000d21c783b */ /* 0x000fe80000004200 */
[----:B------:R-:W-:Y:S04]  /*1880*/  LDSM.16.MT88.4 R24, [R213+0xa000] ;  /* 0x00a00000d518783b */ /* 0x000fe80000004200 */
[----:B------:R-:W-:Y:S04]  /*1890*/  LDSM.16.MT88.4 R20, [R212+0xa000] ;  /* 0x00a00000d414783b */ /* 0x000fe80000004200 */
[----:B------:R-:W-:Y:S01]  /*18a0*/  LDSM.16.MT88.4 R16, [R208+0xb000] ;  /* 0x00b00000d010783b */ /* 0x000fe20000004200 */
[----:B-1----:R-:W-:-:S03]  /*18b0*/  FMNMX.FTZ R3, R6, R3, !PT ;  /* 0x0000000306037209 */ /* 0x002fc60007810000 */
        /* <DEDUP_REMOVED lines=8> */
[----:B------:R-:W-:Y:S02]  /*1940*/  FMNMX.FTZ R6, R56, R8, !PT ;  /* 0x0000000838067209 */ /* 0x000fe40007810000 */
[----:B--2---:R-:W-:Y:S01]  /*1950*/  FMNMX.FTZ R134, R3, R7, !PT ;  /* 0x0000000703867209 */ /* 0x004fe20007810000 */
[----:B------:R-:W1:Y:S01]  /*1960*/  SHFL.BFLY PT, R9, R5, 0x1, 0x1f ;  /* 0x0c201f0005097f89 */ /* 0x000e6200000e0000 */
[----:B------:R-:W-:Y:S02]  /*1970*/  FMNMX.FTZ R6, R57, R6, !PT ;  /* 0x0000000639067209 */ /* 0x000fe40007810000 */
[C---:B------:R-:W-:Y:S01]  /*1980*/  FSETP.NEU.FTZ.AND P1, PT, R134.reuse, -INF , PT ;  /* 0xff8000008600780b */ /* 0x040fe20003f3d000 */
[----:B------:R-:W-:Y:S01]  /*1990*/  FMUL.FTZ R3, R134, c[0x0][0x23c] ;  /* 0x00008f0086037a20 */ /* 0x000fe20000410000 */
[----:B------:R-:W-:Y:S01]  /*19a0*/  FMNMX.FTZ R6, R104, R6, !PT ;  /* 0x0000000668067209 */ /* 0x000fe20007810000 */
[----:B------:R-:W-:Y:S03]  /*19b0*/  LDSM.16.MT88.4 R80, [R212+0xa800] ;  /* 0x00a80000d450783b */ /* 0x000fe60000004200 */
[----:B------:R-:W-:Y:S01]  /*19c0*/  FSEL R13, R3, RZ, P1 ;  /* 0x000000ff030d7208 */ /* 0x000fe20000800000 */
[----:B------:R-:W-:Y:S01]  /*19d0*/  LDSM.16.MT88.4 R96, [R208+0xb800] ;  /* 0x00b80000d060783b */ /* 0x000fe20000004200 */
[----:B------:R-:W-:-:S03]  /*19e0*/  FMNMX.FTZ R6, R105, R6, !PT ;  /* 0x0000000669067209 */ /* 0x000fc60007810000 */
[--C-:B------:R-:W-:Y:S01]  /*19f0*/  FFMA.FTZ R3, R40, c[0x0][0x23c], -R13.reuse ;  /* 0x00008f0028037a23 */ /* 0x100fe2000001080d */
[----:B------:R-:W-:Y:S01]  /*1a00*/  FMNMX.FTZ R6, R92, R6, !PT ;  /* 0x000000065c067209 */ /* 0x000fe20007810000 */
[----:B------:R-:W-:Y:S01]  /*1a10*/  FFMA.FTZ R8, R41, c[0x0][0x23c], -R13 ;  /* 0x00008f0029087a23 */ /* 0x000fe2000001080d */
[----:B------:R-:W-:Y:S01]  /*1a20*/  LDSM.16.MT88.4 R152, [R208+0xa800] ;  /* 0x00a80000d098783b */ /* 0x000fe20000004200 */
[----:B------:R2:W-:Y:S01]  /*1a30*/  MUFU.EX2 R11, R3 ;  /* 0x00000003000b7308 */ /* 0x0005e20000000800 */
[----:B------:R-:W-:-:S07]  /*1a40*/  FMNMX.FTZ R6, R93, R6, !PT ;  /* 0x000000065d067209 */ /* 0x000fce0007810000 */
[----:B------:R3:W-:Y:S01]  /*1a50*/  MUFU.EX2 R132, R8 ;  /* 0x0000000800847308 */ /* 0x0007e20000000800 */
[----:B--2---:R-:W-:-:S04]  /*1a60*/  FMNMX.FTZ R3, R54, R55, !PT ;  /* 0x0000003736037209 */ /* 0x004fc80007810000 */
[----:B------:R-:W-:Y:S02]  /*1a70*/  FMNMX.FTZ R7, R58, R3, !PT ;  /* 0x000000033a077209 */ /* 0x000fe40007810000 */
[----:B-1----:R-:W-:Y:S02]  /*1a80*/  FMNMX.FTZ R3, R5, R9, !PT ;  /* 0x0000000905037209 */ /* 0x002fe40007810000 */
[----:B------:R-:W-:Y:S01]  /*1a90*/  FMNMX.FTZ R5, R59, R7, !PT ;  /* 0x000000073b057209 */ /* 0x000fe20007810000 */
[----:B------:R-:W1:Y:S01]  /*1aa0*/  SHFL.BFLY PT, R9, R6, 0x2, 0x1f ;  /* 0x0c401f0006097f89 */ /* 0x000e6200000e0000 */
[--C-:B---3--:R-:W-:Y:S01]  /*1ab0*/  FFMA.FTZ R8, R49, c[0x0][0x23c], -R13.reuse ;  /* 0x00008f0031087a23 */ /* 0x108fe2000001080d */
[----:B------:R-:W-:Y:S01]  /*1ac0*/  FSETP.NEU.FTZ.AND P1, PT, R3, -INF , PT ;  /* 0xff8000000300780b */ /* 0x000fe20003f3d000 */
[----:B------:R-:W-:Y:S01]  /*1ad0*/  FFMA.FTZ R7, R48, c[0x0][0x23c], -R13 ;  /* 0x00008f0030077a23 */ /* 0x000fe2000001080d */
[----:B------:R-:W-:Y:S01]  /*1ae0*/  FMNMX.FTZ R5, R106, R5, !PT ;  /* 0x000000056a057209 */ /* 0x000fe20007810000 */
[----:B------:R2:W-:Y:S03]  /*1af0*/  MUFU.EX2 R137, R8 ;  /* 0x0000000800897308 */ /* 0x0005e60000000800 */
[----:B------:R-:W-:-:S04]  /*1b00*/  FMNMX.FTZ R5, R107, R5, !PT ;  /* 0x000000056b057209 */ /* 0x000fc80007810000 */
[----:B------:R-:W-:Y:S01]  /*1b10*/  FMNMX.FTZ R5, R94, R5, !PT ;  /* 0x000000055e057209 */ /* 0x000fe20007810000 */
[----:B------:R3:W4:Y:S03]  /*1b20*/  MUFU.EX2 R15, R7 ;  /* 0x00000007000f7308 */ /* 0x0007260000000800 */
[----:B------:R-:W-:-:S05]  /*1b30*/  FMNMX.FTZ R5, R95, R5, !PT ;  /* 0x000000055f057209 */ /* 0x000fca0007810000 */
[----:B--2---:R-:W2:Y:S01]  /*1b40*/  SHFL.BFLY PT, R8, R5, 0x2, 0x1f ;  /* 0x0c401f0005087f89 */ /* 0x004ea200000e0000 */
[----:B-1----:R-:W-:-:S05]  /*1b50*/  FMNMX.FTZ R2, R6, R9, !PT ;  /* 0x0000000906027209 */ /* 0x002fca0007810000 */
[----:B------:R-:W1:Y:S01]  /*1b60*/  SHFL.BFLY PT, R6, R2, 0x1, 0x1f ;  /* 0x0c201f0002067f89 */ /* 0x000e6200000e0000 */
[----:B---3--:R-:W-:-:S05]  /*1b70*/  FMUL.FTZ R7, R3, c[0x0][0x23c] ;  /* 0x00008f0003077a20 */ /* 0x008fca0000410000 */
[----:B------:R-:W-:-:S05]  /*1b80*/  FSEL R12, R7, RZ, P1 ;  /* 0x000000ff070c7208 */ /* 0x000fca0000800000 */
[--C-:B------:R-:W-:Y:S02]  /*1b90*/  FFMA.FTZ R7, R42, c[0x0][0x23c], -R12.reuse ;  /* 0x00008f002a077a23 */ /* 0x100fe4000001080c */
[--C-:B------:R-:W-:Y:S02]  /*1ba0*/  FFMA.FTZ R0, R51, c[0x0][0x23c], -R12.reuse ;  /* 0x00008f0033007a23 */ /* 0x100fe4000001080c */
[----:B------:R3:W-:Y:S01]  /*1bb0*/  MUFU.EX2 R14, R7 ;  /* 0x00000007000e7308 */ /* 0x0007e20000000800 */
[----:B--2---:R-:W-:Y:S01]  /*1bc0*/  FMNMX.FTZ R8, R8, R5, !PT ;  /* 0x0000000508087209 */ /* 0x004fe20007810000 */
[----:B------:R-:W-:Y:S02]  /*1bd0*/  FFMA.FTZ R4, R50, c[0x0][0x23c], -R12 ;  /* 0x00008f0032047a23 */ /* 0x000fe4000001080c */
[----:B------:R-:W-:Y:S04]  /*1be0*/  LDSM.16.MT88.4 R48, [R210+0xa800] ;  /* 0x00a80000d230783b */ /* 0x000fe80000004200 */
[----:B------:R-:W2:Y:S01]  /*1bf0*/  SHFL.BFLY PT, R9, R8, 0x1, 0x1f ;  /* 0x0c201f0008097f89 */ /* 0x000ea200000e0000 */
[----:B-1----:R-:W-:Y:S01]  /*1c00*/  FMNMX.FTZ R136, R2, R6, !PT ;  /* 0x0000000602887209 */ /* 0x002fe20007810000 */
[----:B------:R1:W-:Y:S01]  /*1c10*/  MUFU.EX2 R133, R0 ;  /* 0x0000000000857308 */ /* 0x0003e20000000800 */
[----:B----4-:R-:W-:-:S02]  /*1c20*/  F2FP.BF16.PACK_AB R6, R137, R15 ;  /* 0x0000000f8906723e */ /* 0x010fc400000010ff */
[C---:B------:R-:W-:Y:S01]  /*1c30*/  FSETP.NEU.FTZ.AND P1, PT, R136.reuse, -INF , PT ;  /* 0xff8000008800780b */ /* 0x040fe20003f3d000 */
[----:B---3--:R-:W-:Y:S02]  /*1c40*/  FFMA.FTZ R7, R43, c[0x0][0x23c], -R12 ;  /* 0x00008f002b077a23 */ /* 0x008fe4000001080c */
[----:B------:R-:W3:Y:S02]  /*1c50*/  LDSM.16.MT88.4 R40, [R213+0xb000] ;  /* 0x00b00000d528783b */ /* 0x000ee40000004200 */
[----:B------:R4:W-:Y:S01]  /*1c60*/  MUFU.EX2 R241, R4 ;  /* 0x0000000400f17308 */ /* 0x0009e20000000800 */
[----:B-1----:R-:W-:-:S07]  /*1c70*/  FMUL.FTZ R0, R136, c[0x0][0x23c] ;  /* 0x00008f0088007a20 */ /* 0x002fce0000410000 */
[----:B------:R-:W1:Y:S01]  /*1c80*/  MUFU.EX2 R240, R7 ;  /* 0x0000000700f07308 */ /* 0x000e620000000800 */
[----:B------:R-:W-:Y:S02]  /*1c90*/  FSEL R0, R0, RZ, P1 ;  /* 0x000000ff00007208 */ /* 0x000fe40000800000 */
[----:B--2---:R-:W-:Y:S02]  /*1ca0*/  FMNMX.FTZ R135, R8, R9, !PT ;  /* 0x0000000908877209 */ /* 0x004fe40007810000 */
[----:B----4-:R-:W-:Y:S01]  /*1cb0*/  F2FP.BF16.PACK_AB R4, R132, R11 ;  /* 0x0000000b8404723e */ /* 0x010fe200000010ff */
[--C-:B------:R-:W-:Y:S01]  /*1cc0*/  FFMA.FTZ R2, R52, c[0x0][0x23c], -R0.reuse ;  /* 0x00008f0034027a23 */ /* 0x100fe20000010800 */
[----:B------:R-:W-:Y:S01]  /*1cd0*/  FSETP.NEU.FTZ.AND P1, PT, R135, -INF , PT ;  /* 0xff8000008700780b */ /* 0x000fe20003f3d000 */
[----:B------:R-:W-:Y:S02]  /*1ce0*/  FFMA.FTZ R8, R56, c[0x0][0x23c], -R0 ;  /* 0x00008f0038087a23 */ /* 0x000fe40000010800 */
[----:B------:R2:W-:Y:S01]  /*1cf0*/  MUFU.EX2 R237, R2 ;  /* 0x0000000200ed7308 */ /* 0x0005e20000000800 */
[----:B-1----:R-:W-:-:S02]  /*1d00*/  F2FP.BF16.PACK_AB R5, R240, R14 ;  /* 0x0000000ef005723e */ /* 0x002fc400000010ff */
[----:B------:R-:W-:-:S05]  /*1d10*/  F2FP.BF16.PACK_AB R7, R133, R241 ;  /* 0x000000f18507723e */ /* 0x000fca00000010ff */
[----:B------:R1:W-:Y:S02]  /*1d20*/  MUFU.EX2 R238, R8 ;  /* 0x0000000800ee7308 */ /* 0x0003e40000000800 */
[----:B------:R-:W-:Y:S01]  /*1d30*/  HMMA.16816.F32.BF16 R140, R4, R36, RZ ;  /* 0x00000024048c723c */ /* 0x000fe200000418ff */
[----:B--2---:R-:W-:-:S05]  /*1d40*/  FFMA.FTZ R2, R53, c[0x0][0x23c], -R0 ;  /* 0x00008f0035027a23 */ /* 0x004fca0000010800 */
[----:B------:R2:W-:Y:S02]  /*1d50*/  MUFU.EX2 R235, R2 ;  /* 0x0000000200eb7308 */ /* 0x0005e40000000800 */
[----:B------:R-:W-:Y:S01]  /*1d60*/  HMMA.16816.F32.BF16 R68, R4, R28, RZ ;  /* 0x0000001c0444723c */ /* 0x000fe200000418ff */
[----:B-1----:R-:W-:-:S05]  /*1d70*/  FFMA.FTZ R8, R57, c[0x0][0x23c], -R0 ;  /* 0x00008f0039087a23 */ /* 0x002fca0000010800 */
[----:B------:R-:W1:Y:S02]  /*1d80*/  MUFU.EX2 R239, R8 ;  /* 0x0000000800ef7308 */ /* 0x000e640000000800 */
[----:B------:R-:W-:Y:S01]  /*1d90*/  HMMA.16816.F32.BF16 R76, R4, R24, RZ ;  /* 0x00000018044c723c */ /* 0x000fe200000418ff */
[----:B--2---:R-:W-:-:S07]  /*1da0*/  FMUL.FTZ R2, R135, c[0x0][0x23c] ;  /* 0x00008f0087027a20 */ /* 0x004fce0000410000 */
[----:B------:R-:W-:Y:S01]  /*1db0*/  HMMA.16816.F32.BF16 R84, R4, R20, RZ ;  /* 0x000000140454723c */ /* 0x000fe200000418ff */
[----:B------:R-:W-:Y:S02]  /*1dc0*/  FSEL R2, R2, RZ, P1 ;  /* 0x000000ff02027208 */ /* 0x000fe40000800000 */
[----:B-1----:R-:W-:-:S05]  /*1dd0*/  F2FP.BF16.PACK_AB R10, R239, R238 ;  /* 0x000000eeef0a723e */ /* 0x002fca00000010ff */
[----:B------:R-:W-:Y:S01]  /*1de0*/  HMMA.16816.F32.BF16 R88, R4, R16, RZ ;  /* 0x000000100458723c */ /* 0x000fe200000418ff */
[----:B------:R-:W-:-:S04]  /*1df0*/  FFMA.FTZ R8, R54, c[0x0][0x23c], -R2 ;  /* 0x00008f0036087a23 */ /* 0x000fc80000010802 */
[----:B------:R1:W-:Y:S03]  /*1e00*/  MUFU.EX2 R234, R8 ;  /* 0x0000000800ea7308 */ /* 0x0003e60000000800 */
[C---:B------:R-:W-:Y:S08]  /*1e10*/  HMMA.16816.F32.BF16 R100, R4.reuse, R32, RZ ;  /* 0x000000200464723c */ /* 0x040ff000000418ff */
[----:B---3--:R-:W-:Y:S01]  /*1e20*/  HMMA.16816.F32.BF16 R112, R4, R40, RZ ;  /* 0x000000280470723c */ /* 0x008fe200000418ff */
        /* <DEDUP_REMOVED lines=15> */
[----:B-1----:R-:W-:-:S07]  /*1f20*/  F2FP.BF16.PACK_AB R8, R235, R237 ;  /* 0x000000edeb08723e */ /* 0x002fce00000010ff */
[----:B------:R-:W-:Y:S07]  /*1f30*/  HMMA.16816.F32.BF16 R172, R4, R46, RZ ;  /* 0x0000002e04ac723c */ /* 0x000fee00000418ff */
[----:B------:R-:W-:Y:S01]  /*1f40*/  FFMA.FTZ R4, R72, c[0x0][0x23c], -R13 ;  /* 0x00008f0048047a23 */ /* 0x000fe2000001080d */
[----:B------:R-:W-:Y:S01]  /*1f50*/  MOV R7, R14 ;  /* 0x0000000e00077202 */ /* 0x000fe20000000f00 */
[----:B------:R-:W-:Y:S01]  /*1f60*/  IMAD.MOV.U32 R6, RZ, RZ, R11 ;  /* 0x000000ffff067224 */ /* 0x000fe200078e000b */
[----:B--2---:R-:W-:Y:S01]  /*1f70*/  F2FP.BF16.PACK_AB R11, R236, R233 ;  /* 0x000000e9ec0b723e */ /* 0x004fe200000010ff */
[----:B------:R1:W-:Y:S01]  /*1f80*/  MUFU.EX2 R231, R4 ;  /* 0x0000000400e77308 */ /* 0x0003e20000000800 */
[----:B------:R-:W-:-:S02]  /*1f90*/  IMAD.MOV.U32 R5, RZ, RZ, R15 ;  /* 0x000000ffff057224 */ /* 0x000fc400078e000f */
[----:B------:R-:W-:-:S03]  /*1fa0*/  FADD.FTZ R7, R7, R240 ;  /* 0x000000f007077221 */ /* 0x000fc60000010000 */
[----:B------:R-:W-:Y:S01]  /*1fb0*/  HMMA.16816.F32.BF16 R180, R8, R36, RZ ;  /* 0x0000002408b4723c */ /* 0x000fe200000418ff */
[----:B------:R-:W-:-:S07]  /*1fc0*/  FADD.FTZ R7, R241, R7 ;  /* 0x00000007f1077221 */ /* 0x000fce0000010000 */
        /* <DEDUP_REMOVED lines=28> */
[----:B------:R1:W-:Y:S02]  /*2190*/  MUFU.EX2 R226, R4 ;  /* 0x0000000400e27308 */ /* 0x0003e40000000800 */
[----:B-1----:R-:W-:-:S05]  /*21a0*/  FFMA.FTZ R4, R63, c[0x0][0x23c], -R12 ;  /* 0x00008f003f047a23 */ /* 0x002fca000001080c */
[----:B------:R-:W-:Y:S01]  /*21b0*/  HMMA.16816.F32.BF16 R12, R8, R42, RZ ;  /* 0x0000002a080c723c */ /* 0x000fe200000418ff */
[----:B------:R-:W1:Y:S01]  /*21c0*/  LDSM.16.MT88.4 R8, [R212+0xb800] ;  /* 0x00b80000d408783b */ /* 0x000e620000004200 */
[----:B------:R2:W3:Y:S02]  /*21d0*/  MUFU.EX2 R242, R4 ;  /* 0x0000000400f27308 */ /* 0x0004e40000000800 */
[----:B--2---:R-:W-:Y:S01]  /*21e0*/  FFMA.FTZ R4, R104, c[0x0][0x23c], -R0 ;  /* 0x00008f0068047a23 */ /* 0x004fe20000010800 */
[----:B---3--:R-:W-:-:S05]  /*21f0*/  F2FP.BF16.PACK_AB R131, R242, R226 ;  /* 0x000000e2f283723e */ /* 0x008fca00000010ff */
[----:B------:R2:W-:Y:S02]  /*2200*/  MUFU.EX2 R225, R4 ;  /* 0x0000000400e17308 */ /* 0x0005e40000000800 */
[C---:B------:R-:W-:Y:S07]  /*2210*/  HMMA.16816.F32.BF16 R40, R128.reuse, R48, R68 ;  /* 0x000000308028723c */ /* 0x040fee0000041844 */
[----:B------:R-:W-:Y:S01]  /*2220*/  MOV R71, R137 ;  /* 0x0000008900477202 */ /* 0x000fe20000000f00 */
[----:B------:R-:W-:Y:S01]  /*2230*/  HMMA.16816.F32.BF16 R60, R128, R66, R116 ;  /* 0x00000042803c723c */ /* 0x000fe20000041874 */
[----:B------:R-:W-:Y:S01]  /*2240*/  MOV R70, R133 ;  /* 0x0000008500467202 */ /* 0x000fe20000000f00 */
[----:B--2---:R-:W-:-:S04]  /*2250*/  FFMA.FTZ R4, R105, c[0x0][0x23c], -R0 ;  /* 0x00008f0069047a23 */ /* 0x004fc80000010800 */
[----:B------:R2:W3:Y:S02]  /*2260*/  MUFU.EX2 R139, R4 ;  /* 0x00000004008b7308 */ /* 0x0004e40000000800 */
[C---:B------:R-:W-:Y:S07]  /*2270*/  HMMA.16816.F32.BF16 R116, R128.reuse, R122, R176 ;  /* 0x0000007a8074723c */ /* 0x040fee00000418b0 */
[----:B------:R-:W-:Y:S01]  /*2280*/  MOV R179, R70 ;  /* 0x0000004600b37202 */ /* 0x000fe20000000f00 */
[----:B------:R-:W-:Y:S01]  /*2290*/  HMMA.16816.F32.BF16 R56, R128, R64, R76 ;  /* 0x000000408038723c */ /* 0x000fe2000004184c */
[----:B------:R-:W-:Y:S01]  /*22a0*/  MOV R178, R71 ;  /* 0x0000004700b27202 */ /* 0x000fe20000000f00 */
[----:B--2---:R-:W-:-:S06]  /*22b0*/  FFMA.FTZ R4, R92, c[0x0][0x23c], -R0 ;  /* 0x00008f005c047a23 */ /* 0x004fcc0000010800 */
[C---:B------:R-:W-:Y:S01]  /*22c0*/  HMMA.16816.F32.BF16 R72, R128.reuse, R80, R84 ;  /* 0x000000508048723c */ /* 0x040fe20000041854 */
[----:B------:R-:W-:Y:S01]  /*22d0*/  FFMA.FTZ R0, R93, c[0x0][0x23c], -R0 ;  /* 0x00008f005d007a23 */ /* 0x000fe20000010800 */
[----:B------:R2:W-:Y:S06]  /*22e0*/  MUFU.EX2 R138, R4 ;  /* 0x00000004008a7308 */ /* 0x0005ec0000000800 */
[C---:B------:R-:W-:Y:S02]  /*22f0*/  HMMA.16816.F32.BF16 R44, R128.reuse, R50, R52 ;  /* 0x00000032802c723c */ /* 0x040fe40000041834 */
[----:B------:R4:W5:Y:S06]  /*2300*/  MUFU.EX2 R245, R0 ;  /* 0x0000000000f57308 */ /* 0x00096c0000000800 */
[----:B------:R-:W-:Y:S01]  /*2310*/  HMMA.16816.F32.BF16 R76, R128, R82, R144 ;  /* 0x00000052804c723c */ /* 0x000fe20000041890 */
[----:B--2---:R-:W-:-:S04]  /*2320*/  IMAD.MOV.U32 R4, RZ, RZ, R132 ;  /* 0x000000ffff047224 */ /* 0x004fc800078e0084 */
[----:B------:R-:W-:-:S03]  /*2330*/  FADD.FTZ R6, R6, R4 ;  /* 0x0000000406067221 */ /* 0x000fc60000010000 */
[C---:B------:R-:W-:Y:S01]  /*2340*/  HMMA.16816.F32.BF16 R140, R128.reuse, R152, R140 ;  /* 0x00000098808c723c */ /* 0x040fe2000004188c */
[----:B----4-:R-:W-:Y:S02]  /*2350*/  FFMA.FTZ R0, R106, c[0x0][0x23c], -R2 ;  /* 0x00008f006a007a23 */ /* 0x010fe40000010802 */
[----:B------:R-:W-:Y:S02]  /*2360*/  FADD.FTZ R6, R5, R6 ;  /* 0x0000000605067221 */ /* 0x000fe40000010000 */
[----:B------:R2:W-:Y:S03]  /*2370*/  MUFU.EX2 R137, R0 ;  /* 0x0000000000897308 */ /* 0x0005e60000000800 */
[C---:B------:R-:W-:Y:S08]  /*2380*/  HMMA.16816.F32.BF16 R88, R128.reuse, R96, R88 ;  /* 0x000000608058723c */ /* 0x040ff00000041858 */
[----:B------:R-:W-:Y:S01]  /*2390*/  HMMA.16816.F32.BF16 R100, R128, R108, R100 ;  /* 0x0000006c8064723c */ /* 0x000fe20000041864 */
[----:B--2---:R-:W-:-:S07]  /*23a0*/  FFMA.FTZ R0, R107, c[0x0][0x23c], -R2 ;  /* 0x00008f006b007a23 */ /* 0x004fce0000010802 */
[C---:B------:R-:W-:Y:S01]  /*23b0*/  HMMA.16816.F32.BF16 R112, R128.reuse, R120, R112 ;  /* 0x000000788070723c */ /* 0x040fe20000041870 */
[----:B------:R2:W4:Y:S07]  /*23c0*/  MUFU.EX2 R133, R0 ;  /* 0x0000000000857308 */ /* 0x00052e0000000800 */
[C---:B------:R-:W-:Y:S07]  /*23d0*/  HMMA.16816.F32.BF16 R104, R128.reuse, R110, R168 ;  /* 0x0000006e8068723c */ /* 0x040fee00000418a8 */
[----:B---3--:R-:W-:Y:S01]  /*23e0*/  F2FP.BF16.PACK_AB R168, R139, R225 ;  /* 0x000000e18ba8723e */ /* 0x008fe200000010ff */
[----:B------:R-:W-:Y:S01]  /*23f0*/  HMMA.16816.F32.BF16 R148, R128, R154, R148 ;  /* 0x0000009a8094723c */ /* 0x000fe20000041894 */
[----:B-----5:R-:W-:Y:S01]  /*2400*/  F2FP.BF16.PACK_AB R170, R245, R138 ;  /* 0x0000008af5aa723e */ /* 0x020fe200000010ff */
[--C-:B--2---:R-:W-:Y:S01]  /*2410*/  FFMA.FTZ R0, R94, c[0x0][0x23c], -R2.reuse ;  /* 0x00008f005e007a23 */ /* 0x104fe20000010802 */
[----:B----4-:R-:W-:Y:S01]  /*2420*/  F2FP.BF16.PACK_AB R169, R133, R137 ;  /* 0x0000008985a9723e */ /* 0x010fe200000010ff */
[----:B------:R-:W-:-:S02]  /*2430*/  FFMA.FTZ R2, R95, c[0x0][0x23c], -R2 ;  /* 0x00008f005f027a23 */ /* 0x000fc40000010802 */
[----:B------:R2:W-:Y:S02]  /*2440*/  MUFU.EX2 R132, R0 ;  /* 0x0000000000847308 */ /* 0x0005e40000000800 */
[C---:B------:R-:W-:Y:S06]  /*2450*/  HMMA.16816.F32.BF16 R92, R128.reuse, R98, R156 ;  /* 0x00000062805c723c */ /* 0x040fec000004189c */
[----:B------:R3:W4:Y:S02]  /*2460*/  MUFU.EX2 R244, R2 ;  /* 0x0000000200f47308 */ /* 0x0007240000000800 */
[----:B-1----:R-:W-:Y:S01]  /*2470*/  HMMA.16816.F32.BF16 R124, R128, R8, R124 ;  /* 0x00000008807c723c */ /* 0x002fe2000004187c */
[----:B--2---:R-:W-:-:S07]  /*2480*/  FADD.FTZ R0, R237, R235 ;  /* 0x000000ebed007221 */ /* 0x004fce0000010000 */
[----:B------:R-:W-:Y:S01]  /*2490*/  HMMA.16816.F32.BF16 R128, R128, R10, R172 ;  /* 0x0000000a8080723c */ /* 0x000fe200000418ac */
[----:B------:R-:W-:Y:S02]  /*24a0*/  FADD.FTZ R0, R238, R0 ;  /* 0x00000000ee007221 */ /* 0x000fe40000010000 */
[----:B---3--:R-:W-:Y:S01]  /*24b0*/  FADD.FTZ R2, R234, R232 ;  /* 0x000000e8ea027221 */ /* 0x008fe20000010000 */
[----:B----4-:R-:W-:Y:S01]  /*24c0*/  F2FP.BF16.PACK_AB R171, R244, R132 ;  /* 0x00000084f4ab723e */ /* 0x010fe200000010ff */
        /* <DEDUP_REMOVED lines=25> */
[----:B------:R-:W-:-:S07]  /*2660*/  FADD.FTZ R242, R242, R0 ;  /* 0x00000000f2f27221 */ /* 0x000fce0000010000 */
        /* <DEDUP_REMOVED lines=11> */
[----:B------:R-:W-:Y:S01]  /*2720*/  @!UPT UIADD3 URZ, URZ, URZ, URZ ;  /* 0x0000003f3f3ff290 */ /* 0x000fe2000fffe03f */
[----:B------:R-:W-:Y:S11]  /*2730*/  @!P0 BRA `(.L_x_882) ;  /* 0x000022c000008947 */ /* 0x000ff60003800000 */
[----:B------:R-:W-:Y:S01]  /*2740*/  LEA.HI.SX32 R224, R224, 0xfffffffe, 0x1b ;  /* 0xfffffffee0e07811 */ /* 0x000fe200078fdaff */
[----:B------:R-:W-:Y:S01]  /*2750*/  IMAD.MOV.U32 R137, RZ, RZ, R135 ;  /* 0x000000ffff897224 */ /* 0x000fe200078e0087 */
[----:B------:R-:W-:Y:S01]  /*2760*/  MOV R139, R3 ;  /* 0x00000003008b7202 */ /* 0x000fe20000000f00 */
[----:B------:R-:W-:Y:S01]  /*2770*/  IMAD.MOV.U32 R132, RZ, RZ, R136 ;  /* 0x000000ffff847224 */ /* 0x000fe200078e0088 */
[----:B------:R-:W-:Y:S01]  /*2780*/  MOV R138, R134 ;  /* 0x00000086008a7202 */ /* 0x000fe20000000f00 */
[----:B------:R-:W-:Y:S06]  /*2790*/  BRA `(.L_x_883) ;  /* 0x000001a000007947 */ /* 0x000fec0003800000 */
.L_x_885:
        /* <DEDUP_REMOVED lines=8> */
[----:B------:R-:W-:Y:S01]  /*2820*/  IMAD R2, R0, c[0x0][0x19c], R2 ;  /* 0x0000670000027a24 */ /* 0x000fe200078e0202 */
[----:B------:R-:W-:Y:S02]  /*2830*/  LEA R0, P1, R134, R250, 0x5 ;  /* 0x000000fa86007211 */ /* 0x000fe400078228ff */
[----:B------:R-:W-:Y:S01]  /*2840*/  SHF.L.U64.HI R133, R133, R136, c[0x0][0x19c] ;  /* 0x0000670085857619 */ /* 0x000fe20000010288 */
[----:B------:R-:W-:Y:S01]  /*2850*/  IMAD.IADD R3, R135, 0x1, R2 ;  /* 0x0000000187037824 */ /* 0x000fe200078e0202 */
[----:B------:R-:W-:Y:S04]  /*2860*/  LEA R2, P2, R0, c[0x0][0x168], 0x1 ;  /* 0x00005a0000027a11 */ /* 0x000fe800078408ff */
        /* <DEDUP_REMOVED lines=13> */
.L_x_883:
[----:B------:R-:W-:Y:S01]  /*2940*/  SHF.R.S32.HI R0, RZ, 0x1f, R224 ;  /* 0x0000001fff007819 */ /* 0x000fe200000114e0 */
[----:B------:R-:W-:Y:S04]  /*2950*/  DEPBAR.LE SB0, 0x0 ;  /* 0x000080000000791a */ /* 0x000fe80000000000 */
[----:B------:R-:W-:Y:S01]  /*2960*/  BAR.SYNC.DEFER_BLOCKING 0x0 ;  /* 0x0000000000007b1d */ /* 0x000fe20000010000 */
[----:B------:R-:W-:Y:S02]  /*2970*/  IMAD R0, R0, c[0x0][0x1a0], RZ ;  /* 0x0000680000007a24 */ /* 0x000fe400078e02ff */
[C---:B------:R-:W-:Y:S04]  /*2980*/  IMAD.WIDE.U32 R4, R224.reuse, c[0x0][0x1a0], RZ ;  /* 0x00006800e0047a25 */ /* 0x040fe800078e00ff */
[----:B------:R-:W-:Y:S01]  /*2990*/  IMAD R2, R224, c[0x0][0x1a4], R0 ;  /* 0x00006900e0027a24 */ /* 0x000fe200078e0200 */
[----:B------:R-:W-:Y:S01]  /*29a0*/  LEA R0, P0, R4, R248, 0x5 ;  /* 0x000000f804007211 */ /* 0x000fe200078028ff */
[----:B------:R-:W-:Y:S02]  /*29b0*/  IMAD.MOV.U32 R8, RZ, RZ, c[0x0][0x1a0] ;  /* 0x00006800ff087624 */ /* 0x000fe400078e00ff */
[----:B------:R-:W-:Y:S01]  /*29c0*/  IMAD.IADD R5, R5, 0x1, R2 ;  /* 0x0000000105057824 */ /* 0x000fe200078e0202 */
[----:B------:R-:W-:Y:S01]  /*29d0*/  LEA R2, P1, R0, c[0x0][0x170], 0x1 ;  /* 0x00005c0000027a11 */ /* 0x000fe200078208ff */
[----:B------:R-:W-:Y:S01]  /*29e0*/  IMAD.MOV.U32 R7, RZ, RZ, 0x5 ;  /* 0x00000005ff077424 */ /* 0x000fe200078e00ff */
[----:B------:R-:W-:Y:S01]  /*29f0*/  SHF.L.U32 R8, R8, 0x5, RZ ;  /* 0x0000000508087819 */ /* 0x000fe200000006ff */
[----:B------:R-:W-:Y:S01]  /*2a00*/  IMAD.MOV.U32 R6, RZ, RZ, c[0x0][0x1a0] ;  /* 0x00006800ff067624 */ /* 0x000fe200078e00ff */
[----:B------:R-:W-:Y:S02]  /*2a10*/  LEA.HI.X R5, R4, R252, R5, 0x5, P0 ;  /* 0x000000fc04057211 */ /* 0x000fe400000f2c05 */
[----:B------:R-:W-:Y:S02]  /*2a20*/  IADD3 R4, P0, R2, R8, RZ ;  /* 0x0000000802047210 */ /* 0x000fe40007f1e0ff */
[----:B------:R-:W-:Y:S02]  /*2a30*/  LEA.HI.X R3, R0, c[0x0][0x174], R5, 0x1, P1 ;  /* 0x00005d0000037a11 */ /* 0x000fe400008f0c05 */
[----:B------:R-:W-:Y:S03]  /*2a40*/  SHF.L.U64.HI R6, R6, R7, c[0x0][0x1a4] ;  /* 0x0000690006067619 */ /* 0x000fe60000010207 */
[----:B------:R-:W-:Y:S01]  /*2a50*/  @!PT LDS RZ, [RZ] ;  /* 0x00000000fffff984 */ /* 0x000fe20000000800 */
[----:B------:R-:W-:Y:S01]  /*2a60*/  @!PT LDS RZ, [RZ] ;  /* 0x00000000fffff984 */ /* 0x000fe20000000800 */
[----:B------:R-:W-:Y:S01]  /*2a70*/  @!PT LDS RZ, [RZ] ;  /* 0x00000000fffff984 */ /* 0x000fe20000000800 */
[----:B------:R1:W-:Y:S01]  /*2a80*/  LDGSTS.E.BYPASS.LTC128B.128 [R223+0xa000], [R2.64] ;  /* 0x0a00000002df7fae */ /* 0x0003e2000b901d48 */
[----:B------:R-:W-:Y:S02]  /*2a90*/  IADD3.X R5, R3, R6, RZ, P0, !PT ;  /* 0x0000000603057210 */ /* 0x000fe400007fe4ff */
[----:B------:R-:W-:Y:S03]  /*2aa0*/  ISETP.GT.AND P0, PT, R224, RZ, PT ;  /* 0x000000ffe000720c */ /* 0x000fe60003f04270 */
[----:B------:R1:W-:Y:S06]  /*2ab0*/  LDGSTS.E.BYPASS.LTC128B.128 [R223+0xb000], [R2.64+0x80] ;  /* 0x0b00008002df7fae */ /* 0x0003ec000b901d48 */
[----:B------:R2:W-:Y:S06]  /*2ac0*/  LDGSTS.E.BYPASS.LTC128B.128 [R223+0xa800], [R4.64] ;  /* 0x0a80000004df7fae */ /* 0x0005ec000b901d48 */
[----:B------:R2:W-:Y:S06]  /*2ad0*/  LDGSTS.E.BYPASS.LTC128B.128 [R223+0xb800], [R4.64+0x80] ;  /* 0x0b80008004df7fae */ /* 0x0005ec000b901d48 */
[----:B------:R-:W-:Y:S06]  /*2ae0*/  LDSM.16.M88.4 R32, [R209] ;  /* 0x00000000d120783b */ /* 0x000fec0000000200 */
[----:B------:R-:W2:Y:S06]  /*2af0*/  LDSM.16.M88.4 R16, [R218] ;  /* 0x00000000da10783b */ /* 0x000eac0000000200 */
[----:B------:R-:W3:Y:S06]  /*2b00*/  LDSM.16.M88.4 R28, [R209+0x2000] ;  /* 0x00200000d11c783b */ /* 0x000eec0000000200 */
[----:B------:R-:W4:Y:S06]  /*2b10*/  LDSM.16.M88.4 R172, [R218+0x800] ;  /* 0x00080000daac783b */ /* 0x000f2c0000000200 */
[----:B------:R-:W0:Y:S06]  /*2b20*/  LDGDEPBAR ;  /* 0x00000000000079af */ /* 0x000e2c0000000000 */
[----:B------:R-:W-:Y:S06]  /*2b30*/  LDSM.16.M88.4 R176, [R211] ;  /* 0x00000000d3b0783b */ /* 0x000fec0000000200 */
[----:B------:R-:W5:Y:S06]  /*2b40*/  LDSM.16.M88.4 R180, [R219] ;  /* 0x00000000dbb4783b */ /* 0x000f6c0000000200 */
[----:B------:R-:W1:Y:S01]  /*2b50*/  LDSM.16.M88.4 R184, [R211+0x2000] ;  /* 0x00200000d3b8783b */ /* 0x000e620000000200 */
[-C--:B--2---:R-:W-:Y:S05]  /*2b60*/  HMMA.16816.F32.BF16 R4, R32, R16.reuse, RZ ;  /* 0x000000102004723c */ /* 0x084fea00000418ff */
[----:B------:R-:W2:Y:S03]  /*2b70*/  LDSM.16.M88.4 R188, [R222] ;  /* 0x00000000debc783b */ /* 0x000ea60000000200 */
[C---:B---3--:R-:W-:Y:S03]  /*2b80*/  HMMA.16816.F32.BF16 R8, R28.reuse, R16, RZ ;  /* 0x000000101c08723c */ /* 0x048fe600000418ff */
[----:B------:R-:W-:Y:S06]  /*2b90*/  LDSM.16.M88.4 R192, [R217] ;  /* 0x00000000d9c0783b */ /* 0x000fec0000000200 */
[----:B------:R-:W3:Y:S01]  /*2ba0*/  LDSM.16.M88.4 R196, [R216] ;  /* 0x00000000d8c4783b */ /* 0x000ee20000000200 */
[-C--:B------:R-:W-:Y:S05]  /*2bb0*/  HMMA.16816.F32.BF16 R12, R28, R18.reuse, RZ ;  /* 0x000000121c0c723c */ /* 0x080fea00000418ff */
[----:B------:R-:W1:Y:S03]  /*2bc0*/  LDSM.16.M88.4 R200, [R217+0x2000] ;  /* 0x00200000d9c8783b */ /* 0x000e660000000200 */
[C---:B------:R-:W-:Y:S03]  /*2bd0*/  HMMA.16816.F32.BF16 R16, R32.reuse, R18, RZ ;  /* 0x000000122010723c */ /* 0x040fe600000418ff */
[----:B------:R-:W-:Y:S05]  /*2be0*/  LDSM.16.M88.4 R204, [R215+0x2000] ;  /* 0x00200000d7cc783b */ /* 0x000fea0000000200 */
        /* <DEDUP_REMOVED lines=16> */
[----:B------:R-:W-:Y:S01]  /*2cf0*/  LDSM.16.M88.4 R188, [R209+0x4000] ;  /* 0x00400000d1bc783b */ /* 0x000fe20000000200 */
[-C--:B---3--:R-:W-:Y:S08]  /*2d00*/  HMMA.16816.F32.BF16 R4, R192, R196.reuse, R4 ;  /* 0x000000c4c004723c */ /* 0x088ff00000041804 */
[C---:B------:R-:W-:Y:S08]  /*2d10*/  HMMA.16816.F32.BF16 R8, R200.reuse, R196, R8 ;  /* 0x000000c4c808723c */ /* 0x040ff00000041808 */
[-C--:B------:R-:W-:Y:S08]  /*2d20*/  HMMA.16816.F32.BF16 R12, R200, R198.reuse, R12 ;  /* 0x000000c6c80c723c */ /* 0x080ff0000004180c */
[C---:B------:R-:W-:Y:S01]  /*2d30*/  HMMA.16816.F32.BF16 R16, R192.reuse, R198, R16 ;  /* 0x000000c6c010723c */ /* 0x040fe20000041810 */
[----:B------:R-:W3:Y:S07]  /*2d40*/  LDSM.16.M88.4 R196, [R218+0x1000] ;  /* 0x00100000dac4783b */ /* 0x000eee0000000200 */
[-C--:B----4-:R-:W-:Y:S08]  /*2d50*/  HMMA.16816.F32.BF16 R20, R192, R172.reuse, R20 ;  /* 0x000000acc014723c */ /* 0x090ff00000041814 */
[C---:B------:R-:W-:Y:S08]  /*2d60*/  HMMA.16816.F32.BF16 R24, R200.reuse, R172, R24 ;  /* 0x000000acc818723c */ /* 0x040ff00000041818 */
[-C--:B------:R-:W-:Y:S01]  /*2d70*/  HMMA.16816.F32.BF16 R28, R200, R174.reuse, R28 ;  /* 0x000000aec81c723c */ /* 0x080fe2000004181c */
[----:B------:R-:W4:Y:S07]  /*2d80*/  LDSM.16.M88.4 R200, [R209+0x6000] ;  /* 0x00600000d1c8783b */ /* 0x000f2e0000000200 */
[----:B------:R-:W-:Y:S01]  /*2d90*/  HMMA.16816.F32.BF16 R32, R192, R174, R32 ;  /* 0x000000aec020723c */ /* 0x000fe20000041820 */
[----:B------:R-:W5:Y:S06]  /*2da0*/  LDSM.16.M88.4 R172, [R218+0x1800] ;  /* 0x00180000daac783b */ /* 0x000f6c0000000200 */
[----:B------:R-:W-:Y:S01]  /*2db0*/  LDSM.16.M88.4 R192, [R221] ;  /* 0x00000000ddc0783b */ /* 0x000fe20000000200 */
[-C--:B-1----:R-:W-:Y:S08]  /*2dc0*/  HMMA.16816.F32.BF16 R4, R180, R184.reuse, R4 ;  /* 0x000000b8b404723c */ /* 0x082ff00000041804 */
[C---:B------:R-:W-:Y:S08]  /*2dd0*/  HMMA.16816.F32.BF16 R8, R204.reuse, R184, R8 ;  /* 0x000000b8cc08723c */ /* 0x040ff00000041808 */
[-C--:B------:R-:W-:Y:S08]  /*2de0*/  HMMA.16816.F32.BF16 R12, R204, R186.reuse, R12 ;  /* 0x000000bacc0c723c */ /* 0x080ff0000004180c */
[C---:B------:R-:W-:Y:S01]  /*2df0*/  HMMA.16816.F32.BF16 R16, R180.reuse, R186, R16 ;  /* 0x000000bab410723c */ /* 0x040fe20000041810 */
[----:B------:R-:W1:Y:S07]  /*2e00*/  LDSM.16.M88.4 R184, [R211+0x4000] ;  /* 0x00400000d3b8783b */ /* 0x000e6e0000000200 */
[-C--:B--2---:R-:W-:Y:S08]  /*2e10*/  HMMA.16816.F32.BF16 R20, R180, R176.reuse, R20 ;  /* 0x000000b0b414723c */ /* 0x084ff00000041814 */
[C---:B------:R-:W-:Y:S08]  /*2e20*/  HMMA.16816.F32.BF16 R24, R204.reuse, R176, R24 ;  /* 0x000000b0cc18723c */ /* 0x040ff00000041818 */
[-C--:B------:R-:W-:Y:S01]  /*2e30*/  HMMA.16816.F32.BF16 R28, R204, R178.reuse, R28 ;  /* 0x000000b2cc1c723c */ /* 0x080fe2000004181c */
[----:B------:R-:W2:Y:S07]  /*2e40*/  LDSM.16.M88.4 R204, [R211+0x6000] ;  /* 0x00600000d3cc783b */ /* 0x000eae0000000200 */
[----:B------:R-:W-:Y:S01]  /*2e50*/  HMMA.16816.F32.BF16 R32, R180, R178, R32 ;  /* 0x000000b2b420723c */ /* 0x000fe20000041820 */
[----:B------:R-:W1:Y:S06]  /*2e60*/  LDSM.16.M88.4 R176, [R220] ;  /* 0x00000000dcb0783b */ /* 0x000e6c0000000200 */
[----:B------:R-:W-:Y:S01]  /*2e70*/  LDSM.16.M88.4 R180, [R217+0x4000] ;  /* 0x00400000d9b4783b */ /* 0x000fe20000000200 */
[-C--:B---3--:R-:W-:Y:S08]  /*2e80*/  HMMA.16816.F32.BF16 R4, R188, R196.reuse, R4 ;  /* 0x000000c4bc04723c */ /* 0x088ff00000041804 */
[C---:B----4-:R-:W-:Y:S08]  /*2e90*/  HMMA.16816.F32.BF16 R8, R200.reuse, R196, R8 ;  /* 0x000000c4c808723c */ /* 0x050ff00000041808 */
[-C--:B------:R-:W-:Y:S08]  /*2ea0*/  HMMA.16816.F32.BF16 R12, R200, R198.reuse, R12 ;  /* 0x000000c6c80c723c */ /* 0x080ff0000004180c */
[C---:B------:R-:W-:Y:S01]  /*2eb0*/  HMMA.16816.F32.BF16 R16, R188.reuse, R198, R16 ;  /* 0x000000c6bc10723c */ /* 0x040fe20000041810 */
[----:B------:R-:W3:Y:S07]  /*2ec0*/  LDSM.16.M88.4 R196, [R216+0x1000] ;  /* 0x00100000d8c4783b */ /* 0x000eee0000000200 */
[-C--:B-----5:R-:W-:Y:S08]  /*2ed0*/  HMMA.16816.F32.BF16 R20, R188, R172.reuse, R20 ;  /* 0x000000acbc14723c */ /* 0x0a0ff00000041814 */
[C---:B------:R-:W-:Y:S08]  /*2ee0*/  HMMA.16816.F32.BF16 R24, R200.reuse, R172, R24 ;  /* 0x000000acc818723c */ /* 0x040ff00000041818 */
[-C--:B------:R-:W-:Y:S01]  /*2ef0*/  HMMA.16816.F32.BF16 R28, R200, R174.reuse, R28 ;  /* 0x000000aec81c723c */ /* 0x080fe2000004181c */
[----:B------:R-:W4:Y:S07]  /*2f00*/  LDSM.16.M88.4 R200, [R217+0x6000] ;  /* 0x00600000d9c8783b */ /* 0x000f2e0000000200 */
[----:B------:R-:W-:Y:S01]  /*2f10*/  HMMA.16816.F32.BF16 R32, R188, R174, R32 ;  /* 0x000000aebc20723c */ /* 0x000fe20000041820 */
[----:B------:R-:W5:Y:S06]  /*2f20*/  LDSM.16.M88.4 R172, [R216+0x1800] ;  /* 0x00180000d8ac783b */ /* 0x000f6c0000000200 */
[----:B------:R-:W-:Y:S01]  /*2f30*/  LDSM.16.M88.4 R188, [R215+0x4000] ;  /* 0x00400000d7bc783b */ /* 0x000fe20000000200 */
[-C--:B-1----:R-:W-:Y:S08]  /*2f40*/  HMMA.16816.F32.BF16 R4, R184, R192.reuse, R4 ;  /* 0x000000c0b804723c */ /* 0x082ff00000041804 */
[C---:B--2---:R-:W-:Y:S08]  /*2f50*/  HMMA.16816.F32.BF16 R8, R204.reuse, R192, R8 ;  /* 0x000000c0cc08723c */ /* 0x044ff00000041808 */
[-C--:B------:R-:W-:Y:S08]  /*2f60*/  HMMA.16816.F32.BF16 R12, R204, R194.reuse, R12 ;  /* 0x000000c2cc0c723c */ /* 0x080ff0000004180c */
[C---:B------:R-:W-:Y:S01]  /*2f70*/  HMMA.16816.F32.BF16 R16, R184.reuse, R194, R16 ;  /* 0x000000c2b810723c */ /* 0x040fe20000041810 */
[----:B------:R-:W1:Y:S07]  /*2f80*/  LDSM.16.M88.4 R192, [R214+0x1000] ;  /* 0x00100000d6c0783b */ /* 0x000e6e0000000200 */
[-C--:B------:R-:W-:Y:S08]  /*2f90*/  HMMA.16816.F32.BF16 R20, R184, R176.reuse, R20 ;  /* 0x000000b0b814723c */ /* 0x080ff00000041814 */
[C---:B------:R-:W-:Y:S08]  /*2fa0*/  HMMA.16816.F32.BF16 R24, R204.reuse, R176, R24 ;  /* 0x000000b0cc18723c */ /* 0x040ff00000041818 */
[-C--:B------:R-:W-:Y:S01]  /*2fb0*/  HMMA.16816.F32.BF16 R28, R204, R178.reuse, R28 ;  /* 0x000000b2cc1c723c */ /* 0x080fe2000004181c */
[----:B------:R-:W2:Y:S07]  /*2fc0*/  LDSM.16.M88.4 R204, [R215+0x6000] ;  /* 0x00600000d7cc783b */ /* 0x000eae0000000200 */
[----:B------:R-:W-:Y:S01]  /*2fd0*/  HMMA.16816.F32.BF16 R32, R184, R178, R32 ;  /* 0x000000b2b820723c */ /* 0x000fe20000041820 */
[----:B------:R-:W1:Y:S01]  /*2fe0*/  LDSM.16.M88.4 R176, [R214+0x1800] ;  /* 0x00180000d6b0783b */ /* 0x000e620000000200 */
[----:B------:R-:W-:Y:S05]  /*2ff0*/  DEPBAR.LE SB0, 0x0 ;  /* 0x000080000000791a */ /* 0x000fea0000000000 */
[----:B------:R-:W-:Y:S01]  /*3000*/  BAR.SYNC.DEFER_BLOCKING 0x0 ;  /* 0x0000000000007b1d */ /* 0x000fe20000010000 */
[-C--:B---3--:R-:W-:Y:S08]  /*3010*/  HMMA.16816.F32.BF16 R4, R180, R196.reuse, R4 ;  /* 0x000000c4b404723c */ /* 0x088ff00000041804 */
[C---:B----4-:R-:W-:Y:S08]  /*3020*/  HMMA.16816.F32.BF16 R8, R200.reuse, R196, R8 ;  /* 0x000000c4c808723c */ /* 0x050ff00000041808 */
[-C--:B------:R-:W-:Y:S08]  /*3030*/  HMMA.16816.F32.BF16 R12, R200, R198.reuse, R12 ;  /* 0x000000c6c80c723c */ /* 0x080ff0000004180c */
[C---:B------:R-:W-:Y:S08]  /*3040*/  HMMA.16816.F32.BF16 R16, R180.reuse, R198, R16 ;  /* 0x000000c6b410723c */ /* 0x040ff00000041810 */
[-C--:B-----5:R-:W-:Y:S08]  /*3050*/  HMMA.16816.F32.BF16 R20, R180, R172.reuse, R20 ;  /* 0x000000acb414723c */ /* 0x0a0ff00000041814 */
[C---:B------:R-:W-:Y:S08]  /*3060*/  HMMA.16816.F32.BF16 R24, R200.reuse, R172, R24 ;  /* 0x000000acc818723c */ /* 0x040ff00000041818 */
[-C--:B------:R-:W-:Y:S08]  /*3070*/  HMMA.16816.F32.BF16 R28, R200, R174.reuse, R28 ;  /* 0x000000aec81c723c */ /* 0x080ff0000004181c */
[----:B------:R-:W-:Y:S08]  /*3080*/  HMMA.16816.F32.BF16 R32, R180, R174, R32 ;  /* 0x000000aeb420723c */ /* 0x000ff00000041820 */
[-C--:B-1----:R-:W-:Y:S08]  /*3090*/  HMMA.16816.F32.BF16 R4, R188, R192.reuse, R4 ;  /* 0x000000c0bc04723c */ /* 0x082ff00000041804 */
[C---:B--2---:R-:W-:Y:S08]  /*30a0*/  HMMA.16816.F32.BF16 R8, R204.reuse, R192, R8 ;  /* 0x000000c0cc08723c */ /* 0x044ff00000041808 */
[-C--:B------:R-:W-:Y:S08]  /*30b0*/  HMMA.16816.F32.BF16 R12, R204, R194.reuse, R12 ;  /* 0x000000c2cc0c723c */ /* 0x080ff0000004180c */
[C---:B------:R-:W-:Y:S08]  /*30c0*/  HMMA.16816.F32.BF16 R16, R188.reuse, R194, R16 ;  /* 0x000000c2bc10723c */ /* 0x040ff00000041810 */
[-C--:B------:R-:W-:Y:S08]  /*30d0*/  HMMA.16816.F32.BF16 R20, R188, R176.reuse, R20 ;  /* 0x000000b0bc14723c */ /* 0x080ff00000041814 */
[C---:B------:R-:W-:Y:S08]  /*30e0*/  HMMA.16816.F32.BF16 R24, R204.reuse, R176, R24 ;  /* 0x000000b0cc18723c */ /* 0x040ff00000041818 */
[-C--:B------:R-:W-:Y:S08]  /*30f0*/  HMMA.16816.F32.BF16 R28, R204, R178.reuse, R28 ;  /* 0x000000b2cc1c723c */ /* 0x080ff0000004181c */
[----:B------:R-:W-:Y:S01]  /*3100*/  HMMA.16816.F32.BF16 R32, R188, R178, R32 ;  /* 0x000000b2bc20723c */ /* 0x000fe20000041820 */
[----:B------:R-:W-:-:S07]  /*3110*/  @P0 BRA `(.L_x_885) ;  /* 0xfffff68000000947 */ /* 0x000fce000383ffff */
.L_x_884:
        /* <DEDUP_REMOVED lines=398> */
.L_x_882:
[----:B------:R-:W2:Y:S01]  /*4a00*/  LDL R174, [R1] ;  /* 0x0000000001ae7983 */ /* 0x000ea20000100800 */
[----:B------:R-:W-:Y:S01]  /*4a10*/  ULDC.U8 UR4, c[0x0][0x329] ;  /* 0x0000ca4000047ab9 */ /* 0x000fe20000000000 */
[----:B------:R-:W-:Y:S01]  /*4a20*/  BSSY B0, `(.L_x_886) ;  /* 0x00001a6000007945 */ /* 0x000fe20003800000 */
[----:B------:R-:W-:Y:S01]  /*4a30*/  ULDC.U8 UR5, c[0x0][0x328] ;  /* 0x0000ca0000057ab9 */ /* 0x000fe20000000000 */
[----:B------:R-:W1:Y:S01]  /*4a40*/  SHFL.BFLY PT, R0, R245, 0x2, 0x1f ;  /* 0x0c401f00f5007f89 */ /* 0x000e6200000e0000 */
[----:B------:R-:W-:-:S02]  /*4a50*/  ISETP.NE.AND P0, PT, RZ, UR4, PT ;  /* 0x00000004ff007c0c */ /* 0x000fc4000bf05270 */
[----:B------:R-:W-:Y:S01]  /*4a60*/  ISETP.NE.AND P3, PT, RZ, UR5, PT ;  /* 0x00000005ff007c0c */ /* 0x000fe2000bf65270 */
[----:B------:R-:W3:Y:S04]  /*4a70*/  SHFL.BFLY PT, R5, R243, 0x2, 0x1f ;  /* 0x0c401f00f3057f89 */ /* 0x000ee800000e0000 */
[----:B------:R-:W4:Y:S04]  /*4a80*/  SHFL.BFLY PT, R2, R244, 0x2, 0x1f ;  /* 0x0c401f00f4027f89 */ /* 0x000f2800000e0000 */
[----:B------:R-:W5:Y:S02]  /*4a90*/  SHFL.BFLY PT, R4, R242, 0x2, 0x1f ;  /* 0x0c401f00f2047f89 */ /* 0x000f6400000e0000 */
[----:B------:R-:W-:-:S02]  /*4aa0*/  @P0 MOV R132, c[0x0][0x210] ;  /* 0x0000840000840a02 */ /* 0x000fc40000000f00 */
[----:B------:R-:W5:Y:S03]  /*4ab0*/  S2R R172, SR_TID.X ;  /* 0x0000000000ac7919 */ /* 0x000f660000002100 */
[----:B------:R-:W-:Y:S02]  /*4ac0*/  @P0 IMAD R132, R132, c[0x0][0x214], RZ ;  /* 0x0000850084840a24 */ /* 0x000fe400078e02ff */
[----:B-1----:R-:W-:Y:S02]  /*4ad0*/  FADD.FTZ R245, R0, R245 ;  /* 0x000000f500f57221 */ /* 0x002fe40000010000 */
[----:B---3--:R-:W-:-:S03]  /*4ae0*/  FADD.FTZ R243, R5, R243 ;  /* 0x000000f305f37221 */ /* 0x008fc60000010000 */
[----:B------:R-:W1:Y:S01]  /*4af0*/  SHFL.BFLY PT, R0, R245, 0x1, 0x1f ;  /* 0x0c201f00f5007f89 */ /* 0x000e6200000e0000 */
[----:B----4-:R-:W-:-:S03]  /*4b00*/  FADD.FTZ R244, R2, R244 ;  /* 0x000000f402f47221 */ /* 0x010fc60000010000 */
[----:B------:R-:W3:Y:S01]  /*4b10*/  SHFL.BFLY PT, R2, R243, 0x1, 0x1f ;  /* 0x0c201f00f3027f89 */ /* 0x000ee200000e0000 */
[----:B-----5:R-:W-:Y:S01]  /*4b20*/  FADD.FTZ R242, R4, R242 ;  /* 0x000000f204f27221 */ /* 0x020fe20000010000 */
[----:B------:R-:W-:Y:S02]  /*4b30*/  MOV R4, 0x3f800000 ;  /* 0x3f80000000047802 */ /* 0x000fe40000000f00 */
[----:B------:R-:W4:Y:S01]  /*4b40*/  SHFL.BFLY PT, R6, R244, 0x1, 0x1f ;  /* 0x0c201f00f4067f89 */ /* 0x000f2200000e0000 */
[----:B------:R-:W-:-:S03]  /*4b50*/  SHF.R.S32.HI R173, RZ, 0x1f, R172 ;  /* 0x0000001fffad7819 */ /* 0x000fc600000114ac */
[----:B------:R-:W5:Y:S01]  /*4b60*/  SHFL.BFLY PT, R5, R242, 0x1, 0x1f ;  /* 0x0c201f00f2057f89 */ /* 0x000f6200000e0000 */
[----:B------:R-:W-:-:S04]  /*4b70*/  LEA.HI R18, R173, R172, RZ, 0x2 ;  /* 0x000000acad127211 */ /* 0x000fc800078f10ff */
[----:B------:R-:W-:Y:S01]  /*4b80*/  SHF.R.S32.HI R8, RZ, 0x2, R18 ;  /* 0x00000002ff087819 */ /* 0x000fe20000011412 */
[----:B-1----:R-:W-:Y:S01]  /*4b90*/  FADD.FTZ R245, R245, R0 ;  /* 0x00000000f5f57221 */ /* 0x002fe20000010000 */
[----:B------:R-:W-:-:S04]  /*4ba0*/  MOV R0, 0x3f800000 ;  /* 0x3f80000000007802 */ /* 0x000fc80000000f00 */
[----:B------:R-:W-:Y:S01]  /*4bb0*/  FSETP.NE.FTZ.AND P6, PT, R245, RZ, PT ;  /* 0x000000fff500720b */ /* 0x000fe20003fd5000 */
[----:B---3--:R-:W-:Y:S01]  /*4bc0*/  FADD.FTZ R243, R243, R2 ;  /* 0x00000002f3f37221 */ /* 0x008fe20000010000 */
[----:B------:R-:W-:Y:S02]  /*4bd0*/  SHF.R.S32.HI R2, RZ, 0x1f, R18 ;  /* 0x0000001fff027819 */ /* 0x000fe40000011412 */
[----:B------:R-:W-:Y:S01]  /*4be0*/  LOP3.LUT R18, R18, 0x3ffffffc, RZ, 0xc0, !PT ;  /* 0x3ffffffc12127812 */ /* 0x000fe200078ec0ff */
[----:B----4-:R-:W-:Y:S01]  /*4bf0*/  FADD.FTZ R244, R244, R6 ;  /* 0x00000006f4f47221 */ /* 0x010fe20000010000 */
[----:B------:R-:W-:Y:S01]  /*4c00*/  LEA.HI R2, R2, R8, RZ, 0x3 ;  /* 0x0000000802027211 */ /* 0x000fe200078f18ff */
[----:B-----5:R-:W-:Y:S01]  /*4c10*/  FADD.FTZ R242, R242, R5 ;  /* 0x00000005f2f27221 */ /* 0x020fe20000010000 */
[----:B------:R-:W-:Y:S02]  /*4c20*/  IADD3 R18, -R18, R172, RZ ;  /* 0x000000ac12127210 */ /* 0x000fe40007ffe1ff */
[----:B------:R-:W-:-:S03]  /*4c30*/  LOP3.LUT R2, R2, 0xfffffff8, RZ, 0xc0, !PT ;  /* 0xfffffff802027812 */ /* 0x000fc600078ec0ff */
[----:B------:R-:W1:Y:S01]  /*4c40*/  @P6 MUFU.RCP R0, R245 ;  /* 0x000000f500006308 */ /* 0x000e620000001000 */
[----:B------:R-:W-:Y:S02]  /*4c50*/  FSETP.NE.FTZ.AND P5, PT, R244, RZ, PT ;  /* 0x000000fff400720b */ /* 0x000fe40003fb5000 */
[----:B------:R-:W-:Y:S02]  /*4c60*/  FSETP.NE.FTZ.AND P4, PT, R243, RZ, PT ;  /* 0x000000fff300720b */ /* 0x000fe40003f95000 */
[----:B------:R-:W-:-:S04]  /*4c70*/  @!P0 MOV R6, c[0x0][0x214] ;  /* 0x0000850000068a02 */ /* 0x000fc80000000f00 */
[----:B------:R-:W-:-:S05]  /*4c80*/  @!P0 SEL R132, R6, c[0x0][0x234], !P3 ;  /* 0x00008d0006848a07 */ /* 0x000fca0005800000 */
[----:B------:R-:W3:Y:S01]  /*4c90*/  @P5 MUFU.RCP R4, R244 ;  /* 0x000000f400045308 */ /* 0x000ee20000001000 */
[C---:B-1----:R-:W-:Y:S02]  /*4ca0*/  FMUL.FTZ R7, R0.reuse, R145 ;  /* 0x0000009100077220 */ /* 0x042fe40000410000 */
[C---:B------:R-:W-:Y:S02]  /*4cb0*/  FMUL.FTZ R144, R0.reuse, R144 ;  /* 0x0000009000907220 */ /* 0x040fe40000410000 */
[C---:B------:R-:W-:Y:S02]  /*4cc0*/  FMUL.FTZ R152, R0.reuse, R152 ;  /* 0x0000009800987220 */ /* 0x040fe40000410000 */
[C---:B------:R-:W-:Y:S01]  /*4cd0*/  FMUL.FTZ R153, R0.reuse, R153 ;  /* 0x0000009900997220 */ /* 0x040fe20000410000 */
[----:B------:R-:W-:Y:S01]  /*4ce0*/  F2FP.BF16.PACK_AB R7, R7, R144 ;  /* 0x000000900707723e */ /* 0x000fe200000010ff */
[C---:B------:R-:W-:Y:S02]  /*4cf0*/  FMUL.FTZ R13, R0.reuse, R36 ;  /* 0x00000024000d7220 */ /* 0x040fe40000410000 */
        /* <DEDUP_REMOVED lines=11> */
[----:B------:R-:W-:Y:S01]  /*4db0*/  MOV R68, 0x20 ;  /* 0x0000002000447802 */ /* 0x000fe20000000f00 */
[----:B------:R-:W-:-:S02]  /*4dc0*/  FMUL.FTZ R69, R0, R69 ;  /* 0x0000004500457220 */ /* 0x000fc40000410000 */
[C---:B------:R-:W-:Y:S02]  /*4dd0*/  FMUL.FTZ R80, R0.reuse, R80 ;  /* 0x0000005000507220 */ /* 0x040fe40000410000 */
[C---:B------:R-:W-:Y:S02]  /*4de0*/  FMUL.FTZ R81, R0.reuse, R81 ;  /* 0x0000005100517220 */ /* 0x040fe40000410000 */
[C---:B------:R-:W-:Y:S01]  /*4df0*/  FMUL.FTZ R145, R0.reuse, R84 ;  /* 0x0000005400917220 */ /* 0x040fe20000410000 */
[----:B------:R-:W-:Y:S01]  /*4e00*/  LEA.HI R84, R173, R172, RZ, 0x5 ;  /* 0x000000acad547211 */ /* 0x000fe200078f28ff */
[C---:B------:R-:W-:Y:S02]  /*4e10*/  FMUL.FTZ R85, R0.reuse, R85 ;  /* 0x0000005500557220 */ /* 0x040fe40000410000 */
[C---:B------:R-:W-:Y:S01]  /*4e20*/  FMUL.FTZ R96, R0.reuse, R96 ;  /* 0x0000006000607220 */ /* 0x040fe20000410000 */
[----:B------:R-:W-:Y:S01]  /*4e30*/  SHF.R.S32.HI R84, RZ, 0x5, R84 ;  /* 0x00000005ff547819 */ /* 0x000fe20000011454 */
[----:B------:R-:W-:-:S02]  /*4e40*/  FMUL.FTZ R97, R0, R97 ;  /* 0x0000006100617220 */ /* 0x000fc40000410000 */
[----:B------:R-:W-:Y:S01]  /*4e50*/  FMUL.FTZ R156, R0, R156 ;  /* 0x0000009c009c7220 */ /* 0x000fe20000410000 */
[----:B------:R-:W-:Y:S01]  /*4e60*/  LEA R18, R84, R18, 0x9 ;  /* 0x0000001254127211 */ /* 0x000fe200078e48ff */
        /* <DEDUP_REMOVED lines=8> */
[C---:B------:R-:W-:Y:S01]  /*4ef0*/  FMUL.FTZ R165, R0.reuse, R165 ;  /* 0x000000a500a57220 */ /* 0x040fe20000410000 */
[----:B------:R-:W-:Y:S01]  /*4f00*/  F2FP.BF16.PACK_AB R35, R121, R120 ;  /* 0x000000787923723e */ /* 0x000fe200000010ff */
[C---:B------:R-:W-:Y:S02]  /*4f10*/  FMUL.FTZ R168, R0.reuse, R168 ;  /* 0x000000a800a87220 */ /* 0x040fe40000410000 */
[----:B------:R-:W-:Y:S01]  /*4f20*/  FMUL.FTZ R169, R0, R169 ;  /* 0x000000a900a97220 */ /* 0x000fe20000410000 */
[----:B------:R-:W-:Y:S01]  /*4f30*/  IADD3 R0, R8, -R2, RZ ;  /* 0x8000000208007210 */ /* 0x000fe20007ffe0ff */
[C---:B---3--:R-:W-:Y:S01]  /*4f40*/  FMUL.FTZ R146, R4.reuse, R146 ;  /* 0x0000009204927220 */ /* 0x048fe20000410000 */
        /* <DEDUP_REMOVED lines=36> */
[C---:B------:R-:W-:Y:S01]  /*5190*/  FMUL.FTZ R87, R4.reuse, R87 ;  /* 0x0000005704577220 */ /* 0x040fe20000410000 */
[----:B------:R-:W-:Y:S01]  /*51a0*/  F2FP.BF16.PACK_AB R21, R21, R54 ;  /* 0x000000361515723e */ /* 0x000fe200000010ff */
[----:B------:R-:W-:Y:S01]  /*51b0*/  FMUL.FTZ R98, R4, R98 ;  /* 0x0000006204627220 */ /* 0x000fe20000410000 */
[----:B------:R-:W-:Y:S01]  /*51c0*/  F2FP.BF16.PACK_AB R55, R85, R145 ;  /* 0x000000915537723e */ /* 0x000fe200000010ff */
[C---:B-1----:R-:W-:Y:S01]  /*51d0*/  FMUL.FTZ R140, R2.reuse, R140 ;  /* 0x0000008c028c7220 */ /* 0x042fe20000410000 */
[----:B------:R-:W-:Y:S01]  /*51e0*/  F2FP.BF16.PACK_AB R54, R87, R86 ;  /* 0x000000565736723e */ /* 0x000fe200000010ff */
[----:B------:R-:W-:Y:S01]  /*51f0*/  FMUL.FTZ R5, R2, R141 ;  /* 0x0000008d02057220 */ /* 0x000fe20000410000 */
[----:B------:R-:W-:Y:S01]  /*5200*/  F2FP.BF16.PACK_AB R39, R161, R160 ;  /* 0x000000a0a127723e */ /* 0x000fe200000010ff */
[C---:B------:R-:W-:Y:S01]  /*5210*/  FMUL.FTZ R99, R4.reuse, R99 ;  /* 0x0000006304637220 */ /* 0x040fe20000410000 */
[----:B------:R-:W-:Y:S01]  /*5220*/  ISETP.NE.OR P3, PT, RZ, UR4, !P3 ;  /* 0x00000004ff007c0c */ /* 0x000fe2000df65670 */
[----:B------:R-:W1:Y:S01]  /*5230*/  @P1 MUFU.RCP R0, R242 ;  /* 0x000000f200001308 */ /* 0x000e620000001000 */
[C---:B------:R-:W-:Y:S01]  /*5240*/  FMUL.FTZ R158, R4.reuse, R158 ;  /* 0x0000009e049e7220 */ /* 0x040fe20000410000 */
[----:B------:R-:W-:Y:S01]  /*5250*/  F2FP.BF16.PACK_AB R5, R5, R140 ;  /* 0x0000008c0505723e */ /* 0x000fe200000010ff */
[----:B------:R-:W-:-:S02]  /*5260*/  FMUL.FTZ R159, R4, R159 ;  /* 0x0000009f049f7220 */ /* 0x000fc40000410000 */
[C---:B------:R-:W-:Y:S02]  /*5270*/  FMUL.FTZ R110, R4.reuse, R110 ;  /* 0x0000006e046e7220 */ /* 0x040fe40000410000 */
[C---:B------:R-:W-:Y:S02]  /*5280*/  FMUL.FTZ R111, R4.reuse, R111 ;  /* 0x0000006f046f7220 */ /* 0x040fe40000410000 */
[----:B------:R-:W-:Y:S01]  /*5290*/  FMUL.FTZ R162, R4, R162 ;  /* 0x000000a204a27220 */ /* 0x000fe20000410000 */
[----:B---3--:R-:W-:Y:S01]  /*52a0*/  IADD3 R7, R68, R20, RZ ;  /* 0x0000001444077210 */ /* 0x008fe20007ffe0ff */
[C---:B------:R-:W-:Y:S02]  /*52b0*/  FMUL.FTZ R163, R4.reuse, R163 ;  /* 0x000000a304a37220 */ /* 0x040fe40000410000 */
[C---:B------:R-:W-:Y:S02]  /*52c0*/  FMUL.FTZ R122, R4.reuse, R122 ;  /* 0x0000007a047a7220 */ /* 0x040fe40000410000 */
[C---:B------:R-:W-:Y:S01]  /*52d0*/  FMUL.FTZ R34, R4.reuse, R123 ;  /* 0x0000007b04227220 */ /* 0x040fe20000410000 */
[----:B------:R-:W-:Y:S01]  /*52e0*/  F2FP.BF16.PACK_AB R38, R163, R162 ;  /* 0x000000a2a326723e */ /* 0x000fe200000010ff */
[----:B------:R-:W-:-:S02]  /*52f0*/  FMUL.FTZ R166, R4, R166 ;  /* 0x000000a604a67220 */ /* 0x000fc40000410000 */
[----:B------:R-:W-:Y:S01]  /*5300*/  FMUL.FTZ R167, R4, R167 ;  /* 0x000000a704a77220 */ /* 0x000fe20000410000 */
[----:B------:R-:W-:Y:S01]  /*5310*/  F2FP.BF16.PACK_AB R34, R34, R122 ;  /* 0x0000007a2222723e */ /* 0x000fe200000010ff */
[C---:B------:R-:W-:Y:S02]  /*5320*/  FMUL.FTZ R170, R4.reuse, R170 ;  /* 0x000000aa04aa7220 */ /* 0x040fe40000410000 */
[----:B------:R-:W-:Y:S02]  /*5330*/  FMUL.FTZ R171, R4, R171 ;  /* 0x000000ab04ab7220 */ /* 0x000fe40000410000 */
[C---:B------:R-:W-:Y:S02]  /*5340*/  FMUL.FTZ R12, R2.reuse, R40 ;  /* 0x00000028020c7220 */ /* 0x040fe40000410000 */
[C---:B------:R-:W-:Y:S02]  /*5350*/  FMUL.FTZ R14, R2.reuse, R41 ;  /* 0x00000029020e7220 */ /* 0x040fe40000410000 */
[----:B------:R-:W-:-:S02]  /*5360*/  FMUL.FTZ R16, R2, R44 ;  /* 0x0000002c02107220 */ /* 0x000fc40000410000 */
[----:B------:R-:W-:Y:S01]  /*5370*/  FMUL.FTZ R24, R2, R45 ;  /* 0x0000002d02187220 */ /* 0x000fe20000410000 */
        /* <DEDUP_REMOVED lines=111> */
[----:B------:R5:W-:Y:S04]  /*5a70*/  STS [R20+0x2000], R8 ;  /* 0x0020000814007388 */ /* 0x000be80000000800 */
[----:B------:R-:W-:Y:S01]  /*5a80*/  STS [R20+0x2400], R11 ;  /* 0x0024000b14007388 */ /* 0x000fe20000000800 */
[----:B-1----:R-:W-:-:S02]  /*5a90*/  IADD3 R0, R18, R68, RZ ;  /* 0x0000004412007210 */ /* 0x002fc40007ffe0ff */
[----:B---3--:R-:W-:-:S03]  /*5aa0*/  MOV R5, 0x40 ;  /* 0x0000004000057802 */ /* 0x008fc60000000f00 */
[----:B------:R-:W-:Y:S01]  /*5ab0*/  STS [R0], R10 ;  /* 0x0000000a00007388 */ /* 0x000fe20000000800 */
[----:B------:R-:W-:-:S03]  /*5ac0*/  SEL R5, R5, 0xffffffc0, !P2 ;  /* 0xffffffc005057807 */ /* 0x000fc60005000000 */
[----:B------:R1:W-:Y:S01]  /*5ad0*/  STS [R0+0x400], R9 ;  /* 0x0004000900007388 */ /* 0x0003e20000000800 */
[----:B----4-:R-:W-:-:S03]  /*5ae0*/  IADD3 R4, R18, R5, RZ ;  /* 0x0000000512047210 */ /* 0x010fc60007ffe0ff */
[----:B------:R3:W-:Y:S01]  /*5af0*/  STS [R7], R13 ;  /* 0x0000000d07007388 */ /* 0x0007e20000000800 */
[----:B------:R-:W-:Y:S01]  /*5b00*/  IADD3 R6, R5, R20, RZ ;  /* 0x0000001405067210 */ /* 0x000fe20007ffe0ff */
[----:B-----5:R-:W4:Y:S01]  /*5b10*/  @P4 MUFU.LG2 R8, R243 ;  /* 0x000000f300084308 */ /* 0x020f220000000c00 */
[-C--:B------:R-:W-:Y:S01]  /*5b20*/  IADD3 R2, R0, R5.reuse, RZ ;  /* 0x0000000500027210 */ /* 0x080fe20007ffe0ff */
[----:B------:R-:W-:Y:S01]  /*5b30*/  STS [R7+0x400], R12 ;  /* 0x0004000c07007388 */ /* 0x000fe20000000800 */
[----:B------:R-:W-:-:S03]  /*5b40*/  IADD3 R5, R7, R5, RZ ;  /* 0x0000000507057210 */ /* 0x000fc60007ffe0ff */
[----:B------:R5:W-:Y:S04]  /*5b50*/  STS [R0+0x2000], R14 ;  /* 0x0020000e00007388 */ /* 0x000be80000000800 */
[----:B------:R2:W-:Y:S04]  /*5b60*/  STS [R0+0x2400], R15 ;  /* 0x0024000f00007388 */ /* 0x0005e80000000800 */
[----:B------:R-:W-:Y:S01]  /*5b70*/  STS [R7+0x2000], R24 ;  /* 0x0020001807007388 */ /* 0x000fe20000000800 */
[----:B----4-:R-:W-:-:S03]  /*5b80*/  @P4 FMUL.FTZ R8, R8, 0.69314718246459960938 ;  /* 0x3f31721808084820 */ /* 0x010fc60000410000 */
[----:B------:R-:W-:Y:S01]  /*5b90*/  STS [R7+0x2400], R23 ;  /* 0x0024001707007388 */ /* 0x000fe20000000800 */
[----:B-1----:R-:W1:Y:S03]  /*5ba0*/  @P5 MUFU.LG2 R9, R244 ;  /* 0x000000f400095308 */ /* 0x002e660000000c00 */
[----:B------:R-:W-:Y:S01]  /*5bb0*/  STS [R4], R22 ;  /* 0x0000001604007388 */ /* 0x000fe20000000800 */
[----:B---3--:R-:W-:Y:S01]  /*5bc0*/  MOV R13, 0x7f800000 ;  /* 0x7f800000000d7802 */ /* 0x008fe20000000f00 */
[----:B------:R-:W-:Y:S02]  /*5bd0*/  @P4 FFMA.FTZ R13, R134, c[0x0][0x238], R8 ;  /* 0x00008e00860d4a23 */ /* 0x000fe40000010008 */
[----:B------:R-:W-:Y:S04]  /*5be0*/  STS [R4+0x400], R21 ;  /* 0x0004001504007388 */ /* 0x000fe80000000800 */
[----:B------:R-:W-:Y:S01]  /*5bf0*/  STS [R6], R17 ;  /* 0x0000001106007388 */ /* 0x000fe20000000800 */
[----:B-----5:R-:W-:-:S03]  /*5c00*/  MOV R14, 0x7f800000 ;  /* 0x7f800000000e7802 */ /* 0x020fc60000000f00 */
[----:B------:R3:W-:Y:S01]  /*5c10*/  STS [R6+0x400], R16 ;  /* 0x0004001006007388 */ /* 0x0007e20000000800 */
[----:B-1----:R-:W-:Y:S01]  /*5c20*/  @P5 FMUL.FTZ R9, R9, 0.69314718246459960938 ;  /* 0x3f31721809095820 */ /* 0x002fe20000410000 */
[----:B--2---:R-:W-:Y:S02]  /*5c30*/  MOV R15, 0x7f800000 ;  /* 0x7f800000000f7802 */ /* 0x004fe40000000f00 */
[----:B------:R-:W-:Y:S01]  /*5c40*/  STS [R4+0x2000], R19 ;  /* 0x0020001304007388 */ /* 0x000fe20000000800 */
[----:B------:R-:W-:-:S03]  /*5c50*/  @P5 FFMA.FTZ R15, R135, c[0x0][0x238], R9 ;  /* 0x00008e00870f5a23 */ /* 0x000fc60000010009 */
[----:B------:R-:W-:Y:S04]  /*5c60*/  STS [R4+0x2400], R25 ;  /* 0x0024001904007388 */ /* 0x000fe80000000800 */
[----:B------:R-:W-:Y:S04]  /*5c70*/  STS [R6+0x2000], R65 ;  /* 0x0020004106007388 */ /* 0x000fe80000000800 */
        /* <DEDUP_REMOVED lines=34> */
[----:B--2---:R-:W1:Y:S03]  /*5ea0*/  @P1 MUFU.LG2 R7, R242 ;  /* 0x000000f200071308 */ /* 0x004e660000000c00 */
[----:B------:R-:W-:Y:S04]  /*5eb0*/  STS [R6+0x6000], R33 ;  /* 0x0060002106007388 */ /* 0x000fe80000000800 */
[----:B------:R2:W-:Y:S04]  /*5ec0*/  STS [R6+0x6400], R32 ;  /* 0x0064002006007388 */ /* 0x0005e80000000800 */
[----:B------:R-:W-:Y:S04]  /*5ed0*/  STS [R2+0x4000], R31 ;  /* 0x0040001f02007388 */ /* 0x000fe80000000800 */
[----:B------:R-:W-:Y:S01]  /*5ee0*/  STS [R2+0x4400], R30 ;  /* 0x0044001e02007388 */ /* 0x000fe20000000800 */
[----:B-1----:R-:W-:-:S03]  /*5ef0*/  @P1 FMUL.FTZ R7, R7, 0.69314718246459960938 ;  /* 0x3f31721807071820 */ /* 0x002fc60000410000 */
[----:B------:R-:W-:Y:S01]  /*5f00*/  STS [R5+0x4000], R27 ;  /* 0x0040001b05007388 */ /* 0x000fe20000000800 */
[----:B------:R-:W-:-:S03]  /*5f10*/  @P1 FFMA.FTZ R14, R3, c[0x0][0x238], R7 ;  /* 0x00008e00030e1a23 */ /* 0x000fc60000010007 */
[----:B------:R-:W-:Y:S04]  /*5f20*/  STS [R5+0x4400], R26 ;  /* 0x0044001a05007388 */ /* 0x000fe80000000800 */
[----:B------:R-:W-:Y:S04]  /*5f30*/  STS [R2+0x6000], R29 ;  /* 0x0060001d02007388 */ /* 0x000fe80000000800 */
[----:B------:R1:W-:Y:S01]  /*5f40*/  STS [R2+0x6400], R28 ;  /* 0x0064001c02007388 */ /* 0x0003e20000000800 */
[----:B--2---:R-:W-:Y:S02]  /*5f50*/  @P0 MOV R6, c[0x0][0x210] ;  /* 0x0000840000060a02 */ /* 0x004fe40000000f00 */
[----:B------:R-:W-:Y:S01]  /*5f60*/  @!P0 MOV R6, 0x1 ;  /* 0x0000000100068802 */ /* 0x000fe20000000f00 */
[----:B------:R-:W-:Y:S04]  /*5f70*/  STS [R5+0x6000], R67 ;  /* 0x0060004305007388 */ /* 0x000fe80000000800 */
[----:B------:R2:W-:Y:S04]  /*5f80*/  STS [R5+0x6400], R66 ;  /* 0x0064004205007388 */ /* 0x0005e80000000800 */
[----:B------:R-:W-:Y:S06]  /*5f90*/  BAR.SYNC.DEFER_BLOCKING 0x0 ;  /* 0x0000000000007b1d */ /* 0x000fec0000010000 */
[----:B------:R-:W3:Y:S04]  /*5fa0*/  S2R R18, SR_CTAID.Y ;  /* 0x0000000000127919 */ /* 0x000ee80000002600 */
[----:B------:R-:W4:Y:S01]  /*5fb0*/  S2R R19, SR_CTAID.Z ;  /* 0x0000000000137919 */ /* 0x000f220000002700 */
[----:B-1----:R-:W1:Y:S03]  /*5fc0*/  @P6 MUFU.LG2 R2, R245 ;  /* 0x000000f500026308 */ /* 0x002e660000000c00 */
[----:B------:R-:W5:Y:S01]  /*5fd0*/  S2R R17, SR_CTAID.X ;  /* 0x0000000000117919 */ /* 0x000f620000002500 */
[----:B--2---:R-:W-:-:S03]  /*5fe0*/  CS2R R4, SRZ ;  /* 0x0000000000047805 */ /* 0x004fc6000001ff00 */
[----:B------:R2:W2:Y:S04]  /*5ff0*/  LDS.128 R20, [R223] ;  /* 0x00000000df147984 */ /* 0x0004a80000000c00 */
[----:B------:R2:W2:Y:S01]  /*6000*/  LDS.128 R28, [R223+0x800] ;  /* 0x00080000df1c7984 */ /* 0x0004a20000000c00 */
[----:B-1----:R-:W-:Y:S02]  /*6010*/  @P6 FMUL.FTZ R2, R2, 0.69314718246459960938 ;  /* 0x3f31721802026820 */ /* 0x002fe40000410000 */
[C---:B---3--:R-:W-:Y:S01]  /*6020*/  IMAD R0, R18.reuse, R0, RZ ;  /* 0x0000000012007224 */ /* 0x048fe200078e02ff */
[----:B------:R1:W3:Y:S01]  /*6030*/  LDS.128 R36, [R223+0x1000] ;  /* 0x00100000df247984 */ /* 0x0002e20000000c00 */
[----:B------:R-:W-:Y:S02]  /*6040*/  @!P3 IMAD R10, R18, c[0x0][0x214], RZ ;  /* 0x00008500120aba24 */ /* 0x000fe400078e02ff */
[----:B------:R-:W-:Y:S01]  /*6050*/  @P6 FFMA.FTZ R16, R136, c[0x0][0x238], R2 ;  /* 0x00008e0088106a23 */ /* 0x000fe20000010002 */
[----:B------:R1:W1:Y:S01]  /*6060*/  LDS.128 R44, [R223+0x1800] ;  /* 0x00180000df2c7984 */ /* 0x0002620000000c00 */
[----:B------:R-:W-:-:S02]  /*6070*/  SEL R0, R0, RZ, P3 ;  /* 0x000000ff00007207 */ /* 0x000fc40001800000 */
[----:B------:R-:W-:Y:S01]  /*6080*/  @!P3 SHF.R.S32.HI R5, RZ, 0x1f, R10 ;  /* 0x0000001fff05b819 */ /* 0x000fe2000001140a */
[----:B------:R1:W1:Y:S01]  /*6090*/  LDS.128 R56, [R223+0x2000] ;  /* 0x00200000df387984 */ /* 0x0002620000000c00 */
[----:B------:R-:W-:Y:S01]  /*60a0*/  @!P3 MOV R4, R10 ;  /* 0x0000000a0004b202 */ /* 0x000fe20000000f00 */
[----:B----4-:R-:W-:Y:S01]  /*60b0*/  IMAD R2, R19, R132, R0 ;  /* 0x0000008413027224 */ /* 0x010fe200078e0200 */
[----:B------:R-:W-:Y:S01]  /*60c0*/  LOP3.LUT P3, RZ, R174, 0x3, RZ, 0xc0, !PT ;  /* 0x00000003aeff7812 */ /* 0x000fe2000786c0ff */
[----:B------:R4:W1:Y:S01]  /*60d0*/  LDS.128 R80, [R223+0x2800] ;  /* 0x00280000df507984 */ /* 0x0008620000000c00 */
[----:B-----5:R-:W-:-:S03]  /*60e0*/  IMAD R0, R17, R6, RZ ;  /* 0x0000000611007224 */ /* 0x020fc600078e02ff */
[----:B------:R4:W1:Y:S02]  /*60f0*/  LDS.128 R76, [R223+0x3000] ;  /* 0x00300000df4c7984 */ /* 0x0008640000000c00 */
[----:B------:R-:W-:Y:S02]  /*6100*/  SHF.L.U32 R0, R0, 0x7, RZ ;  /* 0x0000000700007819 */ /* 0x000fe400000006ff */
[----:B------:R4:W1:Y:S02]  /*6110*/  LDS.128 R72, [R223+0x3800] ;  /* 0x00380000df487984 */ /* 0x0008640000000c00 */
[----:B------:R-:W-:Y:S02]  /*6120*/  IADD3 R10, P2, P0, R0, R4, R2 ;  /* 0x00000004000a7210 */ /* 0x000fe4000785e002 */
[----:B------:R4:W1:Y:S01]  /*6130*/  LDS.128 R24, [R223+0x4000] ;  /* 0x00400000df187984 */ /* 0x0008620000000c00 */
[----:B------:R-:W-:Y:S02]  /*6140*/  SHF.R.S32.HI R0, RZ, 0x1f, R0 ;  /* 0x0000001fff007819 */ /* 0x000fe40000011400 */
        /* <DEDUP_REMOVED lines=10> */
[----:B--23--:R-:W-:Y:S01]  /*61f0*/  SHF.R.S32.HI R2, RZ, 0x1f, R84 ;  /* 0x0000001fff027819 */ /* 0x00cfe20000011454 */
        /* <DEDUP_REMOVED lines=40> */
.L_x_887:
[----:B--23--:R-:W-:Y:S05]  /*6480*/  BSYNC B0 ;  /* 0x0000000000007941 */ /* 0x00cfea0003800000 */
.L_x_886:
        /* <DEDUP_REMOVED lines=59> */
.L_x_888:
        /* <DEDUP_REMOVED lines=12> */
.L_x_2387:


//--------------------- .text._ZN5flash16flash_fwd_kernelI23Flash_fwd_kernel_traitsILi128ELi128ELi32ELi4ELb0ELb0EN7cutlass10bfloat16_tE19Flash_kernel_traitsILi128ELi128ELi32ELi4ES3_EELb0ELb0ELb0ELb0ELb0ELb0ELb0ELb0EEEvNS_16Flash_fwd_paramsE --------------------------
	.section	.text._ZN5flash16flash_fwd_kernelI23Flash_fwd_kernel_traitsILi128ELi128ELi32ELi4ELb0ELb0EN7cutlass10bfloat16_tE19Flash_kernel_traitsILi128ELi128ELi32ELi4ES3_EELb0ELb0ELb0ELb0ELb0ELb0ELb0ELb0EEEvNS_16Flash_fwd_paramsE,"ax",@progbits
	.sectioninfo	@"SHI_REGISTERS=255"
	.align	128
        .global         _ZN5flash16flash_fwd_kernelI23Flash_fwd_kernel_traitsILi128ELi128ELi32ELi4ELb0ELb0EN7cutlass10bfloat16_tE19Flash_kernel_traitsILi128ELi128ELi32ELi4ES3_EELb0ELb0ELb0ELb0ELb0ELb0ELb0ELb0EEEvNS_16Flash_fwd_paramsE
        .type           _ZN5flash16flash_fwd_kernelI23Flash_fwd_kernel_traitsILi128ELi128ELi32ELi4ELb0ELb0EN7cutlass10bfloat16_tE19Flash_kernel_traitsILi128ELi128ELi32ELi4ES3_EELb0ELb0ELb0ELb0ELb0ELb0ELb0ELb0EEEvNS_16Flash_fwd_paramsE,@function
        .size           _ZN5flash16flash_fwd_kernelI23Flash_fwd_kernel_traitsILi128ELi128ELi32ELi4ELb0ELb0EN7cutlass10bfloat16_tE19Flash_kernel_traitsILi128ELi128ELi32ELi4ES3_EELb0ELb0ELb0ELb0ELb0ELb0ELb0ELb0EEEvNS_16Flash_fwd_paramsE,(.L_x_2388 - _ZN5flash16flash_fwd_kernelI23Flash_fwd_kernel_traitsILi128ELi128ELi32ELi4ELb0ELb0EN7cutlass10bfloat16_tE19Flash_kernel_traitsILi128ELi128ELi32ELi4ES3_EELb0ELb0ELb0ELb0ELb0ELb0ELb0ELb0EEEvNS_16Flash_fwd_paramsE)
        .other          _ZN5flash16flash_fwd_kernelI23Flash_fwd_kernel_traitsILi128ELi128ELi32ELi4ELb0ELb0EN7cutlass10bfloat16_tE19Flash_kernel_traitsILi128ELi128ELi32ELi4ES3_EELb0ELb0ELb0ELb0ELb0ELb0ELb0ELb0EEEvNS_16Flash_fwd_paramsE,@"STO_CUDA_ENTRY STV_DEFAULT"
_ZN5flash16flash_fwd_kernelI23Flash_fwd_kernel_traitsILi128ELi128ELi32ELi4ELb0ELb0EN7cutlass10bfloat16_tE19Flash_kernel_traitsILi128ELi128ELi32ELi4ES3_EELb0ELb0ELb0ELb0ELb0ELb0ELb0ELb0EEEvNS_16Flash_fwd_paramsE:
.text._ZN5flash16flash_fwd_kernelI23Flash_fwd_kernel_traitsILi128ELi128ELi32ELi4ELb0ELb0EN7cutlass10bfloat16_tE19Flash_kernel_traitsILi128ELi128ELi32ELi4ES3_EELb0ELb0ELb0ELb0ELb0ELb0ELb0ELb0EEEvNS_16Flash_fwd_paramsE:
[----:B------:R-:W-:Y:S02]  /*0000*/  MOV R1, c[0x0][0x28] ;  /* 0x00000a0000017a02 */ /* 0x000fe40000000f00 */
[----:B------:R-:W1:Y:S01]  /*0010*/  LDC.U8 R0, c[0x0][0x312] ;  /* 0x0000c480ff007b82 */ /* 0x000e620000000000 */
[----:B------:R-:W2:Y:S01]  /*0020*/  S2R R17, SR_CTAID.Y ;  /* 0x0000000000117919 */ /* 0x000ea20000002600 */
[----:B------:R-:W-:Y:S01]  /*0030*/  ISETP.NE.U32.AND P2, PT, RZ, c[0x0][0x240], PT ;  /* 0x00009000ff007a0c */ /* 0x000fe20003f45070 */
[----:B------:R-:W-:Y:S01]  /*0040*/  IMAD.MOV.U32 R24, RZ, RZ, 0x4 ;  /* 0x00000004ff187424 */ /* 0x000fe200078e00ff */
[----:B------:R-:W-:Y:S01]  /*0050*/  ISETP.EQ.U32.AND P1, PT, RZ, c[0x0][0x248], PT ;  /* 0x00009200ff007a0c */ /* 0x000fe20003f22070 */
[----:B------:R-:W-:Y:S01]  /*0060*/  IMAD.MOV.U32 R251, RZ, RZ, -0x1 ;  /* 0xfffffffffffb7424 */ /* 0x000fe200078e00ff */
[----:B------:R-:W-:Y:S01]  /*0070*/  ISETP.NE.AND.EX P2, PT, RZ, c[0x0][0x244], PT, P2 ;  /* 0x00009100ff007a0c */ /* 0x000fe20003f45320 */
[----:B------:R-:W-:Y:S01]  /*0080*/  ULDC.64 UR4, c[0x0][0x118] ;  /* 0x0000460000047ab9 */ /* 0x000fe20000000a00 */
[----:B------:R-:W-:Y:S01]  /*0090*/  IMAD.MOV.U32 R8, RZ, RZ, -0x1 ;  /* 0xffffffffff087424 */ /* 0x000fe200078e00ff */
[----:B------:R-:W-:Y:S02]  /*00a0*/  ISETP.NE.U32.AND P0, PT, RZ, c[0x0][0x250], PT ;  /* 0x00009400ff007a0c */ /* 0x000fe40003f05070 */
[----:B------:R-:W-:-:S02]  /*00b0*/  IADD3 R1, R1, -0x18, RZ ;  /* 0xffffffe801017810 */ /* 0x000fc40007ffe0ff */
[----:B------:R-:W-:Y:S02]  /*00c0*/  ISETP.NE.AND.EX P0, PT, RZ, c[0x0][0x254], PT, P0 ;  /* 0x00009500ff007a0c */ /* 0x000fe40003f05300 */
[----:B-1----:R-:W-:Y:S01]  /*00d0*/  ISETP.NE.AND P3, PT, R0, RZ, PT ;  /* 0x000000ff0000720c */ /* 0x002fe20003f65270 */
[----:B--2---:R-:W-:-:S03]  /*00e0*/  IMAD.WIDE R2, R17, R24, c[0x0][0x240] ;  /* 0x0000900011027625 */ /* 0x004fc600078e0218 */
[----:B------:R-:W-:Y:S01]  /*00f0*/  ISETP.EQ.OR.EX P1, PT, RZ, c[0x0][0x24c], !P3, P1 ;  /* 0x00009300ff007a0c */ /* 0x000fe20005f22710 */
[----:B------:R-:W-:Y:S01]  /*0100*/  IMAD.WIDE R4, R17, R24, c[0x0][0x248] ;  /* 0x0000920011047625 */ /* 0x000fe200078e0218 */
[----:B------:R1:W2:Y:S04]  /*0110*/  @P2 LDG.E R251, [R2.64] ;  /* 0x0000000402fb2981 */ /* 0x0002a8000c1e1900 */
[----:B------:R1:W2:Y:S01]  /*0120*/  @P2 LDG.E R0, [R2.64+0x4] ;  /* 0x0000040402002981 */ /* 0x0002a2000c1e1900 */
[----:B------:R-:W-:-:S06]  /*0130*/  IMAD.MOV.U32 R6, RZ, RZ, RZ ;  /* 0x000000ffff067224 */ /* 0x000fcc00078e00ff */
[----:B------:R3:W5:Y:S04]  /*0140*/  @!P1 LDG.E R8, [R4.64] ;  /* 0x0000000404089981 */ /* 0x000768000c1e1900 */
[----:B------:R-:W4:Y:S04]  /*0150*/  S2R R240, SR_CTAID.X ;  /* 0x0000000000f07919 */ /* 0x000f280000002500 */
[----:B------:R-:W2:Y:S01]  /*0160*/  S2R R25, SR_CTAID.Z ;  /* 0x0000000000197919 */ /* 0x000ea20000002700 */
[----:B-1----:R-:W-:-:S05]  /*0170*/  @P0 IMAD.WIDE R2, R17, R24, c[0x0][0x250] ;  /* 0x0000940011020625 */ /* 0x002fca00078e0218 */
[----:B------:R3:W5:Y:S01]  /*0180*/  @P0 LDG.E R6, [R2.64] ;  /* 0x0000000402060981 */ /* 0x000762000c1e1900 */
[----:B------:R-:W-:-:S04]  /*0190*/  ISETP.NE.U32.AND P0, PT, RZ, c[0x0][0x248], PT ;  /* 0x00009200ff007a0c */ /* 0x000fc80003f05070 */
[----:B------:R-:W-:Y:S01]  /*01a0*/  ISETP.NE.AND.EX P0, PT, RZ, c[0x0][0x24c], PT, P0 ;  /* 0x00009300ff007a0c */ /* 0x000fe20003f05300 */
[----:B--2---:R-:W-:Y:S02]  /*01b0*/  @P2 IMAD.IADD R14, R0, 0x1, -R251 ;  /* 0x00000001000e2824 */ /* 0x004fe400078e0afb */
[----:B------:R-:W-:-:S10]  /*01c0*/  @!P2 IMAD.MOV.U32 R14, RZ, RZ, c[0x0][0x214] ;  /* 0x00008500ff0ea624 */ /* 0x000fd400078e00ff */
[----:B------:R-:W-:Y:S05]  /*01d0*/  @!P0 BRA `(.L_x_889) ;  /* 0x0000004000008947 */ /* 0x000fea0003800000 */
[----:B---34-:R-:W2:Y:S02]  /*01e0*/  @P3 LDG.E R0, [R4.64+0x4] ;  /* 0x0000040404003981 */ /* 0x018ea4000c1e1900 */
[----:B--2--5:R-:W-:-:S06]  /*01f0*/  @P3 IADD3 R0, R0, -R8, RZ ;  /* 0x8000000800003210 */ /* 0x024fcc0007ffe0ff */
[----:B------:R1:W5:Y:S01]  /*0200*/  @!P3 LDG.E R0, [R4.64] ;  /* 0x000000040400b981 */ /* 0x000362000c1e1900 */
[----:B------:R-:W-:Y:S05]  /*0210*/  BRA `(.L_x_890) ;  /* 0x0000001000007947 */ /* 0x000fea0003800000 */
.L_x_889:
[----:B---34-:R-:W-:Y:S02]  /*0220*/  MOV R0, c[0x0][0x218] ;  /* 0x0000860000007a02 */ /* 0x018fe40000000f00 */
.L_x_890:
[----:B------:R-:W-:-:S04]  /*0230*/  ISETP.NE.U32.AND P2, PT, RZ, c[0x0][0x258], PT ;  /* 0x00009600ff007a0c */ /* 0x000fc80003f45070 */
[----:B------:R-:W-:-:S13]  /*0240*/  ISETP.NE.AND.EX P2, PT, RZ, c[0x0][0x25c], PT, P2 ;  /* 0x00009700ff007a0c */ /* 0x000fda0003f45320 */
[----:B------:R-:W-:-:S06]  /*0250*/  @P2 IMAD.WIDE R2, R17, R24, c[0x0][0x258] ;  /* 0x0000960011022625 */ /* 0x000fcc00078e0218 */
        /* <DEDUP_REMOVED lines=9> */
[----:B------:R-:W2:Y:S01]  /*02f0*/  S2R R89, SR_TID.X ;  /* 0x0000000000597919 */ /* 0x000ea20000002100 */
        /* <DEDUP_REMOVED lines=10> */
[----:B------:R-:W-:Y:S01]  /*03a0*/  @!P1 IMAD R7, R4, c[0x0][0x178], RZ ;  /* 0x00005e0004079a24 */ /* 0x000fe200078e02ff */
[----:B------:R-:W-:Y:S01]  /*03b0*/  @P1 MOV R11, R2 ;  /* 0x00000002000b1202 */ /* 0x000fe20000000f00 */
[----:B------:R-:W-:Y:S02]  /*03c0*/  @P1 IMAD R13, R251, c[0x0][0x194], R3 ;  /* 0x00006500fb0d1a24 */ /* 0x000fe400078e0203 */
        /* <DEDUP_REMOVED lines=19> */
.L_x_892:
        /* <DEDUP_REMOVED lines=42> */
.L_x_893:
[----:B--2---:R-:W-:Y:S01]  /*07a0*/  SHF.R.S32.HI R21, RZ, 0x1f, R89 ;  /* 0x0000001fff157819 */ /* 0x004fe20000011459 */
[----:B------:R-:W-:Y:S01]  /*07b0*/  IMAD R17, R7, c[0x0][0x1a8], RZ ;  /* 0x00006a0007117a24 */ /* 0x000fe200078e02ff */
[----:B------:R-:W-:Y:S01]  /*07c0*/  BSSY B0, `(.L_x_894) ;  /* 0x0000052000007945 */ /* 0x000fe20003800000 */
[----:B------:R-:W-:Y:S01]  /*07d0*/  IMAD.IADD R250, R14, 0x1, -R250 ;  /* 0x000000010efa7824 */ /* 0x000fe200078e0afa */
[-C--:B------:R-:W-:Y:S01]  /*07e0*/  LEA.HI R2, R21, R89.reuse, RZ, 0x3 ;  /* 0x0000005915027211 */ /* 0x080fe200078f18ff */
[----:B------:R-:W-:Y:S01]  /*07f0*/  IMAD R17, R25, c[0x0][0x1ac], R17 ;  /* 0x00006b0019117a24 */ /* 0x000fe200078e0211 */
[----:B------:R-:W-:Y:S02]  /*0800*/  LEA.HI R23, R21, R89, RZ, 0x4 ;  /* 0x0000005915177211 */ /* 0x000fe400078f20ff */
[----:B------:R-:W-:-:S02]  /*0810*/  SHF.R.S32.HI R8, RZ, 0x3, R2 ;  /* 0x00000003ff087819 */ /* 0x000fc40000011402 */
[----:B------:R-:W-:Y:S02]  /*0820*/  LOP3.LUT R2, R2, 0xfffffff8, RZ, 0xc0, !PT ;  /* 0xfffffff802027812 */ /* 0x000fe400078ec0ff */
        /* <DEDUP_REMOVED lines=9> */
[----:B------:R-:W-:Y:S01]  /*08c0*/  SHF.R.S32.HI R4, RZ, 0x1f, R0 ;  /* 0x0000001fff047819 */ /* 0x000fe20000011400 */
[----:B------:R-:W-:Y:S01]  /*08d0*/  IMAD.WIDE R240, R240, 0x80, R8 ;  /* 0x00000080f0f07825 */ /* 0x000fe200078e0208 */
[----:B------:R-:W-:-:S02]  /*08e0*/  LOP3.LUT R3, R2, 0x38, R238, 0xf8, !PT ;  /* 0x0000003802037812 */ /* 0x000fc400078ef8ee */
[----:B------:R-:W-:Y:S01]  /*08f0*/  SHF.R.U32.HI R2, RZ, 0x3, R2 ;  /* 0x00000003ff027819 */ /* 0x000fe20000011602 */
[----:B------:R-:W-:Y:S01]  /*0900*/  IMAD R14, R8, c[0x0][0x1a4], R14 ;  /* 0x00006900080e7a24 */ /* 0x000fe200078e020e */
[----:B------:R-:W-:Y:S01]  /*0910*/  LEA.HI R22, R4, R0, RZ, 0x3 ;  /* 0x0000000004167211 */ /* 0x000fe200078f18ff */
[----:B------:R-:W-:Y:S01]  /*0920*/  IMAD.SHL.U32 R4, R5, 0x8, RZ ;  /* 0x0000000805047824 */ /* 0x000fe200078e00ff */
[----:B------:R-:W-:Y:S02]  /*0930*/  LOP3.LUT R3, R3, R2, RZ, 0x3c, !PT ;  /* 0x0000000203037212 */ /* 0x000fe400078e3cff */
[----:B------:R-:W-:Y:S02]  /*0940*/  LOP3.LUT R2, R22, 0xfffffff8, RZ, 0xc0, !PT ;  /* 0xfffffff816027812 */ /* 0x000fe400078ec0ff */
[----:B------:R-:W-:Y:S02]  /*0950*/  SHF.R.S32.HI R239, RZ, 0x1f, R238 ;  /* 0x0000001fffef7819 */ /* 0x000fe400000114ee */
[----:B------:R-:W-:Y:S01]  /*0960*/  LOP3.LUT R223, R3, 0xfffffe00, R4, 0xf8, !PT ;  /* 0xfffffe0003df7812 */ /* 0x000fe200078ef804 */
[----:B------:R-:W-:Y:S01]  /*0970*/  IMAD.IADD R20, R0, 0x1, -R2 ;  /* 0x0000000100147824 */ /* 0x000fe200078e0a02 */
[----:B------:R-:W-:Y:S01]  /*0980*/  IADD3 R2, P0, R238, R11, RZ ;  /* 0x0000000bee027210 */ /* 0x000fe20007f1e0ff */
[----:B------:R-:W-:Y:S01]  /*0990*/  IMAD.WIDE.U32 R6, R8, c[0x0][0x198], R238 ;  /* 0x0000660008067a25 */ /* 0x000fe200078e00ee */
[----:B------:R-:W-:-:S02]  /*09a0*/  SHF.R.S32.HI R11, RZ, 0x1f, R10 ;  /* 0x0000001fff0b7819 */ /* 0x000fc4000001140a */
[----:B------:R-:W-:Y:S01]  /*09b0*/  IADD3 R244, R238, 0x40, RZ ;  /* 0x00000040eef47810 */ /* 0x000fe20007ffe0ff */
[----:B------:R-:W-:Y:S01]  /*09c0*/  IMAD R0, R9, c[0x0][0x198], RZ ;  /* 0x0000660009007a24 */ /* 0x000fe200078e02ff */
[----:B------:R-:W-:Y:S01]  /*09d0*/  IADD3 R6, P1, R12, R6, RZ ;  /* 0x000000060c067210 */ /* 0x000fe20007f3e0ff */
[----:B------:R-:W-:Y:S02]  /*09e0*/  IMAD.X R3, R239, 0x1, R13, P0 ;  /* 0x00000001ef037824 */ /* 0x000fe400000e060d */
[----:B------:R-:W-:-:S04]  /*09f0*/  IMAD.WIDE.U32 R4, R8, c[0x0][0x1a0], R238 ;  /* 0x0000680008047a25 */ /* 0x000fc800078e00ee */
[----:B------:R-:W-:Y:S02]  /*0a00*/  IMAD R0, R8, c[0x0][0x19c], R0 ;  /* 0x0000670008007a24 */ /* 0x000fe400078e0200 */
[----:B------:R-:W-:Y:S01]  /*0a10*/  IMAD.WIDE.U32 R12, R25, c[0x0][0x1a8], R2 ;  /* 0x00006a00190c7a25 */ /* 0x000fe200078e0002 */
[----:B------:R-:W-:Y:S02]  /*0a20*/  IADD3 R2, P0, R15, R4, RZ ;  /* 0x000000040f027210 */ /* 0x000fe40007f1e0ff */
[----:B------:R-:W-:Y:S01]  /*0a30*/  IADD3.X R7, R18, R7, R0, P1, !PT ;  /* 0x0000000712077210 */ /* 0x000fe20000ffe400 */
[C---:B------:R-:W-:Y:S01]  /*0a40*/  IMAD R0, R11.reuse, c[0x0][0x1b8], RZ ;  /* 0x00006e000b007a24 */ /* 0x040fe200078e02ff */
[----:B------:R-:W-:Y:S01]  /*0a50*/  IADD3.X R3, R16, R5, R14, P0, !PT ;  /* 0x0000000510037210 */ /* 0x000fe200007fe40e */
[----:B------:R-:W-:Y:S01]  /*0a60*/  IMAD R4, R11, c[0x0][0x1b0], RZ ;  /* 0x00006c000b047a24 */ /* 0x000fe200078e02ff */
[----:B------:R-:W-:Y:S01]  /*0a70*/  R2P PR, R20, 0x6 ;  /* 0x0000000614007804 */ /* 0x000fe20000000000 */
[----:B------:R-:W-:Y:S01]  /*0a80*/  IMAD R5, R10, c[0x0][0x1bc], R0 ;  /* 0x00006f000a057a24 */ /* 0x000fe200078e0200 */
[----:B------:R-:W-:Y:S01]  /*0a90*/  ISETP.GE.AND P0, PT, R8, R250, PT ;  /* 0x000000fa0800720c */ /* 0x000fe20003f06270 */
[----:B------:R-:W-:Y:S01]  /*0aa0*/  IMAD.MOV.U32 R0, RZ, RZ, 0x20 ;  /* 0x00000020ff007424 */ /* 0x000fe200078e00ff */
[----:B------:R-:W-:Y:S01]  /*0ab0*/  LEA.HI R11, R21, R89, RZ, 0x5 ;  /* 0x00000059150b7211 */ /* 0x000fe200078f28ff */
[----:B------:R-:W-:-:S02]  /*0ac0*/  IMAD.MOV.U32 R16, RZ, RZ, 0x10 ;  /* 0x00000010ff107424 */ /* 0x000fc400078e00ff */
[C---:B------:R-:W-:Y:S01]  /*0ad0*/  IMAD R14, R10.reuse, c[0x0][0x1b4], R4 ;  /* 0x00006d000a0e7a24 */ /* 0x040fe200078e0204 */
[----:B------:R-:W-:Y:S01]  /*0ae0*/  SHF.R.S32.HI R58, RZ, 0x5, R11 ;  /* 0x00000005ff3a7819 */ /* 0x000fe2000001140b */
[----:B------:R-:W-:Y:S01]  /*0af0*/  IMAD.WIDE.U32 R248, R10, c[0x0][0x1b0], R6 ;  /* 0x00006c000af87a25 */ /* 0x000fe200078e0006 */
[----:B------:R-:W-:Y:S02]  /*0b00*/  SEL R0, R0, 0xffffffe0, !P2 ;  /* 0xffffffe000007807 */ /* 0x000fe40005000000 */
[----:B------:R-:W-:Y:S01]  /*0b10*/  SEL R4, R16, 0xfffffff0, !P1 ;  /* 0xfffffff010047807 */ /* 0x000fe20004800000 */
[----:B------:R-:W-:-:S04]  /*0b20*/  IMAD.WIDE.U32 R246, R10, c[0x0][0x1b8], R2 ;  /* 0x00006e000af67a25 */ /* 0x000fc800078e0002 */
[----:B------:R-:W-:Y:S02]  /*0b30*/  IMAD.SHL.U32 R223, R223, 0x2, RZ ;  /* 0x00000002dfdf7824 */ /* 0x000fe400078e00ff */
[----:B------:R-:W-:Y:S02]  /*0b40*/  IMAD.IADD R11, R13, 0x1, R17 ;  /* 0x000000010d0b7824 */ /* 0x000fe400078e0211 */
[----:B------:R-:W-:Y:S02]  /*0b50*/  IMAD.IADD R243, R249, 0x1, R14 ;  /* 0x00000001f9f37824 */ /* 0x000fe400078e020e */
[----:B------:R-:W-:Y:S01]  /*0b60*/  IMAD.IADD R245, R247, 0x1, R5 ;  /* 0x00000001f7f57824 */ /* 0x000fe200078e0205 */
[----:B------:R-:W-:Y:S05]  /*0b70*/  @P0 BRA `(.L_x_895) ;  /* 0x0000016000000947 */ /* 0x000fea0003800000 */
[----:B------:R-:W-:Y:S01]  /*0b80*/  ISETP.GE.AND P2, PT, R238, c[0x0][0x220], PT ;  /* 0x00008800ee007a0c */ /* 0x000fe20003f46270 */
[----:B------:R-:W-:Y:S01]  /*0b90*/  IMAD R2, R241, c[0x0][0x190], RZ ;  /* 0x00006400f1027a24 */ /* 0x000fe200078e02ff */
[----:B------:R-:W-:Y:S01]  /*0ba0*/  ISETP.GE.AND P1, PT, R244, c[0x0][0x220], PT ;  /* 0x00008800f4007a0c */ /* 0x000fe20003f26270 */
[----:B------:R-:W-:-:S02]  /*0bb0*/  IMAD.MOV.U32 R10, RZ, RZ, R12 ;  /* 0x000000ffff0a7224 */ /* 0x000fc400078e000c */
        /* <DEDUP_REMOVED lines=18> */
.L_x_895:
[----:B------:R-:W-:Y:S05]  /*0ce0*/  BSYNC B0 ;  /* 0x0000000000007941 */ /* 0x000fea0003800000 */
.L_x_894:
[----:B------:R-:W-:Y:S01]  /*0cf0*/  IADD3 R14, R8, 0x10, RZ ;  /* 0x00000010080e7810 */ /* 0x000fe20007ffe0ff */
[----:B------:R-:W-:Y:S03]  /*0d00*/  BSSY B0, `(.L_x_896) ;  /* 0x000001c000007945 */ /* 0x000fe60003800000 */
[----:B------:R-:W-:-:S13]  /*0d10*/  ISETP.GE.AND P0, PT, R14, R250, PT ;  /* 0x000000fa0e00720c */ /* 0x000fda0003f06270 */
[----:B------:R-:W-:Y:S05]  /*0d20*/  @P0 BRA `(.L_x_897) ;  /* 0x0000019000000947 */ /* 0x000fea0003800000 */
[----:B------:R-:W-:Y:S02]  /*0d30*/  IADD3 R5, P0, R240, 0x10, RZ ;  /* 0x00000010f0057810 */ /* 0x000fe40007f1e0ff */
[----:B------:R-:W-:Y:S02]  /*0d40*/  ISETP.GE.AND P1, PT, R238, c[0x0][0x220], PT ;  /* 0x00008800ee007a0c */ /* 0x000fe40003f26270 */
[----:B-1----:R-:W-:Y:S01]  /*0d50*/  MOV R3, R11 ;  /* 0x0000000b00037202 */ /* 0x002fe20000000f00 */
        /* <DEDUP_REMOVED lines=22> */
.L_x_897:
[----:B------:R-:W-:Y:S05]  /*0ec0*/  BSYNC B0 ;  /* 0x0000000000007941 */ /* 0x000fea0003800000 */
.L_x_896:
[----:B-1----:R-:W-:Y:S01]  /*0ed0*/  IADD3 R2, R8, 0x20, RZ ;  /* 0x0000002008027810 */ /* 0x002fe20007ffe0ff */
[----:B------:R-:W-:Y:S03]  /*0ee0*/  BSSY B0, `(.L_x_898) ;  /* 0x000001c000007945 */ /* 0x000fe60003800000 */
[----:B------:R-:W-:-:S13]  /*0ef0*/  ISETP.GE.AND P0, PT, R2, R250, PT ;  /* 0x000000fa0200720c */ /* 0x000fda0003f06270 */
        /* <DEDUP_REMOVED lines=26> */
.L_x_899:
[----:B------:R-:W-:Y:S05]  /*10a0*/  BSYNC B0 ;  /* 0x0000000000007941 */ /* 0x000fea0003800000 */
.L_x_898:
[----:B------:R-:W-:Y:S01]  /*10b0*/  IADD3 R2, R8, 0x30, RZ ;  /* 0x0000003008027810 */ /* 0x000fe20007ffe0ff */
        /* <DEDUP_REMOVED lines=8> */
[----:B-1----:R-:W-:Y:S02]  /*1140*/  IMAD R6, R2, c[0x0][0x190], RZ ;  /* 0x0000640002067a24 */ /* 0x002fe400078e02ff */
        /* <DEDUP_REMOVED lines=19> */
.L_x_901:
[----:B------:R-:W-:Y:S05]  /*1280*/  BSYNC B0 ;  /* 0x0000000000007941 */ /* 0x000fea0003800000 */
.L_x_900:
[----:B------:R-:W-:Y:S01]  /*1290*/  IADD3 R2, R8, 0x40, RZ ;  /* 0x0000004008027810 */ /* 0x000fe20007ffe0ff */
[----:B------:R-:W-:Y:S03]  /*12a0*/  BSSY B0, `(.L_x_902) ;  /* 0x000001d000007945 */ /* 0x000fe60003800000 */
[----:B------:R-:W-:Y:S01]  /*12b0*/  ISETP.GE.AND P0, PT, R2, R250, PT ;  /* 0x000000fa0200720c */ /* 0x000fe20003f06270 */
[----:B------:R2:W-:-:S12]  /*12c0*/  STL [R1+0xc], R2 ;  /* 0x00000c0201007387 */ /* 0x0005d80000100800 */
[----:B------:R-:W-:Y:S05]  /*12d0*/  @P0 BRA `(.L_x_903) ;  /* 0x0000019000000947 */ /* 0x000fea0003800000 */
[----:B------:R-:W-:Y:S02]  /*12e0*/  IADD3 R5, P0, R240, 0x40, RZ ;  /* 0x00000040f0057810 */ /* 0x000fe40007f1e0ff */
[----:B------:R-:W-:Y:S02]  /*12f0*/  ISETP.GE.AND P1, PT, R238, c[0x0][0x220], PT ;  /* 0x00008800ee007a0c */ /* 0x000fe40003f26270 */
[----:B------:R-:W-:Y:S01]  /*1300*/  MOV R3, R11 ;  /* 0x0000000b00037202 */ /* 0x000fe20000000f00 */
[----:B--2---:R-:W-:Y:S01]  /*1310*/  IMAD.X R2, RZ, RZ, R241, P0 ;  /* 0x000000ffff027224 */ /* 0x004fe200000e06f1 */
        /* <DEDUP_REMOVED lines=21> */
.L_x_903:
[----:B------:R-:W-:Y:S05]  /*1470*/  BSYNC B0 ;  /* 0x0000000000007941 */ /* 0x000fea0003800000 */
.L_x_902:
[----:B--2---:R-:W-:Y:S01]  /*1480*/  IADD3 R2, R8, 0x50, RZ ;  /* 0x0000005008027810 */ /* 0x004fe20007ffe0ff */
        /* <DEDUP_REMOVED lines=29> */
.L_x_905:
[----:B------:R-:W-:Y:S05]  /*1660*/  BSYNC B0 ;  /* 0x0000000000007941 */ /* 0x000fea0003800000 */
.L_x_904:
        /* <DEDUP_REMOVED lines=30> */
.L_x_907:
[----:B------:R-:W-:Y:S05]  /*1850*/  BSYNC B0 ;  /* 0x0000000000007941 */ /* 0x000fea0003800000 */
.L_x_906:
[----:B--2---:R-:W-:Y:S01]  /*1860*/  IADD3 R2, R8, 0x70, RZ ;  /* 0x0000007008027810 */ /* 0x004fe20007ffe0ff */
[----:B------:R-:W-:Y:S01]  /*1870*/  IMAD.MOV.U32 R15, RZ, RZ, c[0x0][0x198] ;  /* 0x00006600ff0f7624 */ /* 0x000fe200078e00ff */
[----:B------:R-:W-:Y:S01]  /*1880*/  BSSY B0, `(.L_x_908) ;  /* 0x0000020000007945 */ /* 0x000fe20003800000 */
[----:B------:R-:W-:Y:S01]  /*1890*/  IMAD.MOV.U32 R90, RZ, RZ, 0x5 ;  /* 0x00000005ff5a7424 */ /* 0x000fe200078e00ff */
[----:B------:R-:W-:Y:S01]  /*18a0*/  ISETP.GE.AND P0, PT, R2, R250, PT ;  /* 0x000000fa0200720c */ /* 0x000fe20003f06270 */
[----:B------:R2:W-:Y:S01]  /*18b0*/  STL [R1], R2 ;  /* 0x0000000201007387 */ /* 0x0005e20000100800 */
[C---:B------:R-:W-:Y:S02]  /*18c0*/  IMAD.SHL.U32 R91, R15.reuse, 0x20, RZ ;  /* 0x000000200f5b7824 */ /* 0x040fe400078e00ff */
[----:B------:R-:W-:-:S09]  /*18d0*/  SHF.L.U64.HI R90, R15, R90, c[0x0][0x19c] ;  /* 0x000067000f5a7619 */ /* 0x000fd2000001025a */
[----:B------:R-:W-:Y:S05]  /*18e0*/  @P0 BRA `(.L_x_909) ;  /* 0x0000019000000947 */ /* 0x000fea0003800000 */
[----:B------:R-:W-:Y:S02]  /*18f0*/  IADD3 R5, P0, R240, 0x70, RZ ;  /* 0x00000070f0057810 */ /* 0x000fe40007f1e0ff */
[----:B------:R-:W-:Y:S02]  /*1900*/  ISETP.GE.AND P1, PT, R238, c[0x0][0x220], PT ;  /* 0x00008800ee007a0c */ /* 0x000fe40003f26270 */
[----:B------:R-:W-:Y:S01]  /*1910*/  MOV R3, R11 ;  /* 0x0000000b00037202 */ /* 0x000fe20000000f00 */
[----:B--2---:R-:W-:Y:S01]  /*1920*/  IMAD.X R2, RZ, RZ, R241, P0 ;  /* 0x000000ffff027224 */ /* 0x004fe200000e06f1 */
[----:B------:R-:W-:-:S03]  /*1930*/  ISETP.GE.AND P0, PT, R244, c[0x0][0x220], PT ;  /* 0x00008800f4007a0c */ /* 0x000fc60003f06270 */
        /* <DEDUP_REMOVED lines=20> */
.L_x_909:
[----:B------:R-:W-:Y:S05]  /*1a80*/  BSYNC B0 ;  /* 0x0000000000007941 */ /* 0x000fea0003800000 */
.L_x_908:
[----:B------:R-:W-:Y:S01]  /*1a90*/  LEA.HI.SX32 R56, R224, 0xffffffff, 0x1b ;  /* 0xffffffffe0387811 */ /* 0x000fe200078fdaff */
[----:B------:R-:W-:Y:S01]  /*1aa0*/  BSSY B0, `(.L_x_910) ;  /* 0x000001b000007945 */ /* 0x000fe20003800000 */
[----:B------:R-:W-:Y:S02]  /*1ab0*/  MOV R242, R248 ;  /* 0x000000f800f27202 */ /* 0x000fe40000000f00 */
[----:B------:R-:W-:Y:S01]  /*1ac0*/  SHF.R.S32.HI R12, RZ, 0x1f, R56 ;  /* 0x0000001fff0c7819 */ /* 0x000fe20000011438 */
[----:B------:R-:W-:Y:S02]  /*1ad0*/  IMAD R11, R56, -0x20, R57 ;  /* 0xffffffe0380b7824 */ /* 0x000fe400078e0239 */
[----:B------:R-:W-:Y:S02]  /*1ae0*/  IMAD R10, R90, R56, RZ ;  /* 0x000000385a0a7224 */ /* 0x000fe400078e02ff */
[----:B-12---:R-:W-:Y:S01]  /*1af0*/  IMAD.WIDE.U32 R2, R56, R91, R242 ;  /* 0x0000005b38027225 */ /* 0x006fe200078e00f2 */
[----:B------:R-:W-:-:S03]  /*1b00*/  ISETP.GE.AND P0, PT, R8, R11, PT ;  /* 0x0000000b0800720c */ /* 0x000fc60003f06270 */
[----:B------:R-:W-:-:S05]  /*1b10*/  IMAD R10, R12, R91, R10 ;  /* 0x0000005b0c0a7224 */ /* 0x000fca00078e020a */
[----:B------:R-:W-:-:S05]  /*1b20*/  IADD3 R10, R3, R10, RZ ;  /* 0x0000000a030a7210 */ /* 0x000fca0007ffe0ff */
        /* <DEDUP_REMOVED lines=18> */
.L_x_911:
[----:B------:R-:W-:Y:S05]  /*1c50*/  BSYNC B0 ;  /* 0x0000000000007941 */ /* 0x000fea0003800000 */
.L_x_910:
[----:B------:R-:W-:Y:S01]  /*1c60*/  ISETP.GE.AND P0, PT, R14, R11, PT ;  /* 0x0000000b0e00720c */ /* 0x000fe20003f06270 */
[----:B------:R-:W-:Y:S01]  /*1c70*/  BSSY B0, `(.L_x_912) ;  /* 0x0000017000007945 */ /* 0x000fe20003800000 */
[C---:B------:R-:W-:Y:S01]  /*1c80*/  SHF.L.U64.HI R92, R15.reuse, R24, c[0x0][0x19c] ;  /* 0x000067000f5c7619 */ /* 0x040fe20000010218 */
[----:B------:R-:W-:-:S10]  /*1c90*/  IMAD.SHL.U32 R93, R15, 0x10, RZ ;  /* 0x000000100f5d7824 */ /* 0x000fd400078e00ff */
[----:B------:R-:W-:Y:S05]  /*1ca0*/  @P0 BRA `(.L_x_913) ;  /* 0x0000013000000947 */ /* 0x000fea0003800000 */
[----:B------:R-:W-:Y:S02]  /*1cb0*/  ISETP.GE.AND P1, PT, R238, c[0x0][0x220], PT ;  /* 0x00008800ee007a0c */ /* 0x000fe40003f26270 */
[----:B------:R-:W-:Y:S02]  /*1cc0*/  IADD3 R5, P2, R93, R2, RZ ;  /* 0x000000025d057210 */ /* 0x000fe40007f5e0ff */
[----:B------:R-:W-:-:S03]  /*1cd0*/  ISETP.GE.AND P0, PT, R244, c[0x0][0x220], PT ;  /* 0x00008800f4007a0c */ /* 0x000fc60003f06270 */
[----:B------:R-:W-:-:S06]  /*1ce0*/  IMAD.X R10, R92, 0x1, R10, P2 ;  /* 0x000000015c0a7824 */ /* 0x000fcc00010e060a */
        /* <DEDUP_REMOVED lines=15> */
.L_x_913:
[----:B------:R-:W-:Y:S05]  /*1de0*/  BSYNC B0 ;  /* 0x0000000000007941 */ /* 0x000fea0003800000 */
.L_x_912:
[----:B------:R-:W0:Y:S01]  /*1df0*/  LDGDEPBAR ;  /* 0x00000000000079af */ /* 0x000e220000000000 */
[----:B------:R-:W-:Y:S01]  /*1e00*/  ISETP.GE.AND P1, PT, R8, R11, PT ;  /* 0x0000000b0800720c */ /* 0x000fe20003f26270 */
[----:B--2---:R-:W-:Y:S01]  /*1e10*/  IMAD R2, R12, c[0x0][0x1a0], RZ ;  /* 0x000068000c027a24 */ /* 0x004fe200078e02ff */
[----:B------:R-:W-:Y:S01]  /*1e20*/  BSSY B0, `(.L_x_914) ;  /* 0x000001c000007945 */ /* 0x000fe20003800000 */
[----:B-1----:R-:W-:-:S04]  /*1e30*/  IMAD.WIDE.U32 R6, R56, c[0x0][0x1a0], RZ ;  /* 0x0000680038067a25 */ /* 0x002fc800078e00ff */
[----:B------:R-:W-:Y:S01]  /*1e40*/  IMAD R3, R56, c[0x0][0x1a4], R2 ;  /* 0x0000690038037a24 */ /* 0x000fe200078e0202 */
[----:B------:R-:W-:-:S04]  /*1e50*/  LEA R2, P0, R6, R246, 0x5 ;  /* 0x000000f606027211 */ /* 0x000fc800078028ff */
[----:B------:R-:W-:-:S04]  /*1e60*/  IADD3 R3, R7, R3, RZ ;  /* 0x0000000307037210 */ /* 0x000fc80007ffe0ff */
[----:B------:R-:W-:Y:S01]  /*1e70*/  LEA.HI.X R3, R6, R245, R3, 0x5, P0 ;  /* 0x000000f506037211 */ /* 0x000fe200000f2c03 */
[----:B------:R-:W-:-:S04]  /*1e80*/  DEPBAR.LE SB0, 0x0 ;  /* 0x000080000000791a */ /* 0x000fc80000000000 */
[----:B------:R-:W-:Y:S06]  /*1e90*/  BAR.SYNC.DEFER_BLOCKING 0x0 ;  /* 0x0000000000007b1d */ /* 0x000fec0000010000 */
        /* <DEDUP_REMOVED lines=20> */
.L_x_915:
[----:B------:R-:W-:Y:S05]  /*1fe0*/  BSYNC B0 ;  /* 0x0000000000007941 */ /* 0x000fea0003800000 */
.L_x_914:
[----:B------:R-:W-:Y:S01]  /*1ff0*/  ISETP.GE.AND P0, PT, R14, R11, PT ;  /* 0x0000000b0e00720c */ /* 0x000fe20003f06270 */
        /* <DEDUP_REMOVED lines=25> */
.L_x_917:
[----:B------:R-:W-:Y:S05]  /*2190*/  BSYNC B0 ;  /* 0x0000000000007941 */ /* 0x000fea0003800000 */
.L_x_916:
[----:B--2---:R-:W-:Y:S01]  /*21a0*/  SHF.R.S32.HI R7, RZ, 0x4, R23 ;  /* 0x00000004ff077819 */ /* 0x004fe20000011417 */
[C---:B------:R-:W-:Y:S01]  /*21b0*/  IMAD.SHL.U32 R6, R19.reuse, 0x40, RZ ;  /* 0x0000004013067824 */ /* 0x040fe200078e00ff */
[----:B------:R-:W-:Y:S01]  /*21c0*/  R2P PR, R19, 0x6 ;  /* 0x0000000613007804 */ /* 0x000fe20000000000 */
[----:B------:R-:W-:Y:S01]  /*21d0*/  IMAD.SHL.U32 R3, R20, 0x40, RZ ;  /* 0x0000004014037824 */ /* 0x000fe200078e00ff */
[----:B------:R-:W-:Y:S01]  /*21e0*/  LEA.HI R2, R23, R7, RZ, 0x1 ;  /* 0x0000000717027211 */ /* 0x000fe200078f08ff */
[----:B------:R-:W-:Y:S01]  /*21f0*/  IMAD.SHL.U32 R5, R8, 0x8, RZ ;  /* 0x0000000808057824 */ /* 0x000fe200078e00ff */
[----:B------:R-:W0:Y:S01]  /*2200*/  LDGDEPBAR ;  /* 0x00000000000079af */ /* 0x000e220000000000 */
[----:B------:R-:W-:Y:S01]  /*2210*/  IMAD.SHL.U32 R9, R22, 0x40, RZ ;  /* 0x0000004016097824 */ /* 0x000fe200078e00ff */
[----:B------:R-:W-:Y:S02]  /*2220*/  LOP3.LUT R2, R2, 0xfffffffe, RZ, 0xc0, !PT ;  /* 0xfffffffe02027812 */ /* 0x000fe400078ec0ff */
        /* <DEDUP_REMOVED lines=16> */
[----:B------:R-:W-:Y:S02]  /*2330*/  SHF.R.S32.HI R3, RZ, 0x1f, R58 ;  /* 0x0000001fff037819 */ /* 0x000fe4000001143a */
[----:B------:R-:W-:Y:S01]  /*2340*/  LDSM.16.M88.4 R20, [R208+0x8000] ;  /* 0x00800000d014783b */ /* 0x000fe20000000200 */
[----:B------:R-:W-:Y:S01]  /*2350*/  IADD3 R2, R208, 0x8000, RZ ;  /* 0x00008000d0027810 */ /* 0x000fe20007ffe0ff */
[--C-:B------:R-:W-:Y:S01]  /*2360*/  IMAD R212, R4, 0x2, R210.reuse ;  /* 0x0000000204d47824 */ /* 0x100fe200078e02d2 */
[----:B------:R-:W-:Y:S01]  /*2370*/  IADD3 R219, R208, 0x8020, RZ ;  /* 0x00008020d0db7810 */ /* 0x000fe20007ffe0ff */
[----:B------:R-:W2:Y:S01]  /*2380*/  LDSM.16.M88.4 R8, [R210+0x2000] ;  /* 0x00200000d208783b */ /* 0x000ea20000000200 */
[----:B------:R-:W-:Y:S01]  /*2390*/  @P1 IADD3 R219, R2, -0x20, RZ ;  /* 0xffffffe002db1810 */ /* 0x000fe20007ffe0ff */
[----:B------:R-:W-:Y:S01]  /*23a0*/  IMAD.MOV.U32 R2, RZ, RZ, 0x40 ;  /* 0x00000040ff027424 */ /* 0x000fe200078e00ff */
[----:B------:R-:W-:Y:S01]  /*23b0*/  LEA.HI R3, R3, R58, RZ, 0x2 ;  /* 0x0000003a03037211 */ /* 0x000fe200078f10ff */
[----:B------:R-:W4:Y:S01]  /*23c0*/  LDSM.16.M88.4 R28, [R208+0x8800] ;  /* 0x00880000d01c783b */ /* 0x000f220000000200 */
[C---:B------:R-:W-:Y:S01]  /*23d0*/  IMAD R218, R0.reuse, 0x2, R210 ;  /* 0x0000000200da7824 */ /* 0x040fe200078e02d2 */
[----:B------:R-:W-:Y:S01]  /*23e0*/  IADD3 R222, R219, 0x800, RZ ;  /* 0x00000800dbde7810 */ /* 0x000fe20007ffe0ff */
[----:B------:R-:W-:Y:S01]  /*23f0*/  IMAD R216, R0, 0x2, R212 ;  /* 0x0000000200d87824 */ /* 0x000fe200078e02d4 */
[----:B------:R-:W5:Y:S01]  /*2400*/  LDSM.16.M88.4 R12, [R210] ;  /* 0x00000000d20c783b */ /* 0x000f620000000200 */
[----:B------:R-:W-:-:S02]  /*2410*/  SEL R2, R2, 0xffffffc0, !P2 ;  /* 0xffffffc002027807 */ /* 0x000fc40005000000 */
[----:B------:R-:W-:Y:S01]  /*2420*/  LOP3.LUT R3, R3, 0xfffffffc, RZ, 0xc0, !PT ;  /* 0xfffffffc03037812 */ /* 0x000fe200078ec0ff */
[----:B------:R-:W-:Y:S01]  /*2430*/  LDSM.16.M88.4 R32, [R219] ;  /* 0x00000000db20783b */ /* 0x000fe20000000200 */
[C---:B------:R-:W-:Y:S01]  /*2440*/  IADD3 R221, R219.reuse, 0x1000, RZ ;  /* 0x00001000dbdd7810 */ /* 0x040fe20007ffe0ff */
[----:B------:R-:W-:Y:S01]  /*2450*/  IMAD.IADD R217, R208, 0x1, R2 ;  /* 0x00000001d0d97824 */ /* 0x000fe200078e0202 */
[----:B------:R-:W-:Y:S01]  /*2460*/  IADD3 R220, R219, 0x1800, RZ ;  /* 0x00001800dbdc7810 */ /* 0x000fe20007ffe0ff */
[----:B------:R-:W1:Y:S01]  /*2470*/  LDSM.16.M88.4 R16, [R212+0x2000] ;  /* 0x00200000d410783b */ /* 0x000e620000000200 */
[----:B------:R-:W-:Y:S02]  /*2480*/  IMAD.IADD R215, R2, 0x1, R219 ;  /* 0x0000000102d77824 */ /* 0x000fe400078e02db */
[----:B------:R-:W-:Y:S01]  /*2490*/  IMAD.SHL.U32 R2, R89, 0x2, RZ ;  /* 0x0000000259027824 */ /* 0x000fe200078e00ff */
[----:B------:R-:W3:Y:S01]  /*24a0*/  LDSM.16.M88.4 R44, [R219+0x800] ;  /* 0x00080000db2c783b */ /* 0x000ee20000000200 */
[----:B------:R-:W-:-:S03]  /*24b0*/  IMAD.IADD R3, R58, 0x1, -R3 ;  /* 0x000000013a037824 */ /* 0x000fc600078e0a03 */
[----:B------:R-:W1:Y:S01]  /*24c0*/  LDSM.16.M88.4 R24, [R212] ;  /* 0x00000000d418783b */ /* 0x000e620000000200 */
[----:B------:R-:W-:-:S03]  /*24d0*/  LOP3.LUT R2, R2, 0x6, RZ, 0xc0, !PT ;  /* 0x0000000602027812 */ /* 0x000fc600078ec0ff */
[----:B------:R5:W-:Y:S02]  /*24e0*/  STL [R1+0x10], R3 ;  /* 0x0000100301007387 */ /* 0x000be40000100800 */
[----:B------:R-:W-:-:S05]  /*24f0*/  IMAD R2, R56, 0x20, R2 ;  /* 0x0000002038027824 */ /* 0x000fca00078e0202 */
[C---:B------:R-:W-:Y:S02]  /*2500*/  IADD3 R6, R2.reuse, 0x1, RZ ;  /* 0x0000000102067810 */ /* 0x040fe40007ffe0ff */
[-C--:B------:R-:W-:Y:S02]  /*2510*/  ISETP.GE.AND P3, PT, R2, R57.reuse, PT ;  /* 0x000000390200720c */ /* 0x080fe40003f66270 */
[-C--:B------:R-:W-:Y:S01]  /*2520*/  ISETP.GE.AND P0, PT, R6, R57.reuse, PT ;  /* 0x000000390600720c */ /* 0x080fe20003f06270 */
[----:B--2---:R-:W-:Y:S01]  /*2530*/  HMMA.16816.F32.BF16 R36, R8, R20, RZ ;  /* 0x000000140824723c */ /* 0x004fe200000418ff */
[C---:B------:R-:W-:Y:S02]  /*2540*/  IADD3 R5, R2.reuse, 0x8, RZ ;  /* 0x0000000802057810 */ /* 0x040fe40007ffe0ff */
[----:B------:R-:W-:Y:S02]  /*2550*/  IADD3 R6, R2, 0x10, RZ ;  /* 0x0000001002067810 */ /* 0x000fe40007ffe0ff */
[----:B------:R-:W-:-:S02]  /*2560*/  ISETP.GE.AND P6, PT, R5, R57, PT ;  /* 0x000000390500720c */ /* 0x000fc40003fc6270 */
[----:B------:R-:W-:Y:S01]  /*2570*/  IADD3 R5, R2, 0x11, RZ ;  /* 0x0000001102057810 */ /* 0x000fe20007ffe0ff */
[----:B----4-:R-:W-:Y:S01]  /*2580*/  HMMA.16816.F32.BF16 R40, R8, R28, RZ ;  /* 0x0000001c0828723c */ /* 0x010fe200000418ff */
[-C--:B------:R-:W-:Y:S02]  /*2590*/  ISETP.GE.AND P4, PT, R6, R57.reuse, PT ;  /* 0x000000390600720c */ /* 0x080fe40003f86270 */
[----:B------:R-:W-:Y:S02]  /*25a0*/  ISETP.GE.AND P2, PT, R5, R57, PT ;  /* 0x000000390500720c */ /* 0x000fe40003f46270 */
[----:B-----5:R-:W-:-:S03]  /*25b0*/  IADD3 R3, R2, 0x9, RZ ;  /* 0x0000000902037810 */ /* 0x020fc60007ffe0ff */
[----:B------:R-:W-:Y:S01]  /*25c0*/  HMMA.16816.F32.BF16 R64, R12, R20, RZ ;  /* 0x000000140c40723c */ /* 0x000fe200000418ff */
[-C--:B------:R-:W-:Y:S02]  /*25d0*/  ISETP.GE.AND P5, PT, R3, R57.reuse, PT ;  /* 0x000000390300720c */ /* 0x080fe40003fa6270 */
[C---:B------:R-:W-:Y:S02]  /*25e0*/  IADD3 R3, R2.reuse, 0x18, RZ ;  /* 0x0000001802037810 */ /* 0x040fe40007ffe0ff */
[----:B------:R-:W-:Y:S02]  /*25f0*/  IADD3 R2, R2, 0x19, RZ ;  /* 0x0000001902027810 */ /* 0x000fe40007ffe0ff */
[----:B------:R-:W-:Y:S01]  /*2600*/  ISETP.GE.AND P1, PT, R3, R57, PT ;  /* 0x000000390300720c */ /* 0x000fe20003f26270 */
[-C--:B------:R-:W-:Y:S08]  /*2610*/  HMMA.16816.F32.BF16 R48, R8, R22.reuse, RZ ;  /* 0x000000160830723c */ /* 0x080ff000000418ff */
[----:B------:R-:W-:Y:S08]  /*2620*/  HMMA.16816.F32.BF16 R72, R12, R22, RZ ;  /* 0x000000160c48723c */ /* 0x000ff000000418ff */
[----:B------:R-:W-:Y:S01]  /*2630*/  HMMA.16816.F32.BF16 R20, R8, R30, RZ ;  /* 0x0000001e0814723c */ /* 0x000fe200000418ff */
[----:B------:R-:W-:Y:S07]  /*2640*/  LDSM.16.M88.4 R8, [R218+0x2000] ;  /* 0x00200000da08783b */ /* 0x000fee0000000200 */
[----:B------:R-:W-:Y:S08]  /*2650*/  HMMA.16816.F32.BF16 R60, R12, R28, RZ ;  /* 0x0000001c0c3c723c */ /* 0x000ff000000418ff */
[C---:B-1----:R-:W-:Y:S01]  /*2660*/  HMMA.16816.F32.BF16 R84, R16.reuse, R32, R36 ;  /* 0x000000201054723c */ /* 0x042fe20000041824 */
[----:B------:R-:W1:Y:S07]  /*2670*/  LDSM.16.M88.4 R36, [R217+0x8000] ;  /* 0x00800000d924783b */ /* 0x000e6e0000000200 */
        /* <DEDUP_REMOVED lines=25> */
[----:B------:R-:W2:Y:S07]  /*2810*/  LDSM.16.M88.4 R12, [R210+0x4000] ;  /* 0x00400000d20c783b */ /* 0x000eae0000000200 */
[C---:B----4-:R-:W-:Y:S08]  /*2820*/  HMMA.16816.F32.BF16 R72, R20.reuse, R32, R72 ;  /* 0x000000201448723c */ /* 0x050ff00000041848 */
[C---:B------:R-:W-:Y:S08]  /*2830*/  HMMA.16816.F32.BF16 R76, R20.reuse, R34, R76 ;  /* 0x00000022144c723c */ /* 0x040ff0000004184c */
[C---:B------:R-:W-:Y:S08]  /*2840*/  HMMA.16816.F32.BF16 R80, R20.reuse, R28, R84 ;  /* 0x0000001c1450723c */ /* 0x040ff00000041854 */
[----:B------:R-:W-:Y:S08]  /*2850*/  HMMA.16816.F32.BF16 R64, R20, R30, R64 ;  /* 0x0000001e1440723c */ /* 0x000ff00000041840 */
[C---:B-----5:R-:W-:Y:S08]  /*2860*/  HMMA.16816.F32.BF16 R52, R24.reuse, R32, R52 ;  /* 0x000000201834723c */ /* 0x060ff00000041834 */
[C---:B------:R-:W-:Y:S01]  /*2870*/  HMMA.16816.F32.BF16 R32, R24.reuse, R34, R36 ;  /* 0x000000221820723c */ /* 0x040fe20000041824 */
[----:B------:R-:W-:Y:S07]  /*2880*/  LDSM.16.M88.4 R36, [R219+0x1000] ;  /* 0x00100000db24783b */ /* 0x000fee0000000200 */
[C---:B------:R-:W-:Y:S01]  /*2890*/  HMMA.16816.F32.BF16 R20, R24.reuse, R28, R8 ;  /* 0x0000001c1814723c */ /* 0x040fe20000041808 */
[----:B------:R-:W3:Y:S07]  /*28a0*/  LDSM.16.M88.4 R8, [R212+0x6000] ;  /* 0x00600000d408783b */ /* 0x000eee0000000200 */
[----:B------:R-:W-:Y:S01]  /*28b0*/  HMMA.16816.F32.BF16 R28, R24, R30, R40 ;  /* 0x0000001e181c723c */ /* 0x000fe20000041828 */
[----:B------:R-:W4:Y:S04]  /*28c0*/  LDSM.16.M88.4 R24, [R212+0x4000] ;  /* 0x00400000d418783b */ /* 0x000f280000000200 */
[----:B------:R-:W5:Y:S03]  /*28d0*/  LDSM.16.M88.4 R40, [R219+0x1800] ;  /* 0x00180000db28783b */ /* 0x000f660000000200 */
[C---:B-1----:R-:W-:Y:S08]  /*28e0*/  HMMA.16816.F32.BF16 R72, R16.reuse, R44, R72 ;  /* 0x0000002c1048723c */ /* 0x042ff00000041848 */
[----:B------:R-:W-:Y:S08]  /*28f0*/  HMMA.16816.F32.BF16 R68, R16, R50, R64 ;  /* 0x000000321044723c */ /* 0x000ff00000041840 */
[C---:B--2---:R-:W-:Y:S01]  /*2900*/  HMMA.16816.F32.BF16 R64, R12.reuse, R44, R52 ;  /* 0x0000002c0c40723c */ /* 0x044fe20000041834 */
[----:B------:R-:W-:Y:S07]  /*2910*/  LDSM.16.M88.4 R52, [R217+0x9000] ;  /* 0x00900000d934783b */ /* 0x000fee0000000200 */
[----:B------:R-:W-:Y:S01]  /*2920*/  HMMA.16816.F32.BF16 R60, R12, R48, R20 ;  /* 0x000000300c3c723c */ /* 0x000fe20000041814 */
[----:B------:R-:W1:Y:S07]  /*2930*/  LDSM.16.M88.4 R20, [R218+0x6000] ;  /* 0x00600000da14783b */ /* 0x000e6e0000000200 */
[C---:B------:R-:W-:Y:S08]  /*2940*/  HMMA.16816.F32.BF16 R76, R16.reuse, R46, R76 ;  /* 0x0000002e104c723c */ /* 0x040ff0000004184c */
[----:B------:R-:W-:Y:S08]  /*2950*/  HMMA.16816.F32.BF16 R80, R16, R48, R80 ;  /* 0x000000301050723c */ /* 0x000ff00000041850 */
[C---:B------:R-:W-:Y:S01]  /*2960*/  HMMA.16816.F32.BF16 R44, R12.reuse, R46, R32 ;  /* 0x0000002e0c2c723c */ /* 0x040fe20000041820 */
[----:B------:R-:W-:Y:S07]  /*2970*/  LDSM.16.M88.4 R32, [R217+0x9800] ;  /* 0x00980000d920783b */ /* 0x000fee0000000200 */
[----:B------:R-:W-:Y:S01]  /*2980*/  HMMA.16816.F32.BF16 R48, R12, R50, R28 ;  /* 0x000000320c30723c */ /* 0x000fe2000004181c */
[----:B------:R-:W2:Y:S04]  /*2990*/  LDSM.16.M88.4 R12, [R218+0x4000] ;  /* 0x00400000da0c783b */ /* 0x000ea80000000200 */
[----:B------:R-:W-:Y:S03]  /*29a0*/  LDSM.16.M88.4 R28, [R215+0x1000] ;  /* 0x00100000d71c783b */ /* 0x000fe60000000200 */
[C---:B---3--:R-:W-:Y:S08]  /*29b0*/  HMMA.16816.F32.BF16 R16, R8.reuse, R36, R72 ;  /* 0x000000240810723c */ /* 0x048ff00000041848 */
[----:B------:R-:W-:Y:S08]  /*29c0*/  HMMA.16816.F32.BF16 R72, R8, R38, R76 ;  /* 0x000000260848723c */ /* 0x000ff0000004184c */
[----:B----4-:R-:W-:Y:S08]  /*29d0*/  HMMA.16816.F32.BF16 R76, R24, R36, R64 ;  /* 0x00000024184c723c */ /* 0x010ff00000041840 */
[C---:B-----5:R-:W-:Y:S08]  /*29e0*/  HMMA.16816.F32.BF16 R84, R8.reuse, R40, R80 ;  /* 0x000000280854723c */ /* 0x060ff00000041850 */
[----:B------:R-:W-:Y:S01]  /*29f0*/  HMMA.16816.F32.BF16 R80, R8, R42, R68 ;  /* 0x0000002a0850723c */ /* 0x000fe20000041844 */
[----:B------:R-:W3:Y:S07]  /*2a00*/  LDSM.16.M88.4 R8, [R216+0x6000] ;  /* 0x00600000d808783b */ /* 0x000eee0000000200 */
[----:B------:R-:W-:Y:S08]  /*2a10*/  HMMA.16816.F32.BF16 R68, R24, R38, R44 ;  /* 0x000000261844723c */ /* 0x000ff0000004182c */
[----:B-1----:R-:W-:Y:S01]  /*2a20*/  HMMA.16816.F32.BF16 R44, R20, R52, R16 ;  /* 0x00000034142c723c */ /* 0x002fe20000041810 */
[----:B------:R-:W1:Y:S07]  /*2a30*/  LDSM.16.M88.4 R16, [R216+0x4000] ;  /* 0x00400000d810783b */ /* 0x000e6e0000000200 */
[----:B------:R-:W-:Y:S01]  /*2a40*/  HMMA.16816.F32.BF16 R64, R24, R40, R60 ;  /* 0x000000281840723c */ /* 0x000fe2000004183c */
[----:B------:R-:W4:Y:S01]  /*2a50*/  LDSM.16.M88.4 R60, [R215+0x1800] ;  /* 0x00180000d73c783b */ /* 0x000f220000000200 */
[----:B------:R-:W-:-:S06]  /*2a60*/  DEPBAR.LE SB0, 0x0 ;  /* 0x000080000000791a */ /* 0x000fcc0000000000 */
        /* <DEDUP_REMOVED lines=11> */
[----:B----4-:R-:W-:Y:S01]  /*2b20*/  HMMA.16816.F32.BF16 R36, R8, R60, R36 ;  /* 0x0000003c0824723c */ /* 0x010fe20000041824 */
[----:B------:R-:W-:-:S02]  /*2b30*/  FSEL R24, R46, -INF , !P3 ;  /* 0xff8000002e187808 */ /* 0x000fc40005800000 */
[----:B------:R-:W-:-:S05]  /*2b40*/  FSEL R25, R47, -INF , !P0 ;  /* 0xff8000002f197808 */ /* 0x000fca0004000000 */
[----:B------:R-:W-:Y:S01]  /*2b50*/  HMMA.16816.F32.BF16 R32, R8, R62, R20 ;  /* 0x0000003e0820723c */ /* 0x000fe20000041814 */
[----:B------:R-:W-:Y:S02]  /*2b60*/  FSEL R76, R14, -INF , !P3 ;  /* 0xff8000000e4c7808 */ /* 0x000fe40005800000 */
[----:B------:R-:W-:Y:S02]  /*2b70*/  FSEL R77, R15, -INF , !P0 ;  /* 0xff8000000f4d7808 */ /* 0x000fe40004000000 */
[----:B------:R-:W-:Y:S02]  /*2b80*/  FSEL R47, R13, -INF , !P0 ;  /* 0xff8000000d2f7808 */ /* 0x000fe40004000000 */
[----:B------:R-:W-:Y:S01]  /*2b90*/  FSEL R21, R45, -INF , !P0 ;  /* 0xff8000002d157808 */ /* 0x000fe20004000000 */
[----:B------:R-:W-:Y:S01]  /*2ba0*/  HMMA.16816.F32.BF16 R28, R16, R30, R52 ;  /* 0x0000001e101c723c */ /* 0x000fe20000041834 */
[----:B------:R-:W-:Y:S02]  /*2bb0*/  FSEL R20, R44, -INF , !P3 ;  /* 0xff8000002c147808 */ /* 0x000fe40005800000 */
[----:B------:R-:W-:-:S02]  /*2bc0*/  FSEL R45, R12, -INF , !P3 ;  /* 0xff8000000c2d7808 */ /* 0x000fc40005800000 */
[----:B------:R-:W-:Y:S02]  /*2bd0*/  ISETP.GE.AND P3, PT, R57, 0x21, PT ;  /* 0x000000213900780c */ /* 0x000fe40003f66270 */
[----:B------:R-:W-:Y:S01]  /*2be0*/  ISETP.GE.AND P0, PT, R2, R57, PT ;  /* 0x000000390200720c */ /* 0x000fe20003f06270 */
[C---:B------:R-:W-:Y:S01]  /*2bf0*/  HMMA.16816.F32.BF16 R8, R16.reuse, R60, R64 ;  /* 0x0000003c1008723c */ /* 0x040fe20000041840 */
[----:B------:R-:W-:Y:S02]  /*2c00*/  LOP3.LUT R2, R59, R88, RZ, 0xfc, !PT ;  /* 0x000000583b027212 */ /* 0x000fe400078efcff */
[----:B------:R-:W-:Y:S02]  /*2c10*/  FSEL R22, R42, -INF , !P6 ;  /* 0xff8000002a167808 */ /* 0x000fe40007000000 */
[----:B------:R-:W-:Y:S02]  /*2c20*/  FSEL R14, R40, -INF , !P6 ;  /* 0xff800000280e7808 */ /* 0x000fe40007000000 */
[----:B------:R-:W-:Y:S01]  /*2c30*/  FSEL R23, R43, -INF , !P5 ;  /* 0xff8000002b177808 */ /* 0x000fe20006800000 */
[----:B------:R-:W-:Y:S01]  /*2c40*/  HMMA.16816.F32.BF16 R16, R16, R62, R48 ;  /* 0x0000003e1010723c */ /* 0x000fe20000041830 */
        /* <DEDUP_REMOVED lines=23> */
[----:B------:R-:W-:Y:S01]  /*2dc0*/  LEA.HI.SX32 R6, R224, 0xfffffffe, 0x1b ;  /* 0xfffffffee0067811 */ /* 0x000fe200078fdaff */
[----:B------:R-:W-:Y:S01]  /*2dd0*/  BSSY B0, `(.L_x_919) ;  /* 0x0000027000007945 */ /* 0x000fe20003800000 */
[----:B------:R-:W-:-:S02]  /*2de0*/  ISETP.GE.AND P2, PT, R238, c[0x0][0x220], PT ;  /* 0x00008800ee007a0c */ /* 0x000fc40003f46270 */
[----:B------:R-:W-:Y:S01]  /*2df0*/  ISETP.GE.AND P1, PT, R244, c[0x0][0x220], PT ;  /* 0x00008800f4007a0c */ /* 0x000fe20003f26270 */
[----:B------:R-:W-:Y:S01]  /*2e00*/  IMAD R5, R90, R6, RZ ;  /* 0x000000065a057224 */ /* 0x000fe200078e02ff */
[----:B------:R-:W-:Y:S01]  /*2e10*/  SHF.R.S32.HI R3, RZ, 0x1f, R6 ;  /* 0x0000001fff037819 */ /* 0x000fe20000011406 */
[----:B------:R-:W-:-:S04]  /*2e20*/  IMAD.WIDE.U32 R6, R6, R91, R242 ;  /* 0x0000005b06067225 */ /* 0x000fc800078e00f2 */
[----:B------:R-:W-:Y:S01]  /*2e30*/  IMAD R5, R3, R91, R5 ;  /* 0x0000005b03057224 */ /* 0x000fe200078e0205 */
[----:B------:R-:W-:-:S03]  /*2e40*/  IADD3 R3, P5, R93, R6, RZ ;  /* 0x000000065d037210 */ /* 0x000fc60007fbe0ff */
[----:B------:R-:W-:Y:S01]  /*2e50*/  IMAD.IADD R5, R7, 0x1, R5 ;  /* 0x0000000107057824 */ /* 0x000fe200078e0205 */
[C---:B------:R-:W-:Y:S01]  /*2e60*/  @!P2 LEA R12, P6, R6.reuse, c[0x0][0x168], 0x1 ;  /* 0x00005a00060caa11 */ /* 0x040fe200078c08ff */
[----:B------:R1:W-:Y:S01]  /*2e70*/  @P2 STS.128 [R223+0x8000], RZ ;  /* 0x008000ffdf002388 */ /* 0x0003e20000000c00 */
[----:B------:R-:W-:Y:S01]  /*2e80*/  @!P1 LEA R8, P0, R6, c[0x0][0x168], 0x1 ;  /* 0x00005a0006089a11 */ /* 0x000fe200078008ff */
[--C-:B------:R-:W-:Y:S01]  /*2e90*/  IMAD.X R7, R92, 0x1, R5.reuse, P5 ;  /* 0x000000015c077824 */ /* 0x100fe200028e0605 */
[C---:B------:R-:W-:Y:S02]  /*2ea0*/  @!P2 LEA R10, P4, R3.reuse, c[0x0][0x168], 0x1 ;  /* 0x00005a00030aaa11 */ /* 0x040fe400078808ff */
[C-C-:B------:R-:W-:Y:S02]  /*2eb0*/  @!P2 LEA.HI.X R13, R6.reuse, c[0x0][0x16c], R5.reuse, 0x1, P6 ;  /* 0x00005b00060daa11 */ /* 0x140fe400030f0c05 */
[----:B------:R-:W-:Y:S02]  /*2ec0*/  @!P1 LEA.HI.X R9, R6, c[0x0][0x16c], R5, 0x1, P0 ;  /* 0x00005b0006099a11 */ /* 0x000fe400000f0c05 */
[----:B------:R-:W-:Y:S01]  /*2ed0*/  @!P2 LEA.HI.X R11, R3, c[0x0][0x16c], R7, 0x1, P4 ;  /* 0x00005b00030baa11 */ /* 0x000fe200020f0c07 */
        /* <DEDUP_REMOVED lines=16> */
[----:B------:R-:W-:-:S04]  /*2fe0*/  LEA R6, P0, R3, c[0x0][0x168], 0x1 ;  /* 0x00005a0003067a11 */ /* 0x000fc800078008ff */
[----:B------:R-:W-:-:S05]  /*2ff0*/  LEA.HI.X R7, R3, c[0x0][0x16c], R7, 0x1, P0 ;  /* 0x00005b0003077a11 */ /* 0x000fca00000f0c07 */
[----:B------:R-:W-:Y:S01]  /*3000*/  @!PT LDS RZ, [RZ] ;  /* 0x00000000fffff984 */ /* 0x000fe20000000800 */
[----:B------:R-:W-:Y:S01]  /*3010*/  @!PT LDS RZ, [RZ] ;  /* 0x00000000fffff984 */ /* 0x000fe20000000800 */
[----:B------:R-:W-:Y:S01]  /*3020*/  @!PT LDS RZ, [RZ] ;  /* 0x00000000fffff984 */ /* 0x000fe20000000800 */
[----:B------:R2:W-:Y:S04]  /*3030*/  LDGSTS.E.BYPASS.LTC128B.128 [R223+0x9800], [R6.64+0x80] ;  /* 0x0980008006df7fae */ /* 0x0005e8000b901d44 */
.L_x_920:
[----:B------:R-:W-:Y:S05]  /*3040*/  BSYNC B0 ;  /* 0x0000000000007941 */ /* 0x000fea0003800000 */
.L_x_919:
[----:B------:R-:W0:Y:S02]  /*3050*/  LDGDEPBAR ;  /* 0x00000000000079af */ /* 0x000e240000000000 */
.L_x_918:
        /* <DEDUP_REMOVED lines=14> */
[----:B------:R-:W-:Y:S01]  /*3140*/  SHF.L.U32 R209, R2, 0x1, RZ ;  /* 0x0000000102d17819 */ /* 0x000fe200000006ff */
[----:B--2---:R-:W2:Y:S03]  /*3150*/  SHFL.BFLY PT, R6, R3, 0x2, 0x1f ;  /* 0x0c401f0003067f89 */ /* 0x004ea600000e0000 */
[-C--:B------:R-:W-:Y:S01]  /*3160*/  LEA R211, R4, R209.reuse, 0x1 ;  /* 0x000000d104d37211 */ /* 0x080fe200078e08ff */
[----:B------:R-:W-:Y:S01]  /*3170*/  LDSM.16.MT88.4 R48, [R209+0xa000] ;  /* 0x00a00000d130783b */ /* 0x000fe20000004200 */
[----:B------:R-:W-:-:S02]  /*3180*/  LEA R214, R0, R209, 0x1 ;  /* 0x000000d100d67211 */ /* 0x000fc400078e08ff */
[----:B------:R-:W-:Y:S01]  /*3190*/  LEA R213, R0, R211, 0x1 ;  /* 0x000000d300d57211 */ /* 0x000fe200078e08ff */
[----:B------:R-:W-:Y:S04]  /*31a0*/  LDSM.16.MT88.4 R16, [R211+0xa000] ;  /* 0x00a00000d310783b */ /* 0x000fe80000004200 */
[----:B------:R-:W-:Y:S04]  /*31b0*/  LDSM.16.MT88.4 R52, [R213+0xa000] ;  /* 0x00a00000d534783b */ /* 0x000fe80000004200 */
[----:B------:R-:W-:Y:S04]  /*31c0*/  LDSM.16.MT88.4 R64, [R209+0xb000] ;  /* 0x00b00000d140783b */ /* 0x000fe80000004200 */
        /* <DEDUP_REMOVED lines=14> */
[----:B-1----:R-:W-:-:S05]  /*32b0*/  FMUL.FTZ R8, R134, c[0x0][0x23c] ;  /* 0x00008f0086087a20 */ /* 0x002fca0000410000 */
[----:B------:R-:W-:-:S05]  /*32c0*/  FSEL R8, R8, RZ, P0 ;  /* 0x000000ff08087208 */ /* 0x000fca0000000000 */
[--C-:B------:R-:W-:Y:S02]  /*32d0*/  FFMA.FTZ R3, R20, c[0x0][0x23c], -R8.reuse ;  /* 0x00008f0014037a23 */ /* 0x100fe40000010808 */
[--C-:B------:R-:W-:Y:S02]  /*32e0*/  FFMA.FTZ R9, R26, c[0x0][0x23c], -R8.reuse ;  /* 0x00008f001a097a23 */ /* 0x100fe40000010808 */
[----:B------:R1:W-:Y:S01]  /*32f0*/  MUFU.EX2 R168, R3 ;  /* 0x0000000300a87308 */ /* 0x0003e20000000800 */
[----:B------:R-:W-:-:S07]  /*3300*/  FFMA.FTZ R10, R27, c[0x0][0x23c], -R8 ;  /* 0x00008f001b0a7a23 */ /* 0x000fce0000010808 */
[----:B------:R-:W-:Y:S01]  /*3310*/  MUFU.EX2 R229, R9 ;  /* 0x0000000900e57308 */ /* 0x000fe20000000800 */
[----:B-1----:R-:W-:-:S07]  /*3320*/  FFMA.FTZ R3, R21, c[0x0][0x23c], -R8 ;  /* 0x00008f0015037a23 */ /* 0x002fce0000010808 */
[----:B------:R1:W3:Y:S08]  /*3330*/  MUFU.EX2 R231, R10 ;  /* 0x0000000a00e77308 */ /* 0x0002f00000000800 */
[----:B------:R2:W-:Y:S01]  /*3340*/  MUFU.EX2 R252, R3 ;  /* 0x0000000300fc7308 */ /* 0x0005e20000000800 */
[----:B-1----:R-:W-:Y:S01]  /*3350*/  FFMA.FTZ R10, R28, c[0x0][0x23c], -R8 ;  /* 0x00008f001c0a7a23 */ /* 0x002fe20000010808 */
[----:B---3--:R-:W-:-:S06]  /*3360*/  F2FP.BF16.PACK_AB R128, R231, R229 ;  /* 0x000000e5e780723e */ /* 0x008fcc00000010ff */
[----:B------:R1:W-:Y:S01]  /*3370*/  MUFU.EX2 R230, R10 ;  /* 0x0000000a00e67308 */ /* 0x0003e20000000800 */
[----:B--2---:R-:W-:Y:S01]  /*3380*/  FMNMX.FTZ R3, R5, R6, !PT ;  /* 0x0000000605037209 */ /* 0x004fe20007810000 */
[----:B------:R-:W-:-:S03]  /*3390*/  FFMA.FTZ R5, R14, c[0x0][0x23c], -R8 ;  /* 0x00008f000e057a23 */ /* 0x000fc60000010808 */
[C---:B------:R-:W-:Y:S01]  /*33a0*/  FSETP.NEU.FTZ.AND P0, PT, R3.reuse, -INF , PT ;  /* 0xff8000000300780b */ /* 0x040fe20003f1d000 */
[----:B------:R-:W-:Y:S02]  /*33b0*/  FMUL.FTZ R6, R3, c[0x0][0x23c] ;  /* 0x00008f0003067a20 */ /* 0x000fe40000410000 */
[----:B------:R2:W-:Y:S03]  /*33c0*/  MUFU.EX2 R233, R5 ;  /* 0x0000000500e97308 */ /* 0x0005e60000000800 */
[----:B------:R-:W-:-:S05]  /*33d0*/  FSEL R2, R6, RZ, P0 ;  /* 0x000000ff06027208 */ /* 0x000fca0000000000 */
[--C-:B------:R-:W-:Y:S02]  /*33e0*/  FFMA.FTZ R0, R25, c[0x0][0x23c], -R2.reuse ;  /* 0x00008f0019007a23 */ /* 0x100fe40000010802 */
[--C-:B-1----:R-:W-:Y:S02]  /*33f0*/  FFMA.FTZ R10, R30, c[0x0][0x23c], -R2.reuse ;  /* 0x00008f001e0a7a23 */ /* 0x102fe40000010802 */
[----:B------:R1:W-:Y:S01]  /*3400*/  MUFU.EX2 R226, R0 ;  /* 0x0000000000e27308 */ /* 0x0003e20000000800 */
[----:B------:R-:W-:Y:S02]  /*3410*/  FFMA.FTZ R4, R24, c[0x0][0x23c], -R2 ;  /* 0x00008f0018047a23 */ /* 0x000fe40000010802 */
[--C-:B--2---:R-:W-:Y:S01]  /*3420*/  FFMA.FTZ R5, R15, c[0x0][0x23c], -R8.reuse ;  /* 0x00008f000f057a23 */ /* 0x104fe20000010808 */
[----:B------:R-:W-:Y:S01]  /*3430*/  LDSM.16.MT88.4 R24, [R211+0xa800] ;  /* 0x00a80000d318783b */ /* 0x000fe20000004200 */
[----:B------:R-:W-:-:S03]  /*3440*/  FFMA.FTZ R8, R29, c[0x0][0x23c], -R8 ;  /* 0x00008f001d087a23 */ /* 0x000fc60000010808 */
[----:B------:R-:W-:Y:S01]  /*3450*/  MUFU.EX2 R206, R10 ;  /* 0x0000000a00ce7308 */ /* 0x000fe20000000800 */
[----:B------:R-:W2:Y:S01]  /*3460*/  LDSM.16.MT88.4 R12, [R214+0xa000] ;  /* 0x00a00000d60c783b */ /* 0x000ea20000004200 */
[----:B-1----:R-:W-:-:S06]  /*3470*/  FFMA.FTZ R0, R22, c[0x0][0x23c], -R2 ;  /* 0x00008f0016007a23 */ /* 0x002fcc0000010802 */
[----:B------:R-:W1:Y:S08]  /*3480*/  MUFU.EX2 R235, R8 ;  /* 0x0000000800eb7308 */ /* 0x000e700000000800 */
[----:B------:R3:W-:Y:S08]  /*3490*/  MUFU.EX2 R227, R0 ;  /* 0x0000000000e37308 */ /* 0x0007f00000000800 */
[----:B------:R-:W4:Y:S01]  /*34a0*/  MUFU.EX2 R162, R5 ;  /* 0x0000000500a27308 */ /* 0x000f220000000800 */
[----:B-1----:R-:W-:Y:S01]  /*34b0*/  F2FP.BF16.PACK_AB R130, R235, R230 ;  /* 0x000000e6eb82723e */ /* 0x002fe200000010ff */
[----:B---3--:R-:W-:-:S06]  /*34c0*/  FFMA.FTZ R0, R23, c[0x0][0x23c], -R2 ;  /* 0x00008f0017007a23 */ /* 0x008fcc0000010802 */
[----:B------:R1:W3:Y:S01]  /*34d0*/  MUFU.EX2 R228, R4 ;  /* 0x0000000400e47308 */ /* 0x0002e20000000800 */
[----:B------:R-:W5:Y:S01]  /*34e0*/  LDSM.16.MT88.4 R20, [R211+0xb000] ;  /* 0x00b00000d314783b */ /* 0x000f620000004200 */
[----:B----4-:R-:W-:-:S06]  /*34f0*/  F2FP.BF16.PACK_AB R6, R162, R233 ;  /* 0x000000e9a206723e */ /* 0x010fcc00000010ff */
[----:B------:R4:W2:Y:S01]  /*3500*/  MUFU.EX2 R232, R0 ;  /* 0x0000000000e87308 */ /* 0x0008a20000000800 */
[----:B-1----:R-:W-:Y:S02]  /*3510*/  F2FP.BF16.PACK_AB R4, R252, R168 ;  /* 0x000000a8fc04723e */ /* 0x002fe400000010ff */
[----:B---3--:R-:W-:Y:S02]  /*3520*/  F2FP.BF16.PACK_AB R5, R226, R228 ;  /* 0x000000e4e205723e */ /* 0x008fe400000010ff */
[----:B----4-:R-:W-:Y:S02]  /*3530*/  FMNMX.FTZ R0, R45, R47, !PT ;  /* 0x0000002f2d007209 */ /* 0x010fe40007810000 */
[----:B--2---:R-:W-:Y:S02]  /*3540*/  F2FP.BF16.PACK_AB R7, R232, R227 ;  /* 0x000000e3e807723e */ /* 0x004fe400000010ff */
        /* <DEDUP_REMOVED lines=18> */
[C---:B-----5:R-:W-:Y:S01]  /*3670*/  HMMA.16816.F32.BF16 R100, R4.reuse, R20, RZ ;  /* 0x000000140464723c */ /* 0x060fe200000418ff */
        /* <DEDUP_REMOVED lines=11> */
[----:B------:R-:W-:Y:S01]  /*3730*/  FFMA.FTZ R2, R31, c[0x0][0x23c], -R2 ;  /* 0x00008f001f027a23 */ /* 0x000fe20000010802 */
[----:B------:R-:W-:Y:S01]  /*3740*/  LDSM.16.MT88.4 R32, [R214+0xa800] ;  /* 0x00a80000d620783b */ /* 0x000fe20000004200 */
[----:B------:R-:W-:Y:S01]  /*3750*/  MUFU.EX2 R225, R9 ;  /* 0x0000000900e17308 */ /* 0x000fe20000000800 */
[----:B-1----:R-:W-:-:S02]  /*3760*/  FMNMX.FTZ R0, R10, R0, !PT ;  /* 0x000000000a007209 */ /* 0x002fc40007810000 */
[----:B------:R-:W-:Y:S01]  /*3770*/  HMMA.16816.F32.BF16 R92, R4, R18, RZ ;  /* 0x00000012045c723c */ /* 0x000fe200000418ff */
[----:B------:R-:W-:Y:S01]  /*3780*/  LDSM.16.MT88.4 R28, [R213+0xa800] ;  /* 0x00a80000d51c783b */ /* 0x000fe20000004200 */
[----:B----4-:R-:W-:-:S03]  /*3790*/  FMNMX.FTZ R136, R8, R11, !PT ;  /* 0x0000000b08887209 */ /* 0x010fc60007810000 */
[----:B------:R-:W1:Y:S01]  /*37a0*/  SHFL.BFLY PT, R8, R0, 0x1, 0x1f ;  /* 0x0c201f0000087f89 */ /* 0x000e6200000e0000 */
[----:B------:R2:W3:Y:S01]  /*37b0*/  MUFU.EX2 R234, R2 ;  /* 0x0000000200ea7308 */ /* 0x0004e20000000800 */
[C---:B------:R-:W-:Y:S01]  /*37c0*/  FSETP.NEU.FTZ.AND P0, PT, R136.reuse, -INF , PT ;  /* 0xff8000008800780b */ /* 0x040fe20003f1d000 */
[C---:B------:R-:W-:Y:S08]  /*37d0*/  HMMA.16816.F32.BF16 R84, R4.reuse, R14, RZ ;  /* 0x0000000e0454723c */ /* 0x040ff000000418ff */
[----:B------:R-:W-:Y:S01]  /*37e0*/  HMMA.16816.F32.BF16 R36, R4, R54, RZ ;  /* 0x000000360424723c */ /* 0x000fe200000418ff */
[----:B--2---:R-:W-:Y:S01]  /*37f0*/  FMUL.FTZ R2, R136, c[0x0][0x23c] ;  /* 0x00008f0088027a20 */ /* 0x004fe20000410000 */
[----:B---3--:R-:W-:-:S06]  /*3800*/  F2FP.BF16.PACK_AB R131, R234, R225 ;  /* 0x000000e1ea83723e */ /* 0x008fcc00000010ff */
[----:B------:R-:W-:Y:S01]  /*3810*/  HMMA.16816.F32.BF16 R104, R4, R66, RZ ;  /* 0x000000420468723c */ /* 0x000fe200000418ff */
[----:B------:R-:W-:Y:S02]  /*3820*/  FSEL R2, R2, RZ, P0 ;  /* 0x000000ff02027208 */ /* 0x000fe40000000000 */
[----:B-1----:R-:W-:-:S05]  /*3830*/  FMNMX.FTZ R135, R0, R8, !PT ;  /* 0x0000000800877209 */ /* 0x002fca0007810000 */
[C---:B------:R-:W-:Y:S01]  /*3840*/  HMMA.16816.F32.BF16 R116, R4.reuse, R22, RZ ;  /* 0x000000160474723c */ /* 0x040fe200000418ff */
[--C-:B------:R-:W-:Y:S01]  /*3850*/  FFMA.FTZ R0, R47, c[0x0][0x23c], -R2.reuse ;  /* 0x00008f002f007a23 */ /* 0x100fe20000010802 */
[----:B------:R-:W-:Y:S01]  /*3860*/  FSETP.NEU.FTZ.AND P0, PT, R135, -INF , PT ;  /* 0xff8000008700780b */ /* 0x000fe20003f1d000 */
[----:B------:R-:W-:Y:S02]  /*3870*/  FFMA.FTZ R8, R137, c[0x0][0x23c], -R2 ;  /* 0x00008f0089087a23 */ /* 0x000fe40000010802 */
[----:B------:R1:W-:Y:S03]  /*3880*/  MUFU.EX2 R202, R0 ;  /* 0x0000000000ca7308 */ /* 0x0003e60000000800 */
[C---:B------:R-:W-:Y:S05]  /*3890*/  HMMA.16816.F32.BF16 R156, R4.reuse, R70, RZ ;  /* 0x00000046049c723c */ /* 0x040fea00000418ff */
[----:B------:R2:W-:Y:S03]  /*38a0*/  MUFU.EX2 R197, R8 ;  /* 0x0000000800c57308 */ /* 0x0005e60000000800 */
[----:B------:R-:W-:Y:S01]  /*38b0*/  HMMA.16816.F32.BF16 R144, R4, R82, RZ ;  /* 0x000000520490723c */ /* 0x000fe200000418ff */
[----:B-1----:R-:W-:-:S06]  /*38c0*/  FMUL.FTZ R0, R135, c[0x0][0x23c] ;  /* 0x00008f0087007a20 */ /* 0x002fcc0000410000 */
[--C-:B------:R-:W-:Y:S01]  /*38d0*/  FFMA.FTZ R4, R45, c[0x0][0x23c], -R2.reuse ;  /* 0x00008f002d047a23 */ /* 0x100fe20000010802 */
[----:B------:R-:W-:Y:S01]  /*38e0*/  HMMA.16816.F32.BF16 R140, R128, R152, R140 ;  /* 0x00000098808c723c */ /* 0x000fe2000004188c */
[----:B------:R-:W-:Y:S02]  /*38f0*/  FSEL R0, R0, RZ, P0 ;  /* 0x000000ff00007208 */ /* 0x000fe40000000000 */
[----:B------:R1:W-:Y:S01]  /*3900*/  MUFU.EX2 R205, R4 ;  /* 0x0000000400cd7308 */ /* 0x0003e20000000800 */
[----:B--2---:R-:W-:-:S04]  /*3910*/  FFMA.FTZ R8, R138, c[0x0][0x23c], -R2 ;  /* 0x00008f008a087a23 */ /* 0x004fc80000010802 */
[C---:B------:R-:W-:Y:S03]  /*3920*/  HMMA.16816.F32.BF16 R40, R128.reuse, R24, R40 ;  /* 0x000000188028723c */ /* 0x040fe60000041828 */
[----:B------:R2:W-:Y:S05]  /*3930*/  MUFU.EX2 R196, R8 ;  /* 0x0000000800c47308 */ /* 0x0005ea0000000800 */
[----:B------:R-:W-:Y:S01]  /*3940*/  HMMA.16816.F32.BF16 R56, R128, R32, R56 ;  /* 0x000000208038723c */ /* 0x000fe20000041838 */
[----:B-1----:R-:W-:-:S04]  /*3950*/  FFMA.FTZ R4, R44, c[0x0][0x23c], -R2 ;  /* 0x00008f002c047a23 */ /* 0x002fc80000010802 */
[----:B------:R1:W-:Y:S03]  /*3960*/  MUFU.EX2 R203, R4 ;  /* 0x0000000400cb7308 */ /* 0x0003e60000000800 */
[----:B------:R-:W-:Y:S01]  /*3970*/  HMMA.16816.F32.BF16 R72, R128, R28, R72 ;  /* 0x0000001c8048723c */ /* 0x000fe20000041848 */
[----:B--2---:R-:W-:-:S04]  /*3980*/  FFMA.FTZ R8, R132, c[0x0][0x23c], -R2 ;  /* 0x00008f0084087a23 */ /* 0x004fc80000010802 */
        /* <DEDUP_REMOVED lines=27> */
[C---:B------:R-:W-:Y:S01]  /*3b40*/  HMMA.16816.F32.BF16 R116, R128.reuse, R122, R156 ;  /* 0x0000007a8074723c */ /* 0x040fe2000004189c */
[--C-:B--2---:R-:W-:Y:S01]  /*3b50*/  FFMA.FTZ R2, R139, c[0x0][0x23c], -R0.reuse ;  /* 0x00008f008b027a23 */ /* 0x104fe20000010800 */
[----:B------:R-:W-:Y:S02]  /*3b60*/  MOV R139, R162 ;  /* 0x000000a2008b7202 */ /* 0x000fe40000000f00 */
[----:B----4-:R-:W-:Y:S01]  /*3b70*/  F2FP.BF16.PACK_AB R169, R133, R137 ;  /* 0x0000008985a9723e */ /* 0x010fe200000010ff */
        /* <DEDUP_REMOVED lines=31> */
[----:B------:R-:W-:Y:S01]  /*3d70*/  FADD.FTZ R5, R204, R0 ;  /* 0x00000000cc057221 */ /* 0x000fe20000010000 */
[----:B------:R-:W-:Y:S01]  /*3d80*/  F2FP.BF16.PACK_AB R168, R196, R197 ;  /* 0x000000c5c4a8723e */ /* 0x000fe200000010ff */
        /* <DEDUP_REMOVED lines=40> */
[----:B------:R-:W-:Y:S01]  /*4010*/  LEA.HI.SX32 R224, R224, 0xfffffffe, 0x1b ;  /* 0xfffffffee0e07811 */ /* 0x000fe200078fdaff */
[----:B------:R-:W-:Y:S01]  /*4020*/  IMAD.MOV.U32 R137, RZ, RZ, R135 ;  /* 0x000000ffff897224 */ /* 0x000fe200078e0087 */
[----:B------:R-:W-:Y:S01]  /*4030*/  MOV R139, R3 ;  /* 0x00000003008b7202 */ /* 0x000fe20000000f00 */
[----:B------:R-:W-:Y:S01]  /*4040*/  IMAD.MOV.U32 R132, RZ, RZ, R136 ;  /* 0x000000ffff847224 */ /* 0x000fe200078e0088 */
[----:B------:R-:W-:Y:S01]  /*4050*/  ISETP.GE.AND P3, PT, R238, c[0x0][0x220], PT ;  /* 0x00008800ee007a0c */ /* 0x000fe20003f66270 */
[----:B------:R-:W-:Y:S01]  /*4060*/  IMAD.MOV.U32 R138, RZ, RZ, R134 ;  /* 0x000000ffff8a7224 */ /* 0x000fe200078e0086 */
[----:B------:R-:W-:-:S02]  /*4070*/  ISETP.GE.AND P2, PT, R244, c[0x0][0x220], PT ;  /* 0x00008800f4007a0c */ /* 0x000fc40003f46270 */
[----:B------:R-:W-:Y:S01]  /*4080*/  MOV R252, c[0x0][0x1a0] ;  /* 0x0000680000fc7a02 */ /* 0x000fe20000000f00 */
[----:B------:R-:W-:Y:S07]  /*4090*/  BRA `(.L_x_922) ;  /* 0x000002d000007947 */ /* 0x000fee0003800000 */
.L_x_924:
[----:B------:R1:W-:Y:S01]  /*40a0*/  @P3 STS.128 [R223+0x8000], RZ ;  /* 0x008000ffdf003388 */ /* 0x0003e20000000c00 */
[----:B------:R-:W-:Y:S01]  /*40b0*/  IADD3 R0, R224, -0x1, RZ ;  /* 0xffffffffe0007810 */ /* 0x000fe20007ffe0ff */
[----:B------:R-:W-:Y:S02]  /*40c0*/  IMAD.MOV.U32 R133, RZ, RZ, c[0x0][0x198] ;  /* 0x00006600ff857624 */ /* 0x000fe400078e00ff */
[----:B------:R-:W-:Y:S01]  /*40d0*/  IMAD.MOV.U32 R136, RZ, RZ, 0x4 ;  /* 0x00000004ff887424 */ /* 0x000fe200078e00ff */
[----:B------:R-:W-:Y:S01]  /*40e0*/  SHF.R.S32.HI R2, RZ, 0x1f, R0 ;  /* 0x0000001fff027819 */ /* 0x000fe20000011400 */
[----:B------:R-:W-:Y:S04]  /*40f0*/  IMAD.WIDE.U32 R134, R0, c[0x0][0x198], RZ ;  /* 0x0000660000867a25 */ /* 0x000fe800078e00ff */
[----:B------:R-:W-:Y:S02]  /*4100*/  IMAD R2, R2, c[0x0][0x198], RZ ;  /* 0x0000660002027a24 */ /* 0x000fe400078e02ff */
[----:B------:R-:W-:Y:S02]  /*4110*/  IMAD.SHL.U32 R133, R133, 0x10, RZ ;  /* 0x0000001085857824 */ /* 0x000fe400078e00ff */
[----:B------:R-:W-:Y:S01]  /*4120*/  IMAD R2, R0, c[0x0][0x19c], R2 ;  /* 0x0000670000027a24 */ /* 0x000fe200078e0202 */
[----:B------:R-:W-:Y:S03]  /*4130*/  LEA R0, P1, R134, R248, 0x5 ;  /* 0x000000f886007211 */ /* 0x000fe600078228ff */
[----:B------:R-:W-:Y:S01]  /*4140*/  IMAD.IADD R3, R135, 0x1, R2 ;  /* 0x0000000187037824 */ /* 0x000fe200078e0202 */
[----:B------:R-:W-:Y:S02]  /*4150*/  @!P3 LEA R176, P6, R0, c[0x0][0x168], 0x1 ;  /* 0x00005a0000b0ba11 */ /* 0x000fe400078c08ff */
[----:B------:R-:W-:Y:S01]  /*4160*/  IADD3 R2, P0, R133, R0, RZ ;  /* 0x0000000085027210 */ /* 0x000fe20007f1e0ff */
[----:B------:R-:W-:Y:S01]  /*4170*/  IMAD.MOV.U32 R133, RZ, RZ, c[0x0][0x198] ;  /* 0x00006600ff857624 */ /* 0x000fe200078e00ff */
[----:B------:R-:W-:Y:S02]  /*4180*/  LEA.HI.X R3, R134, R243, R3, 0x5, P1 ;  /* 0x000000f386037211 */ /* 0x000fe400008f2c03 */
[C---:B------:R-:W-:Y:S02]  /*4190*/  @!P2 LEA R172, P1, R0.reuse, c[0x0][0x168], 0x1 ;  /* 0x00005a0000acaa11 */ /* 0x040fe400078208ff */
[C-C-:B------:R-:W-:Y:S02]  /*41a0*/  @!P3 LEA.HI.X R177, R0.reuse, c[0x0][0x16c], R3.reuse, 0x1, P6 ;  /* 0x00005b0000b1ba11 */ /* 0x140fe400030f0c03 */
[--C-:B------:R-:W-:Y:S02]  /*41b0*/  @!P2 LEA.HI.X R173, R0, c[0x0][0x16c], R3.reuse, 0x1, P1 ;  /* 0x00005b0000adaa11 */ /* 0x100fe400008f0c03 */
[C---:B------:R-:W-:Y:S01]  /*41c0*/  @!P3 LEA R174, P5, R2.reuse, c[0x0][0x168], 0x1 ;  /* 0x00005a0002aeba11 */ /* 0x040fe200078a08ff */
[----:B------:R-:W-:Y:S01]  /*41d0*/  @!PT LDS RZ, [RZ] ;  /* 0x00000000fffff984 */ /* 0x000fe20000000800 */
[----:B------:R-:W-:Y:S01]  /*41e0*/  @!PT LDS RZ, [RZ] ;  /* 0x00000000fffff984 */ /* 0x000fe20000000800 */
[----:B------:R-:W-:Y:S01]  /*41f0*/  @!PT LDS RZ, [RZ] ;  /* 0x00000000fffff984 */ /* 0x000fe20000000800 */
[----:B------:R1:W-:Y:S01]  /*4200*/  @!P3 LDGSTS.E.BYPASS.LTC128B.128 [R223+0x8000], [R176.64] ;  /* 0x08000000b0dfbfae */ /* 0x0003e2000b901d44 */
[----:B------:R-:W-:Y:S03]  /*4210*/  SHF.L.U64.HI R133, R133, R136, c[0x0][0x19c] ;  /* 0x0000670085857619 */ /* 0x000fe60000010288 */
[----:B------:R1:W-:Y:S02]  /*4220*/  @P2 STS.128 [R223+0x9000], RZ ;  /* 0x009000ffdf002388 */ /* 0x0003e40000000c00 */
[----:B------:R-:W-:Y:S01]  /*4230*/  IMAD.X R133, R133, 0x1, R3, P0 ;  /* 0x0000000185857824 */ /* 0x000fe200000e0603 */
[C---:B------:R-:W-:Y:S01]  /*4240*/  @!P2 LEA R134, P0, R2.reuse, c[0x0][0x168], 0x1 ;  /* 0x00005a000286aa11 */ /* 0x040fe200078008ff */
[----:B------:R-:W-:Y:S01]  /*4250*/  @!PT LDS RZ, [RZ] ;  /* 0x00000000fffff984 */ /* 0x000fe20000000800 */
[----:B------:R-:W-:Y:S01]  /*4260*/  @!PT LDS RZ, [RZ] ;  /* 0x00000000fffff984 */ /* 0x000fe20000000800 */
[----:B------:R-:W-:Y:S01]  /*4270*/  @!PT LDS RZ, [RZ] ;  /* 0x00000000fffff984 */ /* 0x000fe20000000800 */
[----:B------:R1:W-:Y:S03]  /*4280*/  @!P2 LDGSTS.E.BYPASS.LTC128B.128 [R223+0x9000], [R172.64+0x80] ;  /* 0x09000080acdfafae */ /* 0x0003e6000b901d44 */
[C-C-:B------:R-:W-:Y:S01]  /*4290*/  @!P3 LEA.HI.X R175, R2.reuse, c[0x0][0x16c], R133.reuse, 0x1, P5 ;  /* 0x00005b0002afba11 */ /* 0x140fe200028f0c85 */
[----:B------:R1:W-:Y:S01]  /*42a0*/  @P3 STS.128 [R223+0x8800], RZ ;  /* 0x008800ffdf003388 */ /* 0x0003e20000000c00 */
[----:B------:R-:W-:Y:S03]  /*42b0*/  @!P2 LEA.HI.X R135, R2, c[0x0][0x16c], R133, 0x1, P0 ;  /* 0x00005b000287aa11 */ /* 0x000fe600000f0c85 */
        /* <DEDUP_REMOVED lines=11> */
.L_x_922:
[----:B------:R-:W-:Y:S04]  /*4370*/  DEPBAR.LE SB0, 0x0 ;  /* 0x000080000000791a */ /* 0x000fe80000000000 */
[----:B------:R-:W-:Y:S01]  /*4380*/  BAR.SYNC.DEFER_BLOCKING 0x0 ;  /* 0x0000000000007b1d */ /* 0x000fe20000010000 */
[----:B------:R-:W-:Y:S01]  /*4390*/  SHF.R.S32.HI R0, RZ, 0x1f, R224 ;  /* 0x0000001fff007819 */ /* 0x000fe200000114e0 */
[----:B------:R-:W-:Y:S04]  /*43a0*/  IMAD.WIDE.U32 R4, R224, c[0x0][0x1a0], RZ ;  /* 0x00006800e0047a25 */ /* 0x000fe800078e00ff */
[----:B------:R-:W-:Y:S02]  /*43b0*/  IMAD R0, R0, c[0x0][0x1a0], RZ ;  /* 0x0000680000007a24 */ /* 0x000fe400078e02ff */
[----:B------:R-:W-:Y:S02]  /*43c0*/  IMAD.MOV.U32 R12, RZ, RZ, c[0x0][0x1a4] ;  /* 0x00006900ff0c7624 */ /* 0x000fe400078e00ff */
[----:B------:R-:W-:Y:S01]  /*43d0*/  IMAD R2, R224, c[0x0][0x1a4], R0 ;  /* 0x00006900e0027a24 */ /* 0x000fe200078e0200 */
[----:B------:R-:W-:Y:S03]  /*43e0*/  LEA R0, P1, R4, R246, 0x5 ;  /* 0x000000f604007211 */ /* 0x000fe600078228ff */
[----:B------:R-:W-:Y:S01]  /*43f0*/  IMAD.IADD R3, R5, 0x1, R2 ;  /* 0x0000000105037824 */ /* 0x000fe200078e0202 */
[----:B------:R-:W-:Y:S02]  /*4400*/  @!P3 LEA R10, P5, R0, c[0x0][0x170], 0x1 ;  /* 0x00005c00000aba11 */ /* 0x000fe400078a08ff */
[----:B------:R-:W-:Y:S02]  /*4410*/  LEA R2, P0, R252, R0, 0x4 ;  /* 0x00000000fc027211 */ /* 0x000fe400078020ff */
[----:B------:R-:W-:Y:S02]  /*4420*/  LEA.HI.X R3, R4, R245, R3, 0x5, P1 ;  /* 0x000000f504037211 */ /* 0x000fe400008f2c03 */
[C---:B------:R-:W-:Y:S02]  /*4430*/  @!P2 LEA R6, P1, R0.reuse, c[0x0][0x170], 0x1 ;  /* 0x00005c000006aa11 */ /* 0x040fe400078208ff */
[C-C-:B------:R-:W-:Y:S01]  /*4440*/  @!P3 LEA.HI.X R11, R0.reuse, c[0x0][0x174], R3.reuse, 0x1, P5 ;  /* 0x00005d00000bba11 */ /* 0x140fe200028f0c03 */
[----:B------:R-:W-:Y:S01]  /*4450*/  @P3 STS.128 [R223+0xa000], RZ ;  /* 0x00a000ffdf003388 */ /* 0x000fe20000000c00 */
[----:B------:R-:W-:Y:S02]  /*4460*/  @!P2 LEA.HI.X R7, R0, c[0x0][0x174], R3, 0x1, P1 ;  /* 0x00005d000007aa11 */ /* 0x000fe400008f0c03 */
[----:B------:R-:W-:Y:S02]  /*4470*/  @!P3 LEA R8, P4, R2, c[0x0][0x170], 0x1 ;  /* 0x00005c000208ba11 */ /* 0x000fe400078808ff */
[----:B------:R-:W-:Y:S01]  /*4480*/  @!PT LDS RZ, [RZ] ;  /* 0x00000000fffff984 */ /* 0x000fe20000000800 */
[----:B------:R-:W-:Y:S01]  /*4490*/  @!PT LDS RZ, [RZ] ;  /* 0x00000000fffff984 */ /* 0x000fe20000000800 */
[----:B------:R-:W-:Y:S01]  /*44a0*/  @!PT LDS RZ, [RZ] ;  /* 0x00000000fffff984 */ /* 0x000fe20000000800 */
[----:B------:R1:W-:Y:S01]  /*44b0*/  @!P3 LDGSTS.E.BYPASS.LTC128B.128 [R223+0xa000], [R10.64] ;  /* 0x0a0000000adfbfae */ /* 0x0003e2000b901d44 */
[----:B------:R-:W-:Y:S02]  /*44c0*/  LEA.HI.X R5, R252, R3, R12, 0x4, P0 ;  /* 0x00000003fc057211 */ /* 0x000fe400000f240c */
[C---:B------:R-:W-:Y:S02]  /*44d0*/  @!P2 LEA R4, P0, R2.reuse, c[0x0][0x170], 0x1 ;  /* 0x00005c000204aa11 */ /* 0x040fe400078008ff */
[----:B------:R-:W-:Y:S01]  /*44e0*/  @P2 STS.128 [R223+0xb000], RZ ;  /* 0x00b000ffdf002388 */ /* 0x000fe20000000c00 */
[C-C-:B------:R-:W-:Y:S02]  /*44f0*/  @!P3 LEA.HI.X R9, R2.reuse, c[0x0][0x174], R5.reuse, 0x1, P4 ;  /* 0x00005d000209ba11 */ /* 0x140fe400020f0c05 */
[----:B------:R-:W-:Y:S02]  /*4500*/  @!P2 LEA.HI.X R5, R2, c[0x0][0x174], R5, 0x1, P0 ;  /* 0x00005d000205aa11 */ /* 0x000fe400000f0c05 */
[----:B------:R-:W-:Y:S01]  /*4510*/  @!PT LDS RZ, [RZ] ;  /* 0x00000000fffff984 */ /* 0x000fe20000000800 */
[----:B------:R-:W-:Y:S01]  /*4520*/  @!PT LDS RZ, [RZ] ;  /* 0x00000000fffff984 */ /* 0x000fe20000000800 */
[----:B------:R-:W-:Y:S01]  /*4530*/  @!PT LDS RZ, [RZ] ;  /* 0x00000000fffff984 */ /* 0x000fe20000000800 */
[----:B------:R2:W-:Y:S01]  /*4540*/  @!P2 LDGSTS.E.BYPASS.LTC128B.128 [R223+0xb000], [R6.64+0x80] ;  /* 0x0b00008006dfafae */ /* 0x0005e2000b901d44 */
[----:B------:R-:W-:Y:S04]  /*4550*/  ISETP.GT.AND P4, PT, R224, RZ, PT ;  /* 0x000000ffe000720c */ /* 0x000fe80003f84270 */
[----:B------:R-:W-:Y:S05]  /*4560*/  @P3 STS.128 [R223+0xa800], RZ ;  /* 0x00a800ffdf003388 */ /* 0x000fea0000000c00 */
[----:B------:R-:W-:Y:S01]  /*4570*/  @!PT LDS RZ, [RZ] ;  /* 0x00000000fffff984 */ /* 0x000fe20000000800 */
[----:B------:R-:W-:Y:S01]  /*4580*/  @!PT LDS RZ, [RZ] ;  /* 0x00000000fffff984 */ /* 0x000fe20000000800 */
[----:B------:R-:W-:Y:S01]  /*4590*/  @!PT LDS RZ, [RZ] ;  /* 0x00000000fffff984 */ /* 0x000fe20000000800 */
[----:B------:R1:W-:Y:S05]  /*45a0*/  @!P3 LDGSTS.E.BYPASS.LTC128B.128 [R223+0xa800], [R8.64] ;  /* 0x0a80000008dfbfae */ /* 0x0003ea000b901d44 */
[----:B------:R-:W-:Y:S05]  /*45b0*/  @P2 STS.128 [R223+0xb800], RZ ;  /* 0x00b800ffdf002388 */ /* 0x000fea0000000c00 */
[----:B------:R-:W-:Y:S01]  /*45c0*/  @!PT LDS RZ, [RZ] ;  /* 0x00000000fffff984 */ /* 0x000fe20000000800 */
[----:B------:R-:W-:Y:S01]  /*45d0*/  @!PT LDS RZ, [RZ] ;  /* 0x00000000fffff984 */ /* 0x000fe20000000800 */
[----:B------:R-:W-:Y:S01]  /*45e0*/  @!PT LDS RZ, [RZ] ;  /* 0x00000000fffff984 */ /* 0x000fe20000000800 */
[----:B------:R2:W-:Y:S05]  /*45f0*/  @!P2 LDGSTS.E.BYPASS.LTC128B.128 [R223+0xb800], [R4.64+0x80] ;  /* 0x0b80008004dfafae */ /* 0x0005ea000b901d44 */
[----:B------:R-:W-:Y:S05]  /*4600*/  LDSM.16.M88.4 R32, [R210] ;  /* 0x00000000d220783b */ /* 0x000fea0000000200 */
[----:B------:R-:W2:Y:S05]  /*4610*/  LDSM.16.M88.4 R16, [R208+0x8000] ;  /* 0x00800000d010783b */ /* 0x000eaa0000000200 */
[----:B------:R-:W1:Y:S05]  /*4620*/  LDSM.16.M88.4 R28, [R210+0x2000] ;  /* 0x00200000d21c783b */ /* 0x000e6a0000000200 */
[----:B------:R-:W3:Y:S05]  /*4630*/  LDSM.16.M88.4 R172, [R208+0x8800] ;  /* 0x00880000d0ac783b */ /* 0x000eea0000000200 */
[----:B------:R-:W0:Y:S05]  /*4640*/  LDGDEPBAR ;  /* 0x00000000000079af */ /* 0x000e2a0000000000 */
[----:B------:R-:W-:Y:S05]  /*4650*/  LDSM.16.M88.4 R176, [R212] ;  /* 0x00000000d4b0783b */ /* 0x000fea0000000200 */
[----:B------:R-:W4:Y:S05]  /*4660*/  LDSM.16.M88.4 R180, [R219] ;  /* 0x00000000dbb4783b */ /* 0x000f2a0000000200 */
[----:B------:R-:W5:Y:S05]  /*4670*/  LDSM.16.M88.4 R184, [R212+0x2000] ;  /* 0x00200000d4b8783b */ /* 0x000f6a0000000200 */
[----:B------:R-:W4:Y:S01]  /*4680*/  LDSM.16.M88.4 R188, [R222] ;  /* 0x00000000debc783b */ /* 0x000f220000000200 */
[-C--:B--2---:R-:W-:Y:S04]  /*4690*/  HMMA.16816.F32.BF16 R4, R32, R16.reuse, RZ ;  /* 0x000000102004723c */ /* 0x084fe800000418ff */
[----:B------:R-:W-:Y:S05]  /*46a0*/  LDSM.16.M88.4 R192, [R218] ;  /* 0x00000000dac0783b */ /* 0x000fea0000000200 */
[----:B------:R-:W2:Y:S01]  /*46b0*/  LDSM.16.M88.4 R196, [R217+0x8000] ;  /* 0x00800000d9c4783b */ /* 0x000ea20000000200 */
[C---:B-1----:R-:W-:Y:S04]  /*46c0*/  HMMA.16816.F32.BF16 R8, R28.reuse, R16, RZ ;  /* 0x000000101c08723c */ /* 0x042fe800000418ff */
[----:B------:R-:W1:Y:S04]  /*46d0*/  LDSM.16.M88.4 R200, [R218+0x2000] ;  /* 0x00200000dac8783b */ /* 0x000e680000000200 */
[-C--:B------:R-:W-:Y:S01]  /*46e0*/  HMMA.16816.F32.BF16 R12, R28, R18.reuse, RZ ;  /* 0x000000121c0c723c */ /* 0x080fe200000418ff */
[----:B------:R-:W-:Y:S07]  /*46f0*/  LDSM.16.M88.4 R204, [R216+0x2000] ;  /* 0x00200000d8cc783b */ /* 0x000fee0000000200 */
[C---:B------:R-:W-:Y:S08]  /*4700*/  HMMA.16816.F32.BF16 R16, R32.reuse, R18, RZ ;  /* 0x000000122010723c */ /* 0x040ff000000418ff */
[-C--:B---3--:R-:W-:Y:S08]  /*4710*/  HMMA.16816.F32.BF16 R20, R32, R172.reuse, RZ ;  /* 0x000000ac2014723c */ /* 0x088ff000000418ff */
[C---:B------:R-:W-:Y:S08]  /*4720*/  HMMA.16816.F32.BF16 R24, R28.reuse, R172, RZ ;  /* 0x000000ac1c18723c */ /* 0x040ff000000418ff */
[-C--:B------:R-:W-:Y:S08]  /*4730*/  HMMA.16816.F32.BF16 R28, R28, R174.reuse, RZ ;  /* 0x000000ae1c1c723c */ /* 0x080ff000000418ff */
[----:B------:R-:W-:Y:S01]  /*4740*/  HMMA.16816.F32.BF16 R32, R32, R174, RZ ;  /* 0x000000ae2020723c */ /* 0x000fe200000418ff */
[----:B------:R-:W3:Y:S07]  /*4750*/  LDSM.16.M88.4 R172, [R217+0x8800] ;  /* 0x00880000d9ac783b */ /* 0x000eee0000000200 */
[-C--:B----4-:R-:W-:Y:S08]  /*4760*/  HMMA.16816.F32.BF16 R4, R176, R180.reuse, R4 ;  /* 0x000000b4b004723c */ /* 0x090ff00000041804 */
[C---:B-----5:R-:W-:Y:S08]  /*4770*/  HMMA.16816.F32.BF16 R8, R184.reuse, R180, R8 ;  /* 0x000000b4b808723c */ /* 0x060ff00000041808 */
[-C--:B------:R-:W-:Y:S08]  /*4780*/  HMMA.16816.F32.BF16 R12, R184, R182.reuse, R12 ;  /* 0x000000b6b80c723c */ /* 0x080ff0000004180c */
[C---:B------:R-:W-:Y:S01]  /*4790*/  HMMA.16816.F32.BF16 R16, R176.reuse, R182, R16 ;  /* 0x000000b6b010723c */ /* 0x040fe20000041810 */
[----:B------:R-:W-:Y:S07]  /*47a0*/  LDSM.16.M88.4 R180, [R216] ;  /* 0x00000000d8b4783b */ /* 0x000fee0000000200 */
[-C--:B------:R-:W-:Y:S08]  /*47b0*/  HMMA.16816.F32.BF16 R20, R176, R188.reuse, R20 ;  /* 0x000000bcb014723c */ /* 0x080ff00000041814 */
[C---:B------:R-:W-:Y:S08]  /*47c0*/  HMMA.16816.F32.BF16 R24, R184.reuse, R188, R24 ;  /* 0x000000bcb818723c */ /* 0x040ff00000041818 */
[-C--:B------:R-:W-:Y:S01]  /*47d0*/  HMMA.16816.F32.BF16 R28, R184, R190.reuse, R28 ;  /* 0x000000beb81c723c */ /* 0x080fe2000004181c */
[----:B------:R-:W4:Y:S07]  /*47e0*/  LDSM.16.M88.4 R184, [R215] ;  /* 0x00000000d7b8783b */ /* 0x000f2e0000000200 */
[----:B------:R-:W-:Y:S01]  /*47f0*/  HMMA.16816.F32.BF16 R32, R176, R190, R32 ;  /* 0x000000beb020723c */ /* 0x000fe20000041820 */
[----:B------:R-:W5:Y:S05]  /*4800*/  LDSM.16.M88.4 R176, [R215+0x800] ;  /* 0x00080000d7b0783b */ /* 0x000f6a0000000200 */
[----:B------:R-:W-:Y:S02]  /*4810*/  LDSM.16.M88.4 R188, [R210+0x4000] ;  /* 0x00400000d2bc783b */ /* 0x000fe40000000200 */
[-C--:B--2---:R-:W-:Y:S08]  /*4820*/  HMMA.16816.F32.BF16 R4, R192, R196.reuse, R4 ;  /* 0x000000c4c004723c */ /* 0x084ff00000041804 */
[C---:B-1----:R-:W-:Y:S08]  /*4830*/  HMMA.16816.F32.BF16 R8, R200.reuse, R196, R8 ;  /* 0x000000c4c808723c */ /* 0x042ff00000041808 */
[-C--:B------:R-:W-:Y:S08]  /*4840*/  HMMA.16816.F32.BF16 R12, R200, R198.reuse, R12 ;  /* 0x000000c6c80c723c */ /* 0x080ff0000004180c */
[C---:B------:R-:W-:Y:S01]  /*4850*/  HMMA.16816.F32.BF16 R16, R192.reuse, R198, R16 ;  /* 0x000000c6c010723c */ /* 0x040fe20000041810 */
[----:B------:R-:W1:Y:S07]  /*4860*/  LDSM.16.M88.4 R196, [R208+0x9000] ;  /* 0x00900000d0c4783b */ /* 0x000e6e0000000200 */
[-C--:B---3--:R-:W-:Y:S08]  /*4870*/  HMMA.16816.F32.BF16 R20, R192, R172.reuse, R20 ;  /* 0x000000acc014723c */ /* 0x088ff00000041814 */
[C---:B------:R-:W-:Y:S08]  /*4880*/  HMMA.16816.F32.BF16 R24, R200.reuse, R172, R24 ;  /* 0x000000acc818723c */ /* 0x040ff00000041818 */
[-C--:B------:R-:W-:Y:S01]  /*4890*/  HMMA.16816.F32.BF16 R28, R200, R174.reuse, R28 ;  /* 0x000000aec81c723c */ /* 0x080fe2000004181c */
[----:B------:R-:W2:Y:S07]  /*48a0*/  LDSM.16.M88.4 R200, [R210+0x6000] ;  /* 0x00600000d2c8783b */ /* 0x000eae0000000200 */
[----:B------:R-:W-:Y:S01]  /*48b0*/  HMMA.16816.F32.BF16 R32, R192, R174, R32 ;  /* 0x000000aec020723c */ /* 0x000fe20000041820 */
[----:B------:R-:W3:Y:S05]  /*48c0*/  LDSM.16.M88.4 R172, [R208+0x9800] ;  /* 0x00980000d0ac783b */ /* 0x000eea0000000200 */
[----:B------:R-:W-:Y:S02]  /*48d0*/  LDSM.16.M88.4 R192, [R221] ;  /* 0x00000000ddc0783b */ /* 0x000fe40000000200 */
[-C--:B----4-:R-:W-:Y:S08]  /*48e0*/  HMMA.16816.F32.BF16 R4, R180, R184.reuse, R4 ;  /* 0x000000b8b404723c */ /* 0x090ff00000041804 */
[C---:B------:R-:W-:Y:S08]  /*48f0*/  HMMA.16816.F32.BF16 R8, R204.reuse, R184, R8 ;  /* 0x000000b8cc08723c */ /* 0x040ff00000041808 */
[-C--:B------:R-:W-:Y:S08]  /*4900*/  HMMA.16816.F32.BF16 R12, R204, R186.reuse, R12 ;  /* 0x000000bacc0c723c */ /* 0x080ff0000004180c */
[C---:B------:R-:W-:Y:S01]  /*4910*/  HMMA.16816.F32.BF16 R16, R180.reuse, R186, R16 ;  /* 0x000000bab410723c */ /* 0x040fe20000041810 */
[----:B------:R-:W4:Y:S07]  /*4920*/  LDSM.16.M88.4 R184, [R212+0x4000] ;  /* 0x00400000d4b8783b */ /* 0x000f2e0000000200 */
[-C--:B-----5:R-:W-:Y:S08]  /*4930*/  HMMA.16816.F32.BF16 R20, R180, R176.reuse, R20 ;  /* 0x000000b0b414723c */ /* 0x0a0ff00000041814 */
[C---:B------:R-:W-:Y:S08]  /*4940*/  HMMA.16816.F32.BF16 R24, R204.reuse, R176, R24 ;  /* 0x000000b0cc18723c */ /* 0x040ff00000041818 */
[-C--:B------:R-:W-:Y:S01]  /*4950*/  HMMA.16816.F32.BF16 R28, R204, R178.reuse, R28 ;  /* 0x000000b2cc1c723c */ /* 0x080fe2000004181c */
[----:B------:R-:W5:Y:S07]  /*4960*/  LDSM.16.M88.4 R204, [R212+0x6000] ;  /* 0x00600000d4cc783b */ /* 0x000f6e0000000200 */
[----:B------:R-:W-:Y:S01]  /*4970*/  HMMA.16816.F32.BF16 R32, R180, R178, R32 ;  /* 0x000000b2b420723c */ /* 0x000fe20000041820 */
[----:B------:R-:W4:Y:S05]  /*4980*/  LDSM.16.M88.4 R176, [R220] ;  /* 0x00000000dcb0783b */ /* 0x000f2a0000000200 */
[----:B------:R-:W-:Y:S02]  /*4990*/  LDSM.16.M88.4 R180, [R218+0x4000] ;  /* 0x00400000dab4783b */ /* 0x000fe40000000200 */
[-C--:B-1----:R-:W-:Y:S08]  /*49a0*/  HMMA.16816.F32.BF16 R4, R188, R196.reuse, R4 ;  /* 0x000000c4bc04723c */ /* 0x082ff00000041804 */
[C---:B--2---:R-:W-:Y:S08]  /*49b0*/  HMMA.16816.F32.BF16 R8, R200.reuse, R196, R8 ;  /* 0x000000c4c808723c */ /* 0x044ff00000041808 */
        /* <DEDUP_REMOVED lines=9> */
[----:B------:R-:W-:Y:S02]  /*4a50*/  LDSM.16.M88.4 R188, [R216+0x4000] ;  /* 0x00400000d8bc783b */ /* 0x000fe40000000200 */
[-C--:B----4-:R-:W-:Y:S08]  /*4a60*/  HMMA.16816.F32.BF16 R4, R184, R192.reuse, R4 ;  /* 0x000000c0b804723c */ /* 0x090ff00000041804 */
[C---:B-----5:R-:W-:Y:S08]  /*4a70*/  HMMA.16816.F32.BF16 R8, R204.reuse, R192, R8 ;  /* 0x000000c0cc08723c */ /* 0x060ff00000041808 */
[-C--:B------:R-:W-:Y:S08]  /*4a80*/  HMMA.16816.F32.BF16 R12, R204, R194.reuse, R12 ;  /* 0x000000c2cc0c723c */ /* 0x080ff0000004180c */
[C---:B------:R-:W-:Y:S01]  /*4a90*/  HMMA.16816.F32.BF16 R16, R184.reuse, R194, R16 ;  /* 0x000000c2b810723c */ /* 0x040fe20000041810 */
[----:B------:R-:W4:Y:S07]  /*4aa0*/  LDSM.16.M88.4 R192, [R215+0x1000] ;  /* 0x00100000d7c0783b */ /* 0x000f2e0000000200 */
[-C--:B------:R-:W-:Y:S08]  /*4ab0*/  HMMA.16816.F32.BF16 R20, R184, R176.reuse, R20 ;  /* 0x000000b0b814723c */ /* 0x080ff00000041814 */
[C---:B------:R-:W-:Y:S08]  /*4ac0*/  HMMA.16816.F32.BF16 R24, R204.reuse, R176, R24 ;  /* 0x000000b0cc18723c */ /* 0x040ff00000041818 */
[-C--:B------:R-:W-:Y:S01]  /*4ad0*/  HMMA.16816.F32.BF16 R28, R204, R178.reuse, R28 ;  /* 0x000000b2cc1c723c */ /* 0x080fe2000004181c */
[----:B------:R-:W5:Y:S07]  /*4ae0*/  LDSM.16.M88.4 R204, [R216+0x6000] ;  /* 0x00600000d8cc783b */ /* 0x000f6e0000000200 */
[----:B------:R-:W-:Y:S01]  /*4af0*/  HMMA.16816.F32.BF16 R32, R184, R178, R32 ;  /* 0x000000b2b820723c */ /* 0x000fe20000041820 */
[----:B------:R-:W4:Y:S01]  /*4b00*/  LDSM.16.M88.4 R176, [R215+0x1800] ;  /* 0x00180000d7b0783b */ /* 0x000f220000000200 */
[----:B------:R-:W-:Y:S04]  /*4b10*/  DEPBAR.LE SB0, 0x0 ;  /* 0x000080000000791a */ /* 0x000fe80000000000 */
[----:B------:R-:W-:Y:S02]  /*4b20*/  BAR.SYNC.DEFER_BLOCKING 0x0 ;  /* 0x0000000000007b1d */ /* 0x000fe40000010000 */
[-C--:B-1----:R-:W-:Y:S08]  /*4b30*/  HMMA.16816.F32.BF16 R4, R180, R196.reuse, R4 ;  /* 0x000000c4b404723c */ /* 0x082ff00000041804 */
[C---:B--2---:R-:W-:Y:S08]  /*4b40*/  HMMA.16816.F32.BF16 R8, R200.reuse, R196, R8 ;  /* 0x000000c4c808723c */ /* 0x044ff00000041808 */
[-C--:B------:R-:W-:Y:S08]  /*4b50*/  HMMA.16816.F32.BF16 R12, R200, R198.reuse, R12 ;  /* 0x000000c6c80c723c */ /* 0x080ff0000004180c */
[C---:B------:R-:W-:Y:S08]  /*4b60*/  HMMA.16816.F32.BF16 R16, R180.reuse, R198, R16 ;  /* 0x000000c6b410723c */ /* 0x040ff00000041810 */
[-C--:B---3--:R-:W-:Y:S08]  /*4b70*/  HMMA.16816.F32.BF16 R20, R180, R172.reuse, R20 ;  /* 0x000000acb414723c */ /* 0x088ff00000041814 */
[C---:B------:R-:W-:Y:S08]  /*4b80*/  HMMA.16816.F32.BF16 R24, R200.reuse, R172, R24 ;  /* 0x000000acc818723c */ /* 0x040ff00000041818 */
[-C--:B------:R-:W-:Y:S08]  /*4b90*/  HMMA.16816.F32.BF16 R28, R200, R174.reuse, R28 ;  /* 0x000000aec81c723c */ /* 0x080ff0000004181c */
[----:B------:R-:W-:Y:S08]  /*4ba0*/  HMMA.16816.F32.BF16 R32, R180, R174, R32 ;  /* 0x000000aeb420723c */ /* 0x000ff00000041820 */
[-C--:B----4-:R-:W-:Y:S08]  /*4bb0*/  HMMA.16816.F32.BF16 R4, R188, R192.reuse, R4 ;  /* 0x000000c0bc04723c */ /* 0x090ff00000041804 */
        /* <DEDUP_REMOVED lines=8> */
.L_x_923:
[----:B------:R-:W-:Y:S01]  /*4c40*/  FMNMX.FTZ R0, R4, R132, !PT ;  /* 0x0000008404007209 */ /* 0x000fe20007810000 */
[----:B-1----:R-:W-:Y:S01]  /*4c50*/  LDSM.16.MT88.4 R176, [R211+0xa000] ;  /* 0x00a00000d3b0783b */ /* 0x002fe20000004200 */
[----:B------:R-:W-:Y:S02]  /*4c60*/  IADD3 R224, R224, -0x1, RZ ;  /* 0xffffffffe0e07810 */ /* 0x000fe40007ffe0ff */
[----:B------:R-:W-:Y:S02]  /*4c70*/  FMNMX.FTZ R2, R5, R0, !PT ;  /* 0x0000000005027209 */ /* 0x000fe40007810000 */
[----:B------:R-:W-:Y:S02]  /*4c80*/  FMNMX.FTZ R0, R6, R137, !PT ;  /* 0x0000008906007209 */ /* 0x000fe40007810000 */
[----:B------:R-:W-:Y:S01]  /*4c90*/  FMNMX.FTZ R3, R16, R2, !PT ;  /* 0x0000000210037209 */ /* 0x000fe20007810000 */
[----:B------:R-:W-:Y:S01]  /*4ca0*/  LDSM.16.MT88.4 R184, [R211+0xb800] ;  /* 0x00b80000d3b8783b */ /* 0x000fe20000004200 */
        /* <DEDUP_REMOVED lines=26> */
[----:B------:R-:W-:Y:S01]  /*4e50*/  FMNMX.FTZ R2, R25, R2, !PT ;  /* 0x0000000219027209 */ /* 0x000fe20007810000 */
[----:B------:R-:W1:Y:S01]  /*4e60*/  SHFL.BFLY PT, R135, R3, 0x2, 0x1f ;  /* 0x0c401f0003877f89 */ /* 0x000e6200000e0000 */
[----:B------:R-:W-:Y:S02]  /*4e70*/  FMNMX.FTZ R0, R31, R0, !PT ;  /* 0x000000001f007209 */ /* 0x000fe40007810000 */
[----:B------:R-:W-:Y:S04]  /*4e80*/  FMNMX.FTZ R133, R28, R2, !PT ;  /* 0x000000021c857209 */ /* 0x000fe80007810000 */
[----:B------:R-:W-:Y:S01]  /*4e90*/  FMNMX.FTZ R133, R29, R133, !PT ;  /* 0x000000851d857209 */ /* 0x000fe20007810000 */
[----:B------:R-:W2:Y:S08]  /*4ea0*/  SHFL.BFLY PT, R172, R136, 0x1, 0x1f ;  /* 0x0c201f0088ac7f89 */ /* 0x000eb000000e0000 */
[----:B------:R-:W3:Y:S08]  /*4eb0*/  SHFL.BFLY PT, R2, R0, 0x2, 0x1f ;  /* 0x0c401f0000027f89 */ /* 0x000ef000000e0000 */
[----:B------:R-:W4:Y:S01]  /*4ec0*/  SHFL.BFLY PT, R134, R133, 0x2, 0x1f ;  /* 0x0c401f0085867f89 */ /* 0x000f2200000e0000 */
[----:B-1----:R-:W-:Y:S02]  /*4ed0*/  FMNMX.FTZ R135, R3, R135, !PT ;  /* 0x0000008703877209 */ /* 0x002fe40007810000 */
[----:B--2---:R-:W-:Y:S05]  /*4ee0*/  FMNMX.FTZ R136, R136, R172, !PT ;  /* 0x000000ac88887209 */ /* 0x004fea0007810000 */
[----:B------:R-:W1:Y:S01]  /*4ef0*/  SHFL.BFLY PT, R173, R135, 0x1, 0x1f ;  /* 0x0c201f0087ad7f89 */ /* 0x000e6200000e0000 */
[----:B------:R-:W-:Y:S02]  /*4f00*/  FSETP.NEU.FTZ.AND P0, PT, R136, -INF , PT ;  /* 0xff8000008800780b */ /* 0x000fe40003f1d000 */
[----:B---3--:R-:W-:Y:S01]  /*4f10*/  FMNMX.FTZ R2, R0, R2, !PT ;  /* 0x0000000200027209 */ /* 0x008fe20007810000 */
[----:B------:R-:W-:Y:S04]  /*4f20*/  FADD.FTZ R0, -R136, R132 ;  /* 0x0000008488007221 */ /* 0x000fe80000010100 */
[----:B------:R-:W-:Y:S01]  /*4f30*/  FMUL.FTZ R0, R0, c[0x0][0x23c] ;  /* 0x00008f0000007a20 */ /* 0x000fe20000410000 */
        /* <DEDUP_REMOVED lines=20> */
[----:B------:R-:W-:Y:S02]  /*5080*/  FFMA.FTZ R5, R5, c[0x0][0x23c], -R137 ;  /* 0x00008f0005057a23 */ /* 0x000fe40000010889 */
[C---:B------:R-:W-:Y:S02]  /*5090*/  FMUL.FTZ R37, R133.reuse, R37 ;  /* 0x0000002585257220 */ /* 0x040fe40000410000 */
[C---:B------:R-:W-:Y:S02]  /*50a0*/  FMUL.FTZ R48, R133.reuse, R48 ;  /* 0x0000003085307220 */ /* 0x040fe40000410000 */
[C---:B------:R-:W-:Y:S02]  /*50b0*/  FMUL.FTZ R49, R133.reuse, R49 ;  /* 0x0000003185317220 */ /* 0x040fe40000410000 */
[C---:B------:R-:W-:Y:S01]  /*50c0*/  FMUL.FTZ R52, R133.reuse, R52 ;  /* 0x0000003485347220 */ /* 0x040fe20000410000 */
[----:B------:R5:W-:Y:S01]  /*50d0*/  MUFU.EX2 R232, R17 ;  /* 0x0000001100e87308 */ /* 0x000be20000000800 */
[C---:B------:R-:W-:Y:S02]  /*50e0*/  FMUL.FTZ R53, R133.reuse, R53 ;  /* 0x0000003585357220 */ /* 0x040fe40000410000 */
[----:B------:R-:W-:Y:S02]  /*50f0*/  FMUL.FTZ R64, R133, R64 ;  /* 0x0000004085407220 */ /* 0x000fe40000410000 */
[----:B-1----:R-:W-:Y:S02]  /*5100*/  FADD.FTZ R0, -R134, R138 ;  /* 0x0000008a86007221 */ /* 0x002fe40000010100 */
[----:B------:R-:W-:Y:S02]  /*5110*/  FMUL.FTZ R138, R135, c[0x0][0x23c] ;  /* 0x00008f00878a7a20 */ /* 0x000fe40000410000 */
[----:B------:R-:W-:Y:S01]  /*5120*/  FMUL.FTZ R0, R0, c[0x0][0x23c] ;  /* 0x00008f0000007a20 */ /* 0x000fe20000410000 */
[----:B------:R1:W-:Y:S01]  /*5130*/  MUFU.EX2 R231, R4 ;  /* 0x0000000400e77308 */ /* 0x0003e20000000800 */
[----:B--2---:R-:W-:Y:S01]  /*5140*/  FMUL.FTZ R38, R132, R38 ;  /* 0x0000002684267220 */ /* 0x004fe20000410000 */
[----:B------:R-:W-:Y:S01]  /*5150*/  FSEL R138, R138, RZ, P0 ;  /* 0x000000ff8a8a7208 */ /* 0x000fe20000000000 */
[----:B------:R-:W-:Y:S01]  /*5160*/  FMUL.FTZ R39, R132, R39 ;  /* 0x0000002784277220 */ /* 0x000fe20000410000 */
[----:B------:R-:W-:Y:S01]  /*5170*/  FSETP.NEU.FTZ.AND P0, PT, R134, -INF , PT ;  /* 0xff8000008600780b */ /* 0x000fe20003f1d000 */
[----:B----4-:R-:W-:Y:S02]  /*5180*/  FMUL.FTZ R16, R133, R152 ;  /* 0x0000009885107220 */ /* 0x010fe40000410000 */
[--C-:B------:R-:W-:Y:S02]  /*5190*/  FFMA.FTZ R18, R18, c[0x0][0x23c], -R138.reuse ;  /* 0x00008f0012127a23 */ /* 0x100fe4000001088a */
[--C-:B------:R-:W-:Y:S01]  /*51a0*/  FFMA.FTZ R19, R19, c[0x0][0x23c], -R138.reuse ;  /* 0x00008f0013137a23 */ /* 0x100fe2000001088a */
[----:B------:R2:W4:Y:S01]  /*51b0*/  MUFU.EX2 R2, R0 ;  /* 0x0000000000027308 */ /* 0x0005220000000800 */
[--C-:B------:R-:W-:Y:S02]  /*51c0*/  FFMA.FTZ R6, R6, c[0x0][0x23c], -R138.reuse ;  /* 0x00008f0006067a23 */ /* 0x100fe4000001088a */
[----:B------:R-:W-:Y:S02]  /*51d0*/  FFMA.FTZ R7, R7, c[0x0][0x23c], -R138 ;  /* 0x00008f0007077a23 */ /* 0x000fe4000001088a */
[C---:B-----5:R-:W-:Y:S02]  /*51e0*/  FMUL.FTZ R17, R133.reuse, R153 ;  /* 0x0000009985117220 */ /* 0x060fe40000410000 */
[C---:B------:R-:W-:Y:S02]  /*51f0*/  FMUL.FTZ R50, R132.reuse, R50 ;  /* 0x0000003284327220 */ /* 0x040fe40000410000 */
[C---:B------:R-:W-:Y:S01]  /*5200*/  FMUL.FTZ R51, R132.reuse, R51 ;  /* 0x0000003384337220 */ /* 0x040fe20000410000 */
[----:B------:R5:W-:Y:S01]  /*5210*/  MUFU.EX2 R226, R18 ;  /* 0x0000001200e27308 */ /* 0x000be20000000800 */
[C---:B------:R-:W-:Y:S02]  /*5220*/  FMUL.FTZ R54, R132.reuse, R54 ;  /* 0x0000003684367220 */ /* 0x040fe40000410000 */
[C---:B------:R-:W-:Y:S02]  /*5230*/  FMUL.FTZ R55, R132.reuse, R55 ;  /* 0x0000003784377220 */ /* 0x040fe40000410000 */
[C---:B-1----:R-:W-:Y:S02]  /*5240*/  FMUL.FTZ R4, R133.reuse, R144 ;  /* 0x0000009085047220 */ /* 0x042fe40000410000 */
[C---:B------:R-:W-:Y:S02]  /*5250*/  FMUL.FTZ R65, R133.reuse, R65 ;  /* 0x0000004185417220 */ /* 0x040fe40000410000 */
[C---:B------:R-:W-:Y:S01]  /*5260*/  FMUL.FTZ R66, R132.reuse, R66 ;  /* 0x0000004284427220 */ /* 0x040fe20000410000 */
[----:B------:R1:W-:Y:S01]  /*5270*/  MUFU.EX2 R228, R19 ;  /* 0x0000001300e47308 */ /* 0x0003e20000000800 */
[----:B------:R-:W-:Y:S02]  /*5280*/  FMUL.FTZ R67, R132, R67 ;  /* 0x0000004384437220 */ /* 0x000fe40000410000 */
[----:B------:R-:W-:Y:S02]  /*5290*/  FMUL.FTZ R68, R133, R68 ;  /* 0x0000004485447220 */ /* 0x000fe40000410000 */
[----:B--2---:R-:W-:Y:S02]  /*52a0*/  FADD.FTZ R0, -R3, R139 ;  /* 0x0000008b03007221 */ /* 0x004fe40000010100 */
[----:B------:R-:W-:Y:S02]  /*52b0*/  FMUL.FTZ R139, R134, c[0x0][0x23c] ;  /* 0x00008f00868b7a20 */ /* 0x000fe40000410000 */
[----:B------:R-:W-:Y:S01]  /*52c0*/  FMUL.FTZ R0, R0, c[0x0][0x23c] ;  /* 0x00008f0000007a20 */ /* 0x000fe20000410000 */
[----:B------:R-:W2:Y:S01]  /*52d0*/  MUFU.EX2 R233, R5 ;  /* 0x0000000500e97308 */ /* 0x000ea20000000800 */
[C---:B----4-:R-:W-:Y:S01]  /*52e0*/  FMUL.FTZ R40, R2.reuse, R40 ;  /* 0x0000002802287220 */ /* 0x050fe20000410000 */
[----:B------:R-:W-:Y:S01]  /*52f0*/  FSEL R139, R139, RZ, P0 ;  /* 0x000000ff8b8b7208 */ /* 0x000fe20000000000 */
[----:B------:R-:W-:Y:S01]  /*5300*/  FMUL.FTZ R41, R2, R41 ;  /* 0x0000002902297220 */ /* 0x000fe20000410000 */
[----:B------:R-:W-:Y:S01]  /*5310*/  FSETP.NEU.FTZ.AND P0, PT, R3, -INF , PT ;  /* 0xff8000000300780b */ /* 0x000fe20003f1d000 */
[----:B-----5:R-:W-:Y:S02]  /*5320*/  FMUL.FTZ R18, R132, R154 ;  /* 0x0000009a84127220 */ /* 0x020fe40000410000 */
[--C-:B------:R-:W-:Y:S01]  /*5330*/  FFMA.FTZ R12, R12, c[0x0][0x23c], -R139.reuse ;  /* 0x00008f000c0c7a23 */ /* 0x100fe2000001088b */
[----:B------:R-:W-:Y:S01]  /*5340*/  FSEL R180, R180, RZ, P0 ;  /* 0x000000ffb4b47208 */ /* 0x000fe20000000000 */
[--C-:B------:R-:W-:Y:S01]  /*5350*/  FFMA.FTZ R13, R13, c[0x0][0x23c], -R139.reuse ;  /* 0x00008f000d0d7a23 */ /* 0x100fe2000001088b */
[----:B------:R4:W-:Y:S01]  /*5360*/  MUFU.EX2 R227, R6 ;  /* 0x0000000600e37308 */ /* 0x0009e20000000800 */
[--C-:B------:R-:W-:Y:S02]  /*5370*/  FFMA.FTZ R8, R8, c[0x0][0x23c], -R139.reuse ;  /* 0x00008f0008087a23 */ /* 0x100fe4000001088b */
[--C-:B------:R-:W-:Y:S02]  /*5380*/  FFMA.FTZ R10, R10, c[0x0][0x23c], -R180.reuse ;  /* 0x00008f000a0a7a23 */ /* 0x100fe400000108b4 */
[--C-:B------:R-:W-:Y:S02]  /*5390*/  FFMA.FTZ R11, R11, c[0x0][0x23c], -R180.reuse ;  /* 0x00008f000b0b7a23 */ /* 0x100fe400000108b4 */
[--C-:B------:R-:W-:Y:S02]  /*53a0*/  FFMA.FTZ R14, R14, c[0x0][0x23c], -R180.reuse ;  /* 0x00008f000e0e7a23 */ /* 0x100fe400000108b4 */
[----:B------:R-:W-:Y:S01]  /*53b0*/  FFMA.FTZ R15, R15, c[0x0][0x23c], -R180 ;  /* 0x00008f000f0f7a23 */ /* 0x000fe200000108b4 */
[----:B------:R-:W5:Y:S01]  /*53c0*/  MUFU.EX2 R229, R7 ;  /* 0x0000000700e57308 */ /* 0x000f620000000800 */
[----:B------:R-:W-:Y:S02]  /*53d0*/  FFMA.FTZ R9, R9, c[0x0][0x23c], -R139 ;  /* 0x00008f0009097a23 */ /* 0x000fe4000001088b */
[----:B-1----:R-:W-:Y:S01]  /*53e0*/  FMUL.FTZ R19, R132, R155 ;  /* 0x0000009b84137220 */ /* 0x002fe20000410000 */
[----:B--2---:R-:W-:Y:S01]  /*53f0*/  F2FP.BF16.PACK_AB R144, R233, R231 ;  /* 0x000000e7e990723e */ /* 0x004fe200000010ff */
[C---:B------:R-:W-:Y:S01]  /*5400*/  FMUL.FTZ R5, R133.reuse, R145 ;  /* 0x0000009185057220 */ /* 0x040fe20000410000 */
[----:B------:R-:W-:Y:S01]  /*5410*/  LDSM.16.MT88.4 R152, [R213+0xa000] ;  /* 0x00a00000d598783b */ /* 0x000fe20000004200 */
[C---:B------:R-:W-:Y:S02]  /*5420*/  FMUL.FTZ R44, R2.reuse, R44 ;  /* 0x0000002c022c7220 */ /* 0x040fe40000410000 */
[C---:B------:R-:W-:Y:S01]  /*5430*/  FMUL.FTZ R45, R2.reuse, R45 ;  /* 0x0000002d022d7220 */ /* 0x040fe20000410000 */
[----:B------:R-:W1:Y:S01]  /*5440*/  MUFU.EX2 R0, R0 ;  /* 0x0000000000007308 */ /* 0x000e620000000800 */
[C---:B------:R-:W-:Y:S02]  /*5450*/  FMUL.FTZ R56, R2.reuse, R56 ;  /* 0x0000003802387220 */ /* 0x040fe40000410000 */
[----:B------:R-:W-:Y:S02]  /*5460*/  FMUL.FTZ R57, R2, R57 ;  /* 0x0000003902397220 */ /* 0x000fe40000410000 */
[----:B----4-:R-:W-:Y:S01]  /*5470*/  FMUL.FTZ R6, R132, R146 ;  /* 0x0000009284067220 */ /* 0x010fe20000410000 */
[----:B------:R-:W-:Y:S01]  /*5480*/  F2FP.BF16.PACK_AB R146, R232, R230 ;  /* 0x000000e6e892723e */ /* 0x000fe200000010ff */
[C---:B------:R-:W-:Y:S02]  /*5490*/  FMUL.FTZ R60, R2.reuse, R60 ;  /* 0x0000003c023c7220 */ /* 0x040fe40000410000 */
[----:B------:R-:W-:Y:S01]  /*54a0*/  FMUL.FTZ R61, R2, R61 ;  /* 0x0000003d023d7220 */ /* 0x000fe20000410000 */
[----:B------:R2:W-:Y:S01]  /*54b0*/  MUFU.EX2 R205, R12 ;  /* 0x0000000c00cd7308 */ /* 0x0005e20000000800 */
[----:B------:R-:W-:Y:S02]  /*54c0*/  FMUL.FTZ R69, R133, R69 ;  /* 0x0000004585457220 */ /* 0x000fe40000410000 */
[C---:B------:R-:W-:Y:S01]  /*54d0*/  FMUL.FTZ R70, R132.reuse, R70 ;  /* 0x0000004684467220 */ /* 0x040fe20000410000 */
[----:B-----5:R-:W-:Y:S01]  /*54e0*/  F2FP.BF16.PACK_AB R145, R229, R227 ;  /* 0x000000e3e591723e */ /* 0x020fe200000010ff */
[----:B------:R-:W-:Y:S01]  /*54f0*/  FMUL.FTZ R7, R132, R147 ;  /* 0x0000009384077220 */ /* 0x000fe20000410000 */
[----:B------:R-:W-:Y:S01]  /*5500*/  F2FP.BF16.PACK_AB R147, R228, R226 ;  /* 0x000000e2e493723e */ /* 0x000fe200000010ff */
[----:B------:R-:W-:Y:S02]  /*5510*/  FMUL.FTZ R71, R132, R71 ;  /* 0x0000004784477220 */ /* 0x000fe40000410000 */
[C---:B------:R-:W-:Y:S01]  /*5520*/  FMUL.FTZ R72, R2.reuse, R72 ;  /* 0x0000004802487220 */ /* 0x040fe20000410000 */
[----:B------:R4:W-:Y:S01]  /*5530*/  MUFU.EX2 R207, R13 ;  /* 0x0000000d00cf7308 */ /* 0x0009e20000000800 */
[----:B------:R-:W-:Y:S02]  /*5540*/  FMUL.FTZ R73, R2, R73 ;  /* 0x0000004902497220 */ /* 0x000fe40000410000 */
[-C--:B---3--:R-:W-:Y:S05]  /*5550*/  HMMA.16816.F32.BF16 R4, R144, R172.reuse, R4 ;  /* 0x000000ac9004723c */ /* 0x088fea0000041804 */
[C---:B-1----:R-:W-:Y:S02]  /*5560*/  FMUL.FTZ R42, R0.reuse, R42 ;  /* 0x0000002a002a7220 */ /* 0x042fe40000410000 */
[----:B------:R1:W-:Y:S01]  /*5570*/  MUFU.EX2 R201, R14 ;  /* 0x0000000e00c97308 */ /* 0x0003e20000000800 */
[----:B------:R-:W-:Y:S04]  /*5580*/  FMUL.FTZ R43, R0, R43 ;  /* 0x0000002b002b7220 */ /* 0x000fe80000410000 */
[----:B--2---:R-:W-:Y:S02]  /*5590*/  FMUL.FTZ R12, R2, R148 ;  /* 0x00000094020c7220 */ /* 0x004fe40000410000 */
[C---:B------:R-:W-:Y:S02]  /*55a0*/  FMUL.FTZ R46, R0.reuse, R46 ;  /* 0x0000002e002e7220 */ /* 0x040fe40000410000 */
[C---:B------:R-:W-:Y:S01]  /*55b0*/  FMUL.FTZ R47, R0.reuse, R47 ;  /* 0x0000002f002f7220 */ /* 0x040fe20000410000 */
[----:B------:R2:W-:Y:S01]  /*55c0*/  MUFU.EX2 R203, R15 ;  /* 0x0000000f00cb7308 */ /* 0x0005e20000000800 */
[C---:B------:R-:W-:Y:S02]  /*55d0*/  FMUL.FTZ R58, R0.reuse, R58 ;  /* 0x0000003a003a7220 */ /* 0x040fe40000410000 */
[----:B------:R-:W-:Y:S02]  /*55e0*/  FMUL.FTZ R59, R0, R59 ;  /* 0x0000003b003b7220 */ /* 0x000fe40000410000 */
[----:B----4-:R-:W-:Y:S02]  /*55f0*/  FMUL.FTZ R13, R2, R149 ;  /* 0x00000095020d7220 */ /* 0x010fe40000410000 */
[C---:B------:R-:W-:Y:S02]  /*5600*/  FMUL.FTZ R62, R0.reuse, R62 ;  /* 0x0000003e003e7220 */ /* 0x040fe40000410000 */
[C---:B------:R-:W-:Y:S01]  /*5610*/  FMUL.FTZ R63, R0.reuse, R63 ;  /* 0x0000003f003f7220 */ /* 0x040fe20000410000 */
[----:B------:R3:W-:Y:S01]  /*5620*/  MUFU.EX2 R206, R8 ;  /* 0x0000000800ce7308 */ /* 0x0007e20000000800 */
[C---:B------:R-:W-:Y:S02]  /*5630*/  FMUL.FTZ R74, R0.reuse, R74 ;  /* 0x0000004a004a7220 */ /* 0x040fe40000410000 */
[C---:B------:R-:W-:Y:S02]  /*5640*/  FMUL.FTZ R75, R0.reuse, R75 ;  /* 0x0000004b004b7220 */ /* 0x040fe40000410000 */
[----:B-1----:R-:W-:Y:S02]  /*5650*/  FMUL.FTZ R14, R0, R150 ;  /* 0x00000096000e7220 */ /* 0x002fe40000410000 */
[C---:B------:R-:W-:Y:S02]  /*5660*/  FMUL.FTZ R76, R2.reuse, R76 ;  /* 0x0000004c024c7220 */ /* 0x040fe40000410000 */
[----:B------:R-:W-:Y:S01]  /*5670*/  FMUL.FTZ R77, R2, R77 ;  /* 0x0000004d024d7220 */ /* 0x000fe20000410000 */
[----:B------:R-:W1:Y:S01]  /*5680*/  MUFU.EX2 R225, R9 ;  /* 0x0000000900e17308 */ /* 0x000e620000000800 */
[C---:B------:R-:W-:Y:S02]  /*5690*/  FMUL.FTZ R78, R0.reuse, R78 ;  /* 0x0000004e004e7220 */ /* 0x040fe40000410000 */
[C---:B------:R-:W-:Y:S02]  /*56a0*/  FMUL.FTZ R79, R0.reuse, R79 ;  /* 0x0000004f004f7220 */ /* 0x040fe40000410000 */
[----:B--2---:R-:W-:Y:S02]  /*56b0*/  FMUL.FTZ R15, R0, R151 ;  /* 0x00000097000f7220 */ /* 0x004fe40000410000 */
[----:B------:R-:W2:Y:S01]  /*56c0*/  LDSM.16.MT88.4 R148, [R214+0xa000] ;  /* 0x00a00000d694783b */ /* 0x000ea20000004200 */
[C---:B------:R-:W-:Y:S02]  /*56d0*/  FMUL.FTZ R80, R133.reuse, R80 ;  /* 0x0000005085507220 */ /* 0x040fe40000410000 */
[----:B------:R4:W-:Y:S01]  /*56e0*/  MUFU.EX2 R202, R10 ;  /* 0x0000000a00ca7308 */ /* 0x0009e20000000800 */
[C---:B------:R-:W-:Y:S02]  /*56f0*/  FMUL.FTZ R81, R133.reuse, R81 ;  /* 0x0000005185517220 */ /* 0x040fe40000410000 */
[----:B------:R-:W-:Y:S02]  /*5700*/  FMUL.FTZ R82, R132, R82 ;  /* 0x0000005284527220 */ /* 0x000fe40000410000 */
[----:B---3--:R-:W-:Y:S02]  /*5710*/  FMUL.FTZ R8, R2, R140 ;  /* 0x0000008c02087220 */ /* 0x008fe40000410000 */
[C---:B------:R-:W-:Y:S02]  /*5720*/  FMUL.FTZ R83, R132.reuse, R83 ;  /* 0x0000005384537220 */ /* 0x040fe40000410000 */
[C---:B------:R-:W-:Y:S01]  /*5730*/  FMUL.FTZ R84, R133.reuse, R84 ;  /* 0x0000005485547220 */ /* 0x040fe20000410000 */
[----:B------:R-:W3:Y:S01]  /*5740*/  MUFU.EX2 R204, R11 ;  /* 0x0000000b00cc7308 */ /* 0x000ee20000000800 */
[----:B------:R-:W-:Y:S02]  /*5750*/  FMUL.FTZ R85, R133, R85 ;  /* 0x0000005585557220 */ /* 0x000fe40000410000 */
[----:B------:R-:W-:Y:S01]  /*5760*/  FMUL.FTZ R86, R132, R86 ;  /* 0x0000005684567220 */ /* 0x000fe20000410000 */
[----:B-1----:R-:W-:Y:S01]  /*5770*/  F2FP.BF16.PACK_AB R140, R225, R206 ;  /* 0x000000cee18c723e */ /* 0x002fe200000010ff */
[----:B------:R-:W-:Y:S02]  /*5780*/  FMUL.FTZ R9, R2, R141 ;  /* 0x0000008d02097220 */ /* 0x000fe40000410000 */
[----:B------:R-:W-:Y:S02]  /*5790*/  FMUL.FTZ R87, R132, R87 ;  /* 0x0000005784577220 */ /* 0x000fe40000410000 */
[--C-:B------:R-:W-:Y:S02]  /*57a0*/  FFMA.FTZ R20, R20, c[0x0][0x23c], -R137.reuse ;  /* 0x00008f0014147a23 */ /* 0x100fe40000010889 */
[--C-:B------:R-:W-:Y:S02]  /*57b0*/  FFMA.FTZ R21, R21, c[0x0][0x23c], -R137.reuse ;  /* 0x00008f0015157a23 */ /* 0x100fe40000010889 */
[--C-:B------:R-:W-:Y:S01]  /*57c0*/  FFMA.FTZ R22, R22, c[0x0][0x23c], -R138.reuse ;  /* 0x00008f0016167a23 */ /* 0x100fe2000001088a */
[----:B------:R1:W-:Y:S01]  /*57d0*/  MUFU.EX2 R200, R20 ;  /* 0x0000001400c87308 */ /* 0x0003e20000000800 */
[----:B----4-:R-:W-:Y:S01]  /*57e0*/  FMUL.FTZ R10, R0, R142 ;  /* 0x0000008e000a7220 */ /* 0x010fe20000410000 */
[----:B------:R-:W-:Y:S01]  /*57f0*/  F2FP.BF16.PACK_AB R142, R207, R205 ;  /* 0x000000cdcf8e723e */ /* 0x000fe200000010ff */
[--C-:B------:R-:W-:Y:S02]  /*5800*/  FFMA.FTZ R23, R23, c[0x0][0x23c], -R138.reuse ;  /* 0x00008f0017177a23 */ /* 0x100fe4000001088a */
[C---:B------:R-:W-:Y:S02]  /*5810*/  FMUL.FTZ R88, R2.reuse, R88 ;  /* 0x0000005802587220 */ /* 0x040fe40000410000 */
[----:B------:R-:W-:Y:S02]  /*5820*/  FMUL.FTZ R89, R2, R89 ;  /* 0x0000005902597220 */ /* 0x000fe40000410000 */
[----:B------:R-:W-:Y:S01]  /*5830*/  FMUL.FTZ R90, R0, R90 ;  /* 0x0000005a005a7220 */ /* 0x000fe20000410000 */
[----:B---3--:R-:W-:Y:S01]  /*5840*/  F2FP.BF16.PACK_AB R141, R204, R202 ;  /* 0x000000cacc8d723e */ /* 0x008fe200000010ff */
[C---:B------:R-:W-:Y:S01]  /*5850*/  FMUL.FTZ R11, R0.reuse, R143 ;  /* 0x0000008f000b7220 */ /* 0x040fe20000410000 */
[----:B------:R-:W-:Y:S01]  /*5860*/  F2FP.BF16.PACK_AB R143, R203, R201 ;  /* 0x000000c9cb8f723e */ /* 0x000fe200000010ff */
[----:B------:R-:W-:Y:S01]  /*5870*/  FMUL.FTZ R91, R0, R91 ;  /* 0x0000005b005b7220 */ /* 0x000fe20000410000 */
[----:B------:R3:W-:Y:S01]  /*5880*/  MUFU.EX2 R199, R21 ;  /* 0x0000001500c77308 */ /* 0x0007e20000000800 */
[C---:B------:R-:W-:Y:S02]  /*5890*/  FMUL.FTZ R92, R2.reuse, R92 ;  /* 0x0000005c025c7220 */ /* 0x040fe40000410000 */
[----:B------:R-:W-:Y:S02]  /*58a0*/  FMUL.FTZ R93, R2, R93 ;  /* 0x0000005d025d7220 */ /* 0x000fe40000410000 */
[C---:B------:R-:W-:Y:S04]  /*58b0*/  HMMA.16816.F32.BF16 R8, R140.reuse, R172, R8 ;  /* 0x000000ac8c08723c */ /* 0x040fe80000041808 */
[C---:B------:R-:W-:Y:S01]  /*58c0*/  FMUL.FTZ R94, R0.reuse, R94 ;  /* 0x0000005e005e7220 */ /* 0x040fe20000410000 */
[----:B------:R4:W-:Y:S01]  /*58d0*/  MUFU.EX2 R198, R22 ;  /* 0x0000001600c67308 */ /* 0x0009e20000000800 */
[C---:B-1----:R-:W-:Y:S02]  /*58e0*/  FMUL.FTZ R20, R133.reuse, R156 ;  /* 0x0000009c85147220 */ /* 0x042fe40000410000 */
[-C--:B------:R-:W-:Y:S04]  /*58f0*/  HMMA.16816.F32.BF16 R12, R140, R174.reuse, R12 ;  /* 0x000000ae8c0c723c */ /* 0x080fe8000004180c */
[----:B------:R-:W-:Y:S02]  /*5900*/  FMUL.FTZ R95, R0, R95 ;  /* 0x0000005f005f7220 */ /* 0x000fe40000410000 */
[C---:B------:R-:W-:Y:S01]  /*5910*/  FMUL.FTZ R96, R133.reuse, R96 ;  /* 0x0000006085607220 */ /* 0x040fe20000410000 */
[----:B------:R1:W-:Y:S01]  /*5920*/  MUFU.EX2 R197, R23 ;  /* 0x0000001700c57308 */ /* 0x0003e20000000800 */
[C---:B------:R-:W-:Y:S04]  /*5930*/  HMMA.16816.F32.BF16 R16, R144.reuse, R174, R16 ;  /* 0x000000ae9010723c */ /* 0x040fe80000041810 */
[C---:B---3--:R-:W-:Y:S02]  /*5940*/  FMUL.FTZ R21, R133.reuse, R157 ;  /* 0x0000009d85157220 */ /* 0x048fe40000410000 */
[C---:B------:R-:W-:Y:S02]  /*5950*/  FMUL.FTZ R97, R133.reuse, R97 ;  /* 0x0000006185617220 */ /* 0x040fe40000410000 */
[-C--:B------:R-:W-:Y:S04]  /*5960*/  HMMA.16816.F32.BF16 R36, R144, R176.reuse, R36 ;  /* 0x000000b09024723c */ /* 0x080fe80000041824 */
[C---:B------:R-:W-:Y:S02]  /*5970*/  FMUL.FTZ R98, R132.reuse, R98 ;  /* 0x0000006284627220 */ /* 0x040fe40000410000 */
[C---:B----4-:R-:W-:Y:S02]  /*5980*/  FMUL.FTZ R22, R132.reuse, R158 ;  /* 0x0000009e84167220 */ /* 0x050fe40000410000 */
[C---:B------:R-:W-:Y:S04]  /*5990*/  HMMA.16816.F32.BF16 R40, R140.reuse, R176, R40 ;  /* 0x000000b08c28723c */ /* 0x040fe80000041828 */
[----:B------:R-:W-:Y:S02]  /*59a0*/  FMUL.FTZ R99, R132, R99 ;  /* 0x0000006384637220 */ /* 0x000fe40000410000 */
[--C-:B------:R-:W-:Y:S02]  /*59b0*/  FFMA.FTZ R32, R32, c[0x0][0x23c], -R137.reuse ;  /* 0x00008f0020207a23 */ /* 0x100fe40000010889 */
[-C--:B------:R-:W-:Y:S02]  /*59c0*/  HMMA.16816.F32.BF16 R44, R140, R178.reuse, R44 ;  /* 0x000000b28c2c723c */ /* 0x080fe4000004182c */
[----:B------:R3:W-:Y:S02]  /*59d0*/  MUFU.EX2 R196, R32 ;  /* 0x0000002000c47308 */ /* 0x0007e40000000800 */
[----:B-1----:R-:W-:Y:S02]  /*59e0*/  FMUL.FTZ R23, R132, R159 ;  /* 0x0000009f84177220 */ /* 0x002fe40000410000 */
[----:B------:R-:W-:Y:S01]  /*59f0*/  LDSM.16.MT88.4 R156, [R209+0xa800] ;  /* 0x00a80000d19c783b */ /* 0x000fe20000004200 */
[--C-:B------:R-:W-:Y:S01]  /*5a00*/  FFMA.FTZ R34, R34, c[0x0][0x23c], -R138.reuse ;  /* 0x00008f0022227a23 */ /* 0x100fe2000001088a */
[C---:B------:R-:W-:Y:S04]  /*5a10*/  HMMA.16816.F32.BF16 R48, R144.reuse, R178, R48 ;  /* 0x000000b29030723c */ /* 0x040fe80000041830 */
[C---:B------:R-:W-:Y:S01]  /*5a20*/  FMUL.FTZ R100, R2.reuse, R100 ;  /* 0x0000006402647220 */ /* 0x040fe20000410000 */
[----:B------:R1:W-:Y:S01]  /*5a30*/  MUFU.EX2 R194, R34 ;  /* 0x0000002200c27308 */ /* 0x0003e20000000800 */
[----:B------:R-:W-:Y:S01]  /*5a40*/  LDSM.16.MT88.4 R176, [R213+0xa800] ;  /* 0x00a80000d5b0783b */ /* 0x000fe20000004200 */
[----:B------:R-:W-:Y:S01]  /*5a50*/  FMUL.FTZ R101, R2, R101 ;  /* 0x0000006502657220 */ /* 0x000fe20000410000 */
[-C--:B--2---:R-:W-:Y:S04]  /*5a60*/  HMMA.16816.F32.BF16 R52, R144, R148.reuse, R52 ;  /* 0x000000949034723c */ /* 0x084fe80000041834 */
[C---:B------:R-:W-:Y:S02]  /*5a70*/  FMUL.FTZ R102, R0.reuse, R102 ;  /* 0x0000006600667220 */ /* 0x040fe40000410000 */
[----:B------:R-:W-:Y:S02]  /*5a80*/  FMUL.FTZ R103, R0, R103 ;  /* 0x0000006700677220 */ /* 0x000fe40000410000 */
[C---:B------:R-:W-:Y:S04]  /*5a90*/  HMMA.16816.F32.BF16 R56, R140.reuse, R148, R56 ;  /* 0x000000948c38723c */ /* 0x040fe80000041838 */
[C---:B---3--:R-:W-:Y:S02]  /*5aa0*/  FMUL.FTZ R32, R133.reuse, R160 ;  /* 0x000000a085207220 */ /* 0x048fe40000410000 */
[C---:B------:R-:W-:Y:S02]  /*5ab0*/  FMUL.FTZ R104, R2.reuse, R104 ;  /* 0x0000006802687220 */ /* 0x040fe40000410000 */
[-C--:B------:R-:W-:Y:S04]  /*5ac0*/  HMMA.16816.F32.BF16 R60, R140, R150.reuse, R60 ;  /* 0x000000968c3c723c */ /* 0x080fe8000004183c */
[----:B------:R-:W-:Y:S02]  /*5ad0*/  FMUL.FTZ R105, R2, R105 ;  /* 0x0000006902697220 */ /* 0x000fe40000410000 */
[----:B-1----:R-:W-:Y:S02]  /*5ae0*/  FMUL.FTZ R34, R132, R162 ;  /* 0x000000a284227220 */ /* 0x002fe40000410000 */
[C---:B------:R-:W-:Y:S01]  /*5af0*/  HMMA.16816.F32.BF16 R64, R144.reuse, R150, R64 ;  /* 0x000000969040723c */ /* 0x040fe20000041840 */
[----:B------:R-:W1:Y:S03]  /*5b00*/  LDSM.16.MT88.4 R148, [R209+0xb000] ;  /* 0x00b00000d194783b */ /* 0x000e660000004200 */
[C---:B------:R-:W-:Y:S02]  /*5b10*/  FMUL.FTZ R106, R0.reuse, R106 ;  /* 0x0000006a006a7220 */ /* 0x040fe40000410000 */
[----:B------:R-:W-:Y:S02]  /*5b20*/  FMUL.FTZ R107, R0, R107 ;  /* 0x0000006b006b7220 */ /* 0x000fe40000410000 */
[-C--:B------:R-:W-:Y:S04]  /*5b30*/  HMMA.16816.F32.BF16 R68, R144, R152.reuse, R68 ;  /* 0x000000989044723c */ /* 0x080fe80000041844 */
[C---:B------:R-:W-:Y:S02]  /*5b40*/  FMUL.FTZ R108, R133.reuse, R108 ;  /* 0x0000006c856c7220 */ /* 0x040fe40000410000 */
[----:B------:R-:W-:Y:S02]  /*5b50*/  FMUL.FTZ R109, R133, R109 ;  /* 0x0000006d856d7220 */ /* 0x000fe40000410000 */
[C---:B------:R-:W-:Y:S04]  /*5b60*/  HMMA.16816.F32.BF16 R72, R140.reuse, R152, R72 ;  /* 0x000000988c48723c */ /* 0x040fe80000041848 */
[C---:B------:R-:W-:Y:S02]  /*5b70*/  FMUL.FTZ R110, R132.reuse, R110 ;  /* 0x0000006e846e7220 */ /* 0x040fe40000410000 */
[C---:B------:R-:W-:Y:S02]  /*5b80*/  FMUL.FTZ R111, R132.reuse, R111 ;  /* 0x0000006f846f7220 */ /* 0x040fe40000410000 */
[-C--:B------:R-:W-:Y:S04]  /*5b90*/  HMMA.16816.F32.BF16 R76, R140, R154.reuse, R76 ;  /* 0x0000009a8c4c723c */ /* 0x080fe8000004184c */
[----:B------:R-:W-:Y:S02]  /*5ba0*/  FFMA.FTZ R137, R33, c[0x0][0x23c], -R137 ;  /* 0x00008f0021897a23 */ /* 0x000fe40000010889 */
[----:B------:R-:W-:Y:S02]  /*5bb0*/  FMUL.FTZ R33, R133, R161 ;  /* 0x000000a185217220 */ /* 0x000fe40000410000 */
[C---:B------:R-:W-:Y:S01]  /*5bc0*/  HMMA.16816.F32.BF16 R80, R144.reuse, R154, R80 ;  /* 0x0000009a9050723c */ /* 0x040fe20000041850 */
[----:B------:R-:W2:Y:S01]  /*5bd0*/  LDSM.16.MT88.4 R152, [R211+0xb000] ;  /* 0x00b00000d398783b */ /* 0x000ea20000004200 */
[----:B------:R-:W-:Y:S02]  /*5be0*/  MUFU.EX2 R195, R137 ;  /* 0x0000008900c37308 */ /* 0x000fe40000000800 */
[----:B------:R-:W-:Y:S02]  /*5bf0*/  FFMA.FTZ R138, R35, c[0x0][0x23c], -R138 ;  /* 0x00008f00238a7a23 */ /* 0x000fe4000001088a */
[----:B------:R-:W-:Y:S02]  /*5c00*/  FMUL.FTZ R35, R132, R163 ;  /* 0x000000a384237220 */ /* 0x000fe40000410000 */
[--C-:B------:R-:W-:Y:S01]  /*5c10*/  FFMA.FTZ R24, R24, c[0x0][0x23c], -R139.reuse ;  /* 0x00008f0018187a23 */ /* 0x100fe2000001088b */
[-C--:B-1----:R-:W-:Y:S01]  /*5c20*/  HMMA.16816.F32.BF16 R84, R144, R148.reuse, R84 ;  /* 0x000000949054723c */ /* 0x082fe20000041854 */
[----:B------:R-:W-:Y:S02]  /*5c30*/  LDSM.16.MT88.4 R160, [R211+0xa800] ;  /* 0x00a80000d3a0783b */ /* 0x000fe40000004200 */
[--C-:B------:R-:W-:Y:S01]  /*5c40*/  FFMA.FTZ R25, R25, c[0x0][0x23c], -R139.reuse ;  /* 0x00008f0019197a23 */ /* 0x100fe2000001088b */
[----:B------:R1:W-:Y:S01]  /*5c50*/  MUFU.EX2 R192, R24 ;  /* 0x0000001800c07308 */ /* 0x0003e20000000800 */
[--C-:B------:R-:W-:Y:S02]  /*5c60*/  FFMA.FTZ R26, R26, c[0x0][0x23c], -R180.reuse ;  /* 0x00008f001a1a7a23 */ /* 0x100fe400000108b4 */
[--C-:B------:R-:W-:Y:S01]  /*5c70*/  FFMA.FTZ R27, R27, c[0x0][0x23c], -R180.reuse ;  /* 0x00008f001b1b7a23 */ /* 0x100fe200000108b4 */
[C---:B------:R-:W-:Y:S04]  /*5c80*/  HMMA.16816.F32.BF16 R88, R140.reuse, R148, R88 ;  /* 0x000000948c58723c */ /* 0x040fe80000041858 */
[--C-:B------:R-:W-:Y:S02]  /*5c90*/  FFMA.FTZ R30, R30, c[0x0][0x23c], -R180.reuse ;  /* 0x00008f001e1e7a23 */ /* 0x100fe400000108b4 */
[----:B------:R-:W-:Y:S01]  /*5ca0*/  FFMA.FTZ R180, R31, c[0x0][0x23c], -R180 ;  /* 0x00008f001fb47a23 */ /* 0x000fe200000108b4 */
[----:B------:R3:W4:Y:S01]  /*5cb0*/  MUFU.EX2 R191, R25 ;  /* 0x0000001900bf7308 */ /* 0x0007220000000800 */
[-C--:B------:R-:W-:Y:S04]  /*5cc0*/  HMMA.16816.F32.BF16 R92, R140, R150.reuse, R92 ;  /* 0x000000968c5c723c */ /* 0x080fe8000004185c */
[C---:B------:R-:W-:Y:S02]  /*5cd0*/  FMUL.FTZ R112, R2.reuse, R112 ;  /* 0x0000007002707220 */ /* 0x040fe40000410000 */
[----:B------:R-:W-:Y:S02]  /*5ce0*/  FMUL.FTZ R113, R2, R113 ;  /* 0x0000007102717220 */ /* 0x000fe40000410000 */
[C---:B------:R-:W-:Y:S01]  /*5cf0*/  HMMA.16816.F32.BF16 R96, R144.reuse, R150, R96 ;  /* 0x000000969060723c */ /* 0x040fe20000041860 */
[----:B------:R-:W5:Y:S01]  /*5d00*/  LDSM.16.MT88.4 R148, [R214+0xb000] ;  /* 0x00b00000d694783b */ /* 0x000f620000004200 */
[----:B------:R4:W-:Y:S02]  /*5d10*/  MUFU.EX2 R137, R180 ;  /* 0x000000b400897308 */ /* 0x0009e40000000800 */
[C---:B-1----:R-:W-:Y:S02]  /*5d20*/  FMUL.FTZ R24, R133.reuse, R164 ;  /* 0x000000a485187220 */ /* 0x042fe40000410000 */
[C---:B------:R-:W-:Y:S02]  /*5d30*/  FMUL.FTZ R114, R0.reuse, R114 ;  /* 0x0000007200727220 */ /* 0x040fe40000410000 */
[-C--:B--2---:R-:W-:Y:S04]  /*5d40*/  HMMA.16816.F32.BF16 R20, R144, R152.reuse, R20 ;  /* 0x000000989014723c */ /* 0x084fe80000041814 */
[----:B------:R1:W-:Y:S01]  /*5d50*/  MUFU.EX2 R190, R26 ;  /* 0x0000001a00be7308 */ /* 0x0003e20000000800 */
[----:B------:R-:W-:Y:S02]  /*5d60*/  FMUL.FTZ R115, R0, R115 ;  /* 0x0000007300737220 */ /* 0x000fe40000410000 */
[----:B---3--:R-:W-:Y:S01]  /*5d70*/  FMUL.FTZ R25, R133, R165 ;  /* 0x000000a585197220 */ /* 0x008fe20000410000 */
[C---:B------:R-:W-:Y:S04]  /*5d80*/  HMMA.16816.F32.BF16 R100, R140.reuse, R152, R100 ;  /* 0x000000988c64723c */ /* 0x040fe80000041864 */
[----:B----4-:R-:W-:Y:S01]  /*5d90*/  F2FP.BF16.PACK_AB R172, R191, R192 ;  /* 0x000000c0bfac723e */ /* 0x010fe200000010ff */
[C---:B------:R-:W-:Y:S01]  /*5da0*/  FMUL.FTZ R116, R2.reuse, R116 ;  /* 0x0000007402747220 */ /* 0x040fe20000410000 */
[----:B------:R2:W3:Y:S01]  /*5db0*/  MUFU.EX2 R189, R27 ;  /* 0x0000001b00bd7308 */ /* 0x0004e20000000800 */
[----:B------:R-:W-:Y:S01]  /*5dc0*/  FMUL.FTZ R117, R2, R117 ;  /* 0x0000007502757220 */ /* 0x000fe20000410000 */
[-C--:B------:R-:W-:Y:S01]  /*5dd0*/  HMMA.16816.F32.BF16 R104, R140, R154.reuse, R104 ;  /* 0x0000009a8c68723c */ /* 0x080fe20000041868 */
[----:B------:R-:W-:Y:S03]  /*5de0*/  LDSM.16.MT88.4 R180, [R209+0xb800] ;  /* 0x00b80000d1b4783b */ /* 0x000fe60000004200 */
[C---:B------:R-:W-:Y:S02]  /*5df0*/  FMUL.FTZ R118, R0.reuse, R118 ;  /* 0x0000007600767220 */ /* 0x040fe40000410000 */
[----:B------:R-:W-:Y:S02]  /*5e00*/  FMUL.FTZ R119, R0, R119 ;  /* 0x0000007700777220 */ /* 0x000fe40000410000 */
[C---:B------:R-:W-:Y:S01]  /*5e10*/  HMMA.16816.F32.BF16 R108, R144.reuse, R154, R108 ;  /* 0x0000009a906c723c */ /* 0x040fe2000004186c */
[----:B------:R-:W-:Y:S01]  /*5e20*/  MUFU.EX2 R193, R138 ;  /* 0x0000008a00c17308 */ /* 0x000fe20000000800 */
[----:B------:R-:W4:Y:S02]  /*5e30*/  LDSM.16.MT88.4 R152, [R213+0xb000] ;  /* 0x00b00000d598783b */ /* 0x000f240000004200 */
[C---:B-1----:R-:W-:Y:S02]  /*5e40*/  FMUL.FTZ R26, R132.reuse, R166 ;  /* 0x000000a6841a7220 */ /* 0x042fe40000410000 */
[C---:B------:R-:W-:Y:S02]  /*5e50*/  FMUL.FTZ R120, R133.reuse, R120 ;  /* 0x0000007885787220 */ /* 0x040fe40000410000 */
[----:B------:R-:W-:Y:S01]  /*5e60*/  FMUL.FTZ R121, R133, R121 ;  /* 0x0000007985797220 */ /* 0x000fe20000410000 */
[-C--:B-----5:R-:W-:Y:S02]  /*5e70*/  HMMA.16816.F32.BF16 R32, R144, R148.reuse, R32 ;  /* 0x000000949020723c */ /* 0x0a0fe40000041820 */
[----:B------:R-:W1:Y:S01]  /*5e80*/  MUFU.EX2 R138, R30 ;  /* 0x0000001e008a7308 */ /* 0x000e620000000800 */
[C---:B------:R-:W-:Y:S02]  /*5e90*/  FMUL.FTZ R122, R132.reuse, R122 ;  /* 0x0000007a847a7220 */ /* 0x040fe40000410000 */
[C---:B--2---:R-:W-:Y:S01]  /*5ea0*/  FMUL.FTZ R27, R132.reuse, R167 ;  /* 0x000000a7841b7220 */ /* 0x044fe20000410000 */
[----:B---3--:R-:W-:Y:S01]  /*5eb0*/  F2FP.BF16.PACK_AB R173, R189, R190 ;  /* 0x000000bebdad723e */ /* 0x008fe200000010ff */
[----:B------:R-:W2:Y:S01]  /*5ec0*/  LDSM.16.MT88.4 R164, [R214+0xa800] ;  /* 0x00a80000d6a4783b */ /* 0x000ea20000004200 */
[C---:B------:R-:W-:Y:S04]  /*5ed0*/  HMMA.16816.F32.BF16 R112, R140.reuse, R148, R112 ;  /* 0x000000948c70723c */ /* 0x040fe80000041870 */
[----:B------:R-:W-:Y:S02]  /*5ee0*/  FMUL.FTZ R123, R132, R123 ;  /* 0x0000007b847b7220 */ /* 0x000fe40000410000 */
[----:B------:R-:W-:Y:S02]  /*5ef0*/  FMUL.FTZ R124, R2, R124 ;  /* 0x0000007c027c7220 */ /* 0x000fe40000410000 */
[-C--:B------:R-:W-:Y:S04]  /*5f00*/  HMMA.16816.F32.BF16 R116, R140, R150.reuse, R116 ;  /* 0x000000968c74723c */ /* 0x080fe80000041874 */
[--C-:B------:R-:W-:Y:S02]  /*5f10*/  FFMA.FTZ R28, R28, c[0x0][0x23c], -R139.reuse ;  /* 0x00008f001c1c7a23 */ /* 0x100fe4000001088b */
[----:B------:R-:W-:Y:S02]  /*5f20*/  FMUL.FTZ R125, R2, R125 ;  /* 0x0000007d027d7220 */ /* 0x000fe40000410000 */
[C---:B------:R-:W-:Y:S01]  /*5f30*/  HMMA.16816.F32.BF16 R120, R144.reuse, R150, R120 ;  /* 0x000000969078723c */ /* 0x040fe20000041878 */
[----:B------:R3:W-:Y:S03]  /*5f40*/  MUFU.EX2 R188, R28 ;  /* 0x0000001c00bc7308 */ /* 0x0007e60000000800 */
[----:B-1----:R-:W-:Y:S01]  /*5f50*/  F2FP.BF16.PACK_AB R175, R137, R138 ;  /* 0x0000008a89af723e */ /* 0x002fe200000010ff */
[C---:B------:R-:W-:Y:S02]  /*5f60*/  FMUL.FTZ R126, R0.reuse, R126 ;  /* 0x0000007e007e7220 */ /* 0x040fe40000410000 */
[----:B------:R-:W-:Y:S01]  /*5f70*/  FMUL.FTZ R127, R0, R127 ;  /* 0x0000007f007f7220 */ /* 0x000fe20000410000 */
[-C--:B----4-:R-:W-:Y:S04]  /*5f80*/  HMMA.16816.F32.BF16 R24, R144, R152.reuse, R24 ;  /* 0x000000989018723c */ /* 0x090fe80000041818 */
[----:B------:R-:W-:Y:S02]  /*5f90*/  FFMA.FTZ R139, R29, c[0x0][0x23c], -R139 ;  /* 0x00008f001d8b7a23 */ /* 0x000fe4000001088b */
[C---:B------:R-:W-:Y:S02]  /*5fa0*/  FMUL.FTZ R128, R2.reuse, R128 ;  /* 0x0000008002807220 */ /* 0x040fe40000410000 */
[----:B------:R-:W-:Y:S01]  /*5fb0*/  FMUL.FTZ R129, R2, R129 ;  /* 0x0000008102817220 */ /* 0x000fe20000410000 */
[C---:B------:R-:W-:Y:S01]  /*5fc0*/  HMMA.16816.F32.BF16 R124, R140.reuse, R152, R124 ;  /* 0x000000988c7c723c */ /* 0x040fe2000004187c */
[----:B------:R-:W1:Y:S03]  /*5fd0*/  MUFU.EX2 R139, R139 ;  /* 0x0000008b008b7308 */ /* 0x000e660000000800 */
[C---:B------:R-:W-:Y:S02]  /*5fe0*/  FMUL.FTZ R130, R0.reuse, R130 ;  /* 0x0000008200827220 */ /* 0x040fe40000410000 */
[----:B------:R-:W-:Y:S02]  /*5ff0*/  FMUL.FTZ R131, R0, R131 ;  /* 0x0000008300837220 */ /* 0x000fe40000410000 */
[----:B---3--:R-:W-:Y:S01]  /*6000*/  FMUL.FTZ R28, R133, R168 ;  /* 0x000000a8851c7220 */ /* 0x008fe20000410000 */
[----:B------:R-:W-:Y:S03]  /*6010*/  F2FP.BF16.PACK_AB R168, R199, R200 ;  /* 0x000000c8c7a8723e */ /* 0x000fe600000010ff */
[----:B------:R-:W-:Y:S01]  /*6020*/  FMUL.FTZ R29, R133, R169 ;  /* 0x000000a9851d7220 */ /* 0x000fe20000410000 */
[-C--:B------:R-:W-:Y:S03]  /*6030*/  HMMA.16816.F32.BF16 R128, R140, R154.reuse, R128 ;  /* 0x0000009a8c80723c */ /* 0x080fe60000041880 */
[C---:B------:R-:W-:Y:S01]  /*6040*/  FMUL.FTZ R30, R132.reuse, R170 ;  /* 0x000000aa841e7220 */ /* 0x040fe20000410000 */
[----:B------:R-:W-:Y:S01]  /*6050*/  F2FP.BF16.PACK_AB R169, R197, R198 ;  /* 0x000000c6c5a9723e */ /* 0x000fe200000010ff */
[C---:B------:R-:W-:Y:S01]  /*6060*/  FMUL.FTZ R31, R132.reuse, R171 ;  /* 0x000000ab841f7220 */ /* 0x040fe20000410000 */
[----:B------:R-:W-:Y:S01]  /*6070*/  F2FP.BF16.PACK_AB R170, R195, R196 ;  /* 0x000000c4c3aa723e */ /* 0x000fe200000010ff */
[----:B------:R-:W-:Y:S01]  /*6080*/  FFMA.FTZ R133, R133, R237, R231 ;  /* 0x000000ed85857223 */ /* 0x000fe200000100e7 */
[----:B------:R-:W-:Y:S01]  /*6090*/  F2FP.BF16.PACK_AB R171, R193, R194 ;  /* 0x000000c2c1ab723e */ /* 0x000fe200000010ff */
[----:B------:R-:W-:Y:S03]  /*60a0*/  FFMA.FTZ R132, R132, R236, R227 ;  /* 0x000000ec84847223 */ /* 0x000fe600000100e3 */
[----:B------:R-:W-:Y:S04]  /*60b0*/  HMMA.16816.F32.BF16 R28, R144, R154, R28 ;  /* 0x0000009a901c723c */ /* 0x000fe8000004181c */
[----:B-1----:R-:W-:Y:S01]  /*60c0*/  F2FP.BF16.PACK_AB R174, R139, R188 ;  /* 0x000000bc8bae723e */ /* 0x002fe200000010ff */
[----:B------:R-:W-:Y:S02]  /*60d0*/  FFMA.FTZ R2, R2, R235, R206 ;  /* 0x000000eb02027223 */ /* 0x000fe400000100ce */
[----:B------:R-:W-:Y:S01]  /*60e0*/  FFMA.FTZ R0, R0, R234, R202 ;  /* 0x000000ea00007223 */ /* 0x000fe200000100ca */
[-C--:B------:R-:W-:Y:S01]  /*60f0*/  HMMA.16816.F32.BF16 R144, R168, R156.reuse, R4 ;  /* 0x0000009ca890723c */ /* 0x080fe20000041804 */
[----:B------:R-:W1:Y:S04]  /*6100*/  LDSM.16.MT88.4 R4, [R214+0xb800] ;  /* 0x00b80000d604783b */ /* 0x000e680000004200 */
[----:B------:R-:W-:Y:S02]  /*6110*/  FADD.FTZ R133, R233, R133 ;  /* 0x00000085e9857221 */ /* 0x000fe40000010000 */
[----:B------:R-:W-:Y:S01]  /*6120*/  FADD.FTZ R0, R204, R0 ;  /* 0x00000000cc007221 */ /* 0x000fe20000010000 */
[C---:B------:R-:W-:Y:S01]  /*6130*/  HMMA.16816.F32.BF16 R140, R172.reuse, R156, R8 ;  /* 0x0000009cac8c723c */ /* 0x040fe20000041808 */
[----:B------:R-:W3:Y:S03]  /*6140*/  LDSM.16.MT88.4 R8, [R213+0xb800] ;  /* 0x00b80000d508783b */ /* 0x000ee60000004200 */
        /* <DEDUP_REMOVED lines=27> */
[-C--:B------:R-:W-:Y:S04]  /*6300*/  HMMA.16816.F32.BF16 R116, R172, R6.reuse, R116 ;  /* 0x00000006ac74723c */ /* 0x080fe80000041874 */
[----:B------:R-:W-:Y:S01]  /*6310*/  FADD.FTZ R4, R226, R4 ;  /* 0x00000004e2047221 */ /* 0x000fe20000010000 */
[----:B------:R-:W-:Y:S01]  /*6320*/  MOV R132, R136 ;  /* 0x0000008800847202 */ /* 0x000fe20000000f00 */
[----:B------:R-:W-:Y:S02]  /*6330*/  FADD.FTZ R5, R190, R0 ;  /* 0x00000000be057221 */ /* 0x000fe40000010000 */
[----:B------:R-:W-:Y:S01]  /*6340*/  FADD.FTZ R4, R228, R4 ;  /* 0x00000004e4047221 */ /* 0x000fe20000010000 */
[C---:B------:R-:W-:Y:S04]  /*6350*/  HMMA.16816.F32.BF16 R120, R168.reuse, R6, R120 ;  /* 0x00000006a878723c */ /* 0x040fe80000041878 */
[----:B------:R-:W-:Y:S03]  /*6360*/  FADD.FTZ R4, R198, R4 ;  /* 0x00000004c6047221 */ /* 0x000fe60000010000 */
[----:B------:R-:W-:Y:S01]  /*6370*/  FADD.FTZ R6, R225, R2 ;  /* 0x00000002e1067221 */ /* 0x000fe20000010000 */
[-C--:B---3--:R-:W-:Y:S04]  /*6380*/  HMMA.16816.F32.BF16 R164, R168, R8.reuse, R24 ;  /* 0x00000008a8a4723c */ /* 0x088fe80000041818 */
[----:B------:R-:W-:Y:S02]  /*6390*/  FADD.FTZ R2, R230, R133 ;  /* 0x00000085e6027221 */ /* 0x000fe40000010000 */
[----:B------:R-:W-:Y:S02]  /*63a0*/  FADD.FTZ R6, R205, R6 ;  /* 0x00000006cd067221 */ /* 0x000fe40000010000 */
[----:B------:R-:W-:Y:S01]  /*63b0*/  FADD.FTZ R2, R232, R2 ;  /* 0x00000002e8027221 */ /* 0x000fe20000010000 */
[C---:B------:R-:W-:Y:S04]  /*63c0*/  HMMA.16816.F32.BF16 R124, R172.reuse, R8, R124 ;  /* 0x00000008ac7c723c */ /* 0x040fe8000004187c */
[----:B------:R-:W-:Y:S02]  /*63d0*/  FADD.FTZ R6, R207, R6 ;  /* 0x00000006cf067221 */ /* 0x000fe40000010000 */
[----:B------:R-:W-:Y:S02]  /*63e0*/  FADD.FTZ R2, R200, R2 ;  /* 0x00000002c8027221 */ /* 0x000fe40000010000 */
[----:B------:R-:W-:Y:S01]  /*63f0*/  FADD.FTZ R6, R192, R6 ;  /* 0x00000006c0067221 */ /* 0x000fe20000010000 */
[-C--:B------:R-:W-:Y:S03]  /*6400*/  HMMA.16816.F32.BF16 R128, R172, R10.reuse, R128 ;  /* 0x0000000aac80723c */ /* 0x080fe60000041880 */
        /* <DEDUP_REMOVED lines=8> */
[----:B------:R-:W-:Y:S01]  /*6490*/  FADD.FTZ R0, R138, R4 ;  /* 0x000000048a007221 */ /* 0x000fe20000010000 */
[----:B------:R-:W-:Y:S01]  /*64a0*/  MOV R138, R134 ;  /* 0x00000086008a7202 */ /* 0x000fe20000000f00 */
[----:B------:R-:W-:Y:S02]  /*64b0*/  FADD.FTZ R237, R195, R6 ;  /* 0x00000006c3ed7221 */ /* 0x000fe40000010000 */
[----:B------:R-:W-:Y:S02]  /*64c0*/  FADD.FTZ R236, R193, R5 ;  /* 0x00000005c1ec7221 */ /* 0x000fe40000010000 */
[----:B------:R-:W-:Y:S01]  /*64d0*/  FADD.FTZ R235, R139, R2 ;  /* 0x000000028beb7221 */ /* 0x000fe20000010000 */
[----:B------:R-:W-:Y:S01]  /*64e0*/  MOV R139, R3 ;  /* 0x00000003008b7202 */ /* 0x000fe20000000f00 */
[----:B------:R-:W-:Y:S01]  /*64f0*/  FADD.FTZ R234, R137, R0 ;  /* 0x0000000089ea7221 */ /* 0x000fe20000010000 */
[----:B------:R-:W-:Y:S01]  /*6500*/  MOV R137, R135 ;  /* 0x0000008700897202 */ /* 0x000fe20000000f00 */
[----:B------:R-:W-:-:S05]  /*6510*/  @P4 BRA `(.L_x_922) ;  /* 0xffffde5000004947 */ /* 0x000fca000383ffff */
.L_x_921:
[----:B------:R-:W1:Y:S01]  /*6520*/  SHFL.BFLY PT, R0, R237, 0x2, 0x1f ;  /* 0x0c401f00ed007f89 */ /* 0x000e6200000e0000 */
[----:B------:R-:W-:Y:S01]  /*6530*/  ISETP.NE.AND P0, PT, R251, -0x1, PT ;  /* 0xfffffffffb00780c */ /* 0x000fe20003f05270 */
[----:B------:R-:W-:Y:S02]  /*6540*/  BSSY B0, `(.L_x_925) ;  /* 0x00001b0000007945 */ /* 0x000fe40003800000 */
[----:B------:R-:W2:Y:S04]  /*6550*/  SHFL.BFLY PT, R4, R235, 0x2, 0x1f ;  /* 0x0c401f00eb047f89 */ /* 0x000ea800000e0000 */
[----:B------:R-:W3:Y:S04]  /*6560*/  SHFL.BFLY PT, R2, R236, 0x2, 0x1f ;  /* 0x0c401f00ec027f89 */ /* 0x000ee800000e0000 */
[----:B------:R-:W4:Y:S04]  /*6570*/  SHFL.BFLY PT, R5, R234, 0x2, 0x1f ;  /* 0x0c401f00ea057f89 */ /* 0x000f2800000e0000 */
[----:B------:R-:W5:Y:S04]  /*6580*/  S2R R10, SR_TID.X ;  /* 0x00000000000a7919 */ /* 0x000f680000002100 */
[----:B------:R-:W5:Y:S01]  /*6590*/  S2R R172, SR_CTAID.Y ;  /* 0x0000000000ac7919 */ /* 0x000f620000002600 */
[----:B-1----:R-:W-:-:S02]  /*65a0*/  FADD.FTZ R237, R0, R237 ;  /* 0x000000ed00ed7221 */ /* 0x002fc40000010000 */
[----:B--2---:R-:W-:-:S03]  /*65b0*/  FADD.FTZ R235, R4, R235 ;  /* 0x000000eb04eb7221 */ /* 0x004fc60000010000 */
[----:B------:R-:W1:Y:S01]  /*65c0*/  SHFL.BFLY PT, R6, R237, 0x1, 0x1f ;  /* 0x0c201f00ed067f89 */ /* 0x000e6200000e0000 */
[----:B---3--:R-:W-:-:S03]  /*65d0*/  FADD.FTZ R236, R2, R236 ;  /* 0x000000ec02ec7221 */ /* 0x008fc60000010000 */
[----:B------:R-:W2:Y:S01]  /*65e0*/  SHFL.BFLY PT, R2, R235, 0x1, 0x1f ;  /* 0x0c201f00eb027f89 */ /* 0x000ea200000e0000 */
[----:B----4-:R-:W-:-:S03]  /*65f0*/  FADD.FTZ R234, R5, R234 ;  /* 0x000000ea05ea7221 */ /* 0x010fc60000010000 */
[----:B------:R-:W3:Y:S01]  /*6600*/  SHFL.BFLY PT, R0, R236, 0x1, 0x1f ;  /* 0x0c201f00ec007f89 */ /* 0x000ee200000e0000 */
[----:B------:R-:W-:-:S03]  /*6610*/  @P0 IMAD.WIDE.U32 R4, R251, c[0x0][0x1e8], RZ ;  /* 0x00007a00fb040a25 */ /* 0x000fc600078e00ff */
[----:B------:R-:W4:Y:S01]  /*6620*/  SHFL.BFLY PT, R7, R234, 0x1, 0x1f ;  /* 0x0c201f00ea077f89 */ /* 0x000f2200000e0000 */
[----:B------:R-:W-:Y:S01]  /*6630*/  @P0 IMAD R138, R251, c[0x0][0x1ec], R5 ;  /* 0x00007b00fb8a0a24 */ /* 0x000fe200078e0205 */
[----:B------:R-:W-:Y:S01]  /*6640*/  @P0 MOV R137, R4 ;  /* 0x0000000400890202 */ /* 0x000fe20000000f00 */
[----:B-----5:R-:W-:Y:S01]  /*6650*/  @!P0 IMAD.WIDE.U32 R8, R172, c[0x0][0x1e0], RZ ;  /* 0x00007800ac088a25 */ /* 0x020fe200078e00ff */
[----:B------:R-:W-:-:S04]  /*6660*/  SHF.R.S32.HI R4, RZ, 0x1f, R10 ;  /* 0x0000001fff047819 */ /* 0x000fc8000001140a */
[----:B------:R-:W-:Y:S02]  /*6670*/  LEA.HI R5, R4, R10, RZ, 0x2 ;  /* 0x0000000a04057211 */ /* 0x000fe400078f10ff */
[----:B------:R-:W-:Y:S01]  /*6680*/  @!P0 MOV R137, R8 ;  /* 0x0000000800898202 */ /* 0x000fe20000000f00 */
[----:B-1----:R-:W-:Y:S01]  /*6690*/  FADD.FTZ R237, R237, R6 ;  /* 0x00000006eded7221 */ /* 0x002fe20000010000 */
[----:B------:R-:W-:Y:S01]  /*66a0*/  LOP3.LUT R6, R5, 0x3ffffffc, RZ, 0xc0, !PT ;  /* 0x3ffffffc05067812 */ /* 0x000fe200078ec0ff */
[----:B--2---:R-:W-:Y:S01]  /*66b0*/  FADD.FTZ R235, R235, R2 ;  /* 0x00000002ebeb7221 */ /* 0x004fe20000010000 */
[----:B------:R-:W-:Y:S02]  /*66c0*/  @!P0 SHF.R.S32.HI R2, RZ, 0x1f, R172 ;  /* 0x0000001fff028819 */ /* 0x000fe400000114ac */
[----:B------:R-:W-:Y:S01]  /*66d0*/  FSETP.NE.FTZ.AND P6, PT, R237, RZ, PT ;  /* 0x000000ffed00720b */ /* 0x000fe20003fd5000 */
[----:B---3--:R-:W-:Y:S01]  /*66e0*/  FADD.FTZ R236, R236, R0 ;  /* 0x00000000ecec7221 */ /* 0x008fe20000010000 */
[----:B------:R-:W-:-:S02]  /*66f0*/  MOV R0, 0x3f800000 ;  /* 0x3f80000000007802 */ /* 0x000fc40000000f00 */
[----:B------:R-:W-:Y:S01]  /*6700*/  FSETP.NE.FTZ.AND P4, PT, R235, RZ, PT ;  /* 0x000000ffeb00720b */ /* 0x000fe20003f95000 */
[----:B----4-:R-:W-:Y:S01]  /*6710*/  FADD.FTZ R234, R234, R7 ;  /* 0x00000007eaea7221 */ /* 0x010fe20000010000 */
[----:B------:R-:W-:Y:S01]  /*6720*/  FSETP.NE.FTZ.AND P5, PT, R236, RZ, PT ;  /* 0x000000ffec00720b */ /* 0x000fe20003fb5000 */
[----:B------:R-:W-:Y:S01]  /*6730*/  @!P0 IMAD R7, R2, c[0x0][0x1e0], RZ ;  /* 0x0000780002078a24 */ /* 0x000fe200078e02ff */
[-C--:B------:R-:W-:Y:S02]  /*6740*/  LEA.HI R2, R4, R10.reuse, RZ, 0x5 ;  /* 0x0000000a04027211 */ /* 0x080fe400078f28ff */
[----:B------:R-:W-:Y:S01]  /*6750*/  IADD3 R6, -R6, R10, RZ ;  /* 0x0000000a06067210 */ /* 0x000fe20007ffe1ff */
[----:B------:R-:W-:Y:S01]  /*6760*/  @!P0 IMAD R7, R172, c[0x0][0x1e4], R7 ;  /* 0x00007900ac078a24 */ /* 0x000fe200078e0207 */
[----:B------:R-:W-:Y:S01]  /*6770*/  SHF.R.S32.HI R2, RZ, 0x5, R2 ;  /* 0x00000005ff027819 */ /* 0x000fe20000011402 */
[----:B------:R-:W1:Y:S01]  /*6780*/  @P6 MUFU.RCP R0, R237 ;  /* 0x000000ed00006308 */ /* 0x000e620000001000 */
[----:B------:R-:W-:-:S02]  /*6790*/  MOV R4, 0x3f800000 ;  /* 0x3f80000000047802 */ /* 0x000fc40000000f00 */
[----:B------:R-:W-:Y:S02]  /*67a0*/  LEA R139, R2, R6, 0x9 ;  /* 0x00000006028b7211 */ /* 0x000fe400078e48ff */
[----:B------:R-:W-:Y:S02]  /*67b0*/  MOV R2, 0x3f800000 ;  /* 0x3f80000000027802 */ /* 0x000fe40000000f00 */
[----:B------:R-:W-:Y:S01]  /*67c0*/  FSETP.NE.FTZ.AND P3, PT, R234, RZ, PT ;  /* 0x000000ffea00720b */ /* 0x000fe20003f75000 */
[----:B------:R-:W-:Y:S01]  /*67d0*/  @P5 MUFU.RCP R4, R236 ;  /* 0x000000ec00045308 */ /* 0x000fe20000001000 */
[----:B------:R-:W-:-:S07]  /*67e0*/  @!P0 IADD3 R138, R9, R7, RZ ;  /* 0x00000007098a8210 */ /* 0x000fce0007ffe0ff */
[----:B------:R-:W2:Y:S01]  /*67f0*/  @P4 MUFU.RCP R2, R235 ;  /* 0x000000eb00024308 */ /* 0x000ea20000001000 */
        /* <DEDUP_REMOVED lines=40> */
[----:B------:R-:W-:Y:S01]  /*6a80*/  MOV R0, 0x3f800000 ;  /* 0x3f80000000007802 */ /* 0x000fe20000000f00 */
[----:B--2---:R-:W-:Y:S02]  /*6a90*/  FMUL.FTZ R21, R2, R57 ;  /* 0x0000003902157220 */ /* 0x004fe40000410000 */
[C---:B------:R-:W-:Y:S02]  /*6aa0*/  FMUL.FTZ R146, R4.reuse, R146 ;  /* 0x0000009204927220 */ /* 0x040fe40000410000 */
[C---:B------:R-:W-:Y:S01]  /*6ab0*/  FMUL.FTZ R6, R4.reuse, R147 ;  /* 0x0000009304067220 */ /* 0x040fe20000410000 */
[----:B------:R-:W1:Y:S01]  /*6ac0*/  @P3 MUFU.RCP R0, R234 ;  /* 0x000000ea00003308 */ /* 0x000e620000001000 */
        /* <DEDUP_REMOVED lines=41> */
[C---:B------:R-:W-:Y:S02]  /*6d60*/  FMUL.FTZ R167, R4.reuse, R167 ;  /* 0x000000a704a77220 */ /* 0x040fe40000410000 */
[C---:B------:R-:W-:Y:S02]  /*6d70*/  FMUL.FTZ R170, R4.reuse, R170 ;  /* 0x000000aa04aa7220 */ /* 0x040fe40000410000 */
[----:B------:R-:W-:Y:S01]  /*6d80*/  FMUL.FTZ R171, R4, R171 ;  /* 0x000000ab04ab7220 */ /* 0x000fe20000410000 */
[----:B------:R-:W-:Y:S01]  /*6d90*/  SHF.R.S32.HI R4, RZ, 0x1f, R5 ;  /* 0x0000001fff047819 */ /* 0x000fe20000011405 */
[C---:B------:R-:W-:Y:S01]  /*6da0*/  FMUL.FTZ R140, R2.reuse, R140 ;  /* 0x0000008c028c7220 */ /* 0x040fe20000410000 */
[----:B------:R-:W-:Y:S01]  /*6db0*/  F2FP.BF16.PACK_AB R66, R167, R166 ;  /* 0x000000a6a742723e */ /* 0x000fe200000010ff */
[----:B------:R-:W-:-:S02]  /*6dc0*/  FMUL.FTZ R10, R2, R141 ;  /* 0x0000008d020a7220 */ /* 0x000fc40000410000 */
[C---:B------:R-:W-:Y:S02]  /*6dd0*/  FMUL.FTZ R148, R2.reuse, R148 ;  /* 0x0000009402947220 */ /* 0x040fe40000410000 */
        /* <DEDUP_REMOVED lines=41> */
[C---:B------:R-:W-:Y:S01]  /*7070*/  FMUL.FTZ R65, R2.reuse, R125 ;  /* 0x0000007d02417220 */ /* 0x040fe20000410000 */
[----:B------:R-:W-:Y:S01]  /*7080*/  F2FP.BF16.PACK_AB R57, R57, R116 ;  /* 0x000000743939723e */ /* 0x000fe200000010ff */
[----:B------:R-:W-:-:S02]  /*7090*/  FMUL.FTZ R128, R2, R128 ;  /* 0x0000008002807220 */ /* 0x000fc40000410000 */
        /* <DEDUP_REMOVED lines=51> */
[----:B------:R-:W1:Y:S01]  /*73d0*/  S2R R84, SR_CTAID.Z ;  /* 0x0000000000547919 */ /* 0x000e620000002700 */
        /* <DEDUP_REMOVED lines=29> */
[----:B--2---:R-:W-:-:S03]  /*75b0*/  MOV R6, 0x40 ;  /* 0x0000004000067802 */ /* 0x004fc60000000f00 */
[----:B------:R2:W-:Y:S01]  /*75c0*/  STS [R2+0x2400], R14 ;  /* 0x0024000e02007388 */ /* 0x0005e20000000800 */
[----:B------:R-:W-:Y:S02]  /*75d0*/  SEL R6, R6, 0xffffffc0, !P2 ;  /* 0xffffffc006067807 */ /* 0x000fe40005000000 */
[----:B---3--:R-:W-:Y:S02]  /*75e0*/  IADD3 R5, R0, R4, RZ ;  /* 0x0000000400057210 */ /* 0x008fe40007ffe0ff */
[----:B------:R-:W-:Y:S02]  /*75f0*/  IADD3 R4, R4, R2, RZ ;  /* 0x0000000204047210 */ /* 0x000fe40007ffe0ff */
[-C--:B----4-:R-:W-:Y:S01]  /*7600*/  IADD3 R8, R0, R6.reuse, RZ ;  /* 0x0000000600087210 */ /* 0x090fe20007ffe0ff */
[----:B------:R3:W-:Y:S01]  /*7610*/  STS [R5], R13 ;  /* 0x0000000d05007388 */ /* 0x0007e20000000800 */
[----:B------:R-:W-:Y:S01]  /*7620*/  IADD3 R7, R5, R6, RZ ;  /* 0x0000000605077210 */ /* 0x000fe20007ffe0ff */
[----:B-----5:R-:W4:Y:S02]  /*7630*/  LDC.U8 R10, c[0x0][0x329] ;  /* 0x0000ca40ff0a7b82 */ /* 0x020f240000000000 */
[----:B------:R5:W-:Y:S01]  /*7640*/  STS [R5+0x400], R12 ;  /* 0x0004000c05007388 */ /* 0x000be20000000800 */
[----:B-1----:R-:W-:-:S03]  /*7650*/  IADD3 R9, R6, R2, RZ ;  /* 0x0000000206097210 */ /* 0x002fc60007ffe0ff */
[----:B------:R1:W-:Y:S01]  /*7660*/  STS [R4], R16 ;  /* 0x0000001004007388 */ /* 0x0003e20000000800 */
[----:B------:R-:W-:Y:S01]  /*7670*/  IADD3 R6, R4, R6, RZ ;  /* 0x0000000604067210 */ /* 0x000fe20007ffe0ff */
[----:B------:R-:W1:Y:S02]  /*7680*/  LDC.U8 R11, c[0x0][0x328] ;  /* 0x0000ca00ff0b7b82 */ /* 0x000e640000000000 */
[----:B------:R-:W-:Y:S01]  /*7690*/  STS [R4+0x400], R15 ;  /* 0x0004000f04007388 */ /* 0x000fe20000000800 */
[----:B--2---:R-:W-:-:S03]  /*76a0*/  MOV R14, 0x7f800000 ;  /* 0x7f800000000e7802 */ /* 0x004fc60000000f00 */
[----:B------:R2:W-:Y:S04]  /*76b0*/  STS [R5+0x2000], R17 ;  /* 0x0020001105007388 */ /* 0x0005e80000000800 */
[----:B------:R-:W-:Y:S04]  /*76c0*/  STS [R5+0x2400], R18 ;  /* 0x0024001205007388 */ /* 0x000fe80000000800 */
[----:B------:R-:W-:Y:S01]  /*76d0*/  STS [R4+0x2000], R25 ;  /* 0x0020001904007388 */ /* 0x000fe20000000800 */
[----:B---3--:R-:W-:Y:S01]  /*76e0*/  @P5 MUFU.LG2 R13, R236 ;  /* 0x000000ec000d5308 */ /* 0x008fe20000000c00 */
[----:B----4-:R-:W-:-:S02]  /*76f0*/  ISETP.NE.AND P1, PT, R10, RZ, PT ;  /* 0x000000ff0a00720c */ /* 0x010fc40003f25270 */
[----:B------:R-:W-:Y:S04]  /*7700*/  STS [R4+0x2400], R24 ;  /* 0x0024001804007388 */ /* 0x000fe80000000800 */
[----:B------:R-:W-:Y:S01]  /*7710*/  STS [R8], R23 ;  /* 0x0000001708007388 */ /* 0x000fe20000000800 */
[----:B-----5:R-:W-:Y:S01]  /*7720*/  @P4 MUFU.LG2 R12, R235 ;  /* 0x000000eb000c4308 */ /* 0x020fe20000000c00 */
[----:B-1----:R-:W-:Y:S02]  /*7730*/  MOV R16, 0x7f800000 ;  /* 0x7f80000000107802 */ /* 0x002fe40000000f00 */
[----:B------:R-:W-:Y:S01]  /*7740*/  STS [R8+0x400], R22 ;  /* 0x0004001608007388 */ /* 0x000fe20000000800 */
[----:B------:R-:W-:-:S03]  /*7750*/  ISETP.NE.AND P2, PT, R11, RZ, PT ;  /* 0x000000ff0b00720c */ /* 0x000fc60003f45270 */
[----:B------:R-:W-:Y:S01]  /*7760*/  STS [R9], R20 ;  /* 0x0000001409007388 */ /* 0x000fe20000000800 */
[----:B------:R-:W-:Y:S01]  /*7770*/  @P3 MUFU.LG2 R11, R234 ;  /* 0x000000ea000b3308 */ /* 0x000fe20000000c00 */
[----:B--2---:R-:W-:Y:S02]  /*7780*/  MOV R17, 0x7f800000 ;  /* 0x7f80000000117802 */ /* 0x004fe40000000f00 */
        /* <DEDUP_REMOVED lines=53> */
[----:B------:R1:W-:Y:S02]  /*7ae0*/  STS [R6+0x6400], R67 ;  /* 0x0064004306007388 */ /* 0x0003e40000000800 */
[C---:B------:R-:W-:Y:S02]  /*7af0*/  IMAD R0, R172.reuse, R0, RZ ;  /* 0x00000000ac007224 */ /* 0x040fe400078e02ff */
[----:B------:R-:W-:Y:S03]  /*7b00*/  BAR.SYNC.DEFER_BLOCKING 0x0 ;  /* 0x0000000000007b1d */ /* 0x000fe60000010000 */
[----:B------:R-:W-:-:S03]  /*7b10*/  @!P2 IMAD R2, R172, c[0x0][0x214], RZ ;  /* 0x00008500ac02aa24 */ /* 0x000fc600078e02ff */
[----:B------:R-:W3:Y:S02]  /*7b20*/  S2R R18, SR_TID.X ;  /* 0x0000000000127919 */ /* 0x000ee40000002100 */
[----:B------:R-:W-:Y:S02]  /*7b30*/  @!P2 SEL R2, R2, R251, !P0 ;  /* 0x000000fb0202a207 */ /* 0x000fe40004000000 */
[----:B------:R-:W4:Y:S02]  /*7b40*/  S2R R15, SR_CTAID.X ;  /* 0x00000000000f7919 */ /* 0x000f240000002500 */
[----:B------:R-:W-:Y:S01]  /*7b50*/  @!P2 SHF.R.S32.HI R5, RZ, 0x1f, R2 ;  /* 0x0000001fff05a819 */ /* 0x000fe20000011402 */
[----:B--2---:R-:W-:Y:S01]  /*7b60*/  @P6 FMUL.FTZ R7, R9, 0.69314718246459960938 ;  /* 0x3f31721809076820 */ /* 0x004fe20000410000 */
[----:B------:R-:W-:Y:S02]  /*7b70*/  SEL R9, R0, RZ, P2 ;  /* 0x000000ff00097207 */ /* 0x000fe40001000000 */
[----:B------:R-:W-:Y:S01]  /*7b80*/  @!P2 MOV R4, R2 ;  /* 0x000000020004a202 */ /* 0x000fe20000000f00 */
[----:B------:R-:W-:-:S02]  /*7b90*/  @P6 FFMA.FTZ R17, R136, c[0x0][0x238], R7 ;  /* 0x00008e0088116a23 */ /* 0x000fc40000010007 */
[----:B------:R-:W-:Y:S01]  /*7ba0*/  IMAD R2, R84, R8, R9 ;  /* 0x0000000854027224 */ /* 0x000fe200078e0209 */
[----:B-1----:R-:W-:Y:S01]  /*7bb0*/  @P1 MOV R6, c[0x0][0x210] ;  /* 0x0000840000061a02 */ /* 0x002fe20000000f00 */
[----:B------:R-:W-:Y:S01]  /*7bc0*/  @P5 FMUL.FTZ R9, R13, 0.69314718246459960938 ;  /* 0x3f3172180d095820 */ /* 0x000fe20000410000 */
[----:B------:R-:W-:Y:S01]  /*7bd0*/  @!P1 MOV R6, 0x1 ;  /* 0x0000000100069802 */ /* 0x000fe20000000f00 */
[----:B------:R1:W2:Y:S01]  /*7be0*/  LDS.128 R24, [R223] ;  /* 0x00000000df187984 */ /* 0x0002a20000000c00 */
[----:B------:R-:W-:Y:S02]  /*7bf0*/  @P4 FMUL.FTZ R8, R12, 0.69314718246459960938 ;  /* 0x3f3172180c084820 */ /* 0x000fe40000410000 */
[----:B------:R-:W-:Y:S01]  /*7c00*/  @P5 FFMA.FTZ R16, R135, c[0x0][0x238], R9 ;  /* 0x00008e0087105a23 */ /* 0x000fe20000010009 */
[----:B------:R1:W1:Y:S01]  /*7c10*/  LDS.128 R32, [R223+0x800] ;  /* 0x00080000df207984 */ /* 0x0002620000000c00 */
[----:B------:R-:W-:Y:S01]  /*7c20*/  @P4 FFMA.FTZ R14, R134, c[0x0][0x238], R8 ;  /* 0x00008e00860e4a23 */ /* 0x000fe20000010008 */
[----:B---3--:R-:W-:-:S02]  /*7c30*/  SHF.R.S32.HI R19, RZ, 0x1f, R18 ;  /* 0x0000001fff137819 */ /* 0x008fc40000011412 */
[----:B------:R3:W1:Y:S02]  /*7c40*/  LDS.128 R40, [R223+0x1000] ;  /* 0x00100000df287984 */ /* 0x0006640000000c00 */
[----:B------:R-:W-:Y:S01]  /*7c50*/  LEA.HI R10, R19, R18, RZ, 0x5 ;  /* 0x00000012130a7211 */ /* 0x000fe200078f28ff */
[----:B----4-:R-:W-:Y:S01]  /*7c60*/  IMAD R7, R15, R6, RZ ;  /* 0x000000060f077224 */ /* 0x010fe200078e02ff */
[----:B------:R3:W4:Y:S01]  /*7c70*/  LDS.128 R48, [R223+0x1800] ;  /* 0x00180000df307984 */ /* 0x0007220000000c00 */
[----:B------:R-:W-:Y:S02]  /*7c80*/  MOV R15, 0x7f800000 ;  /* 0x7f800000000f7802 */ /* 0x000fe40000000f00 */
[----:B------:R-:W-:Y:S01]  /*7c90*/  LOP3.LUT R0, R10, 0xffffffe0, RZ, 0xc0, !PT ;  /* 0xffffffe00a007812 */ /* 0x000fe200078ec0ff */
[----:B------:R3:W1:Y:S01]  /*7ca0*/  LDS.128 R56, [R223+0x2000] ;  /* 0x00200000df387984 */ /* 0x0006620000000c00 */
[----:B------:R-:W-:Y:S01]  /*7cb0*/  SHF.L.U32 R10, R7, 0x7, RZ ;  /* 0x00000007070a7819 */ /* 0x000fe200000006ff */
[----:B------:R-:W-:Y:S01]  /*7cc0*/  @P3 FMUL.FTZ R7, R11, 0.69314718246459960938 ;  /* 0x3f3172180b073820 */ /* 0x000fe20000410000 */
[----:B------:R-:W-:Y:S01]  /*7cd0*/  IADD3 R0, -R0, R18, RZ ;  /* 0x0000001200007210 */ /* 0x000fe20007ffe1ff */
[----:B------:R3:W1:Y:S01]  /*7ce0*/  LDS.128 R64, [R223+0x2800] ;  /* 0x00280000df407984 */ /* 0x0006620000000c00 */
[----:B------:R-:W-:Y:S01]  /*7cf0*/  IADD3 R11, P1, P0, R10, R4, R2 ;  /* 0x000000040a0b7210 */ /* 0x000fe2000783e002 */
[----:B------:R-:W-:Y:S01]  /*7d00*/  @P3 FFMA.FTZ R15, R3, c[0x0][0x238], R7 ;  /* 0x00008e00030f3a23 */ /* 0x000fe20000010007 */
[----:B------:R-:W-:Y:S01]  /*7d10*/  LOP3.LUT P2, RZ, R0, 0x3, RZ, 0xc0, !PT ;  /* 0x0000000300ff7812 */ /* 0x000fe2000784c0ff */
[----:B------:R3:W1:Y:S01]  /*7d20*/  LDS.128 R72, [R223+0x3000] ;  /* 0x00300000df487984 */ /* 0x0006620000000c00 */
[----:B------:R-:W-:-:S02]  /*7d30*/  SHF.R.S32.HI R4, RZ, 0x1f, R10 ;  /* 0x0000001fff047819 */ /* 0x000fc4000001140a */
        /* <DEDUP_REMOVED lines=12> */
[----:B--2-4-:R-:W2:Y:S01]  /*7e00*/  LDL.LU R173, [R1+0x10] ;  /* 0x0000100001ad7983 */ /* 0x014ea20000300800 */
[----:B------:R-:W-:-:S04]  /*7e10*/  SHF.R.S32.HI R2, RZ, 0x1f, R0 ;  /* 0x0000001fff027819 */ /* 0x000fc80000011400 */
[----:B------:R-:W-:-:S04]  /*7e20*/  LEA.HI R0, R2, R0, RZ, 0x2 ;  /* 0x0000000002007211 */ /* 0x000fc800078f10ff */
[----:B------:R-:W-:-:S05]  /*7e30*/  SHF.R.S32.HI R0, RZ, 0x2, R0 ;  /* 0x00000002ff007819 */ /* 0x000fca0000011400 */
[----:B--2---:R-:W-:-:S05]  /*7e40*/  IMAD R0, R173, 0x10, R0 ;  /* 0x00000010ad007824 */ /* 0x004fca00078e0200 */
        /* <DEDUP_REMOVED lines=10> */
[----:B------:R-:W-:Y:S01]  /*7ef0*/  @!P6 LEA.HI.X.SX32 R9, R0, R5, 0x1, P0 ;  /* 0x000000050009e211 */ /* 0x000fe200000f0eff */
        /* <DEDUP_REMOVED lines=20> */
.L_x_926:
[----:B--2-4-:R-:W-:Y:S05]  /*8040*/  BSYNC B0 ;  /* 0x0000000000007941 */ /* 0x014fea0003800000 */
.L_x_925:
[----:B------:R-:W-:Y:S01]  /*8050*/  LEA.HI R4, R19, R18, RZ, 0x3 ;  /* 0x0000001213047211 */ /* 0x000fe200078f18ff */
[----:B------:R-:W-:Y:S01]  /*8060*/  BSSY B0, `(.L_x_927) ;  /* 0x0000017000007945 */ /* 0x000fe20003800000 */
[----:B------:R-:W-:-:S02]  /*8070*/  IADD3 R2, P0, R238, R137, RZ ;  /* 0x00000089ee027210 */ /* 0x000fc40007f1e0ff */
[----:B------:R-:W-:Y:S02]  /*8080*/  SHF.R.S32.HI R0, RZ, 0x1f, R238 ;  /* 0x0000001fff007819 */ /* 0x000fe400000114ee */
[----:B------:R-:W-:Y:S02]  /*8090*/  SHF.R.S32.HI R7, RZ, 0x3, R4 ;  /* 0x00000003ff077819 */ /* 0x000fe40000011404 */
[----:B------:R-:W-:Y:S01]  /*80a0*/  SHF.R.S32.HI R5, RZ, 0x1f, R84 ;  /* 0x0000001fff057819 */ /* 0x000fe20000011454 */
[----:B------:R-:W-:Y:S01]  /*80b0*/  IMAD.X R3, R0, 0x1, R138, P0 ;  /* 0x0000000100037824 */ /* 0x000fe200000e068a */
[----:B------:R-:W-:-:S03]  /*80c0*/  ISETP.GE.AND P0, PT, R7, R250, PT ;  /* 0x000000fa0700720c */ /* 0x000fc60003f06270 */
[----:B------:R-:W-:Y:S02]  /*80d0*/  IMAD R0, R5, c[0x0][0x1f0], RZ ;  /* 0x00007c0005007a24 */ /* 0x000fe400078e02ff */
[----:B------:R-:W-:-:S04]  /*80e0*/  IMAD.WIDE.U32 R10, R84, c[0x0][0x1f0], R2 ;  /* 0x00007c00540a7a25 */ /* 0x000fc800078e0002 */
[----:B------:R-:W-:-:S04]  /*80f0*/  IMAD R0, R84, c[0x0][0x1f4], R0 ;  /* 0x00007d0054007a24 */ /* 0x000fc800078e0200 */
[----:B------:R-:W-:Y:S01]  /*8100*/  IMAD.IADD R9, R11, 0x1, R0 ;  /* 0x000000010b097824 */ /* 0x000fe200078e0200 */
[----:B------:R-:W-:Y:S05]  /*8110*/  @P0 BRA `(.L_x_928) ;  /* 0x000000b000000947 */ /* 0x000fea0003800000 */
        /* <DEDUP_REMOVED lines=11> */
.L_x_928:
[----:B------:R-:W-:Y:S05]  /*81d0*/  BSYNC B0 ;  /* 0x0000000000007941 */ /* 0x000fea0003800000 */
.L_x_927:
[----:B------:R-:W-:Y:S01]  /*81e0*/  IADD3 R0, R7, 0x10, RZ ;  /* 0x0000001007007810 */ /* 0x000fe20007ffe0ff */
[----:B------:R-:W-:Y:S03]  /*81f0*/  BSSY B0, `(.L_x_929) ;  /* 0x0000011000007945 */ /* 0x000fe60003800000 */
[----:B------:R-:W-:-:S13]  /*8200*/  ISETP.GE.AND P0, PT, R0, R250, PT ;  /* 0x000000fa0000720c */ /* 0x000fda0003f06270 */
[----:B------:R-:W-:Y:S05]  /*8210*/  @P0 BRA `(.L_x_930) ;  /* 0x000000e000000947 */ /* 0x000fea0003800000 */
[----:B------:R-:W-:Y:S01]  /*8220*/  IADD3 R6, P0, R240, 0x10, RZ ;  /* 0x00000010f0067810 */ /* 0x000fe20007f1e0ff */
        /* <DEDUP_REMOVED lines=13> */
.L_x_930:
[----:B------:R-:W-:Y:S05]  /*8300*/  BSYNC B0 ;  /* 0x0000000000007941 */ /* 0x000fea0003800000 */
.L_x_929:
[----:B------:R-:W-:Y:S01]  /*8310*/  IADD3 R0, R7, 0x20, RZ ;  /* 0x0000002007007810 */ /* 0x000fe20007ffe0ff */
[----:B------:R-:W-:Y:S03]  /*8320*/  BSSY B0, `(.L_x_931) ;  /* 0x0000011000007945 */ /* 0x000fe60003800000 */
[----:B------:R-:W-:-:S13]  /*8330*/  ISETP.GE.AND P0, PT, R0, R250, PT ;  /* 0x000000fa0000720c */ /* 0x000fda0003f06270 */
[----:B------:R-:W-:Y:S05]  /*8340*/  @P0 BRA `(.L_x_932) ;  /* 0x000000e000000947 */ /* 0x000fea0003800000 */
[----:B------:R-:W-:Y:S01]  /*8350*/  IADD3 R6, P0, R240, 0x20, RZ ;  /* 0x00000020f0067810 */ /* 0x000fe20007f1e0ff */
        /* <DEDUP_REMOVED lines=13> */
.L_x_932:
[----:B------:R-:W-:Y:S05]  /*8430*/  BSYNC B0 ;  /* 0x0000000000007941 */ /* 0x000fea0003800000 */
.L_x_931:
        /* <DEDUP_REMOVED lines=18> */
.L_x_934:
[----:B------:R-:W-:Y:S05]  /*8560*/  BSYNC B0 ;  /* 0x0000000000007941 */ /* 0x000fea0003800000 */
.L_x_933:
[----:B------:R-:W4:Y:S01]  /*8570*/  LDL.LU R0, [R1+0xc] ;  /* 0x00000c0001007983 */ /* 0x000f220000300800 */
[----:B------:R-:W-:Y:S01]  /*8580*/  BSSY B0, `(.L_x_935) ;  /* 0x0000011000007945 */ /* 0x000fe20003800000 */
[----:B----4-:R-:W-:-:S13]  /*8590*/  ISETP.GE.AND P0, PT, R0, R250, PT ;  /* 0x000000fa0000720c */ /* 0x010fda0003f06270 */
        /* <DEDUP_REMOVED lines=15> */
.L_x_936:
[----:B------:R-:W-:Y:S05]  /*8690*/  BSYNC B0 ;  /* 0x0000000000007941 */ /* 0x000fea0003800000 */
.L_x_935:
        /* <DEDUP_REMOVED lines=18> */
.L_x_938:
[----:B------:R-:W-:Y:S05]  /*87c0*/  BSYNC B0 ;  /* 0x0000000000007941 */ /* 0x000fea0003800000 */
.L_x_937:
        /* <DEDUP_REMOVED lines=18> */
.L_x_940:
[----:B------:R-:W-:Y:S05]  /*88f0*/  BSYNC B0 ;  /* 0x0000000000007941 */ /* 0x000fea0003800000 */
.L_x_939:
[----:B------:R-:W4:Y:S02]  /*8900*/  LDL.LU R0, [R1] ;  /* 0x0000000001007983 */ /* 0x000f240000300800 */
[----:B----4-:R-:W-:-:S13]  /*8910*/  ISETP.GE.AND P0, PT, R0, R250, PT ;  /* 0x000000fa0000720c */ /* 0x010fda0003f06270 */
[----:B------:R-:W-:Y:S05]  /*8920*/  @P0 EXIT ;  /* 0x000000000000094d */ /* 0x000fea0003800000 */
[----:B------:R-:W-:Y:S01]  /*8930*/  IADD3 R6, P0, R240, 0x70, RZ ;  /* 0x00000070f0067810 */ /* 0x000fe20007f1e0ff */
        /* <DEDUP_REMOVED lines=15> */
.L_x_891:
[----:B------:R-:W3:Y:S01]  /*8a30*/  LDC.U8 R2, c[0x0][0x329] ;  /* 0x0000ca40ff027b82 */ /* 0x000ee20000000000 */
[----:B------:R-:W-:Y:S01]  /*8a40*/  ISETP.NE.AND P4, PT, R251, -0x1, PT ;  /* 0xfffffffffb00780c */ /* 0x000fe20003f85270 */
[----:B------:R-:W-:Y:S01]  /*8a50*/  IMAD.IADD R14, R14, 0x1, -R250 ;  /* 0x000000010e0e7824 */ /* 0x000fe200078e0afa */
[----:B--2---:R-:W-:Y:S01]  /*8a60*/  SHF.R.S32.HI R11, RZ, 0x1f, R89 ;  /* 0x0000001fff0b7819 */ /* 0x004fe20000011459 */
[----:B------:R-:W-:Y:S03]  /*8a70*/  BSSY B0, `(.L_x_941) ;  /* 0x000003f000007945 */ /* 0x000fe60003800000 */
[----:B------:R-:W-:Y:S01]  /*8a80*/  LEA.HI R11, R11, R89, RZ, 0x3 ;  /* 0x000000590b0b7211 */ /* 0x000fe200078f18ff */
[----:B------:R-:W2:Y:S03]  /*8a90*/  LDC.U8 R0, c[0x0][0x328] ;  /* 0x0000ca00ff007b82 */ /* 0x000ea60000000000 */
[----:B------:R-:W-:-:S03]  /*8aa0*/  LOP3.LUT R10, R11, 0xfffffff8, RZ, 0xc0, !PT ;  /* 0xfffffff80b0a7812 */ /* 0x000fc600078ec0ff */
[----:B------:R-:W-:Y:S02]  /*8ab0*/  @!P4 SHF.R.S32.HI R6, RZ, 0x1f, R17 ;  /* 0x0000001fff06c819 */ /* 0x000fe40000011411 */
[----:B---3--:R-:W-:Y:S02]  /*8ac0*/  ISETP.NE.AND P1, PT, R2, RZ, PT ;  /* 0x000000ff0200720c */ /* 0x008fe40003f25270 */
[----:B--2---:R-:W-:-:S04]  /*8ad0*/  ISETP.NE.AND P3, PT, R0, RZ, PT ;  /* 0x000000ff0000720c */ /* 0x004fc80003f65270 */
[----:B------:R-:W-:-:S07]  /*8ae0*/  ISETP.NE.OR P2, PT, R2, RZ, !P3 ;  /* 0x000000ff0200720c */ /* 0x000fce0005f45670 */
[----:B------:R-:W-:Y:S02]  /*8af0*/  @P1 IMAD.MOV.U32 R0, RZ, RZ, c[0x0][0x210] ;  /* 0x00008400ff001624 */ /* 0x000fe400078e00ff */
[----:B-1----:R-:W-:Y:S01]  /*8b00*/  @!P1 IMAD.MOV.U32 R4, RZ, RZ, c[0x0][0x214] ;  /* 0x00008500ff049624 */ /* 0x002fe200078e00ff */
[C---:B------:R-:W-:Y:S01]  /*8b10*/  ISETP.NE.OR P0, PT, R251.reuse, -0x1, P2 ;  /* 0xfffffffffb00780c */ /* 0x040fe20001705670 */
[----:B------:R-:W-:Y:S02]  /*8b20*/  @P1 IMAD R0, R0, c[0x0][0x214], RZ ;  /* 0x0000850000001a24 */ /* 0x000fe400078e02ff */
[----:B------:R-:W-:Y:S01]  /*8b30*/  @P4 IMAD.WIDE.U32 R2, R251, c[0x0][0x1e8], RZ ;  /* 0x00007a00fb024a25 */ /* 0x000fe200078e00ff */
[----:B------:R-:W-:-:S03]  /*8b40*/  @!P1 SEL R0, R4, c[0x0][0x234], !P3 ;  /* 0x00008d0004009a07 */ /* 0x000fc60005800000 */
[----:B------:R-:W-:Y:S01]  /*8b50*/  @P4 IMAD R9, R251, c[0x0][0x1ec], R3 ;  /* 0x00007b00fb094a24 */ /* 0x000fe200078e0203 */
[----:B------:R-:W-:Y:S01]  /*8b60*/  @P4 MOV R7, R2 ;  /* 0x0000000200074202 */ /* 0x000fe20000000f00 */
[----:B------:R-:W-:Y:S02]  /*8b70*/  @P1 IMAD.MOV.U32 R3, RZ, RZ, 0x1 ;  /* 0x00000001ff031424 */ /* 0x000fe400078e00ff */
[----:B------:R-:W-:Y:S02]  /*8b80*/  @!P4 IMAD R2, R6, c[0x0][0x1e0], RZ ;  /* 0x000078000602ca24 */ /* 0x000fe400078e02ff */
[----:B------:R-:W-:Y:S02]  /*8b90*/  @!P1 IMAD R3, R0, c[0x0][0x1c0], RZ ;  /* 0x0000700000039a24 */ /* 0x000fe400078e02ff */
[----:B------:R-:W-:-:S04]  /*8ba0*/  @!P4 IMAD.WIDE.U32 R4, R17, c[0x0][0x1e0], RZ ;  /* 0x000078001104ca25 */ /* 0x000fc800078e00ff */
[C---:B------:R-:W-:Y:S02]  /*8bb0*/  @!P0 IMAD R251, R17.reuse, c[0x0][0x214], RZ ;  /* 0x0000850011fb8a24 */ /* 0x040fe400078e02ff */
[----:B------:R-:W-:Y:S02]  /*8bc0*/  @!P4 IMAD R8, R17, c[0x0][0x1e4], R2 ;  /* 0x000079001108ca24 */ /* 0x000fe400078e0202 */
[----:B------:R-:W-:Y:S02]  /*8bd0*/  IMAD R6, R17, R3, RZ ;  /* 0x0000000311067224 */ /* 0x000fe400078e02ff */
[----:B------:R-:W-:Y:S01]  /*8be0*/  IMAD.IADD R17, R89, 0x1, -R10 ;  /* 0x0000000159117824 */ /* 0x000fe200078e0a0a */
[----:B------:R-:W-:Y:S01]  /*8bf0*/  SHF.R.S32.HI R10, RZ, 0x3, R11 ;  /* 0x00000003ff0a7819 */ /* 0x000fe2000001140b */
[----:B------:R-:W-:Y:S01]  /*8c00*/  @!P4 IMAD.MOV.U32 R7, RZ, RZ, R4 ;  /* 0x000000ffff07c224 */ /* 0x000fe200078e0004 */
[----:B------:R-:W-:Y:S01]  /*8c10*/  CS2R R2, SRZ ;  /* 0x0000000000027805 */ /* 0x000fe2000001ff00 */
[----:B------:R-:W-:Y:S01]  /*8c20*/  SEL R6, R6, RZ, P2 ;  /* 0x000000ff06067207 */ /* 0x000fe20001000000 */
[--C-:B------:R-:W-:Y:S01]  /*8c30*/  @!P2 IMAD.MOV.U32 R2, RZ, RZ, R251.reuse ;  /* 0x000000ffff02a224 */ /* 0x100fe200078e00fb */
[----:B------:R-:W-:Y:S01]  /*8c40*/  SHF.L.U32 R15, R17, 0x3, RZ ;  /* 0x00000003110f7819 */ /* 0x000fe200000006ff */
[----:B------:R-:W-:Y:S01]  /*8c50*/  @P1 IMAD.MOV.U32 R16, RZ, RZ, c[0x0][0x210] ;  /* 0x00008400ff101624 */ /* 0x000fe200078e00ff */
[----:B------:R-:W-:Y:S01]  /*8c60*/  @!P2 SHF.R.S32.HI R3, RZ, 0x1f, R251 ;  /* 0x0000001fff03a819 */ /* 0x000fe200000114fb */
[----:B------:R-:W-:Y:S01]  /*8c70*/  @!P1 IMAD.MOV.U32 R16, RZ, RZ, 0x1 ;  /* 0x00000001ff109424 */ /* 0x000fe200078e00ff */
[----:B------:R-:W-:Y:S01]  /*8c80*/  @!P4 IADD3 R9, R5, R8, RZ ;  /* 0x000000080509c210 */ /* 0x000fe20007ffe0ff */
[----:B------:R-:W-:Y:S01]  /*8c90*/  IMAD R6, R25, R0, R6 ;  /* 0x0000000019067224 */ /* 0x000fe200078e0206 */
[----:B------:R-:W-:Y:S01]  /*8ca0*/  ISETP.GE.AND P2, PT, R10, R14, PT ;  /* 0x0000000e0a00720c */ /* 0x000fe20003f46270 */
[----:B------:R-:W-:Y:S01]  /*8cb0*/  IMAD R0, R250, R16, RZ ;  /* 0x00000010fa007224 */ /* 0x000fe200078e02ff */
[----:B------:R-:W-:-:S02]  /*8cc0*/  SHF.R.S32.HI R8, RZ, 0x1f, R25 ;  /* 0x0000001fff087819 */ /* 0x000fc40000011419 */
[C---:B------:R-:W-:Y:S02]  /*8cd0*/  IADD3 R4, P0, R15.reuse, R7, RZ ;  /* 0x000000070f047210 */ /* 0x040fe40007f1e0ff */
[----:B------:R-:W-:Y:S01]  /*8ce0*/  SHF.R.S32.HI R11, RZ, 0x1f, R10 ;  /* 0x0000001fff0b7819 */ /* 0x000fe2000001140a */
[----:B------:R-:W-:Y:S01]  /*8cf0*/  IMAD R8, R8, c[0x0][0x1f0], RZ ;  /* 0x00007c0008087a24 */ /* 0x000fe200078e02ff */
[----:B------:R-:W-:Y:S02]  /*8d00*/  LEA.HI.X.SX32 R5, R15, R9, 0x1, P0 ;  /* 0x000000090f057211 */ /* 0x000fe400000f0eff */
[----:B------:R-:W-:Y:S01]  /*8d10*/  SHF.R.S32.HI R9, RZ, 0x1f, R0 ;  /* 0x0000001fff097819 */ /* 0x000fe20000011400 */
[C---:B------:R-:W-:Y:S01]  /*8d20*/  IMAD R8, R25.reuse, c[0x0][0x1f4], R8 ;  /* 0x00007d0019087a24 */ /* 0x040fe200078e0208 */
[----:B------:R-:W-:Y:S01]  /*8d30*/  IADD3 R20, P1, P0, R0, R2, R6 ;  /* 0x0000000200147210 */ /* 0x000fe2000783e006 */
[----:B------:R-:W-:Y:S01]  /*8d40*/  IMAD.WIDE.U32 R12, R25, c[0x0][0x1f0], R4 ;  /* 0x00007c00190c7a25 */ /* 0x000fe200078e0004 */
[----:B------:R-:W-:-:S02]  /*8d50*/  SHF.R.S32.HI R0, RZ, 0x1f, R6 ;  /* 0x0000001fff007819 */ /* 0x000fc40000011406 */
[----:B------:R-:W-:Y:S01]  /*8d60*/  IADD3 R27, R15, 0x40, RZ ;  /* 0x000000400f1b7810 */ /* 0x000fe20007ffe0ff */
[----:B------:R-:W-:Y:S01]  /*8d70*/  IMAD.WIDE R6, R240, 0x80, R10 ;  /* 0x00000080f0067825 */ /* 0x000fe200078e020a */
[----:B------:R-:W-:Y:S02]  /*8d80*/  IADD3.X R18, R9, R3, R0, P1, P0 ;  /* 0x0000000309127210 */ /* 0x000fe40000fe0400 */
[----:B------:R-:W-:Y:S01]  /*8d90*/  IADD3 R9, R8, R13, RZ ;  /* 0x0000000d08097210 */ /* 0x000fe20007ffe0ff */
        /* <DEDUP_REMOVED lines=12> */
.L_x_942:
[----:B------:R-:W-:Y:S05]  /*8e60*/  BSYNC B0 ;  /* 0x0000000000007941 */ /* 0x000fea0003800000 */
.L_x_941:
[----:B------:R-:W-:Y:S01]  /*8e70*/  IADD3 R26, R10, 0x10, RZ ;  /* 0x000000100a1a7810 */ /* 0x000fe20007ffe0ff */
[----:B------:R-:W-:Y:S03]  /*8e80*/  BSSY B0, `(.L_x_943) ;  /* 0x0000011000007945 */ /* 0x000fe60003800000 */
[----:B------:R-:W-:-:S13]  /*8e90*/  ISETP.GE.AND P0, PT, R26, R14, PT ;  /* 0x0000000e1a00720c */ /* 0x000fda0003f06270 */
        /* <DEDUP_REMOVED lines=15> */
.L_x_944:
[----:B------:R-:W-:Y:S05]  /*8f90*/  BSYNC B0 ;  /* 0x0000000000007941 */ /* 0x000fea0003800000 */
.L_x_943:
        /* <DEDUP_REMOVED lines=18> */
.L_x_946:
[----:B------:R-:W-:Y:S05]  /*90c0*/  BSYNC B0 ;  /* 0x0000000000007941 */ /* 0x000fea0003800000 */
.L_x_945:
        /* <DEDUP_REMOVED lines=18> */
.L_x_948:
[----:B------:R-:W-:Y:S05]  /*91f0*/  BSYNC B0 ;  /* 0x0000000000007941 */ /* 0x000fea0003800000 */
.L_x_947:
        /* <DEDUP_REMOVED lines=18> */
.L_x_950:
[----:B------:R-:W-:Y:S05]  /*9320*/  BSYNC B0 ;  /* 0x0000000000007941 */ /* 0x000fea0003800000 */
.L_x_949:
        /* <DEDUP_REMOVED lines=18> */
.L_x_952:
[----:B------:R-:W-:Y:S05]  /*9450*/  BSYNC B0 ;  /* 0x0000000000007941 */ /* 0x000fea0003800000 */
.L_x_951:
        /* <DEDUP_REMOVED lines=18> */
.L_x_954:
[----:B------:R-:W-:Y:S05]  /*9580*/  BSYNC B0 ;  /* 0x0000000000007941 */ /* 0x000fea0003800000 */
.L_x_953:
[----:B------:R-:W-:Y:S01]  /*9590*/  IADD3 R21, R10, 0x70, RZ ;  /* 0x000000700a157810 */ /* 0x000fe20007ffe0ff */
[----:B------:R-:W-:Y:S03]  /*95a0*/  BSSY B0, `(.L_x_955) ;  /* 0x0000011000007945 */ /* 0x000fe60003800000 */
[----:B------:R-:W-:-:S13]  /*95b0*/  ISETP.GE.AND P0, PT, R21, R14, PT ;  /* 0x0000000e1500720c */ /* 0x000fda0003f06270 */
        /* <DEDUP_REMOVED lines=15> */
.L_x_956:
[----:B------:R-:W-:Y:S05]  /*96b0*/  BSYNC B0 ;  /* 0x0000000000007941 */ /* 0x000fea0003800000 */
.L_x_955:
[----:B------:R-:W-:-:S04]  /*96c0*/  ISETP.NE.AND P6, PT, R17, RZ, PT ;  /* 0x000000ff1100720c */ /* 0x000fc80003fc5270 */
[-C--:B------:R-:W-:Y:S02]  /*96d0*/  ISETP.GE.OR P2, PT, R10, R14.reuse, P6 ;  /* 0x0000000e0a00720c */ /* 0x080fe40003746670 */
[-C--:B------:R-:W-:Y:S02]  /*96e0*/  ISETP.GE.OR P1, PT, R26, R14.reuse, P6 ;  /* 0x0000000e1a00720c */ /* 0x080fe40003726670 */
[-C--:B------:R-:W-:Y:S02]  /*96f0*/  ISETP.GE.OR P5, PT, R25, R14.reuse, P6 ;  /* 0x0000000e1900720c */ /* 0x080fe400037a6670 */
[-C--:B------:R-:W-:Y:S02]  /*9700*/  ISETP.GE.OR P4, PT, R24, R14.reuse, P6 ;  /* 0x0000000e1800720c */ /* 0x080fe40003786670 */
[----:B------:R-:W-:-:S05]  /*9710*/  ISETP.GE.OR P3, PT, R23, R14, P6 ;  /* 0x0000000e1700720c */ /* 0x000fca0003766670 */
[----:B------:R-:W-:-:S04]  /*9720*/  @!P2 IMAD R0, R10, R16, RZ ;  /* 0x000000100a00a224 */ /* 0x000fc800078e02ff */
[----:B------:R-:W-:Y:S01]  /*9730*/  @!P5 IMAD R7, R25, R16, RZ ;  /* 0x000000101907d224 */ /* 0x000fe200078e02ff */
[----:B-1----:R-:W-:Y:S01]  /*9740*/  @!P2 IADD3 R3, P0, R0, R20, RZ ;  /* 0x000000140003a210 */ /* 0x002fe20007f1e0ff */
[----:B------:R-:W-:-:S03]  /*9750*/  @!P4 IMAD R5, R24, R16, RZ ;  /* 0x000000101805c224 */ /* 0x000fc600078e02ff */
[----:B------:R-:W-:Y:S01]  /*9760*/  @!P2 LEA.HI.X.SX32 R4, R0, R18, 0x1, P0 ;  /* 0x000000120004a211 */ /* 0x000fe200000f0eff */
[----:B------:R-:W-:Y:S01]  /*9770*/  @!P1 IMAD R0, R26, R16, RZ ;  /* 0x000000101a009224 */ /* 0x000fe200078e02ff */
[----:B------:R-:W-:-:S04]  /*9780*/  @!P2 LEA R2, P0, R3, c[0x0][0x200], 0x2 ;  /* 0x000080000302aa11 */ /* 0x000fc800078010ff */
[----:B------:R-:W-:Y:S01]  /*9790*/  @!P2 LEA.HI.X R3, R3, c[0x0][0x204], R4, 0x2, P0 ;  /* 0x000081000303aa11 */ /* 0x000fe200000f1404 */
[----:B------:R-:W-:Y:S01]  /*97a0*/  @!P2 IMAD.MOV.U32 R4, RZ, RZ, 0x7f800000 ;  /* 0x7f800000ff04a424 */ /* 0x000fe200078e00ff */
[----:B------:R-:W-:-:S04]  /*97b0*/  @!P1 IADD3 R6, P0, R0, R20, RZ ;  /* 0x0000001400069210 */ /* 0x000fc80007f1e0ff */
[----:B------:R1:W-:Y:S02]  /*97c0*/  @!P2 STG.E [R2.64], R4 ;  /* 0x000000040200a986 */ /* 0x0003e4000c101904 */
[----:B-1----:R-:W-:Y:S02]  /*97d0*/  @!P1 LEA.HI.X.SX32 R3, R0, R18, 0x1, P0 ;  /* 0x0000001200039211 */ /* 0x002fe400000f0eff */
[C---:B------:R-:W-:Y:S02]  /*97e0*/  @!P1 LEA R2, P2, R6.reuse, c[0x0][0x200], 0x2 ;  /* 0x0000800006029a11 */ /* 0x040fe400078410ff */
[C---:B------:R-:W-:Y:S02]  /*97f0*/  @!P5 IADD3 R0, P0, R7.reuse, R20, RZ ;  /* 0x000000140700d210 */ /* 0x040fe40007f1e0ff */
[----:B------:R-:W-:Y:S02]  /*9800*/  @!P1 LEA.HI.X R3, R6, c[0x0][0x204], R3, 0x2, P2 ;  /* 0x0000810006039a11 */ /* 0x000fe400010f1403 */
[----:B------:R-:W-:-:S02]  /*9810*/  @!P5 LEA.HI.X.SX32 R6, R7, R18, 0x1, P0 ;  /* 0x000000120706d211 */ /* 0x000fc400000f0eff */
[C---:B------:R-:W-:Y:S02]  /*9820*/  @!P5 LEA R12, P2, R0.reuse, c[0x0][0x200], 0x2 ;  /* 0x00008000000cda11 */ /* 0x040fe400078410ff */
[C---:B------:R-:W-:Y:S02]  /*9830*/  @!P4 IADD3 R4, P0, R5.reuse, R20, RZ ;  /* 0x000000140504c210 */ /* 0x040fe40007f1e0ff */
[----:B------:R-:W-:Y:S01]  /*9840*/  @!P5 LEA.HI.X R13, R0, c[0x0][0x204], R6, 0x2, P2 ;  /* 0x00008100000dda11 */ /* 0x000fe200010f1406 */
[----:B------:R-:W-:Y:S01]  /*9850*/  @!P1 IMAD.MOV.U32 R6, RZ, RZ, 0x7f800000 ;  /* 0x7f800000ff069424 */ /* 0x000fe200078e00ff */
[----:B------:R-:W-:Y:S02]  /*9860*/  ISETP.GE.OR P2, PT, R22, R14, P6 ;  /* 0x0000000e1600720c */ /* 0x000fe40003746670 */
[----:B------:R-:W-:Y:S01]  /*9870*/  @!P4 LEA.HI.X.SX32 R0, R5, R18, 0x1, P0 ;  /* 0x000000120500c211 */ /* 0x000fe200000f0eff */
[----:B------:R-:W-:Y:S01]  /*9880*/  @!P3 IMAD R5, R23, R16, RZ ;  /* 0x000000101705b224 */ /* 0x000fe200078e02ff */
[----:B------:R-:W-:Y:S01]  /*9890*/  @!P4 LEA R10, P0, R4, c[0x0][0x200], 0x2 ;  /* 0x00008000040aca11 */ /* 0x000fe200078010ff */
[----:B------:R1:W-:Y:S01]  /*98a0*/  @!P1 STG.E [R2.64], R6 ;  /* 0x0000000602009986 */ /* 0x0003e2000c101904 */
[----:B------:R-:W-:-:S02]  /*98b0*/  ISETP.GE.OR P1, PT, R19, R14, P6 ;  /* 0x0000000e1300720c */ /* 0x000fc40003726670 */
[----:B------:R-:W-:Y:S01]  /*98c0*/  @!P4 LEA.HI.X R11, R4, c[0x0][0x204], R0, 0x2, P0 ;  /* 0x00008100040bca11 */ /* 0x000fe200000f1400 */
[----:B------:R-:W-:Y:S01]  /*98d0*/  @!P5 IMAD.MOV.U32 R4, RZ, RZ, 0x7f800000 ;  /* 0x7f800000ff04d424 */ /* 0x000fe200078e00ff */
[----:B------:R-:W-:Y:S02]  /*98e0*/  @!P3 IADD3 R0, P0, R5, R20, RZ ;  /* 0x000000140500b210 */ /* 0x000fe40007f1e0ff */
[----:B------:R-:W-:Y:S02]  /*98f0*/  ISETP.GE.OR P6, PT, R21, R14, P6 ;  /* 0x0000000e1500720c */ /* 0x000fe400037c6670 */
[----:B------:R2:W-:Y:S01]  /*9900*/  @!P5 STG.E [R12.64], R4 ;  /* 0x000000040c00d986 */ /* 0x0005e2000c101904 */
[----:B-1----:R-:W-:Y:S01]  /*9910*/  @!P3 LEA.HI.X.SX32 R2, R5, R18, 0x1, P0 ;  /* 0x000000120502b211 */ /* 0x002fe200000f0eff */
[----:B------:R-:W-:Y:S01]  /*9920*/  @!P2 IMAD R3, R22, R16, RZ ;  /* 0x000000101603a224 */ /* 0x000fe200078e02ff */
[----:B------:R-:W-:Y:S01]  /*9930*/  @!P3 LEA R8, P0, R0, c[0x0][0x200], 0x2 ;  /* 0x000080000008ba11 */ /* 0x000fe200078010ff */
[----:B------:R-:W-:-:S03]  /*9940*/  @!P3 IMAD.MOV.U32 R5, RZ, RZ, 0x7f800000 ;  /* 0x7f800000ff05b424 */ /* 0x000fc600078e00ff */
[----:B------:R-:W-:Y:S01]  /*9950*/  @!P3 LEA.HI.X R9, R0, c[0x0][0x204], R2, 0x2, P0 ;  /* 0x000081000009ba11 */ /* 0x000fe200000f1402 */
[----:B------:R-:W-:Y:S01]  /*9960*/  @!P1 IMAD R2, R19, R16, RZ ;  /* 0x0000001013029224 */ /* 0x000fe200078e02ff */
[----:B------:R-:W-:Y:S01]  /*9970*/  @!P2 IADD3 R0, P0, R3, R20, RZ ;  /* 0x000000140300a210 */ /* 0x000fe20007f1e0ff */
[----:B--2---:R-:W-:-:S03]  /*9980*/  @!P2 IMAD.MOV.U32 R4, RZ, RZ, 0x7f800000 ;  /* 0x7f800000ff04a424 */ /* 0x004fc600078e00ff */
        /* <DEDUP_REMOVED lines=22> */
.L_x_957:
        /* <DEDUP_REMOVED lines=9> */
.L_x_2388:


//--------------------- .text._ZN5flash16flash_fwd_kernelI23Flash_fwd_kernel_traitsILi128ELi128ELi32ELi4ELb0ELb0EN7cutlass10bfloat16_tE19Flash_kernel_traitsILi128ELi128ELi32ELi4ES3_EELb0ELb0ELb0ELb1ELb0ELb0ELb0ELb0EEEvNS_16Flash_fwd_paramsE --------------------------
	.section	.text._ZN5flash16flash_fwd_kernelI23Flash_fwd_kernel_traitsILi128ELi128ELi32ELi4ELb0ELb0EN7cutlass10bfloat16_tE19Flash_kernel_traitsILi128ELi128ELi32ELi4ES3_EELb0ELb0ELb0ELb1ELb0ELb0ELb0ELb0EEEvNS_16Flash_fwd_paramsE,"ax",@progbits
	.sectioninfo	@"SHI_REGISTERS=255"
	.align	128
        .global         _ZN5flash16flash_fwd_kernelI23Flash_fwd_kernel_traitsILi128ELi128ELi32ELi4ELb0ELb0EN7cutlass10bfloat16_tE19Flash_kernel_traitsILi128ELi128ELi32ELi4ES3_EELb0ELb0ELb0ELb1ELb0ELb0ELb0ELb0EEEvNS_16Flash_fwd_paramsE
        .type           _ZN5flash16flash_fwd_kernelI23Flash_fwd_kernel_traitsILi128ELi128ELi32ELi4ELb0ELb0EN7cutlass10bfloat16_tE19Flash_kernel_traitsILi128ELi128ELi32ELi4ES3_EELb0ELb0ELb0ELb1ELb0ELb0ELb0ELb0EEEvNS_16Flash_fwd_paramsE,@function
        .size           _ZN5flash16flash_fwd_kernelI23Flash_fwd_kernel_traitsILi128ELi128ELi32ELi4ELb0ELb0EN7cutlass10bfloat16_tE19Flash_kernel_traitsILi128ELi128ELi32ELi4ES3_EELb0ELb0ELb0ELb1ELb0ELb0ELb0ELb0EEEvNS_16Flash_fwd_paramsE,(.L_x_2389 - _ZN5flash16flash_fwd_kernelI23Flash_fwd_kernel_traitsILi128ELi128ELi32ELi4ELb0ELb0EN7cutlass10bfloat16_tE19Flash_kernel_traitsILi128ELi128ELi32ELi4ES3_EELb0ELb0ELb0ELb1ELb0ELb0ELb0ELb0EEEvNS_16Flash_fwd_paramsE)
        .other          _ZN5flash16flash_fwd_kernelI23Flash_fwd_kernel_traitsILi128ELi128ELi32ELi4ELb0ELb0EN7cutlass10bfloat16_tE19Flash_kernel_traitsILi128ELi128ELi32ELi4ES3_EELb0ELb0ELb0ELb1ELb0ELb0ELb0ELb0EEEvNS_16Flash_fwd_paramsE,@"STO_CUDA_ENTRY STV_DEFAULT"
_ZN5flash16flash_fwd_kernelI23Flash_fwd_kernel_traitsILi128ELi128ELi32ELi4ELb0ELb0EN7cutlass10bfloat16_tE19Flash_kernel_traitsILi128ELi128ELi32ELi4ES3_EELb0ELb0ELb0ELb1ELb0ELb0ELb0ELb0EEEvNS_16Flash_fwd_paramsE:
.text._ZN5flash16flash_fwd_kernelI23Flash_fwd_kernel_traitsILi128ELi128ELi32ELi4ELb0ELb0EN7cutlass10bfloat16_tE19Flash_kernel_traitsILi128ELi128ELi32ELi4ES3_EELb0ELb0ELb0ELb1ELb0ELb0ELb0ELb0EEEvNS_16Flash_fwd_paramsE:
        /* <DEDUP_REMOVED lines=34> */
.L_x_958:
[----:B---34-:R-:W-:Y:S02]  /*0220*/  MOV R0, c[0x0][0x218] ;  /* 0x0000860000007a02 */ /* 0x018fe40000000f00 */
.L_x_959:
        /* <DEDUP_REMOVED lines=13> */
[----:B------:R-:W-:-:S13]  /*0300*/  ISETP.GE.AND P0, PT, R132, 0x1, PT ;  /* 0x000000018400780c */ /* 0x000fda0003f06270 */
[----:B------:R-:W-:Y:S05]  /*0310*/  @!P0 BRA `(.L_x_960) ;  /* 0x0000995000008947 */ /* 0x000fea0003800000 */
[----:B------:R-:W-:Y:S02]  /*0320*/  ISETP.NE.AND P1, PT, R249, -0x1, PT ;  /* 0xfffffffff900780c */ /* 0x000fe40003f25270 */
[----:B------:R-:W-:Y:S02]  /*0330*/  ISETP.NE.AND P0, PT, R7, -0x1, PT ;  /* 0xffffffff0700780c */ /* 0x000fe40003f05270 */
[----:B------:R-:W-:-:S09]  /*0340*/  SHF.R.S32.HI R19, RZ, 0x1f, R18 ;  /* 0x0000001fff137819 */ /* 0x000fd20000011412 */
        /* <DEDUP_REMOVED lines=25> */
.L_x_961:
[----:B------:R-:W-:Y:S02]  /*04e0*/  IABS R5, c[0x0][0x1c8] ;  /* 0x0000720000057a13 */ /* 0x000fe40000000000 */
[----:B------:R-:W-:Y:S02]  /*04f0*/  IABS R4, R18 ;  /* 0x0000001200047213 */ /* 0x000fe40000000000 */
[----:B------:R-:W1:Y:S08]  /*0500*/  I2F.RP R2, R5 ;  /* 0x0000000500027306 */ /* 0x000e700000209400 */
[----:B-1----:R-:W1:Y:S02]  /*0510*/  MUFU.RCP R2, R2 ;  /* 0x0000000200027308 */ /* 0x002e640000001000 */
[----:B-1----:R-:W-:-:S06]  /*0520*/  IADD3 R2, R2, 0xffffffe, RZ ;  /* 0x0ffffffe02027810 */ /* 0x002fcc0007ffe0ff */
[----:B------:R-:W1:Y:S02]  /*0530*/  F2I.FTZ.U32.TRUNC.NTZ R3, R2 ;  /* 0x0000000200037305 */ /* 0x000e64000021f000 */
[----:B-1----:R-:W-:Y:S02]  /*0540*/  IMAD.MOV R0, RZ, RZ, -R3 ;  /* 0x000000ffff007224 */ /* 0x002fe400078e0a03 */
[----:B------:R-:W-:Y:S02]  /*0550*/  IMAD.MOV.U32 R2, RZ, RZ, RZ ;  /* 0x000000ffff027224 */ /* 0x000fe400078e00ff */
[----:B------:R-:W-:-:S04]  /*0560*/  IMAD R0, R0, R5, RZ ;  /* 0x0000000500007224 */ /* 0x000fc800078e02ff */
[----:B------:R-:W-:-:S04]  /*0570*/  IMAD.HI.U32 R0, R3, R0, R2 ;  /* 0x0000000003007227 */ /* 0x000fc800078e0002 */
[----:B------:R-:W-:Y:S02]  /*0580*/  IMAD.MOV.U32 R2, RZ, RZ, R4 ;  /* 0x000000ffff027224 */ /* 0x000fe400078e0004 */
[----:B------:R-:W-:Y:S02]  /*0590*/  @P0 IMAD.IADD R4, R8, 0x1, R7 ;  /* 0x0000000108040824 */ /* 0x000fe400078e0207 */
[----:B------:R-:W-:-:S05]  /*05a0*/  IMAD.HI.U32 R0, R0, R2, RZ ;  /* 0x0000000200007227 */ /* 0x000fca00078e00ff */
[----:B------:R-:W-:-:S05]  /*05b0*/  IADD3 R3, -R0, RZ, RZ ;  /* 0x000000ff00037210 */ /* 0x000fca0007ffe1ff */
[----:B------:R-:W-:-:S05]  /*05c0*/  IMAD R2, R5, R3, R2 ;  /* 0x0000000305027224 */ /* 0x000fca00078e0202 */
[----:B------:R-:W-:-:S13]  /*05d0*/  ISETP.GT.U32.AND P2, PT, R5, R2, PT ;  /* 0x000000020500720c */ /* 0x000fda0003f44070 */
[----:B------:R-:W-:Y:S01]  /*05e0*/  @!P2 IMAD.IADD R2, R2, 0x1, -R5 ;  /* 0x000000010202a824 */ /* 0x000fe200078e0a05 */
[----:B------:R-:W-:Y:S02]  /*05f0*/  @!P2 IADD3 R0, R0, 0x1, RZ ;  /* 0x000000010000a810 */ /* 0x000fe40007ffe0ff */
[----:B------:R-:W-:Y:S02]  /*0600*/  ISETP.NE.AND P2, PT, RZ, c[0x0][0x1c8], PT ;  /* 0x00007200ff007a0c */ /* 0x000fe40003f45270 */
[----:B------:R-:W-:Y:S02]  /*0610*/  ISETP.GE.U32.AND P3, PT, R2, R5, PT ;  /* 0x000000050200720c */ /* 0x000fe40003f66070 */
        /* <DEDUP_REMOVED lines=21> */
.L_x_962:
[----:B--2---:R-:W-:Y:S01]  /*0770*/  SHF.R.S32.HI R22, RZ, 0x1f, R113 ;  /* 0x0000001fff167819 */ /* 0x004fe20000011471 */
[----:B------:R-:W-:Y:S01]  /*0780*/  IMAD.IADD R248, R200, 0x1, -R235 ;  /* 0x00000001c8f87824 */ /* 0x000fe200078e0aeb */
[----:B------:R-:W-:Y:S02]  /*0790*/  BSSY B0, `(.L_x_963) ;  /* 0x0000054000007945 */ /* 0x000fe40003800000 */
[CC--:B------:R-:W-:Y:S02]  /*07a0*/  LEA.HI R0, R22.reuse, R113.reuse, RZ, 0x3 ;  /* 0x0000007116007211 */ /* 0x0c0fe400078f18ff */
[----:B------:R-:W-:Y:S02]  /*07b0*/  LEA.HI R23, R22, R113, RZ, 0x4 ;  /* 0x0000007116177211 */ /* 0x000fe400078f20ff */
[----:B------:R-:W-:-:S02]  /*07c0*/  SHF.R.S32.HI R10, RZ, 0x3, R0 ;  /* 0x00000003ff0a7819 */ /* 0x000fc40000011400 */
[----:B------:R-:W-:Y:S02]  /*07d0*/  LOP3.LUT R2, R0, 0xfffffff8, RZ, 0xc0, !PT ;  /* 0xfffffff800027812 */ /* 0x000fe400078ec0ff */
[----:B------:R-:W-:Y:S01]  /*07e0*/  LEA.HI R3, R22, R113, RZ, 0x6 ;  /* 0x0000007116037211 */ /* 0x000fe200078f30ff */
[----:B------:R-:W-:Y:S01]  /*07f0*/  IMAD.SHL.U32 R0, R10, 0x40, RZ ;  /* 0x000000400a007824 */ /* 0x000fe200078e00ff */
[----:B------:R-:W-:Y:S01]  /*0800*/  SHF.R.S32.HI R11, RZ, 0x1f, R10 ;  /* 0x0000001fff0b7819 */ /* 0x000fe2000001140a */
[----:B------:R-:W-:Y:S02]  /*0810*/  IMAD.IADD R21, R113, 0x1, -R2 ;  /* 0x0000000171157824 */ /* 0x000fe400078e0a02 */
[----:B------:R-:W-:Y:S01]  /*0820*/  IMAD.SHL.U32 R3, R3, 0x8, RZ ;  /* 0x0000000803037824 */ /* 0x000fe200078e00ff */
[----:B------:R-:W-:Y:S01]  /*0830*/  LOP3.LUT R0, R0, 0x1c0, RZ, 0xc0, !PT ;  /* 0x000001c000007812 */ /* 0x000fe200078ec0ff */
[----:B------:R-:W-:Y:S02]  /*0840*/  IMAD.SHL.U32 R236, R21, 0x8, RZ ;  /* 0x0000000815ec7824 */ /* 0x000fe400078e00ff */
[----:B------:R-:W-:-:S02]  /*0850*/  IMAD R13, R11, c[0x0][0x1a0], RZ ;  /* 0x000068000b0d7a24 */ /* 0x000fc400078e02ff */
[----:B------:R-:W-:Y:S01]  /*0860*/  IMAD.WIDE R238, R238, 0x80, R10 ;  /* 0x00000080eeee7825 */ /* 0x000fe200078e020a */
[----:B------:R-:W-:Y:S02]  /*0870*/  LOP3.LUT R2, R0, 0x38, R236, 0xf8, !PT ;  /* 0x0000003800027812 */ /* 0x000fe400078ef8ec */
[----:B------:R-:W-:Y:S02]  /*0880*/  SHF.R.U32.HI R0, RZ, 0x3, R0 ;  /* 0x00000003ff007819 */ /* 0x000fe40000011600 */
[--C-:B------:R-:W-:Y:S02]  /*0890*/  SHF.R.S32.HI R237, RZ, 0x1f, R236.reuse ;  /* 0x0000001fffed7819 */ /* 0x100fe400000114ec */
[----:B------:R-:W-:Y:S02]  /*08a0*/  LOP3.LUT R2, R2, R0, RZ, 0x3c, !PT ;  /* 0x0000000002027212 */ /* 0x000fe400078e3cff */
[----:B------:R-:W-:Y:S01]  /*08b0*/  LOP3.LUT R0, R23, 0xfffffff0, RZ, 0xc0, !PT ;  /* 0xfffffff017007812 */ /* 0x000fe200078ec0ff */
[----:B------:R-:W-:Y:S01]  /*08c0*/  IMAD.WIDE.U32 R4, R10, c[0x0][0x198], R236 ;  /* 0x000066000a047a25 */ /* 0x000fe200078e00ec */
[----:B------:R-:W-:-:S02]  /*08d0*/  IADD3 R8, P0, R236, R9, RZ ;  /* 0x00000009ec087210 */ /* 0x000fc40007f1e0ff */
[----:B------:R-:W-:Y:S01]  /*08e0*/  LOP3.LUT R227, R2, 0xfffffe00, R3, 0xf8, !PT ;  /* 0xfffffe0002e37812 */ /* 0x000fe200078ef803 */
[----:B------:R-:W-:Y:S01]  /*08f0*/  IMAD.IADD R6, R113, 0x1, -R0 ;  /* 0x0000000171067824 */ /* 0x000fe200078e0a00 */
[----:B------:R-:W-:Y:S01]  /*0900*/  IADD3 R242, R236, 0x40, RZ ;  /* 0x00000040ecf27810 */ /* 0x000fe20007ffe0ff */
[----:B------:R-:W-:Y:S02]  /*0910*/  IMAD R0, R11, c[0x0][0x198], RZ ;  /* 0x000066000b007a24 */ /* 0x000fe400078e02ff */
[----:B------:R-:W-:Y:S01]  /*0920*/  IMAD.X R9, R237, 0x1, R12, P0 ;  /* 0x00000001ed097824 */ /* 0x000fe200000e060c */
[----:B------:R-:W-:Y:S01]  /*0930*/  SHF.R.S32.HI R17, RZ, 0x1f, R6 ;  /* 0x0000001fff117819 */ /* 0x000fe20000011406 */
[----:B------:R-:W-:Y:S01]  /*0940*/  IMAD R12, R10, c[0x0][0x19c], R0 ;  /* 0x000067000a0c7a24 */ /* 0x000fe200078e0200 */
[----:B------:R-:W-:Y:S01]  /*0950*/  IADD3 R4, P0, R16, R4, RZ ;  /* 0x0000000410047210 */ /* 0x000fe20007f1e0ff */
[----:B------:R-:W-:Y:S01]  /*0960*/  IMAD.WIDE.U32 R2, R10, c[0x0][0x1a0], R236 ;  /* 0x000068000a027a25 */ /* 0x000fe200078e00ec */
[----:B------:R-:W-:-:S02]  /*0970*/  LEA.HI R17, R17, R6, RZ, 0x3 ;  /* 0x0000000611117211 */ /* 0x000fc400078f18ff */
[----:B------:R-:W-:Y:S01]  /*0980*/  IADD3.X R5, R20, R5, R12, P0, !PT ;  /* 0x0000000514057210 */ /* 0x000fe200007fe40c */
[----:B------:R-:W-:Y:S01]  /*0990*/  IMAD R12, R10, c[0x0][0x1a4], R13 ;  /* 0x000069000a0c7a24 */ /* 0x000fe200078e020d */
[----:B------:R-:W-:Y:S01]  /*09a0*/  IADD3 R2, P0, R14, R2, RZ ;  /* 0x000000020e027210 */ /* 0x000fe20007f1e0ff */
[----:B------:R-:W-:Y:S01]  /*09b0*/  IMAD.MOV.U32 R20, RZ, RZ, 0x10 ;  /* 0x00000010ff147424 */ /* 0x000fe200078e00ff */
[----:B------:R-:W-:Y:S01]  /*09c0*/  LOP3.LUT R14, R17, 0xfffffff8, RZ, 0xc0, !PT ;  /* 0xfffffff8110e7812 */ /* 0x000fe200078ec0ff */
[----:B------:R-:W-:Y:S01]  /*09d0*/  IMAD.WIDE.U32 R246, R7, c[0x0][0x1b0], R4 ;  /* 0x00006c0007f67a25 */ /* 0x000fe200078e0004 */
[----:B------:R-:W-:Y:S02]  /*09e0*/  IADD3.X R3, R15, R3, R12, P0, !PT ;  /* 0x000000030f037210 */ /* 0x000fe400007fe40c */
[----:B------:R-:W-:Y:S01]  /*09f0*/  SHF.R.S32.HI R0, RZ, 0x1f, R7 ;  /* 0x0000001fff007819 */ /* 0x000fe20000011407 */
[----:B------:R-:W-:Y:S02]  /*0a00*/  IMAD.IADD R15, R6, 0x1, -R14 ;  /* 0x00000001060f7824 */ /* 0x000fe400078e0a0e */
[----:B------:R-:W-:Y:S01]  /*0a10*/  IMAD.WIDE.U32 R244, R7, c[0x0][0x1b8], R2 ;  /* 0x00006e0007f47a25 */ /* 0x000fe200078e0002 */
[----:B------:R-:W-:-:S02]  /*0a20*/  LEA.HI R3, R22, R113, RZ, 0x5 ;  /* 0x0000007116037211 */ /* 0x000fc400078f28ff */
[----:B------:R-:W-:Y:S01]  /*0a30*/  R2P PR, R15, 0x6 ;  /* 0x000000060f007804 */ /* 0x000fe20000000000 */
[----:B------:R-:W-:Y:S01]  /*0a40*/  IMAD R13, R0, c[0x0][0x1b0], RZ ;  /* 0x00006c00000d7a24 */ /* 0x000fe200078e02ff */
[----:B------:R-:W-:Y:S01]  /*0a50*/  ISETP.GE.AND P0, PT, R10, R248, PT ;  /* 0x000000f80a00720c */ /* 0x000fe20003f06270 */
[----:B------:R-:W-:Y:S01]  /*0a60*/  IMAD R0, R0, c[0x0][0x1b8], RZ ;  /* 0x00006e0000007a24 */ /* 0x000fe200078e02ff */
[----:B------:R-:W-:Y:S01]  /*0a70*/  LOP3.LUT R2, R3, 0xffffffe0, RZ, 0xc0, !PT ;  /* 0xffffffe003027812 */ /* 0x000fe200078ec0ff */
[C---:B------:R-:W-:Y:S01]  /*0a80*/  IMAD R14, R7.reuse, c[0x0][0x1b4], R13 ;  /* 0x00006d00070e7a24 */ /* 0x040fe200078e020d */
[----:B------:R-:W-:Y:S01]  /*0a90*/  SHF.R.S32.HI R46, RZ, 0x5, R3 ;  /* 0x00000005ff2e7819 */ /* 0x000fe20000011403 */
[----:B------:R-:W-:Y:S02]  /*0aa0*/  IMAD R6, R7, c[0x0][0x1bc], R0 ;  /* 0x00006f0007067a24 */ /* 0x000fe400078e0200 */
[----:B------:R-:W-:Y:S02]  /*0ab0*/  IMAD R0, R19, c[0x0][0x1a8], RZ ;  /* 0x00006a0013007a24 */ /* 0x000fe400078e02ff */
[----:B------:R-:W-:-:S02]  /*0ac0*/  IMAD.MOV.U32 R4, RZ, RZ, 0x20 ;  /* 0x00000020ff047424 */ /* 0x000fc400078e00ff */
[C---:B------:R-:W-:Y:S02]  /*0ad0*/  IMAD R0, R18.reuse, c[0x0][0x1ac], R0 ;  /* 0x00006b0012007a24 */ /* 0x040fe400078e0200 */
[----:B------:R-:W-:-:S04]  /*0ae0*/  IMAD.WIDE.U32 R12, R18, c[0x0][0x1a8], R8 ;  /* 0x00006a00120c7a25 */ /* 0x000fc800078e0008 */
[----:B------:R-:W-:Y:S01]  /*0af0*/  IMAD.IADD R9, R13, 0x1, R0 ;  /* 0x000000010d097824 */ /* 0x000fe200078e0200 */
[----:B------:R-:W-:Y:S01]  /*0b00*/  SEL R0, R4, 0xffffffe0, !P2 ;  /* 0xffffffe004007807 */ /* 0x000fe20005000000 */
[----:B------:R-:W-:Y:S01]  /*0b10*/  IMAD.IADD R45, R113, 0x1, -R2 ;  /* 0x00000001712d7824 */ /* 0x000fe200078e0a02 */
[----:B------:R-:W-:Y:S01]  /*0b20*/  SEL R4, R20, 0xfffffff0, !P1 ;  /* 0xfffffff014047807 */ /* 0x000fe20004800000 */
[----:B------:R-:W-:Y:S02]  /*0b30*/  IMAD.SHL.U32 R227, R227, 0x2, RZ ;  /* 0x00000002e3e37824 */ /* 0x000fe400078e00ff */
        /* <DEDUP_REMOVED lines=25> */
.L_x_964:
[----:B------:R-:W-:Y:S05]  /*0cd0*/  BSYNC B0 ;  /* 0x0000000000007941 */ /* 0x000fea0003800000 */
.L_x_963:
        /* <DEDUP_REMOVED lines=29> */
.L_x_966:
[----:B------:R-:W-:Y:S05]  /*0eb0*/  BSYNC B0 ;  /* 0x0000000000007941 */ /* 0x000fea0003800000 */
.L_x_965:
        /* <DEDUP_REMOVED lines=29> */
.L_x_968:
[----:B------:R-:W-:Y:S05]  /*1090*/  BSYNC B0 ;  /* 0x0000000000007941 */ /* 0x000fea0003800000 */
.L_x_967:
        /* <DEDUP_REMOVED lines=29> */
.L_x_970:
[----:B------:R-:W-:Y:S05]  /*1270*/  BSYNC B0 ;  /* 0x0000000000007941 */ /* 0x000fea0003800000 */
.L_x_969:
        /* <DEDUP_REMOVED lines=29> */
.L_x_972:
[----:B------:R-:W-:Y:S05]  /*1450*/  BSYNC B0 ;  /* 0x0000000000007941 */ /* 0x000fea0003800000 */
.L_x_971:
        /* <DEDUP_REMOVED lines=30> */
.L_x_974:
[----:B------:R-:W-:Y:S05]  /*1640*/  BSYNC B0 ;  /* 0x0000000000007941 */ /* 0x000fea0003800000 */
.L_x_973:
        /* <DEDUP_REMOVED lines=30> */
.L_x_976:
[----:B------:R-:W-:Y:S05]  /*1830*/  BSYNC B0 ;  /* 0x0000000000007941 */ /* 0x000fea0003800000 */
.L_x_975:
[----:B------:R-:W-:Y:S01]  /*1840*/  IADD3 R3, R10, 0x70, RZ ;  /* 0x000000700a037810 */ /* 0x000fe20007ffe0ff */
[----:B------:R-:W-:Y:S01]  /*1850*/  IMAD.MOV.U32 R16, RZ, RZ, c[0x0][0x198] ;  /* 0x00006600ff107624 */ /* 0x000fe200078e00ff */
[----:B--2---:R-:W-:Y:S01]  /*1860*/  IADD3 R2, R132, 0x1f, RZ ;  /* 0x0000001f84027810 */ /* 0x004fe20007ffe0ff */
[----:B------:R-:W-:Y:S01]  /*1870*/  IMAD.MOV.U32 R114, RZ, RZ, 0x5 ;  /* 0x00000005ff727424 */ /* 0x000fe200078e00ff */
[----:B------:R-:W-:Y:S01]  /*1880*/  ISETP.GE.AND P0, PT, R3, R248, PT ;  /* 0x000000f80300720c */ /* 0x000fe20003f06270 */
[----:B------:R2:W-:Y:S01]  /*1890*/  STL [R1+0x4], R3 ;  /* 0x0000040301007387 */ /* 0x0005e20000100800 */
[----:B------:R-:W-:Y:S01]  /*18a0*/  BSSY B0, `(.L_x_977) ;  /* 0x000001f000007945 */ /* 0x000fe20003800000 */
[C---:B------:R-:W-:Y:S01]  /*18b0*/  IMAD.SHL.U32 R115, R16.reuse, 0x20, RZ ;  /* 0x0000002010737824 */ /* 0x040fe200078e00ff */
[----:B------:R-:W-:Y:S02]  /*18c0*/  SHF.L.U64.HI R114, R16, R114, c[0x0][0x19c] ;  /* 0x0000670010727619 */ /* 0x000fe40000010272 */
[----:B--2---:R-:W-:-:S04]  /*18d0*/  SHF.R.S32.HI R3, RZ, 0x1f, R2 ;  /* 0x0000001fff037819 */ /* 0x004fc80000011402 */
[----:B------:R-:W-:-:S03]  /*18e0*/  LEA.HI R228, R3, R2, RZ, 0x5 ;  /* 0x0000000203e47211 */ /* 0x000fc600078f28ff */
        /* <DEDUP_REMOVED lines=26> */
.L_x_978:
[----:B------:R-:W-:Y:S05]  /*1a90*/  BSYNC B0 ;  /* 0x0000000000007941 */ /* 0x000fea0003800000 */
.L_x_977:
[----:B------:R-:W-:Y:S01]  /*1aa0*/  LEA.HI.SX32 R44, R228, 0xffffffff, 0x1b ;  /* 0xffffffffe42c7811 */ /* 0x000fe200078fdaff */
[----:B------:R-:W-:Y:S01]  /*1ab0*/  BSSY B0, `(.L_x_979) ;  /* 0x000001b000007945 */ /* 0x000fe20003800000 */
[----:B------:R-:W-:Y:S02]  /*1ac0*/  MOV R240, R246 ;  /* 0x000000f600f07202 */ /* 0x000fe40000000f00 */
[----:B------:R-:W-:Y:S01]  /*1ad0*/  SHF.R.S32.HI R12, RZ, 0x1f, R44 ;  /* 0x0000001fff0c7819 */ /* 0x000fe2000001142c */
[----:B------:R-:W-:Y:S02]  /*1ae0*/  IMAD R9, R44, -0x20, R132 ;  /* 0xffffffe02c097824 */ /* 0x000fe400078e0284 */
[----:B------:R-:W-:Y:S02]  /*1af0*/  IMAD R8, R114, R44, RZ ;  /* 0x0000002c72087224 */ /* 0x000fe400078e02ff */
[----:B-1----:R-:W-:Y:S01]  /*1b00*/  IMAD.WIDE.U32 R2, R44, R115, R240 ;  /* 0x000000732c027225 */ /* 0x002fe200078e00f0 */
        /* <DEDUP_REMOVED lines=21> */
.L_x_980:
[----:B------:R-:W-:Y:S05]  /*1c60*/  BSYNC B0 ;  /* 0x0000000000007941 */ /* 0x000fea0003800000 */
.L_x_979:
        /* <DEDUP_REMOVED lines=24> */
.L_x_982:
[----:B------:R-:W-:Y:S05]  /*1df0*/  BSYNC B0 ;  /* 0x0000000000007941 */ /* 0x000fea0003800000 */
.L_x_981:
[----:B------:R-:W-:Y:S01]  /*1e00*/  ISETP.NE.U32.AND P2, PT, RZ, c[0x0][0x318], PT ;  /* 0x0000c600ff007a0c */ /* 0x000fe20003f45070 */
[----:B------:R-:W0:Y:S03]  /*1e10*/  LDGDEPBAR ;  /* 0x00000000000079af */ /* 0x000e260000000000 */
[----:B------:R-:W-:-:S13]  /*1e20*/  ISETP.NE.AND.EX P2, PT, RZ, c[0x0][0x31c], PT, P2 ;  /* 0x0000c700ff007a0c */ /* 0x000fda0003f45320 */
[----:B------:R-:W-:Y:S01]  /*1e30*/  @P2 SHF.R.S32.HI R5, RZ, 0x1f, R24 ;  /* 0x0000001fff052819 */ /* 0x000fe20000011418 */
[----:B--2---:R-:W-:-:S04]  /*1e40*/  @P2 IMAD.WIDE.U32 R2, R24, c[0x0][0x320], R18 ;  /* 0x0000c80018022a25 */ /* 0x004fc800078e0012 */
[----:B------:R-:W-:Y:S01]  /*1e50*/  @P2 IMAD R5, R5, c[0x0][0x320], RZ ;  /* 0x0000c80005052a24 */ /* 0x000fe200078e02ff */
[----:B-1----:R-:W-:Y:S01]  /*1e60*/  @P2 LEA R6, P0, R2, c[0x0][0x318], 0x2 ;  /* 0x0000c60002062a11 */ /* 0x002fe200078010ff */
[----:B------:R-:W-:-:S04]  /*1e70*/  DEPBAR.LE SB0, 0x0 ;  /* 0x000080000000791a */ /* 0x000fc80000000000 */
[----:B------:R-:W-:-:S04]  /*1e80*/  @P2 IMAD R5, R24, c[0x0][0x324], R5 ;  /* 0x0000c90018052a24 */ /* 0x000fc800078e0205 */
[----:B------:R-:W-:-:S05]  /*1e90*/  @P2 IMAD.IADD R5, R3, 0x1, R5 ;  /* 0x0000000103052824 */ /* 0x000fca00078e0205 */
[----:B------:R-:W-:-:S05]  /*1ea0*/  @P2 LEA.HI.X R7, R2, c[0x0][0x31c], R5, 0x2, P0 ;  /* 0x0000c70002072a11 */ /* 0x000fca00000f1405 */
[----:B------:R1:W2:Y:S04]  /*1eb0*/  @P2 LDG.E R5, [R6.64] ;  /* 0x0000000406052981 */ /* 0x0002a8000c1e1900 */
[----:B------:R-:W-:Y:S01]  /*1ec0*/  BAR.SYNC.DEFER_BLOCKING 0x0 ;  /* 0x0000000000007b1d */ /* 0x000fe20000010000 */
[----:B------:R-:W-:Y:S01]  /*1ed0*/  ISETP.GE.AND P1, PT, R10, R9, PT ;  /* 0x000000090a00720c */ /* 0x000fe20003f26270 */
[----:B------:R-:W-:Y:S01]  /*1ee0*/  IMAD R2, R12, c[0x0][0x1a0], RZ ;  /* 0x000068000c027a24 */ /* 0x000fe200078e02ff */
[----:B------:R-:W-:-:S03]  /*1ef0*/  MOV R133, RZ ;  /* 0x000000ff00857202 */ /* 0x000fc60000000f00 */
[----:B------:R-:W2:Y:S01]  /*1f00*/  @P2 MUFU.RCP R8, c[0x0][0x238] ;  /* 0x00008e0000082b08 */ /* 0x000ea20000001000 */
[C---:B------:R-:W-:Y:S01]  /*1f10*/  IMAD R3, R44.reuse, c[0x0][0x1a4], R2 ;  /* 0x000069002c037a24 */ /* 0x040fe200078e0202 */
[----:B------:R-:W-:Y:S01]  /*1f20*/  BSSY B0, `(.L_x_983) ;  /* 0x000001a000007945 */ /* 0x000fe20003800000 */
[----:B-1----:R-:W-:-:S05]  /*1f30*/  IMAD.WIDE.U32 R6, R44, c[0x0][0x1a0], RZ ;  /* 0x000068002c067a25 */ /* 0x002fca00078e00ff */
[----:B------:R1:W-:Y:S01]  /*1f40*/  @P1 STS.128 [R227+0xa000], RZ ;  /* 0x00a000ffe3001388 */ /* 0x0003e20000000c00 */
[----:B------:R-:W-:Y:S01]  /*1f50*/  IMAD.IADD R3, R7, 0x1, R3 ;  /* 0x0000000107037824 */ /* 0x000fe200078e0203 */
[C---:B------:R-:W-:Y:S02]  /*1f60*/  LEA R2, P0, R6.reuse, R244, 0x5 ;  /* 0x000000f406027211 */ /* 0x040fe400078028ff */
[----:B------:R1:W-:Y:S02]  /*1f70*/  @P1 STS.128 [R227+0xb000], RZ ;  /* 0x00b000ffe3001388 */ /* 0x0003e40000000c00 */
[----:B------:R-:W-:Y:S01]  /*1f80*/  LEA.HI.X R3, R6, R243, R3, 0x5, P0 ;  /* 0x000000f306037211 */ /* 0x000fe200000f2c03 */
[----:B--2---:R-:W-:Y:S01]  /*1f90*/  @P2 FMUL.FTZ R133, R5, R8 ;  /* 0x0000000805852220 */ /* 0x004fe20000410000 */
[----:B------:R-:W-:Y:S05]  /*1fa0*/  @P1 BRA `(.L_x_984) ;  /* 0x0000011000001947 */ /* 0x000fea0003800000 */
[----:B-1----:R-:W-:Y:S02]  /*1fb0*/  ISETP.GE.AND P1, PT, R236, c[0x0][0x220], PT ;  /* 0x00008800ec007a0c */ /* 0x002fe40003f26270 */
        /* <DEDUP_REMOVED lines=16> */
.L_x_984:
[----:B-1----:R-:W-:Y:S05]  /*20c0*/  BSYNC B0 ;  /* 0x0000000000007941 */ /* 0x002fea0003800000 */
.L_x_983:
[----:B------:R-:W-:Y:S01]  /*20d0*/  ISETP.GE.AND P0, PT, R14, R9, PT ;  /* 0x000000090e00720c */ /* 0x000fe20003f06270 */
[----:B------:R-:W-:-:S12]  /*20e0*/  BSSY B0, `(.L_x_985) ;  /* 0x0000019000007945 */ /* 0x000fd80003800000 */
[----:B------:R1:W-:Y:S04]  /*20f0*/  @P0 STS.128 [R227+0xa800], RZ ;  /* 0x00a800ffe3000388 */ /* 0x0003e80000000c00 */
[----:B------:R1:W-:Y:S01]  /*2100*/  @P0 STS.128 [R227+0xb800], RZ ;  /* 0x00b800ffe3000388 */ /* 0x0003e20000000c00 */
[----:B------:R-:W-:Y:S05]  /*2110*/  @P0 BRA `(.L_x_986) ;  /* 0x0000015000000947 */ /* 0x000fea0003800000 */
[----:B------:R-:W-:Y:S01]  /*2120*/  ISETP.GE.AND P1, PT, R236, c[0x0][0x220], PT ;  /* 0x00008800ec007a0c */ /* 0x000fe20003f26270 */
[----:B------:R-:W-:Y:S01]  /*2130*/  IMAD.WIDE.U32 R6, R20, c[0x0][0x1a0], RZ ;  /* 0x0000680014067a25 */ /* 0x000fe200078e00ff */
        /* <DEDUP_REMOVED lines=19> */
.L_x_986:
[----:B------:R-:W-:Y:S05]  /*2270*/  BSYNC B0 ;  /* 0x0000000000007941 */ /* 0x000fea0003800000 */
.L_x_985:
        /* <DEDUP_REMOVED lines=25> */
[----:B------:R-:W-:Y:S01]  /*2410*/  IMAD.SHL.U32 R3, R113, 0x2, RZ ;  /* 0x0000000271037824 */ /* 0x000fe200078e00ff */
[----:B------:R-:W-:Y:S01]  /*2420*/  LDSM.16.M88.4 R28, [R212+0x8000] ;  /* 0x00800000d41c783b */ /* 0x000fe20000000200 */
[----:B------:R-:W-:Y:S01]  /*2430*/  IADD3 R2, R212, 0x8000, RZ ;  /* 0x00008000d4027810 */ /* 0x000fe20007ffe0ff */
[--C-:B------:R-:W-:Y:S01]  /*2440*/  IMAD R216, R4, 0x2, R214.reuse ;  /* 0x0000000204d87824 */ /* 0x100fe200078e02d6 */
[----:B------:R-:W-:Y:S01]  /*2450*/  IADD3 R223, R212, 0x8020, RZ ;  /* 0x00008020d4df7810 */ /* 0x000fe20007ffe0ff */
[----:B------:R-:W2:Y:S01]  /*2460*/  LDSM.16.M88.4 R8, [R214+0x2000] ;  /* 0x00200000d608783b */ /* 0x000ea20000000200 */
[----:B------:R-:W-:Y:S01]  /*2470*/  @P1 IADD3 R223, R2, -0x20, RZ ;  /* 0xffffffe002df1810 */ /* 0x000fe20007ffe0ff */
[----:B------:R-:W-:Y:S01]  /*2480*/  IMAD.MOV.U32 R2, RZ, RZ, 0x40 ;  /* 0x00000040ff027424 */ /* 0x000fe200078e00ff */
[----:B------:R-:W-:Y:S01]  /*2490*/  LOP3.LUT R3, R3, 0x6, RZ, 0xc0, !PT ;  /* 0x0000000603037812 */ /* 0x000fe200078ec0ff */
[----:B------:R-:W3:Y:S01]  /*24a0*/  LDSM.16.M88.4 R32, [R212+0x8800] ;  /* 0x00880000d420783b */ /* 0x000ee20000000200 */
[C---:B------:R-:W-:Y:S01]  /*24b0*/  IMAD R222, R0.reuse, 0x2, R214 ;  /* 0x0000000200de7824 */ /* 0x040fe200078e02d6 */
[C---:B------:R-:W-:Y:S01]  /*24c0*/  IADD3 R226, R223.reuse, 0x800, RZ ;  /* 0x00000800dfe27810 */ /* 0x040fe20007ffe0ff */
[----:B------:R-:W-:Y:S01]  /*24d0*/  IMAD R220, R0, 0x2, R216 ;  /* 0x0000000200dc7824 */ /* 0x000fe200078e02d8 */
[----:B------:R-:W4:Y:S01]  /*24e0*/  LDSM.16.M88.4 R16, [R214] ;  /* 0x00000000d610783b */ /* 0x000f220000000200 */
[----:B------:R-:W-:Y:S01]  /*24f0*/  SEL R2, R2, 0xffffffc0, !P2 ;  /* 0xffffffc002027807 */ /* 0x000fe20005000000 */
[----:B------:R-:W-:Y:S01]  /*2500*/  IMAD R44, R44, 0x20, R3 ;  /* 0x000000202c2c7824 */ /* 0x000fe200078e0203 */
[C---:B------:R-:W-:Y:S01]  /*2510*/  IADD3 R225, R223.reuse, 0x1000, RZ ;  /* 0x00001000dfe17810 */ /* 0x040fe20007ffe0ff */
[----:B------:R-:W-:Y:S01]  /*2520*/  LDSM.16.M88.4 R36, [R223] ;  /* 0x00000000df24783b */ /* 0x000fe20000000200 */
[----:B------:R-:W-:Y:S01]  /*2530*/  IADD3 R224, R223, 0x1800, RZ ;  /* 0x00001800dfe07810 */ /* 0x000fe20007ffe0ff */
[----:B------:R-:W-:Y:S01]  /*2540*/  IMAD.IADD R221, R212, 0x1, R2 ;  /* 0x00000001d4dd7824 */ /* 0x000fe200078e0202 */
[----:B------:R-:W-:Y:S01]  /*2550*/  ISETP.GE.AND P0, PT, R44, R132, PT ;  /* 0x000000842c00720c */ /* 0x000fe20003f06270 */
[----:B------:R-:W5:Y:S01]  /*2560*/  LDSM.16.M88.4 R12, [R216+0x2000] ;  /* 0x00200000d80c783b */ /* 0x000f620000000200 */
[----:B------:R-:W-:Y:S01]  /*2570*/  IMAD.IADD R219, R2, 0x1, R223 ;  /* 0x0000000102db7824 */ /* 0x000fe200078e02df */
[----:B------:R-:W-:-:S02]  /*2580*/  SHF.R.S32.HI R2, RZ, 0x1f, R45 ;  /* 0x0000001fff027819 */ /* 0x000fc4000001142d */
[----:B------:R-:W1:Y:S02]  /*2590*/  LDSM.16.M88.4 R40, [R223+0x800] ;  /* 0x00080000df28783b */ /* 0x000e640000000200 */
[----:B------:R-:W-:Y:S02]  /*25a0*/  LEA.HI R2, R2, R45, RZ, 0x2 ;  /* 0x0000002d02027211 */ /* 0x000fe400078f10ff */
[----:B------:R-:W1:Y:S01]  /*25b0*/  LDSM.16.M88.4 R24, [R216] ;  /* 0x00000000d818783b */ /* 0x000e620000000200 */
[----:B------:R-:W-:Y:S02]  /*25c0*/  IADD3 R45, R44, 0x9, RZ ;  /* 0x000000092c2d7810 */ /* 0x000fe40007ffe0ff */
[----:B------:R-:W-:Y:S01]  /*25d0*/  SHF.R.S32.HI R47, RZ, 0x2, R2 ;  /* 0x00000002ff2f7819 */ /* 0x000fe20000011402 */
[----:B------:R-:W-:Y:S01]  /*25e0*/  LDSM.16.M88.4 R48, [R221+0x8000] ;  /* 0x00800000dd30783b */ /* 0x000fe20000000200 */
[----:B------:R-:W-:-:S03]  /*25f0*/  ISETP.GE.AND P5, PT, R45, R132, PT ;  /* 0x000000842d00720c */ /* 0x000fc60003fa6270 */
[----:B------:R-:W1:Y:S01]  /*2600*/  LDSM.16.M88.4 R20, [R222+0x2000] ;  /* 0x00200000de14783b */ /* 0x000e620000000200 */
[----:B------:R-:W-:Y:S01]  /*2610*/  IMAD R2, R46, 0x10, R47 ;  /* 0x000000102e027824 */ /* 0x000fe200078e022f */
[----:B------:R-:W-:Y:S02]  /*2620*/  IADD3 R46, R44, 0x8, RZ ;  /* 0x000000082c2e7810 */ /* 0x000fe40007ffe0ff */
[----:B------:R-:W1:Y:S01]  /*2630*/  LDSM.16.M88.4 R64, [R221+0x8800] ;  /* 0x00880000dd40783b */ /* 0x000e620000000200 */
[----:B------:R-:W-:Y:S01]  /*2640*/  IMAD.IADD R235, R235, 0x1, R2 ;  /* 0x00000001ebeb7824 */ /* 0x000fe200078e0202 */
[----:B------:R-:W-:Y:S01]  /*2650*/  ISETP.GE.AND P6, PT, R46, R132, PT ;  /* 0x000000842e00720c */ /* 0x000fe20003fc6270 */
[----:B--2---:R-:W-:Y:S01]  /*2660*/  HMMA.16816.F32.BF16 R52, R8, R28, RZ ;  /* 0x0000001c0834723c */ /* 0x004fe200000418ff */
[----:B------:R2:W-:Y:S02]  /*2670*/  STL [R1], R47 ;  /* 0x0000002f01007387 */ /* 0x0005e40000100800 */
[----:B------:R-:W-:-:S05]  /*2680*/  IADD3 R2, R132, R235, -R200 ;  /* 0x000000eb84027210 */ /* 0x000fca0007ffe8c8 */
[----:B------:R-:W-:Y:S01]  /*2690*/  IMAD.IADD R3, R2, 0x1, -R44 ;  /* 0x0000000102037824 */ /* 0x000fe200078e0a2c */
[----:B---3--:R-:W-:Y:S04]  /*26a0*/  HMMA.16816.F32.BF16 R56, R8, R32, RZ ;  /* 0x000000200838723c */ /* 0x008fe800000418ff */
[----:B------:R-:W-:-:S04]  /*26b0*/  IABS R3, R3 ;  /* 0x0000000300037213 */ /* 0x000fc80000000000 */
[----:B------:R-:W-:Y:S01]  /*26c0*/  HMMA.16816.F32.BF16 R60, R8, R30, RZ ;  /* 0x0000001e083c723c */ /* 0x000fe200000418ff */
[----:B------:R-:W-:-:S04]  /*26d0*/  IMAD.MOV.U32 R5, RZ, RZ, R3 ;  /* 0x000000ffff057224 */ /* 0x000fc800078e0003 */
[----:B------:R3:W-:Y:S03]  /*26e0*/  I2F R108, R5 ;  /* 0x00000005006c7306 */ /* 0x0007e60000201400 */
[----:B------:R-:W-:Y:S01]  /*26f0*/  HMMA.16816.F32.BF16 R8, R8, R34, RZ ;  /* 0x000000220808723c */ /* 0x000fe200000418ff */
[----:B--2---:R-:W-:-:S04]  /*2700*/  IADD3 R47, R44, 0x1, RZ ;  /* 0x000000012c2f7810 */ /* 0x004fc80007ffe0ff */
[----:B------:R-:W-:Y:S01]  /*2710*/  ISETP.GE.AND P3, PT, R47, R132, PT ;  /* 0x000000842f00720c */ /* 0x000fe20003f66270 */
[C---:B------:R-:W-:Y:S02]  /*2720*/  IMAD.IADD R6, R2.reuse, 0x1, -R47 ;  /* 0x0000000102067824 */ /* 0x040fe400078e0a2f */
[----:B----4-:R-:W-:Y:S03]  /*2730*/  HMMA.16816.F32.BF16 R72, R16, R28, RZ ;  /* 0x0000001c1048723c */ /* 0x010fe600000418ff */
[----:B------:R-:W-:Y:S01]  /*2740*/  IABS R3, R6 ;  /* 0x0000000600037213 */ /* 0x000fe20000000000 */
[----:B------:R-:W-:-:S04]  /*2750*/  IMAD.IADD R6, R2, 0x1, -R46 ;  /* 0x0000000102067824 */ /* 0x000fc800078e0a2e */
[----:B------:R-:W-:Y:S01]  /*2760*/  HMMA.16816.F32.BF16 R68, R16, R32, RZ ;  /* 0x000000201044723c */ /* 0x000fe200000418ff */
[----:B---3--:R-:W-:Y:S01]  /*2770*/  IMAD.MOV.U32 R5, RZ, RZ, R3 ;  /* 0x000000ffff057224 */ /* 0x008fe200078e0003 */
[----:B------:R-:W-:-:S03]  /*2780*/  IABS R3, R6 ;  /* 0x0000000600037213 */ /* 0x000fc60000000000 */
[----:B------:R2:W-:Y:S03]  /*2790*/  I2F R110, R5 ;  /* 0x00000005006e7306 */ /* 0x0005e60000201400 */
[C---:B------:R-:W-:Y:S05]  /*27a0*/  HMMA.16816.F32.BF16 R28, R16.reuse, R30, RZ ;  /* 0x0000001e101c723c */ /* 0x040fea00000418ff */
[----:B------:R3:W-:Y:S03]  /*27b0*/  I2F R109, R3 ;  /* 0x00000003006d7306 */ /* 0x0007e60000201400 */
[----:B------:R-:W-:Y:S01]  /*27c0*/  HMMA.16816.F32.BF16 R80, R16, R34, RZ ;  /* 0x000000221050723c */ /* 0x000fe200000418ff */
[----:B------:R-:W4:Y:S01]  /*27d0*/  LDSM.16.M88.4 R16, [R222] ;  /* 0x00000000de10783b */ /* 0x000f220000000200 */
[----:B--2---:R-:W-:-:S06]  /*27e0*/  IMAD.IADD R5, R2, 0x1, -R45 ;  /* 0x0000000102057824 */ /* 0x004fcc00078e0a2d */
[----:B-----5:R-:W-:Y:S01]  /*27f0*/  HMMA.16816.F32.BF16 R76, R12, R36, R52 ;  /* 0x000000240c4c723c */ /* 0x020fe20000041834 */
[----:B------:R-:W-:-:S04]  /*2800*/  IABS R5, R5 ;  /* 0x0000000500057213 */ /* 0x000fc80000000000 */
[----:B------:R2:W-:Y:S03]  /*2810*/  I2F R107, R5 ;  /* 0x00000005006b7306 */ /* 0x0005e60000201400 */
[C---:B-1----:R-:W-:Y:S08]  /*2820*/  HMMA.16816.F32.BF16 R56, R12.reuse, R40, R56 ;  /* 0x000000280c38723c */ /* 0x042ff00000041838 */
[C---:B------:R-:W-:Y:S08]  /*2830*/  HMMA.16816.F32.BF16 R84, R12.reuse, R38, R60 ;  /* 0x000000260c54723c */ /* 0x040ff0000004183c */
[----:B------:R-:W-:Y:S01]  /*2840*/  HMMA.16816.F32.BF16 R52, R12, R42, R8 ;  /* 0x0000002a0c34723c */ /* 0x000fe20000041808 */
[----:B------:R-:W-:Y:S04]  /*2850*/  LDSM.16.M88.4 R8, [R220+0x2000] ;  /* 0x00200000dc08783b */ /* 0x000fe80000000200 */
[----:B------:R-:W-:Y:S03]  /*2860*/  LDSM.16.M88.4 R12, [R220] ;  /* 0x00000000dc0c783b */ /* 0x000fe60000000200 */
[C---:B------:R-:W-:Y:S08]  /*2870*/  HMMA.16816.F32.BF16 R32, R24.reuse, R36, R72 ;  /* 0x000000241820723c */ /* 0x040ff00000041848 */
[C---:B------:R-:W-:Y:S08]  /*2880*/  HMMA.16816.F32.BF16 R88, R24.reuse, R40, R68 ;  /* 0x000000281858723c */ /* 0x040ff00000041844 */
[C---:B------:R-:W-:Y:S01]  /*2890*/  HMMA.16816.F32.BF16 R36, R24.reuse, R38, R28 ;  /* 0x000000261824723c */ /* 0x040fe2000004181c */
[----:B------:R-:W1:Y:S07]  /*28a0*/  LDSM.16.M88.4 R28, [R219] ;  /* 0x00000000db1c783b */ /* 0x000e6e0000000200 */
[----:B------:R-:W-:Y:S01]  /*28b0*/  HMMA.16816.F32.BF16 R40, R24, R42, R80 ;  /* 0x0000002a1828723c */ /* 0x000fe20000041850 */
[----:B------:R-:W5:Y:S07]  /*28c0*/  LDSM.16.M88.4 R24, [R219+0x800] ;  /* 0x00080000db18783b */ /* 0x000f6e0000000200 */
[C---:B------:R-:W-:Y:S08]  /*28d0*/  HMMA.16816.F32.BF16 R60, R20.reuse, R48, R76 ;  /* 0x00000030143c723c */ /* 0x040ff0000004184c */
[C---:B------:R-:W-:Y:S08]  /*28e0*/  HMMA.16816.F32.BF16 R80, R20.reuse, R64, R56 ;  /* 0x000000401450723c */ /* 0x040ff00000041838 */
[C---:B------:R-:W-:Y:S07]  /*28f0*/  HMMA.16816.F32.BF16 R76, R20.reuse, R50, R84 ;  /* 0x00000032144c723c */ /* 0x040fee0000041854 */
[C---:B------:R-:W-:Y:S01]  /*2900*/  IADD3 R87, R44.reuse, 0x10, RZ ;  /* 0x000000102c577810 */ /* 0x040fe20007ffe0ff */
[----:B------:R-:W-:Y:S01]  /*2910*/  HMMA.16816.F32.BF16 R72, R20, R66, R52 ;  /* 0x000000421448723c */ /* 0x000fe20000041834 */
[----:B------:R-:W-:Y:S01]  /*2920*/  LDSM.16.M88.4 R20, [R214+0x6000] ;  /* 0x00600000d614783b */ /* 0x000fe20000000200 */
[----:B------:R-:W-:-:S02]  /*2930*/  IADD3 R84, R44, 0x11, RZ ;  /* 0x000000112c547810 */ /* 0x000fc40007ffe0ff */
[----:B---3--:R-:W-:Y:S01]  /*2940*/  IMAD.IADD R3, R2, 0x1, -R87 ;  /* 0x0000000102037824 */ /* 0x008fe200078e0a57 */
[----:B------:R-:W-:Y:S02]  /*2950*/  IADD3 R86, R44, 0x19, RZ ;  /* 0x000000192c567810 */ /* 0x000fe40007ffe0ff */
[C---:B------:R-:W-:Y:S01]  /*2960*/  IMAD.IADD R6, R2.reuse, 0x1, -R84 ;  /* 0x0000000102067824 */ /* 0x040fe200078e0a54 */
[C---:B----4-:R-:W-:Y:S01]  /*2970*/  HMMA.16816.F32.BF16 R68, R16.reuse, R48, R32 ;  /* 0x000000301044723c */ /* 0x050fe20000041820 */
[----:B------:R-:W3:Y:S01]  /*2980*/  LDSM.16.M88.4 R32, [R212+0x9000] ;  /* 0x00900000d420783b */ /* 0x000ee20000000200 */
[----:B------:R-:W-:Y:S01]  /*2990*/  IABS R3, R3 ;  /* 0x0000000300037213 */ /* 0x000fe20000000000 */
[----:B------:R-:W-:Y:S01]  /*29a0*/  IMAD.IADD R7, R2, 0x1, -R86 ;  /* 0x0000000102077824 */ /* 0x000fe200078e0a56 */
[-C--:B------:R-:W-:Y:S02]  /*29b0*/  ISETP.GE.AND P4, PT, R87, R132.reuse, PT ;  /* 0x000000845700720c */ /* 0x080fe40003f86270 */
[----:B------:R-:W-:Y:S01]  /*29c0*/  ISETP.GE.AND P2, PT, R84, R132, PT ;  /* 0x000000845400720c */ /* 0x000fe20003f46270 */
[----:B--2---:R-:W-:Y:S01]  /*29d0*/  IMAD.MOV.U32 R5, RZ, RZ, R3 ;  /* 0x000000ffff057224 */ /* 0x004fe200078e0003 */
[----:B------:R-:W-:Y:S01]  /*29e0*/  HMMA.16816.F32.BF16 R56, R16, R50, R36 ;  /* 0x000000321038723c */ /* 0x000fe20000041824 */
[----:B------:R-:W2:Y:S01]  /*29f0*/  LDSM.16.M88.4 R36, [R212+0x9800] ;  /* 0x00980000d424783b */ /* 0x000ea20000000200 */
[----:B------:R-:W-:Y:S01]  /*2a00*/  IABS R3, R6 ;  /* 0x0000000600037213 */ /* 0x000fe20000000000 */
[----:B------:R4:W-:Y:S01]  /*2a10*/  I2F R106, R5 ;  /* 0x00000005006a7306 */ /* 0x0009e20000201400 */
[----:B------:R-:W-:-:S04]  /*2a20*/  IABS R7, R7 ;  /* 0x0000000700077213 */ /* 0x000fc80000000000 */
[C---:B------:R-:W-:Y:S03]  /*2a30*/  HMMA.16816.F32.BF16 R52, R16.reuse, R64, R88 ;  /* 0x000000401034723c */ /* 0x040fe60000041858 */
[----:B------:R-:W-:Y:S04]  /*2a40*/  I2F R103, R7 ;  /* 0x0000000700677306 */ /* 0x000fe80000201400 */
[----:B------:R-:W-:Y:S01]  /*2a50*/  IADD3 R88, R44, 0x18, RZ ;  /* 0x000000182c587810 */ /* 0x000fe20007ffe0ff */
[----:B------:R-:W-:Y:S01]  /*2a60*/  HMMA.16816.F32.BF16 R48, R16, R66, R40 ;  /* 0x000000421030723c */ /* 0x000fe20000041828 */
[----:B------:R-:W2:Y:S01]  /*2a70*/  LDSM.16.M88.4 R16, [R214+0x4000] ;  /* 0x00400000d610783b */ /* 0x000ea20000000200 */
[----:B----4-:R-:W-:Y:S01]  /*2a80*/  IMAD.MOV.U32 R5, RZ, RZ, R3 ;  /* 0x000000ffff057224 */ /* 0x010fe200078e0003 */
[----:B------:R-:W-:Y:S01]  /*2a90*/  ISETP.GE.AND P1, PT, R88, R132, PT ;  /* 0x000000845800720c */ /* 0x000fe20003f26270 */
[----:B------:R-:W-:-:S02]  /*2aa0*/  IMAD.IADD R6, R2, 0x1, -R88 ;  /* 0x0000000102067824 */ /* 0x000fc400078e0a58 */
[----:B------:R4:W-:Y:S02]  /*2ab0*/  I2F R105, R5 ;  /* 0x0000000500697306 */ /* 0x0009e40000201400 */
[----:B-1----:R-:W-:Y:S01]  /*2ac0*/  HMMA.16816.F32.BF16 R40, R8, R28, R60 ;  /* 0x0000001c0828723c */ /* 0x002fe2000004183c */
[----:B------:R-:W-:Y:S02]  /*2ad0*/  IABS R3, R6 ;  /* 0x0000000600037213 */ /* 0x000fe40000000000 */
[----:B------:R-:W-:-:S03]  /*2ae0*/  IADD3 R6, R2, 0x8, RZ ;  /* 0x0000000802067810 */ /* 0x000fc60007ffe0ff */
[----:B------:R1:W-:Y:S02]  /*2af0*/  I2F R104, R3 ;  /* 0x0000000300687306 */ /* 0x0003e40000201400 */
[----:B------:R-:W-:Y:S01]  /*2b00*/  HMMA.16816.F32.BF16 R60, R8, R30, R76 ;  /* 0x0000001e083c723c */ /* 0x000fe2000004184c */
[----:B----4-:R-:W-:-:S07]  /*2b10*/  IADD3 R5, R2, 0x40, RZ ;  /* 0x0000004002057810 */ /* 0x010fce0007ffe0ff */
[----:B-----5:R-:W-:Y:S01]  /*2b20*/  HMMA.16816.F32.BF16 R64, R8, R24, R80 ;  /* 0x000000180840723c */ /* 0x020fe20000041850 */
[----:B-1----:R-:W-:-:S07]  /*2b30*/  IMAD.IADD R3, R6, 0x1, -R44 ;  /* 0x0000000106037824 */ /* 0x002fce00078e0a2c */
[----:B------:R-:W-:Y:S01]  /*2b40*/  HMMA.16816.F32.BF16 R72, R8, R26, R72 ;  /* 0x0000001a0848723c */ /* 0x000fe20000041848 */
[----:B------:R-:W-:Y:S01]  /*2b50*/  LDSM.16.M88.4 R8, [R216+0x6000] ;  /* 0x00600000d808783b */ /* 0x000fe20000000200 */
[----:B------:R-:W-:-:S06]  /*2b60*/  IABS R3, R3 ;  /* 0x0000000300037213 */ /* 0x000fcc0000000000 */
[----:B------:R-:W-:Y:S01]  /*2b70*/  HMMA.16816.F32.BF16 R68, R12, R28, R68 ;  /* 0x0000001c0c44723c */ /* 0x000fe20000041844 */
[----:B------:R-:W-:Y:S01]  /*2b80*/  IMAD.MOV.U32 R7, RZ, RZ, R3 ;  /* 0x000000ffff077224 */ /* 0x000fe200078e0003 */
[----:B------:R-:W-:-:S03]  /*2b90*/  IADD3 R3, R2, 0x48, RZ ;  /* 0x0000004802037810 */ /* 0x000fc60007ffe0ff */
[----:B------:R1:W4:Y:S03]  /*2ba0*/  I2F R101, R7 ;  /* 0x0000000700657306 */ /* 0x0003260000201400 */
[C---:B------:R-:W-:Y:S08]  /*2bb0*/  HMMA.16816.F32.BF16 R56, R12.reuse, R30, R56 ;  /* 0x0000001e0c38723c */ /* 0x040ff00000041838 */
[C---:B------:R-:W-:Y:S08]  /*2bc0*/  HMMA.16816.F32.BF16 R52, R12.reuse, R24, R52 ;  /* 0x000000180c34723c */ /* 0x040ff00000041834 */
[----:B------:R-:W-:Y:S01]  /*2bd0*/  HMMA.16816.F32.BF16 R48, R12, R26, R48 ;  /* 0x0000001a0c30723c */ /* 0x000fe20000041830 */
[----:B------:R-:W5:Y:S04]  /*2be0*/  LDSM.16.M88.4 R12, [R223+0x1000] ;  /* 0x00100000df0c783b */ /* 0x000f680000000200 */
[----:B------:R-:W1:Y:S03]  /*2bf0*/  LDSM.16.M88.4 R24, [R223+0x1800] ;  /* 0x00180000df18783b */ /* 0x000e660000000200 */
[C---:B---3--:R-:W-:Y:S08]  /*2c00*/  HMMA.16816.F32.BF16 R40, R20.reuse, R32, R40 ;  /* 0x000000201428723c */ /* 0x048ff00000041828 */
[C---:B------:R-:W-:Y:S08]  /*2c10*/  HMMA.16816.F32.BF16 R60, R20.reuse, R34, R60 ;  /* 0x00000022143c723c */ /* 0x040ff0000004183c */
[C---:B--2---:R-:W-:Y:S08]  /*2c20*/  HMMA.16816.F32.BF16 R64, R20.reuse, R36, R64 ;  /* 0x000000241440723c */ /* 0x044ff00000041840 */
[----:B------:R-:W-:Y:S01]  /*2c30*/  HMMA.16816.F32.BF16 R28, R20, R38, R72 ;  /* 0x00000026141c723c */ /* 0x000fe20000041848 */
[----:B------:R-:W2:Y:S07]  /*2c40*/  LDSM.16.M88.4 R20, [R216+0x4000] ;  /* 0x00400000d814783b */ /* 0x000eae0000000200 */
[C---:B------:R-:W-:Y:S08]  /*2c50*/  HMMA.16816.F32.BF16 R68, R16.reuse, R32, R68 ;  /* 0x000000201044723c */ /* 0x040ff00000041844 */
[----:B------:R-:W-:Y:S01]  /*2c60*/  HMMA.16816.F32.BF16 R76, R16, R34, R56 ;  /* 0x00000022104c723c */ /* 0x000fe20000041838 */
[----:B------:R-:W-:Y:S07]  /*2c70*/  LDSM.16.M88.4 R32, [R221+0x9000] ;  /* 0x00900000dd20783b */ /* 0x000fee0000000200 */
[C---:B-----5:R-:W-:Y:S08]  /*2c80*/  HMMA.16816.F32.BF16 R40, R8.reuse, R12, R40 ;  /* 0x0000000c0828723c */ /* 0x060ff00000041828 */
[C---:B------:R-:W-:Y:S08]  /*2c90*/  HMMA.16816.F32.BF16 R60, R8.reuse, R14, R60 ;  /* 0x0000000e083c723c */ /* 0x040ff0000004183c */
[C---:B-1----:R-:W-:Y:S08]  /*2ca0*/  HMMA.16816.F32.BF16 R64, R8.reuse, R24, R64 ;  /* 0x000000180840723c */ /* 0x042ff00000041840 */
[----:B------:R-:W-:Y:S07]  /*2cb0*/  HMMA.16816.F32.BF16 R28, R8, R26, R28 ;  /* 0x0000001a081c723c */ /* 0x000fee000004181c */
[--C-:B------:R-:W-:Y:S01]  /*2cc0*/  IMAD.IADD R8, R5, 0x1, -R44.reuse ;  /* 0x0000000105087824 */ /* 0x100fe200078e0a2c */
[----:B------:R-:W-:Y:S04]  /*2cd0*/  HMMA.16816.F32.BF16 R72, R16, R36, R52 ;  /* 0x000000241048723c */ /* 0x000fe80000041834 */
[----:B------:R-:W-:Y:S01]  /*2ce0*/  IABS R2, R8 ;  /* 0x0000000800027213 */ /* 0x000fe20000000000 */
[----:B------:R-:W-:-:S03]  /*2cf0*/  IMAD.IADD R8, R3, 0x1, -R44 ;  /* 0x0000000103087824 */ /* 0x000fc600078e0a2c */
[----:B------:R-:W-:Y:S01]  /*2d00*/  HMMA.16816.F32.BF16 R56, R16, R38, R48 ;  /* 0x000000261038723c */ /* 0x000fe20000041830 */
[----:B------:R-:W1:Y:S01]  /*2d10*/  LDSM.16.M88.4 R16, [R222+0x6000] ;  /* 0x00600000de10783b */ /* 0x000e620000000200 */
[----:B------:R-:W-:Y:S01]  /*2d20*/  IMAD.MOV.U32 R7, RZ, RZ, R2 ;  /* 0x000000ffff077224 */ /* 0x000fe200078e0002 */
[----:B------:R-:W-:Y:S01]  /*2d30*/  IABS R2, R8 ;  /* 0x0000000800027213 */ /* 0x000fe20000000000 */
[--C-:B------:R-:W-:Y:S01]  /*2d40*/  IMAD.IADD R8, R3, 0x1, -R47.reuse ;  /* 0x0000000103087824 */ /* 0x100fe200078e0a2f */
[----:B------:R-:W3:Y:S01]  /*2d50*/  LDSM.16.M88.4 R36, [R221+0x9800] ;  /* 0x00980000dd24783b */ /* 0x000ee20000000200 */
[----:B------:R5:W-:Y:S02]  /*2d60*/  I2F R99, R7 ;  /* 0x0000000700637306 */ /* 0x000be40000201400 */
[C---:B--2---:R-:W-:Y:S06]  /*2d70*/  HMMA.16816.F32.BF16 R48, R20.reuse, R12, R68 ;  /* 0x0000000c1430723c */ /* 0x044fec0000041844 */
[----:B------:R2:W-:Y:S02]  /*2d80*/  I2F R97, R2 ;  /* 0x0000000200617306 */ /* 0x0005e40000201400 */
[----:B------:R-:W-:Y:S01]  /*2d90*/  HMMA.16816.F32.BF16 R52, R20, R14, R76 ;  /* 0x0000000e1434723c */ /* 0x000fe2000004184c */
[----:B------:R-:W3:Y:S01]  /*2da0*/  LDSM.16.M88.4 R12, [R222+0x4000] ;  /* 0x00400000de0c783b */ /* 0x000ee20000000200 */
[----:B-----5:R-:W-:-:S06]  /*2db0*/  IMAD.IADD R7, R6, 0x1, -R47 ;  /* 0x0000000106077824 */ /* 0x020fcc00078e0a2f */
[----:B------:R-:W-:Y:S01]  /*2dc0*/  HMMA.16816.F32.BF16 R68, R20, R24, R72 ;  /* 0x000000181444723c */ /* 0x000fe20000041848 */
[----:B------:R-:W-:Y:S01]  /*2dd0*/  IABS R7, R7 ;  /* 0x0000000700077213 */ /* 0x000fe20000000000 */
[----:B--2---:R-:W-:-:S03]  /*2de0*/  IMAD.IADD R2, R5, 0x1, -R47 ;  /* 0x0000000105027824 */ /* 0x004fc600078e0a2f */
[----:B------:R2:W-:Y:S03]  /*2df0*/  I2F R102, R7 ;  /* 0x0000000700667306 */ /* 0x0005e60000201400 */
[----:B------:R-:W-:Y:S01]  /*2e00*/  HMMA.16816.F32.BF16 R20, R20, R26, R56 ;  /* 0x0000001a1414723c */ /* 0x000fe20000041838 */
[----:B------:R-:W-:Y:S01]  /*2e10*/  LDSM.16.M88.4 R24, [R219+0x1000] ;  /* 0x00100000db18783b */ /* 0x000fe20000000200 */
[----:B------:R-:W-:-:S06]  /*2e20*/  IABS R2, R2 ;  /* 0x0000000200027213 */ /* 0x000fcc0000000000 */
[----:B-1----:R-:W-:Y:S01]  /*2e30*/  HMMA.16816.F32.BF16 R72, R16, R32, R40 ;  /* 0x000000201048723c */ /* 0x002fe20000041828 */
[----:B------:R-:W-:Y:S01]  /*2e40*/  LDSM.16.M88.4 R40, [R219+0x1800] ;  /* 0x00180000db28783b */ /* 0x000fe20000000200 */
[----:B--2---:R-:W-:Y:S01]  /*2e50*/  IMAD.MOV.U32 R7, RZ, RZ, R2 ;  /* 0x000000ffff077224 */ /* 0x004fe200078e0002 */
[----:B------:R-:W-:Y:S01]  /*2e60*/  IABS R2, R8 ;  /* 0x0000000800027213 */ /* 0x000fe20000000000 */
[----:B------:R-:W-:-:S04]  /*2e70*/  IMAD.IADD R8, R6, 0x1, -R46 ;  /* 0x0000000106087824 */ /* 0x000fc800078e0a2e */
[C---:B------:R-:W-:Y:S01]  /*2e80*/  HMMA.16816.F32.BF16 R76, R16.reuse, R34, R60 ;  /* 0x00000022104c723c */ /* 0x040fe2000004183c */
[----:B------:R1:W-:Y:S07]  /*2e90*/  I2F R100, R7 ;  /* 0x0000000700647306 */ /* 0x0003ee0000201400 */
[C---:B---3--:R-:W-:Y:S08]  /*2ea0*/  HMMA.16816.F32.BF16 R80, R16.reuse, R36, R64 ;  /* 0x000000241050723c */ /* 0x048ff00000041840 */
[----:B------:R-:W-:Y:S01]  /*2eb0*/  HMMA.16816.F32.BF16 R92, R16, R38, R28 ;  /* 0x00000026105c723c */ /* 0x000fe2000004181c */
[----:B-1----:R-:W-:Y:S01]  /*2ec0*/  IMAD.MOV.U32 R7, RZ, RZ, R2 ;  /* 0x000000ffff077224 */ /* 0x002fe200078e0002 */
[----:B------:R-:W-:-:S02]  /*2ed0*/  IABS R2, R8 ;  /* 0x0000000800027213 */ /* 0x000fc40000000000 */
[----:B------:R-:W1:Y:S01]  /*2ee0*/  LDSM.16.M88.4 R8, [R220+0x4000] ;  /* 0x00400000dc08783b */ /* 0x000e620000000200 */
[----:B------:R2:W-:Y:S02]  /*2ef0*/  I2F R98, R7 ;  /* 0x0000000700627306 */ /* 0x0005e40000201400 */
[----:B------:R-:W-:Y:S01]  /*2f00*/  IMAD.IADD R16, R6, 0x1, -R45 ;  /* 0x0000000106107824 */ /* 0x000fe200078e0a2d */
[C---:B------:R-:W-:Y:S05]  /*2f10*/  HMMA.16816.F32.BF16 R48, R12.reuse, R32, R48 ;  /* 0x000000200c30723c */ /* 0x040fea0000041830 */
[----:B------:R3:W5:Y:S03]  /*2f20*/  I2F R96, R2 ;  /* 0x0000000200607306 */ /* 0x0007660000201400 */
[----:B------:R-:W-:Y:S01]  /*2f30*/  HMMA.16816.F32.BF16 R32, R12, R34, R52 ;  /* 0x000000220c20723c */ /* 0x000fe20000041834 */
[----:B--2---:R-:W-:-:S07]  /*2f40*/  IMAD.IADD R7, R5, 0x1, -R46 ;  /* 0x0000000105077824 */ /* 0x004fce00078e0a2e */
[----:B------:R-:W-:Y:S01]  /*2f50*/  HMMA.16816.F32.BF16 R28, R12, R36, R68 ;  /* 0x000000240c1c723c */ /* 0x000fe20000041844 */
[----:B------:R-:W-:Y:S01]  /*2f60*/  IABS R7, R7 ;  /* 0x0000000700077213 */ /* 0x000fe20000000000 */
[----:B---3--:R-:W-:-:S03]  /*2f70*/  IMAD.IADD R2, R3, 0x1, -R46 ;  /* 0x0000000103027824 */ /* 0x008fc600078e0a2e */
[----:B------:R2:W-:Y:S03]  /*2f80*/  I2F R91, R7 ;  /* 0x00000007005b7306 */ /* 0x0005e60000201400 */
[----:B------:R-:W-:Y:S01]  /*2f90*/  HMMA.16816.F32.BF16 R20, R12, R38, R20 ;  /* 0x000000260c14723c */ /* 0x000fe20000041814 */
[----:B------:R-:W-:-:S06]  /*2fa0*/  IABS R2, R2 ;  /* 0x0000000200027213 */ /* 0x000fcc0000000000 */
[C---:B------:R-:W-:Y:S01]  /*2fb0*/  IMAD.IADD R12, R5.reuse, 0x1, -R87 ;  /* 0x00000001050c7824 */ /* 0x040fe200078e0a57 */
[C---:B-1----:R-:W-:Y:S01]  /*2fc0*/  HMMA.16816.F32.BF16 R52, R8.reuse, R24, R48 ;  /* 0x000000180834723c */ /* 0x042fe20000041830 */
[----:B--2---:R-:W-:Y:S01]  /*2fd0*/  IMAD.MOV.U32 R7, RZ, RZ, R2 ;  /* 0x000000ffff077224 */ /* 0x004fe200078e0002 */
[----:B------:R-:W-:Y:S01]  /*2fe0*/  IABS R2, R16 ;  /* 0x0000001000027213 */ /* 0x000fe20000000000 */
[----:B------:R-:W-:Y:S02]  /*2ff0*/  IMAD.IADD R16, R5, 0x1, -R45 ;  /* 0x0000000105107824 */ /* 0x000fe400078e0a2d */
[----:B------:R1:W-:Y:S03]  /*3000*/  I2F R90, R7 ;  /* 0x00000007005a7306 */ /* 0x0003e60000201400 */
[C---:B------:R-:W-:Y:S08]  /*3010*/  HMMA.16816.F32.BF16 R68, R8.reuse, R26, R32 ;  /* 0x0000001a0844723c */ /* 0x040ff00000041820 */
[----:B------:R-:W-:Y:S01]  /*3020*/  HMMA.16816.F32.BF16 R56, R8, R42, R20 ;  /* 0x0000002a0838723c */ /* 0x000fe20000041814 */
[----:B-1----:R-:W-:Y:S01]  /*3030*/  IMAD.MOV.U32 R7, RZ, RZ, R2 ;  /* 0x000000ffff077224 */ /* 0x002fe200078e0002 */
[----:B------:R-:W-:-:S06]  /*3040*/  IABS R2, R16 ;  /* 0x0000001000027213 */ /* 0x000fcc0000000000 */
[----:B------:R-:W-:Y:S01]  /*3050*/  HMMA.16816.F32.BF16 R64, R8, R40, R28 ;  /* 0x000000280840723c */ /* 0x000fe2000004181c */
[----:B------:R-:W1:Y:S01]  /*3060*/  LDSM.16.M88.4 R16, [R220+0x6000] ;  /* 0x00600000dc10783b */ /* 0x000e620000000200 */
[----:B------:R2:W-:Y:S01]  /*3070*/  I2F R89, R7 ;  /* 0x0000000700597306 */ /* 0x0005e20000201400 */
[----:B------:R-:W-:-:S04]  /*3080*/  DEPBAR.LE SB0, 0x0 ;  /* 0x000080000000791a */ /* 0x000fc80000000000 */
[----:B------:R-:W-:Y:S02]  /*3090*/  IMAD.IADD R8, R3, 0x1, -R84 ;  /* 0x0000000103087824 */ /* 0x000fe400078e0a54 */
[-C--:B----4-:R-:W-:Y:S01]  /*30a0*/  FFMA.FTZ R11, R101, -R133.reuse, R54 ;  /* 0x80000085650b7223 */ /* 0x090fe20000010036 */
[----:B------:R3:W-:Y:S01]  /*30b0*/  I2F R85, R2 ;  /* 0x0000000200557306 */ /* 0x0007e20000201400 */
[----:B------:R-:W-:-:S03]  /*30c0*/  FFMA.FTZ R33, R109, -R133, R68 ;  /* 0x800000856d217223 */ /* 0x000fc60000010044 */
[----:B------:R-:W-:Y:S02]  /*30d0*/  FSEL R140, R11, -INF , !P0 ;  /* 0xff8000000b8c7808 */ /* 0x000fe40004000000 */
[----:B------:R-:W-:Y:S02]  /*30e0*/  FFMA.FTZ R32, R104, -R133, R56 ;  /* 0x8000008568207223 */ /* 0x000fe40000010038 */
[----:B--2---:R-:W-:-:S03]  /*30f0*/  IMAD.IADD R7, R3, 0x1, -R45 ;  /* 0x0000000103077824 */ /* 0x004fc600078e0a2d */
[----:B------:R-:W-:Y:S02]  /*3100*/  FSEL R164, R32, -INF , !P1 ;  /* 0xff80000020a47808 */ /* 0x000fe40004800000 */
[----:B------:R-:W-:Y:S01]  /*3110*/  IABS R7, R7 ;  /* 0x0000000700077213 */ /* 0x000fe20000000000 */
[-C--:B------:R-:W-:Y:S02]  /*3120*/  FFMA.FTZ R35, R106, -R133.reuse, R64 ;  /* 0x800000856a237223 */ /* 0x080fe40000010040 */
[----:B---3--:R-:W-:Y:S01]  /*3130*/  IMAD.IADD R2, R6, 0x1, -R87 ;  /* 0x0000000106027824 */ /* 0x008fe200078e0a57 */
[----:B------:R2:W3:Y:S01]  /*3140*/  I2F R63, R7 ;  /* 0x00000007003f7306 */ /* 0x0004e20000201400 */
[----:B------:R-:W-:Y:S01]  /*3150*/  FFMA.FTZ R34, R105, -R133, R65 ;  /* 0x8000008569227223 */ /* 0x000fe20000010041 */
[----:B------:R-:W-:Y:S02]  /*3160*/  FSEL R165, R35, -INF , !P4 ;  /* 0xff80000023a57808 */ /* 0x000fe40006000000 */
[----:B------:R-:W-:-:S02]  /*3170*/  IABS R2, R2 ;  /* 0x0000000200027213 */ /* 0x000fc40000000000 */
[----:B------:R-:W-:Y:S01]  /*3180*/  FSEL R139, R34, -INF , !P2 ;  /* 0xff800000228b7808 */ /* 0x000fe20005000000 */
[C---:B-1----:R-:W-:Y:S02]  /*3190*/  HMMA.16816.F32.BF16 R20, R16.reuse, R24, R72 ;  /* 0x000000181014723c */ /* 0x042fe40000041848 */
[----:B--2---:R-:W-:Y:S01]  /*31a0*/  IMAD.MOV.U32 R7, RZ, RZ, R2 ;  /* 0x000000ffff077224 */ /* 0x004fe200078e0002 */
[----:B------:R-:W-:Y:S01]  /*31b0*/  IABS R2, R12 ;  /* 0x0000000c00027213 */ /* 0x000fe20000000000 */
[----:B------:R-:W-:Y:S02]  /*31c0*/  IMAD.IADD R12, R3, 0x1, -R87 ;  /* 0x00000001030c7824 */ /* 0x000fe400078e0a57 */
[----:B------:R1:W2:Y:S01]  /*31d0*/  I2F R62, R7 ;  /* 0x00000007003e7306 */ /* 0x0002a20000201400 */
[-C--:B------:R-:W-:Y:S01]  /*31e0*/  FFMA.FTZ R25, R110, -R133.reuse, R53 ;  /* 0x800000856e197223 */ /* 0x080fe20000010035 */
[----:B------:R-:W-:Y:S01]  /*31f0*/  HMMA.16816.F32.BF16 R44, R16, R26, R76 ;  /* 0x0000001a102c723c */ /* 0x000fe2000004184c */
[----:B-----5:R-:W-:-:S06]  /*3200*/  FFMA.FTZ R24, R96, -R133, R70 ;  /* 0x8000008560187223 */ /* 0x020fcc0000010046 */
[-C--:B------:R-:W-:Y:S01]  /*3210*/  FFMA.FTZ R26, R107, -R133.reuse, R69 ;  /* 0x800000856b1a7223 */ /* 0x080fe20000010045 */
[----:B------:R-:W-:Y:S01]  /*3220*/  HMMA.16816.F32.BF16 R28, R16, R42, R92 ;  /* 0x0000002a101c723c */ /* 0x000fe2000004185c */
[----:B------:R-:W-:Y:S02]  /*3230*/  FFMA.FTZ R27, R103, -R133, R57 ;  /* 0x80000085671b7223 */ /* 0x000fe40000010039 */
[----:B-1----:R-:W-:Y:S01]  /*3240*/  IMAD.MOV.U32 R7, RZ, RZ, R2 ;  /* 0x000000ffff077224 */ /* 0x002fe200078e0002 */
[----:B------:R-:W-:-:S04]  /*3250*/  IABS R2, R12 ;  /* 0x0000000c00027213 */ /* 0x000fc80000000000 */
[----:B------:R-:W-:Y:S01]  /*3260*/  HMMA.16816.F32.BF16 R48, R16, R40, R80 ;  /* 0x000000281030723c */ /* 0x000fe20000041850 */
[-C--:B------:R-:W-:Y:S01]  /*3270*/  FFMA.FTZ R9, R97, -R133.reuse, R22 ;  /* 0x8000008561097223 */ /* 0x080fe20000010016 */
[----:B------:R1:W4:Y:S01]  /*3280*/  I2F R15, R7 ;  /* 0x00000007000f7306 */ /* 0x0003220000201400 */
[-C--:B------:R-:W-:Y:S02]  /*3290*/  FFMA.FTZ R12, R108, -R133.reuse, R52 ;  /* 0x800000856c0c7223 */ /* 0x080fe40000010034 */
[-C--:B------:R-:W-:Y:S02]  /*32a0*/  FFMA.FTZ R10, R99, -R133.reuse, R20 ;  /* 0x80000085630a7223 */ /* 0x080fe40000010014 */
[----:B------:R-:W-:Y:S01]  /*32b0*/  FSEL R40, R9, -INF , !P0 ;  /* 0xff80000009287808 */ /* 0x000fe20004000000 */
[-C--:B------:R-:W-:Y:S01]  /*32c0*/  FFMA.FTZ R9, R102, -R133.reuse, R55 ;  /* 0x8000008566097223 */ /* 0x080fe20000010037 */
[----:B------:R-:W-:Y:S01]  /*32d0*/  FSEL R134, R12, -INF , !P0 ;  /* 0xff8000000c867808 */ /* 0x000fe20004000000 */
[----:B------:R5:W5:Y:S01]  /*32e0*/  I2F R61, R2 ;  /* 0x00000002003d7306 */ /* 0x000b620000201400 */
[-C--:B---3--:R-:W-:Y:S01]  /*32f0*/  FFMA.FTZ R12, R63, -R133.reuse, R47 ;  /* 0x800000853f0c7223 */ /* 0x088fe2000001002f */
[----:B------:R-:W-:Y:S01]  /*3300*/  FSEL R38, R10, -INF , !P0 ;  /* 0xff8000000a267808 */ /* 0x000fe20004000000 */
[-C--:B--2---:R-:W-:Y:S01]  /*3310*/  FFMA.FTZ R20, R62, -R133.reuse, R66 ;  /* 0x800000853e147223 */ /* 0x084fe20000010042 */
[----:B------:R-:W-:Y:S01]  /*3320*/  FSEL R47, R9, -INF , !P3 ;  /* 0xff800000092f7808 */ /* 0x000fe20005800000 */
[-C--:B------:R-:W-:Y:S01]  /*3330*/  FFMA.FTZ R22, R90, -R133.reuse, R46 ;  /* 0x800000855a167223 */ /* 0x080fe2000001002e */
[----:B------:R-:W-:Y:S01]  /*3340*/  ISETP.GE.AND P0, PT, R86, R132, PT ;  /* 0x000000845600720c */ /* 0x000fe20003f06270 */
[----:B------:R-:W-:Y:S01]  /*3350*/  FFMA.FTZ R16, R85, -R133, R45 ;  /* 0x8000008555107223 */ /* 0x000fe2000001002d */
[----:B------:R-:W-:Y:S01]  /*3360*/  FSEL R166, R20, -INF , !P4 ;  /* 0xff80000014a67808 */ /* 0x000fe20006000000 */
[----:B-1----:R-:W-:Y:S01]  /*3370*/  IMAD.IADD R7, R6, 0x1, -R84 ;  /* 0x0000000106077824 */ /* 0x002fe200078e0a54 */
[----:B------:R-:W-:-:S02]  /*3380*/  FSEL R46, R26, -INF , !P5 ;  /* 0xff8000001a2e7808 */ /* 0x000fc40006800000 */
[----:B------:R-:W-:Y:S02]  /*3390*/  FSEL R45, R33, -INF , !P6 ;  /* 0xff800000212d7808 */ /* 0x000fe40007000000 */
[----:B------:R-:W-:Y:S01]  /*33a0*/  IABS R7, R7 ;  /* 0x0000000700077213 */ /* 0x000fe20000000000 */
[-C--:B----4-:R-:W-:Y:S01]  /*33b0*/  FFMA.FTZ R15, R15, -R133.reuse, R48 ;  /* 0x800000850f0f7223 */ /* 0x090fe20000010030 */
[----:B------:R-:W-:Y:S01]  /*33c0*/  FSEL R22, R22, -INF , !P6 ;  /* 0xff80000016167808 */ /* 0x000fe20007000000 */
[----:B-----5:R-:W-:Y:S01]  /*33d0*/  IMAD.IADD R2, R5, 0x1, -R84 ;  /* 0x0000000105027824 */ /* 0x020fe200078e0a54 */
[----:B------:R1:W2:Y:S01]  /*33e0*/  I2F R60, R7 ;  /* 0x00000007003c7306 */ /* 0x0002a20000201400 */
[----:B------:R-:W-:Y:S01]  /*33f0*/  FFMA.FTZ R11, R61, -R133, R50 ;  /* 0x800000853d0b7223 */ /* 0x000fe20000010032 */
[----:B------:R-:W-:Y:S02]  /*3400*/  FSEL R20, R15, -INF , !P4 ;  /* 0xff8000000f147808 */ /* 0x000fe40006000000 */
[----:B------:R-:W-:-:S02]  /*3410*/  IABS R2, R2 ;  /* 0x0000000200027213 */ /* 0x000fc40000000000 */
[----:B------:R-:W-:Y:S02]  /*3420*/  FSEL R16, R16, -INF , !P5 ;  /* 0xff80000010107808 */ /* 0x000fe40006800000 */
[----:B------:R-:W-:Y:S02]  /*3430*/  FSEL R26, R11, -INF , !P4 ;  /* 0xff8000000b1a7808 */ /* 0x000fe40006000000 */
[----:B------:R-:W-:Y:S01]  /*3440*/  FSEL R138, R27, -INF , !P0 ;  /* 0xff8000001b8a7808 */ /* 0x000fe20004000000 */
[----:B-1----:R-:W-:Y:S01]  /*3450*/  IMAD.MOV.U32 R7, RZ, RZ, R2 ;  /* 0x000000ffff077224 */ /* 0x002fe200078e0002 */
[----:B------:R-:W-:Y:S01]  /*3460*/  IABS R2, R8 ;  /* 0x0000000800027213 */ /* 0x000fe20000000000 */
[----:B--2---:R-:W-:Y:S01]  /*3470*/  FFMA.FTZ R19, R60, -R133, R67 ;  /* 0x800000853c137223 */ /* 0x004fe20000010043 */
[----:B------:R-:W-:Y:S01]  /*3480*/  FSEL R60, R24, -INF , !P6 ;  /* 0xff800000183c7808 */ /* 0x000fe20007000000 */
[----:B------:R1:W2:Y:S03]  /*3490*/  I2F R14, R7 ;  /* 0x00000007000e7306 */ /* 0x0002a60000201400 */
[----:B------:R-:W-:-:S05]  /*34a0*/  FSEL R167, R19, -INF , !P2 ;  /* 0xff80000013a77808 */ /* 0x000fca0005000000 */
[----:B------:R-:W3:Y:S01]  /*34b0*/  I2F R39, R2 ;  /* 0x0000000200277306 */ /* 0x000ee20000201400 */
[C---:B-1----:R-:W-:Y:S02]  /*34c0*/  IMAD.IADD R7, R6.reuse, 0x1, -R88 ;  /* 0x0000000106077824 */ /* 0x042fe400078e0a58 */
[----:B------:R-:W-:Y:S02]  /*34d0*/  IMAD.IADD R6, R6, 0x1, -R86 ;  /* 0x0000000106067824 */ /* 0x000fe400078e0a56 */
[----:B--2---:R-:W-:Y:S01]  /*34e0*/  FFMA.FTZ R14, R14, -R133, R49 ;  /* 0x800000850e0e7223 */ /* 0x004fe20000010031 */
[----:B------:R-:W-:Y:S02]  /*34f0*/  IABS R7, R7 ;  /* 0x0000000700077213 */ /* 0x000fe40000000000 */
[----:B------:R-:W-:Y:S01]  /*3500*/  IABS R6, R6 ;  /* 0x0000000600067213 */ /* 0x000fe20000000000 */
[----:B---3--:R-:W-:Y:S01]  /*3510*/  FFMA.FTZ R10, R39, -R133, R51 ;  /* 0x80000085270a7223 */ /* 0x008fe20000010033 */
[----:B------:R1:W2:Y:S01]  /*3520*/  I2F R37, R7 ;  /* 0x0000000700257306 */ /* 0x0002a20000201400 */
[----:B------:R-:W-:-:S02]  /*3530*/  FSEL R19, R14, -INF , !P2 ;  /* 0xff8000000e137808 */ /* 0x000fc40005000000 */
[----:B------:R-:W-:Y:S01]  /*3540*/  IMAD.MOV.U32 R8, RZ, RZ, R6 ;  /* 0x000000ffff087224 */ /* 0x000fe200078e0006 */
[----:B------:R-:W-:Y:S02]  /*3550*/  LOP3.LUT R2, R111, R112, RZ, 0xfc, !PT ;  /* 0x000000706f027212 */ /* 0x000fe400078efcff */
[----:B------:R-:W-:Y:S02]  /*3560*/  FSEL R24, R10, -INF , !P2 ;  /* 0xff8000000a187808 */ /* 0x000fe40005000000 */
[----:B------:R3:W4:Y:S01]  /*3570*/  I2F R36, R8 ;  /* 0x0000000800247306 */ /* 0x0007220000201400 */
[C---:B-1----:R-:W-:Y:S02]  /*3580*/  IMAD.IADD R7, R5.reuse, 0x1, -R88 ;  /* 0x0000000105077824 */ /* 0x042fe400078e0a58 */
[----:B------:R-:W-:Y:S02]  /*3590*/  IMAD.IADD R5, R5, 0x1, -R86 ;  /* 0x0000000105057824 */ /* 0x000fe400078e0a56 */
[----:B--2---:R-:W-:Y:S01]  /*35a0*/  FFMA.FTZ R18, R37, -R133, R58 ;  /* 0x8000008525127223 */ /* 0x004fe2000001003a */
[----:B------:R-:W-:-:S02]  /*35b0*/  IABS R6, R7 ;  /* 0x0000000700067213 */ /* 0x000fc40000000000 */
[----:B------:R-:W-:Y:S01]  /*35c0*/  IABS R5, R5 ;  /* 0x0000000500057213 */ /* 0x000fe20000000000 */
[----:B---3--:R-:W-:Y:S01]  /*35d0*/  IMAD.IADD R8, R3, 0x1, -R86 ;  /* 0x0000000103087824 */ /* 0x008fe200078e0a56 */
[----:B------:R1:W2:Y:S01]  /*35e0*/  I2F R13, R6 ;  /* 0x00000006000d7306 */ /* 0x0002a20000201400 */
[----:B----4-:R-:W-:Y:S01]  /*35f0*/  FFMA.FTZ R17, R36, -R133, R59 ;  /* 0x8000008524117223 */ /* 0x010fe2000001003b */
[----:B------:R-:W-:-:S04]  /*3600*/  FSEL R172, R18, -INF , !P1 ;  /* 0xff80000012ac7808 */ /* 0x000fc80004800000 */
[----:B------:R-:W-:Y:S02]  /*3610*/  FSEL R173, R17, -INF , !P0 ;  /* 0xff80000011ad7808 */ /* 0x000fe40004000000 */
[----:B------:R3:W4:Y:S01]  /*3620*/  I2F R7, R5 ;  /* 0x0000000500077306 */ /* 0x0007220000201400 */
[----:B-1----:R-:W-:Y:S02]  /*3630*/  IMAD.IADD R6, R3, 0x1, -R88 ;  /* 0x0000000103067824 */ /* 0x002fe400078e0a58 */
[----:B--2---:R-:W-:-:S03]  /*3640*/  FFMA.FTZ R13, R13, -R133, R28 ;  /* 0x800000850d0d7223 */ /* 0x004fc6000001001c */
[----:B------:R-:W-:Y:S01]  /*3650*/  IABS R3, R6 ;  /* 0x0000000600037213 */ /* 0x000fe20000000000 */
[-C--:B------:R-:W-:Y:S01]  /*3660*/  FFMA.FTZ R6, R98, -R133.reuse, R23 ;  /* 0x8000008562067223 */ /* 0x080fe20000010017 */
[----:B------:R-:W-:Y:S01]  /*3670*/  FSEL R14, R13, -INF , !P1 ;  /* 0xff8000000d0e7808 */ /* 0x000fe20004800000 */
[-C--:B------:R-:W-:Y:S01]  /*3680*/  FFMA.FTZ R23, R91, -R133.reuse, R44 ;  /* 0x800000855b177223 */ /* 0x080fe2000001002c */
[----:B------:R-:W-:Y:S01]  /*3690*/  FSEL R44, R25, -INF , !P3 ;  /* 0xff800000192c7808 */ /* 0x000fe20005800000 */
[----:B---3--:R-:W-:Y:S01]  /*36a0*/  IMAD.MOV.U32 R5, RZ, RZ, R3 ;  /* 0x000000ffff057224 */ /* 0x008fe200078e0003 */
[----:B------:R-:W-:Y:S01]  /*36b0*/  IABS R3, R8 ;  /* 0x0000000800037213 */ /* 0x000fe20000000000 */
[-C--:B------:R-:W-:Y:S01]  /*36c0*/  FFMA.FTZ R8, R100, -R133.reuse, R21 ;  /* 0x8000008564087223 */ /* 0x080fe20000010015 */
[----:B------:R-:W-:Y:S01]  /*36d0*/  FSEL R28, R6, -INF , !P3 ;  /* 0xff800000061c7808 */ /* 0x000fe20005800000 */
[-C--:B------:R-:W-:Y:S01]  /*36e0*/  FFMA.FTZ R21, R89, -R133.reuse, R71 ;  /* 0x8000008559157223 */ /* 0x080fe20000010047 */
[----:B------:R-:W-:Y:S01]  /*36f0*/  FSEL R23, R23, -INF , !P6 ;  /* 0xff80000017177808 */ /* 0x000fe20007000000 */
[----:B------:R-:W1:Y:S01]  /*3700*/  I2F R5, R5 ;  /* 0x0000000500057306 */ /* 0x000e620000201400 */
[----:B------:R-:W-:Y:S01]  /*3710*/  FSEL R25, R8, -INF , !P3 ;  /* 0xff80000008197808 */ /* 0x000fe20005800000 */
[----:B----4-:R-:W-:Y:S01]  /*3720*/  FFMA.FTZ R7, R7, -R133, R29 ;  /* 0x8000008507077223 */ /* 0x010fe2000001001d */
[----:B------:R-:W-:Y:S01]  /*3730*/  BAR.SYNC.DEFER_BLOCKING 0x0 ;  /* 0x0000000000007b1d */ /* 0x000fe20000010000 */
[----:B------:R-:W-:-:S02]  /*3740*/  ISETP.GE.AND P3, PT, R132, 0x21, PT ;  /* 0x000000218400780c */ /* 0x000fc40003f66270 */
[----:B------:R-:W-:Y:S02]  /*3750*/  FSEL R61, R21, -INF , !P5 ;  /* 0xff800000153d7808 */ /* 0x000fe40006800000 */
[----:B------:R-:W-:Y:S01]  /*3760*/  FSEL R21, R12, -INF , !P5 ;  /* 0xff8000000c157808 */ /* 0x000fe20006800000 */
[----:B------:R-:W2:Y:S01]  /*3770*/  I2F R3, R3 ;  /* 0x0000000300037306 */ /* 0x000ea20000201400 */
[----:B------:R-:W-:Y:S01]  /*3780*/  FSEL R15, R7, -INF , !P0 ;  /* 0xff800000070f7808 */ /* 0x000fe20004000000 */
[----:B-1----:R-:W-:-:S05]  /*3790*/  FFMA.FTZ R5, R5, -R133, R30 ;  /* 0x8000008505057223 */ /* 0x002fca000001001e */
[----:B------:R-:W-:Y:S01]  /*37a0*/  FSEL R18, R5, -INF , !P1 ;  /* 0xff80000005127808 */ /* 0x000fe20004800000 */
[----:B--2---:R-:W-:-:S05]  /*37b0*/  FFMA.FTZ R3, R3, -R133, R31 ;  /* 0x8000008503037223 */ /* 0x004fca000001001f */
[----:B------:R-:W-:Y:S01]  /*37c0*/  FSEL R17, R3, -INF , !P0 ;  /* 0xff80000003117808 */ /* 0x000fe20004000000 */
[----:B------:R-:W-:Y:S05]  /*37d0*/  @!P3 BRA `(.L_x_987) ;  /* 0x000002a00000b947 */ /* 0x000fea0003800000 */
[----:B------:R-:W-:Y:S01]  /*37e0*/  LEA.HI.SX32 R6, R228, 0xfffffffe, 0x1b ;  /* 0xfffffffee4067811 */ /* 0x000fe200078fdaff */
[----:B------:R-:W-:Y:S01]  /*37f0*/  BSSY B0, `(.L_x_988) ;  /* 0x0000027000007945 */ /* 0x000fe20003800000 */
[----:B------:R-:W-:Y:S02]  /*3800*/  ISETP.GE.AND P2, PT, R236, c[0x0][0x220], PT ;  /* 0x00008800ec007a0c */ /* 0x000fe40003f46270 */
        /* <DEDUP_REMOVED lines=37> */
.L_x_989:
[----:B------:R-:W-:Y:S05]  /*3a60*/  BSYNC B0 ;  /* 0x0000000000007941 */ /* 0x000fea0003800000 */
.L_x_988:
[----:B------:R-:W0:Y:S02]  /*3a70*/  LDGDEPBAR ;  /* 0x00000000000079af */ /* 0x000e240000000000 */
.L_x_987:
        /* <DEDUP_REMOVED lines=16> */
[----:B------:R-:W-:Y:S01]  /*3b80*/  LEA R218, R0, R213, 0x1 ;  /* 0x000000d500da7211 */ /* 0x000fe200078e08ff */
[----:B------:R-:W-:Y:S01]  /*3b90*/  IMAD R215, R4, 0x2, R213 ;  /* 0x0000000204d77824 */ /* 0x000fe200078e02d5 */
[----:B------:R-:W-:Y:S03]  /*3ba0*/  LDSM.16.MT88.4 R64, [R213+0xb000] ;  /* 0x00b00000d540783b */ /* 0x000fe60000004200 */
[----:B------:R-:W-:Y:S01]  /*3bb0*/  IMAD R217, R0, 0x2, R215 ;  /* 0x0000000200d97824 */ /* 0x000fe200078e02d7 */
        /* <DEDUP_REMOVED lines=12> */
[----:B--2---:R-:W-:-:S02]  /*3c80*/  FMNMX.FTZ R5, R6, R5, !PT ;  /* 0x0000000506057209 */ /* 0x004fc40007810000 */
[----:B---3--:R-:W-:-:S03]  /*3c90*/  FMNMX.FTZ R135, R3, R135, !PT ;  /* 0x0000008703877209 */ /* 0x008fc60007810000 */
[----:B------:R-:W2:Y:S01]  /*3ca0*/  SHFL.BFLY PT, R6, R5, 0x1, 0x1f ;  /* 0x0c201f0005067f89 */ /* 0x000ea200000e0000 */
[C---:B------:R-:W-:Y:S01]  /*3cb0*/  FSETP.NEU.FTZ.AND P0, PT, R135.reuse, -INF , PT ;  /* 0xff8000008700780b */ /* 0x040fe20003f1d000 */
[----:B-1----:R-:W-:-:S05]  /*3cc0*/  FMUL.FTZ R8, R135, c[0x0][0x23c] ;  /* 0x00008f0087087a20 */ /* 0x002fca0000410000 */
[----:B------:R-:W-:-:S05]  /*3cd0*/  FSEL R8, R8, RZ, P0 ;  /* 0x000000ff08087208 */ /* 0x000fca0000000000 */
[--C-:B------:R-:W-:Y:S02]  /*3ce0*/  FFMA.FTZ R3, R38, c[0x0][0x23c], -R8.reuse ;  /* 0x00008f0026037a23 */ /* 0x100fe40000010808 */
[--C-:B------:R-:W-:Y:S01]  /*3cf0*/  FFMA.FTZ R9, R20, c[0x0][0x23c], -R8.reuse ;  /* 0x00008f0014097a23 */ /* 0x100fe20000010808 */
[----:B------:R-:W1:Y:S01]  /*3d00*/  LDSM.16.MT88.4 R36, [R213+0xa000] ;  /* 0x00a00000d524783b */ /* 0x000e620000004200 */
[----:B------:R3:W-:Y:S01]  /*3d10*/  MUFU.EX2 R175, R3 ;  /* 0x0000000300af7308 */ /* 0x0007e20000000800 */
[----:B------:R-:W-:-:S07]  /*3d20*/  FFMA.FTZ R10, R19, c[0x0][0x23c], -R8 ;  /* 0x00008f00130a7a23 */ /* 0x000fce0000010808 */
[----:B------:R-:W-:Y:S01]  /*3d30*/  MUFU.EX2 R181, R9 ;  /* 0x0000000900b57308 */ /* 0x000fe20000000800 */
[----:B---3--:R-:W-:-:S07]  /*3d40*/  FFMA.FTZ R3, R25, c[0x0][0x23c], -R8 ;  /* 0x00008f0019037a23 */ /* 0x008fce0000010808 */
[----:B------:R3:W4:Y:S08]  /*3d50*/  MUFU.EX2 R182, R10 ;  /* 0x0000000a00b67308 */ /* 0x0007300000000800 */
[----:B------:R2:W-:Y:S01]  /*3d60*/  MUFU.EX2 R176, R3 ;  /* 0x0000000300b07308 */ /* 0x0005e20000000800 */
[----:B---3--:R-:W-:Y:S01]  /*3d70*/  FFMA.FTZ R10, R14, c[0x0][0x23c], -R8 ;  /* 0x00008f000e0a7a23 */ /* 0x008fe20000010808 */
[----:B----4-:R-:W-:-:S06]  /*3d80*/  F2FP.BF16.PACK_AB R128, R182, R181 ;  /* 0x000000b5b680723e */ /* 0x010fcc00000010ff */
        /* <DEDUP_REMOVED lines=8> */
[--C-:B---3--:R-:W-:Y:S01]  /*3e10*/  FFMA.FTZ R10, R26, c[0x0][0x23c], -R2.reuse ;  /* 0x00008f001a0a7a23 */ /* 0x108fe20000010802 */
[----:B------:R-:W3:Y:S01]  /*3e20*/  LDSM.16.MT88.4 R28, [R215+0xb000] ;  /* 0x00b00000d71c783b */ /* 0x000ee20000004200 */
[----:B------:R4:W-:Y:S01]  /*3e30*/  MUFU.EX2 R232, R0 ;  /* 0x0000000000e87308 */ /* 0x0009e20000000800 */
[----:B------:R-:W-:Y:S02]  /*3e40*/  FFMA.FTZ R4, R40, c[0x0][0x23c], -R2 ;  /* 0x00008f0028047a23 */ /* 0x000fe40000010802 */
[--C-:B--2---:R-:W-:Y:S02]  /*3e50*/  FFMA.FTZ R5, R16, c[0x0][0x23c], -R8.reuse ;  /* 0x00008f0010057a23 */ /* 0x104fe40000010808 */
[----:B------:R-:W-:Y:S02]  /*3e60*/  FFMA.FTZ R8, R15, c[0x0][0x23c], -R8 ;  /* 0x00008f000f087a23 */ /* 0x000fe40000010808 */
[----:B------:R-:W-:Y:S01]  /*3e70*/  LDSM.16.MT88.4 R12, [R215+0xa800] ;  /* 0x00a80000d70c783b */ /* 0x000fe20000004200 */
[----:B------:R-:W-:Y:S01]  /*3e80*/  MUFU.EX2 R229, R10 ;  /* 0x0000000a00e57308 */ /* 0x000fe20000000800 */
[----:B----4-:R-:W-:-:S07]  /*3e90*/  FFMA.FTZ R0, R22, c[0x0][0x23c], -R2 ;  /* 0x00008f0016007a23 */ /* 0x010fce0000010802 */
[----:B------:R-:W2:Y:S08]  /*3ea0*/  MUFU.EX2 R177, R8 ;  /* 0x0000000800b17308 */ /* 0x000eb00000000800 */
[----:B------:R4:W-:Y:S08]  /*3eb0*/  MUFU.EX2 R251, R0 ;  /* 0x0000000000fb7308 */ /* 0x0009f00000000800 */
[----:B------:R-:W5:Y:S01]  /*3ec0*/  MUFU.EX2 R179, R5 ;  /* 0x0000000500b37308 */ /* 0x000f620000000800 */
[----:B--2---:R-:W-:Y:S01]  /*3ed0*/  F2FP.BF16.PACK_AB R130, R177, R178 ;  /* 0x000000b2b182723e */ /* 0x004fe200000010ff */
[----:B----4-:R-:W-:-:S06]  /*3ee0*/  FFMA.FTZ R0, R21, c[0x0][0x23c], -R2 ;  /* 0x00008f0015007a23 */ /* 0x010fcc0000010802 */
[----:B------:R2:W4:Y:S01]  /*3ef0*/  MUFU.EX2 R252, R4 ;  /* 0x0000000400fc7308 */ /* 0x0005220000000800 */
[----:B------:R-:W-:Y:S01]  /*3f00*/  LDSM.16.MT88.4 R20, [R218+0xa800] ;  /* 0x00a80000da14783b */ /* 0x000fe20000004200 */
[----:B-----5:R-:W-:-:S06]  /*3f10*/  F2FP.BF16.PACK_AB R6, R179, R174 ;  /* 0x000000aeb306723e */ /* 0x020fcc00000010ff */
[----:B------:R5:W1:Y:S01]  /*3f20*/  MUFU.EX2 R180, R0 ;  /* 0x0000000000b47308 */ /* 0x000a620000000800 */
[----:B--2---:R-:W-:Y:S02]  /*3f30*/  F2FP.BF16.PACK_AB R4, R176, R175 ;  /* 0x000000afb004723e */ /* 0x004fe400000010ff */
[----:B----4-:R-:W-:Y:S02]  /*3f40*/  F2FP.BF16.PACK_AB R5, R232, R252 ;  /* 0x000000fce805723e */ /* 0x010fe400000010ff */
[----:B-----5:R-:W-:Y:S02]  /*3f50*/  FMNMX.FTZ R0, R134, R44, !PT ;  /* 0x0000002c86007209 */ /* 0x020fe40007810000 */
[----:B-1----:R-:W-:Y:S02]  /*3f60*/  F2FP.BF16.PACK_AB R7, R180, R251 ;  /* 0x000000fbb407723e */ /* 0x002fe400000010ff */
        /* <DEDUP_REMOVED lines=18> */
[C---:B---3--:R-:W-:Y:S01]  /*4090*/  HMMA.16816.F32.BF16 R104, R4.reuse, R28, RZ ;  /* 0x0000001c0468723c */ /* 0x048fe200000418ff */
[----:B------:R-:W-:Y:S02]  /*40a0*/  FMNMX.FTZ R0, R173, R0, !PT ;  /* 0x00000000ad007209 */ /* 0x000fe40007810000 */
[----:B-1----:R-:W-:Y:S01]  /*40b0*/  FMNMX.FTZ R8, R9, R11, !PT ;  /* 0x0000000b09087209 */ /* 0x002fe20007810000 */
[--C-:B------:R-:W-:Y:S02]  /*40c0*/  FFMA.FTZ R9, R24, c[0x0][0x23c], -R2.reuse ;  /* 0x00008f0018097a23 */ /* 0x100fe40000010802 */
[----:B------:R-:W1:Y:S02]  /*40d0*/  SHFL.BFLY PT, R10, R0, 0x2, 0x1f ;  /* 0x0c401f00000a7f89 */ /* 0x000e6400000e0000 */
[C---:B------:R-:W-:Y:S01]  /*40e0*/  HMMA.16816.F32.BF16 R112, R4.reuse, R68, RZ ;  /* 0x000000440470723c */ /* 0x040fe200000418ff */
[----:B------:R2:W3:Y:S01]  /*40f0*/  MUFU.EX2 R230, R9 ;  /* 0x0000000900e67308 */ /* 0x0004e20000000800 */
[----:B------:R-:W4:Y:S04]  /*4100*/  SHFL.BFLY PT, R11, R8, 0x1, 0x1f ;  /* 0x0c201f00080b7f89 */ /* 0x000f2800000e0000 */
[----:B------:R-:W-:Y:S02]  /*4110*/  LDSM.16.MT88.4 R24, [R217+0xb800] ;  /* 0x00b80000d918783b */ /* 0x000fe40000004200 */
        /* <DEDUP_REMOVED lines=48> */
[----:B------:R3:W-:Y:S06]  /*4420*/  MUFU.EX2 R234, R2 ;  /* 0x0000000200ea7308 */ /* 0x0007ec0000000800 */
[----:B------:R-:W-:Y:S01]  /*4430*/  HMMA.16816.F32.BF16 R168, R128, R24, R168 ;  /* 0x0000001880a8723c */ /* 0x000fe200000418a8 */
[----:B-1----:R-:W-:Y:S01]  /*4440*/  FFMA.FTZ R4, R140, c[0x0][0x23c], -R0 ;  /* 0x00008f008c047a23 */ /* 0x002fe20000010800 */
[----:B--2---:R-:W-:-:S03]  /*4450*/  F2FP.BF16.PACK_AB R6, R210, R209 ;  /* 0x000000d1d206723e */ /* 0x004fc600000010ff */
[----:B------:R1:W-:Y:S03]  /*4460*/  MUFU.EX2 R207, R4 ;  /* 0x0000000400cf7308 */ /* 0x0003e60000000800 */
[----:B------:R-:W-:Y:S01]  /*4470*/  HMMA.16816.F32.BF16 R152, R128, R158, R152 ;  /* 0x0000009e8098723c */ /* 0x000fe20000041898 */
[----:B---3--:R-:W-:-:S04]  /*4480*/  FFMA.FTZ R2, R166, c[0x0][0x23c], -R0 ;  /* 0x00008f00a6027a23 */ /* 0x008fc80000010800 */
        /* <DEDUP_REMOVED lines=14> */
[----:B------:R-:W-:-:S03]  /*4570*/  F2FP.BF16.PACK_AB R172, R202, R203 ;  /* 0x000000cbcaac723e */ /* 0x000fc600000010ff */
[----:B------:R2:W-:Y:S01]  /*4580*/  MUFU.EX2 R134, R2 ;  /* 0x0000000200867308 */ /* 0x0005e20000000800 */
[--C-:B-1----:R-:W-:Y:S02]  /*4590*/  FFMA.FTZ R4, R61, c[0x0][0x23c], -R0.reuse ;  /* 0x00008f003d047a23 */ /* 0x102fe40000010800 */
[----:B------:R-:W-:Y:S01]  /*45a0*/  FFMA.FTZ R0, R173, c[0x0][0x23c], -R0 ;  /* 0x00008f00ad007a23 */ /* 0x000fe20000010800 */
[----:B------:R-:W-:Y:S04]  /*45b0*/  HMMA.16816.F32.BF16 R60, R128, R22, R84 ;  /* 0x00000016803c723c */ /* 0x000fe80000041854 */
[----:B------:R1:W5:Y:S01]  /*45c0*/  MUFU.EX2 R205, R4 ;  /* 0x0000000400cd7308 */ /* 0x0003620000000800 */
[----:B----4-:R-:W-:Y:S01]  /*45d0*/  F2FP.BF16.PACK_AB R173, R138, R139 ;  /* 0x0000008b8aad723e */ /* 0x010fe200000010ff */
[----:B--2---:R-:W-:-:S02]  /*45e0*/  FADD.FTZ R2, R207, R206 ;  /* 0x000000cecf027221 */ /* 0x004fc40000010000 */
[----:B------:R-:W-:Y:S04]  /*45f0*/  HMMA.16816.F32.BF16 R128, R128, R26, R100 ;  /* 0x0000001a8080723c */ /* 0x000fe80000041864 */
[----:B------:R2:W4:Y:S01]  /*4600*/  MUFU.EX2 R233, R0 ;  /* 0x0000000000e97308 */ /* 0x0005220000000800 */
[----:B---3--:R-:W-:Y:S01]  /*4610*/  FADD.FTZ R2, R204, R2 ;  /* 0x00000002cc027221 */ /* 0x008fe20000010000 */
[----:B-1----:R-:W-:Y:S02]  /*4620*/  F2FP.BF16.PACK_AB R4, R208, R211 ;  /* 0x000000d3d004723e */ /* 0x002fe400000010ff */
[----:B-----5:R-:W-:Y:S01]  /*4630*/  F2FP.BF16.PACK_AB R7, R205, R204 ;  /* 0x000000cccd07723e */ /* 0x020fe200000010ff */
[----:B--2---:R-:W-:-:S06]  /*4640*/  FADD.FTZ R0, R211, R208 ;  /* 0x000000d0d3007221 */ /* 0x004fcc0000010000 */
[----:B------:R-:W-:Y:S01]  /*4650*/  HMMA.16816.F32.BF16 R148, R4, R36, RZ ;  /* 0x000000240494723c */ /* 0x000fe200000418ff */
[----:B------:R-:W-:-:S07]  /*4660*/  FADD.FTZ R0, R209, R0 ;  /* 0x00000000d1007221 */ /* 0x000fce0000010000 */
[C---:B------:R-:W-:Y:S08]  /*4670*/  HMMA.16816.F32.BF16 R196, R4.reuse, R38, RZ ;  /* 0x0000002604c4723c */ /* 0x040ff000000418ff */
[C---:B------:R-:W-:Y:S08]  /*4680*/  HMMA.16816.F32.BF16 R36, R4.reuse, R32, RZ ;  /* 0x000000200424723c */ /* 0x040ff000000418ff */
[C---:B------:R-:W-:Y:S07]  /*4690*/  HMMA.16816.F32.BF16 R140, R4.reuse, R48, RZ ;  /* 0x00000030048c723c */ /* 0x040fee00000418ff */
[----:B------:R-:W-:Y:S01]  /*46a0*/  MOV R49, R182 ;  /* 0x000000b600317202 */ /* 0x000fe20000000f00 */
[----:B------:R-:W-:Y:S01]  /*46b0*/  HMMA.16816.F32.BF16 R192, R4, R34, RZ ;  /* 0x0000002204c0723c */ /* 0x000fe200000418ff */
[----:B------:R-:W-:-:S07]  /*46c0*/  IMAD.MOV.U32 R48, RZ, RZ, R181 ;  /* 0x000000ffff307224 */ /* 0x000fce00078e00b5 */
[C---:B------:R-:W-:Y:S07]  /*46d0*/  HMMA.16816.F32.BF16 R188, R4.reuse, R50, RZ ;  /* 0x0000003204bc723c */ /* 0x040fee00000418ff */
[----:B------:R-:W-:Y:S01]  /*46e0*/  IMAD.MOV.U32 R50, RZ, RZ, R179 ;  /* 0x000000ffff327224 */ /* 0x000fe200078e00b3 */
[----:B------:R-:W-:Y:S01]  /*46f0*/  HMMA.16816.F32.BF16 R32, R4, R52, RZ ;  /* 0x000000340420723c */ /* 0x000fe200000418ff */
[----:B------:R-:W-:-:S06]  /*4700*/  MOV R51, R180 ;  /* 0x000000b400337202 */ /* 0x000fcc0000000f00 */
[----:B------:R-:W-:Y:S01]  /*4710*/  MOV R53, R178 ;  /* 0x000000b200357202 */ /* 0x000fe20000000f00 */
[----:B------:R-:W-:Y:S01]  /*4720*/  HMMA.16816.F32.BF16 R184, R4, R54, RZ ;  /* 0x0000003604b8723c */ /* 0x000fe200000418ff */
[----:B------:R-:W-:-:S06]  /*4730*/  IMAD.MOV.U32 R52, RZ, RZ, R177 ;  /* 0x000000ffff347224 */ /* 0x000fcc00078e00b1 */
[----:B------:R-:W-:Y:S01]  /*4740*/  MOV R55, R176 ;  /* 0x000000b000377202 */ /* 0x000fe20000000f00 */
        /* <DEDUP_REMOVED lines=9> */
[----:B------:R-:W-:Y:S01]  /*47e0*/  IMAD.MOV.U32 R6, RZ, RZ, R55 ;  /* 0x000000ffff067224 */ /* 0x000fe200078e0037 */
[----:B------:R-:W-:Y:S01]  /*47f0*/  MOV R5, R174 ;  /* 0x000000ae00057202 */ /* 0x000fe20000000f00 */
[----:B------:R-:W-:Y:S01]  /*4800*/  FADD.FTZ R4, R205, R2 ;  /* 0x00000002cd047221 */ /* 0x000fe20000010000 */
[----:B------:R-:W-:Y:S01]  /*4810*/  F2FP.BF16.PACK_AB R174, R234, R201 ;  /* 0x000000c9eaae723e */ /* 0x000fe200000010ff */
[----:B------:R-:W-:Y:S01]  /*4820*/  FADD.FTZ R6, R7, R6 ;  /* 0x0000000607067221 */ /* 0x000fe20000010000 */
[----:B----4-:R-:W-:Y:S01]  /*4830*/  F2FP.BF16.PACK_AB R175, R233, R134 ;  /* 0x00000086e9af723e */ /* 0x010fe200000010ff */
[----:B------:R-:W-:-:S02]  /*4840*/  FADD.FTZ R7, R252, R232 ;  /* 0x000000e8fc077221 */ /* 0x000fc40000010000 */
[----:B------:R-:W-:Y:S02]  /*4850*/  FADD.FTZ R6, R5, R6 ;  /* 0x0000000605067221 */ /* 0x000fe40000010000 */
[----:B------:R-:W-:Y:S02]  /*4860*/  FADD.FTZ R7, R251, R7 ;  /* 0x00000007fb077221 */ /* 0x000fe40000010000 */
[C---:B------:R-:W-:Y:S01]  /*4870*/  HMMA.16816.F32.BF16 R36, R172.reuse, R12, R36 ;  /* 0x0000000cac24723c */ /* 0x040fe20000041824 */
[----:B------:R-:W-:Y:S02]  /*4880*/  FADD.FTZ R5, R210, R0 ;  /* 0x00000000d2057221 */ /* 0x000fe40000010000 */
[----:B------:R-:W-:Y:S02]  /*4890*/  FADD.FTZ R4, R139, R4 ;  /* 0x000000048b047221 */ /* 0x000fe40000010000 */
[----:B------:R-:W-:Y:S02]  /*48a0*/  FADD.FTZ R5, R203, R5 ;  /* 0x00000005cb057221 */ /* 0x000fe40000010000 */
[----:B------:R-:W-:Y:S01]  /*48b0*/  IMAD.MOV.U32 R13, RZ, RZ, R52 ;  /* 0x000000ffff0d7224 */ /* 0x000fe200078e0034 */
[----:B------:R-:W-:Y:S01]  /*48c0*/  MOV R12, R53 ;  /* 0x00000035000c7202 */ /* 0x000fe20000000f00 */
[----:B------:R-:W-:Y:S01]  /*48d0*/  FADD.FTZ R5, R202, R5 ;  /* 0x00000005ca057221 */ /* 0x000fe20000010000 */
[----:B------:R-:W-:Y:S01]  /*48e0*/  HMMA.16816.F32.BF16 R52, R172, R20, R140 ;  /* 0x00000014ac34723c */ /* 0x000fe2000004188c */
[----:B------:R-:W-:-:S02]  /*48f0*/  FADD.FTZ R4, R138, R4 ;  /* 0x000000048a047221 */ /* 0x000fc40000010000 */
[----:B------:R-:W-:Y:S02]  /*4900*/  FADD.FTZ R5, R201, R5 ;  /* 0x00000005c9057221 */ /* 0x000fe40000010000 */
[----:B------:R-:W-:Y:S02]  /*4910*/  FADD.FTZ R4, R134, R4 ;  /* 0x0000000486047221 */ /* 0x000fe40000010000 */
[----:B------:R-:W-:Y:S01]  /*4920*/  MOV R140, R50 ;  /* 0x00000032008c7202 */ /* 0x000fe20000000f00 */
[----:B------:R-:W-:Y:S01]  /*4930*/  IMAD.MOV.U32 R141, RZ, RZ, R51 ;  /* 0x000000ffff8d7224 */ /* 0x000fe200078e0033 */
[----:B------:R-:W-:Y:S01]  /*4940*/  MOV R142, R48 ;  /* 0x00000030008e7202 */ /* 0x000fe20000000f00 */
[----:B------:R-:W-:Y:S01]  /*4950*/  HMMA.16816.F32.BF16 R148, R172, R156, R148 ;  /* 0x0000009cac94723c */ /* 0x000fe20000041894 */
[----:B------:R-:W-:Y:S01]  /*4960*/  MOV R143, R49 ;  /* 0x00000031008f7202 */ /* 0x000fe20000000f00 */
[----:B------:R-:W-:Y:S02]  /*4970*/  FADD.FTZ R2, R140, R6 ;  /* 0x000000068c027221 */ /* 0x000fe40000010000 */
[----:B------:R-:W-:-:S02]  /*4980*/  FADD.FTZ R0, R141, R7 ;  /* 0x000000078d007221 */ /* 0x000fc40000010000 */
[----:B------:R-:W-:Y:S02]  /*4990*/  FADD.FTZ R2, R142, R2 ;  /* 0x000000028e027221 */ /* 0x000fe40000010000 */
        /* <DEDUP_REMOVED lines=23> */
[----:B------:R-:W1:Y:S01]  /*4b10*/  S2R R13, SR_TID.X ;  /* 0x00000000000d7919 */ /* 0x000e620000002100 */
[----:B------:R-:W-:Y:S01]  /*4b20*/  LEA.HI.SX32 R228, R228, 0xfffffffe, 0x1b ;  /* 0xfffffffee4e47811 */ /* 0x000fe200078fdaff */
[----:B------:R-:W-:Y:S01]  /*4b30*/  IMAD.MOV.U32 R138, RZ, RZ, R136 ;  /* 0x000000ffff8a7224 */ /* 0x000fe200078e0088 */
[----:B------:R-:W-:Y:S01]  /*4b40*/  MOV R139, R135 ;  /* 0x00000087008b7202 */ /* 0x000fe20000000f00 */
[----:B------:R-:W-:Y:S01]  /*4b50*/  IMAD.MOV.U32 R140, RZ, RZ, R3 ;  /* 0x000000ffff8c7224 */ /* 0x000fe200078e0003 */
[----:B------:R-:W-:Y:S01]  /*4b60*/  ISETP.GE.AND P3, PT, R236, c[0x0][0x220], PT ;  /* 0x00008800ec007a0c */ /* 0x000fe20003f66270 */
[----:B------:R-:W-:Y:S01]  /*4b70*/  IMAD.MOV.U32 R250, RZ, RZ, c[0x0][0x1a0] ;  /* 0x00006800fffa7624 */ /* 0x000fe200078e00ff */
[----:B------:R-:W-:-:S02]  /*4b80*/  ISETP.GE.AND P2, PT, R242, c[0x0][0x220], PT ;  /* 0x00008800f2007a0c */ /* 0x000fc40003f46270 */
[----:B------:R-:W-:Y:S02]  /*4b90*/  MOV R251, c[0x0][0x1a4] ;  /* 0x0000690000fb7a02 */ /* 0x000fe40000000f00 */
[----:B-1----:R-:W-:-:S05]  /*4ba0*/  LOP3.LUT R13, R13, 0x3, RZ, 0xc0, !PT ;  /* 0x000000030d0d7812 */ /* 0x002fca00078ec0ff */
[----:B------:R-:W-:-:S05]  /*4bb0*/  IMAD R235, R13, -0x2, R235 ;  /* 0xfffffffe0deb7824 */ /* 0x000fca00078e02eb */
[----:B------:R-:W-:Y:S01]  /*4bc0*/  IADD3 R235, R132, R235, -R200 ;  /* 0x000000eb84eb7210 */ /* 0x000fe20007ffe8c8 */
[----:B------:R-:W-:Y:S01]  /*4bd0*/  IMAD.MOV.U32 R132, RZ, RZ, R137 ;  /* 0x000000ffff847224 */ /* 0x000fe200078e0089 */
[----:B------:R-:W-:Y:S05]  /*4be0*/  BRA `(.L_x_991) ;  /* 0x000002d000007947 */ /* 0x000fea0003800000 */
.L_x_993:
        /* <DEDUP_REMOVED lines=9> */
[----:B------:R-:W-:Y:S01]  /*4c80*/  LEA R0, P1, R134, R246, 0x5 ;  /* 0x000000f686007211 */ /* 0x000fe200078228ff */
[----:B------:R-:W-:Y:S02]  /*4c90*/  IMAD.MOV.U32 R141, RZ, RZ, c[0x0][0x198] ;  /* 0x00006600ff8d7624 */ /* 0x000fe400078e00ff */
[----:B------:R-:W-:Y:S01]  /*4ca0*/  IMAD.IADD R3, R135, 0x1, R2 ;  /* 0x0000000187037824 */ /* 0x000fe200078e0202 */
[----:B------:R-:W-:Y:S02]  /*4cb0*/  @!P3 LEA R176, P6, R0, c[0x0][0x168], 0x1 ;  /* 0x00005a0000b0ba11 */ /* 0x000fe400078c08ff */
[----:B------:R-:W-:Y:S02]  /*4cc0*/  IADD3 R2, P0, R136, R0, RZ ;  /* 0x0000000088027210 */ /* 0x000fe40007f1e0ff */
        /* <DEDUP_REMOVED lines=31> */
.L_x_991:
[----:B------:R-:W-:Y:S04]  /*4ec0*/  DEPBAR.LE SB0, 0x0 ;  /* 0x000080000000791a */ /* 0x000fe80000000000 */
[----:B------:R-:W-:Y:S01]  /*4ed0*/  BAR.SYNC.DEFER_BLOCKING 0x0 ;  /* 0x0000000000007b1d */ /* 0x000fe20000010000 */
[----:B------:R-:W-:Y:S01]  /*4ee0*/  SHF.R.S32.HI R0, RZ, 0x1f, R228 ;  /* 0x0000001fff007819 */ /* 0x000fe200000114e4 */
[----:B------:R-:W-:Y:S04]  /*4ef0*/  IMAD.WIDE.U32 R4, R228, c[0x0][0x1a0], RZ ;  /* 0x00006800e4047a25 */ /* 0x000fe800078e00ff */
[----:B------:R-:W-:Y:S04]  /*4f00*/  IMAD R0, R0, c[0x0][0x1a0], RZ ;  /* 0x0000680000007a24 */ /* 0x000fe800078e02ff */
        /* <DEDUP_REMOVED lines=135> */
.L_x_992:
[----:B------:R-:W-:Y:S05]  /*5780*/  IMAD R2, R228, -0x20, R235 ;  /* 0xffffffe0e4027824 */ /* 0x000fea00078e02eb */
[C---:B------:R-:W-:Y:S02]  /*5790*/  IADD3 R3, R2.reuse, 0x8, RZ ;  /* 0x0000000802037810 */ /* 0x040fe40007ffe0ff */
[----:B------:R-:W-:Y:S02]  /*57a0*/  IADD3 R0, R2, 0x7, RZ ;  /* 0x0000000702007810 */ /* 0x000fe40007ffe0ff */
[----:B------:R-:W-:Y:S02]  /*57b0*/  ISETP.GE.AND P0, PT, R3, RZ, PT ;  /* 0x000000ff0300720c */ /* 0x000fe40003f06270 */
[----:B------:R-:W-:Y:S02]  /*57c0*/  ISETP.GE.AND P1, PT, R0, RZ, PT ;  /* 0x000000ff0000720c */ /* 0x000fe40003f26270 */
[C---:B-1----:R-:W-:Y:S02]  /*57d0*/  IADD3 R134, R2.reuse, -0x1, RZ ;  /* 0xffffffff02867810 */ /* 0x042fe40007ffe0ff */
[C---:B------:R-:W-:Y:S02]  /*57e0*/  IADD3 R136, R2.reuse, -0x11, RZ ;  /* 0xffffffef02887810 */ /* 0x040fe40007ffe0ff */
[C---:B------:R-:W-:Y:S02]  /*57f0*/  IADD3 R135, R2.reuse, 0x40, RZ ;  /* 0x0000004002877810 */ /* 0x040fe40007ffe0ff */
[C---:B------:R-:W-:Y:S02]  /*5800*/  IADD3 R141, R2.reuse, 0x30, RZ ;  /* 0x00000030028d7810 */ /* 0x040fe40007ffe0ff */
[C---:B------:R-:W-:Y:S02]  /*5810*/  IADD3 R137, R2.reuse, 0x2f, RZ ;  /* 0x0000002f02897810 */ /* 0x040fe40007ffe0ff */
[C---:B------:R-:W-:Y:S02]  /*5820*/  @!P0 IADD3 R3, -R2.reuse, -0x8, RZ ;  /* 0xfffffff802038810 */ /* 0x040fe40007ffe1ff */
[----:B------:R-:W-:Y:S02]  /*5830*/  @!P1 IADD3 R0, -R2, -0x7, RZ ;  /* 0xfffffff902009810 */ /* 0x000fe40007ffe1ff */
[----:B------:R1:W-:Y:S01]  /*5840*/  I2F R184, R3 ;  /* 0x0000000300b87306 */ /* 0x0003e20000201400 */
[----:B------:R-:W-:Y:S02]  /*5850*/  ISETP.GE.AND P0, PT, R134, RZ, PT ;  /* 0x000000ff8600720c */ /* 0x000fe40003f06270 */
[----:B------:R-:W-:Y:S07]  /*5860*/  IABS R188, R2 ;  /* 0x0000000200bc7213 */ /* 0x000fee0000000000 */
[----:B------:R2:W-:Y:S04]  /*5870*/  I2F R183, R0 ;  /* 0x0000000000b77306 */ /* 0x0005e80000201400 */
[C---:B------:R-:W-:Y:S06]  /*5880*/  @!P0 IADD3 R134, -R2.reuse, 0x1, RZ ;  /* 0x0000000102868810 */ /* 0x040fec0007ffe1ff */
[----:B------:R3:W-:Y:S01]  /*5890*/  I2F R178, R134 ;  /* 0x0000008600b27306 */ /* 0x0007e20000201400 */
[C---:B-1----:R-:W-:Y:S04]  /*58a0*/  IADD3 R3, R2.reuse, -0x8, RZ ;  /* 0xfffffff802037810 */ /* 0x042fe80007ffe0ff */
[----:B------:R-:W-:Y:S05]  /*58b0*/  ISETP.GE.AND P1, PT, R3, RZ, PT ;  /* 0x000000ff0300720c */ /* 0x000fea0003f26270 */
[----:B------:R-:W-:Y:S01]  /*58c0*/  I2F R188, R188 ;  /* 0x000000bc00bc7306 */ /* 0x000fe20000201400 */
[----:B--2---:R-:W-:Y:S04]  /*58d0*/  IADD3 R0, R2, -0x18, RZ ;  /* 0xffffffe802007810 */ /* 0x004fe80007ffe0ff */
[----:B------:R-:W-:Y:S03]  /*58e0*/  ISETP.GE.AND P0, PT, R0, RZ, PT ;  /* 0x000000ff0000720c */ /* 0x000fe60003f06270 */
[C---:B------:R-:W-:Y:S02]  /*58f0*/  @!P1 IADD3 R3, -R2.reuse, 0x8, RZ ;  /* 0x0000000802039810 */ /* 0x040fe40007ffe1ff */
[----:B---3--:R-:W-:Y:S02]  /*5900*/  IADD3 R134, R2, -0x9, RZ ;  /* 0xfffffff702867810 */ /* 0x008fe40007ffe0ff */
[----:B------:R1:W-:Y:S02]  /*5910*/  I2F R177, R3 ;  /* 0x0000000300b17306 */ /* 0x0003e40000201400 */
[----:B------:R-:W-:Y:S04]  /*5920*/  ISETP.GE.AND P1, PT, R134, RZ, PT ;  /* 0x000000ff8600720c */ /* 0x000fe80003f26270 */
[C---:B------:R-:W-:Y:S04]  /*5930*/  @!P0 IADD3 R0, -R2.reuse, 0x18, RZ ;  /* 0x0000001802008810 */ /* 0x040fe80007ffe1ff */
[----:B------:R2:W-:Y:S05]  /*5940*/  I2F R186, R0 ;  /* 0x0000000000ba7306 */ /* 0x0005ea0000201400 */
[C---:B------:R-:W-:Y:S05]  /*5950*/  @!P1 IADD3 R134, -R2.reuse, 0x9, RZ ;  /* 0x0000000902869810 */ /* 0x040fea0007ffe1ff */
[----:B------:R-:W3:Y:S01]  /*5960*/  I2F R176, R134 ;  /* 0x0000008600b07306 */ /* 0x000ee20000201400 */
[C---:B-1----:R-:W-:Y:S04]  /*5970*/  IADD3 R3, R2.reuse, -0x19, RZ ;  /* 0xffffffe702037810 */ /* 0x042fe80007ffe0ff */
[----:B------:R-:W-:Y:S02]  /*5980*/  ISETP.GE.AND P0, PT, R3, RZ, PT ;  /* 0x000000ff0300720c */ /* 0x000fe40003f06270 */
[----:B--2---:R-:W-:Y:S04]  /*5990*/  IADD3 R0, R2, -0x10, RZ ;  /* 0xfffffff002007810 */ /* 0x004fe80007ffe0ff */
[----:B------:R-:W-:Y:S07]  /*59a0*/  ISETP.GE.AND P1, PT, R0, RZ, PT ;  /* 0x000000ff0000720c */ /* 0x000fee0003f26270 */
[----:B------:R-:W-:Y:S02]  /*59b0*/  @!P0 IADD3 R3, -R2, 0x19, RZ ;  /* 0x0000001902038810 */ /* 0x000fe40007ffe1ff */
[----:B------:R-:W-:Y:S01]  /*59c0*/  ISETP.GE.AND P0, PT, R136, RZ, PT ;  /* 0x000000ff8800720c */ /* 0x000fe20003f06270 */
[-C--:B---3--:R-:W-:Y:S01]  /*59d0*/  FFMA.FTZ R17, R176, -R133.reuse, R17 ;  /* 0x80000085b0117223 */ /* 0x088fe20000010011 */
[----:B------:R1:W2:Y:S01]  /*59e0*/  I2F R185, R3 ;  /* 0x0000000300b97306 */ /* 0x0002a20000201400 */
[----:B------:R-:W-:Y:S01]  /*59f0*/  IADD3 R134, R2, 0x3f, RZ ;  /* 0x0000003f02867810 */ /* 0x000fe20007ffe0ff */
[-C--:B------:R-:W-:Y:S02]  /*5a00*/  FFMA.FTZ R23, R176, -R133.reuse, R23 ;  /* 0x80000085b0177223 */ /* 0x080fe40000010017 */
[-C--:B------:R-:W-:Y:S01]  /*5a10*/  FFMA.FTZ R4, R188, -R133.reuse, R4 ;  /* 0x80000085bc047223 */ /* 0x080fe20000010004 */
[----:B------:R-:W-:Y:S01]  /*5a20*/  @!P1 IADD3 R0, -R2, 0x10, RZ ;  /* 0x0000001002009810 */ /* 0x000fe20007ffe1ff */
[-C--:B------:R-:W-:Y:S01]  /*5a30*/  FFMA.FTZ R5, R178, -R133.reuse, R5 ;  /* 0x80000085b2057223 */ /* 0x080fe20000010005 */
[----:B------:R-:W-:Y:S01]  /*5a40*/  ISETP.GE.AND P1, PT, R135, RZ, PT ;  /* 0x000000ff8700720c */ /* 0x000fe20003f26270 */
[-C--:B------:R-:W-:Y:S02]  /*5a50*/  FFMA.FTZ R16, R177, -R133.reuse, R16 ;  /* 0x80000085b1107223 */ /* 0x080fe40000010010 */
[----:B------:R3:W4:Y:S01]  /*5a60*/  I2F R143, R0 ;  /* 0x00000000008f7306 */ /* 0x0007220000201400 */
[----:B------:R-:W-:Y:S01]  /*5a70*/  @!P0 IADD3 R136, -R2, 0x11, RZ ;  /* 0x0000001102888810 */ /* 0x000fe20007ffe1ff */
[-C--:B------:R-:W-:Y:S01]  /*5a80*/  FFMA.FTZ R6, R184, -R133.reuse, R6 ;  /* 0x80000085b8067223 */ /* 0x080fe20000010006 */
[----:B------:R-:W-:Y:S01]  /*5a90*/  ISETP.GE.AND P0, PT, R134, RZ, PT ;  /* 0x000000ff8600720c */ /* 0x000fe20003f06270 */
[-C--:B------:R-:W-:Y:S02]  /*5aa0*/  FFMA.FTZ R7, R183, -R133.reuse, R7 ;  /* 0x80000085b7077223 */ /* 0x080fe40000010007 */
[-C--:B------:R-:W-:Y:S02]  /*5ab0*/  FFMA.FTZ R18, R188, -R133.reuse, R18 ;  /* 0x80000085bc127223 */ /* 0x080fe40000010012 */
[-C--:B------:R-:W-:Y:S02]  /*5ac0*/  FFMA.FTZ R19, R178, -R133.reuse, R19 ;  /* 0x80000085b2137223 */ /* 0x080fe40000010013 */
[----:B------:R-:W5:Y:S01]  /*5ad0*/  I2F R142, R136 ;  /* 0x00000088008e7306 */ /* 0x000f620000201400 */
[----:B------:R-:W-:Y:S01]  /*5ae0*/  @!P1 IADD3 R135, -R2, -0x40, RZ ;  /* 0xffffffc002879810 */ /* 0x000fe20007ffe1ff */
[-C--:B------:R-:W-:Y:S01]  /*5af0*/  FFMA.FTZ R32, R186, -R133.reuse, R32 ;  /* 0x80000085ba207223 */ /* 0x080fe20000010020 */
[C---:B-1----:R-:W-:Y:S01]  /*5b00*/  IADD3 R3, R2.reuse, 0x38, RZ ;  /* 0x0000003802037810 */ /* 0x042fe20007ffe0ff */
[-C--:B------:R-:W-:Y:S02]  /*5b10*/  FFMA.FTZ R22, R177, -R133.reuse, R22 ;  /* 0x80000085b1167223 */ /* 0x080fe40000010016 */
[C---:B------:R-:W-:Y:S01]  /*5b20*/  @!P0 IADD3 R134, -R2.reuse, -0x3f, RZ ;  /* 0xffffffc102868810 */ /* 0x040fe20007ffe1ff */
[-C--:B--2---:R-:W-:Y:S01]  /*5b30*/  FFMA.FTZ R33, R185, -R133.reuse, R33 ;  /* 0x80000085b9217223 */ /* 0x084fe20000010021 */
[----:B------:R-:W-:Y:S02]  /*5b40*/  ISETP.GE.AND P1, PT, R3, RZ, PT ;  /* 0x000000ff0300720c */ /* 0x000fe40003f26270 */
[----:B------:R-:W1:Y:S01]  /*5b50*/  I2F R180, R134 ;  /* 0x0000008600b47306 */ /* 0x000e620000201400 */
[----:B---3--:R-:W-:Y:S01]  /*5b60*/  IADD3 R0, R2, 0x37, RZ ;  /* 0x0000003702007810 */ /* 0x008fe20007ffe0ff */
[CC--:B----4-:R-:W-:Y:S02]  /*5b70*/  FFMA.FTZ R20, R143.reuse, -R133.reuse, R20 ;  /* 0x800000858f147223 */ /* 0x0d0fe40000010014 */
[-C--:B------:R-:W-:Y:S01]  /*5b80*/  FFMA.FTZ R34, R143, -R133.reuse, R34 ;  /* 0x800000858f227223 */ /* 0x080fe20000010022 */
[----:B------:R-:W-:Y:S05]  /*5b90*/  ISETP.GE.AND P0, PT, R0, RZ, PT ;  /* 0x000000ff0000720c */ /* 0x000fea0003f06270 */
[----:B------:R2:W3:Y:S01]  /*5ba0*/  I2F R181, R135 ;  /* 0x0000008700b57306 */ /* 0x0004e20000201400 */
[----:B------:R-:W-:Y:S02]  /*5bb0*/  @!P1 IADD3 R3, -R2, -0x38, RZ ;  /* 0xffffffc802039810 */ /* 0x000fe40007ffe1ff */
[----:B------:R-:W-:Y:S01]  /*5bc0*/  ISETP.GE.AND P1, PT, R141, RZ, PT ;  /* 0x000000ff8d00720c */ /* 0x000fe20003f26270 */
[-C--:B-----5:R-:W-:Y:S01]  /*5bd0*/  FFMA.FTZ R35, R142, -R133.reuse, R35 ;  /* 0x800000858e237223 */ /* 0x0a0fe20000010023 */
[----:B------:R-:W-:Y:S01]  /*5be0*/  IADD3 R136, R2, 0x28, RZ ;  /* 0x0000002802887810 */ /* 0x000fe20007ffe0ff */
[-C--:B------:R-:W-:Y:S03]  /*5bf0*/  FFMA.FTZ R21, R142, -R133.reuse, R21 ;  /* 0x800000858e157223 */ /* 0x080fe60000010015 */
[----:B------:R-:W-:Y:S01]  /*5c00*/  ISETP.GE.AND P6, PT, R136, RZ, PT ;  /* 0x000000ff8800720c */ /* 0x000fe20003fc6270 */
[----:B------:R4:W5:Y:S01]  /*5c10*/  I2F R182, R3 ;  /* 0x0000000300b67306 */ /* 0x0009620000201400 */
[----:B------:R-:W-:Y:S02]  /*5c20*/  @!P0 IADD3 R0, -R2, -0x37, RZ ;  /* 0xffffffc902008810 */ /* 0x000fe40007ffe1ff */
[----:B------:R-:W-:Y:S01]  /*5c30*/  ISETP.GE.AND P0, PT, R137, RZ, PT ;  /* 0x000000ff8900720c */ /* 0x000fe20003f06270 */
[-C--:B-1----:R-:W-:Y:S01]  /*5c40*/  FFMA.FTZ R9, R180, -R133.reuse, R9 ;  /* 0x80000085b4097223 */ /* 0x082fe20000010009 */
[----:B------:R-:W-:Y:S01]  /*5c50*/  IADD3 R134, R2, 0x48, RZ ;  /* 0x0000004802867810 */ /* 0x000fe20007ffe0ff */
[-C--:B------:R-:W-:Y:S01]  /*5c60*/  FFMA.FTZ R15, R180, -R133.reuse, R15 ;  /* 0x80000085b40f7223 */ /* 0x080fe2000001000f */
[----:B------:R-:W-:Y:S02]  /*5c70*/  @!P1 IADD3 R141, -R2, -0x30, RZ ;  /* 0xffffffd0028d9810 */ /* 0x000fe40007ffe1ff */
[----:B------:R-:W-:Y:S01]  /*5c80*/  ISETP.GE.AND P1, PT, R134, RZ, PT ;  /* 0x000000ff8600720c */ /* 0x000fe20003f26270 */
[----:B------:R-:W1:Y:S02]  /*5c90*/  I2F R179, R0 ;  /* 0x0000000000b37306 */ /* 0x000e640000201400 */
[C---:B------:R-:W-:Y:S02]  /*5ca0*/  @!P6 IADD3 R136, -R2.reuse, -0x28, RZ ;  /* 0xffffffd80288e810 */ /* 0x040fe40007ffe1ff */
[C---:B--2---:R-:W-:Y:S01]  /*5cb0*/  IADD3 R135, R2.reuse, 0x27, RZ ;  /* 0x0000002702877810 */ /* 0x044fe20007ffe0ff */
[CC--:B---3--:R-:W-:Y:S01]  /*5cc0*/  FFMA.FTZ R8, R181.reuse, -R133.reuse, R8 ;  /* 0x80000085b5087223 */ /* 0x0c8fe20000010008 */
[C---:B------:R-:W-:Y:S01]  /*5cd0*/  @!P0 IADD3 R137, -R2.reuse, -0x2f, RZ ;  /* 0xffffffd102898810 */ /* 0x040fe20007ffe1ff */
[-C--:B------:R-:W-:Y:S01]  /*5ce0*/  FFMA.FTZ R14, R181, -R133.reuse, R14 ;  /* 0x80000085b50e7223 */ /* 0x080fe2000001000e */
[----:B------:R-:W-:Y:S02]  /*5cf0*/  ISETP.GE.AND P5, PT, R135, RZ, PT ;  /* 0x000000ff8700720c */ /* 0x000fe40003fa6270 */
[----:B------:R-:W2:Y:S02]  /*5d00*/  I2F R0, R137 ;  /* 0x0000008900007306 */ /* 0x000ea40000201400 */
[C---:B------:R-:W-:Y:S02]  /*5d10*/  @!P1 IADD3 R134, -R2.reuse, -0x48, RZ ;  /* 0xffffffb802869810 */ /* 0x040fe40007ffe1ff */
[----:B----4-:R-:W-:Y:S01]  /*5d20*/  IADD3 R3, R2, 0x47, RZ ;  /* 0x0000004702037810 */ /* 0x010fe20007ffe0ff */
[CC--:B-----5:R-:W-:Y:S02]  /*5d30*/  FFMA.FTZ R12, R182.reuse, -R133.reuse, R12 ;  /* 0x80000085b60c7223 */ /* 0x0e0fe4000001000c */
[-C--:B------:R-:W-:Y:S01]  /*5d40*/  FFMA.FTZ R26, R182, -R133.reuse, R26 ;  /* 0x80000085b61a7223 */ /* 0x080fe2000001001a */
[----:B------:R-:W-:Y:S01]  /*5d50*/  ISETP.GE.AND P0, PT, R3, RZ, PT ;  /* 0x000000ff0300720c */ /* 0x000fe20003f06270 */
[----:B------:R-:W-:Y:S01]  /*5d60*/  LDSM.16.MT88.4 R180, [R215+0xa000] ;  /* 0x00a00000d7b4783b */ /* 0x000fe20000004200 */
[----:B------:R3:W4:Y:S01]  /*5d70*/  I2F R176, R134 ;  /* 0x0000008600b07306 */ /* 0x0007220000201400 */
[C---:B------:R-:W-:Y:S01]  /*5d80*/  @!P5 IADD3 R135, -R2.reuse, -0x27, RZ ;  /* 0xffffffd90287d810 */ /* 0x040fe20007ffe1ff */
[CC--:B-1----:R-:W-:Y:S02]  /*5d90*/  FFMA.FTZ R13, R179.reuse, -R133.reuse, R13 ;  /* 0x80000085b30d7223 */ /* 0x0c2fe4000001000d */
[-C--:B------:R-:W-:Y:S06]  /*5da0*/  FFMA.FTZ R27, R179, -R133.reuse, R27 ;  /* 0x80000085b31b7223 */ /* 0x080fec000001001b */
[----:B------:R-:W1:Y:S01]  /*5db0*/  I2F R187, R136 ;  /* 0x0000008800bb7306 */ /* 0x000e620000201400 */
[----:B------:R-:W-:Y:S02]  /*5dc0*/  @!P0 IADD3 R3, -R2, -0x47, RZ ;  /* 0xffffffb902038810 */ /* 0x000fe40007ffe1ff */
[----:B------:R-:W-:Y:S01]  /*5dd0*/  FMNMX.FTZ R2, R4, R132, !PT ;  /* 0x0000008404027209 */ /* 0x000fe20007810000 */
[CC--:B--2---:R-:W-:Y:S02]  /*5de0*/  FFMA.FTZ R25, R0.reuse, -R133.reuse, R25 ;  /* 0x8000008500197223 */ /* 0x0c4fe40000010019 */
[-C--:B------:R-:W-:Y:S04]  /*5df0*/  FFMA.FTZ R31, R0, -R133.reuse, R31 ;  /* 0x80000085001f7223 */ /* 0x080fe8000001001f */
[----:B------:R2:W5:Y:S01]  /*5e00*/  I2F R142, R3 ;  /* 0x00000003008e7306 */ /* 0x0005620000201400 */
[----:B---3--:R-:W-:Y:S01]  /*5e10*/  FMNMX.FTZ R134, R5, R2, !PT ;  /* 0x0000000205867209 */ /* 0x008fe20007810000 */
[-C--:B----4-:R-:W-:Y:S01]  /*5e20*/  FFMA.FTZ R10, R176, -R133.reuse, R10 ;  /* 0x80000085b00a7223 */ /* 0x090fe2000001000a */
[----:B------:R-:W-:Y:S01]  /*5e30*/  FMNMX.FTZ R2, R6, R138, !PT ;  /* 0x0000008a06027209 */ /* 0x000fe20007810000 */
[----:B------:R-:W-:Y:S01]  /*5e40*/  LDSM.16.MT88.4 R176, [R213+0xa000] ;  /* 0x00a00000d5b0783b */ /* 0x000fe20000004200 */
[----:B------:R-:W-:Y:S02]  /*5e50*/  FMNMX.FTZ R134, R16, R134, !PT ;  /* 0x0000008610867209 */ /* 0x000fe40007810000 */
[----:B------:R-:W-:Y:S03]  /*5e60*/  FMNMX.FTZ R2, R7, R2, !PT ;  /* 0x0000000207027209 */ /* 0x000fe60007810000 */
[----:B------:R-:W3:Y:S01]  /*5e70*/  I2F R136, R135 ;  /* 0x0000008700887306 */ /* 0x000ee20000201400 */
[----:B------:R-:W-:Y:S02]  /*5e80*/  FMNMX.FTZ R134, R17, R134, !PT ;  /* 0x0000008611867209 */ /* 0x000fe40007810000 */
[----:B------:R-:W-:Y:S01]  /*5e90*/  FMNMX.FTZ R2, R18, R2, !PT ;  /* 0x0000000212027209 */ /* 0x000fe20007810000 */
[-C--:B-1----:R-:W-:Y:S03]  /*5ea0*/  FFMA.FTZ R28, R187, -R133.reuse, R28 ;  /* 0x80000085bb1c7223 */ /* 0x082fe6000001001c */
[----:B------:R-:W-:Y:S03]  /*5eb0*/  FMNMX.FTZ R2, R19, R2, !PT ;  /* 0x0000000213027209 */ /* 0x000fe60007810000 */
[----:B------:R-:W1:Y:S01]  /*5ec0*/  I2F R141, R141 ;  /* 0x0000008d008d7306 */ /* 0x000e620000201400 */
[----:B------:R-:W-:Y:S02]  /*5ed0*/  FMNMX.FTZ R2, R22, R2, !PT ;  /* 0x0000000216027209 */ /* 0x000fe40007810000 */
[----:B--2---:R-:W-:Y:S01]  /*5ee0*/  FMNMX.FTZ R3, R20, R134, !PT ;  /* 0x0000008614037209 */ /* 0x004fe20007810000 */
[----:B-----5:R-:W-:Y:S01]  /*5ef0*/  FFMA.FTZ R11, R142, -R133, R11 ;  /* 0x800000858e0b7223 */ /* 0x020fe2000001000b */
[----:B------:R-:W-:Y:S02]  /*5f00*/  FMNMX.FTZ R2, R23, R2, !PT ;  /* 0x0000000217027209 */ /* 0x000fe40007810000 */
[----:B------:R-:W-:Y:S02]  /*5f10*/  FMNMX.FTZ R3, R21, R3, !PT ;  /* 0x0000000315037209 */ /* 0x000fe40007810000 */
[----:B------:R-:W-:Y:S02]  /*5f20*/  FMNMX.FTZ R2, R34, R2, !PT ;  /* 0x0000000222027209 */ /* 0x000fe40007810000 */
[----:B------:R-:W-:Y:S02]  /*5f30*/  FMNMX.FTZ R137, R32, R3, !PT ;  /* 0x0000000320897209 */ /* 0x000fe40007810000 */
[----:B------:R-:W-:Y:S01]  /*5f40*/  FMNMX.FTZ R2, R35, R2, !PT ;  /* 0x0000000223027209 */ /* 0x000fe20007810000 */
[----:B---3--:R-:W-:Y:S01]  /*5f50*/  FFMA.FTZ R29, R136, -R133, R29 ;  /* 0x80000085881d7223 */ /* 0x008fe2000001001d */
[----:B------:R-:W-:Y:S02]  /*5f60*/  FMNMX.FTZ R137, R33, R137, !PT ;  /* 0x0000008921897209 */ /* 0x000fe40007810000 */
[----:B------:R-:W-:Y:S01]  /*5f70*/  FMNMX.FTZ R135, R8, R139, !PT ;  /* 0x0000008b08877209 */ /* 0x000fe20007810000 */
[----:B------:R-:W2:Y:S01]  /*5f80*/  SHFL.BFLY PT, R136, R2, 0x2, 0x1f ;  /* 0x0c401f0002887f89 */ /* 0x000ea200000e0000 */
[----:B------:R-:W-:Y:S02]  /*5f90*/  FMNMX.FTZ R3, R10, R140, !PT ;  /* 0x0000008c0a037209 */ /* 0x000fe40007810000 */
[----:B------:R-:W-:Y:S02]  /*5fa0*/  FMNMX.FTZ R135, R9, R135, !PT ;  /* 0x0000008709877209 */ /* 0x000fe40007810000 */
[----:B------:R-:W-:Y:S01]  /*5fb0*/  FMNMX.FTZ R3, R11, R3, !PT ;  /* 0x000000030b037209 */ /* 0x000fe20007810000 */
[C---:B-1----:R-:W-:Y:S01]  /*5fc0*/  FFMA.FTZ R24, R141.reuse, -R133, R24 ;  /* 0x800000858d187223 */ /* 0x042fe20000010018 */
[----:B------:R-:W-:Y:S01]  /*5fd0*/  FMNMX.FTZ R135, R12, R135, !PT ;  /* 0x000000870c877209 */ /* 0x000fe20007810000 */
[----:B------:R-:W1:Y:S01]  /*5fe0*/  SHFL.BFLY PT, R134, R137, 0x2, 0x1f ;  /* 0x0c401f0089867f89 */ /* 0x000e6200000e0000 */
[----:B------:R-:W-:Y:S01]  /*5ff0*/  FMNMX.FTZ R3, R14, R3, !PT ;  /* 0x000000030e037209 */ /* 0x000fe20007810000 */
[----:B------:R-:W-:Y:S01]  /*6000*/  FFMA.FTZ R30, R141, -R133, R30 ;  /* 0x800000858d1e7223 */ /* 0x000fe2000001001e */
[----:B------:R-:W-:Y:S02]  /*6010*/  FMNMX.FTZ R135, R13, R135, !PT ;  /* 0x000000870d877209 */ /* 0x000fe40007810000 */
[----:B------:R-:W-:Y:S02]  /*6020*/  FMNMX.FTZ R3, R15, R3, !PT ;  /* 0x000000030f037209 */ /* 0x000fe40007810000 */
[----:B------:R-:W-:Y:S04]  /*6030*/  FMNMX.FTZ R135, R24, R135, !PT ;  /* 0x0000008718877209 */ /* 0x000fe80007810000 */
[----:B------:R-:W-:Y:S04]  /*6040*/  FMNMX.FTZ R135, R25, R135, !PT ;  /* 0x0000008719877209 */ /* 0x000fe80007810000 */
[----:B------:R-:W-:Y:S02]  /*6050*/  FMNMX.FTZ R135, R28, R135, !PT ;  /* 0x000000871c877209 */ /* 0x000fe40007810000 */
[----:B--2---:R-:W-:Y:S02]  /*6060*/  FMNMX.FTZ R136, R2, R136, !PT ;  /* 0x0000008802887209 */ /* 0x004fe40007810000 */
[----:B------:R-:W-:Y:S02]  /*6070*/  FMNMX.FTZ R2, R26, R3, !PT ;  /* 0x000000031a027209 */ /* 0x000fe40007810000 */
[----:B------:R-:W-:Y:S02]  /*6080*/  FMNMX.FTZ R135, R29, R135, !PT ;  /* 0x000000871d877209 */ /* 0x000fe40007810000 */
[----:B------:R-:W-:Y:S02]  /*6090*/  FMNMX.FTZ R2, R27, R2, !PT ;  /* 0x000000021b027209 */ /* 0x000fe40007810000 */
[----:B-1----:R-:W-:Y:S01]  /*60a0*/  FMNMX.FTZ R137, R137, R134, !PT ;  /* 0x0000008689897209 */ /* 0x002fe20007810000 */
[----:B------:R-:W1:Y:S01]  /*60b0*/  SHFL.BFLY PT, R143, R135, 0x2, 0x1f ;  /* 0x0c401f00878f7f89 */ /* 0x000e6200000e0000 */
[----:B------:R-:W-:Y:S04]  /*60c0*/  FMNMX.FTZ R0, R30, R2, !PT ;  /* 0x000000021e007209 */ /* 0x000fe80007810000 */
[----:B------:R-:W-:Y:S03]  /*60d0*/  FMNMX.FTZ R2, R31, R0, !PT ;  /* 0x000000001f027209 */ /* 0x000fe60007810000 */
[----:B------:R-:W2:Y:S08]  /*60e0*/  SHFL.BFLY PT, R142, R137, 0x1, 0x1f ;  /* 0x0c201f00898e7f89 */ /* 0x000eb000000e0000 */
[----:B------:R-:W3:Y:S08]  /*60f0*/  SHFL.BFLY PT, R134, R136, 0x1, 0x1f ;  /* 0x0c201f0088867f89 */ /* 0x000ef000000e0000 */
[----:B------:R-:W-:Y:S01]  /*6100*/  SHFL.BFLY PT, R3, R2, 0x2, 0x1f ;  /* 0x0c401f0002037f89 */ /* 0x000fe200000e0000 */
[----:B-1----:R-:W-:Y:S02]  /*6110*/  FMNMX.FTZ R135, R135, R143, !PT ;  /* 0x0000008f87877209 */ /* 0x002fe40007810000 */
[----:B--2---:R-:W-:Y:S05]  /*6120*/  FMNMX.FTZ R137, R137, R142, !PT ;  /* 0x0000008e89897209 */ /* 0x004fea0007810000 */
[----:B------:R-:W1:Y:S01]  /*6130*/  SHFL.BFLY PT, R141, R135, 0x1, 0x1f ;  /* 0x0c201f00878d7f89 */ /* 0x000e6200000e0000 */
[C---:B------:R-:W-:Y:S01]  /*6140*/  FSETP.NEU.FTZ.AND P0, PT, R137.reuse, -INF , PT ;  /* 0xff8000008900780b */ /* 0x040fe20003f1d000 */
[----:B------:R-:W-:Y:S01]  /*6150*/  FADD.FTZ R0, -R137, R132 ;  /* 0x0000008489007221 */ /* 0x000fe20000010100 */
[----:B---3--:R-:W-:Y:S03]  /*6160*/  FMNMX.FTZ R136, R136, R134, !PT ;  /* 0x0000008688887209 */ /* 0x008fe60007810000 */
[----:B------:R-:W-:Y:S04]  /*6170*/  FMUL.FTZ R0, R0, c[0x0][0x23c] ;  /* 0x00008f0000007a20 */ /* 0x000fe80000410000 */
[----:B------:R2:W3:Y:S01]  /*6180*/  MUFU.EX2 R134, R0 ;  /* 0x0000000000867308 */ /* 0x0004e20000000800 */
[----:B-1----:R-:W-:Y:S05]  /*6190*/  FMNMX.FTZ R135, R135, R141, !PT ;  /* 0x0000008d87877209 */ /* 0x002fea0007810000 */
[----:B------:R-:W-:Y:S02]  /*61a0*/  FMUL.FTZ R184, R135, c[0x0][0x23c] ;  /* 0x00008f0087b87a20 */ /* 0x000fe40000410000 */
[----:B--2---:R-:W-:Y:S02]  /*61b0*/  FADD.FTZ R0, -R136, R138 ;  /* 0x0000008a88007221 */ /* 0x004fe40000010100 */
[----:B------:R-:W-:Y:S02]  /*61c0*/  FMUL.FTZ R138, R137, c[0x0][0x23c] ;  /* 0x00008f00898a7a20 */ /* 0x000fe40000410000 */
[----:B------:R-:W-:Y:S01]  /*61d0*/  FMUL.FTZ R132, R0, c[0x0][0x23c] ;  /* 0x00008f0000847a20 */ /* 0x000fe20000410000 */
[----:B------:R-:W-:Y:S01]  /*61e0*/  FMNMX.FTZ R0, R2, R3, !PT ;  /* 0x0000000302007209 */ /* 0x000fe20007810000 */
[----:B------:R-:W-:Y:S01]  /*61f0*/  FADD.FTZ R2, -R135, R139 ;  /* 0x0000008b87027221 */ /* 0x000fe20000010100 */
[----:B------:R-:W-:Y:S01]  /*6200*/  FSEL R138, R138, RZ, P0 ;  /* 0x000000ff8a8a7208 */ /* 0x000fe20000000000 */
[C---:B------:R-:W-:Y:S01]  /*6210*/  FMUL.FTZ R139, R136.reuse, c[0x0][0x23c] ;  /* 0x00008f00888b7a20 */ /* 0x040fe20000410000 */
[----:B------:R-:W-:Y:S01]  /*6220*/  FSETP.NEU.FTZ.AND P0, PT, R136, -INF , PT ;  /* 0xff8000008800780b */ /* 0x000fe20003f1d000 */
[----:B------:R-:W1:Y:S01]  /*6230*/  SHFL.BFLY PT, R3, R0, 0x1, 0x1f ;  /* 0x0c201f0000037f89 */ /* 0x000e6200000e0000 */
[----:B------:R-:W-:Y:S01]  /*6240*/  MUFU.EX2 R132, R132 ;  /* 0x0000008400847308 */ /* 0x000fe20000000800 */
[--C-:B------:R-:W-:Y:S01]  /*6250*/  FFMA.FTZ R4, R4, c[0x0][0x23c], -R138.reuse ;  /* 0x00008f0004047a23 */ /* 0x100fe2000001088a */
[----:B------:R-:W-:Y:S01]  /*6260*/  FSEL R139, R139, RZ, P0 ;  /* 0x000000ff8b8b7208 */ /* 0x000fe20000000000 */
[--C-:B------:R-:W-:Y:S01]  /*6270*/  FFMA.FTZ R5, R5, c[0x0][0x23c], -R138.reuse ;  /* 0x00008f0005057a23 */ /* 0x100fe2000001088a */
[----:B------:R-:W-:Y:S01]  /*6280*/  FSETP.NEU.FTZ.AND P0, PT, R135, -INF , PT ;  /* 0xff8000008700780b */ /* 0x000fe20003f1d000 */
[--C-:B------:R-:W-:Y:S02]  /*6290*/  FFMA.FTZ R16, R16, c[0x0][0x23c], -R138.reuse ;  /* 0x00008f0010107a23 */ /* 0x100fe4000001088a */
[----:B------:R-:W-:Y:S01]  /*62a0*/  FFMA.FTZ R17, R17, c[0x0][0x23c], -R138 ;  /* 0x00008f0011117a23 */ /* 0x000fe2000001088a */
[----:B------:R-:W-:Y:S01]  /*62b0*/  FSEL R184, R184, RZ, P0 ;  /* 0x000000ffb8b87208 */ /* 0x000fe20000000000 */
[--C-:B------:R-:W-:Y:S01]  /*62c0*/  FFMA.FTZ R6, R6, c[0x0][0x23c], -R139.reuse ;  /* 0x00008f0006067a23 */ /* 0x100fe2000001088b */
[----:B------:R2:W-:Y:S01]  /*62d0*/  MUFU.EX2 R210, R4 ;  /* 0x0000000400d27308 */ /* 0x0005e20000000800 */
[--C-:B------:R-:W-:Y:S02]  /*62e0*/  FFMA.FTZ R7, R7, c[0x0][0x23c], -R139.reuse ;  /* 0x00008f0007077a23 */ /* 0x100fe4000001088b */
[--C-:B------:R-:W-:Y:S02]  /*62f0*/  FFMA.FTZ R18, R18, c[0x0][0x23c], -R139.reuse ;  /* 0x00008f0012127a23 */ /* 0x100fe4000001088b */
[----:B------:R-:W-:Y:S02]  /*6300*/  FFMA.FTZ R19, R19, c[0x0][0x23c], -R139 ;  /* 0x00008f0013137a23 */ /* 0x000fe4000001088b */
[----:B------:R-:W-:Y:S02]  /*6310*/  FMUL.FTZ R2, R2, c[0x0][0x23c] ;  /* 0x00008f0002027a20 */ /* 0x000fe40000410000 */
[--C-:B------:R-:W-:Y:S01]  /*6320*/  FFMA.FTZ R12, R12, c[0x0][0x23c], -R184.reuse ;  /* 0x00008f000c0c7a23 */ /* 0x100fe200000108b8 */
[----:B------:R-:W4:Y:S01]  /*6330*/  MUFU.EX2 R211, R5 ;  /* 0x0000000500d37308 */ /* 0x000f220000000800 */
[--C-:B------:R-:W-:Y:S01]  /*6340*/  FFMA.FTZ R13, R13, c[0x0][0x23c], -R184.reuse ;  /* 0x00008f000d0d7a23 */ /* 0x100fe200000108b8 */
[----:B-1----:R-:W-:Y:S01]  /*6350*/  FMNMX.FTZ R3, R0, R3, !PT ;  /* 0x0000000300037209 */ /* 0x002fe20007810000 */
[--C-:B------:R-:W-:Y:S02]  /*6360*/  FFMA.FTZ R8, R8, c[0x0][0x23c], -R184.reuse ;  /* 0x00008f0008087a23 */ /* 0x100fe400000108b8 */
[----:B------:R-:W-:Y:S01]  /*6370*/  FFMA.FTZ R9, R9, c[0x0][0x23c], -R184 ;  /* 0x00008f0009097a23 */ /* 0x000fe200000108b8 */
[C---:B------:R-:W-:Y:S01]  /*6380*/  FSETP.NEU.FTZ.AND P0, PT, R3.reuse, -INF , PT ;  /* 0xff8000000300780b */ /* 0x040fe20003f1d000 */
[C---:B------:R-:W-:Y:S02]  /*6390*/  FMUL.FTZ R185, R3.reuse, c[0x0][0x23c] ;  /* 0x00008f0003b97a20 */ /* 0x040fe40000410000 */
[----:B------:R-:W-:Y:S01]  /*63a0*/  FADD.FTZ R0, -R3, R140 ;  /* 0x0000008c03007221 */ /* 0x000fe20000010100 */
[----:B------:R1:W-:Y:S01]  /*63b0*/  MUFU.EX2 R230, R16 ;  /* 0x0000001000e67308 */ /* 0x0003e20000000800 */
[----:B---3--:R-:W-:Y:S01]  /*63c0*/  FMUL.FTZ R36, R134, R36 ;  /* 0x0000002486247220 */ /* 0x008fe20000410000 */
[----:B------:R-:W-:Y:S01]  /*63d0*/  FSEL R185, R185, RZ, P0 ;  /* 0x000000ffb9b97208 */ /* 0x000fe20000000000 */
[----:B------:R-:W-:Y:S02]  /*63e0*/  FMUL.FTZ R0, R0, c[0x0][0x23c] ;  /* 0x00008f0000007a20 */ /* 0x000fe40000410000 */
[----:B--2---:R-:W-:Y:S02]  /*63f0*/  FMUL.FTZ R4, R134, R148 ;  /* 0x0000009486047220 */ /* 0x004fe40000410000 */
[--C-:B------:R-:W-:Y:S02]  /*6400*/  FFMA.FTZ R14, R14, c[0x0][0x23c], -R185.reuse ;  /* 0x00008f000e0e7a23 */ /* 0x100fe400000108b9 */
[--C-:B------:R-:W-:Y:S01]  /*6410*/  FFMA.FTZ R15, R15, c[0x0][0x23c], -R185.reuse ;  /* 0x00008f000f0f7a23 */ /* 0x100fe200000108b9 */
[----:B------:R-:W2:Y:S01]  /*6420*/  MUFU.EX2 R229, R17 ;  /* 0x0000001100e57308 */ /* 0x000ea20000000800 */
[--C-:B------:R-:W-:Y:S02]  /*6430*/  FFMA.FTZ R10, R10, c[0x0][0x23c], -R185.reuse ;  /* 0x00008f000a0a7a23 */ /* 0x100fe400000108b9 */
[----:B------:R-:W-:Y:S01]  /*6440*/  FFMA.FTZ R11, R11, c[0x0][0x23c], -R185 ;  /* 0x00008f000b0b7a23 */ /* 0x000fe200000108b9 */
[----:B----4-:R-:W-:Y:S01]  /*6450*/  F2FP.BF16.PACK_AB R140, R211, R210 ;  /* 0x000000d2d38c723e */ /* 0x010fe200000010ff */
[C---:B------:R-:W-:Y:S02]  /*6460*/  FMUL.FTZ R5, R134.reuse, R149 ;  /* 0x0000009586057220 */ /* 0x040fe40000410000 */
[----:B------:R-:W-:Y:S02]  /*6470*/  FMUL.FTZ R37, R134, R37 ;  /* 0x0000002586257220 */ /* 0x000fe40000410000 */
[C---:B------:R-:W-:Y:S01]  /*6480*/  FMUL.FTZ R38, R132.reuse, R38 ;  /* 0x0000002684267220 */ /* 0x040fe20000410000 */
[----:B------:R3:W-:Y:S01]  /*6490*/  MUFU.EX2 R206, R6 ;  /* 0x0000000600ce7308 */ /* 0x0007e20000000800 */
[----:B------:R-:W-:Y:S02]  /*64a0*/  FMUL.FTZ R39, R132, R39 ;  /* 0x0000002784277220 */ /* 0x000fe40000410000 */
[C---:B------:R-:W-:Y:S02]  /*64b0*/  FMUL.FTZ R48, R134.reuse, R48 ;  /* 0x0000003086307220 */ /* 0x040fe40000410000 */
[C---:B-1----:R-:W-:Y:S02]  /*64c0*/  FMUL.FTZ R16, R134.reuse, R156 ;  /* 0x0000009c86107220 */ /* 0x042fe40000410000 */
[----:B------:R-:W-:Y:S02]  /*64d0*/  FMUL.FTZ R49, R134, R49 ;  /* 0x0000003186317220 */ /* 0x000fe40000410000 */
[C---:B------:R-:W-:Y:S01]  /*64e0*/  FMUL.FTZ R50, R132.reuse, R50 ;  /* 0x0000003284327220 */ /* 0x040fe20000410000 */
[----:B------:R-:W1:Y:S01]  /*64f0*/  MUFU.EX2 R207, R7 ;  /* 0x0000000700cf7308 */ /* 0x000e620000000800 */
[----:B------:R-:W-:Y:S02]  /*6500*/  FMUL.FTZ R51, R132, R51 ;  /* 0x0000003384337220 */ /* 0x000fe40000410000 */
[C---:B------:R-:W-:Y:S01]  /*6510*/  FMUL.FTZ R52, R134.reuse, R52 ;  /* 0x0000003486347220 */ /* 0x040fe20000410000 */
[----:B--2---:R-:W-:Y:S01]  /*6520*/  F2FP.BF16.PACK_AB R142, R229, R230 ;  /* 0x000000e6e58e723e */ /* 0x004fe200000010ff */
[C---:B------:R-:W-:Y:S02]  /*6530*/  FMUL.FTZ R17, R134.reuse, R157 ;  /* 0x0000009d86117220 */ /* 0x040fe40000410000 */
[----:B------:R-:W-:Y:S02]  /*6540*/  FMUL.FTZ R53, R134, R53 ;  /* 0x0000003586357220 */ /* 0x000fe40000410000 */
[C---:B------:R-:W-:Y:S01]  /*6550*/  FMUL.FTZ R54, R132.reuse, R54 ;  /* 0x0000003684367220 */ /* 0x040fe20000410000 */
[----:B------:R2:W-:Y:S01]  /*6560*/  MUFU.EX2 R208, R18 ;  /* 0x0000001200d07308 */ /* 0x0005e20000000800 */
[----:B------:R-:W-:Y:S02]  /*6570*/  FMUL.FTZ R55, R132, R55 ;  /* 0x0000003784377220 */ /* 0x000fe40000410000 */
[----:B------:R-:W-:Y:S02]  /*6580*/  FMUL.FTZ R64, R134, R64 ;  /* 0x0000004086407220 */ /* 0x000fe40000410000 */
[----:B---3--:R-:W-:Y:S02]  /*6590*/  FMUL.FTZ R6, R132, R150 ;  /* 0x0000009684067220 */ /* 0x008fe40000410000 */
[----:B------:R-:W-:Y:S02]  /*65a0*/  FMUL.FTZ R65, R134, R65 ;  /* 0x0000004186417220 */ /* 0x000fe40000410000 */
[C---:B------:R-:W-:Y:S01]  /*65b0*/  FMUL.FTZ R66, R132.reuse, R66 ;  /* 0x0000004284427220 */ /* 0x040fe20000410000 */
[----:B------:R-:W3:Y:S01]  /*65c0*/  MUFU.EX2 R209, R19 ;  /* 0x0000001300d17308 */ /* 0x000ee20000000800 */
[----:B------:R-:W-:Y:S02]  /*65d0*/  FMUL.FTZ R67, R132, R67 ;  /* 0x0000004384437220 */ /* 0x000fe40000410000 */
[----:B------:R-:W-:Y:S01]  /*65e0*/  FMUL.FTZ R68, R134, R68 ;  /* 0x0000004486447220 */ /* 0x000fe20000410000 */
[----:B-1----:R-:W-:Y:S01]  /*65f0*/  F2FP.BF16.PACK_AB R141, R207, R206 ;  /* 0x000000cecf8d723e */ /* 0x002fe200000010ff */
[----:B------:R-:W-:Y:S02]  /*6600*/  FMUL.FTZ R7, R132, R151 ;  /* 0x0000009784077220 */ /* 0x000fe40000410000 */
[----:B------:R-:W1:Y:S01]  /*6610*/  LDSM.16.MT88.4 R148, [R218+0xa000] ;  /* 0x00a00000da94783b */ /* 0x000e620000004200 */
[----:B------:R-:W-:Y:S02]  /*6620*/  FMUL.FTZ R69, R134, R69 ;  /* 0x0000004586457220 */ /* 0x000fe40000410000 */
[----:B------:R-:W4:Y:S01]  /*6630*/  MUFU.EX2 R2, R2 ;  /* 0x0000000200027308 */ /* 0x000f220000000800 */
[C---:B------:R-:W-:Y:S02]  /*6640*/  FMUL.FTZ R70, R132.reuse, R70 ;  /* 0x0000004684467220 */ /* 0x040fe40000410000 */
[C---:B------:R-:W-:Y:S02]  /*6650*/  FMUL.FTZ R71, R132.reuse, R71 ;  /* 0x0000004784477220 */ /* 0x040fe40000410000 */
[----:B--2---:R-:W-:Y:S02]  /*6660*/  FMUL.FTZ R18, R132, R158 ;  /* 0x0000009e84127220 */ /* 0x004fe40000410000 */
[C---:B------:R-:W-:Y:S02]  /*6670*/  FMUL.FTZ R80, R134.reuse, R80 ;  /* 0x0000005086507220 */ /* 0x040fe40000410000 */
[----:B------:R-:W-:Y:S01]  /*6680*/  FMUL.FTZ R81, R134, R81 ;  /* 0x0000005186517220 */ /* 0x000fe20000410000 */
[----:B------:R-:W2:Y:S01]  /*6690*/  MUFU.EX2 R0, R0 ;  /* 0x0000000000007308 */ /* 0x000ea20000000800 */
[C---:B------:R-:W-:Y:S02]  /*66a0*/  FMUL.FTZ R82, R132.reuse, R82 ;  /* 0x0000005284527220 */ /* 0x040fe40000410000 */
[C---:B------:R-:W-:Y:S01]  /*66b0*/  FMUL.FTZ R83, R132.reuse, R83 ;  /* 0x0000005384537220 */ /* 0x040fe20000410000 */
[----:B---3--:R-:W-:Y:S01]  /*66c0*/  F2FP.BF16.PACK_AB R143, R209, R208 ;  /* 0x000000d0d18f723e */ /* 0x008fe200000010ff */
[----:B------:R-:W-:Y:S02]  /*66d0*/  FMUL.FTZ R19, R132, R159 ;  /* 0x0000009f84137220 */ /* 0x000fe40000410000 */
[----:B------:R-:W-:Y:S01]  /*66e0*/  LDSM.16.MT88.4 R156, [R213+0xa800] ;  /* 0x00a80000d59c783b */ /* 0x000fe20000004200 */
[C---:B------:R-:W-:Y:S02]  /*66f0*/  FMUL.FTZ R84, R134.reuse, R84 ;  /* 0x0000005486547220 */ /* 0x040fe40000410000 */
[----:B------:R3:W-:Y:S01]  /*6700*/  MUFU.EX2 R204, R12 ;  /* 0x0000000c00cc7308 */ /* 0x0007e20000000800 */
[-C--:B------:R-:W-:Y:S01]  /*6710*/  HMMA.16816.F32.BF16 R4, R140, R176.reuse, R4 ;  /* 0x000000b08c04723c */ /* 0x080fe20000041804 */
[----:B------:R-:W-:Y:S02]  /*6720*/  FMUL.FTZ R85, R134, R85 ;  /* 0x0000005586557220 */ /* 0x000fe40000410000 */
[C---:B----4-:R-:W-:Y:S02]  /*6730*/  FMUL.FTZ R40, R2.reuse, R40 ;  /* 0x0000002802287220 */ /* 0x050fe40000410000 */
[C---:B------:R-:W-:Y:S02]  /*6740*/  FMUL.FTZ R41, R2.reuse, R41 ;  /* 0x0000002902297220 */ /* 0x040fe40000410000 */
[C---:B------:R-:W-:Y:S02]  /*6750*/  FMUL.FTZ R44, R2.reuse, R44 ;  /* 0x0000002c022c7220 */ /* 0x040fe40000410000 */
[----:B------:R4:W-:Y:S03]  /*6760*/  MUFU.EX2 R205, R13 ;  /* 0x0000000d00cd7308 */ /* 0x0009e60000000800 */
[----:B------:R-:W-:Y:S02]  /*6770*/  FMUL.FTZ R45, R2, R45 ;  /* 0x0000002d022d7220 */ /* 0x000fe40000410000 */
[C---:B--2---:R-:W-:Y:S02]  /*6780*/  FMUL.FTZ R42, R0.reuse, R42 ;  /* 0x0000002a002a7220 */ /* 0x044fe40000410000 */
[C---:B------:R-:W-:Y:S02]  /*6790*/  FMUL.FTZ R43, R0.reuse, R43 ;  /* 0x0000002b002b7220 */ /* 0x040fe40000410000 */
[C---:B------:R-:W-:Y:S01]  /*67a0*/  FMUL.FTZ R46, R0.reuse, R46 ;  /* 0x0000002e002e7220 */ /* 0x040fe20000410000 */
[----:B------:R2:W-:Y:S01]  /*67b0*/  MUFU.EX2 R200, R14 ;  /* 0x0000000e00c87308 */ /* 0x0005e20000000800 */
[----:B------:R-:W-:Y:S02]  /*67c0*/  FMUL.FTZ R47, R0, R47 ;  /* 0x0000002f002f7220 */ /* 0x000fe40000410000 */
[C---:B------:R-:W-:Y:S02]  /*67d0*/  FMUL.FTZ R56, R2.reuse, R56 ;  /* 0x0000003802387220 */ /* 0x040fe40000410000 */
[C---:B---3--:R-:W-:Y:S02]  /*67e0*/  FMUL.FTZ R12, R2.reuse, R152 ;  /* 0x00000098020c7220 */ /* 0x048fe40000410000 */
[----:B------:R-:W-:Y:S02]  /*67f0*/  FMUL.FTZ R57, R2, R57 ;  /* 0x0000003902397220 */ /* 0x000fe40000410000 */
[C---:B------:R-:W-:Y:S01]  /*6800*/  FMUL.FTZ R58, R0.reuse, R58 ;  /* 0x0000003a003a7220 */ /* 0x040fe20000410000 */
[----:B------:R3:W-:Y:S01]  /*6810*/  MUFU.EX2 R201, R15 ;  /* 0x0000000f00c97308 */ /* 0x0007e20000000800 */
[----:B------:R-:W-:Y:S02]  /*6820*/  FMUL.FTZ R59, R0, R59 ;  /* 0x0000003b003b7220 */ /* 0x000fe40000410000 */
[C---:B------:R-:W-:Y:S02]  /*6830*/  FMUL.FTZ R60, R2.reuse, R60 ;  /* 0x0000003c023c7220 */ /* 0x040fe40000410000 */
[C---:B----4-:R-:W-:Y:S02]  /*6840*/  FMUL.FTZ R13, R2.reuse, R153 ;  /* 0x00000099020d7220 */ /* 0x050fe40000410000 */
        /* <DEDUP_REMOVED lines=10> */
[----:B------:R-:W-:Y:S02]  /*68f0*/  FMUL.FTZ R76, R2, R76 ;  /* 0x0000004c024c7220 */ /* 0x000fe40000410000 */
[----:B---3--:R-:W-:Y:S02]  /*6900*/  FMUL.FTZ R15, R0, R155 ;  /* 0x0000009b000f7220 */ /* 0x008fe40000410000 */
[----:B------:R-:W3:Y:S01]  /*6910*/  LDSM.16.MT88.4 R152, [R217+0xa000] ;  /* 0x00a00000d998783b */ /* 0x000ee20000004200 */
[----:B------:R-:W-:Y:S02]  /*6920*/  FMUL.FTZ R77, R2, R77 ;  /* 0x0000004d024d7220 */ /* 0x000fe40000410000 */
[----:B------:R5:W-:Y:S01]  /*6930*/  MUFU.EX2 R198, R10 ;  /* 0x0000000a00c67308 */ /* 0x000be20000000800 */
[C---:B------:R-:W-:Y:S02]  /*6940*/  FMUL.FTZ R78, R0.reuse, R78 ;  /* 0x0000004e004e7220 */ /* 0x040fe40000410000 */
[----:B------:R-:W-:Y:S02]  /*6950*/  FMUL.FTZ R79, R0, R79 ;  /* 0x0000004f004f7220 */ /* 0x000fe40000410000 */
[----:B----4-:R-:W-:Y:S02]  /*6960*/  FMUL.FTZ R8, R2, R144 ;  /* 0x0000009002087220 */ /* 0x010fe40000410000 */
[C---:B------:R-:W-:Y:S02]  /*6970*/  FMUL.FTZ R86, R132.reuse, R86 ;  /* 0x0000005684567220 */ /* 0x040fe40000410000 */
[----:B------:R-:W-:Y:S01]  /*6980*/  FMUL.FTZ R87, R132, R87 ;  /* 0x0000005784577220 */ /* 0x000fe20000410000 */
[----:B------:R-:W4:Y:S01]  /*6990*/  MUFU.EX2 R199, R11 ;  /* 0x0000000b00c77308 */ /* 0x000f220000000800 */
[C---:B------:R-:W-:Y:S02]  /*69a0*/  FMUL.FTZ R88, R2.reuse, R88 ;  /* 0x0000005802587220 */ /* 0x040fe40000410000 */
[C---:B------:R-:W-:Y:S01]  /*69b0*/  FMUL.FTZ R89, R2.reuse, R89 ;  /* 0x0000005902597220 */ /* 0x040fe20000410000 */
[----:B--2---:R-:W-:Y:S01]  /*69c0*/  F2FP.BF16.PACK_AB R144, R203, R202 ;  /* 0x000000cacb90723e */ /* 0x004fe200000010ff */
[----:B------:R-:W-:Y:S02]  /*69d0*/  FMUL.FTZ R9, R2, R145 ;  /* 0x0000009102097220 */ /* 0x000fe40000410000 */
[C---:B------:R-:W-:Y:S02]  /*69e0*/  FMUL.FTZ R90, R0.reuse, R90 ;  /* 0x0000005a005a7220 */ /* 0x040fe40000410000 */
[----:B------:R-:W-:Y:S02]  /*69f0*/  FMUL.FTZ R91, R0, R91 ;  /* 0x0000005b005b7220 */ /* 0x000fe40000410000 */
[C---:B------:R-:W-:Y:S02]  /*6a00*/  FMUL.FTZ R92, R2.reuse, R92 ;  /* 0x0000005c025c7220 */ /* 0x040fe40000410000 */
[----:B------:R-:W-:Y:S02]  /*6a10*/  FMUL.FTZ R93, R2, R93 ;  /* 0x0000005d025d7220 */ /* 0x000fe40000410000 */
[C---:B-----5:R-:W-:Y:S01]  /*6a20*/  FMUL.FTZ R10, R0.reuse, R146 ;  /* 0x00000092000a7220 */ /* 0x060fe20000410000 */
[----:B------:R-:W-:Y:S01]  /*6a30*/  F2FP.BF16.PACK_AB R146, R205, R204 ;  /* 0x000000cccd92723e */ /* 0x000fe200000010ff */
[C---:B------:R-:W-:Y:S02]  /*6a40*/  FMUL.FTZ R94, R0.reuse, R94 ;  /* 0x0000005e005e7220 */ /* 0x040fe40000410000 */
[----:B------:R-:W-:Y:S02]  /*6a50*/  FMUL.FTZ R95, R0, R95 ;  /* 0x0000005f005f7220 */ /* 0x000fe40000410000 */
[--C-:B------:R-:W-:Y:S02]  /*6a60*/  FFMA.FTZ R20, R20, c[0x0][0x23c], -R138.reuse ;  /* 0x00008f0014147a23 */ /* 0x100fe4000001088a */
[--C-:B------:R-:W-:Y:S01]  /*6a70*/  FFMA.FTZ R21, R21, c[0x0][0x23c], -R138.reuse ;  /* 0x00008f0015157a23 */ /* 0x100fe2000001088a */
[----:B----4-:R-:W-:Y:S01]  /*6a80*/  F2FP.BF16.PACK_AB R145, R199, R198 ;  /* 0x000000c6c791723e */ /* 0x010fe200000010ff */
[----:B------:R-:W-:Y:S01]  /*6a90*/  FMUL.FTZ R11, R0, R147 ;  /* 0x00000093000b7220 */ /* 0x000fe20000410000 */
[----:B------:R-:W-:Y:S01]  /*6aa0*/  F2FP.BF16.PACK_AB R147, R201, R200 ;  /* 0x000000c8c993723e */ /* 0x000fe200000010ff */
[--C-:B------:R-:W-:Y:S01]  /*6ab0*/  FFMA.FTZ R22, R22, c[0x0][0x23c], -R139.reuse ;  /* 0x00008f0016167a23 */ /* 0x100fe2000001088b */
[----:B------:R2:W-:Y:S01]  /*6ac0*/  MUFU.EX2 R197, R20 ;  /* 0x0000001400c57308 */ /* 0x0005e20000000800 */
[--C-:B------:R-:W-:Y:S02]  /*6ad0*/  FFMA.FTZ R23, R23, c[0x0][0x23c], -R139.reuse ;  /* 0x00008f0017177a23 */ /* 0x100fe4000001088b */
[C---:B------:R-:W-:Y:S02]  /*6ae0*/  FMUL.FTZ R96, R134.reuse, R96 ;  /* 0x0000006086607220 */ /* 0x040fe40000410000 */
[C---:B------:R-:W-:Y:S01]  /*6af0*/  HMMA.16816.F32.BF16 R8, R144.reuse, R176, R8 ;  /* 0x000000b09008723c */ /* 0x040fe20000041808 */
[----:B------:R-:W-:Y:S02]  /*6b00*/  FMUL.FTZ R97, R134, R97 ;  /* 0x0000006186617220 */ /* 0x000fe40000410000 */
[C---:B------:R-:W-:Y:S02]  /*6b10*/  FMUL.FTZ R98, R132.reuse, R98 ;  /* 0x0000006284627220 */ /* 0x040fe40000410000 */
[----:B------:R4:W-:Y:S01]  /*6b20*/  MUFU.EX2 R196, R21 ;  /* 0x0000001500c47308 */ /* 0x0009e20000000800 */
[----:B------:R-:W-:Y:S02]  /*6b30*/  FMUL.FTZ R99, R132, R99 ;  /* 0x0000006384637220 */ /* 0x000fe40000410000 */
[-C--:B------:R-:W-:Y:S01]  /*6b40*/  HMMA.16816.F32.BF16 R12, R144, R178.reuse, R12 ;  /* 0x000000b2900c723c */ /* 0x080fe2000004180c */
[C---:B------:R-:W-:Y:S03]  /*6b50*/  FMUL.FTZ R100, R134.reuse, R100 ;  /* 0x0000006486647220 */ /* 0x040fe60000410000 */
[----:B------:R-:W-:Y:S02]  /*6b60*/  FMUL.FTZ R101, R134, R101 ;  /* 0x0000006586657220 */ /* 0x000fe40000410000 */
[----:B------:R-:W-:Y:S01]  /*6b70*/  FMUL.FTZ R102, R132, R102 ;  /* 0x0000006684667220 */ /* 0x000fe20000410000 */
[----:B------:R5:W-:Y:S01]  /*6b80*/  MUFU.EX2 R193, R22 ;  /* 0x0000001600c17308 */ /* 0x000be20000000800 */
[C---:B------:R-:W-:Y:S01]  /*6b90*/  HMMA.16816.F32.BF16 R16, R140.reuse, R178, R16 ;  /* 0x000000b28c10723c */ /* 0x040fe20000041810 */
[----:B------:R-:W-:Y:S03]  /*6ba0*/  LDSM.16.MT88.4 R176, [R213+0xb800] ;  /* 0x00b80000d5b0783b */ /* 0x000fe60000004200 */
[----:B--2---:R-:W-:Y:S02]  /*6bb0*/  FMUL.FTZ R20, R2, R160 ;  /* 0x000000a002147220 */ /* 0x004fe40000410000 */
[----:B------:R-:W-:Y:S02]  /*6bc0*/  FMUL.FTZ R103, R132, R103 ;  /* 0x0000006784677220 */ /* 0x000fe40000410000 */
[-C--:B------:R-:W-:Y:S01]  /*6bd0*/  HMMA.16816.F32.BF16 R36, R140, R180.reuse, R36 ;  /* 0x000000b48c24723c */ /* 0x080fe20000041824 */
[----:B------:R2:W1:Y:S03]  /*6be0*/  MUFU.EX2 R192, R23 ;  /* 0x0000001700c07308 */ /* 0x0004660000000800 */
[--C-:B------:R-:W-:Y:S02]  /*6bf0*/  FFMA.FTZ R32, R32, c[0x0][0x23c], -R138.reuse ;  /* 0x00008f0020207a23 */ /* 0x100fe4000001088a */
[----:B----4-:R-:W-:Y:S02]  /*6c00*/  FMUL.FTZ R21, R2, R161 ;  /* 0x000000a102157220 */ /* 0x010fe40000410000 */
[C---:B------:R-:W-:Y:S01]  /*6c10*/  HMMA.16816.F32.BF16 R40, R144.reuse, R180, R40 ;  /* 0x000000b49028723c */ /* 0x040fe20000041828 */
[--C-:B------:R-:W-:Y:S02]  /*6c20*/  FFMA.FTZ R34, R34, c[0x0][0x23c], -R139.reuse ;  /* 0x00008f0022227a23 */ /* 0x100fe4000001088b */
[----:B------:R4:W-:Y:S01]  /*6c30*/  MUFU.EX2 R195, R32 ;  /* 0x0000002000c37308 */ /* 0x0009e20000000800 */
[C---:B------:R-:W-:Y:S02]  /*6c40*/  FMUL.FTZ R104, R2.reuse, R104 ;  /* 0x0000006802687220 */ /* 0x040fe40000410000 */
[----:B------:R-:W-:Y:S02]  /*6c50*/  FMUL.FTZ R105, R2, R105 ;  /* 0x0000006902697220 */ /* 0x000fe40000410000 */
[-C--:B------:R-:W-:Y:S01]  /*6c60*/  HMMA.16816.F32.BF16 R44, R144, R182.reuse, R44 ;  /* 0x000000b6902c723c */ /* 0x080fe2000004182c */
[C---:B-----5:R-:W-:Y:S03]  /*6c70*/  FMUL.FTZ R22, R0.reuse, R162 ;  /* 0x000000a200167220 */ /* 0x060fe60000410000 */
[C---:B------:R-:W-:Y:S01]  /*6c80*/  FMUL.FTZ R106, R0.reuse, R106 ;  /* 0x0000006a006a7220 */ /* 0x040fe20000410000 */
[----:B------:R5:W-:Y:S01]  /*6c90*/  MUFU.EX2 R191, R34 ;  /* 0x0000002200bf7308 */ /* 0x000be20000000800 */
[C---:B------:R-:W-:Y:S02]  /*6ca0*/  FMUL.FTZ R107, R0.reuse, R107 ;  /* 0x0000006b006b7220 */ /* 0x040fe40000410000 */
[C---:B------:R-:W-:Y:S01]  /*6cb0*/  HMMA.16816.F32.BF16 R48, R140.reuse, R182, R48 ;  /* 0x000000b68c30723c */ /* 0x040fe20000041830 */
[----:B------:R-:W-:Y:S03]  /*6cc0*/  LDSM.16.MT88.4 R180, [R215+0xb800] ;  /* 0x00b80000d7b4783b */ /* 0x000fe60000004200 */
[----:B--2---:R-:W-:Y:S02]  /*6cd0*/  FMUL.FTZ R23, R0, R163 ;  /* 0x000000a300177220 */ /* 0x004fe40000410000 */
[C---:B------:R-:W-:Y:S02]  /*6ce0*/  FMUL.FTZ R108, R134.reuse, R108 ;  /* 0x0000006c866c7220 */ /* 0x040fe40000410000 */
[-C--:B-1----:R-:W-:Y:S01]  /*6cf0*/  HMMA.16816.F32.BF16 R52, R140, R148.reuse, R52 ;  /* 0x000000948c34723c */ /* 0x082fe20000041834 */
[----:B------:R-:W-:Y:S03]  /*6d00*/  LDSM.16.MT88.4 R160, [R215+0xa800] ;  /* 0x00a80000d7a0783b */ /* 0x000fe60000004200 */
[C---:B----4-:R-:W-:Y:S02]  /*6d10*/  FMUL.FTZ R32, R134.reuse, R164 ;  /* 0x000000a486207220 */ /* 0x050fe40000410000 */
[----:B------:R-:W-:Y:S02]  /*6d20*/  FMUL.FTZ R109, R134, R109 ;  /* 0x0000006d866d7220 */ /* 0x000fe40000410000 */
[C---:B------:R-:W-:Y:S01]  /*6d30*/  HMMA.16816.F32.BF16 R56, R144.reuse, R148, R56 ;  /* 0x000000949038723c */ /* 0x040fe20000041838 */
[C---:B------:R-:W-:Y:S03]  /*6d40*/  FMUL.FTZ R110, R132.reuse, R110 ;  /* 0x0000006e846e7220 */ /* 0x040fe60000410000 */
[C---:B------:R-:W-:Y:S02]  /*6d50*/  FMUL.FTZ R111, R132.reuse, R111 ;  /* 0x0000006f846f7220 */ /* 0x040fe40000410000 */
[----:B-----5:R-:W-:Y:S02]  /*6d60*/  FMUL.FTZ R34, R132, R166 ;  /* 0x000000a684227220 */ /* 0x020fe40000410000 */
[-C--:B------:R-:W-:Y:S01]  /*6d70*/  HMMA.16816.F32.BF16 R60, R144, R150.reuse, R60 ;  /* 0x00000096903c723c */ /* 0x080fe2000004183c */
[----:B------:R-:W-:Y:S03]  /*6d80*/  FFMA.FTZ R138, R33, c[0x0][0x23c], -R138 ;  /* 0x00008f00218a7a23 */ /* 0x000fe6000001088a */
[----:B------:R-:W-:Y:S01]  /*6d90*/  FMUL.FTZ R33, R134, R165 ;  /* 0x000000a586217220 */ /* 0x000fe20000410000 */
[----:B------:R-:W-:Y:S01]  /*6da0*/  MUFU.EX2 R194, R138 ;  /* 0x0000008a00c27308 */ /* 0x000fe20000000800 */
[----:B------:R-:W-:Y:S02]  /*6db0*/  FFMA.FTZ R139, R35, c[0x0][0x23c], -R139 ;  /* 0x00008f00238b7a23 */ /* 0x000fe4000001088b */
[C---:B------:R-:W-:Y:S01]  /*6dc0*/  HMMA.16816.F32.BF16 R64, R140.reuse, R150, R64 ;  /* 0x000000968c40723c */ /* 0x040fe20000041840 */
[----:B------:R-:W1:Y:S03]  /*6dd0*/  LDSM.16.MT88.4 R148, [R213+0xb000] ;  /* 0x00b00000d594783b */ /* 0x000e660000004200 */
[----:B------:R-:W-:Y:S02]  /*6de0*/  FMUL.FTZ R35, R132, R167 ;  /* 0x000000a784237220 */ /* 0x000fe40000410000 */
[--C-:B------:R-:W-:Y:S01]  /*6df0*/  FFMA.FTZ R24, R24, c[0x0][0x23c], -R184.reuse ;  /* 0x00008f0018187a23 */ /* 0x100fe200000108b8 */
[----:B------:R-:W2:Y:S01]  /*6e00*/  MUFU.EX2 R190, R139 ;  /* 0x0000008b00be7308 */ /* 0x000ea20000000800 */
[-C--:B---3--:R-:W-:Y:S01]  /*6e10*/  HMMA.16816.F32.BF16 R68, R140, R152.reuse, R68 ;  /* 0x000000988c44723c */ /* 0x088fe20000041844 */
[----:B------:R-:W-:Y:S03]  /*6e20*/  LDSM.16.MT88.4 R164, [R218+0xa800] ;  /* 0x00a80000daa4783b */ /* 0x000fe60000004200 */
[--C-:B------:R-:W-:Y:S02]  /*6e30*/  FFMA.FTZ R25, R25, c[0x0][0x23c], -R184.reuse ;  /* 0x00008f0019197a23 */ /* 0x100fe400000108b8 */
[--C-:B------:R-:W-:Y:S02]  /*6e40*/  FFMA.FTZ R26, R26, c[0x0][0x23c], -R185.reuse ;  /* 0x00008f001a1a7a23 */ /* 0x100fe400000108b9 */
[C---:B------:R-:W-:Y:S01]  /*6e50*/  HMMA.16816.F32.BF16 R72, R144.reuse, R152, R72 ;  /* 0x000000989048723c */ /* 0x040fe20000041848 */
[----:B------:R3:W-:Y:S03]  /*6e60*/  MUFU.EX2 R189, R24 ;  /* 0x0000001800bd7308 */ /* 0x0007e60000000800 */
[--C-:B------:R-:W-:Y:S02]  /*6e70*/  FFMA.FTZ R28, R28, c[0x0][0x23c], -R184.reuse ;  /* 0x00008f001c1c7a23 */ /* 0x100fe400000108b8 */
[C---:B------:R-:W-:Y:S02]  /*6e80*/  FMUL.FTZ R112, R2.reuse, R112 ;  /* 0x0000007002707220 */ /* 0x040fe40000410000 */
[-C--:B------:R-:W-:Y:S01]  /*6e90*/  HMMA.16816.F32.BF16 R76, R144, R154.reuse, R76 ;  /* 0x0000009a904c723c */ /* 0x080fe2000004184c */
[----:B------:R-:W-:Y:S02]  /*6ea0*/  FMUL.FTZ R113, R2, R113 ;  /* 0x0000007102717220 */ /* 0x000fe40000410000 */
[----:B------:R4:W5:Y:S01]  /*6eb0*/  MUFU.EX2 R188, R25 ;  /* 0x0000001900bc7308 */ /* 0x0009620000000800 */
[C---:B------:R-:W-:Y:S02]  /*6ec0*/  FMUL.FTZ R114, R0.reuse, R114 ;  /* 0x0000007200727220 */ /* 0x040fe40000410000 */
[----:B------:R-:W-:Y:S02]  /*6ed0*/  FMUL.FTZ R115, R0, R115 ;  /* 0x0000007300737220 */ /* 0x000fe40000410000 */
[C---:B------:R-:W-:Y:S01]  /*6ee0*/  HMMA.16816.F32.BF16 R80, R140.reuse, R154, R80 ;  /* 0x0000009a8c50723c */ /* 0x040fe20000041850 */
[----:B------:R-:W2:Y:S03]  /*6ef0*/  LDSM.16.MT88.4 R152, [R215+0xb000] ;  /* 0x00b00000d798783b */ /* 0x000ea60000004200 */
[----:B------:R-:W-:Y:S01]  /*6f00*/  FFMA.FTZ R184, R29, c[0x0][0x23c], -R184 ;  /* 0x00008f001db87a23 */ /* 0x000fe200000108b8 */
[----:B------:R5:W-:Y:S01]  /*6f10*/  MUFU.EX2 R187, R28 ;  /* 0x0000001c00bb7308 */ /* 0x000be20000000800 */
[C---:B------:R-:W-:Y:S02]  /*6f20*/  FMUL.FTZ R116, R2.reuse, R116 ;  /* 0x0000007402747220 */ /* 0x040fe40000410000 */
[C---:B------:R-:W-:Y:S01]  /*6f30*/  FMUL.FTZ R117, R2.reuse, R117 ;  /* 0x0000007502757220 */ /* 0x040fe20000410000 */
[-C--:B-1----:R-:W-:Y:S03]  /*6f40*/  HMMA.16816.F32.BF16 R84, R140, R148.reuse, R84 ;  /* 0x000000948c54723c */ /* 0x082fe60000041854 */
[----:B---3--:R-:W-:Y:S02]  /*6f50*/  FMUL.FTZ R24, R2, R168 ;  /* 0x000000a802187220 */ /* 0x008fe40000410000 */
[C---:B------:R-:W-:Y:S01]  /*6f60*/  FMUL.FTZ R118, R0.reuse, R118 ;  /* 0x0000007600767220 */ /* 0x040fe20000410000 */
[----:B------:R-:W1:Y:S01]  /*6f70*/  MUFU.EX2 R186, R184 ;  /* 0x000000b800ba7308 */ /* 0x000e620000000800 */
[----:B------:R-:W-:Y:S01]  /*6f80*/  FMUL.FTZ R119, R0, R119 ;  /* 0x0000007700777220 */ /* 0x000fe20000410000 */
[C---:B------:R-:W-:Y:S01]  /*6f90*/  HMMA.16816.F32.BF16 R88, R144.reuse, R148, R88 ;  /* 0x000000949058723c */ /* 0x040fe20000041858 */
[----:B------:R-:W-:Y:S03]  /*6fa0*/  FMUL.FTZ R120, R134, R120 ;  /* 0x0000007886787220 */ /* 0x000fe60000410000 */
[----:B----4-:R-:W-:Y:S02]  /*6fb0*/  FMUL.FTZ R25, R2, R169 ;  /* 0x000000a902197220 */ /* 0x010fe40000410000 */
[----:B------:R-:W-:Y:S02]  /*6fc0*/  FMUL.FTZ R121, R134, R121 ;  /* 0x0000007986797220 */ /* 0x000fe40000410000 */
[-C--:B------:R-:W-:Y:S01]  /*6fd0*/  HMMA.16816.F32.BF16 R92, R144, R150.reuse, R92 ;  /* 0x00000096905c723c */ /* 0x080fe2000004185c */
[----:B------:R3:W-:Y:S03]  /*6fe0*/  MUFU.EX2 R184, R26 ;  /* 0x0000001a00b87308 */ /* 0x0007e60000000800 */
[--C-:B-----5:R-:W-:Y:S02]  /*6ff0*/  FFMA.FTZ R28, R27, c[0x0][0x23c], -R185.reuse ;  /* 0x00008f001b1c7a23 */ /* 0x120fe400000108b9 */
[----:B------:R-:W-:Y:S02]  /*7000*/  FMUL.FTZ R27, R0, R171 ;  /* 0x000000ab001b7220 */ /* 0x000fe40000410000 */
[C---:B------:R-:W-:Y:S01]  /*7010*/  HMMA.16816.F32.BF16 R96, R140.reuse, R150, R96 ;  /* 0x000000968c60723c */ /* 0x040fe20000041860 */
[----:B------:R-:W4:Y:S02]  /*7020*/  LDSM.16.MT88.4 R148, [R218+0xb000] ;  /* 0x00b00000da94783b */ /* 0x000f240000004200 */
[----:B------:R5:W1:Y:S01]  /*7030*/  MUFU.EX2 R139, R28 ;  /* 0x0000001c008b7308 */ /* 0x000a620000000800 */
[C---:B------:R-:W-:Y:S02]  /*7040*/  FMUL.FTZ R122, R132.reuse, R122 ;  /* 0x0000007a847a7220 */ /* 0x040fe40000410000 */
[----:B------:R-:W-:Y:S02]  /*7050*/  FMUL.FTZ R123, R132, R123 ;  /* 0x0000007b847b7220 */ /* 0x000fe40000410000 */
[-C--:B--2---:R-:W-:Y:S01]  /*7060*/  HMMA.16816.F32.BF16 R100, R140, R152.reuse, R100 ;  /* 0x000000988c64723c */ /* 0x084fe20000041864 */
[C---:B------:R-:W-:Y:S03]  /*7070*/  FMUL.FTZ R128, R2.reuse, R128 ;  /* 0x0000008002807220 */ /* 0x040fe60000410000 */
[----:B------:R-:W-:Y:S02]  /*7080*/  FMUL.FTZ R129, R2, R129 ;  /* 0x0000008102817220 */ /* 0x000fe40000410000 */
[C---:B------:R-:W-:Y:S02]  /*7090*/  FMUL.FTZ R130, R0.reuse, R130 ;  /* 0x0000008200827220 */ /* 0x040fe40000410000 */
[C---:B------:R-:W-:Y:S01]  /*70a0*/  HMMA.16816.F32.BF16 R104, R144.reuse, R152, R104 ;  /* 0x000000989068723c */ /* 0x040fe20000041868 */
[C---:B---3--:R-:W-:Y:S02]  /*70b0*/  FMUL.FTZ R26, R0.reuse, R170 ;  /* 0x000000aa001a7220 */ /* 0x048fe40000410000 */
[----:B------:R-:W-:Y:S01]  /*70c0*/  LDSM.16.MT88.4 R168, [R217+0xa800] ;  /* 0x00a80000d9a8783b */ /* 0x000fe20000004200 */
[----:B------:R-:W-:Y:S02]  /*70d0*/  FMUL.FTZ R131, R0, R131 ;  /* 0x0000008300837220 */ /* 0x000fe40000410000 */
[----:B------:R-:W-:Y:S01]  /*70e0*/  FMUL.FTZ R29, R134, R173 ;  /* 0x000000ad861d7220 */ /* 0x000fe20000410000 */
[----:B------:R-:W-:Y:S01]  /*70f0*/  F2FP.BF16.PACK_AB R173, R192, R193 ;  /* 0x000000c1c0ad723e */ /* 0x000fe200000010ff */
[-C--:B------:R-:W-:Y:S01]  /*7100*/  HMMA.16816.F32.BF16 R20, R144, R154.reuse, R20 ;  /* 0x0000009a9014723c */ /* 0x080fe20000041814 */
[--C-:B------:R-:W-:Y:S03]  /*7110*/  FFMA.FTZ R30, R30, c[0x0][0x23c], -R185.reuse ;  /* 0x00008f001e1e7a23 */ /* 0x100fe600000108b9 */
[----:B-----5:R-:W-:Y:S01]  /*7120*/  FMUL.FTZ R28, R134, R172 ;  /* 0x000000ac861c7220 */ /* 0x020fe20000410000 */
[----:B------:R-:W-:Y:S01]  /*7130*/  F2FP.BF16.PACK_AB R172, R196, R197 ;  /* 0x000000c5c4ac723e */ /* 0x000fe200000010ff */
[----:B------:R2:W-:Y:S01]  /*7140*/  MUFU.EX2 R138, R30 ;  /* 0x0000001e008a7308 */ /* 0x0005e20000000800 */
[C---:B------:R-:W-:Y:S01]  /*7150*/  FMUL.FTZ R124, R134.reuse, R124 ;  /* 0x0000007c867c7220 */ /* 0x040fe20000410000 */
[C---:B------:R-:W-:Y:S01]  /*7160*/  HMMA.16816.F32.BF16 R108, R140.reuse, R154, R108 ;  /* 0x0000009a8c6c723c */ /* 0x040fe2000004186c */
[----:B------:R-:W3:Y:S03]  /*7170*/  LDSM.16.MT88.4 R152, [R217+0xb000] ;  /* 0x00b00000d998783b */ /* 0x000ee60000004200 */
[----:B------:R-:W-:Y:S02]  /*7180*/  FMUL.FTZ R125, R134, R125 ;  /* 0x0000007d867d7220 */ /* 0x000fe40000410000 */
[C---:B------:R-:W-:Y:S02]  /*7190*/  FMUL.FTZ R126, R132.reuse, R126 ;  /* 0x0000007e847e7220 */ /* 0x040fe40000410000 */
[C---:B------:R-:W-:Y:S01]  /*71a0*/  FMUL.FTZ R127, R132.reuse, R127 ;  /* 0x0000007f847f7220 */ /* 0x040fe20000410000 */
[-C--:B----4-:R-:W-:Y:S03]  /*71b0*/  HMMA.16816.F32.BF16 R32, R140, R148.reuse, R32 ;  /* 0x000000948c20723c */ /* 0x090fe60000041820 */
[----:B------:R-:W-:Y:S02]  /*71c0*/  FFMA.FTZ R185, R31, c[0x0][0x23c], -R185 ;  /* 0x00008f001fb97a23 */ /* 0x000fe400000108b9 */
[----:B------:R-:W-:Y:S01]  /*71d0*/  FMUL.FTZ R31, R132, R175 ;  /* 0x000000af841f7220 */ /* 0x000fe20000410000 */
[----:B------:R-:W-:Y:S01]  /*71e0*/  F2FP.BF16.PACK_AB R175, R190, R191 ;  /* 0x000000bfbeaf723e */ /* 0x000fe200000010ff */
[----:B------:R-:W-:Y:S01]  /*71f0*/  FFMA.FTZ R2, R2, R232, R202 ;  /* 0x000000e802027223 */ /* 0x000fe200000100ca */
[C---:B------:R-:W-:Y:S01]  /*7200*/  HMMA.16816.F32.BF16 R112, R144.reuse, R148, R112 ;  /* 0x000000949070723c */ /* 0x040fe20000041870 */
[----:B------:R-:W4:Y:S03]  /*7210*/  MUFU.EX2 R185, R185 ;  /* 0x000000b900b97308 */ /* 0x000f260000000800 */
[----:B------:R-:W-:Y:S02]  /*7220*/  FFMA.FTZ R0, R0, R231, R198 ;  /* 0x000000e700007223 */ /* 0x000fe400000100c6 */
[----:B--2---:R-:W-:Y:S01]  /*7230*/  FMUL.FTZ R30, R132, R174 ;  /* 0x000000ae841e7220 */ /* 0x004fe20000410000 */
[----:B------:R-:W-:Y:S01]  /*7240*/  F2FP.BF16.PACK_AB R174, R194, R195 ;  /* 0x000000c3c2ae723e */ /* 0x000fe200000010ff */
[-C--:B------:R-:W-:Y:S01]  /*7250*/  HMMA.16816.F32.BF16 R116, R144, R150.reuse, R116 ;  /* 0x000000969074723c */ /* 0x080fe20000041874 */
[----:B------:R-:W-:Y:S04]  /*7260*/  FFMA.FTZ R132, R132, R233, R206 ;  /* 0x000000e984847223 */ /* 0x000fe800000100ce */
[----:B------:R-:W-:Y:S03]  /*7270*/  FADD.FTZ R132, R207, R132 ;  /* 0x00000084cf847221 */ /* 0x000fe60000010000 */
[C---:B------:R-:W-:Y:S08]  /*7280*/  HMMA.16816.F32.BF16 R120, R140.reuse, R150, R120 ;  /* 0x000000968c78723c */ /* 0x040ff00000041878 */
[-C--:B---3--:R-:W-:Y:S08]  /*7290*/  HMMA.16816.F32.BF16 R124, R140, R152.reuse, R124 ;  /* 0x000000988c7c723c */ /* 0x088ff0000004187c */
[C---:B------:R-:W-:Y:S08]  /*72a0*/  HMMA.16816.F32.BF16 R24, R144.reuse, R152, R24 ;  /* 0x000000989018723c */ /* 0x040ff00000041818 */
[-C--:B------:R-:W-:Y:S08]  /*72b0*/  HMMA.16816.F32.BF16 R128, R144, R154.reuse, R128 ;  /* 0x0000009a9080723c */ /* 0x080ff00000041880 */
[----:B------:R-:W-:Y:S07]  /*72c0*/  HMMA.16816.F32.BF16 R28, R140, R154, R28 ;  /* 0x0000009a8c1c723c */ /* 0x000fee000004181c */
[----:B------:R-:W-:Y:S01]  /*72d0*/  F2FP.BF16.PACK_AB R140, R188, R189 ;  /* 0x000000bdbc8c723e */ /* 0x000fe200000010ff */
[-C--:B------:R-:W-:Y:S01]  /*72e0*/  HMMA.16816.F32.BF16 R148, R172, R156.reuse, R4 ;  /* 0x0000009cac94723c */ /* 0x080fe20000041804 */
[----:B-1----:R-:W-:Y:S01]  /*72f0*/  F2FP.BF16.PACK_AB R142, R186, R187 ;  /* 0x000000bbba8e723e */ /* 0x002fe200000010ff */
[----:B------:R-:W1:Y:S02]  /*7300*/  LDSM.16.MT88.4 R4, [R218+0xb800] ;  /* 0x00b80000da04783b */ /* 0x000e640000004200 */
[----:B------:R-:W-:Y:S02]  /*7310*/  F2FP.BF16.PACK_AB R141, R139, R184 ;  /* 0x000000b88b8d723e */ /* 0x000fe400000010ff */
[----:B----4-:R-:W-:Y:S07]  /*7320*/  F2FP.BF16.PACK_AB R143, R185, R138 ;  /* 0x0000008ab98f723e */ /* 0x010fee00000010ff */
[C---:B------:R-:W-:Y:S01]  /*7330*/  HMMA.16816.F32.BF16 R144, R140.reuse, R156, R8 ;  /* 0x0000009c8c90723c */ /* 0x040fe20000041808 */
[----:B------:R-:W2:Y:S07]  /*7340*/  LDSM.16.MT88.4 R8, [R217+0xb800] ;  /* 0x00b80000d908783b */ /* 0x000eae0000004200 */
        /* <DEDUP_REMOVED lines=24> */
[----:B------:R-:W-:Y:S01]  /*74d0*/  FFMA.FTZ R4, R134, R234, R210 ;  /* 0x000000ea86047223 */ /* 0x000fe200000100d2 */
[-C--:B------:R-:W-:Y:S01]  /*74e0*/  HMMA.16816.F32.BF16 R116, R140, R6.reuse, R116 ;  /* 0x000000068c74723c */ /* 0x080fe20000041874 */
[----:B------:R-:W-:Y:S03]  /*74f0*/  FADD.FTZ R5, R199, R0 ;  /* 0x00000000c7057221 */ /* 0x000fe60000010000 */
[----:B------:R-:W-:Y:S02]  /*7500*/  FADD.FTZ R4, R211, R4 ;  /* 0x00000004d3047221 */ /* 0x000fe40000010000 */
[----:B------:R-:W-:Y:S02]  /*7510*/  FADD.FTZ R5, R200, R5 ;  /* 0x00000005c8057221 */ /* 0x000fe40000010000 */
[----:B------:R-:W-:Y:S01]  /*7520*/  FADD.FTZ R4, R230, R4 ;  /* 0x00000004e6047221 */ /* 0x000fe20000010000 */
[C---:B------:R-:W-:Y:S03]  /*7530*/  HMMA.16816.F32.BF16 R120, R172.reuse, R6, R120 ;  /* 0x00000006ac78723c */ /* 0x040fe60000041878 */
[----:B------:R-:W-:Y:S04]  /*7540*/  FADD.FTZ R4, R229, R4 ;  /* 0x00000004e5047221 */ /* 0x000fe80000010000 */
[----:B------:R-:W-:Y:S01]  /*7550*/  FADD.FTZ R6, R203, R2 ;  /* 0x00000002cb067221 */ /* 0x000fe20000010000 */
[-C--:B--2---:R-:W-:Y:S01]  /*7560*/  HMMA.16816.F32.BF16 R124, R172, R8.reuse, R124 ;  /* 0x00000008ac7c723c */ /* 0x084fe2000004187c */
[----:B------:R-:W-:Y:S03]  /*7570*/  FADD.FTZ R2, R208, R132 ;  /* 0x00000084d0027221 */ /* 0x000fe60000010000 */
[----:B------:R-:W-:Y:S01]  /*7580*/  FADD.FTZ R0, R204, R6 ;  /* 0x00000006cc007221 */ /* 0x000fe20000010000 */
[----:B------:R-:W-:Y:S01]  /*7590*/  MOV R132, R137 ;  /* 0x0000008900847202 */ /* 0x000fe20000000f00 */
[----:B------:R-:W-:Y:S02]  /*75a0*/  FADD.FTZ R2, R209, R2 ;  /* 0x00000002d1027221 */ /* 0x000fe40000010000 */
[----:B------:R-:W-:Y:S01]  /*75b0*/  FADD.FTZ R6, R205, R0 ;  /* 0x00000000cd067221 */ /* 0x000fe20000010000 */
[C---:B------:R-:W-:Y:S03]  /*75c0*/  HMMA.16816.F32.BF16 R168, R140.reuse, R8, R24 ;  /* 0x000000088ca8723c */ /* 0x040fe60000041818 */
[----:B------:R-:W-:Y:S02]  /*75d0*/  FADD.FTZ R0, R201, R5 ;  /* 0x00000005c9007221 */ /* 0x000fe40000010000 */
[----:B------:R-:W-:Y:S02]  /*75e0*/  FADD.FTZ R4, R197, R4 ;  /* 0x00000004c5047221 */ /* 0x000fe40000010000 */
[----:B------:R-:W-:Y:S01]  /*75f0*/  FADD.FTZ R2, R193, R2 ;  /* 0x00000002c1027221 */ /* 0x000fe20000010000 */
[-C--:B------:R-:W-:Y:S01]  /*7600*/  HMMA.16816.F32.BF16 R128, R140, R10.reuse, R128 ;  /* 0x0000000a8c80723c */ /* 0x080fe20000041880 */
[----:B------:R-:W-:Y:S03]  /*7610*/  FADD.FTZ R5, R189, R6 ;  /* 0x00000006bd057221 */ /* 0x000fe60000010000 */
[----:B------:R-:W-:Y:S02]  /*7620*/  FADD.FTZ R0, R184, R0 ;  /* 0x00000000b8007221 */ /* 0x000fe40000010000 */
[----:B------:R-:W-:Y:S01]  /*7630*/  FADD.FTZ R4, R196, R4 ;  /* 0x00000004c4047221 */ /* 0x000fe20000010000 */
[----:B------:R-:W-:Y:S01]  /*7640*/  MOV R140, R3 ;  /* 0x00000003008c7202 */ /* 0x000fe20000000f00 */
[----:B------:R-:W-:Y:S01]  /*7650*/  FADD.FTZ R6, R192, R2 ;  /* 0x00000002c0067221 */ /* 0x000fe20000010000 */
[----:B------:R-:W-:Y:S03]  /*7660*/  HMMA.16816.F32.BF16 R172, R172, R10, R28 ;  /* 0x0000000aacac723c */ /* 0x000fe6000004181c */
[----:B------:R-:W-:Y:S02]  /*7670*/  FADD.FTZ R2, R188, R5 ;  /* 0x00000005bc027221 */ /* 0x000fe40000010000 */
[----:B------:R-:W-:Y:S01]  /*7680*/  FADD.FTZ R0, R139, R0 ;  /* 0x000000008b007221 */ /* 0x000fe20000010000 */
[----:B------:R-:W-:Y:S01]  /*7690*/  MOV R139, R135 ;  /* 0x00000087008b7202 */ /* 0x000fe20000000f00 */
[----:B------:R-:W-:Y:S02]  /*76a0*/  FADD.FTZ R5, R195, R4 ;  /* 0x00000004c3057221 */ /* 0x000fe40000010000 */
[----:B------:R-:W-:Y:S03]  /*76b0*/  FADD.FTZ R6, R191, R6 ;  /* 0x00000006bf067221 */ /* 0x000fe60000010000 */
[----:B------:R-:W-:Y:S02]  /*76c0*/  FADD.FTZ R4, R187, R2 ;  /* 0x00000002bb047221 */ /* 0x000fe40000010000 */
[----:B------:R-:W-:Y:S01]  /*76d0*/  FADD.FTZ R2, R138, R0 ;  /* 0x000000008a027221 */ /* 0x000fe20000010000 */
[----:B------:R-:W-:Y:S01]  /*76e0*/  IADD3 R0, R228, -0x1, RZ ;  /* 0xffffffffe4007810 */ /* 0x000fe20007ffe0ff */
[----:B------:R-:W-:Y:S01]  /*76f0*/  FADD.FTZ R234, R194, R5 ;  /* 0x00000005c2ea7221 */ /* 0x000fe20000010000 */
[----:B------:R-:W-:Y:S01]  /*7700*/  MOV R138, R136 ;  /* 0x00000088008a7202 */ /* 0x000fe20000000f00 */
[----:B------:R-:W-:Y:S01]  /*7710*/  FADD.FTZ R233, R190, R6 ;  /* 0x00000006bee97221 */ /* 0x000fe20000010000 */
[----:B------:R-:W-:Y:S01]  /*7720*/  MOV R228, R0 ;  /* 0x0000000000e47202 */ /* 0x000fe20000000f00 */
[----:B------:R-:W-:Y:S02]  /*7730*/  FADD.FTZ R232, R186, R4 ;  /* 0x00000004bae87221 */ /* 0x000fe40000010000 */
[----:B------:R-:W-:Y:S01]  /*7740*/  FADD.FTZ R231, R185, R2 ;  /* 0x00000002b9e77221 */ /* 0x000fe20000010000 */
[----:B------:R-:W-:-:S05]  /*7750*/  @P4 BRA `(.L_x_991) ;  /* 0xffffd76000004947 */ /* 0x000fca000383ffff */
.L_x_990:
[----:B------:R-:W1:Y:S01]  /*7760*/  SHFL.BFLY PT, R0, R234, 0x2, 0x1f ;  /* 0x0c401f00ea007f89 */ /* 0x000e6200000e0000 */
[----:B------:R-:W-:Y:S01]  /*7770*/  ISETP.NE.AND P0, PT, R249, -0x1, PT ;  /* 0xfffffffff900780c */ /* 0x000fe20003f05270 */
[----:B------:R-:W-:Y:S02]  /*7780*/  BSSY B0, `(.L_x_994) ;  /* 0x00001ae000007945 */ /* 0x000fe40003800000 */
[----:B------:R-:W2:Y:S04]  /*7790*/  SHFL.BFLY PT, R5, R233, 0x2, 0x1f ;  /* 0x0c401f00e9057f89 */ /* 0x000ea800000e0000 */
[----:B------:R-:W3:Y:S04]  /*77a0*/  SHFL.BFLY PT, R4, R231, 0x2, 0x1f ;  /* 0x0c401f00e7047f89 */ /* 0x000ee800000e0000 */
[----:B------:R-:W4:Y:S01]  /*77b0*/  S2R R142, SR_TID.X ;  /* 0x00000000008e7919 */ /* 0x000f220000002100 */
[----:B-1----:R-:W-:-:S03]  /*77c0*/  FADD.FTZ R234, R0, R234 ;  /* 0x000000ea00ea7221 */ /* 0x002fc60000010000 */
[----:B------:R-:W1:Y:S01]  /*77d0*/  SHFL.BFLY PT, R0, R232, 0x2, 0x1f ;  /* 0x0c401f00e8007f89 */ /* 0x000e6200000e0000 */
[----:B--2---:R-:W-:-:S03]  /*77e0*/  FADD.FTZ R233, R5, R233 ;  /* 0x000000e905e97221 */ /* 0x004fc60000010000 */
[----:B------:R-:W2:Y:S01]  /*77f0*/  SHFL.BFLY PT, R2, R234, 0x1, 0x1f ;  /* 0x0c201f00ea027f89 */ /* 0x000ea200000e0000 */
[----:B---3--:R-:W-:Y:S01]  /*7800*/  FADD.FTZ R231, R4, R231 ;  /* 0x000000e704e77221 */ /* 0x008fe20000010000 */
[----:B------:R-:W-:Y:S02]  /*7810*/  MOV R4, 0x3f800000 ;  /* 0x3f80000000047802 */ /* 0x000fe40000000f00 */
[----:B------:R-:W3:Y:S01]  /*7820*/  SHFL.BFLY PT, R6, R233, 0x1, 0x1f ;  /* 0x0c201f00e9067f89 */ /* 0x000ee200000e0000 */
[----:B-1----:R-:W-:Y:S01]  /*7830*/  FADD.FTZ R232, R0, R232 ;  /* 0x000000e800e87221 */ /* 0x002fe20000010000 */
[----:B------:R-:W-:Y:S01]  /*7840*/  MOV R0, 0x3f800000 ;  /* 0x3f80000000007802 */ /* 0x000fe20000000f00 */
[----:B--2---:R-:W-:-:S03]  /*7850*/  FADD.FTZ R234, R234, R2 ;  /* 0x00000002eaea7221 */ /* 0x004fc60000010000 */
[----:B------:R-:W1:Y:S01]  /*7860*/  SHFL.BFLY PT, R5, R232, 0x1, 0x1f ;  /* 0x0c201f00e8057f89 */ /* 0x000e6200000e0000 */
[----:B---3--:R-:W-:-:S03]  /*7870*/  FADD.FTZ R233, R233, R6 ;  /* 0x00000006e9e97221 */ /* 0x008fc60000010000 */
[----:B------:R-:W2:Y:S01]  /*7880*/  SHFL.BFLY PT, R2, R231, 0x1, 0x1f ;  /* 0x0c201f00e7027f89 */ /* 0x000ea200000e0000 */
[----:B------:R-:W-:Y:S01]  /*7890*/  FSETP.NE.FTZ.AND P6, PT, R234, RZ, PT ;  /* 0x000000ffea00720b */ /* 0x000fe20003fd5000 */
[----:B------:R-:W-:Y:S01]  /*78a0*/  @P0 IMAD.WIDE.U32 R6, R249, c[0x0][0x1e8], RZ ;  /* 0x00007a00f9060a25 */ /* 0x000fe200078e00ff */
[----:B------:R-:W-:-:S03]  /*78b0*/  FSETP.NE.FTZ.AND P5, PT, R233, RZ, PT ;  /* 0x000000ffe900720b */ /* 0x000fc60003fb5000 */
[----:B------:R-:W-:Y:S01]  /*78c0*/  @P0 IMAD R141, R249, c[0x0][0x1ec], R7 ;  /* 0x00007b00f98d0a24 */ /* 0x000fe200078e0207 */
[----:B------:R-:W-:-:S07]  /*78d0*/  @P0 MOV R140, R6 ;  /* 0x00000006008c0202 */ /* 0x000fce0000000f00 */
[----:B------:R-:W3:Y:S01]  /*78e0*/  @P6 MUFU.RCP R0, R234 ;  /* 0x000000ea00006308 */ /* 0x000ee20000001000 */
[----:B-1----:R-:W-:-:S07]  /*78f0*/  FADD.FTZ R232, R232, R5 ;  /* 0x00000005e8e87221 */ /* 0x002fce0000010000 */
[----:B------:R-:W-:Y:S01]  /*7900*/  @P5 MUFU.RCP R4, R233 ;  /* 0x000000e900045308 */ /* 0x000fe20000001000 */
[----:B--2---:R-:W-:Y:S01]  /*7910*/  FADD.FTZ R231, R231, R2 ;  /* 0x00000002e7e77221 */ /* 0x004fe20000010000 */
[----:B------:R-:W-:Y:S02]  /*7920*/  FSETP.NE.FTZ.AND P4, PT, R232, RZ, PT ;  /* 0x000000ffe800720b */ /* 0x000fe40003f95000 */
[----:B------:R-:W-:Y:S02]  /*7930*/  MOV R2, 0x3f800000 ;  /* 0x3f80000000027802 */ /* 0x000fe40000000f00 */
[----:B------:R-:W-:Y:S01]  /*7940*/  FSETP.NE.FTZ.AND P3, PT, R231, RZ, PT ;  /* 0x000000ffe700720b */ /* 0x000fe20003f75000 */
[C---:B---3--:R-:W-:Y:S02]  /*7950*/  FMUL.FTZ R148, R0.reuse, R148 ;  /* 0x0000009400947220 */ /* 0x048fe40000410000 */
[C---:B------:R-:W-:Y:S02]  /*7960*/  FMUL.FTZ R7, R0.reuse, R149 ;  /* 0x0000009500077220 */ /* 0x040fe40000410000 */
[----:B------:R-:W-:-:S02]  /*7970*/  FMUL.FTZ R156, R0, R156 ;  /* 0x0000009c009c7220 */ /* 0x000fc40000410000 */
[C---:B------:R-:W-:Y:S01]  /*7980*/  FMUL.FTZ R5, R0.reuse, R157 ;  /* 0x0000009d00057220 */ /* 0x040fe20000410000 */
[----:B------:R-:W-:Y:S01]  /*7990*/  F2FP.BF16.PACK_AB R7, R7, R148 ;  /* 0x000000940707723e */ /* 0x000fe200000010ff */
[----:B------:R-:W1:Y:S01]  /*79a0*/  @P4 MUFU.RCP R2, R232 ;  /* 0x000000e800024308 */ /* 0x000e620000001000 */
        /* <DEDUP_REMOVED lines=30> */
[C---:B------:R-:W-:Y:S02]  /*7b90*/  FMUL.FTZ R125, R0.reuse, R125 ;  /* 0x0000007d007d7220 */ /* 0x040fe40000410000 */
[C---:B------:R-:W-:Y:S02]  /*7ba0*/  FMUL.FTZ R172, R0.reuse, R172 ;  /* 0x000000ac00ac7220 */ /* 0x040fe40000410000 */
[----:B------:R-:W-:Y:S01]  /*7bb0*/  FMUL.FTZ R173, R0, R173 ;  /* 0x000000ad00ad7220 */ /* 0x000fe20000410000 */
[----:B------:R-:W-:Y:S01]  /*7bc0*/  MOV R0, 0x3f800000 ;  /* 0x3f80000000007802 */ /* 0x000fe20000000f00 */
[----:B-1----:R-:W-:Y:S01]  /*7bd0*/  FMUL.FTZ R27, R2, R61 ;  /* 0x0000003d021b7220 */ /* 0x002fe20000410000 */
[----:B----4-:R-:W-:Y:S01]  /*7be0*/  SHF.R.S32.HI R61, RZ, 0x1f, R142 ;  /* 0x0000001fff3d7819 */ /* 0x010fe2000001148e */
[----:B------:R-:W-:-:S02]  /*7bf0*/  FMUL.FTZ R30, R4, R67 ;  /* 0x00000043041e7220 */ /* 0x000fc40000410000 */
[C---:B------:R-:W-:Y:S01]  /*7c00*/  FMUL.FTZ R17, R2.reuse, R41 ;  /* 0x0000002902117220 */ /* 0x040fe20000410000 */
[----:B------:R-:W-:Y:S01]  /*7c10*/  LEA.HI R29, R61, R142, RZ, 0x2 ;  /* 0x0000008e3d1d7211 */ /* 0x000fe200078f10ff */
[----:B------:R-:W1:Y:S01]  /*7c20*/  @P3 MUFU.RCP R0, R231 ;  /* 0x000000e700003308 */ /* 0x000e620000001000 */
[C---:B------:R-:W-:Y:S02]  /*7c30*/  FMUL.FTZ R26, R2.reuse, R45 ;  /* 0x0000002d021a7220 */ /* 0x040fe40000410000 */
[----:B------:R-:W-:Y:S02]  /*7c40*/  FMUL.FTZ R22, R2, R57 ;  /* 0x0000003902167220 */ /* 0x000fe40000410000 */
[C---:B------:R-:W-:Y:S02]  /*7c50*/  FMUL.FTZ R150, R4.reuse, R150 ;  /* 0x0000009604967220 */ /* 0x040fe40000410000 */
[C---:B------:R-:W-:Y:S02]  /*7c60*/  FMUL.FTZ R6, R4.reuse, R151 ;  /* 0x0000009704067220 */ /* 0x040fe40000410000 */
        /* <DEDUP_REMOVED lines=20> */
[C---:B------:R-:W-:Y:S01]  /*7db0*/  FMUL.FTZ R87, R4.reuse, R87 ;  /* 0x0000005704577220 */ /* 0x040fe20000410000 */
[----:B------:R-:W-:Y:S01]  /*7dc0*/  F2FP.BF16.PACK_AB R54, R83, R82 ;  /* 0x000000525336723e */ /* 0x000fe200000010ff */
        /* <DEDUP_REMOVED lines=15> */
[----:B------:R-:W-:Y:S01]  /*7ec0*/  FMUL.FTZ R65, R4, R175 ;  /* 0x000000af04417220 */ /* 0x000fe20000410000 */
[----:B------:R-:W-:Y:S01]  /*7ed0*/  SHF.R.S32.HI R4, RZ, 0x1f, R29 ;  /* 0x0000001fff047819 */ /* 0x000fe2000001141d */
        /* <DEDUP_REMOVED lines=77> */
[----:B------:R-:W-:Y:S01]  /*83b0*/  SHF.R.S32.HI R69, RZ, 0x5, R70 ;  /* 0x00000005ff457819 */ /* 0x000fe20000011446 */
        /* <DEDUP_REMOVED lines=34> */
[----:B------:R-:W-:Y:S02]  /*85e0*/  LOP3.LUT R0, R29, 0x3ffffffc, RZ, 0xc0, !PT ;  /* 0x3ffffffc1d007812 */ /* 0x000fe400078ec0ff */
[----:B------:R-:W-:Y:S02]  /*85f0*/  F2FP.BF16.PACK_AB R29, R117, R116 ;  /* 0x00000074751d723e */ /* 0x000fe400000010ff */
[----:B------:R-:W-:Y:S02]  /*8600*/  IADD3 R28, -R0, R142, RZ ;  /* 0x0000008e001c7210 */ /* 0x000fe40007ffe1ff */
[----:B------:R-:W-:Y:S02]  /*8610*/  LOP3.LUT R0, R2, 0x1c0, RZ, 0xc0, !PT ;  /* 0x000001c002007812 */ /* 0x000fe400078ec0ff */
[----:B------:R-:W-:Y:S02]  /*8620*/  LOP3.LUT R2, R4, 0x1, RZ, 0xc0, !PT ;  /* 0x0000000104027812 */ /* 0x000fe400078ec0ff */
[----:B------:R-:W-:-:S02]  /*8630*/  LEA R28, R69, R28, 0x9 ;  /* 0x0000001c451c7211 */ /* 0x000fc400078e48ff */
[----:B------:R-:W-:Y:S02]  /*8640*/  LEA.HI R0, R0, R0, RZ, 0x1d ;  /* 0x0000000000007211 */ /* 0x000fe400078fe8ff */
[----:B------:R-:W-:Y:S02]  /*8650*/  ISETP.NE.U32.AND P1, PT, R2, 0x1, PT ;  /* 0x000000010200780c */ /* 0x000fe40003f25070 */
[----:B------:R-:W-:Y:S02]  /*8660*/  LEA R0, R28, R0, 0x1 ;  /* 0x000000001c007211 */ /* 0x000fe400078e08ff */
[----:B------:R-:W-:Y:S02]  /*8670*/  F2FP.BF16.PACK_AB R28, R119, R118 ;  /* 0x00000076771c723e */ /* 0x000fe400000010ff */
[----:B------:R-:W-:Y:S02]  /*8680*/  SHF.L.U32 R0, R0, 0x1, RZ ;  /* 0x0000000100007819 */ /* 0x000fe400000006ff */
[----:B------:R-:W-:-:S02]  /*8690*/  F2FP.BF16.PACK_AB R66, R171, R66 ;  /* 0x00000042ab42723e */ /* 0x000fc400000010ff */
[C---:B------:R-:W-:Y:S01]  /*86a0*/  IADD3 R2, R0.reuse, -0x10, RZ ;  /* 0xfffffff000027810 */ /* 0x040fe20007ffe0ff */
[----:B------:R1:W-:Y:S01]  /*86b0*/  STS [R0+0x400], R6 ;  /* 0x0004000600007388 */ /* 0x0003e20000000800 */
[----:B------:R-:W-:Y:S02]  /*86c0*/  F2FP.BF16.PACK_AB R68, R131, R68 ;  /* 0x000000448344723e */ /* 0x000fe400000010ff */
[----:B------:R-:W-:Y:S01]  /*86d0*/  @P1 IADD3 R2, R0, 0x10, RZ ;  /* 0x0000001000021810 */ /* 0x000fe20007ffe0ff */
[----:B------:R-:W-:Y:S01]  /*86e0*/  STS [R0], R7 ;  /* 0x0000000700007388 */ /* 0x000fe20000000800 */
[----:B------:R-:W-:Y:S02]  /*86f0*/  R2P PR, R4, 0x6 ;  /* 0x0000000604007804 */ /* 0x000fe40000000000 */
[----:B------:R-:W-:Y:S01]  /*8700*/  MOV R4, 0x20 ;  /* 0x0000002000047802 */ /* 0x000fe20000000f00 */
[----:B------:R2:W-:Y:S03]  /*8710*/  STS [R2], R5 ;  /* 0x0000000502007388 */ /* 0x0005e60000000800 */
[----:B------:R-:W-:Y:S01]  /*8720*/  SEL R4, R4, 0xffffffe0, !P1 ;  /* 0xffffffe004047807 */ /* 0x000fe20004800000 */
[----:B------:R3:W-:Y:S04]  /*8730*/  STS [R2+0x400], R8 ;  /* 0x0004000802007388 */ /* 0x0007e80000000800 */
[----:B------:R-:W-:Y:S04]  /*8740*/  STS [R0+0x2000], R10 ;  /* 0x0020000a00007388 */ /* 0x000fe80000000800 */
        /* <DEDUP_REMOVED lines=8> */
[----:B------:R-:W-:Y:S01]  /*87d0*/  STS [R5], R13 ;  /* 0x0000000d05007388 */ /* 0x000fe20000000800 */
[----:B------:R-:W-:-:S03]  /*87e0*/  IADD3 R7, R5, R6, RZ ;  /* 0x0000000605077210 */ /* 0x000fc60007ffe0ff */
[----:B------:R2:W-:Y:S01]  /*87f0*/  STS [R5+0x400], R12 ;  /* 0x0004000c05007388 */ /* 0x0005e20000000800 */
[----:B----4-:R-:W-:-:S03]  /*8800*/  IADD3 R9, R6, R2, RZ ;  /* 0x0000000206097210 */ /* 0x010fc60007ffe0ff */
[----:B------:R3:W-:Y:S01]  /*8810*/  STS [R4], R16 ;  /* 0x0000001004007388 */ /* 0x0007e20000000800 */
[----:B------:R-:W-:Y:S01]  /*8820*/  IADD3 R6, R4, R6, RZ ;  /* 0x0000000604067210 */ /* 0x000fe20007ffe0ff */
[----:B-----5:R-:W4:Y:S02]  /*8830*/  LDC.U8 R11, c[0x0][0x329] ;  /* 0x0000ca40ff0b7b82 */ /* 0x020f240000000000 */
[----:B------:R5:W-:Y:S01]  /*8840*/  STS [R4+0x400], R15 ;  /* 0x0004000f04007388 */ /* 0x000be20000000800 */
[----:B-1----:R-:W-:-:S03]  /*8850*/  MOV R14, 0x7f800000 ;  /* 0x7f800000000e7802 */ /* 0x002fc60000000f00 */
[----:B------:R1:W-:Y:S04]  /*8860*/  STS [R5+0x2000], R17 ;  /* 0x0020001105007388 */ /* 0x0003e80000000800 */
[----:B------:R-:W-:Y:S04]  /*8870*/  STS [R5+0x2400], R18 ;  /* 0x0024001205007388 */ /* 0x000fe80000000800 */
[----:B------:R-:W-:Y:S04]  /*8880*/  STS [R4+0x2000], R26 ;  /* 0x0020001a04007388 */ /* 0x000fe80000000800 */
[----:B------:R-:W-:Y:S01]  /*8890*/  STS [R4+0x2400], R25 ;  /* 0x0024001904007388 */ /* 0x000fe20000000800 */
[----:B--2---:R-:W-:Y:S03]  /*88a0*/  @P5 MUFU.LG2 R12, R233 ;  /* 0x000000e9000c5308 */ /* 0x004fe60000000c00 */
[----:B------:R-:W-:Y:S01]  /*88b0*/  STS [R8], R24 ;  /* 0x0000001808007388 */ /* 0x000fe20000000800 */
[----:B---3--:R-:W-:-:S02]  /*88c0*/  MOV R16, 0x7f800000 ;  /* 0x7f80000000107802 */ /* 0x008fc40000000f00 */
[----:B----4-:R-:W-:Y:S01]  /*88d0*/  ISETP.NE.AND P1, PT, R11, RZ, PT ;  /* 0x000000ff0b00720c */ /* 0x010fe20003f25270 */
[----:B------:R-:W-:Y:S01]  /*88e0*/  STS [R8+0x400], R23 ;  /* 0x0004001708007388 */ /* 0x000fe20000000800 */
[----:B-----5:R-:W-:-:S03]  /*88f0*/  MOV R15, 0x7f800000 ;  /* 0x7f800000000f7802 */ /* 0x020fc60000000f00 */
        /* <DEDUP_REMOVED lines=27> */
[----:B-1----:R-:W1:Y:S03]  /*8ab0*/  LDC.U8 R0, c[0x0][0x328] ;  /* 0x0000ca00ff007b82 */ /* 0x002e660000000000 */
[----:B------:R-:W-:Y:S04]  /*8ac0*/  STS [R5+0x6000], R41 ;  /* 0x0060002905007388 */ /* 0x000fe80000000800 */
[----:B------:R-:W-:Y:S01]  /*8ad0*/  STS [R5+0x6400], R40 ;  /* 0x0064002805007388 */ /* 0x000fe20000000800 */
[----:B--2---:R-:W-:-:S03]  /*8ae0*/  @P1 MOV R2, c[0x0][0x210] ;  /* 0x0000840000021a02 */ /* 0x004fc60000000f00 */
[----:B------:R-:W-:Y:S02]  /*8af0*/  STS [R4+0x6000], R37 ;  /* 0x0060002504007388 */ /* 0x000fe40000000800 */
[----:B------:R-:W-:Y:S02]  /*8b00*/  @P1 IMAD R2, R2, c[0x0][0x214], RZ ;  /* 0x0000850002021a24 */ /* 0x000fe400078e02ff */
[----:B------:R2:W-:Y:S04]  /*8b10*/  STS [R4+0x6400], R36 ;  /* 0x0064002404007388 */ /* 0x0005e80000000800 */
[----:B------:R-:W-:Y:S04]  /*8b20*/  STS [R8+0x4000], R35 ;  /* 0x0040002308007388 */ /* 0x000fe80000000800 */
[----:B------:R-:W-:Y:S01]  /*8b30*/  STS [R8+0x4400], R34 ;  /* 0x0044002208007388 */ /* 0x000fe20000000800 */
[----:B-1----:R-:W-:-:S02]  /*8b40*/  ISETP.NE.AND P2, PT, R0, RZ, PT ;  /* 0x000000ff0000720c */ /* 0x002fc40003f45270 */
[----:B------:R-:W-:Y:S01]  /*8b50*/  @!P1 MOV R0, c[0x0][0x214] ;  /* 0x0000850000009a02 */ /* 0x000fe20000000f00 */
[----:B------:R-:W-:Y:S03]  /*8b60*/  STS [R9+0x4000], R31 ;  /* 0x0040001f09007388 */ /* 0x000fe60000000800 */
[----:B------:R-:W-:Y:S01]  /*8b70*/  @!P1 SEL R2, R0, c[0x0][0x234], !P2 ;  /* 0x00008d0000029a07 */ /* 0x000fe20005000000 */
[----:B------:R-:W-:Y:S01]  /*8b80*/  STS [R9+0x4400], R30 ;  /* 0x0044001e09007388 */ /* 0x000fe20000000800 */
[----:B------:R-:W-:Y:S02]  /*8b90*/  ISETP.NE.OR P2, PT, R11, RZ, !P2 ;  /* 0x000000ff0b00720c */ /* 0x000fe40005745670 */
[----:B------:R-:W-:Y:S01]  /*8ba0*/  @P1 MOV R0, 0x1 ;  /* 0x0000000100001802 */ /* 0x000fe20000000f00 */
[----:B------:R-:W-:Y:S01]  /*8bb0*/  STS [R8+0x6000], R33 ;  /* 0x0060002108007388 */ /* 0x000fe20000000800 */
[----:B------:R-:W-:Y:S01]  /*8bc0*/  @!P1 IMAD R0, R2, c[0x0][0x1c0], RZ ;  /* 0x0000700002009a24 */ /* 0x000fe200078e02ff */
[----:B------:R-:W-:Y:S02]  /*8bd0*/  @P4 MUFU.LG2 R11, R232 ;  /* 0x000000e8000b4308 */ /* 0x000fe40000000c00 */
[----:B------:R1:W-:Y:S01]  /*8be0*/  STS [R8+0x6400], R32 ;  /* 0x0064002008007388 */ /* 0x0003e20000000800 */
[----:B--2---:R-:W-:-:S03]  /*8bf0*/  LOP3.LUT R4, R70, 0xffffffe0, RZ, 0xc0, !PT ;  /* 0xffffffe046047812 */ /* 0x004fc600078ec0ff */
[----:B------:R-:W-:Y:S04]  /*8c00*/  STS [R9+0x6000], R29 ;  /* 0x0060001d09007388 */ /* 0x000fe80000000800 */
[----:B------:R2:W-:Y:S04]  /*8c10*/  STS [R9+0x6400], R28 ;  /* 0x0064001c09007388 */ /* 0x0005e80000000800 */
[----:B------:R-:W-:Y:S04]  /*8c20*/  STS [R7+0x4000], R63 ;  /* 0x0040003f07007388 */ /* 0x000fe80000000800 */
[----:B------:R-:W-:Y:S04]  /*8c30*/  STS [R7+0x4400], R62 ;  /* 0x0044003e07007388 */ /* 0x000fe80000000800 */
[----:B------:R-:W-:Y:S04]  /*8c40*/  STS [R6+0x4000], R61 ;  /* 0x0040003d06007388 */ /* 0x000fe80000000800 */
[----:B------:R-:W-:Y:S01]  /*8c50*/  STS [R6+0x4400], R65 ;  /* 0x0044004106007388 */ /* 0x000fe20000000800 */
[----:B-1----:R-:W1:Y:S03]  /*8c60*/  @P6 MUFU.LG2 R8, R234 ;  /* 0x000000ea00086308 */ /* 0x002e660000000c00 */
[----:B------:R-:W-:Y:S04]  /*8c70*/  STS [R7+0x6000], R67 ;  /* 0x0060004307007388 */ /* 0x000fe80000000800 */
[----:B------:R-:W-:Y:S01]  /*8c80*/  STS [R7+0x6400], R66 ;  /* 0x0064004207007388 */ /* 0x000fe20000000800 */
[----:B--2---:R-:W-:-:S03]  /*8c90*/  IADD3 R9, -R4, R142, RZ ;  /* 0x0000008e04097210 */ /* 0x004fc60007ffe1ff */
[----:B------:R-:W-:Y:S04]  /*8ca0*/  STS [R6+0x6000], R64 ;  /* 0x0060004006007388 */ /* 0x000fe80000000800 */
[----:B------:R2:W-:Y:S01]  /*8cb0*/  STS [R6+0x6400], R68 ;  /* 0x0064004406007388 */ /* 0x0005e20000000800 */
[----:B-1----:R-:W-:-:S03]  /*8cc0*/  @P6 FMUL.FTZ R8, R8, 0.69314718246459960938 ;  /* 0x3f31721808086820 */ /* 0x002fc60000410000 */
[----:B------:R-:W-:Y:S01]  /*8cd0*/  BAR.SYNC.DEFER_BLOCKING 0x0 ;  /* 0x0000000000007b1d */ /* 0x000fe20000010000 */
[----:B------:R-:W-:Y:S02]  /*8ce0*/  @P6 FFMA.FTZ R17, R137, c[0x0][0x238], R8 ;  /* 0x00008e0089116a23 */ /* 0x000fe40000010008 */
[----:B------:R-:W-:-:S03]  /*8cf0*/  @P5 FMUL.FTZ R8, R12, 0.69314718246459960938 ;  /* 0x3f3172180c085820 */ /* 0x000fc60000410000 */
[----:B------:R-:W1:Y:S01]  /*8d00*/  S2R R10, SR_CTAID.Y ;  /* 0x00000000000a7919 */ /* 0x000e620000002600 */
[----:B------:R-:W-:-:S03]  /*8d10*/  @P5 FFMA.FTZ R16, R136, c[0x0][0x238], R8 ;  /* 0x00008e0088105a23 */ /* 0x000fc60000010008 */
[----:B------:R-:W3:Y:S04]  /*8d20*/  S2R R13, SR_CTAID.X ;  /* 0x00000000000d7919 */ /* 0x000ee80000002500 */
[----:B------:R-:W4:Y:S04]  /*8d30*/  S2R R18, SR_CTAID.Z ;  /* 0x0000000000127919 */ /* 0x000f280000002700 */
[----:B------:R3:W4:Y:S04]  /*8d40*/  LDS.128 R24, [R227] ;  /* 0x00000000e3187984 */ /* 0x0007280000000c00 */
[----:B------:R3:W4:Y:S01]  /*8d50*/  LDS.128 R32, [R227+0x800] ;  /* 0x00080000e3207984 */ /* 0x0007220000000c00 */
[----:B-1----:R-:W-:Y:S01]  /*8d60*/  @!P0 SHF.R.S32.HI R5, RZ, 0x1f, R10 ;  /* 0x0000001fff058819 */ /* 0x002fe2000001140a */
[----:B--2---:R-:W-:-:S02]  /*8d70*/  @!P0 IMAD.WIDE.U32 R6, R10, c[0x0][0x1e0], RZ ;  /* 0x000078000a068a25 */ /* 0x004fc400078e00ff */
[----:B------:R1:W2:Y:S02]  /*8d80*/  LDS.128 R40, [R227+0x1000] ;  /* 0x00100000e3287984 */ /* 0x0002a40000000c00 */
[----:B------:R-:W-:Y:S02]  /*8d90*/  @!P0 IMAD R5, R5, c[0x0][0x1e0], RZ ;  /* 0x0000780005058a24 */ /* 0x000fe400078e02ff */
[----:B------:R1:W1:Y:S01]  /*8da0*/  LDS.128 R48, [R227+0x1800] ;  /* 0x00180000e3307984 */ /* 0x0002620000000c00 */
[----:B------:R-:W-:Y:S01]  /*8db0*/  @!P0 MOV R140, R6 ;  /* 0x00000006008c8202 */ /* 0x000fe20000000f00 */
[C---:B------:R-:W-:Y:S02]  /*8dc0*/  @!P2 IMAD R6, R10.reuse, c[0x0][0x214], RZ ;  /* 0x000085000a06aa24 */ /* 0x040fe400078e02ff */
[----:B------:R1:W1:Y:S01]  /*8dd0*/  LDS.128 R56, [R227+0x2000] ;  /* 0x00200000e3387984 */ /* 0x0002620000000c00 */
[C---:B------:R-:W-:Y:S02]  /*8de0*/  @!P0 IMAD R5, R10.reuse, c[0x0][0x1e4], R5 ;  /* 0x000079000a058a24 */ /* 0x040fe400078e0205 */
[----:B------:R-:W-:Y:S01]  /*8df0*/  IMAD R0, R10, R0, RZ ;  /* 0x000000000a007224 */ /* 0x000fe200078e02ff */
[----:B------:R1:W1:Y:S01]  /*8e00*/  LDS.128 R64, [R227+0x2800] ;  /* 0x00280000e3407984 */ /* 0x0002620000000c00 */
[----:B------:R-:W5:Y:S01]  /*8e10*/  @P3 MUFU.LG2 R10, R231 ;  /* 0x000000e7000a3308 */ /* 0x000f620000000c00 */
[----:B------:R-:W-:-:S02]  /*8e20*/  @!P0 IADD3 R141, R7, R5, RZ ;  /* 0x00000005078d8210 */ /* 0x000fc40007ffe0ff */
[----:B------:R1:W1:Y:S01]  /*8e30*/  LDS.128 R76, [R227+0x3000] ;  /* 0x00300000e34c7984 */ /* 0x0002620000000c00 */
[----:B------:R-:W-:Y:S01]  /*8e40*/  @P1 MOV R7, c[0x0][0x210] ;  /* 0x0000840000071a02 */ /* 0x000fe20000000f00 */
[----:B------:R-:W-:Y:S01]  /*8e50*/  CS2R R4, SRZ ;  /* 0x0000000000047805 */ /* 0x000fe2000001ff00 */
[----:B------:R-:W-:Y:S01]  /*8e60*/  @!P2 SEL R6, R6, R249, !P0 ;  /* 0x000000f90606a207 */ /* 0x000fe20004000000 */
[----:B------:R1:W1:Y:S01]  /*8e70*/  LDS.128 R84, [R227+0x3800] ;  /* 0x00380000e3547984 */ /* 0x0002620000000c00 */
[----:B------:R-:W-:Y:S02]  /*8e80*/  @!P1 MOV R7, 0x1 ;  /* 0x0000000100079802 */ /* 0x000fe40000000f00 */
[----:B------:R-:W-:Y:S01]  /*8e90*/  @!P2 SHF.R.S32.HI R5, RZ, 0x1f, R6 ;  /* 0x0000001fff05a819 */ /* 0x000fe20000011406 */
[----:B------:R1:W1:Y:S01]  /*8ea0*/  LDS.128 R20, [R227+0x4000] ;  /* 0x00400000e3147984 */ /* 0x0002620000000c00 */
[----:B------:R-:W-:Y:S02]  /*8eb0*/  SEL R0, R0, RZ, P2 ;  /* 0x000000ff00007207 */ /* 0x000fe40001000000 */
[----:B------:R-:W-:Y:S01]  /*8ec0*/  LOP3.LUT P0, RZ, R9, 0x3, RZ, 0xc0, !PT ;  /* 0x0000000309ff7812 */ /* 0x000fe2000780c0ff */
[----:B------:R1:W1:Y:S01]  /*8ed0*/  LDS.128 R28, [R227+0x4800] ;  /* 0x00480000e31c7984 */ /* 0x0002620000000c00 */
[----:B------:R-:W-:Y:S01]  /*8ee0*/  @!P2 MOV R4, R6 ;  /* 0x000000060004a202 */ /* 0x000fe20000000f00 */
[----:B---3--:R-:W-:-:S02]  /*8ef0*/  IMAD R6, R13, R7, RZ ;  /* 0x000000070d067224 */ /* 0x008fc400078e02ff */
[----:B------:R3:W1:Y:S01]  /*8f00*/  LDS.128 R36, [R227+0x5000] ;  /* 0x00500000e3247984 */ /* 0x0006620000000c00 */
[----:B----4-:R-:W-:Y:S02]  /*8f10*/  IMAD R0, R18, R2, R0 ;  /* 0x0000000212007224 */ /* 0x010fe400078e0200 */
[----:B------:R-:W-:Y:S01]  /*8f20*/  SHF.L.U32 R9, R6, 0x7, RZ ;  /* 0x0000000706097819 */ /* 0x000fe200000006ff */
[----:B------:R3:W4:Y:S01]  /*8f30*/  LDS.128 R44, [R227+0x5800] ;  /* 0x00580000e32c7984 */ /* 0x0007220000000c00 */
[----:B------:R-:W-:Y:S02]  /*8f40*/  @P4 FMUL.FTZ R6, R11, 0.69314718246459960938 ;  /* 0x3f3172180b064820 */ /* 0x000fe40000410000 */
[----:B------:R-:W-:Y:S01]  /*8f50*/  IADD3 R11, P2, P1, R9, R4, R0 ;  /* 0x00000004090b7210 */ /* 0x000fe2000795e000 */
[----:B------:R3:W1:Y:S01]  /*8f60*/  LDS.128 R52, [R227+0x6000] ;  /* 0x00600000e3347984 */ /* 0x0006620000000c00 */
[----:B-----5:R-:W-:Y:S01]  /*8f70*/  @P3 FMUL.FTZ R2, R10, 0.69314718246459960938 ;  /* 0x3f3172180a023820 */ /* 0x020fe20000410000 */
[----:B------:R-:W-:Y:S01]  /*8f80*/  SHF.R.S32.HI R4, RZ, 0x1f, R9 ;  /* 0x0000001fff047819 */ /* 0x000fe20000011409 */
[----:B------:R-:W-:Y:S01]  /*8f90*/  @P4 FFMA.FTZ R14, R135, c[0x0][0x238], R6 ;  /* 0x00008e00870e4a23 */ /* 0x000fe20000010006 */
[----:B------:R3:W1:Y:S01]  /*8fa0*/  LDS.128 R60, [R227+0x6800] ;  /* 0x00680000e33c7984 */ /* 0x0006620000000c00 */
[----:B------:R-:W-:Y:S01]  /*8fb0*/  SHF.R.S32.HI R0, RZ, 0x1f, R0 ;  /* 0x0000001fff007819 */ /* 0x000fe20000011400 */
[----:B------:R-:W-:-:S02]  /*8fc0*/  @P3 FFMA.FTZ R15, R3, c[0x0][0x238], R2 ;  /* 0x00008e00030f3a23 */ /* 0x000fc40000010002 */
[----:B------:R3:W1:Y:S01]  /*8fd0*/  LDS.128 R72, [R227+0x7000] ;  /* 0x00700000e3487984 */ /* 0x0006620000000c00 */
[----:B------:R-:W-:-:S03]  /*8fe0*/  IADD3.X R5, R4, R5, R0, P2, P1 ;  /* 0x0000000504057210 */ /* 0x000fc600017e2400 */
[----:B------:R3:W1:Y:S01]  /*8ff0*/  LDS.128 R80, [R227+0x7800] ;  /* 0x00780000e3507984 */ /* 0x0006620000000c00 */
[----:B------:R-:W-:Y:S05]  /*9000*/  @P0 BRA `(.L_x_995) ;  /* 0x0000025000000947 */ /* 0x000fea0003800000 */
[----:B--2---:R-:W2:Y:S01]  /*9010*/  LDL.LU R143, [R1] ;  /* 0x00000000018f7983 */ /* 0x004ea20000300800 */
[----:B------:R-:W-:-:S04]  /*9020*/  SHF.R.S32.HI R0, RZ, 0x1f, R69 ;  /* 0x0000001fff007819 */ /* 0x000fc80000011445 */
[----:B------:R-:W-:-:S04]  /*9030*/  LEA.HI R0, R0, R69, RZ, 0x2 ;  /* 0x0000004500007211 */ /* 0x000fc800078f10ff */
[----:B------:R-:W-:-:S05]  /*9040*/  LOP3.LUT R0, R0, 0xffffffc, RZ, 0xc0, !PT ;  /* 0x0ffffffc00007812 */ /* 0x000fca00078ec0ff */
[----:B------:R-:W-:-:S04]  /*9050*/  IMAD.IADD R0, R69, 0x1, -R0 ;  /* 0x0000000145007824 */ /* 0x000fc800078e0a00 */
        /* <DEDUP_REMOVED lines=10> */
[----:B------:R-:W-:Y:S01]  /*9100*/  @!P5 IMAD R3, R3, R7, RZ ;  /* 0x000000070303d224 */ /* 0x000fe200078e02ff */
[----:B------:R-:W-:Y:S01]  /*9110*/  @!P6 LEA.HI.X.SX32 R9, R0, R5, 0x1, P0 ;  /* 0x000000050009e211 */ /* 0x000fe200000f0eff */
[-C--:B------:R-:W-:Y:S01]  /*9120*/  @!P4 IMAD R12, R2, R7.reuse, RZ ;  /* 0x00000007020cc224 */ /* 0x080fe200078e02ff */
[----:B------:R-:W-:Y:S01]  /*9130*/  @!P6 LEA R8, P0, R6, c[0x0][0x200], 0x2 ;  /* 0x000080000608ea11 */ /* 0x000fe200078010ff */
[----:B------:R-:W-:Y:S01]  /*9140*/  @!P3 IMAD R2, R4, R7, RZ ;  /* 0x000000070402b224 */ /* 0x000fe200078e02ff */
[CC--:B------:R-:W-:Y:S02]  /*9150*/  @!P5 IADD3 R0, P2, R3.reuse, R11.reuse, RZ ;  /* 0x0000000b0300d210 */ /* 0x0c0fe40007f5e0ff */
        /* <DEDUP_REMOVED lines=16> */
.L_x_995:
[----:B--2---:R-:W-:Y:S05]  /*9260*/  BSYNC B0 ;  /* 0x0000000000007941 */ /* 0x004fea0003800000 */
.L_x_994:
[----:B------:R-:W2:Y:S01]  /*9270*/  S2R R4, SR_TID.X ;  /* 0x0000000000047919 */ /* 0x000ea20000002100 */
[----:B------:R-:W-:Y:S01]  /*9280*/  IADD3 R2, P0, R236, R140, RZ ;  /* 0x0000008cec027210 */ /* 0x000fe20007f1e0ff */
[----:B------:R-:W-:Y:S01]  /*9290*/  BSSY B0, `(.L_x_996) ;  /* 0x0000018000007945 */ /* 0x000fe20003800000 */
[----:B------:R-:W-:-:S02]  /*92a0*/  SHF.R.S32.HI R3, RZ, 0x1f, R236 ;  /* 0x0000001fff037819 */ /* 0x000fc400000114ec */
[----:B------:R-:W-:-:S03]  /*92b0*/  SHF.R.S32.HI R5, RZ, 0x1f, R18 ;  /* 0x0000001fff057819 */ /* 0x000fc60000011412 */
[----:B------:R-:W-:-:S04]  /*92c0*/  IMAD.X R3, R3, 0x1, R141, P0 ;  /* 0x0000000103037824 */ /* 0x000fc800000e068d */
[----:B------:R-:W-:Y:S01]  /*92d0*/  IMAD.WIDE.U32 R10, R18, c[0x0][0x1f0], R2 ;  /* 0x00007c00120a7a25 */ /* 0x000fe200078e0002 */
[----:B--2---:R-:W-:-:S04]  /*92e0*/  SHF.R.S32.HI R0, RZ, 0x1f, R4 ;  /* 0x0000001fff007819 */ /* 0x004fc80000011404 */
[----:B------:R-:W-:Y:S01]  /*92f0*/  LEA.HI R0, R0, R4, RZ, 0x3 ;  /* 0x0000000400007211 */ /* 0x000fe200078f18ff */
[----:B------:R-:W-:-:S03]  /*9300*/  IMAD R4, R5, c[0x0][0x1f0], RZ ;  /* 0x00007c0005047a24 */ /* 0x000fc600078e02ff */
[----:B------:R-:W-:Y:S01]  /*9310*/  SHF.R.S32.HI R7, RZ, 0x3, R0 ;  /* 0x00000003ff077819 */ /* 0x000fe20000011400 */
[----:B------:R-:W-:-:S03]  /*9320*/  IMAD R0, R18, c[0x0][0x1f4], R4 ;  /* 0x00007d0012007a24 */ /* 0x000fc600078e0204 */
[----:B------:R-:W-:Y:S01]  /*9330*/  ISETP.GE.AND P0, PT, R7, R248, PT ;  /* 0x000000f80700720c */ /* 0x000fe20003f06270 */
[----:B------:R-:W-:-:S12]  /*9340*/  IMAD.IADD R9, R11, 0x1, R0 ;  /* 0x000000010b097824 */ /* 0x000fd800078e0200 */
        /* <DEDUP_REMOVED lines=12> */
.L_x_997:
[----:B------:R-:W-:Y:S05]  /*9410*/  BSYNC B0 ;  /* 0x0000000000007941 */ /* 0x000fea0003800000 */
.L_x_996:
        /* <DEDUP_REMOVED lines=17> */
[----:B-1----:R2:W-:Y:S02]  /*9530*/  @!P0 STG.E.128 [R2.64+0x80], R28 ;  /* 0x0000801c02008986 */ /* 0x0025e4000c101d04 */
.L_x_999:
[----:B------:R-:W-:Y:S05]  /*9540*/  BSYNC B0 ;  /* 0x0000000000007941 */ /* 0x000fea0003800000 */
.L_x_998:
        /* <DEDUP_REMOVED lines=18> */
.L_x_1001:
[----:B------:R-:W-:Y:S05]  /*9670*/  BSYNC B0 ;  /* 0x0000000000007941 */ /* 0x000fea0003800000 */
.L_x_1000:
        /* <DEDUP_REMOVED lines=17> */
[----:B----4-:R1:W-:Y:S02]  /*9790*/  @!P0 STG.E.128 [R2.64+0x80], R44 ;  /* 0x0000802c02008986 */ /* 0x0103e4000c101d04 */
.L_x_1003:
[----:B------:R-:W-:Y:S05]  /*97a0*/  BSYNC B0 ;  /* 0x0000000000007941 */ /* 0x000fea0003800000 */
.L_x_1002:
        /* <DEDUP_REMOVED lines=18> */
.L_x_1005:
[----:B------:R-:W-:Y:S05]  /*98d0*/  BSYNC B0 ;  /* 0x0000000000007941 */ /* 0x000fea0003800000 */
.L_x_1004:
[----:B------:R-:W5:Y:S01]  /*98e0*/  LDL.LU R0, [R1+0xc] ;  /* 0x00000c0001007983 */ /* 0x000f620000300800 */
[----:B------:R-:W-:Y:S01]  /*98f0*/  BSSY B0, `(.L_x_1006) ;  /* 0x0000011000007945 */ /* 0x000fe20003800000 */
[----:B-----5:R-:W-:-:S13]  /*9900*/  ISETP.GE.AND P0, PT, R0, R248, PT ;  /* 0x000000f80000720c */ /* 0x020fda0003f06270 */
        /* <DEDUP_REMOVED lines=15> */
.L_x_1007:
[----:B------:R-:W-:Y:S05]  /*9a00*/  BSYNC B0 ;  /* 0x0000000000007941 */ /* 0x000fea0003800000 */
.L_x_1006:
        /* <DEDUP_REMOVED lines=18> */
.L_x_1009:
[----:B------:R-:W-:Y:S05]  /*9b30*/  BSYNC B0 ;  /* 0x0000000000007941 */ /* 0x000fea0003800000 */
.L_x_1008:
[----:B------:R-:W5:Y:S02]  /*9b40*/  LDL.LU R0, [R1+0x4] ;  /* 0x0000040001007983 */ /* 0x000f640000300800 */
[----:B-----5:R-:W-:-:S13]  /*9b50*/  ISETP.GE.AND P0, PT, R0, R248, PT ;  /* 0x000000f80000720c */ /* 0x020fda0003f06270 */
        /* <DEDUP_REMOVED lines=17> */
.L_x_960:
        /* <DEDUP_REMOVED lines=9> */
[----:B------:R-:W-:Y:S01]  /*9d00*/  IMAD.IADD R19, R113, 0x1, -R10 ;  /* 0x0000000171137824 */ /* 0x000fe200078e0a0a */
[----:B------:R-:W-:-:S04]  /*9d10*/  SHF.R.S32.HI R10, RZ, 0x3, R11 ;  /* 0x00000003ff0a7819 */ /* 0x000fc8000001140b */
[----:B------:R-:W-:Y:S02]  /*9d20*/  SHF.L.U32 R15, R19, 0x3, RZ ;  /* 0x00000003130f7819 */ /* 0x000fe400000006ff */
[----:B------:R-:W-:Y:S02]  /*9d30*/  SHF.R.S32.HI R11, RZ, 0x1f, R10 ;  /* 0x0000001fff0b7819 */ /* 0x000fe4000001140a */
[----:B---3--:R-:W-:Y:S02]  /*9d40*/  ISETP.NE.AND P1, PT, R2, RZ, PT ;  /* 0x000000ff0200720c */ /* 0x008fe40003f25270 */
[----:B------:R-:W-:Y:S02]  /*9d50*/  IADD3 R27, R15, 0x40, RZ ;  /* 0x000000400f1b7810 */ /* 0x000fe40007ffe0ff */
[----:B--2---:R-:W-:-:S04]  /*9d60*/  ISETP.NE.AND P3, PT, R0, RZ, PT ;  /* 0x000000ff0000720c */ /* 0x004fc80003f65270 */
[----:B------:R-:W-:Y:S01]  /*9d70*/  ISETP.NE.OR P2, PT, R2, RZ, !P3 ;  /* 0x000000ff0200720c */ /* 0x000fe20005f45670 */
[----:B------:R-:W-:-:S03]  /*9d80*/  @P4 IMAD.WIDE.U32 R2, R249, c[0x0][0x1e8], RZ ;  /* 0x00007a00f9024a25 */ /* 0x000fc600078e00ff */
[C---:B------:R-:W-:Y:S01]  /*9d90*/  ISETP.NE.OR P0, PT, R249.reuse, -0x1, P2 ;  /* 0xfffffffff900780c */ /* 0x040fe20001705670 */
[----:B------:R-:W-:Y:S01]  /*9da0*/  @P1 IMAD.MOV.U32 R0, RZ, RZ, c[0x0][0x210] ;  /* 0x00008400ff001624 */ /* 0x000fe200078e00ff */
[----:B------:R-:W-:Y:S01]  /*9db0*/  @P4 MOV R8, R2 ;  /* 0x0000000200084202 */ /* 0x000fe20000000f00 */
[----:B-1----:R-:W-:Y:S02]  /*9dc0*/  @!P1 IMAD.MOV.U32 R4, RZ, RZ, c[0x0][0x214] ;  /* 0x00008500ff049624 */ /* 0x002fe400078e00ff */
[----:B------:R-:W-:Y:S02]  /*9dd0*/  @P1 IMAD R0, R0, c[0x0][0x214], RZ ;  /* 0x0000850000001a24 */ /* 0x000fe400078e02ff */
[----:B------:R-:W-:Y:S01]  /*9de0*/  @P4 IMAD R9, R249, c[0x0][0x1ec], R3 ;  /* 0x00007b00f9094a24 */ /* 0x000fe200078e0203 */
[----:B------:R-:W-:Y:S01]  /*9df0*/  @!P1 SEL R0, R4, c[0x0][0x234], !P3 ;  /* 0x00008d0004009a07 */ /* 0x000fe20005800000 */
[----:B------:R-:W-:Y:S02]  /*9e00*/  @P1 IMAD.MOV.U32 R3, RZ, RZ, 0x1 ;  /* 0x00000001ff031424 */ /* 0x000fe400078e00ff */
[----:B------:R-:W-:-:S02]  /*9e10*/  @!P4 IMAD R2, R6, c[0x0][0x1e0], RZ ;  /* 0x000078000602ca24 */ /* 0x000fc400078e02ff */
[----:B------:R-:W-:Y:S02]  /*9e20*/  @!P1 IMAD R3, R0, c[0x0][0x1c0], RZ ;  /* 0x0000700000039a24 */ /* 0x000fe400078e02ff */
[----:B------:R-:W-:-:S04]  /*9e30*/  @!P4 IMAD.WIDE.U32 R4, R24, c[0x0][0x1e0], RZ ;  /* 0x000078001804ca25 */ /* 0x000fc800078e00ff */
[----:B------:R-:W-:Y:S02]  /*9e40*/  @!P4 IMAD R7, R24, c[0x0][0x1e4], R2 ;  /* 0x000079001807ca24 */ /* 0x000fe400078e0202 */
[C---:B------:R-:W-:Y:S02]  /*9e50*/  IMAD R6, R24.reuse, R3, RZ ;  /* 0x0000000318067224 */ /* 0x040fe400078e02ff */
[----:B------:R-:W-:Y:S01]  /*9e60*/  @!P0 IMAD R249, R24, c[0x0][0x214], RZ ;  /* 0x0000850018f98a24 */ /* 0x000fe200078e02ff */
[----:B------:R-:W-:Y:S01]  /*9e70*/  CS2R R2, SRZ ;  /* 0x0000000000027805 */ /* 0x000fe2000001ff00 */
[----:B------:R-:W-:Y:S01]  /*9e80*/  @!P4 IMAD.MOV.U32 R8, RZ, RZ, R4 ;  /* 0x000000ffff08c224 */ /* 0x000fe200078e0004 */
[----:B------:R-:W-:Y:S01]  /*9e90*/  @!P4 IADD3 R9, R5, R7, RZ ;  /* 0x000000070509c210 */ /* 0x000fe20007ffe0ff */
[--C-:B------:R-:W-:Y:S01]  /*9ea0*/  @!P2 IMAD.MOV.U32 R2, RZ, RZ, R249.reuse ;  /* 0x000000ffff02a224 */ /* 0x100fe200078e00f9 */
[----:B------:R-:W-:Y:S01]  /*9eb0*/  SEL R6, R6, RZ, P2 ;  /* 0x000000ff06067207 */ /* 0x000fe20001000000 */
[----:B------:R-:W-:Y:S01]  /*9ec0*/  @P1 IMAD.MOV.U32 R16, RZ, RZ, c[0x0][0x210] ;  /* 0x00008400ff101624 */ /* 0x000fe200078e00ff */
[----:B------:R-:W-:Y:S01]  /*9ed0*/  @!P2 SHF.R.S32.HI R3, RZ, 0x1f, R249 ;  /* 0x0000001fff03a819 */ /* 0x000fe200000114f9 */
[----:B------:R-:W-:Y:S01]  /*9ee0*/  @!P1 IMAD.MOV.U32 R16, RZ, RZ, 0x1 ;  /* 0x00000001ff109424 */ /* 0x000fe200078e00ff */
[----:B------:R-:W-:Y:S01]  /*9ef0*/  SHF.R.S32.HI R5, RZ, 0x1f, R18 ;  /* 0x0000001fff057819 */ /* 0x000fe20000011412 */
[----:B------:R-:W-:Y:S01]  /*9f00*/  IMAD R6, R18, R0, R6 ;  /* 0x0000000012067224 */ /* 0x000fe200078e0206 */
[----:B------:R-:W-:Y:S01]  /*9f10*/  ISETP.GE.AND P2, PT, R10, R14, PT ;  /* 0x0000000e0a00720c */ /* 0x000fe20003f46270 */
[----:B------:R-:W-:Y:S01]  /*9f20*/  IMAD R0, R235, R16, RZ ;  /* 0x00000010eb007224 */ /* 0x000fe200078e02ff */
[----:B------:R-:W-:Y:S01]  /*9f30*/  IADD3 R4, P0, R15, R8, RZ ;  /* 0x000000080f047210 */ /* 0x000fe20007f1e0ff */
[----:B------:R-:W-:-:S03]  /*9f40*/  IMAD R7, R5, c[0x0][0x1f0], RZ ;  /* 0x00007c0005077a24 */ /* 0x000fc600078e02ff */
[----:B------:R-:W-:Y:S01]  /*9f50*/  LEA.HI.X.SX32 R5, R15, R9, 0x1, P0 ;  /* 0x000000090f057211 */ /* 0x000fe200000f0eff */
[----:B------:R-:W-:Y:S01]  /*9f60*/  IMAD R8, R18, c[0x0][0x1f4], R7 ;  /* 0x00007d0012087a24 */ /* 0x000fe200078e0207 */
[----:B------:R-:W-:Y:S02]  /*9f70*/  SHF.R.S32.HI R9, RZ, 0x1f, R0 ;  /* 0x0000001fff097819 */ /* 0x000fe40000011400 */
[----:B------:R-:W-:Y:S01]  /*9f80*/  IADD3 R20, P1, P0, R0, R2, R6 ;  /* 0x0000000200147210 */ /* 0x000fe2000783e006 */
[----:B------:R-:W-:Y:S01]  /*9f90*/  IMAD.WIDE.U32 R12, R18, c[0x0][0x1f0], R4 ;  /* 0x00007c00120c7a25 */ /* 0x000fe200078e0004 */
[----:B------:R-:W-:-:S03]  /*9fa0*/  SHF.R.S32.HI R0, RZ, 0x1f, R6 ;  /* 0x0000001fff007819 */ /* 0x000fc60000011406 */
        /* <DEDUP_REMOVED lines=15> */
.L_x_1011:
[----:B------:R-:W-:Y:S05]  /*a0a0*/  BSYNC B0 ;  /* 0x0000000000007941 */ /* 0x000fea0003800000 */
.L_x_1010:
        /* <DEDUP_REMOVED lines=18> */
.L_x_1013:
[----:B------:R-:W-:Y:S05]  /*a1d0*/  BSYNC B0 ;  /* 0x0000000000007941 */ /* 0x000fea0003800000 */
.L_x_1012:
        /* <DEDUP_REMOVED lines=18> */
.L_x_1015:
[----:B------:R-:W-:Y:S05]  /*a300*/  BSYNC B0 ;  /* 0x0000000000007941 */ /* 0x000fea0003800000 */
.L_x_1014:
        /* <DEDUP_REMOVED lines=18> */
.L_x_1017:
[----:B------:R-:W-:Y:S05]  /*a430*/  BSYNC B0 ;  /* 0x0000000000007941 */ /* 0x000fea0003800000 */
.L_x_1016:
        /* <DEDUP_REMOVED lines=18> */
.L_x_1019:
[----:B------:R-:W-:Y:S05]  /*a560*/  BSYNC B0 ;  /* 0x0000000000007941 */ /* 0x000fea0003800000 */
.L_x_1018:
        /* <DEDUP_REMOVED lines=18> */
.L_x_1021:
[----:B------:R-:W-:Y:S05]  /*a690*/  BSYNC B0 ;  /* 0x0000000000007941 */ /* 0x000fea0003800000 */
.L_x_1020:
        /* <DEDUP_REMOVED lines=18> */
.L_x_1023:
[----:B------:R-:W-:Y:S05]  /*a7c0*/  BSYNC B0 ;  /* 0x0000000000007941 */ /* 0x000fea0003800000 */
.L_x_1022:
        /* <DEDUP_REMOVED lines=18> */
.L_x_1025:
[----:B------:R-:W-:Y:S05]  /*a8f0*/  BSYNC B0 ;  /* 0x0000000000007941 */ /* 0x000fea0003800000 */
.L_x_1024:
        /* <DEDUP_REMOVED lines=17> */
[-C--:B-1----:R-:W-:Y:S02]  /*aa10*/  @!P1 LEA.HI.X.SX32 R3, R0, R17.reuse, 0x1, P0 ;  /* 0x0000001100039211 */ /* 0x082fe400000f0eff */
        /* <DEDUP_REMOVED lines=49> */
.L_x_1026:
        /* <DEDUP_REMOVED lines=13> */
.L_x_2389:


//--------------------- .text._ZN5flash16flash_fwd_kernelI23Flash_fwd_kernel_traitsILi128ELi128ELi32ELi4ELb0ELb0EN7cutlass10bfloat16_tE19Flash_kernel_traitsILi128ELi128ELi32ELi4ES3_EELb0ELb0ELb1ELb0ELb0ELb1ELb0ELb0EEEvNS_16Flash_fwd_paramsE --------------------------
	.section	.text._ZN5flash16flash_fwd_kernelI23Flash_fwd_kernel_traitsILi128ELi128ELi32ELi4ELb0ELb0EN7cutlass10bfloat16_tE19Flash_kernel_traitsILi128ELi128ELi32ELi4ES3_EELb0ELb0ELb1ELb0ELb0ELb1ELb0ELb0EEEvNS_16Flash_fwd_paramsE,"ax",@progbits
	.sectioninfo	@"SHI_REGISTERS=255"
	.align	128
        .global         _ZN5flash16flash_fwd_kernelI23Flash_fwd_kernel_traitsILi128ELi128ELi32ELi4ELb0ELb0EN7cutlass10bfloat16_tE19Flash_kernel_traitsILi128ELi128ELi32ELi4ES3_EELb0ELb0ELb1ELb0ELb0ELb1ELb0ELb0EEEvNS_16Flash_fwd_paramsE
        .type           _ZN5flash16flash_fwd_kernelI23Flash_fwd_kernel_traitsILi128ELi128ELi32ELi4ELb0ELb0EN7cutlass10bfloat16_tE19Flash_kernel_traitsILi128ELi128ELi32ELi4ES3_EELb0ELb0ELb1ELb0ELb0ELb1ELb0ELb0EEEvNS_16Flash_fwd_paramsE,@function
        .size           _ZN5flash16flash_fwd_kernelI23Flash_fwd_kernel_traitsILi128ELi128ELi32ELi4ELb0ELb0EN7cutlass10bfloat16_tE19Flash_kernel_traitsILi128ELi128ELi32ELi4ES3_EELb0ELb0ELb1ELb0ELb0ELb1ELb0ELb0EEEvNS_16Flash_fwd_paramsE,(.L_x_2390 - _ZN5flash16flash_fwd_kernelI23Flash_fwd_kernel_traitsILi128ELi128ELi32ELi4ELb0ELb0EN7cutlass10bfloat16_tE19Flash_kernel_traitsILi128ELi128ELi32ELi4ES3_EELb0ELb0ELb1ELb0ELb0ELb1ELb0ELb0EEEvNS_16Flash_fwd_paramsE)
        .other          _ZN5flash16flash_fwd_kernelI23Flash_fwd_kernel_traitsILi128ELi128ELi32ELi4ELb0ELb0EN7cutlass10bfloat16_tE19Flash_kernel_traitsILi128ELi128ELi32ELi4ES3_EELb0ELb0ELb1ELb0ELb0ELb1ELb0ELb0EEEvNS_16Flash_fwd_paramsE,@"STO_CUDA_ENTRY STV_DEFAULT"
_ZN5flash16flash_fwd_kernelI23Flash_fwd_kernel_traitsILi128ELi128ELi32ELi4ELb0ELb0EN7cutlass10bfloat16_tE19Flash_kernel_traitsILi128ELi128ELi32ELi4ES3_EELb0ELb0ELb1ELb0ELb0ELb1ELb0ELb0EEEvNS_16Flash_fwd_paramsE:
.text._ZN5flash16flash_fwd_kernelI23Flash_fwd_kernel_traitsILi128ELi128ELi32ELi4ELb0ELb0EN7cutlass10bfloat16_tE19Flash_kernel_traitsILi128ELi128ELi32ELi4ES3_EELb0ELb0ELb1ELb0ELb0ELb1ELb0ELb0EEEvNS_16Flash_fwd_paramsE:
        /* <DEDUP_REMOVED lines=56> */
.L_x_1027:
[----:B------:R-:W-:Y:S02]  /*0380*/  ULDC UR6, c[0x0][0x218] ;  /* 0x0000860000067ab9 */ /* 0x000fe40000000800 */
.L_x_1028:
        /* <DEDUP_REMOVED lines=116> */
.L_x_1031:
[----:B------:R-:W-:Y:S05]  /*0ad0*/  BSYNC B0 ;  /* 0x0000000000007941 */ /* 0x000fea0003800000 */
.L_x_1030:
        /* <DEDUP_REMOVED lines=16> */
.L_x_1033:
[----:B------:R-:W-:Y:S05]  /*0be0*/  BSYNC B0 ;  /* 0x0000000000007941 */ /* 0x000fea0003800000 */
.L_x_1032:
        /* <DEDUP_REMOVED lines=16> */
.L_x_1035:
[----:B------:R-:W-:Y:S05]  /*0cf0*/  BSYNC B0 ;  /* 0x0000000000007941 */ /* 0x000fea0003800000 */
.L_x_1034:
        /* <DEDUP_REMOVED lines=16> */
.L_x_1037:
[----:B------:R-:W-:Y:S05]  /*0e00*/  BSYNC B0 ;  /* 0x0000000000007941 */ /* 0x000fea0003800000 */
.L_x_1036:
        /* <DEDUP_REMOVED lines=16> */
.L_x_1039:
[----:B------:R-:W-:Y:S05]  /*0f10*/  BSYNC B0 ;  /* 0x0000000000007941 */ /* 0x000fea0003800000 */
.L_x_1038:
        /* <DEDUP_REMOVED lines=16> */
.L_x_1041:
[----:B------:R-:W-:Y:S05]  /*1020*/  BSYNC B0 ;  /* 0x0000000000007941 */ /* 0x000fea0003800000 */
.L_x_1040:
        /* <DEDUP_REMOVED lines=16> */
.L_x_1043:
[----:B------:R-:W-:Y:S05]  /*1130*/  BSYNC B0 ;  /* 0x0000000000007941 */ /* 0x000fea0003800000 */
.L_x_1042:
        /* <DEDUP_REMOVED lines=16> */
.L_x_1045:
[----:B------:R-:W-:Y:S05]  /*1240*/  BSYNC B0 ;  /* 0x0000000000007941 */ /* 0x000fea0003800000 */
.L_x_1044:
        /* <DEDUP_REMOVED lines=67> */
.L_x_1029:
[----:B-1----:R-:W-:Y:S02]  /*1680*/  UISETP.NE.AND UP0, UPT, UR11, -0x1, UPT ;  /* 0xffffffff0b00788c */ /* 0x002fe4000bf05270 */
        /* <DEDUP_REMOVED lines=14> */
[----:B------:R-:W-:Y:S02]  /*1770*/  @!UP0 UIADD3 UR17, UR25, UR22, URZ ;  /* 0x0000001619118290 */ /* 0x000fe4000fffe03f */
[----:B------:R-:W-:-:S02]  /*1780*/  @UP1 UIMAD UR7, UR23, UR5, UR29 ;  /* 0x00000005170712a4 */ /* 0x000fc4000f8e021d */
[----:B------:R-:W-:Y:S02]  /*1790*/  @!UP0 UMOV UR6, UR24 ;  /* 0x0000001800068c82 */ /* 0x000fe40008000000 */
        /* <DEDUP_REMOVED lines=15> */
.L_x_1046:
        /* <DEDUP_REMOVED lines=46> */
.L_x_1047:
        /* <DEDUP_REMOVED lines=8> */
[----:B------:R-:W-:Y:S01]  /*1bf0*/  LOP3.LUT R0, R2, 0xfffffff8, RZ, 0xc0, !PT ;  /* 0xfffffff802007812 */ /* 0x000fe200078ec0ff */
[----:B------:R-:W-:Y:S01]  /*1c00*/  UIADD3 UR20, UR8, -0x1, URZ ;  /* 0xffffffff08147890 */ /* 0x000fe2000fffe03f */
[----:B------:R-:W-:Y:S01]  /*1c10*/  SHF.R.S32.HI R30, RZ, 0x3, R2 ;  /* 0x00000003ff1e7819 */ /* 0x000fe20000011402 */
[----:B------:R-:W-:Y:S01]  /*1c20*/  UIMAD UR4, UR13, UR5, UR4 ;  /* 0x000000050d0472a4 */ /* 0x000fe2000f8e0204 */
[----:B------:R-:W-:Y:S01]  /*1c30*/  SHF.R.S32.HI R86, RZ, 0x5, R87 ;  /* 0x00000005ff567819 */ /* 0x000fe20000011457 */
[----:B------:R-:W-:Y:S01]  /*1c40*/  IMAD.IADD R26, R88, 0x1, -R0 ;  /* 0x00000001581a7824 */ /* 0x000fe200078e0a00 */
[C---:B------:R-:W-:Y:S01]  /*1c50*/  IADD3 R28, R30.reuse, 0x10, RZ ;  /* 0x000000101e1c7810 */ /* 0x040fe20007ffe0ff */
[----:B------:R-:W-:Y:S01]  /*1c60*/  IMAD.SHL.U32 R0, R30, 0x40, RZ ;  /* 0x000000401e007824 */ /* 0x000fe200078e00ff */
[--C-:B------:R-:W-:Y:S01]  /*1c70*/  SHF.R.S32.HI R31, RZ, 0x1f, R30.reuse ;  /* 0x0000001fff1f7819 */ /* 0x100fe2000001141e */
[----:B------:R-:W-:Y:S01]  /*1c80*/  IMAD.SHL.U32 R24, R26, 0x8, RZ ;  /* 0x000000081a187824 */ /* 0x000fe200078e00ff */
[----:B------:R-:W-:Y:S01]  /*1c90*/  ISETP.GE.AND P0, PT, R28, UR12, PT ;  /* 0x0000000c1c007c0c */ /* 0x000fe2000bf06270 */
[----:B------:R-:W-:Y:S01]  /*1ca0*/  UIMAD UR21, UR20, -0x20, UR15 ;  /* 0xffffffe0141578a4 */ /* 0x000fe2000f8e020f */
[----:B------:R-:W-:Y:S01]  /*1cb0*/  IADD3 R7, R30, 0x20, RZ ;  /* 0x000000201e077810 */ /* 0x000fe20007ffe0ff */
[----:B------:R-:W-:Y:S01]  /*1cc0*/  STL.64 [R1+0x20], R30 ;  /* 0x0000201e01007387 */ /* 0x000fe20000100a00 */
[----:B------:R-:W-:Y:S01]  /*1cd0*/  LOP3.LUT R0, R0, 0x1c0, RZ, 0xc0, !PT ;  /* 0x000001c000007812 */ /* 0x000fe200078ec0ff */
[----:B-1----:R-:W-:Y:S01]  /*1ce0*/  IMAD.WIDE R32, R3, 0x80, R30 ;  /* 0x0000008003207825 */ /* 0x002fe200078e021e */
[----:B------:R-:W-:Y:S01]  /*1cf0*/  SHF.R.S32.HI R25, RZ, 0x1f, R24 ;  /* 0x0000001fff197819 */ /* 0x000fe20000011418 */
[----:B------:R-:W-:Y:S01]  /*1d00*/  STL [R1+0x40], R28 ;  /* 0x0000401c01007387 */ /* 0x000fe20000100800 */
[----:B------:R-:W-:Y:S01]  /*1d10*/  IADD3 R2, P1, R24, UR6, RZ ;  /* 0x0000000618027c10 */ /* 0x000fe2000ff3e0ff */
[----:B------:R-:W-:Y:S01]  /*1d20*/  UMOV UR13, 0x5 ;  /* 0x00000005000d7882 */ /* 0x000fe20000000000 */
[----:B------:R-:W-:Y:S01]  /*1d30*/  ISETP.GE.AND P6, PT, R7, UR12, PT ;  /* 0x0000000c07007c0c */ /* 0x000fe2000bfc6270 */
[----:B------:R-:W-:Y:S01]  /*1d40*/  STL.64 [R1+0x8], R32 ;  /* 0x0000082001007387 */ /* 0x000fe20000100a00 */
[----:B------:R-:W-:Y:S01]  /*1d50*/  SHF.R.U32.HI R4, RZ, 0x3, R0 ;  /* 0x00000003ff047819 */ /* 0x000fe20000011600 */
[----:B------:R-:W-:Y:S01]  /*1d60*/  UISETP.GT.AND UP0, UPT, UR20, UR9, UPT ;  /* 0x000000091400728c */ /* 0x000fe2000bf04270 */
[----:B------:R-:W-:Y:S01]  /*1d70*/  IADD3.X R3, R25, UR17, RZ, P1, !PT ;  /* 0x0000001119037c10 */ /* 0x000fe20008ffe4ff */
[----:B------:R-:W-:Y:S01]  /*1d80*/  STL.64 [R1+0x28], R24 ;  /* 0x0000281801007387 */ /* 0x000fe20000100a00 */
[----:B------:R-:W-:-:S02]  /*1d90*/  LOP3.LUT R0, R0, 0x38, R24, 0xf8, !PT ;  /* 0x0000003800007812 */ /* 0x000fc400078ef818 */
[----:B------:R-:W-:Y:S01]  /*1da0*/  IADD3 R8, R30, 0x30, RZ ;  /* 0x000000301e087810 */ /* 0x000fe20007ffe0ff */
[----:B------:R1:W-:Y:S01]  /*1db0*/  STL [R1+0x4c], R7 ;  /* 0x00004c0701007387 */ /* 0x0003e20000100800 */
[----:B------:R-:W-:Y:S01]  /*1dc0*/  LOP3.LUT R6, R0, R4, RZ, 0x3c, !PT ;  /* 0x0000000400067212 */ /* 0x000fe200078e3cff */
[----:B--2---:R-:W-:Y:S01]  /*1dd0*/  IMAD.WIDE.U32 R2, R5, c[0x0][0x1a8], R2 ;  /* 0x00006a0005027a25 */ /* 0x004fe200078e0002 */
[----:B------:R-:W-:Y:S01]  /*1de0*/  LEA.HI R5, R27, R88, RZ, 0x6 ;  /* 0x000000581b057211 */ /* 0x000fe200078f30ff */
[----:B------:R2:W-:Y:S01]  /*1df0*/  STL [R1+0x54], R8 ;  /* 0x0000540801007387 */ /* 0x0005e20000100800 */
[----:B------:R-:W-:Y:S02]  /*1e00*/  @!P0 IADD3 R4, P1, R32, 0x10, RZ ;  /* 0x0000001020048810 */ /* 0x000fe40007f3e0ff */
[----:B------:R-:W-:Y:S01]  /*1e10*/  ISETP.GE.AND P3, PT, R30, UR12, PT ;  /* 0x0000000c1e007c0c */ /* 0x000fe2000bf66270 */
[----:B------:R-:W-:Y:S01]  /*1e20*/  IMAD.SHL.U32 R5, R5, 0x8, RZ ;  /* 0x0000000805057824 */ /* 0x000fe200078e00ff */
[----:B------:R-:W-:Y:S01]  /*1e30*/  ISETP.GE.AND P5, PT, R8, UR12, PT ;  /* 0x0000000c08007c0c */ /* 0x000fe2000bfa6270 */
[----:B------:R-:W-:Y:S01]  /*1e40*/  @!P0 IMAD.X R0, RZ, RZ, R33, P1 ;  /* 0x000000ffff008224 */ /* 0x000fe200008e0621 */
[----:B------:R-:W-:-:S02]  /*1e50*/  @!P6 IADD3 R10, P1, R32, 0x20, RZ ;  /* 0x00000020200ae810 */ /* 0x000fc40007f3e0ff */
[----:B------:R-:W-:Y:S01]  /*1e60*/  LOP3.LUT R223, R6, 0xfffffe00, R5, 0xf8, !PT ;  /* 0xfffffe0006df7812 */ /* 0x000fe200078ef805 */
[----:B------:R-:W-:Y:S01]  /*1e70*/  @!P0 IMAD R0, R0, c[0x0][0x190], RZ ;  /* 0x0000640000008a24 */ /* 0x000fe200078e02ff */
[----:B------:R-:W-:Y:S01]  /*1e80*/  IADD3 R3, R3, UR4, RZ ;  /* 0x0000000403037c10 */ /* 0x000fe2000fffe0ff */
[----:B------:R-:W-:Y:S01]  /*1e90*/  @!P6 IMAD.X R5, RZ, RZ, R33, P1 ;  /* 0x000000ffff05e224 */ /* 0x000fe200008e0621 */
[----:B------:R-:W-:Y:S01]  /*1ea0*/  IADD3 R22, R30, 0x50, RZ ;  /* 0x000000501e167810 */ /* 0x000fe20007ffe0ff */
[C---:B------:R-:W-:Y:S01]  /*1eb0*/  @!P0 IMAD R19, R4.reuse, c[0x0][0x194], R0 ;  /* 0x0000650004138a24 */ /* 0x040fe200078e0200 */
[----:B------:R-:W-:Y:S01]  /*1ec0*/  ULDC.64 UR4, c[0x0][0x198] ;  /* 0x0000660000047ab9 */ /* 0x000fe20000000a00 */
[----:B------:R-:W-:Y:S01]  /*1ed0*/  @!P3 IMAD R0, R33, c[0x0][0x190], RZ ;  /* 0x000064002100ba24 */ /* 0x000fe200078e02ff */
[----:B------:R-:W-:Y:S01]  /*1ee0*/  USHF.L.U64.HI UR6, UR4, UR13, UR5 ;  /* 0x0000000d04067299 */ /* 0x000fe20008010205 */
[----:B------:R-:W-:Y:S02]  /*1ef0*/  @!P6 IMAD R5, R5, c[0x0][0x190], RZ ;  /* 0x000064000505ea24 */ /* 0x000fe400078e02ff */
[----:B------:R-:W-:Y:S01]  /*1f00*/  @!P0 IMAD.WIDE.U32 R14, R4, c[0x0][0x190], R2 ;  /* 0x00006400040e8a25 */ /* 0x000fe200078e0002 */
[----:B-1----:R-:W-:-:S03]  /*1f10*/  IADD3 R7, R30, 0x40, RZ ;  /* 0x000000401e077810 */ /* 0x002fc60007ffe0ff */
[----:B------:R-:W-:Y:S01]  /*1f20*/  @!P6 IMAD R18, R10, c[0x0][0x194], R5 ;  /* 0x000065000a12ea24 */ /* 0x000fe200078e0205 */
[----:B------:R-:W-:Y:S01]  /*1f30*/  ISETP.GE.AND P4, PT, R7, UR12, PT ;  /* 0x0000000c07007c0c */ /* 0x000fe2000bf86270 */
[----:B------:R1:W-:Y:S01]  /*1f40*/  STL [R1+0x58], R7 ;  /* 0x0000580701007387 */ /* 0x0003e20000100800 */
[C---:B--2---:R-:W-:Y:S01]  /*1f50*/  @!P5 IADD3 R8, P2, R32.reuse, 0x30, RZ ;  /* 0x000000302008d810 */ /* 0x044fe20007f5e0ff */
[----:B------:R-:W-:Y:S02]  /*1f60*/  @!P3 IMAD.WIDE.U32 R4, R32, c[0x0][0x190], R2 ;  /* 0x000064002004ba25 */ /* 0x000fe400078e0002 */
[----:B------:R2:W-:Y:S02]  /*1f70*/  STL [R1+0x44], R22 ;  /* 0x0000441601007387 */ /* 0x0005e40000100800 */
[----:B------:R-:W-:Y:S02]  /*1f80*/  @!P5 IMAD.X R6, RZ, RZ, R33, P2 ;  /* 0x000000ffff06d224 */ /* 0x000fe400010e0621 */
[----:B------:R-:W-:-:S04]  /*1f90*/  @!P6 IMAD.WIDE.U32 R10, R10, c[0x0][0x190], R2 ;  /* 0x000064000a0aea25 */ /* 0x000fc800078e0002 */
[----:B------:R-:W-:Y:S01]  /*1fa0*/  @!P4 IADD3 R16, P1, R32, 0x40, RZ ;  /* 0x000000402010c810 */ /* 0x000fe20007f3e0ff */
[----:B------:R-:W-:Y:S02]  /*1fb0*/  @!P5 IMAD R6, R6, c[0x0][0x190], RZ ;  /* 0x000064000606da24 */ /* 0x000fe400078e02ff */
[----:B------:R-:W-:Y:S02]  /*1fc0*/  IMAD.SHL.U32 R223, R223, 0x2, RZ ;  /* 0x00000002dfdf7824 */ /* 0x000fe400078e00ff */
[----:B------:R-:W-:Y:S01]  /*1fd0*/  @!P5 IMAD R21, R8, c[0x0][0x194], R6 ;  /* 0x000065000815da24 */ /* 0x000fe200078e0206 */
[----:B------:R-:W-:Y:S01]  /*1fe0*/  @!P0 LEA R6, P2, R14, c[0x0][0x160], 0x1 ;  /* 0x000058000e068a11 */ /* 0x000fe200078408ff */
[----:B------:R-:W-:-:S04]  /*1ff0*/  @!P5 IMAD.WIDE.U32 R8, R8, c[0x0][0x190], R2 ;  /* 0x000064000808da25 */ /* 0x000fc800078e0002 */
[----:B------:R-:W-:Y:S02]  /*2000*/  @!P6 IMAD.IADD R11, R11, 0x1, R18 ;  /* 0x000000010b0be824 */ /* 0x000fe400078e0212 */
[----:B-1----:R-:W-:Y:S02]  /*2010*/  @!P3 IMAD R7, R32, c[0x0][0x194], R0 ;  /* 0x000065002007ba24 */ /* 0x002fe400078e0200 */
[----:B------:R-:W-:Y:S01]  /*2020*/  @!P4 IMAD.X R0, RZ, RZ, R33, P1 ;  /* 0x000000ffff00c224 */ /* 0x000fe200008e0621 */
[----:B------:R-:W-:-:S03]  /*2030*/  @!P3 LEA R12, P1, R4, c[0x0][0x160], 0x1 ;  /* 0x00005800040cba11 */ /* 0x000fc600078208ff */
[----:B------:R-:W-:Y:S02]  /*2040*/  @!P4 IMAD R17, R0, c[0x0][0x190], RZ ;  /* 0x000064000011ca24 */ /* 0x000fe400078e02ff */
[----:B------:R-:W-:Y:S02]  /*2050*/  @!P3 IMAD.IADD R0, R5, 0x1, R7 ;  /* 0x000000010500b824 */ /* 0x000fe400078e0207 */
[----:B------:R-:W-:-:S03]  /*2060*/  @!P4 IMAD R17, R16, c[0x0][0x194], R17 ;  /* 0x000065001011ca24 */ /* 0x000fc600078e0211 */
[----:B------:R-:W-:Y:S01]  /*2070*/  @!P3 LEA.HI.X R13, R4, c[0x0][0x164], R0, 0x1, P1 ;  /* 0x00005900040dba11 */ /* 0x000fe200008f0c00 */
[----:B------:R-:W-:Y:S01]  /*2080*/  @!P0 IMAD.IADD R0, R15, 0x1, R19 ;  /* 0x000000010f008824 */ /* 0x000fe200078e0213 */
[----:B------:R-:W-:Y:S01]  /*2090*/  @!P6 LEA R18, P1, R10, c[0x0][0x160], 0x1 ;  /* 0x000058000a12ea11 */ /* 0x000fe200078208ff */
[----:B------:R-:W-:Y:S02]  /*20a0*/  @!P4 IMAD.WIDE.U32 R4, R16, c[0x0][0x190], R2 ;  /* 0x000064001004ca25 */ /* 0x000fe400078e0002 */
[----:B------:R-:W-:Y:S01]  /*20b0*/  @!PT LDS RZ, [RZ] ;  /* 0x00000000fffff984 */ /* 0x000fe20000000800 */
[----:B------:R-:W-:Y:S01]  /*20c0*/  @!PT LDS RZ, [RZ] ;  /* 0x00000000fffff984 */ /* 0x000fe20000000800 */
[----:B------:R-:W-:Y:S01]  /*20d0*/  @!PT LDS RZ, [RZ] ;  /* 0x00000000fffff984 */ /* 0x000fe20000000800 */
[----:B------:R1:W-:Y:S01]  /*20e0*/  @!P3 LDGSTS.E.BYPASS.LTC128B.128 [R223], [R12.64] ;  /* 0x000000000cdfbfae */ /* 0x0003e2000b901d52 */
[----:B------:R-:W-:Y:S01]  /*20f0*/  @!P0 LEA.HI.X R7, R14, c[0x0][0x164], R0, 0x1, P2 ;  /* 0x000059000e078a11 */ /* 0x000fe200010f0c00 */
[----:B------:R-:W-:Y:S01]  /*2100*/  @!P5 IMAD.IADD R0, R9, 0x1, R21 ;  /* 0x000000010900d824 */ /* 0x000fe200078e0215 */
[----:B------:R-:W-:Y:S01]  /*2110*/  @!P6 LEA.HI.X R19, R10, c[0x0][0x164], R11, 0x1, P1 ;  /* 0x000059000a13ea11 */ /* 0x000fe200008f0c0b */
[----:B------:R1:W-:Y:S01]  /*2120*/  @!P3 LDGSTS.E.BYPASS.LTC128B.128 [R223+0x4000], [R12.64+0x80] ;  /* 0x040000800cdfbfae */ /* 0x0003e2000b901d52 */
[----:B------:R-:W-:Y:S01]  /*2130*/  ISETP.GE.AND P3, PT, R22, UR12, PT ;  /* 0x0000000c16007c0c */ /* 0x000fe2000bf66270 */
[----:B------:R-:W-:Y:S01]  /*2140*/  @!P4 IMAD.IADD R5, R5, 0x1, R17 ;  /* 0x000000010505c824 */ /* 0x000fe200078e0211 */
[----:B------:R-:W-:Y:S01]  /*2150*/  IADD3 R10, R30, 0x60, RZ ;  /* 0x000000601e0a7810 */ /* 0x000fe20007ffe0ff */
[----:B------:R3:W-:Y:S01]  /*2160*/  @!P0 LDGSTS.E.BYPASS.LTC128B.128 [R223+0x800], [R6.64] ;  /* 0x0080000006df8fae */ /* 0x0007e2000b901d52 */
[----:B--2---:R-:W-:-:S02]  /*2170*/  @!P4 LEA R22, P1, R4, c[0x0][0x160], 0x1 ;  /* 0x000058000416ca11 */ /* 0x004fc400078208ff */
[----:B------:R-:W-:Y:S01]  /*2180*/  LEA.HI R21, R27, R88, RZ, 0x4 ;  /* 0x000000581b157211 */ /* 0x000fe200078f20ff */
[----:B------:R3:W-:Y:S01]  /*2190*/  @!P0 LDGSTS.E.BYPASS.LTC128B.128 [R223+0x4800], [R6.64+0x80] ;  /* 0x0480008006df8fae */ /* 0x0007e2000b901d52 */
[----:B------:R-:W-:-:S03]  /*21a0*/  @!P4 LEA.HI.X R23, R4, c[0x0][0x164], R5, 0x1, P1 ;  /* 0x000059000417ca11 */ /* 0x000fc600008f0c05 */
[----:B------:R-:W-:Y:S04]  /*21b0*/  STL [R1+0x48], R10 ;  /* 0x0000480a01007387 */ /* 0x000fe80000100800 */
[----:B------:R2:W-:Y:S04]  /*21c0*/  @!P6 LDGSTS.E.BYPASS.LTC128B.128 [R223+0x1000], [R18.64] ;  /* 0x0100000012dfefae */ /* 0x0005e8000b901d52 */
[----:B------:R2:W-:Y:S01]  /*21d0*/  @!P6 LDGSTS.E.BYPASS.LTC128B.128 [R223+0x5000], [R18.64+0x80] ;  /* 0x0500008012dfefae */ /* 0x0005e2000b901d52 */
[----:B------:R-:W-:Y:S02]  /*21e0*/  ISETP.GE.AND P6, PT, R30, UR21, PT ;  /* 0x000000151e007c0c */ /* 0x000fe4000bfc6270 */
[----:B-1----:R-:W-:-:S04]  /*21f0*/  @!P5 LEA R12, P2, R8, c[0x0][0x160], 0x1 ;  /* 0x00005800080cda11 */ /* 0x002fc800078408ff */
[----:B------:R-:W-:Y:S02]  /*2200*/  @!P5 LEA.HI.X R13, R8, c[0x0][0x164], R0, 0x1, P2 ;  /* 0x00005900080dda11 */ /* 0x000fe400010f0c00 */
[----:B------:R-:W-:Y:S02]  /*2210*/  ISETP.GE.AND P2, PT, R10, UR12, PT ;  /* 0x0000000c0a007c0c */ /* 0x000fe4000bf46270 */
[----:B------:R-:W-:Y:S01]  /*2220*/  IADD3 R0, R30, 0x70, RZ ;  /* 0x000000701e007810 */ /* 0x000fe20007ffe0ff */
[----:B------:R1:W-:Y:S01]  /*2230*/  @!P5 LDGSTS.E.BYPASS.LTC128B.128 [R223+0x1800], [R12.64] ;  /* 0x018000000cdfdfae */ /* 0x0003e2000b901d52 */
[----:B---3--:R-:W-:Y:S02]  /*2240*/  @!P3 IADD3 R6, P0, R32, 0x50, RZ ;  /* 0x000000502006b810 */ /* 0x008fe40007f1e0ff */
[----:B------:R-:W-:Y:S01]  /*2250*/  ISETP.GE.AND P1, PT, R0, UR12, PT ;  /* 0x0000000c00007c0c */ /* 0x000fe2000bf26270 */
[----:B------:R3:W-:Y:S02]  /*2260*/  STL [R1+0x50], R0 ;  /* 0x0000500001007387 */ /* 0x0007e40000100800 */
[----:B------:R-:W-:-:S02]  /*2270*/  @!P3 IMAD.X R4, RZ, RZ, R33, P0 ;  /* 0x000000ffff04b224 */ /* 0x000fc400000e0621 */
[----:B------:R1:W-:Y:S01]  /*2280*/  @!P5 LDGSTS.E.BYPASS.LTC128B.128 [R223+0x5800], [R12.64+0x80] ;  /* 0x058000800cdfdfae */ /* 0x0003e2000b901d52 */
[----:B------:R-:W-:Y:S01]  /*2290*/  ISETP.GE.AND P5, PT, R28, UR21, PT ;  /* 0x000000151c007c0c */ /* 0x000fe2000bfa6270 */
[----:B------:R-:W-:Y:S01]  /*22a0*/  @!P3 IMAD R4, R4, c[0x0][0x190], RZ ;  /* 0x000064000404ba24 */ /* 0x000fe200078e02ff */
[C---:B------:R-:W-:Y:S01]  /*22b0*/  @!P2 IADD3 R5, P0, R32.reuse, 0x60, RZ ;  /* 0x000000602005a810 */ /* 0x040fe20007f1e0ff */
[----:B------:R4:W-:Y:S04]  /*22c0*/  @!P4 LDGSTS.E.BYPASS.LTC128B.128 [R223+0x2000], [R22.64] ;  /* 0x0200000016dfcfae */ /* 0x0009e8000b901d52 */
[----:B------:R4:W-:Y:S01]  /*22d0*/  @!P4 LDGSTS.E.BYPASS.LTC128B.128 [R223+0x6000], [R22.64+0x80] ;  /* 0x0600008016dfcfae */ /* 0x0009e2000b901d52 */
[----:B---3--:R-:W-:Y:S01]  /*22e0*/  @!P2 IMAD.X R0, RZ, RZ, R33, P0 ;  /* 0x000000ffff00a224 */ /* 0x008fe200000e0621 */
[----:B------:R-:W-:-:S03]  /*22f0*/  @!P1 IADD3 R9, P0, R32, 0x70, RZ ;  /* 0x0000007020099810 */ /* 0x000fc60007f1e0ff */
[----:B------:R-:W-:Y:S02]  /*2300*/  @!P2 IMAD R10, R0, c[0x0][0x190], RZ ;  /* 0x00006400000aaa24 */ /* 0x000fe400078e02ff */
[C---:B------:R-:W-:Y:S02]  /*2310*/  @!P3 IMAD R0, R6.reuse, c[0x0][0x194], R4 ;  /* 0x000065000600ba24 */ /* 0x040fe400078e0204 */
[----:B------:R-:W-:-:S04]  /*2320*/  @!P3 IMAD.WIDE.U32 R6, R6, c[0x0][0x190], R2 ;  /* 0x000064000606ba25 */ /* 0x000fc800078e0002 */
[----:B------:R-:W-:Y:S01]  /*2330*/  @!P1 IMAD.X R8, RZ, RZ, R33, P0 ;  /* 0x000000ffff089224 */ /* 0x000fe200000e0621 */
[C---:B------:R-:W-:Y:S01]  /*2340*/  @!P3 LEA R16, P0, R6.reuse, c[0x0][0x160], 0x1 ;  /* 0x000058000610ba11 */ /* 0x040fe200078008ff */
[----:B------:R-:W-:Y:S02]  /*2350*/  @!P3 IMAD.IADD R0, R7, 0x1, R0 ;  /* 0x000000010700b824 */ /* 0x000fe400078e0200 */
[C---:B------:R-:W-:Y:S02]  /*2360*/  @!P2 IMAD R10, R5.reuse, c[0x0][0x194], R10 ;  /* 0x00006500050aaa24 */ /* 0x040fe400078e020a */
[----:B------:R-:W-:Y:S01]  /*2370*/  @!P2 IMAD.WIDE.U32 R4, R5, c[0x0][0x190], R2 ;  /* 0x000064000504aa25 */ /* 0x000fe200078e0002 */
[----:B------:R-:W-:-:S03]  /*2380*/  @!P3 LEA.HI.X R17, R6, c[0x0][0x164], R0, 0x1, P0 ;  /* 0x000059000611ba11 */ /* 0x000fc600000f0c00 */
[----:B------:R-:W-:Y:S01]  /*2390*/  @!P1 IMAD R8, R8, c[0x0][0x190], RZ ;  /* 0x0000640008089a24 */ /* 0x000fe200078e02ff */
[C---:B------:R-:W-:Y:S01]  /*23a0*/  @!P2 LEA R14, P0, R4.reuse, c[0x0][0x160], 0x1 ;  /* 0x00005800040eaa11 */ /* 0x040fe200078008ff */
[----:B------:R-:W-:Y:S01]  /*23b0*/  @!P2 IMAD.IADD R0, R5, 0x1, R10 ;  /* 0x000000010500a824 */ /* 0x000fe200078e020a */
[----:B------:R3:W-:Y:S01]  /*23c0*/  @!P3 LDGSTS.E.BYPASS.LTC128B.128 [R223+0x2800], [R16.64] ;  /* 0x0280000010dfbfae */ /* 0x0007e2000b901d52 */
[C---:B------:R-:W-:Y:S02]  /*23d0*/  @!P1 IMAD R6, R9.reuse, c[0x0][0x194], R8 ;  /* 0x0000650009069a24 */ /* 0x040fe400078e0208 */
[----:B------:R-:W-:Y:S01]  /*23e0*/  @!P1 IMAD.WIDE.U32 R2, R9, c[0x0][0x190], R2 ;  /* 0x0000640009029a25 */ /* 0x000fe200078e0002 */
[----:B------:R-:W-:Y:S01]  /*23f0*/  @!P2 LEA.HI.X R15, R4, c[0x0][0x164], R0, 0x1, P0 ;  /* 0x00005900040faa11 */ /* 0x000fe200000f0c00 */
[----:B------:R3:W-:Y:S01]  /*2400*/  @!P3 LDGSTS.E.BYPASS.LTC128B.128 [R223+0x6800], [R16.64+0x80] ;  /* 0x0680008010dfbfae */ /* 0x0007e2000b901d52 */
[----:B------:R-:W-:Y:S01]  /*2410*/  SHF.R.S32.HI R9, RZ, 0x4, R21 ;  /* 0x00000004ff097819 */ /* 0x000fe20000011415 */
[----:B------:R-:W-:Y:S01]  /*2420*/  @!P1 IMAD.IADD R3, R3, 0x1, R6 ;  /* 0x0000000103039824 */ /* 0x000fe200078e0206 */
[----:B------:R-:W-:Y:S01]  /*2430*/  @!P1 LEA R10, P0, R2, c[0x0][0x160], 0x1 ;  /* 0x00005800020a9a11 */ /* 0x000fe200078008ff */
[----:B------:R-:W-:Y:S01]  /*2440*/  IMAD R0, R31, c[0x0][0x198], RZ ;  /* 0x000066001f007a24 */ /* 0x000fe200078e02ff */
[----:B------:R-:W-:Y:S01]  /*2450*/  LEA.HI R6, R21, R9, RZ, 0x1 ;  /* 0x0000000915067211 */ /* 0x000fe200078f08ff */
[----:B------:R-:W-:Y:S01]  /*2460*/  IMAD.WIDE.U32 R4, R30, c[0x0][0x198], R24 ;  /* 0x000066001e047a25 */ /* 0x000fe200078e0018 */
[----:B------:R-:W-:Y:S01]  /*2470*/  @!P1 LEA.HI.X R11, R2, c[0x0][0x164], R3, 0x1, P0 ;  /* 0x00005900020b9a11 */ /* 0x000fe200000f0c03 */
[----:B------:R5:W-:Y:S01]  /*2480*/  @!P2 LDGSTS.E.BYPASS.LTC128B.128 [R223+0x3000], [R14.64] ;  /* 0x030000000edfafae */ /* 0x000be2000b901d52 */
[----:B------:R-:W-:Y:S01]  /*2490*/  LOP3.LUT R6, R6, 0xfffffffe, RZ, 0xc0, !PT ;  /* 0xfffffffe06067812 */ /* 0x000fe200078ec0ff */
[----:B------:R-:W-:Y:S01]  /*24a0*/  IMAD R0, R30, c[0x0][0x19c], R0 ;  /* 0x000067001e007a24 */ /* 0x000fe200078e0200 */
[----:B------:R-:W-:Y:S01]  /*24b0*/  IADD3 R4, P0, R4, UR22, RZ ;  /* 0x0000001604047c10 */ /* 0x000fe2000ff1e0ff */
[----:B------:R-:W-:Y:S01]  /*24c0*/  IMAD R7, R31, c[0x0][0x1a0], RZ ;  /* 0x000068001f077a24 */ /* 0x000fe200078e02ff */
[----:B------:R-:W-:Y:S01]  /*24d0*/  USHF.R.S32.HI UR22, URZ, 0x1f, UR20 ;  /* 0x0000001f3f167899 */ /* 0x000fe20008011414 */
[C---:B------:R-:W-:Y:S01]  /*24e0*/  IMAD.WIDE.U32 R2, R30.reuse, c[0x0][0x1a0], R24 ;  /* 0x000068001e027a25 */ /* 0x040fe200078e0018 */
[----:B------:R-:W-:Y:S01]  /*24f0*/  IADD3.X R5, R5, UR7, R0, P0, !PT ;  /* 0x0000000705057c10 */ /* 0x000fe200087fe400 */
[----:B------:R-:W-:Y:S01]  /*2500*/  USHF.L.U32 UR7, UR4, 0x5, URZ ;  /* 0x0000000504077899 */ /* 0x000fe2000800063f */
[----:B------:R5:W-:Y:S01]  /*2510*/  @!P2 LDGSTS.E.BYPASS.LTC128B.128 [R223+0x7000], [R14.64+0x80] ;  /* 0x070000800edfafae */ /* 0x000be2000b901d52 */
[----:B------:R-:W-:Y:S01]  /*2520*/  IMAD R0, R30, c[0x0][0x1a4], R7 ;  /* 0x000069001e007a24 */ /* 0x000fe200078e0207 */
[----:B------:R-:W-:Y:S01]  /*2530*/  IADD3 R8, P0, R2, UR24, RZ ;  /* 0x0000001802087c10 */ /* 0x000fe2000ff1e0ff */
[----:B------:R-:W-:Y:S01]  /*2540*/  IMAD.IADD R25, R9, 0x1, -R6 ;  /* 0x0000000109197824 */ /* 0x000fe200078e0a06 */
[----:B------:R-:W-:Y:S01]  /*2550*/  SHF.R.S32.HI R7, RZ, 0x1f, R20 ;  /* 0x0000001fff077819 */ /* 0x000fe20000011414 */
[C---:B------:R-:W-:Y:S01]  /*2560*/  IMAD.WIDE.U32 R32, R20.reuse, c[0x0][0x1b0], R4 ;  /* 0x00006c0014207a25 */ /* 0x040fe200078e0004 */
[----:B------:R-:W-:Y:S01]  /*2570*/  IADD3.X R9, R3, UR23, R0, P0, !PT ;  /* 0x0000001703097c10 */ /* 0x000fe200087fe400 */
[----:B------:R-:W-:Y:S01]  /*2580*/  USHF.L.U64.HI UR23, UR4, UR10, UR5 ;  /* 0x0000000a04177299 */ /* 0x000fe20008010205 */
[----:B------:R3:W-:Y:S01]  /*2590*/  @!P1 LDGSTS.E.BYPASS.LTC128B.128 [R223+0x3800], [R10.64] ;  /* 0x038000000adf9fae */ /* 0x0007e2000b901d52 */
[----:B------:R-:W-:Y:S01]  /*25a0*/  IMAD R0, R7, c[0x0][0x1b0], RZ ;  /* 0x00006c0007007a24 */ /* 0x000fe200078e02ff */
[----:B------:R-:W-:Y:S01]  /*25b0*/  UIMAD UR5, UR6, UR20, URZ ;  /* 0x00000014060572a4 */ /* 0x000fe2000f8e023f */
[----:B------:R-:W-:Y:S01]  /*25c0*/  IMAD.MOV.U32 R90, RZ, RZ, R32 ;  /* 0x000000ffff5a7224 */ /* 0x000fe200078e0020 */
[----:B------:R-:W-:Y:S01]  /*25d0*/  USHF.L.U32 UR24, UR4, 0x4, URZ ;  /* 0x0000000404187899 */ /* 0x000fe2000800063f */
[----:B------:R-:W-:Y:S01]  /*25e0*/  IMAD R2, R20, c[0x0][0x1b4], R0 ;  /* 0x00006d0014027a24 */ /* 0x000fe200078e0200 */
[----:B------:R-:W-:Y:S01]  /*25f0*/  LOP3.LUT R0, R21, 0xfffffff0, RZ, 0xc0, !PT ;  /* 0xfffffff015007812 */ /* 0x000fe200078ec0ff */
[----:B------:R-:W-:Y:S01]  /*2600*/  IMAD.U32 R21, RZ, RZ, UR20 ;  /* 0x00000014ff157e24 */ /* 0x000fe2000f8e00ff */
[----:B------:R-:W-:Y:S01]  /*2610*/  UIMAD UR5, UR22, UR7, UR5 ;  /* 0x00000007160572a4 */ /* 0x000fe2000f8e0205 */
[----:B------:R-:W-:Y:S01]  /*2620*/  IMAD.IADD R91, R33, 0x1, R2 ;  /* 0x00000001215b7824 */ /* 0x000fe200078e0202 */
[----:B------:R3:W-:Y:S01]  /*2630*/  @!P1 LDGSTS.E.BYPASS.LTC128B.128 [R223+0x7800], [R10.64+0x80] ;  /* 0x078000800adf9fae */ /* 0x0007e2000b901d52 */
[----:B------:R-:W-:Y:S01]  /*2640*/  IMAD.SHL.U32 R5, R26, 0x40, RZ ;  /* 0x000000401a057824 */ /* 0x000fe200078e00ff */
[----:B------:R-:W-:Y:S01]  /*2650*/  ISETP.GE.AND P3, PT, R30, UR21, PT ;  /* 0x000000151e007c0c */ /* 0x000fe2000bf66270 */
[----:B------:R-:W-:Y:S01]  /*2660*/  IMAD.WIDE.U32 R2, R21, UR7, R90 ;  /* 0x0000000715027c25 */ /* 0x000fe2000f8e005a */
[----:B------:R-:W-:Y:S01]  /*2670*/  ISETP.GE.AND P2, PT, R28, UR21, PT ;  /* 0x000000151c007c0c */ /* 0x000fe2000bf46270 */
[----:B------:R-:W-:Y:S01]  /*2680*/  STL.64 [R1+0x18], R32 ;  /* 0x0000182001007387 */ /* 0x000fe20000100a00 */
[----:B------:R-:W-:Y:S01]  /*2690*/  LOP3.LUT R5, R5, 0x1c0, RZ, 0xc0, !PT ;  /* 0x000001c005057812 */ /* 0x000fe200078ec0ff */
[----:B-1----:R-:W-:Y:S01]  /*26a0*/  IMAD.SHL.U32 R12, R30, 0x8, RZ ;  /* 0x000000081e0c7824 */ /* 0x002fe200078e00ff */
[----:B------:R-:W-:Y:S01]  /*26b0*/  IADD3 R6, R3, UR5, RZ ;  /* 0x0000000503067c10 */ /* 0x000fe2000fffe0ff */
[----:B------:R-:W-:Y:S01]  /*26c0*/  IMAD.IADD R0, R88, 0x1, -R0 ;  /* 0x0000000158007824 */ /* 0x000fe200078e0a00 */
[----:B------:R-:W-:Y:S01]  /*26d0*/  @!P6 LEA R4, P0, R2, c[0x0][0x168], 0x1 ;  /* 0x00005a000204ea11 */ /* 0x000fe200078008ff */
[----:B------:R-:W-:Y:S01]  /*26e0*/  ULDC.64 UR4, c[0x0][0x1a0] ;  /* 0x0000680000047ab9 */ /* 0x000fe20000000a00 */
[----:B--2---:R-:W-:Y:S01]  /*26f0*/  LOP3.LUT R18, R5, 0x8, R12, 0xf8, !PT ;  /* 0x0000000805127812 */ /* 0x004fe200078ef80c */
[----:B------:R-:W-:Y:S01]  /*2700*/  USHF.L.U64.HI UR13, UR4, UR13, UR5 ;  /* 0x0000000d040d7299 */ /* 0x000fe20008010205 */
[----:B------:R-:W-:Y:S01]  /*2710*/  SHF.R.U32.HI R12, RZ, 0x3, R5 ;  /* 0x00000003ff0c7819 */ /* 0x000fe20000011605 */
[----:B------:R-:W-:Y:S01]  /*2720*/  IMAD.WIDE.U32 R8, R20, c[0x0][0x1b8], R8 ;  /* 0x00006e0014087a25 */ /* 0x000fe200078e0008 */
[C---:B------:R-:W-:Y:S01]  /*2730*/  @!P6 LEA.HI.X R5, R2.reuse, c[0x0][0x16c], R6, 0x1, P0 ;  /* 0x00005b000205ea11 */ /* 0x040fe200000f0c06 */
[----:B------:R-:W-:Y:S01]  /*2740*/  USHF.L.U32 UR17, UR4, 0x5, URZ ;  /* 0x0000000504117899 */ /* 0x000fe2000800063f */
[----:B------:R-:W-:Y:S01]  /*2750*/  @!P5 IADD3 R3, P0, R2, UR24, RZ ;  /* 0x000000180203dc10 */ /* 0x000fe2000ff1e0ff */
[----:B------:R-:W-:Y:S01]  /*2760*/  UIMAD UR26, UR13, UR20, URZ ;  /* 0x000000140d1a72a4 */ /* 0x000fe2000f8e023f */
[----:B------:R-:W-:Y:S01]  /*2770*/  SHF.R.S32.HI R19, RZ, 0x1f, R0 ;  /* 0x0000001fff137819 */ /* 0x000fe20000011400 */
[----:B------:R1:W-:Y:S01]  /*2780*/  @!P6 LDGSTS.E.BYPASS.LTC128B.128 [R223+0x8000], [R4.64] ;  /* 0x0800000004dfefae */ /* 0x0003e2000b901d52 */
[----:B------:R-:W-:Y:S01]  /*2790*/  @!P5 IADD3.X R6, R6, UR23, RZ, P0, !PT ;  /* 0x000000170606dc10 */ /* 0x000fe200087fe4ff */
[----:B------:R-:W-:Y:S01]  /*27a0*/  UIMAD UR26, UR22, UR17, UR26 ;  /* 0x00000011161a72a4 */ /* 0x000fe2000f8e021a */
[----:B------:R-:W-:Y:S01]  /*27b0*/  @!P5 LEA R2, P0, R3, c[0x0][0x168], 0x1 ;  /* 0x00005a000302da11 */ /* 0x000fe200078008ff */
[----:B------:R1:W-:Y:S01]  /*27c0*/  @!P6 LDGSTS.E.BYPASS.LTC128B.128 [R223+0x9000], [R4.64+0x80] ;  /* 0x0900008004dfefae */ /* 0x0003e2000b901d52 */
[----:B------:R-:W-:Y:S01]  /*27d0*/  LEA.HI R19, R19, R0, RZ, 0x3 ;  /* 0x0000000013137211 */ /* 0x000fe200078f18ff */
[----:B------:R-:W-:Y:S01]  /*27e0*/  USHF.L.U32 UR25, UR4, 0x4, URZ ;  /* 0x0000000404197899 */ /* 0x000fe2000800063f */
[----:B------:R-:W-:Y:S01]  /*27f0*/  @!P5 LEA.HI.X R3, R3, c[0x0][0x16c], R6, 0x1, P0 ;  /* 0x00005b000303da11 */ /* 0x000fe200000f0c06 */
[----:B------:R-:W-:Y:S01]  /*2800*/  IMAD.MOV.U32 R6, RZ, RZ, R8 ;  /* 0x000000ffff067224 */ /* 0x000fe200078e0008 */
[----:B------:R-:W-:Y:S01]  /*2810*/  LOP3.LUT R13, R19, 0xfffffff8, RZ, 0xc0, !PT ;  /* 0xfffffff8130d7812 */ /* 0x000fe200078ec0ff */
[----:B------:R-:W-:Y:S01]  /*2820*/  USHF.L.U64.HI UR4, UR4, UR10, UR5 ;  /* 0x0000000a04047299 */ /* 0x000fe20008010205 */
[----:B------:R-:W-:Y:S01]  /*2830*/  STL.64 [R1+0x10], R90 ;  /* 0x0000105a01007387 */ /* 0x000fe20000100a00 */
[----:B------:R-:W-:Y:S01]  /*2840*/  LOP3.LUT R12, R18, R12, RZ, 0x3c, !PT ;  /* 0x0000000c120c7212 */ /* 0x000fe200078e3cff */
[----:B------:R-:W-:Y:S01]  /*2850*/  UIADD3 UR21, UR15, 0x1, -UR16 ;  /* 0x000000010f157890 */ /* 0x000fe2000fffe810 */
[----:B------:R-:W-:Y:S01]  /*2860*/  IMAD.IADD R24, R0, 0x1, -R13 ;  /* 0x0000000100187824 */ /* 0x000fe200078e0a0d */
[----:B------:R2:W-:Y:S01]  /*2870*/  @!P5 LDGSTS.E.BYPASS.LTC128B.128 [R223+0x8800], [R2.64] ;  /* 0x0880000002dfdfae */ /* 0x0005e2000b901d52 */
[----:B------:R-:W-:Y:S01]  /*2880*/  IMAD R0, R7, c[0x0][0x1b8], RZ ;  /* 0x00006e0007007a24 */ /* 0x000fe200078e02ff */
[----:B------:R-:W-:-:S02]  /*2890*/  ULDC UR10, c[0x0][0x2e4] ;  /* 0x0000b900000a7ab9 */ /* 0x000fc40000000800 */
[----:B------:R2:W-:Y:S01]  /*28a0*/  @!P5 LDGSTS.E.BYPASS.LTC128B.128 [R223+0x9800], [R2.64+0x80] ;  /* 0x0980008002dfdfae */ /* 0x0005e2000b901d52 */
[----:B------:R-:W-:Y:S01]  /*28b0*/  IMAD R7, R20, c[0x0][0x1bc], R0 ;  /* 0x00006f0014077a24 */ /* 0x000fe200078e0200 */
[----:B------:R-:W-:Y:S01]  /*28c0*/  ULDC UR5, c[0x0][0x2e8] ;  /* 0x0000ba0000057ab9 */ /* 0x000fe20000000800 */
[----:B------:R-:W-:Y:S01]  /*28d0*/  IMAD.SHL.U32 R0, R24, 0x40, RZ ;  /* 0x0000004018007824 */ /* 0x000fe200078e00ff */
[----:B------:R-:W0:Y:S01]  /*28e0*/  LDGDEPBAR ;  /* 0x00000000000079af */ /* 0x000e220000000000 */
[----:B------:R-:W-:Y:S01]  /*28f0*/  IMAD.IADD R7, R9, 0x1, R7 ;  /* 0x0000000109077824 */ /* 0x000fe200078e0207 */
[----:B------:R-:W-:Y:S02]  /*2900*/  UIADD3 UR10, UR15, -UR10, -UR16 ;  /* 0x8000000a0f0a7290 */ /* 0x000fe4000fffe810 */
[----:B------:R-:W-:Y:S01]  /*2910*/  LOP3.LUT R0, R0, 0x1c0, RZ, 0xc0, !PT ;  /* 0x000001c000007812 */ /* 0x000fe200078ec0ff */
[----:B------:R3:W-:Y:S01]  /*2920*/  STL.64 [R1+0x30], R8 ;  /* 0x0000300801007387 */ /* 0x0007e20000100a00 */
[----:B------:R-:W-:Y:S01]  /*2930*/  UIADD3 UR5, UR21, UR5, URZ ;  /* 0x0000000515057290 */ /* 0x000fe2000fffe03f */
[----:B-1----:R-:W-:-:S02]  /*2940*/  IMAD.SHL.U32 R5, R19, 0x40, RZ ;  /* 0x0000004013057824 */ /* 0x002fc400078e00ff */
[----:B------:R1:W-:Y:S03]  /*2950*/  STL.64 [R1+0x38], R6 ;  /* 0x0000380601007387 */ /* 0x0003e60000100a00 */
[----:B------:R-:W-:Y:S01]  /*2960*/  LOP3.LUT R84, R5, 0xfffffe00, RZ, 0xc0, !PT ;  /* 0xfffffe0005547812 */ /* 0x000fe200078ec0ff */
[----:B--2---:R-:W-:Y:S01]  /*2970*/  IMAD.SHL.U32 R2, R25, 0x8, RZ ;  /* 0x0000000819027824 */ /* 0x004fe200078e00ff */
[----:B------:R-:W-:-:S04]  /*2980*/  DEPBAR.LE SB0, 0x0 ;  /* 0x000080000000791a */ /* 0x000fc80000000000 */
[----:B------:R-:W-:Y:S01]  /*2990*/  BAR.SYNC.DEFER_BLOCKING 0x0 ;  /* 0x0000000000007b1d */ /* 0x000fe20000010000 */
[----:B------:R-:W-:Y:S01]  /*29a0*/  LOP3.LUT R4, R0, 0x8, R2, 0xf8, !PT ;  /* 0x0000000800047812 */ /* 0x000fe200078ef802 */
[----:B------:R-:W-:Y:S01]  /*29b0*/  IMAD.WIDE.U32 R2, R21, UR17, R6 ;  /* 0x0000001115027c25 */ /* 0x000fe2000f8e0006 */
[----:B------:R-:W-:-:S03]  /*29c0*/  SHF.R.U32.HI R0, RZ, 0x3, R0 ;  /* 0x00000003ff007819 */ /* 0x000fc60000011600 */
[----:B---3--:R-:W-:Y:S01]  /*29d0*/  IMAD R8, R86, 0x400, R84 ;  /* 0x0000040056087824 */ /* 0x008fe200078e0254 */
[----:B------:R-:W-:Y:S02]  /*29e0*/  LOP3.LUT R85, R4, R0, RZ, 0x3c, !PT ;  /* 0x0000000004557212 */ /* 0x000fe400078e3cff */
[----:B------:R-:W-:Y:S02]  /*29f0*/  IADD3 R0, R3, UR26, RZ ;  /* 0x0000001a03007c10 */ /* 0x000fe4000fffe0ff */
[C---:B------:R-:W-:Y:S02]  /*2a00*/  @!P3 LEA R4, P1, R2.reuse, c[0x0][0x170], 0x1 ;  /* 0x00005c000204ba11 */ /* 0x040fe400078208ff */
[C---:B------:R-:W-:Y:S02]  /*2a10*/  @!P2 IADD3 R3, P0, R2.reuse, UR25, RZ ;  /* 0x000000190203ac10 */ /* 0x040fe4000ff1e0ff */
[----:B------:R-:W-:Y:S02]  /*2a20*/  @!P3 LEA.HI.X R5, R2, c[0x0][0x174], R0, 0x1, P1 ;  /* 0x00005d000205ba11 */ /* 0x000fe400008f0c00 */
[----:B------:R-:W-:Y:S01]  /*2a30*/  @!P2 IADD3.X R2, R0, UR4, RZ, P0, !PT ;  /* 0x000000040002ac10 */ /* 0x000fe200087fe4ff */
[----:B------:R-:W-:Y:S01]  /*2a40*/  IMAD R0, R25, 0x200, R12 ;  /* 0x0000020019007824 */ /* 0x000fe200078e020c */
[----:B-1----:R-:W-:-:S03]  /*2a50*/  @!P2 LEA R6, P0, R3, c[0x0][0x170], 0x1 ;  /* 0x00005c000306aa11 */ /* 0x002fc600078008ff */
[----:B------:R-:W-:Y:S01]  /*2a60*/  IMAD.SHL.U32 R208, R0, 0x2, RZ ;  /* 0x0000000200d07824 */ /* 0x000fe200078e00ff */
[----:B------:R-:W-:Y:S01]  /*2a70*/  @!P2 LEA.HI.X R7, R3, c[0x0][0x174], R2, 0x1, P0 ;  /* 0x00005d000307aa11 */ /* 0x000fe200000f0c02 */
[----:B------:R-:W-:Y:S01]  /*2a80*/  IMAD.IADD R2, R85, 0x1, R8 ;  /* 0x0000000155027824 */ /* 0x000fe200078e0208 */
[----:B------:R-:W-:Y:S01]  /*2a90*/  @P3 STS.128 [R223+0xa000], RZ ;  /* 0x00a000ffdf003388 */ /* 0x000fe20000000c00 */
[----:B------:R-:W-:Y:S01]  /*2aa0*/  IMAD.MOV.U32 R3, RZ, RZ, 0x10 ;  /* 0x00000010ff037424 */ /* 0x000fe200078e00ff */
[----:B------:R-:W-:Y:S01]  /*2ab0*/  IADD3 R219, R208, 0x8020, RZ ;  /* 0x00008020d0db7810 */ /* 0x000fe20007ffe0ff */
[----:B------:R-:W-:Y:S01]  /*2ac0*/  IMAD.SHL.U32 R210, R2, 0x2, RZ ;  /* 0x0000000202d27824 */ /* 0x000fe200078e00ff */
[----:B------:R-:W-:Y:S01]  /*2ad0*/  @P3 STS.128 [R223+0xb000], RZ ;  /* 0x00b000ffdf003388 */ /* 0x000fe20000000c00 */
[----:B------:R-:W-:Y:S01]  /*2ae0*/  IMAD.MOV.U32 R0, RZ, RZ, -0x20 ;  /* 0xffffffe0ff007424 */ /* 0x000fe200078e00ff */
[----:B------:R-:W-:Y:S02]  /*2af0*/  IADD3 R2, R208, 0x8000, RZ ;  /* 0x00008000d0027810 */ /* 0x000fe40007ffe0ff */
        /* <DEDUP_REMOVED lines=13> */
[----:B------:R-:W-:Y:S02]  /*2bd0*/  LDSM.16.M88.4 R16, [R208+0x8000] ;  /* 0x00800000d010783b */ /* 0x000fe40000000200 */
[----:B------:R-:W-:Y:S02]  /*2be0*/  SEL R3, R3, 0xfffffff0, !P1 ;  /* 0xfffffff003037807 */ /* 0x000fe40004800000 */
[----:B----4-:R-:W-:Y:S01]  /*2bf0*/  LDSM.16.M88.4 R20, [R208+0x8800] ;  /* 0x00880000d014783b */ /* 0x010fe20000000200 */
[----:B------:R-:W-:Y:S02]  /*2c00*/  SEL R0, R0, 0x20, P2 ;  /* 0x0000002000007807 */ /* 0x000fe40001000000 */
[----:B------:R-:W-:Y:S01]  /*2c10*/  R2P PR, R26, 0x6 ;  /* 0x000000061a007804 */ /* 0x000fe20000000000 */
[----:B-----5:R-:W2:Y:S01]  /*2c20*/  LDSM.16.M88.4 R12, [R210] ;  /* 0x00000000d20c783b */ /* 0x020ea20000000200 */
[--C-:B------:R-:W-:Y:S02]  /*2c30*/  IMAD R212, R3, 0x2, R210.reuse ;  /* 0x0000000203d47824 */ /* 0x100fe400078e02d2 */
[C---:B------:R-:W-:Y:S01]  /*2c40*/  IMAD R218, R0.reuse, 0x2, R210 ;  /* 0x0000000200da7824 */ /* 0x040fe200078e02d2 */
[----:B------:R-:W0:Y:S01]  /*2c50*/  LDGDEPBAR ;  /* 0x00000000000079af */ /* 0x000e220000000000 */
[----:B------:R-:W-:-:S03]  /*2c60*/  IMAD R217, R0, 0x2, R212 ;  /* 0x0000000200d97824 */ /* 0x000fc600078e02d4 */
[----:B------:R-:W-:Y:S04]  /*2c70*/  LDSM.16.M88.4 R8, [R212+0x2000] ;  /* 0x00200000d408783b */ /* 0x000fe80000000200 */
[----:B------:R-:W-:Y:S01]  /*2c80*/  @P1 IADD3 R219, R2, -0x20, RZ ;  /* 0xffffffe002db1810 */ /* 0x000fe20007ffe0ff */
[----:B------:R-:W-:Y:S01]  /*2c90*/  LDSM.16.M88.4 R24, [R212] ;  /* 0x00000000d418783b */ /* 0x000fe20000000200 */
[----:B------:R-:W-:Y:S02]  /*2ca0*/  IMAD.MOV.U32 R2, RZ, RZ, 0x40 ;  /* 0x00000040ff027424 */ /* 0x000fe400078e00ff */
[C---:B------:R-:W-:Y:S01]  /*2cb0*/  IADD3 R222, R219.reuse, 0x800, RZ ;  /* 0x00000800dbde7810 */ /* 0x040fe20007ffe0ff */
[----:B-1----:R-:W1:Y:S01]  /*2cc0*/  LDSM.16.M88.4 R4, [R210+0x2000] ;  /* 0x00200000d204783b */ /* 0x002e620000000200 */
[----:B------:R-:W-:-:S02]  /*2cd0*/  IADD3 R221, R219, 0x1000, RZ ;  /* 0x00001000dbdd7810 */ /* 0x000fc40007ffe0ff */
[----:B------:R-:W-:Y:S01]  /*2ce0*/  SEL R2, R2, 0xffffffc0, !P2 ;  /* 0xffffffc002027807 */ /* 0x000fe20005000000 */
[----:B------:R-:W3:Y:S01]  /*2cf0*/  LDSM.16.M88.4 R28, [R219] ;  /* 0x00000000db1c783b */ /* 0x000ee20000000200 */
[----:B------:R-:W-:-:S03]  /*2d00*/  IADD3 R220, R219, 0x1800, RZ ;  /* 0x00001800dbdc7810 */ /* 0x000fc60007ffe0ff */
[----:B------:R-:W4:Y:S01]  /*2d10*/  LDSM.16.M88.4 R36, [R219+0x800] ;  /* 0x00080000db24783b */ /* 0x000f220000000200 */
[----:B------:R-:W-:Y:S02]  /*2d20*/  IMAD.IADD R216, R208, 0x1, R2 ;  /* 0x00000001d0d87824 */ /* 0x000fe400078e0202 */
[----:B------:R-:W-:Y:S01]  /*2d30*/  IMAD.IADD R215, R2, 0x1, R219 ;  /* 0x0000000102d77824 */ /* 0x000fe200078e02db */
[----:B------:R-:W-:Y:S02]  /*2d40*/  LOP3.LUT R2, R87, 0xffffffe0, RZ, 0xc0, !PT ;  /* 0xffffffe057027812 */ /* 0x000fe400078ec0ff */
[----:B------:R-:W-:Y:S03]  /*2d50*/  LDSM.16.M88.4 R32, [R216+0x8000] ;  /* 0x00800000d820783b */ /* 0x000fe60000000200 */
[C---:B------:R-:W-:Y:S01]  /*2d60*/  IMAD.IADD R2, R88.reuse, 0x1, -R2 ;  /* 0x0000000158027824 */ /* 0x040fe200078e0a02 */
[----:B------:R-:W-:Y:S01]  /*2d70*/  LDSM.16.M88.4 R56, [R216+0x8800] ;  /* 0x00880000d838783b */ /* 0x000fe20000000200 */
[----:B------:R-:W-:Y:S01]  /*2d80*/  IMAD.SHL.U32 R88, R88, 0x2, RZ ;  /* 0x0000000258587824 */ /* 0x000fe200078e00ff */
[----:B--2---:R-:W-:Y:S04]  /*2d90*/  HMMA.16816.F32.BF16 R64, R12, R16, RZ ;  /* 0x000000100c40723c */ /* 0x004fe800000418ff */
[----:B------:R-:W-:-:S04]  /*2da0*/  LOP3.LUT R92, R88, 0x6, RZ, 0xc0, !PT ;  /* 0x00000006585c7812 */ /* 0x000fc800078ec0ff */
[C---:B------:R-:W-:Y:S08]  /*2db0*/  HMMA.16816.F32.BF16 R60, R12.reuse, R18, RZ ;  /* 0x000000120c3c723c */ /* 0x040ff000000418ff */
[----:B------:R-:W-:Y:S08]  /*2dc0*/  HMMA.16816.F32.BF16 R52, R12, R20, RZ ;  /* 0x000000140c34723c */ /* 0x000ff000000418ff */
[C---:B-1----:R-:W-:Y:S08]  /*2dd0*/  HMMA.16816.F32.BF16 R48, R4.reuse, R16, RZ ;  /* 0x000000100430723c */ /* 0x042ff000000418ff */
[C---:B------:R-:W-:Y:S01]  /*2de0*/  HMMA.16816.F32.BF16 R44, R4.reuse, R18, RZ ;  /* 0x00000012042c723c */ /* 0x040fe200000418ff */
[----:B------:R-:W1:Y:S07]  /*2df0*/  LDSM.16.M88.4 R16, [R218+0x2000] ;  /* 0x00200000da10783b */ /* 0x000e6e0000000200 */
[C---:B------:R-:W-:Y:S08]  /*2e00*/  HMMA.16816.F32.BF16 R40, R4.reuse, R20, RZ ;  /* 0x000000140428723c */ /* 0x040ff000000418ff */
[-C--:B------:R-:W-:Y:S08]  /*2e10*/  HMMA.16816.F32.BF16 R4, R4, R22.reuse, RZ ;  /* 0x000000160404723c */ /* 0x080ff000000418ff */
[----:B------:R-:W-:Y:S01]  /*2e20*/  HMMA.16816.F32.BF16 R72, R12, R22, RZ ;  /* 0x000000160c48723c */ /* 0x000fe200000418ff */
[----:B------:R-:W2:Y:S07]  /*2e30*/  LDSM.16.M88.4 R20, [R218] ;  /* 0x00000000da14783b */ /* 0x000eae0000000200 */
[C---:B---3--:R-:W-:Y:S01]  /*2e40*/  HMMA.16816.F32.BF16 R80, R8.reuse, R28, R48 ;  /* 0x0000001c0850723c */ /* 0x048fe20000041830 */
[----:B------:R-:W-:Y:S07]  /*2e50*/  LDSM.16.M88.4 R48, [R215+0x800] ;  /* 0x00080000d730783b */ /* 0x000fee0000000200 */
[C---:B------:R-:W-:Y:S08]  /*2e60*/  HMMA.16816.F32.BF16 R68, R8.reuse, R30, R44 ;  /* 0x0000001e0844723c */ /* 0x040ff0000004182c */
[C---:B----4-:R-:W-:Y:S08]  /*2e70*/  HMMA.16816.F32.BF16 R76, R8.reuse, R36, R40 ;  /* 0x00000024084c723c */ /* 0x050ff00000041828 */
[----:B------:R-:W-:Y:S01]  /*2e80*/  HMMA.16816.F32.BF16 R44, R8, R38, R4 ;  /* 0x00000026082c723c */ /* 0x000fe20000041804 */
[----:B------:R-:W-:Y:S04]  /*2e90*/  LDSM.16.M88.4 R4, [R217+0x2000] ;  /* 0x00200000d904783b */ /* 0x000fe80000000200 */
[----:B------:R-:W3:Y:S03]  /*2ea0*/  LDSM.16.M88.4 R8, [R215] ;  /* 0x00000000d708783b */ /* 0x000ee60000000200 */
[C---:B------:R-:W-:Y:S08]  /*2eb0*/  HMMA.16816.F32.BF16 R40, R24.reuse, R28, R64 ;  /* 0x0000001c1828723c */ /* 0x040ff00000041840 */
[C---:B------:R-:W-:Y:S01]  /*2ec0*/  HMMA.16816.F32.BF16 R12, R24.reuse, R30, R60 ;  /* 0x0000001e180c723c */ /* 0x040fe2000004183c */
[----:B------:R-:W4:Y:S07]  /*2ed0*/  LDSM.16.M88.4 R28, [R217] ;  /* 0x00000000d91c783b */ /* 0x000f2e0000000200 */
[C---:B------:R-:W-:Y:S08]  /*2ee0*/  HMMA.16816.F32.BF16 R52, R24.reuse, R36, R52 ;  /* 0x000000241834723c */ /* 0x040ff00000041834 */
[----:B------:R-:W-:Y:S01]  /*2ef0*/  HMMA.16816.F32.BF16 R72, R24, R38, R72 ;  /* 0x000000261848723c */ /* 0x000fe20000041848 */
[----:B------:R-:W-:Y:S07]  /*2f00*/  LDSM.16.M88.4 R24, [R208+0x9000] ;  /* 0x00900000d018783b */ /* 0x000fee0000000200 */
[C---:B-1----:R-:W-:Y:S08]  /*2f10*/  HMMA.16816.F32.BF16 R80, R16.reuse, R32, R80 ;  /* 0x000000201050723c */ /* 0x042ff00000041850 */
[C---:B------:R-:W-:Y:S08]  /*2f20*/  HMMA.16816.F32.BF16 R64, R16.reuse, R34, R68 ;  /* 0x000000221040723c */ /* 0x040ff00000041844 */
[C---:B------:R-:W-:Y:S08]  /*2f30*/  HMMA.16816.F32.BF16 R60, R16.reuse, R58, R44 ;  /* 0x0000003a103c723c */ /* 0x040ff0000004182c */
[----:B------:R-:W-:Y:S01]  /*2f40*/  HMMA.16816.F32.BF16 R76, R16, R56, R76 ;  /* 0x00000038104c723c */ /* 0x000fe2000004184c */
[----:B------:R-:W-:Y:S07]  /*2f50*/  LDSM.16.M88.4 R16, [R210+0x4000] ;  /* 0x00400000d210783b */ /* 0x000fee0000000200 */
[C---:B--2---:R-:W-:Y:S01]  /*2f60*/  HMMA.16816.F32.BF16 R44, R20.reuse, R32, R40 ;  /* 0x00000020142c723c */ /* 0x044fe20000041828 */
[----:B------:R-:W-:Y:S07]  /*2f70*/  LDSM.16.M88.4 R40, [R208+0x9800] ;  /* 0x00980000d028783b */ /* 0x000fee0000000200 */
[C---:B------:R-:W-:Y:S01]  /*2f80*/  HMMA.16816.F32.BF16 R36, R20.reuse, R34, R12 ;  /* 0x000000221424723c */ /* 0x040fe2000004180c */
[----:B------:R-:W1:Y:S07]  /*2f90*/  LDSM.16.M88.4 R12, [R210+0x6000] ;  /* 0x00600000d20c783b */ /* 0x000e6e0000000200 */
[C---:B------:R-:W-:Y:S08]  /*2fa0*/  HMMA.16816.F32.BF16 R32, R20.reuse, R56, R52 ;  /* 0x000000381420723c */ /* 0x040ff00000041834 */
[----:B------:R-:W-:Y:S08]  /*2fb0*/  HMMA.16816.F32.BF16 R56, R20, R58, R72 ;  /* 0x0000003a1438723c */ /* 0x000ff00000041848 */
[C---:B---3--:R-:W-:Y:S08]  /*2fc0*/  HMMA.16816.F32.BF16 R72, R4.reuse, R8, R80 ;  /* 0x000000080448723c */ /* 0x048ff00000041850 */
[C---:B------:R-:W-:Y:S08]  /*2fd0*/  HMMA.16816.F32.BF16 R64, R4.reuse, R10, R64 ;  /* 0x0000000a0440723c */ /* 0x040ff00000041840 */
[C---:B------:R-:W-:Y:S08]  /*2fe0*/  HMMA.16816.F32.BF16 R76, R4.reuse, R48, R76 ;  /* 0x00000030044c723c */ /* 0x040ff0000004184c */
[----:B------:R-:W-:Y:S01]  /*2ff0*/  HMMA.16816.F32.BF16 R60, R4, R50, R60 ;  /* 0x00000032043c723c */ /* 0x000fe2000004183c */
[----:B------:R-:W-:Y:S07]  /*3000*/  LDSM.16.M88.4 R4, [R212+0x6000] ;  /* 0x00600000d404783b */ /* 0x000fee0000000200 */
[C---:B----4-:R-:W-:Y:S08]  /*3010*/  HMMA.16816.F32.BF16 R52, R28.reuse, R8, R44 ;  /* 0x000000081c34723c */ /* 0x050ff0000004182c */
[C---:B------:R-:W-:Y:S01]  /*3020*/  HMMA.16816.F32.BF16 R44, R28.reuse, R10, R36 ;  /* 0x0000000a1c2c723c */ /* 0x040fe20000041824 */
[----:B------:R-:W-:Y:S04]  /*3030*/  LDSM.16.M88.4 R36, [R219+0x1800] ;  /* 0x00180000db24783b */ /* 0x000fe80000000200 */
[----:B------:R-:W-:Y:S03]  /*3040*/  LDSM.16.M88.4 R8, [R212+0x4000] ;  /* 0x00400000d408783b */ /* 0x000fe60000000200 */
[C---:B------:R-:W-:Y:S01]  /*3050*/  HMMA.16816.F32.BF16 R20, R28.reuse, R48, R32 ;  /* 0x000000301c14723c */ /* 0x040fe20000041820 */
[----:B------:R-:W2:Y:S07]  /*3060*/  LDSM.16.M88.4 R32, [R219+0x1000] ;  /* 0x00100000db20783b */ /* 0x000eae0000000200 */
[----:B------:R-:W-:Y:S01]  /*3070*/  HMMA.16816.F32.BF16 R56, R28, R50, R56 ;  /* 0x000000321c38723c */ /* 0x000fe20000041838 */
[----:B------:R-:W-:Y:S07]  /*3080*/  LDSM.16.M88.4 R28, [R216+0x9000] ;  /* 0x00900000d81c783b */ /* 0x000fee0000000200 */
[C---:B-1----:R-:W-:Y:S08]  /*3090*/  HMMA.16816.F32.BF16 R72, R12.reuse, R24, R72 ;  /* 0x000000180c48723c */ /* 0x042ff00000041848 */
[C---:B------:R-:W-:Y:S08]  /*30a0*/  HMMA.16816.F32.BF16 R68, R12.reuse, R26, R64 ;  /* 0x0000001a0c44723c */ /* 0x040ff00000041840 */
[C---:B------:R-:W-:Y:S08]  /*30b0*/  HMMA.16816.F32.BF16 R76, R12.reuse, R40, R76 ;  /* 0x000000280c4c723c */ /* 0x040ff0000004184c */
[----:B------:R-:W-:Y:S08]  /*30c0*/  HMMA.16816.F32.BF16 R64, R12, R42, R60 ;  /* 0x0000002a0c40723c */ /* 0x000ff0000004183c */
[C---:B------:R-:W-:Y:S08]  /*30d0*/  HMMA.16816.F32.BF16 R48, R16.reuse, R24, R52 ;  /* 0x000000181030723c */ /* 0x040ff00000041834 */
[C---:B------:R-:W-:Y:S01]  /*30e0*/  HMMA.16816.F32.BF16 R44, R16.reuse, R26, R44 ;  /* 0x0000001a102c723c */ /* 0x040fe2000004182c */
[----:B------:R-:W-:Y:S07]  /*30f0*/  LDSM.16.M88.4 R24, [R218+0x4000] ;  /* 0x00400000da18783b */ /* 0x000fee0000000200 */
[C---:B------:R-:W-:Y:S01]  /*3100*/  HMMA.16816.F32.BF16 R12, R16.reuse, R40, R20 ;  /* 0x00000028100c723c */ /* 0x040fe20000041814 */
[----:B------:R-:W1:Y:S07]  /*3110*/  LDSM.16.M88.4 R20, [R218+0x6000] ;  /* 0x00600000da14783b */ /* 0x000e6e0000000200 */
[----:B------:R-:W-:Y:S01]  /*3120*/  HMMA.16816.F32.BF16 R52, R16, R42, R56 ;  /* 0x0000002a1034723c */ /* 0x000fe20000041838 */
[----:B------:R-:W-:Y:S07]  /*3130*/  LDSM.16.M88.4 R56, [R216+0x9800] ;  /* 0x00980000d838783b */ /* 0x000fee0000000200 */
[C---:B--2---:R-:W-:Y:S08]  /*3140*/  HMMA.16816.F32.BF16 R60, R4.reuse, R32, R72 ;  /* 0x00000020043c723c */ /* 0x044ff00000041848 */
[----:B------:R-:W-:Y:S08]  /*3150*/  HMMA.16816.F32.BF16 R68, R4, R34, R68 ;  /* 0x000000220444723c */ /* 0x000ff00000041844 */
[C---:B------:R-:W-:Y:S08]  /*3160*/  HMMA.16816.F32.BF16 R16, R8.reuse, R32, R48 ;  /* 0x000000200810723c */ /* 0x040ff00000041830 */
[C---:B------:R-:W-:Y:S01]  /*3170*/  HMMA.16816.F32.BF16 R44, R8.reuse, R34, R44 ;  /* 0x00000022082c723c */ /* 0x040fe2000004182c */
[----:B------:R-:W-:Y:S07]  /*3180*/  LDSM.16.M88.4 R32, [R215+0x1000] ;  /* 0x00100000d720783b */ /* 0x000fee0000000200 */
[-C--:B------:R-:W-:Y:S01]  /*3190*/  HMMA.16816.F32.BF16 R40, R8, R36.reuse, R12 ;  /* 0x000000240828723c */ /* 0x080fe2000004180c */
[----:B------:R-:W2:Y:S07]  /*31a0*/  LDSM.16.M88.4 R12, [R217+0x6000] ;  /* 0x00600000d90c783b */ /* 0x000eae0000000200 */
[C---:B------:R-:W-:Y:S08]  /*31b0*/  HMMA.16816.F32.BF16 R72, R4.reuse, R36, R76 ;  /* 0x000000240448723c */ /* 0x040ff0000004184c */
[-C--:B------:R-:W-:Y:S08]  /*31c0*/  HMMA.16816.F32.BF16 R76, R4, R38.reuse, R64 ;  /* 0x00000026044c723c */ /* 0x080ff00000041840 */
[----:B------:R-:W-:Y:S01]  /*31d0*/  HMMA.16816.F32.BF16 R64, R8, R38, R52 ;  /* 0x000000260840723c */ /* 0x000fe20000041834 */
[----:B------:R-:W3:Y:S07]  /*31e0*/  LDSM.16.M88.4 R8, [R217+0x4000] ;  /* 0x00400000d908783b */ /* 0x000eee0000000200 */
[-C--:B-1----:R-:W-:Y:S08]  /*31f0*/  HMMA.16816.F32.BF16 R4, R20, R28.reuse, R60 ;  /* 0x0000001c1404723c */ /* 0x082ff0000004183c */
[----:B------:R-:W-:Y:S07]  /*3200*/  HMMA.16816.F32.BF16 R16, R24, R28, R16 ;  /* 0x0000001c1810723c */ /* 0x000fee0000041810 */
[----:B------:R-:W-:Y:S01]  /*3210*/  SHF.R.S32.HI R28, RZ, 0x1f, R2 ;  /* 0x0000001fff1c7819 */ /* 0x000fe20000011402 */
[----:B------:R-:W-:Y:S03]  /*3220*/  HMMA.16816.F32.BF16 R48, R20, R30, R68 ;  /* 0x0000001e1430723c */ /* 0x000fe60000041844 */
[----:B------:R-:W-:Y:S01]  /*3230*/  LEA.HI R2, R28, R2, RZ, 0x2 ;  /* 0x000000021c027211 */ /* 0x000fe200078f10ff */
[----:B------:R-:W-:-:S03]  /*3240*/  IMAD.U32 R28, RZ, RZ, UR20 ;  /* 0x00000014ff1c7e24 */ /* 0x000fc6000f8e00ff */
[----:B------:R-:W-:Y:S01]  /*3250*/  SHF.R.S32.HI R89, RZ, 0x2, R2 ;  /* 0x00000002ff597819 */ /* 0x000fe20000011402 */
[----:B--2---:R-:W-:Y:S01]  /*3260*/  HMMA.16816.F32.BF16 R36, R12, R32, R4 ;  /* 0x000000200c24723c */ /* 0x004fe20000041804 */
[----:B------:R-:W-:-:S03]  /*3270*/  IMAD.IADD R2, R84, 0x1, R85 ;  /* 0x0000000154027824 */ /* 0x000fc600078e0255 */
[----:B------:R-:W-:Y:S03]  /*3280*/  STL [R1+0x5c], R89 ;  /* 0x00005c5901007387 */ /* 0x000fe60000100800 */
[----:B------:R-:W-:Y:S01]  /*3290*/  LEA R5, R86, UR14, 0x4 ;  /* 0x0000000e56057c11 */ /* 0x000fe2000f8e20ff */
[----:B------:R-:W-:Y:S01]  /*32a0*/  HMMA.16816.F32.BF16 R44, R24, R30, R44 ;  /* 0x0000001e182c723c */ /* 0x000fe2000004182c */
[----:B------:R-:W-:-:S03]  /*32b0*/  IMAD R4, R28, 0x20, R92 ;  /* 0x000000201c047824 */ /* 0x000fc600078e025c */
[----:B------:R-:W-:Y:S02]  /*32c0*/  IMAD.IADD R5, R89, 0x1, R5 ;  /* 0x0000000159057824 */ /* 0x000fe400078e0205 */
[----:B------:R-:W-:Y:S02]  /*32d0*/  IADD3 R6, R4, 0x1, RZ ;  /* 0x0000000104067810 */ /* 0x000fe40007ffe0ff */
[----:B---3--:R-:W-:Y:S01]  /*32e0*/  HMMA.16816.F32.BF16 R28, R8, R32, R16 ;  /* 0x00000020081c723c */ /* 0x008fe20000041810 */
[----:B------:R-:W-:-:S06]  /*32f0*/  IADD3 R7, R5, 0x40, RZ ;  /* 0x0000004005077810 */ /* 0x000fcc0007ffe0ff */
[C---:B------:R-:W-:Y:S01]  /*3300*/  IADD3 R17, R5.reuse, UR10, RZ ;  /* 0x0000000a05117c10 */ /* 0x040fe2000fffe0ff */
[-C--:B------:R-:W-:Y:S01]  /*3310*/  HMMA.16816.F32.BF16 R60, R24, R56.reuse, R40 ;  /* 0x00000038183c723c */ /* 0x080fe20000041828 */
[C---:B------:R-:W-:Y:S02]  /*3320*/  IADD3 R18, R5.reuse, UR5, RZ ;  /* 0x0000000505127c10 */ /* 0x040fe4000fffe0ff */
[C---:B------:R-:W-:Y:S02]  /*3330*/  IADD3 R16, R5.reuse, 0x8, RZ ;  /* 0x0000000805107810 */ /* 0x040fe40007ffe0ff */
[----:B------:R-:W-:Y:S02]  /*3340*/  IADD3 R5, R5, 0x48, RZ ;  /* 0x0000004805057810 */ /* 0x000fe40007ffe0ff */
[----:B------:R-:W-:Y:S01]  /*3350*/  IMNMX R227, RZ, R17, !PT ;  /* 0x00000011ffe37217 */ /* 0x000fe20007800200 */
[----:B------:R-:W-:Y:S01]  /*3360*/  HMMA.16816.F32.BF16 R52, R20, R56, R72 ;  /* 0x000000381434723c */ /* 0x000fe20000041848 */
[----:B------:R-:W-:-:S02]  /*3370*/  IMNMX R231, R18, UR15, PT ;  /* 0x0000000f12e77c17 */ /* 0x000fc4000b800200 */
[C---:B------:R-:W-:Y:S02]  /*3380*/  IADD3 R17, R16.reuse, UR10, RZ ;  /* 0x0000000a10117c10 */ /* 0x040fe4000fffe0ff */
[----:B------:R-:W-:Y:S02]  /*3390*/  IADD3 R16, R16, UR5, RZ ;  /* 0x0000000510107c10 */ /* 0x000fe4000fffe0ff */
[----:B------:R-:W-:Y:S01]  /*33a0*/  IADD3 R18, R7, UR10, RZ ;  /* 0x0000000a07127c10 */ /* 0x000fe2000fffe0ff */
[----:B------:R-:W-:Y:S01]  /*33b0*/  HMMA.16816.F32.BF16 R40, R12, R34, R48 ;  /* 0x000000220c28723c */ /* 0x000fe20000041830 */
[----:B------:R-:W-:Y:S02]  /*33c0*/  IADD3 R19, R5, UR10, RZ ;  /* 0x0000000a05137c10 */ /* 0x000fe4000fffe0ff */
[----:B------:R-:W-:Y:S02]  /*33d0*/  IMNMX R226, RZ, R17, !PT ;  /* 0x00000011ffe27217 */ /* 0x000fe40007800200 */
[----:B------:R-:W-:-:S02]  /*33e0*/  IMNMX R230, R16, UR15, PT ;  /* 0x0000000f10e67c17 */ /* 0x000fc4000b800200 */
[----:B------:R-:W-:Y:S01]  /*33f0*/  IMNMX R225, RZ, R18, !PT ;  /* 0x00000012ffe17217 */ /* 0x000fe20007800200 */
[----:B------:R-:W-:Y:S01]  /*3400*/  HMMA.16816.F32.BF16 R32, R8, R34, R44 ;  /* 0x000000220820723c */ /* 0x000fe2000004182c */
[----:B------:R-:W-:Y:S02]  /*3410*/  IMNMX R224, RZ, R19, !PT ;  /* 0x00000013ffe07217 */ /* 0x000fe40007800200 */
[----:B------:R-:W1:Y:S01]  /*3420*/  LDSM.16.M88.4 R16, [R215+0x1800] ;  /* 0x00180000d710783b */ /* 0x000e620000000200 */
[----:B------:R-:W-:Y:S01]  /*3430*/  ISETP.GE.AND P6, PT, R4, R231, PT ;  /* 0x000000e70400720c */ /* 0x000fe20003fc6270 */
[----:B------:R-:W-:-:S04]  /*3440*/  DEPBAR.LE SB0, 0x0 ;  /* 0x000080000000791a */ /* 0x000fc80000000000 */
[----:B------:R-:W-:Y:S01]  /*3450*/  IADD3 R7, R7, UR5, RZ ;  /* 0x0000000507077c10 */ /* 0x000fe2000fffe0ff */
[-C--:B------:R-:W-:Y:S01]  /*3460*/  HMMA.16816.F32.BF16 R20, R20, R58.reuse, R76 ;  /* 0x0000003a1414723c */ /* 0x080fe2000004184c */
[----:B------:R-:W-:Y:S01]  /*3470*/  IADD3 R5, R5, UR5, RZ ;  /* 0x0000000505057c10 */ /* 0x000fe2000fffe0ff */
[----:B------:R-:W-:Y:S01]  /*3480*/  BAR.SYNC.DEFER_BLOCKING 0x0 ;  /* 0x0000000000007b1d */ /* 0x000fe20000010000 */
[----:B------:R-:W-:Y:S02]  /*3490*/  ISETP.LT.OR P6, PT, R4, R227, P6 ;  /* 0x000000e30400720c */ /* 0x000fe400037c1670 */
[----:B------:R-:W-:Y:S02]  /*34a0*/  IMNMX R229, R7, UR15, PT ;  /* 0x0000000f07e57c17 */ /* 0x000fe4000b800200 */
[----:B------:R-:W-:Y:S01]  /*34b0*/  IMNMX R228, R5, UR15, PT ;  /* 0x0000000f05e47c17 */ /* 0x000fe2000b800200 */
[----:B------:R-:W-:Y:S01]  /*34c0*/  HMMA.16816.F32.BF16 R24, R24, R58, R64 ;  /* 0x0000003a1818723c */ /* 0x000fe20000041840 */
[----:B------:R-:W-:-:S02]  /*34d0*/  FSEL R92, R28, -INF , !P6 ;  /* 0xff8000001c5c7808 */ /* 0x000fc40007000000 */
[CC--:B------:R-:W-:Y:S02]  /*34e0*/  ISETP.GE.AND P4, PT, R6.reuse, R229.reuse, PT ;  /* 0x000000e50600720c */ /* 0x0c0fe40003f86270 */
[-C--:B------:R-:W-:Y:S02]  /*34f0*/  ISETP.GE.AND P2, PT, R6, R228.reuse, PT ;  /* 0x000000e40600720c */ /* 0x080fe40003f46270 */
[C---:B------:R-:W-:Y:S02]  /*3500*/  ISETP.GE.AND P0, PT, R4.reuse, R229, PT ;  /* 0x000000e50400720c */ /* 0x040fe40003f06270 */
[----:B------:R-:W-:Y:S02]  /*3510*/  ISETP.GE.AND P6, PT, R4, R228, PT ;  /* 0x000000e40400720c */ /* 0x000fe40003fc6270 */
[C---:B------:R-:W-:Y:S02]  /*3520*/  ISETP.LT.OR P4, PT, R6.reuse, R225, P4 ;  /* 0x000000e10600720c */ /* 0x040fe40002781670 */
[----:B------:R-:W-:-:S02]  /*3530*/  ISETP.LT.OR P2, PT, R6, R224, P2 ;  /* 0x000000e00600720c */ /* 0x000fc40001741670 */
[C---:B------:R-:W-:Y:S02]  /*3540*/  ISETP.LT.OR P0, PT, R4.reuse, R225, P0 ;  /* 0x000000e10400720c */ /* 0x040fe40000701670 */
[C---:B------:R-:W-:Y:S02]  /*3550*/  ISETP.LT.OR P6, PT, R4.reuse, R224, P6 ;  /* 0x000000e00400720c */ /* 0x040fe400037c1670 */
[----:B------:R-:W-:Y:S02]  /*3560*/  ISETP.GE.AND P1, PT, R4, R230, PT ;  /* 0x000000e60400720c */ /* 0x000fe40003f26270 */
[----:B------:R-:W-:Y:S02]  /*3570*/  FSEL R45, R36, -INF , !P0 ;  /* 0xff800000242d7808 */ /* 0x000fe40004000000 */
[----:B------:R-:W-:Y:S02]  /*3580*/  FSEL R47, R38, -INF , !P6 ;  /* 0xff800000262f7808 */ /* 0x000fe40007000000 */
[----:B------:R-:W-:-:S02]  /*3590*/  FSEL R44, R37, -INF , !P4 ;  /* 0xff800000252c7808 */ /* 0x000fc40006000000 */
[----:B------:R-:W-:Y:S02]  /*35a0*/  FSEL R46, R39, -INF , !P2 ;  /* 0xff800000272e7808 */ /* 0x000fe40005000000 */
[C---:B------:R-:W-:Y:S01]  /*35b0*/  ISETP.GE.AND P5, PT, R6.reuse, R231, PT ;  /* 0x000000e70600720c */ /* 0x040fe20003fa6270 */
[C---:B-1----:R-:W-:Y:S01]  /*35c0*/  HMMA.16816.F32.BF16 R36, R8.reuse, R16, R60 ;  /* 0x000000100824723c */ /* 0x042fe2000004183c */
[----:B------:R-:W-:Y:S02]  /*35d0*/  ISETP.GE.AND P3, PT, R6, R230, PT ;  /* 0x000000e60600720c */ /* 0x000fe40003f66270 */
[CC--:B------:R-:W-:Y:S02]  /*35e0*/  ISETP.LT.OR P1, PT, R4.reuse, R226.reuse, P1 ;  /* 0x000000e20400720c */ /* 0x0c0fe40000f21670 */
[----:B------:R-:W-:Y:S02]  /*35f0*/  IADD3 R5, R4, 0x8, RZ ;  /* 0x0000000804057810 */ /* 0x000fe40007ffe0ff */
[C---:B------:R-:W-:Y:S01]  /*3600*/  ISETP.LT.OR P5, PT, R6.reuse, R227, P5 ;  /* 0x000000e30600720c */ /* 0x040fe20002fa1670 */
[----:B------:R-:W-:Y:S01]  /*3610*/  HMMA.16816.F32.BF16 R8, R8, R18, R24 ;  /* 0x000000120808723c */ /* 0x000fe20000041818 */
[----:B------:R-:W-:-:S02]  /*3620*/  ISETP.LT.OR P3, PT, R6, R226, P3 ;  /* 0x000000e20600720c */ /* 0x000fc40001f61670 */
[----:B------:R-:W-:Y:S02]  /*3630*/  FSEL R93, R30, -INF , !P1 ;  /* 0xff8000001e5d7808 */ /* 0x000fe40004800000 */
[C---:B------:R-:W-:Y:S02]  /*3640*/  ISETP.GE.AND P1, PT, R5.reuse, R231, PT ;  /* 0x000000e70500720c */ /* 0x040fe40003f26270 */
[C---:B------:R-:W-:Y:S02]  /*3650*/  ISETP.GE.AND P0, PT, R5.reuse, R230, PT ;  /* 0x000000e60500720c */ /* 0x040fe40003f06270 */
[C---:B------:R-:W-:Y:S02]  /*3660*/  ISETP.GE.AND P6, PT, R5.reuse, R229, PT ;  /* 0x000000e50500720c */ /* 0x040fe40003fc6270 */
[----:B------:R-:W-:Y:S02]  /*3670*/  ISETP.GE.AND P4, PT, R5, R228, PT ;  /* 0x000000e40500720c */ /* 0x000fe40003f86270 */
[----:B------:R-:W-:-:S02]  /*3680*/  FSEL R76, R29, -INF , !P5 ;  /* 0xff8000001d4c7808 */ /* 0x000fc40006800000 */
[----:B------:R-:W-:Y:S02]  /*3690*/  FSEL R77, R31, -INF , !P3 ;  /* 0xff8000001f4d7808 */ /* 0x000fe40005800000 */
[C---:B------:R-:W-:Y:S01]  /*36a0*/  HMMA.16816.F32.BF16 R28, R12.reuse, R16, R52 ;  /* 0x000000100c1c723c */ /* 0x040fe20000041834 */
[C---:B------:R-:W-:Y:S02]  /*36b0*/  ISETP.LT.OR P1, PT, R5.reuse, R227, P1 ;  /* 0x000000e30500720c */ /* 0x040fe40000f21670 */
[C---:B------:R-:W-:Y:S02]  /*36c0*/  ISETP.LT.OR P0, PT, R5.reuse, R226, P0 ;  /* 0x000000e20500720c */ /* 0x040fe40000701670 */
[C---:B------:R-:W-:Y:S02]  /*36d0*/  ISETP.LT.OR P6, PT, R5.reuse, R225, P6 ;  /* 0x000000e10500720c */ /* 0x040fe400037c1670 */
[----:B------:R-:W-:Y:S01]  /*36e0*/  ISETP.LT.OR P4, PT, R5, R224, P4 ;  /* 0x000000e00500720c */ /* 0x000fe20002781670 */
[----:B------:R-:W-:Y:S01]  /*36f0*/  HMMA.16816.F32.BF16 R12, R12, R18, R20 ;  /* 0x000000120c0c723c */ /* 0x000fe20000041814 */
[----:B------:R-:W-:-:S02]  /*3700*/  IADD3 R6, R4, 0x9, RZ ;  /* 0x0000000904067810 */ /* 0x000fc40007ffe0ff */
[----:B------:R-:W-:Y:S02]  /*3710*/  IADD3 R5, R4, 0x10, RZ ;  /* 0x0000001004057810 */ /* 0x000fe40007ffe0ff */
[----:B------:R-:W-:Y:S02]  /*3720*/  ISETP.GE.AND P3, PT, R6, R229, PT ;  /* 0x000000e50600720c */ /* 0x000fe40003f66270 */
[----:B------:R-:W-:Y:S02]  /*3730*/  FSEL R61, R32, -INF , !P1 ;  /* 0xff800000203d7808 */ /* 0x000fe40004800000 */
[----:B------:R-:W-:Y:S02]  /*3740*/  FSEL R63, R34, -INF , !P0 ;  /* 0xff800000223f7808 */ /* 0x000fe40004000000 */
[C---:B------:R-:W-:Y:S02]  /*3750*/  ISETP.GE.AND P5, PT, R6.reuse, R231, PT ;  /* 0x000000e70600720c */ /* 0x040fe40003fa6270 */
[----:B------:R-:W-:-:S02]  /*3760*/  ISETP.GE.AND P2, PT, R6, R230, PT ;  /* 0x000000e60600720c */ /* 0x000fc40003f46270 */
[C---:B------:R-:W-:Y:S02]  /*3770*/  ISETP.GE.AND P1, PT, R6.reuse, R228, PT ;  /* 0x000000e40600720c */ /* 0x040fe40003f26270 */
        /* <DEDUP_REMOVED lines=12> */
[CC--:B------:R-:W-:Y:S02]  /*3840*/  ISETP.GE.AND P3, PT, R5.reuse, R228.reuse, PT ;  /* 0x000000e40500720c */ /* 0x0c0fe40003f66270 */
[----:B------:R-:W-:Y:S02]  /*3850*/  FSEL R138, R36, -INF , !P0 ;  /* 0xff800000248a7808 */ /* 0x000fe40004000000 */
[----:B------:R-:W-:Y:S02]  /*3860*/  ISETP.GE.AND P0, PT, R6, R228, PT ;  /* 0x000000e40600720c */ /* 0x000fe40003f06270 */
[C---:B------:R-:W-:Y:S02]  /*3870*/  ISETP.LT.OR P6, PT, R5.reuse, R226, P6 ;  /* 0x000000e20500720c */ /* 0x040fe400037c1670 */
[----:B------:R-:W-:-:S02]  /*3880*/  ISETP.LT.OR P4, PT, R5, R225, P4 ;  /* 0x000000e10500720c */ /* 0x000fc40002781670 */
[-C--:B------:R-:W-:Y:S02]  /*3890*/  ISETP.LT.OR P3, PT, R5, R224.reuse, P3 ;  /* 0x000000e00500720c */ /* 0x080fe40001f61670 */
[----:B------:R-:W-:Y:S02]  /*38a0*/  IADD3 R5, R4, 0x18, RZ ;  /* 0x0000001804057810 */ /* 0x000fe40007ffe0ff */
        /* <DEDUP_REMOVED lines=8> */
[----:B------:R-:W-:Y:S02]  /*3930*/  FSEL R21, R30, -INF , !P3 ;  /* 0xff8000001e157808 */ /* 0x000fe40005800000 */
[----:B------:R-:W-:-:S02]  /*3940*/  ISETP.GE.AND P1, PT, R6, R231, PT ;  /* 0x000000e70600720c */ /* 0x000fc40003f26270 */
[C---:B------:R-:W-:Y:S02]  /*3950*/  ISETP.GE.AND P5, PT, R6.reuse, R230, PT ;  /* 0x000000e60600720c */ /* 0x040fe40003fa6270 */
[CC--:B------:R-:W-:Y:S02]  /*3960*/  ISETP.GE.AND P2, PT, R6.reuse, R229.reuse, PT ;  /* 0x000000e50600720c */ /* 0x0c0fe40003f46270 */
[----:B------:R-:W-:Y:S02]  /*3970*/  ISETP.GE.AND P3, PT, R5, R229, PT ;  /* 0x000000e50500720c */ /* 0x000fe40003f66270 */
[----:B------:R-:W-:Y:S02]  /*3980*/  FSEL R15, R15, -INF , !P0 ;  /* 0xff8000000f0f7808 */ /* 0x000fe40004000000 */
[----:B------:R-:W-:Y:S02]  /*3990*/  PLOP3.LUT P0, PT, PT, PT, UP0, 0x80, 0x0 ;  /* 0x000000000000781c */ /* 0x000fe40003f0f008 */
[----:B------:R-:W-:-:S02]  /*39a0*/  ISETP.LT.OR P1, PT, R6, R227, P1 ;  /* 0x000000e30600720c */ /* 0x000fc40000f21670 */
[C---:B------:R-:W-:Y:S02]  /*39b0*/  ISETP.LT.OR P5, PT, R6.reuse, R226, P5 ;  /* 0x000000e20600720c */ /* 0x040fe40002fa1670 */
[-C--:B------:R-:W-:Y:S02]  /*39c0*/  ISETP.LT.OR P2, PT, R6, R225.reuse, P2 ;  /* 0x000000e10600720c */ /* 0x080fe40001741670 */
[----:B------:R-:W-:Y:S02]  /*39d0*/  ISETP.LT.OR P3, PT, R5, R225, P3 ;  /* 0x000000e10500720c */ /* 0x000fe40001f61670 */
[----:B------:R-:W-:Y:S02]  /*39e0*/  FSEL R139, R38, -INF , !P6 ;  /* 0xff800000268b7808 */ /* 0x000fe40007000000 */
        /* <DEDUP_REMOVED lines=9> */
[C---:B------:R-:W-:Y:S02]  /*3a80*/  ISETP.GE.AND P2, PT, R4.reuse, R229, PT ;  /* 0x000000e50400720c */ /* 0x040fe40003f46270 */
[----:B------:R-:W-:Y:S02]  /*3a90*/  ISETP.GE.AND P3, PT, R4, R230, PT ;  /* 0x000000e60400720c */ /* 0x000fe40003f66270 */
[C---:B------:R-:W-:Y:S02]  /*3aa0*/  ISETP.LT.OR P6, PT, R5.reuse, R227, P6 ;  /* 0x000000e30500720c */ /* 0x040fe400037c1670 */
[C---:B------:R-:W-:Y:S02]  /*3ab0*/  ISETP.LT.OR P4, PT, R5.reuse, R226, P4 ;  /* 0x000000e20500720c */ /* 0x040fe40002781670 */
[----:B------:R-:W-:-:S02]  /*3ac0*/  ISETP.LT.OR P1, PT, R5, R224, P1 ;  /* 0x000000e00500720c */ /* 0x000fc40000f21670 */
[C---:B------:R-:W-:Y:S02]  /*3ad0*/  ISETP.LT.OR P5, PT, R4.reuse, R227, P5 ;  /* 0x000000e30400720c */ /* 0x040fe40002fa1670 */
[C---:B------:R-:W-:Y:S02]  /*3ae0*/  ISETP.LT.OR P2, PT, R4.reuse, R225, P2 ;  /* 0x000000e10400720c */ /* 0x040fe40001741670 */
[----:B------:R-:W-:Y:S02]  /*3af0*/  ISETP.LT.OR P3, PT, R4, R226, P3 ;  /* 0x000000e20400720c */ /* 0x000fe40001f61670 */
[----:B------:R-:W-:Y:S02]  /*3b00*/  FSEL R14, R14, -INF , !P1 ;  /* 0xff8000000e0e7808 */ /* 0x000fe40004800000 */
[----:B------:R-:W-:Y:S02]  /*3b10*/  FSEL R13, R13, -INF , !P2 ;  /* 0xff8000000d0d7808 */ /* 0x000fe40005000000 */
[----:B------:R-:W-:-:S02]  /*3b20*/  FSEL R101, R8, -INF , !P6 ;  /* 0xff80000008657808 */ /* 0x000fc40007000000 */
[----:B------:R-:W-:Y:S02]  /*3b30*/  FSEL R102, R10, -INF , !P4 ;  /* 0xff8000000a667808 */ /* 0x000fe40006000000 */
[----:B------:R-:W-:Y:S02]  /*3b40*/  FSEL R100, R9, -INF , !P5 ;  /* 0xff80000009647808 */ /* 0x000fe40006800000 */
[----:B------:R-:W-:Y:S01]  /*3b50*/  FSEL R132, R11, -INF , !P3 ;  /* 0xff8000000b847808 */ /* 0x000fe20005800000 */
[----:B------:R-:W-:Y:S05]  /*3b60*/  @!P0 BRA `(.L_x_1048) ;  /* 0x0000015000008947 */ /* 0x000fea0003800000 */
[----:B------:R-:W-:Y:S01]  /*3b70*/  UIADD3 UR14, UR8, -0x2, URZ ;  /* 0xfffffffe080e7890 */ /* 0x000fe2000fffe03f */
[----:B------:R-:W-:-:S03]  /*3b80*/  IMAD.U32 R8, RZ, RZ, UR23 ;  /* 0x00000017ff087e24 */ /* 0x000fc6000f8e00ff */
[----:B------:R-:W-:Y:S02]  /*3b90*/  USHF.R.S32.HI UR10, URZ, 0x1f, UR14 ;  /* 0x0000001f3f0a7899 */ /* 0x000fe4000801140e */
[----:B------:R-:W-:Y:S01]  /*3ba0*/  UIMAD UR5, UR6, UR14, URZ ;  /* 0x0000000e060572a4 */ /* 0x000fe2000f8e023f */
[----:B------:R-:W-:-:S03]  /*3bb0*/  IMAD.U32 R6, RZ, RZ, UR14 ;  /* 0x0000000eff067e24 */ /* 0x000fc6000f8e00ff */
[----:B------:R-:W-:Y:S01]  /*3bc0*/  UIMAD UR5, UR10, UR7, UR5 ;  /* 0x000000070a0572a4 */ /* 0x000fe2000f8e0205 */
[----:B------:R-:W-:-:S05]  /*3bd0*/  IMAD.WIDE.U32 R6, R6, UR7, R90 ;  /* 0x0000000706067c25 */ /* 0x000fca000f8e005a */
[----:B------:R-:W-:Y:S01]  /*3be0*/  IADD3 R5, R7, UR5, RZ ;  /* 0x0000000507057c10 */ /* 0x000fe2000fffe0ff */
[----:B------:R-:W-:Y:S01]  /*3bf0*/  IMAD.U32 R7, RZ, RZ, UR24 ;  /* 0x00000018ff077e24 */ /* 0x000fe2000f8e00ff */
[----:B------:R-:W-:-:S04]  /*3c00*/  LEA R4, P1, R6, c[0x0][0x168], 0x1 ;  /* 0x00005a0006047a11 */ /* 0x000fc800078208ff */
[----:B------:R-:W-:Y:S02]  /*3c10*/  LEA.HI.X R5, R6, c[0x0][0x16c], R5, 0x1, P1 ;  /* 0x00005b0006057a11 */ /* 0x000fe400008f0c05 */
[----:B------:R-:W-:-:S03]  /*3c20*/  LEA R6, P1, R7, R4, 0x1 ;  /* 0x0000000407067211 */ /* 0x000fc600078208ff */
[----:B------:R-:W-:Y:S01]  /*3c30*/  @!PT LDS RZ, [RZ] ;  /* 0x00000000fffff984 */ /* 0x000fe20000000800 */
[----:B------:R-:W-:Y:S01]  /*3c40*/  @!PT LDS RZ, [RZ] ;  /* 0x00000000fffff984 */ /* 0x000fe20000000800 */
[----:B------:R-:W-:Y:S01]  /*3c50*/  @!PT LDS RZ, [RZ] ;  /* 0x00000000fffff984 */ /* 0x000fe20000000800 */
[----:B------:R1:W-:Y:S01]  /*3c60*/  LDGSTS.E.BYPASS.LTC128B.128 [R223+0x8000], [R4.64] ;  /* 0x0800000004df7fae */ /* 0x0003e2000b901d52 */
[----:B------:R-:W-:-:S03]  /*3c70*/  LEA.HI.X R7, R7, R5, R8, 0x1, P1 ;  /* 0x0000000507077211 */ /* 0x000fc600008f0c08 */
[----:B------:R1:W-:Y:S04]  /*3c80*/  LDGSTS.E.BYPASS.LTC128B.128 [R223+0x9000], [R4.64+0x80] ;  /* 0x0900008004df7fae */ /* 0x0003e8000b901d52 */
[----:B------:R1:W-:Y:S04]  /*3c90*/  LDGSTS.E.BYPASS.LTC128B.128 [R223+0x8800], [R6.64] ;  /* 0x0880000006df7fae */ /* 0x0003e8000b901d52 */
[----:B------:R1:W-:Y:S04]  /*3ca0*/  LDGSTS.E.BYPASS.LTC128B.128 [R223+0x9800], [R6.64+0x80] ;  /* 0x0980008006df7fae */ /* 0x0003e8000b901d52 */
[----:B------:R-:W0:Y:S02]  /*3cb0*/  LDGDEPBAR ;  /* 0x00000000000079af */ /* 0x000e240000000000 */
.L_x_1048:
[----:B-1----:R-:W-:Y:S02]  /*3cc0*/  FMNMX.FTZ R4, R45, R44, !PT ;  /* 0x0000002c2d047209 */ /* 0x002fe40007810000 */
        /* <DEDUP_REMOVED lines=14> */
[----:B------:R-:W1:Y:S03]  /*3db0*/  SHFL.BFLY PT, R6, R4, 0x2, 0x1f ;  /* 0x0c401f0004067f89 */ /* 0x000e6600000e0000 */
        /* <DEDUP_REMOVED lines=25> */
[----:B------:R-:W-:Y:S02]  /*3f50*/  FFMA.FTZ R4, R45, c[0x0][0x23c], -R8 ;  /* 0x00008f002d047a23 */ /* 0x000fe40000010808 */
[----:B------:R2:W-:Y:S01]  /*3f60*/  MUFU.EX2 R243, R9 ;  /* 0x0000000900f37308 */ /* 0x0005e20000000800 */
[----:B-1----:R-:W-:-:S07]  /*3f70*/  FMNMX.FTZ R137, R5, R137, !PT ;  /* 0x0000008905897209 */ /* 0x002fce0007810000 */
[----:B------:R1:W-:Y:S01]  /*3f80*/  MUFU.EX2 R247, R4 ;  /* 0x0000000400f77308 */ /* 0x0003e20000000800 */
[C---:B------:R-:W-:Y:S01]  /*3f90*/  FSETP.NEU.FTZ.AND P1, PT, R137.reuse, -INF , PT ;  /* 0xff8000008900780b */ /* 0x040fe20003f3d000 */
[----:B------:R-:W-:-:S05]  /*3fa0*/  FMUL.FTZ R5, R137, c[0x0][0x23c] ;  /* 0x00008f0089057a20 */ /* 0x000fca0000410000 */
[----:B------:R-:W-:Y:S01]  /*3fb0*/  FSEL R2, R5, RZ, P1 ;  /* 0x000000ff05027208 */ /* 0x000fe20000800000 */
[----:B--2---:R-:W-:-:S04]  /*3fc0*/  FFMA.FTZ R9, R12, c[0x0][0x23c], -R8 ;  /* 0x00008f000c097a23 */ /* 0x004fc80000010808 */
[--C-:B------:R-:W-:Y:S01]  /*3fd0*/  FFMA.FTZ R0, R46, c[0x0][0x23c], -R2.reuse ;  /* 0x00008f002e007a23 */ /* 0x100fe20000010802 */
[----:B------:R-:W-:Y:S01]  /*3fe0*/  MUFU.EX2 R242, R9 ;  /* 0x0000000900f27308 */ /* 0x000fe20000000800 */
[----:B------:R-:W-:Y:S02]  /*3ff0*/  FFMA.FTZ R3, R47, c[0x0][0x23c], -R2 ;  /* 0x00008f002f037a23 */ /* 0x000fe40000010802 */
[----:B-1----:R-:W-:-:S05]  /*4000*/  FFMA.FTZ R4, R44, c[0x0][0x23c], -R8 ;  /* 0x00008f002c047a23 */ /* 0x002fca0000010808 */
[----:B------:R1:W-:Y:S08]  /*4010*/  MUFU.EX2 R238, R0 ;  /* 0x0000000000ee7308 */ /* 0x0003f00000000800 */
[----:B------:R2:W3:Y:S01]  /*4020*/  MUFU.EX2 R240, R3 ;  /* 0x0000000300f07308 */ /* 0x0004e20000000800 */
[----:B-1----:R-:W-:-:S07]  /*4030*/  FFMA.FTZ R0, R42, c[0x0][0x23c], -R2 ;  /* 0x00008f002a007a23 */ /* 0x002fce0000010802 */
[----:B------:R1:W-:Y:S01]  /*4040*/  MUFU.EX2 R246, R4 ;  /* 0x0000000400f67308 */ /* 0x0003e20000000800 */
[----:B--2---:R-:W-:-:S07]  /*4050*/  FMNMX.FTZ R3, R92, R76, !PT ;  /* 0x0000004c5c037209 */ /* 0x004fce0007810000 */
[----:B------:R2:W-:Y:S01]  /*4060*/  MUFU.EX2 R239, R0 ;  /* 0x0000000000ef7308 */ /* 0x0005e20000000800 */
[----:B---3--:R-:W-:Y:S02]  /*4070*/  F2FP.BF16.PACK_AB R5, R238, R240 ;  /* 0x000000f0ee05723e */ /* 0x008fe400000010ff */
[----:B------:R-:W-:-:S04]  /*4080*/  FMNMX.FTZ R3, R61, R3, !PT ;  /* 0x000000033d037209 */ /* 0x000fc80007810000 */
[----:B------:R-:W-:Y:S01]  /*4090*/  FMNMX.FTZ R3, R60, R3, !PT ;  /* 0x000000033c037209 */ /* 0x000fe20007810000 */
[----:B-1----:R-:W-:-:S03]  /*40a0*/  FFMA.FTZ R4, R17, c[0x0][0x23c], -R8 ;  /* 0x00008f0011047a23 */ /* 0x002fc60000010808 */
[----:B------:R-:W-:Y:S01]  /*40b0*/  FMNMX.FTZ R3, R138, R3, !PT ;  /* 0x000000038a037209 */ /* 0x000fe20007810000 */
[----:B------:R1:W-:Y:S03]  /*40c0*/  MUFU.EX2 R245, R4 ;  /* 0x0000000400f57308 */ /* 0x0003e60000000800 */
[----:B------:R-:W-:Y:S01]  /*40d0*/  FMNMX.FTZ R3, R103, R3, !PT ;  /* 0x0000000367037209 */ /* 0x000fe20007810000 */
[----:B--2---:R-:W-:-:S03]  /*40e0*/  FFMA.FTZ R0, R34, c[0x0][0x23c], -R2 ;  /* 0x00008f0022007a23 */ /* 0x004fc60000010802 */
[----:B------:R-:W-:Y:S01]  /*40f0*/  FMNMX.FTZ R3, R101, R3, !PT ;  /* 0x0000000365037209 */ /* 0x000fe20007810000 */
[----:B------:R2:W3:Y:S03]  /*4100*/  MUFU.EX2 R244, R0 ;  /* 0x0000000000f47308 */ /* 0x0004e60000000800 */
[----:B------:R-:W-:-:S05]  /*4110*/  FMNMX.FTZ R3, R100, R3, !PT ;  /* 0x0000000364037209 */ /* 0x000fca0007810000 */
[----:B------:R-:W4:Y:S01]  /*4120*/  SHFL.BFLY PT, R10, R3, 0x2, 0x1f ;  /* 0x0c401f00030a7f89 */ /* 0x000f2200000e0000 */
[----:B-1----:R-:W-:-:S03]  /*4130*/  FFMA.FTZ R4, R32, c[0x0][0x23c], -R8 ;  /* 0x00008f0020047a23 */ /* 0x002fc60000010808 */
[----:B------:R-:W-:Y:S01]  /*4140*/  LDSM.16.MT88.4 R32, [R211+0xb000] ;  /* 0x00b00000d320783b */ /* 0x000fe20000004200 */
[----:B------:R1:W5:Y:S01]  /*4150*/  MUFU.EX2 R252, R4 ;  /* 0x0000000400fc7308 */ /* 0x0003620000000800 */
[--C-:B--2---:R-:W-:Y:S01]  /*4160*/  FFMA.FTZ R0, R20, c[0x0][0x23c], -R8.reuse ;  /* 0x00008f0014007a23 */ /* 0x104fe20000010808 */
[----:B---3--:R-:W-:Y:S01]  /*4170*/  F2FP.BF16.PACK_AB R7, R244, R239 ;  /* 0x000000eff407723e */ /* 0x008fe200000010ff */
[----:B------:R-:W-:-:S05]  /*4180*/  FFMA.FTZ R8, R13, c[0x0][0x23c], -R8 ;  /* 0x00008f000d087a23 */ /* 0x000fca0000010808 */
[----:B------:R2:W3:Y:S08]  /*4190*/  MUFU.EX2 R241, R0 ;  /* 0x0000000000f17308 */ /* 0x0004f00000000800 */
[----:B------:R3:W3:Y:S01]  /*41a0*/  MUFU.EX2 R249, R8 ;  /* 0x0000000800f97308 */ /* 0x0006e20000000800 */
[----:B-1----:R-:W-:Y:S02]  /*41b0*/  F2FP.BF16.PACK_AB R4, R246, R247 ;  /* 0x000000f7f604723e */ /* 0x002fe400000010ff */
[----:B----4-:R-:W-:-:S02]  /*41c0*/  FMNMX.FTZ R3, R3, R10, !PT ;  /* 0x0000000a03037209 */ /* 0x010fc40007810000 */
[----:B-----5:R-:W-:Y:S02]  /*41d0*/  F2FP.BF16.PACK_AB R6, R252, R245 ;  /* 0x000000f5fc06723e */ /* 0x020fe400000010ff */
[----:B--2---:R-:W-:Y:S01]  /*41e0*/  FMNMX.FTZ R0, R93, R77, !PT ;  /* 0x0000004d5d007209 */ /* 0x004fe20007810000 */
[----:B------:R-:W1:Y:S01]  /*41f0*/  SHFL.BFLY PT, R10, R3, 0x1, 0x1f ;  /* 0x0c201f00030a7f89 */ /* 0x000e6200000e0000 */
[----:B---3--:R-:W-:Y:S02]  /*4200*/  F2FP.BF16.PACK_AB R124, R243, R241 ;  /* 0x000000f1f37c723e */ /* 0x008fe400000010ff */
[----:B------:R-:W-:Y:S01]  /*4210*/  FMNMX.FTZ R0, R63, R0, !PT ;  /* 0x000000003f007209 */ /* 0x000fe20007810000 */
[C---:B------:R-:W-:Y:S03]  /*4220*/  HMMA.16816.F32.BF16 R108, R4.reuse, R66, RZ ;  /* 0x00000042046c723c */ /* 0x040fe600000418ff */
[----:B------:R-:W-:Y:S01]  /*4230*/  FMNMX.FTZ R0, R62, R0, !PT ;  /* 0x000000003e007209 */ /* 0x000fe20007810000 */
[----:B------:R-:W-:Y:S01]  /*4240*/  FFMA.FTZ R8, R21, c[0x0][0x23c], -R2 ;  /* 0x00008f0015087a23 */ /* 0x000fe20000010802 */
[----:B------:R-:W-:Y:S01]  /*4250*/  F2FP.BF16.PACK_AB R126, R249, R242 ;  /* 0x000000f2f97e723e */ /* 0x000fe200000010ff */
[----:B------:R-:W-:Y:S01]  /*4260*/  LDSM.16.MT88.4 R20, [R213+0xb800] ;  /* 0x00b80000d514783b */ /* 0x000fe20000004200 */
[----:B------:R-:W-:Y:S01]  /*4270*/  FMNMX.FTZ R0, R139, R0, !PT ;  /* 0x000000008b007209 */ /* 0x000fe20007810000 */
[----:B------:R2:W-:Y:S01]  /*4280*/  MUFU.EX2 R235, R8 ;  /* 0x0000000800eb7308 */ /* 0x0005e20000000800 */
[----:B------:R-:W-:Y:S02]  /*4290*/  HMMA.16816.F32.BF16 R148, R4, R24, RZ ;  /* 0x000000180494723c */ /* 0x000fe400000418ff */
[----:B------:R-:W-:-:S04]  /*42a0*/  FMNMX.FTZ R0, R133, R0, !PT ;  /* 0x0000000085007209 */ /* 0x000fc80007810000 */
[----:B------:R-:W-:Y:S02]  /*42b0*/  FMNMX.FTZ R0, R102, R0, !PT ;  /* 0x0000000066007209 */ /* 0x000fe40007810000 */
[----:B------:R-:W-:Y:S02]  /*42c0*/  HMMA.16816.F32.BF16 R164, R4, R28, RZ ;  /* 0x0000001c04a4723c */ /* 0x000fe400000418ff */
[----:B------:R-:W-:Y:S02]  /*42d0*/  FMNMX.FTZ R0, R132, R0, !PT ;  /* 0x0000000084007209 */ /* 0x000fe40007810000 */
[----:B-1----:R-:W-:-:S03]  /*42e0*/  FMNMX.FTZ R136, R3, R10, !PT ;  /* 0x0000000a03887209 */ /* 0x002fc60007810000 */
[----:B------:R-:W1:Y:S01]  /*42f0*/  SHFL.BFLY PT, R9, R0, 0x2, 0x1f ;  /* 0x0c401f0000097f89 */ /* 0x000e6200000e0000 */
[--C-:B--2---:R-:W-:Y:S01]  /*4300*/  FFMA.FTZ R8, R18, c[0x0][0x23c], -R2.reuse ;  /* 0x00008f0012087a23 */ /* 0x104fe20000010802 */
[----:B------:R-:W-:Y:S01]  /*4310*/  FSETP.NEU.FTZ.AND P1, PT, R136, -INF , PT ;  /* 0xff8000008800780b */ /* 0x000fe20003f3d000 */
[C---:B------:R-:W-:Y:S01]  /*4320*/  HMMA.16816.F32.BF16 R40, R4.reuse, R36, RZ ;  /* 0x000000240428723c */ /* 0x040fe200000418ff */
[----:B------:R-:W-:Y:S01]  /*4330*/  LDSM.16.MT88.4 R16, [R214+0xa800] ;  /* 0x00a80000d610783b */ /* 0x000fe20000004200 */
[----:B------:R2:W3:Y:S06]  /*4340*/  MUFU.EX2 R236, R8 ;  /* 0x0000000800ec7308 */ /* 0x0004ec0000000800 */
[C---:B------:R-:W-:Y:S08]  /*4350*/  HMMA.16816.F32.BF16 R56, R4.reuse, R48, RZ ;  /* 0x000000300438723c */ /* 0x040ff000000418ff */
[C---:B------:R-:W-:Y:S01]  /*4360*/  HMMA.16816.F32.BF16 R72, R4.reuse, R64, RZ ;  /* 0x000000400448723c */ /* 0x040fe200000418ff */
[--C-:B--2---:R-:W-:Y:S01]  /*4370*/  FFMA.FTZ R8, R14, c[0x0][0x23c], -R2.reuse ;  /* 0x00008f000e087a23 */ /* 0x104fe20000010802 */
[----:B---3--:R-:W-:Y:S01]  /*4380*/  F2FP.BF16.PACK_AB R125, R236, R235 ;  /* 0x000000ebec7d723e */ /* 0x008fe200000010ff */
[----:B------:R-:W-:Y:S01]  /*4390*/  FFMA.FTZ R2, R15, c[0x0][0x23c], -R2 ;  /* 0x00008f000f027a23 */ /* 0x000fe20000010802 */
[----:B-1----:R-:W-:Y:S01]  /*43a0*/  FMNMX.FTZ R0, R9, R0, !PT ;  /* 0x0000000009007209 */ /* 0x002fe20007810000 */
[----:B------:R1:W-:Y:S01]  /*43b0*/  MUFU.EX2 R237, R8 ;  /* 0x0000000800ed7308 */ /* 0x0003e20000000800 */
[----:B------:R-:W-:Y:S02]  /*43c0*/  LDSM.16.MT88.4 R12, [R213+0xa800] ;  /* 0x00a80000d50c783b */ /* 0x000fe40000004200 */
[C---:B------:R-:W-:Y:S05]  /*43d0*/  HMMA.16816.F32.BF16 R88, R4.reuse, R32, RZ ;  /* 0x000000200458723c */ /* 0x040fea00000418ff */
[----:B------:R2:W3:Y:S03]  /*43e0*/  MUFU.EX2 R248, R2 ;  /* 0x0000000200f87308 */ /* 0x0004e60000000800 */
[C---:B------:R-:W-:Y:S01]  /*43f0*/  HMMA.16816.F32.BF16 R104, R4.reuse, R52, RZ ;  /* 0x000000340468723c */ /* 0x040fe200000418ff */
[----:B-1----:R-:W1:Y:S07]  /*4400*/  SHFL.BFLY PT, R8, R0, 0x1, 0x1f ;  /* 0x0c201f0000087f89 */ /* 0x002e6e00000e0000 */
[----:B------:R-:W-:Y:S01]  /*4410*/  HMMA.16816.F32.BF16 R120, R4, R68, RZ ;  /* 0x000000440478723c */ /* 0x000fe200000418ff */
[----:B--2---:R-:W-:Y:S01]  /*4420*/  FMUL.FTZ R2, R136, c[0x0][0x23c] ;  /* 0x00008f0088027a20 */ /* 0x004fe20000410000 */
[----:B---3--:R-:W-:-:S06]  /*4430*/  F2FP.BF16.PACK_AB R127, R248, R237 ;  /* 0x000000edf87f723e */ /* 0x008fcc00000010ff */
[----:B------:R-:W-:Y:S01]  /*4440*/  HMMA.16816.F32.BF16 R152, R4, R26, RZ ;  /* 0x0000001a0498723c */ /* 0x000fe200000418ff */
[----:B------:R-:W-:-:S05]  /*4450*/  FSEL R2, R2, RZ, P1 ;  /* 0x000000ff02027208 */ /* 0x000fca0000800000 */
[--C-:B------:R-:W-:Y:S02]  /*4460*/  FFMA.FTZ R3, R92, c[0x0][0x23c], -R2.reuse ;  /* 0x00008f005c037a23 */ /* 0x100fe40000010802 */
[----:B------:R-:W-:Y:S02]  /*4470*/  HMMA.16816.F32.BF16 R168, R4, R30, RZ ;  /* 0x0000001e04a8723c */ /* 0x000fe400000418ff */
[----:B------:R2:W-:Y:S01]  /*4480*/  MUFU.EX2 R234, R3 ;  /* 0x0000000300ea7308 */ /* 0x0005e20000000800 */
[----:B-1----:R-:W-:Y:S01]  /*4490*/  FMNMX.FTZ R135, R0, R8, !PT ;  /* 0x0000000800877209 */ /* 0x002fe20007810000 */
[----:B------:R-:W-:-:S04]  /*44a0*/  FFMA.FTZ R0, R76, c[0x0][0x23c], -R2 ;  /* 0x00008f004c007a23 */ /* 0x000fc80000010802 */
[C---:B------:R-:W-:Y:S01]  /*44b0*/  HMMA.16816.F32.BF16 R44, R4.reuse, R38, RZ ;  /* 0x00000026042c723c */ /* 0x040fe200000418ff */
[----:B------:R-:W-:Y:S01]  /*44c0*/  FSETP.NEU.FTZ.AND P1, PT, R135, -INF , PT ;  /* 0xff8000008700780b */ /* 0x000fe20003f3d000 */
[----:B------:R1:W3:Y:S06]  /*44d0*/  MUFU.EX2 R207, R0 ;  /* 0x0000000000cf7308 */ /* 0x0002ec0000000800 */
[----:B------:R-:W-:Y:S01]  /*44e0*/  HMMA.16816.F32.BF16 R84, R4, R50, RZ ;  /* 0x000000320454723c */ /* 0x000fe200000418ff */
[----:B--2---:R-:W-:-:S04]  /*44f0*/  FFMA.FTZ R3, R61, c[0x0][0x23c], -R2 ;  /* 0x00008f003d037a23 */ /* 0x004fc80000010802 */
[----:B------:R2:W-:Y:S03]  /*4500*/  MUFU.EX2 R232, R3 ;  /* 0x0000000300e87308 */ /* 0x0005e60000000800 */
[----:B------:R-:W-:Y:S01]  /*4510*/  HMMA.16816.F32.BF16 R116, R4, R34, RZ ;  /* 0x000000220474723c */ /* 0x000fe200000418ff */
[----:B-1----:R-:W-:-:S05]  /*4520*/  FMUL.FTZ R0, R135, c[0x0][0x23c] ;  /* 0x00008f0087007a20 */ /* 0x002fca0000410000 */
[----:B------:R-:W-:Y:S02]  /*4530*/  FSEL R0, R0, RZ, P1 ;  /* 0x000000ff00007208 */ /* 0x000fe40000800000 */
[----:B------:R-:W-:Y:S01]  /*4540*/  HMMA.16816.F32.BF16 R128, R4, R54, RZ ;  /* 0x000000360480723c */ /* 0x000fe200000418ff */
[----:B--2---:R-:W-:-:S07]  /*4550*/  FFMA.FTZ R3, R60, c[0x0][0x23c], -R2 ;  /* 0x00008f003c037a23 */ /* 0x004fce0000010802 */
[----:B------:R-:W-:Y:S01]  /*4560*/  HMMA.16816.F32.BF16 R4, R4, R70, RZ ;  /* 0x000000460404723c */ /* 0x000fe200000418ff */
[----:B------:R1:W2:Y:S07]  /*4570*/  MUFU.EX2 R233, R3 ;  /* 0x0000000300e97308 */ /* 0x0002ae0000000800 */
        /* <DEDUP_REMOVED lines=8> */
[----:B------:R1:W4:Y:S07]  /*4600*/  MUFU.EX2 R205, R3 ;  /* 0x0000000300cd7308 */ /* 0x00032e0000000800 */
        /* <DEDUP_REMOVED lines=8> */
[----:B------:R1:W5:Y:S07]  /*4690*/  MUFU.EX2 R204, R3 ;  /* 0x0000000300cc7308 */ /* 0x00036e0000000800 */
        /* <DEDUP_REMOVED lines=8> */
[----:B------:R1:W1:Y:S07]  /*4720*/  MUFU.EX2 R201, R3 ;  /* 0x0000000300c97308 */ /* 0x00026e0000000800 */
[----:B------:R-:W-:Y:S07]  /*4730*/  HMMA.16816.F32.BF16 R124, R124, R22, R4 ;  /* 0x000000167c7c723c */ /* 0x000fee0000041804 */
[----:B---3--:R-:W-:-:S02]  /*4740*/  F2FP.BF16.PACK_AB R4, R207, R234 ;  /* 0x000000eacf04723e */ /* 0x008fc400000010ff */
[----:B--2---:R-:W-:Y:S01]  /*4750*/  F2FP.BF16.PACK_AB R6, R233, R232 ;  /* 0x000000e8e906723e */ /* 0x004fe200000010ff */
[--C-:B-1----:R-:W-:Y:S01]  /*4760*/  FFMA.FTZ R3, R101, c[0x0][0x23c], -R2.reuse ;  /* 0x00008f0065037a23 */ /* 0x102fe20000010802 */
[----:B----4-:R-:W-:Y:S01]  /*4770*/  F2FP.BF16.PACK_AB R5, R205, R206 ;  /* 0x000000cecd05723e */ /* 0x010fe200000010ff */
[----:B------:R-:W-:Y:S01]  /*4780*/  FFMA.FTZ R2, R100, c[0x0][0x23c], -R2 ;  /* 0x00008f0064027a23 */ /* 0x000fe20000010802 */
[----:B-----5:R-:W-:Y:S01]  /*4790*/  F2FP.BF16.PACK_AB R7, R204, R203 ;  /* 0x000000cbcc07723e */ /* 0x020fe200000010ff */
[----:B------:R1:W-:Y:S01]  /*47a0*/  MUFU.EX2 R200, R3 ;  /* 0x0000000300c87308 */ /* 0x0003e20000000800 */
[----:B------:R-:W-:-:S05]  /*47b0*/  F2FP.BF16.PACK_AB R128, R201, R202 ;  /* 0x000000cac980723e */ /* 0x000fca00000010ff */
[C---:B------:R-:W-:Y:S02]  /*47c0*/  HMMA.16816.F32.BF16 R144, R4.reuse, R24, RZ ;  /* 0x000000180490723c */ /* 0x040fe400000418ff */
[----:B------:R2:W3:Y:S06]  /*47d0*/  MUFU.EX2 R251, R2 ;  /* 0x0000000200fb7308 */ /* 0x0004ec0000000800 */
[----:B------:R-:W-:Y:S01]  /*47e0*/  HMMA.16816.F32.BF16 R196, R4, R26, RZ ;  /* 0x0000001a04c4723c */ /* 0x000fe200000418ff */
[----:B-1----:R-:W-:-:S04]  /*47f0*/  FADD.FTZ R3, R206, R205 ;  /* 0x000000cdce037221 */ /* 0x002fc80000010000 */
[----:B------:R-:W-:-:S03]  /*4800*/  FADD.FTZ R3, R203, R3 ;  /* 0x00000003cb037221 */ /* 0x000fc60000010000 */
[C---:B------:R-:W-:Y:S01]  /*4810*/  HMMA.16816.F32.BF16 R160, R4.reuse, R28, RZ ;  /* 0x0000001c04a0723c */ /* 0x040fe200000418ff */
[--C-:B--2---:R-:W-:Y:S01]  /*4820*/  FFMA.FTZ R2, R139, c[0x0][0x23c], -R0.reuse ;  /* 0x00008f008b027a23 */ /* 0x104fe20000010800 */
[----:B---3--:R-:W-:Y:S01]  /*4830*/  F2FP.BF16.PACK_AB R130, R251, R200 ;  /* 0x000000c8fb82723e */ /* 0x008fe200000010ff */
[----:B------:R-:W-:Y:S02]  /*4840*/  FADD.FTZ R3, R204, R3 ;  /* 0x00000003cc037221 */ /* 0x000fe40000010000 */
[----:B------:R1:W2:Y:S03]  /*4850*/  MUFU.EX2 R139, R2 ;  /* 0x00000002008b7308 */ /* 0x0002a60000000800 */
[C---:B------:R-:W-:Y:S08]  /*4860*/  HMMA.16816.F32.BF16 R192, R4.reuse, R30, RZ ;  /* 0x0000001e04c0723c */ /* 0x040ff000000418ff */
[----:B------:R-:W-:Y:S01]  /*4870*/  HMMA.16816.F32.BF16 R8, R4, R64, RZ ;  /* 0x000000400408723c */ /* 0x000fe200000418ff */
[----:B-1----:R-:W-:-:S07]  /*4880*/  FFMA.FTZ R2, R133, c[0x0][0x23c], -R0 ;  /* 0x00008f0085027a23 */ /* 0x002fce0000010800 */
[C---:B------:R-:W-:Y:S01]  /*4890*/  HMMA.16816.F32.BF16 R84, R4.reuse, R32, RZ ;  /* 0x000000200454723c */ /* 0x040fe200000418ff */
[----:B--2---:R-:W-:Y:S01]  /*48a0*/  FADD.FTZ R3, R139, R3 ;  /* 0x000000038b037221 */ /* 0x004fe20000010000 */
[----:B------:R1:W2:Y:S06]  /*48b0*/  MUFU.EX2 R138, R2 ;  /* 0x00000002008a7308 */ /* 0x0002ac0000000800 */
[C---:B------:R-:W-:Y:S08]  /*48c0*/  HMMA.16816.F32.BF16 R28, R4.reuse, R36, RZ ;  /* 0x00000024041c723c */ /* 0x040ff000000418ff */
[----:B------:R-:W-:Y:S01]  /*48d0*/  HMMA.16816.F32.BF16 R188, R4, R38, RZ ;  /* 0x0000002604bc723c */ /* 0x000fe200000418ff */
[--C-:B-1----:R-:W-:Y:S01]  /*48e0*/  FFMA.FTZ R2, R102, c[0x0][0x23c], -R0.reuse ;  /* 0x00008f0066027a23 */ /* 0x102fe20000010800 */
[----:B--2---:R-:W-:Y:S01]  /*48f0*/  F2FP.BF16.PACK_AB R129, R138, R139 ;  /* 0x0000008b8a81723e */ /* 0x004fe200000010ff */
[----:B------:R-:W-:-:S02]  /*4900*/  FFMA.FTZ R0, R132, c[0x0][0x23c], -R0 ;  /* 0x00008f0084007a23 */ /* 0x000fc40000010800 */
[----:B------:R1:W2:Y:S01]  /*4910*/  MUFU.EX2 R133, R2 ;  /* 0x0000000200857308 */ /* 0x0002a20000000800 */
[----:B------:R-:W-:Y:S02]  /*4920*/  FADD.FTZ R3, R138, R3 ;  /* 0x000000038a037221 */ /* 0x000fe40000010000 */
[C---:B------:R-:W-:Y:S05]  /*4930*/  HMMA.16816.F32.BF16 R100, R4.reuse, R52, RZ ;  /* 0x000000340464723c */ /* 0x040fea00000418ff */
[----:B------:R3:W4:Y:S03]  /*4940*/  MUFU.EX2 R250, R0 ;  /* 0x0000000000fa7308 */ /* 0x0007260000000800 */
[----:B------:R-:W-:Y:S01]  /*4950*/  HMMA.16816.F32.BF16 R24, R4, R48, RZ ;  /* 0x000000300418723c */ /* 0x000fe200000418ff */
[----:B-1----:R-:W-:-:S07]  /*4960*/  FADD.FTZ R2, R247, R246 ;  /* 0x000000f6f7027221 */ /* 0x002fce0000010000 */
[C---:B------:R-:W-:Y:S01]  /*4970*/  HMMA.16816.F32.BF16 R184, R4.reuse, R50, RZ ;  /* 0x0000003204b8723c */ /* 0x040fe200000418ff */
[----:B--2---:R-:W-:Y:S02]  /*4980*/  FADD.FTZ R3, R133, R3 ;  /* 0x0000000385037221 */ /* 0x004fe40000010000 */
[----:B------:R-:W-:Y:S02]  /*4990*/  FADD.FTZ R2, R245, R2 ;  /* 0x00000002f5027221 */ /* 0x000fe40000010000 */
[----:B---3--:R-:W-:Y:S01]  /*49a0*/  FADD.FTZ R0, R234, R207 ;  /* 0x000000cfea007221 */ /* 0x008fe20000010000 */
[----:B----4-:R-:W-:Y:S02]  /*49b0*/  F2FP.BF16.PACK_AB R131, R250, R133 ;  /* 0x00000085fa83723e */ /* 0x010fe400000010ff */
[----:B------:R-:W-:Y:S01]  /*49c0*/  HMMA.16816.F32.BF16 R180, R4, R66, RZ ;  /* 0x0000004204b4723c */ /* 0x000fe200000418ff */
[----:B------:R-:W-:Y:S02]  /*49d0*/  FADD.FTZ R2, R252, R2 ;  /* 0x00000002fc027221 */ /* 0x000fe40000010000 */
[----:B------:R-:W-:-:S02]  /*49e0*/  FADD.FTZ R0, R232, R0 ;  /* 0x00000000e8007221 */ /* 0x000fc40000010000 */
[----:B------:R-:W-:Y:S02]  /*49f0*/  FADD.FTZ R2, R241, R2 ;  /* 0x00000002f1027221 */ /* 0x000fe40000010000 */
[----:B------:R-:W-:Y:S01]  /*4a00*/  FADD.FTZ R250, R250, R3 ;  /* 0x00000003fafa7221 */ /* 0x000fe20000010000 */
[----:B------:R-:W-:Y:S01]  /*4a10*/  HMMA.16816.F32.BF16 R176, R4, R34, RZ ;  /* 0x0000002204b0723c */ /* 0x000fe200000418ff */
[----:B------:R-:W-:-:S04]  /*4a20*/  FADD.FTZ R2, R243, R2 ;  /* 0x00000002f3027221 */ /* 0x000fc80000010000 */
[----:B------:R-:W-:-:S03]  /*4a30*/  FADD.FTZ R2, R242, R2 ;  /* 0x00000002f2027221 */ /* 0x000fc60000010000 */
[----:B------:R-:W-:Y:S01]  /*4a40*/  HMMA.16816.F32.BF16 R140, R4, R54, RZ ;  /* 0x00000036048c723c */ /* 0x000fe200000418ff */
[----:B------:R-:W-:-:S07]  /*4a50*/  FADD.FTZ R249, R249, R2 ;  /* 0x00000002f9f97221 */ /* 0x000fce0000010000 */
        /* <DEDUP_REMOVED lines=15> */
[----:B------:R-:W-:-:S04]  /*4b50*/  FADD.FTZ R0, R237, R0 ;  /* 0x00000000ed007221 */ /* 0x000fc80000010000 */
        /* <DEDUP_REMOVED lines=22> */
[----:B------:R-:W1:Y:S01]  /*4cc0*/  S2R R132, SR_TID.X ;  /* 0x0000000000847919 */ /* 0x000e620000002100 */
[----:B------:R-:W-:Y:S02]  /*4cd0*/  UISETP.GT.AND UP0, UPT, UR20, UR9, UPT ;  /* 0x000000091400728c */ /* 0x000fe4000bf04270 */
[----:B------:R-:W-:Y:S01]  /*4ce0*/  UIMAD UR5, UR5, UR17, UR10 ;  /* 0x00000011050572a4 */ /* 0x000fe2000f8e020a */
[----:B-1----:R-:W-:-:S05]  /*4cf0*/  IMAD.SHL.U32 R132, R132, 0x2, RZ ;  /* 0x0000000284847824 */ /* 0x002fca00078e00ff */
[----:B------:R-:W-:Y:S01]  /*4d00*/  LOP3.LUT R132, R132, 0x6, RZ, 0xc0, !PT ;  /* 0x0000000684847812 */ /* 0x000fe200078ec0ff */
[----:B------:R-:W-:Y:S01]  /*4d10*/  BAR.SYNC.DEFER_BLOCKING 0x0 ;  /* 0x0000000000007b1d */ /* 0x000fe20000010000 */
[----:B--2---:R-:W-:-:S05]  /*4d20*/  IMAD.WIDE.U32 R2, R2, UR17, R6 ;  /* 0x0000001102027c25 */ /* 0x004fca000f8e0006 */
[----:B------:R-:W-:Y:S01]  /*4d30*/  IADD3 R0, R3, UR5, RZ ;  /* 0x0000000503007c10 */ /* 0x000fe2000fffe0ff */
[----:B------:R-:W-:Y:S01]  /*4d40*/  IMAD.U32 R3, RZ, RZ, UR25 ;  /* 0x00000019ff037e24 */ /* 0x000fe2000f8e00ff */
[----:B------:R-:W-:-:S04]  /*4d50*/  LEA R20, P0, R2, c[0x0][0x170], 0x1 ;  /* 0x00005c0002147a11 */ /* 0x000fc800078008ff */
[----:B------:R-:W-:Y:S01]  /*4d60*/  LEA.HI.X R21, R2, c[0x0][0x174], R0, 0x1, P0 ;  /* 0x00005d0002157a11 */ /* 0x000fe200000f0c00 */
[----:B------:R-:W-:Y:S01]  /*4d70*/  IMAD.U32 R0, RZ, RZ, UR25 ;  /* 0x00000019ff007e24 */ /* 0x000fe2000f8e00ff */
[----:B------:R-:W-:-:S03]  /*4d80*/  LEA R2, P0, R3, R20, 0x1 ;  /* 0x0000001403027211 */ /* 0x000fc600078008ff */
[----:B------:R-:W-:Y:S01]  /*4d90*/  @!PT LDS RZ, [RZ] ;  /* 0x00000000fffff984 */ /* 0x000fe20000000800 */
[----:B------:R-:W-:Y:S01]  /*4da0*/  @!PT LDS RZ, [RZ] ;  /* 0x00000000fffff984 */ /* 0x000fe20000000800 */
[----:B------:R-:W-:Y:S01]  /*4db0*/  @!PT LDS RZ, [RZ] ;  /* 0x00000000fffff984 */ /* 0x000fe20000000800 */
[----:B------:R1:W-:Y:S01]  /*4dc0*/  LDGSTS.E.BYPASS.LTC128B.128 [R223+0xa000], [R20.64] ;  /* 0x0a00000014df7fae */ /* 0x0003e2000b901d52 */
[----:B------:R-:W-:Y:S01]  /*4dd0*/  LEA.HI.X R3, R0, R21, R4, 0x1, P0 ;  /* 0x0000001500037211 */ /* 0x000fe200000f0c04 */
[----:B------:R-:W-:Y:S02]  /*4de0*/  IMAD.U32 R0, RZ, RZ, UR20 ;  /* 0x00000014ff007e24 */ /* 0x000fe4000f8e00ff */
[----:B------:R1:W-:Y:S02]  /*4df0*/  LDGSTS.E.BYPASS.LTC128B.128 [R223+0xb000], [R20.64+0x80] ;  /* 0x0b00008014df7fae */ /* 0x0003e4000b901d52 */
[----:B------:R-:W-:Y:S02]  /*4e00*/  IMAD R0, R0, 0x20, R132 ;  /* 0x0000002000007824 */ /* 0x000fe400078e0284 */
[----:B------:R2:W-:Y:S03]  /*4e10*/  LDGSTS.E.BYPASS.LTC128B.128 [R223+0xa800], [R2.64] ;  /* 0x0a80000002df7fae */ /* 0x0005e6000b901d52 */
[C---:B------:R-:W-:Y:S01]  /*4e20*/  ISETP.GE.AND P6, PT, R0.reuse, R231, PT ;  /* 0x000000e70000720c */ /* 0x040fe20003fc6270 */
[----:B------:R2:W-:Y:S01]  /*4e30*/  LDGSTS.E.BYPASS.LTC128B.128 [R223+0xb800], [R2.64+0x80] ;  /* 0x0b80008002df7fae */ /* 0x0005e2000b901d52 */
[----:B------:R-:W-:-:S02]  /*4e40*/  ISETP.GE.AND P0, PT, R0, R230, PT ;  /* 0x000000e60000720c */ /* 0x000fc40003f06270 */
[C---:B------:R-:W-:Y:S01]  /*4e50*/  ISETP.LT.OR P6, PT, R0.reuse, R227, P6 ;  /* 0x000000e30000720c */ /* 0x040fe200037c1670 */
[----:B------:R-:W-:Y:S01]  /*4e60*/  LDSM.16.M88.4 R24, [R208+0x8000] ;  /* 0x00800000d018783b */ /* 0x000fe20000000200 */
[C---:B------:R-:W-:Y:S02]  /*4e70*/  ISETP.GE.AND P2, PT, R0.reuse, R229, PT ;  /* 0x000000e50000720c */ /* 0x040fe40003f46270 */
[C---:B------:R-:W-:Y:S01]  /*4e80*/  ISETP.LT.OR P0, PT, R0.reuse, R226, P0 ;  /* 0x000000e20000720c */ /* 0x040fe20000701670 */
[----:B------:R-:W3:Y:S01]  /*4e90*/  LDSM.16.M88.4 R4, [R210+0x2000] ;  /* 0x00200000d204783b */ /* 0x000ee20000000200 */
[----:B------:R-:W-:-:S03]  /*4ea0*/  ISETP.LT.OR P2, PT, R0, R225, P2 ;  /* 0x000000e10000720c */ /* 0x000fc60001741670 */
[----:B------:R-:W4:Y:S04]  /*4eb0*/  LDSM.16.M88.4 R28, [R208+0x8800] ;  /* 0x00880000d01c783b */ /* 0x000f280000000200 */
[----:B------:R-:W5:Y:S04]  /*4ec0*/  LDSM.16.M88.4 R8, [R210] ;  /* 0x00000000d208783b */ /* 0x000f680000000200 */
[----:B------:R-:W-:Y:S04]  /*4ed0*/  LDSM.16.M88.4 R140, [R219] ;  /* 0x00000000db8c783b */ /* 0x000fe80000000200 */
[----:B------:R-:W1:Y:S01]  /*4ee0*/  LDSM.16.M88.4 R12, [R212+0x2000] ;  /* 0x00200000d40c783b */ /* 0x000e620000000200 */
[----:B--2---:R-:W-:-:S03]  /*4ef0*/  IADD3 R2, R0, 0x1, RZ ;  /* 0x0000000100027810 */ /* 0x004fc60007ffe0ff */
[----:B------:R-:W2:Y:S01]  /*4f00*/  LDSM.16.M88.4 R32, [R222] ;  /* 0x00000000de20783b */ /* 0x000ea20000000200 */
[----:B------:R-:W-:Y:S02]  /*4f10*/  IADD3 R3, R0, 0x11, RZ ;  /* 0x0000001100037810 */ /* 0x000fe40007ffe0ff */
[C---:B------:R-:W-:Y:S01]  /*4f20*/  ISETP.GE.AND P5, PT, R2.reuse, R231, PT ;  /* 0x000000e70200720c */ /* 0x040fe20003fa6270 */
[----:B------:R-:W1:Y:S01]  /*4f30*/  LDSM.16.M88.4 R16, [R212] ;  /* 0x00000000d410783b */ /* 0x000e620000000200 */
[C---:B------:R-:W-:Y:S02]  /*4f40*/  ISETP.GE.AND P3, PT, R2.reuse, R230, PT ;  /* 0x000000e60200720c */ /* 0x040fe40003f66270 */
[C---:B------:R-:W-:Y:S01]  /*4f50*/  ISETP.GE.AND P4, PT, R2.reuse, R229, PT ;  /* 0x000000e50200720c */ /* 0x040fe20003f86270 */
[----:B------:R-:W0:Y:S01]  /*4f60*/  LDGDEPBAR ;  /* 0x00000000000079af */ /* 0x000e220000000000 */
[C---:B------:R-:W-:Y:S02]  /*4f70*/  ISETP.GE.AND P1, PT, R2.reuse, R228, PT ;  /* 0x000000e40200720c */ /* 0x040fe40003f26270 */
[----:B------:R-:W-:-:S02]  /*4f80*/  ISETP.LT.OR P5, PT, R2, R227, P5 ;  /* 0x000000e30200720c */ /* 0x000fc40002fa1670 */
[C---:B------:R-:W-:Y:S02]  /*4f90*/  ISETP.LT.OR P3, PT, R2.reuse, R226, P3 ;  /* 0x000000e20200720c */ /* 0x040fe40001f61670 */
[C---:B------:R-:W-:Y:S02]  /*4fa0*/  ISETP.LT.OR P4, PT, R2.reuse, R225, P4 ;  /* 0x000000e10200720c */ /* 0x040fe40002781670 */
[----:B------:R-:W-:Y:S02]  /*4fb0*/  ISETP.LT.OR P1, PT, R2, R224, P1 ;  /* 0x000000e00200720c */ /* 0x000fe40000f21670 */
[----:B------:R-:W-:Y:S01]  /*4fc0*/  IADD3 R2, R0, 0x8, RZ ;  /* 0x0000000800027810 */ /* 0x000fe20007ffe0ff */
[C---:B---3--:R-:W-:Y:S08]  /*4fd0*/  HMMA.16816.F32.BF16 R180, R4.reuse, R24, RZ ;  /* 0x0000001804b4723c */ /* 0x048ff000000418ff */
[C---:B------:R-:W-:Y:S08]  /*4fe0*/  HMMA.16816.F32.BF16 R192, R4.reuse, R26, RZ ;  /* 0x0000001a04c0723c */ /* 0x040ff000000418ff */
[C---:B----4-:R-:W-:Y:S08]  /*4ff0*/  HMMA.16816.F32.BF16 R176, R4.reuse, R28, RZ ;  /* 0x0000001c04b0723c */ /* 0x050ff000000418ff */
[----:B------:R-:W-:Y:S01]  /*5000*/  HMMA.16816.F32.BF16 R184, R4, R30, RZ ;  /* 0x0000001e04b8723c */ /* 0x000fe200000418ff */
[----:B------:R-:W-:Y:S07]  /*5010*/  LDSM.16.M88.4 R4, [R218+0x2000] ;  /* 0x00200000da04783b */ /* 0x000fee0000000200 */
[C---:B-----5:R-:W-:Y:S08]  /*5020*/  HMMA.16816.F32.BF16 R200, R8.reuse, R24, RZ ;  /* 0x0000001808c8723c */ /* 0x060ff000000418ff */
[C---:B------:R-:W-:Y:S01]  /*5030*/  HMMA.16816.F32.BF16 R196, R8.reuse, R26, RZ ;  /* 0x0000001a08c4723c */ /* 0x040fe200000418ff */
[----:B------:R-:W3:Y:S07]  /*5040*/  LDSM.16.M88.4 R24, [R216+0x8000] ;  /* 0x00800000d818783b */ /* 0x000eee0000000200 */
[C---:B------:R-:W-:Y:S08]  /*5050*/  HMMA.16816.F32.BF16 R188, R8.reuse, R28, RZ ;  /* 0x0000001c08bc723c */ /* 0x040ff000000418ff */
[----:B------:R-:W-:Y:S01]  /*5060*/  HMMA.16816.F32.BF16 R8, R8, R30, RZ ;  /* 0x0000001e0808723c */ /* 0x000fe200000418ff */
[----:B------:R-:W4:Y:S07]  /*5070*/  LDSM.16.M88.4 R28, [R216+0x8800] ;  /* 0x00880000d81c783b */ /* 0x000f2e0000000200 */
[C---:B-1----:R-:W-:Y:S08]  /*5080*/  HMMA.16816.F32.BF16 R180, R12.reuse, R140, R180 ;  /* 0x0000008c0cb4723c */ /* 0x042ff000000418b4 */
[C---:B--2---:R-:W-:Y:S08]  /*5090*/  HMMA.16816.F32.BF16 R176, R12.reuse, R32, R176 ;  /* 0x000000200cb0723c */ /* 0x044ff000000418b0 */
[C---:B------:R-:W-:Y:S08]  /*50a0*/  HMMA.16816.F32.BF16 R192, R12.reuse, R142, R192 ;  /* 0x0000008e0cc0723c */ /* 0x040ff000000418c0 */
[----:B------:R-:W-:Y:S08]  /*50b0*/  HMMA.16816.F32.BF16 R12, R12, R34, R184 ;  /* 0x000000220c0c723c */ /* 0x000ff000000418b8 */
[C---:B------:R-:W-:Y:S08]  /*50c0*/  HMMA.16816.F32.BF16 R204, R16.reuse, R140, R200 ;  /* 0x0000008c10cc723c */ /* 0x040ff000000418c8 */
[C---:B------:R-:W-:Y:S08]  /*50d0*/  HMMA.16816.F32.BF16 R200, R16.reuse, R32, R188 ;  /* 0x0000002010c8723c */ /* 0x040ff000000418bc */
[----:B------:R-:W-:Y:S01]  /*50e0*/  HMMA.16816.F32.BF16 R188, R16, R34, R8 ;  /* 0x0000002210bc723c */ /* 0x000fe20000041808 */
[----:B------:R-:W1:Y:S04]  /*50f0*/  LDSM.16.M88.4 R8, [R218] ;  /* 0x00000000da08783b */ /* 0x000e680000000200 */
[----:B------:R-:W-:Y:S03]  /*5100*/  LDSM.16.M88.4 R32, [R215+0x800] ;  /* 0x00080000d720783b */ /* 0x000fe60000000200 */
[----:B---3--:R-:W-:Y:S08]  /*5110*/  HMMA.16816.F32.BF16 R184, R4, R24, R180 ;  /* 0x0000001804b8723c */ /* 0x008ff000000418b4 */
[----:B------:R-:W-:Y:S01]  /*5120*/  HMMA.16816.F32.BF16 R196, R16, R142, R196 ;  /* 0x0000008e10c4723c */ /* 0x000fe200000418c4 */
[----:B------:R-:W-:Y:S04]  /*5130*/  LDSM.16.M88.4 R140, [R215] ;  /* 0x00000000d78c783b */ /* 0x000fe80000000200 */
[----:B------:R-:W2:Y:S03]  /*5140*/  LDSM.16.M88.4 R16, [R217] ;  /* 0x00000000d910783b */ /* 0x000ea60000000200 */
[C---:B----4-:R-:W-:Y:S08]  /*5150*/  HMMA.16816.F32.BF16 R176, R4.reuse, R28, R176 ;  /* 0x0000001c04b0723c */ /* 0x050ff000000418b0 */
[C---:B------:R-:W-:Y:S08]  /*5160*/  HMMA.16816.F32.BF16 R180, R4.reuse, R26, R192 ;  /* 0x0000001a04b4723c */ /* 0x040ff000000418c0 */
[----:B------:R-:W-:Y:S01]  /*5170*/  HMMA.16816.F32.BF16 R12, R4, R30, R12 ;  /* 0x0000001e040c723c */ /* 0x000fe2000004180c */
[----:B------:R-:W3:Y:S07]  /*5180*/  LDSM.16.M88.4 R4, [R217+0x2000] ;  /* 0x00200000d904783b */ /* 0x000eee0000000200 */
[C---:B-1----:R-:W-:Y:S08]  /*5190*/  HMMA.16816.F32.BF16 R192, R8.reuse, R28, R200 ;  /* 0x0000001c08c0723c */ /* 0x042ff000000418c8 */
[C---:B------:R-:W-:Y:S08]  /*51a0*/  HMMA.16816.F32.BF16 R232, R8.reuse, R24, R204 ;  /* 0x0000001808e8723c */ /* 0x040ff000000418cc */
[C---:B------:R-:W-:Y:S01]  /*51b0*/  HMMA.16816.F32.BF16 R200, R8.reuse, R30, R188 ;  /* 0x0000001e08c8723c */ /* 0x040fe200000418bc */
[----:B------:R-:W-:Y:S07]  /*51c0*/  LDSM.16.M88.4 R28, [R208+0x9800] ;  /* 0x00980000d01c783b */ /* 0x000fee0000000200 */
[----:B------:R-:W-:Y:S01]  /*51d0*/  HMMA.16816.F32.BF16 R204, R8, R26, R196 ;  /* 0x0000001a08cc723c */ /* 0x000fe200000418c4 */
[----:B------:R-:W-:Y:S07]  /*51e0*/  LDSM.16.M88.4 R24, [R208+0x9000] ;  /* 0x00900000d018783b */ /* 0x000fee0000000200 */
[----:B--2---:R-:W-:Y:S08]  /*51f0*/  HMMA.16816.F32.BF16 R192, R16, R32, R192 ;  /* 0x0000002010c0723c */ /* 0x004ff000000418c0 */
[C---:B---3--:R-:W-:Y:S08]  /*5200*/  HMMA.16816.F32.BF16 R188, R4.reuse, R142, R180 ;  /* 0x0000008e04bc723c */ /* 0x048ff000000418b4 */
[C---:B------:R-:W-:Y:S08]  /*5210*/  HMMA.16816.F32.BF16 R196, R4.reuse, R140, R184 ;  /* 0x0000008c04c4723c */ /* 0x040ff000000418b8 */
[C---:B------:R-:W-:Y:S08]  /*5220*/  HMMA.16816.F32.BF16 R180, R4.reuse, R32, R176 ;  /* 0x0000002004b4723c */ /* 0x040ff000000418b0 */
[----:B------:R-:W-:Y:S01]  /*5230*/  HMMA.16816.F32.BF16 R8, R4, R34, R12 ;  /* 0x000000220408723c */ /* 0x000fe2000004180c */
[----:B------:R-:W1:Y:S04]  /*5240*/  LDSM.16.M88.4 R4, [R210+0x6000] ;  /* 0x00600000d204783b */ /* 0x000e680000000200 */
[----:B------:R-:W2:Y:S03]  /*5250*/  LDSM.16.M88.4 R12, [R210+0x4000] ;  /* 0x00400000d20c783b */ /* 0x000ea60000000200 */
[C---:B------:R-:W-:Y:S08]  /*5260*/  HMMA.16816.F32.BF16 R176, R16.reuse, R140, R232 ;  /* 0x0000008c10b0723c */ /* 0x040ff000000418e8 */
[C---:B------:R-:W-:Y:S01]  /*5270*/  HMMA.16816.F32.BF16 R184, R16.reuse, R142, R204 ;  /* 0x0000008e10b8723c */ /* 0x040fe200000418cc */
[----:B------:R-:W-:Y:S07]  /*5280*/  LDSM.16.M88.4 R140, [R221] ;  /* 0x00000000dd8c783b */ /* 0x000fee0000000200 */
[----:B------:R-:W-:Y:S01]  /*5290*/  HMMA.16816.F32.BF16 R16, R16, R34, R200 ;  /* 0x000000221010723c */ /* 0x000fe200000418c8 */
[----:B------:R-:W-:Y:S07]  /*52a0*/  LDSM.16.M88.4 R32, [R216+0x9000] ;  /* 0x00900000d820783b */ /* 0x000fee0000000200 */
[C---:B-1----:R-:W-:Y:S08]  /*52b0*/  HMMA.16816.F32.BF16 R196, R4.reuse, R24, R196 ;  /* 0x0000001804c4723c */ /* 0x042ff000000418c4 */
[C---:B------:R-:W-:Y:S08]  /*52c0*/  HMMA.16816.F32.BF16 R232, R4.reuse, R26, R188 ;  /* 0x0000001a04e8723c */ /* 0x040ff000000418bc */
[C---:B------:R-:W-:Y:S08]  /*52d0*/  HMMA.16816.F32.BF16 R204, R4.reuse, R28, R180 ;  /* 0x0000001c04cc723c */ /* 0x040ff000000418b4 */
[----:B------:R-:W-:Y:S01]  /*52e0*/  HMMA.16816.F32.BF16 R200, R4, R30, R8 ;  /* 0x0000001e04c8723c */ /* 0x000fe20000041808 */
[----:B------:R-:W1:Y:S04]  /*52f0*/  LDSM.16.M88.4 R4, [R212+0x6000] ;  /* 0x00600000d404783b */ /* 0x000e680000000200 */
[----:B------:R-:W3:Y:S03]  /*5300*/  LDSM.16.M88.4 R8, [R212+0x4000] ;  /* 0x00400000d408783b */ /* 0x000ee60000000200 */
[C---:B--2---:R-:W-:Y:S08]  /*5310*/  HMMA.16816.F32.BF16 R180, R12.reuse, R24, R176 ;  /* 0x000000180cb4723c */ /* 0x044ff000000418b0 */
[C---:B------:R-:W-:Y:S01]  /*5320*/  HMMA.16816.F32.BF16 R188, R12.reuse, R26, R184 ;  /* 0x0000001a0cbc723c */ /* 0x040fe200000418b8 */
[----:B------:R-:W2:Y:S07]  /*5330*/  LDSM.16.M88.4 R24, [R220] ;  /* 0x00000000dc18783b */ /* 0x000eae0000000200 */
[C---:B------:R-:W-:Y:S08]  /*5340*/  HMMA.16816.F32.BF16 R184, R12.reuse, R28, R192 ;  /* 0x0000001c0cb8723c */ /* 0x040ff000000418c0 */
[----:B------:R-:W-:Y:S01]  /*5350*/  HMMA.16816.F32.BF16 R176, R12, R30, R16 ;  /* 0x0000001e0cb0723c */ /* 0x000fe20000041810 */
[----:B------:R-:W4:Y:S04]  /*5360*/  LDSM.16.M88.4 R12, [R218+0x6000] ;  /* 0x00600000da0c783b */ /* 0x000f280000000200 */
[----:B------:R-:W5:Y:S03]  /*5370*/  LDSM.16.M88.4 R16, [R218+0x4000] ;  /* 0x00400000da10783b */ /* 0x000f660000000200 */
[-C--:B-1----:R-:W-:Y:S08]  /*5380*/  HMMA.16816.F32.BF16 R28, R4, R140.reuse, R196 ;  /* 0x0000008c041c723c */ /* 0x082ff000000418c4 */
[C---:B---3--:R-:W-:Y:S08]  /*5390*/  HMMA.16816.F32.BF16 R180, R8.reuse, R140, R180 ;  /* 0x0000008c08b4723c */ /* 0x048ff000000418b4 */
[C---:B------:R-:W-:Y:S08]  /*53a0*/  HMMA.16816.F32.BF16 R192, R8.reuse, R142, R188 ;  /* 0x0000008e08c0723c */ /* 0x040ff000000418bc */
[----:B--2---:R-:W-:Y:S08]  /*53b0*/  HMMA.16816.F32.BF16 R188, R8, R24, R184 ;  /* 0x0000001808bc723c */ /* 0x004ff000000418b8 */
[----:B----4-:R-:W-:Y:S01]  /*53c0*/  HMMA.16816.F32.BF16 R184, R12, R32, R28 ;  /* 0x000000200cb8723c */ /* 0x010fe2000004181c */
[----:B------:R-:W1:Y:S07]  /*53d0*/  LDSM.16.M88.4 R28, [R216+0x9800] ;  /* 0x00980000d81c783b */ /* 0x000e6e0000000200 */
[C---:B------:R-:W-:Y:S08]  /*53e0*/  HMMA.16816.F32.BF16 R196, R4.reuse, R142, R232 ;  /* 0x0000008e04c4723c */ /* 0x040ff000000418e8 */
[C---:B------:R-:W-:Y:S08]  /*53f0*/  HMMA.16816.F32.BF16 R204, R4.reuse, R24, R204 ;  /* 0x0000001804cc723c */ /* 0x040ff000000418cc */
[-C--:B------:R-:W-:Y:S01]  /*5400*/  HMMA.16816.F32.BF16 R200, R4, R26.reuse, R200 ;  /* 0x0000001a04c8723c */ /* 0x080fe200000418c8 */
[----:B------:R-:W-:Y:S07]  /*5410*/  LDSM.16.M88.4 R4, [R217+0x6000] ;  /* 0x00600000d904783b */ /* 0x000fee0000000200 */
[----:B------:R-:W-:Y:S01]  /*5420*/  HMMA.16816.F32.BF16 R232, R8, R26, R176 ;  /* 0x0000001a08e8723c */ /* 0x000fe200000418b0 */
[----:B------:R-:W-:Y:S04]  /*5430*/  LDSM.16.M88.4 R24, [R215+0x1000] ;  /* 0x00100000d718783b */ /* 0x000fe80000000200 */
[----:B------:R-:W2:Y:S03]  /*5440*/  LDSM.16.M88.4 R8, [R217+0x4000] ;  /* 0x00400000d908783b */ /* 0x000ea60000000200 */
[----:B-----5:R-:W-:Y:S08]  /*5450*/  HMMA.16816.F32.BF16 R140, R16, R32, R180 ;  /* 0x00000020108c723c */ /* 0x020ff000000418b4 */
[-C--:B------:R-:W-:Y:S08]  /*5460*/  HMMA.16816.F32.BF16 R176, R12, R34.reuse, R196 ;  /* 0x000000220cb0723c */ /* 0x080ff000000418c4 */
[----:B------:R-:W-:Y:S08]  /*5470*/  HMMA.16816.F32.BF16 R32, R16, R34, R192 ;  /* 0x000000221020723c */ /* 0x000ff000000418c0 */
[C---:B-1----:R-:W-:Y:S08]  /*5480*/  HMMA.16816.F32.BF16 R192, R12.reuse, R28, R204 ;  /* 0x0000001c0cc0723c */ /* 0x042ff000000418cc */
[----:B------:R-:W-:Y:S01]  /*5490*/  HMMA.16816.F32.BF16 R200, R12, R30, R200 ;  /* 0x0000001e0cc8723c */ /* 0x000fe200000418c8 */
[----:B------:R-:W1:Y:S01]  /*54a0*/  LDSM.16.M88.4 R12, [R215+0x1800] ;  /* 0x00180000d70c783b */ /* 0x000e620000000200 */
[----:B------:R-:W-:-:S06]  /*54b0*/  DEPBAR.LE SB0, 0x0 ;  /* 0x000080000000791a */ /* 0x000fcc0000000000 */
[-C--:B--2---:R-:W-:Y:S08]  /*54c0*/  HMMA.16816.F32.BF16 R140, R8, R24.reuse, R140 ;  /* 0x00000018088c723c */ /* 0x084ff0000004188c */
[----:B------:R-:W-:Y:S08]  /*54d0*/  HMMA.16816.F32.BF16 R184, R4, R24, R184 ;  /* 0x0000001804b8723c */ /* 0x000ff000000418b8 */
[----:B------:R-:W-:Y:S08]  /*54e0*/  HMMA.16816.F32.BF16 R180, R16, R28, R188 ;  /* 0x0000001c10b4723c */ /* 0x000ff000000418bc */
[----:B------:R-:W-:Y:S01]  /*54f0*/  HMMA.16816.F32.BF16 R188, R4, R26, R176 ;  /* 0x0000001a04bc723c */ /* 0x000fe200000418b0 */
[----:B------:R-:W-:Y:S01]  /*5500*/  FSEL R22, R140, -INF , !P6 ;  /* 0xff8000008c167808 */ /* 0x000fe20007000000 */
[----:B------:R-:W-:Y:S01]  /*5510*/  BAR.SYNC.DEFER_BLOCKING 0x0 ;  /* 0x0000000000007b1d */ /* 0x000fe20000010000 */
[----:B------:R-:W-:-:S02]  /*5520*/  ISETP.GE.AND P6, PT, R0, R228, PT ;  /* 0x000000e40000720c */ /* 0x000fc40003fc6270 */
[----:B------:R-:W-:Y:S02]  /*5530*/  FSEL R23, R142, -INF , !P0 ;  /* 0xff8000008e177808 */ /* 0x000fe40004000000 */
[----:B------:R-:W-:Y:S01]  /*5540*/  ISETP.LT.OR P6, PT, R0, R224, P6 ;  /* 0x000000e00000720c */ /* 0x000fe200037c1670 */
[----:B------:R-:W-:Y:S01]  /*5550*/  HMMA.16816.F32.BF16 R176, R8, R26, R32 ;  /* 0x0000001a08b0723c */ /* 0x000fe20000041820 */
[----:B------:R-:W-:Y:S02]  /*5560*/  FSEL R25, R184, -INF , !P2 ;  /* 0xff800000b8197808 */ /* 0x000fe40005000000 */
[----:B------:R-:W-:Y:S02]  /*5570*/  FSEL R29, R186, -INF , !P6 ;  /* 0xff800000ba1d7808 */ /* 0x000fe40007000000 */
[----:B------:R-:W-:Y:S02]  /*5580*/  FSEL R132, R185, -INF , !P4 ;  /* 0xff800000b9847808 */ /* 0x000fe40006000000 */
[----:B------:R-:W-:-:S02]  /*5590*/  ISETP.GE.AND P0, PT, R2, R231, PT ;  /* 0x000000e70200720c */ /* 0x000fc40003f06270 */
[C---:B------:R-:W-:Y:S02]  /*55a0*/  ISETP.GE.AND P2, PT, R2.reuse, R230, PT ;  /* 0x000000e60200720c */ /* 0x040fe40003f46270 */
[C---:B------:R-:W-:Y:S02]  /*55b0*/  ISETP.GE.AND P6, PT, R2.reuse, R229, PT ;  /* 0x000000e50200720c */ /* 0x040fe40003fc6270 */
[----:B------:R-:W-:Y:S02]  /*55c0*/  ISETP.GE.AND P4, PT, R2, R228, PT ;  /* 0x000000e40200720c */ /* 0x000fe40003f86270 */
[----:B------:R-:W-:Y:S02]  /*55d0*/  FSEL R35, R187, -INF , !P1 ;  /* 0xff800000bb237808 */ /* 0x000fe40004800000 */
[----:B------:R-:W-:Y:S01]  /*55e0*/  FSEL R28, R141, -INF , !P5 ;  /* 0xff8000008d1c7808 */ /* 0x000fe20006800000 */
[----:B-1----:R-:W-:Y:S01]  /*55f0*/  HMMA.16816.F32.BF16 R184, R8, R12, R180 ;  /* 0x0000000c08b8723c */ /* 0x002fe200000418b4 */
[----:B------:R-:W-:-:S02]  /*5600*/  FSEL R34, R143, -INF , !P3 ;  /* 0xff8000008f227808 */ /* 0x000fc40005800000 */
[C---:B------:R-:W-:Y:S02]  /*5610*/  ISETP.LT.OR P0, PT, R2.reuse, R227, P0 ;  /* 0x000000e30200720c */ /* 0x040fe40000701670 */
[C---:B------:R-:W-:Y:S02]  /*5620*/  ISETP.LT.OR P2, PT, R2.reuse, R226, P2 ;  /* 0x000000e20200720c */ /* 0x040fe40001741670 */
[C---:B------:R-:W-:Y:S01]  /*5630*/  ISETP.LT.OR P6, PT, R2.reuse, R225, P6 ;  /* 0x000000e10200720c */ /* 0x040fe200037c1670 */
[----:B------:R-:W-:Y:S01]  /*5640*/  HMMA.16816.F32.BF16 R140, R16, R30, R232 ;  /* 0x0000001e108c723c */ /* 0x000fe200000418e8 */
[----:B------:R-:W-:Y:S02]  /*5650*/  ISETP.LT.OR P4, PT, R2, R224, P4 ;  /* 0x000000e00200720c */ /* 0x000fe40002781670 */
[----:B------:R-:W-:Y:S02]  /*5660*/  IADD3 R2, R0, 0x9, RZ ;  /* 0x0000000900027810 */ /* 0x000fe40007ffe0ff */
[----:B------:R-:W-:-:S02]  /*5670*/  FSEL R27, R176, -INF , !P0 ;  /* 0xff800000b01b7808 */ /* 0x000fc40004000000 */
[C---:B------:R-:W-:Y:S01]  /*5680*/  ISETP.GE.AND P5, PT, R2.reuse, R231, PT ;  /* 0x000000e70200720c */ /* 0x040fe20003fa6270 */
[C---:B------:R-:W-:Y:S01]  /*5690*/  HMMA.16816.F32.BF16 R180, R4.reuse, R12, R192 ;  /* 0x0000000c04b4723c */ /* 0x040fe200000418c0 */
[C---:B------:R-:W-:Y:S02]  /*56a0*/  ISETP.GE.AND P3, PT, R2.reuse, R230, PT ;  /* 0x000000e60200720c */ /* 0x040fe40003f66270 */
[C---:B------:R-:W-:Y:S02]  /*56b0*/  ISETP.GE.AND P1, PT, R2.reuse, R229, PT ;  /* 0x000000e50200720c */ /* 0x040fe40003f26270 */
[C---:B------:R-:W-:Y:S02]  /*56c0*/  ISETP.GE.AND P0, PT, R2.reuse, R228, PT ;  /* 0x000000e40200720c */ /* 0x040fe40003f06270 */
[C---:B------:R-:W-:Y:S01]  /*56d0*/  ISETP.LT.OR P5, PT, R2.reuse, R227, P5 ;  /* 0x000000e30200720c */ /* 0x040fe20002fa1670 */
[----:B------:R-:W-:Y:S01]  /*56e0*/  HMMA.16816.F32.BF16 R4, R4, R14, R200 ;  /* 0x0000000e0404723c */ /* 0x000fe200000418c8 */
[----:B------:R-:W-:-:S02]  /*56f0*/  ISETP.LT.OR P3, PT, R2, R226, P3 ;  /* 0x000000e20200720c */ /* 0x000fc40001f61670 */
[C---:B------:R-:W-:Y:S02]  /*5700*/  ISETP.LT.OR P1, PT, R2.reuse, R225, P1 ;  /* 0x000000e10200720c */ /* 0x040fe40000f21670 */
[----:B------:R-:W-:Y:S02]  /*5710*/  ISETP.LT.OR P0, PT, R2, R224, P0 ;  /* 0x000000e00200720c */ /* 0x000fe40000701670 */
[----:B------:R-:W-:Y:S01]  /*5720*/  IADD3 R2, R0, 0x10, RZ ;  /* 0x0000001000027810 */ /* 0x000fe20007ffe0ff */
[----:B------:R-:W-:Y:S01]  /*5730*/  HMMA.16816.F32.BF16 R8, R8, R14, R140 ;  /* 0x0000000e0808723c */ /* 0x000fe2000004188c */
[----:B------:R-:W-:Y:S02]  /*5740*/  FSEL R24, R178, -INF , !P2 ;  /* 0xff800000b2187808 */ /* 0x000fe40005000000 */
        /* <DEDUP_REMOVED lines=21> */
[----:B------:R-:W-:Y:S02]  /*58a0*/  FSEL R179, R182, -INF , !P1 ;  /* 0xff800000b6b37808 */ /* 0x000fe40004800000 */
[C---:B------:R-:W-:Y:S02]  /*58b0*/  ISETP.GE.AND P5, PT, R3.reuse, R230, PT ;  /* 0x000000e60300720c */ /* 0x040fe40003fa6270 */
[CC--:B------:R-:W-:Y:S02]  /*58c0*/  ISETP.GE.AND P3, PT, R3.reuse, R229.reuse, PT ;  /* 0x000000e50300720c */ /* 0x0c0fe40003f66270 */
[----:B------:R-:W-:Y:S02]  /*58d0*/  ISETP.GE.AND P2, PT, R3, R228, PT ;  /* 0x000000e40300720c */ /* 0x000fe40003f46270 */
[----:B------:R-:W-:-:S02]  /*58e0*/  ISETP.GE.AND P1, PT, R2, R229, PT ;  /* 0x000000e50200720c */ /* 0x000fc40003f26270 */
[----:B------:R-:W-:Y:S02]  /*58f0*/  FSEL R185, R6, -INF , !P0 ;  /* 0xff80000006b97808 */ /* 0x000fe40004000000 */
[----:B------:R-:W-:Y:S02]  /*5900*/  PLOP3.LUT P0, PT, PT, PT, UP0, 0x80, 0x0 ;  /* 0x000000000000781c */ /* 0x000fe40003f0f008 */
[C---:B------:R-:W-:Y:S02]  /*5910*/  ISETP.LT.OR P5, PT, R3.reuse, R226, P5 ;  /* 0x000000e20300720c */ /* 0x040fe40002fa1670 */
[CC--:B------:R-:W-:Y:S02]  /*5920*/  ISETP.LT.OR P3, PT, R3.reuse, R225.reuse, P3 ;  /* 0x000000e10300720c */ /* 0x0c0fe40001f61670 */
[----:B------:R-:W-:Y:S02]  /*5930*/  ISETP.LT.OR P2, PT, R3, R224, P2 ;  /* 0x000000e00300720c */ /* 0x000fe40001741670 */
        /* <DEDUP_REMOVED lines=40> */
[----:B------:R-:W-:Y:S02]  /*5bc0*/  LEA R2, P2, R0, c[0x0][0x168], 0x1 ;  /* 0x00005a0000027a11 */ /* 0x000fe400078408ff */
[----:B---3--:R-:W-:Y:S02]  /*5bd0*/  LEA.HI.X R3, R4, R247, R3, 0x5, P1 ;  /* 0x000000f704037211 */ /* 0x008fe400008f2c03 */
[----:B------:R-:W-:Y:S02]  /*5be0*/  IADD3 R4, P1, R2, UR7, RZ ;  /* 0x0000000702047c10 */ /* 0x000fe4000ff3e0ff */
[----:B------:R-:W-:-:S04]  /*5bf0*/  LEA.HI.X R3, R0, c[0x0][0x16c], R3, 0x1, P2 ;  /* 0x00005b0000037a11 */ /* 0x000fc800010f0c03 */
[----:B------:R-:W-:Y:S01]  /*5c00*/  IADD3.X R5, R3, UR6, RZ, P1, !PT ;  /* 0x0000000603057c10 */ /* 0x000fe20008ffe4ff */
        /* <DEDUP_REMOVED lines=8> */
.L_x_1050:
[----:B------:R-:W-:Y:S02]  /*5c90*/  FMNMX.FTZ R0, R136, R22, !PT ;  /* 0x0000001688007209 */ /* 0x000fe40007810000 */
        /* <DEDUP_REMOVED lines=19> */
[----:B------:R-:W-:-:S03]  /*5dd0*/  FMNMX.FTZ R3, R33, R4, !PT ;  /* 0x0000000421037209 */ /* 0x000fc60007810000 */
[----:B------:R-:W2:Y:S01]  /*5de0*/  SHFL.BFLY PT, R6, R2, 0x2, 0x1f ;  /* 0x0c401f0002067f89 */ /* 0x000ea200000e0000 */
[----:B------:R-:W-:Y:S02]  /*5df0*/  FMNMX.FTZ R4, R178, R3, !PT ;  /* 0x00000003b2047209 */ /* 0x000fe40007810000 */
[----:B------:R-:W-:Y:S02]  /*5e00*/  FMNMX.FTZ R3, R137, R29, !PT ;  /* 0x0000001d89037209 */ /* 0x000fe40007810000 */
[----:B------:R-:W-:Y:S02]  /*5e10*/  FMNMX.FTZ R4, R142, R4, !PT ;  /* 0x000000048e047209 */ /* 0x000fe40007810000 */
[----:B------:R-:W-:-:S04]  /*5e20*/  FMNMX.FTZ R3, R35, R3, !PT ;  /* 0x0000000323037209 */ /* 0x000fc80007810000 */
[----:B------:R-:W-:-:S04]  /*5e30*/  FMNMX.FTZ R3, R32, R3, !PT ;  /* 0x0000000320037209 */ /* 0x000fc80007810000 */
[----:B------:R-:W-:Y:S02]  /*5e40*/  FMNMX.FTZ R3, R16, R3, !PT ;  /* 0x0000000310037209 */ /* 0x000fe40007810000 */
[----:B-1----:R-:W-:Y:S02]  /*5e50*/  FMNMX.FTZ R0, R0, R5, !PT ;  /* 0x0000000500007209 */ /* 0x002fe40007810000 */
[----:B------:R-:W-:-:S03]  /*5e60*/  FMNMX.FTZ R5, R140, R4, !PT ;  /* 0x000000048c057209 */ /* 0x000fc60007810000 */
[----:B------:R-:W1:Y:S01]  /*5e70*/  SHFL.BFLY PT, R7, R0, 0x1, 0x1f ;  /* 0x0c201f0000077f89 */ /* 0x000e6200000e0000 */
[----:B------:R-:W-:Y:S02]  /*5e80*/  FMNMX.FTZ R5, R141, R5, !PT ;  /* 0x000000058d057209 */ /* 0x000fe40007810000 */
[----:B--2---:R-:W-:-:S03]  /*5e90*/  FMNMX.FTZ R2, R2, R6, !PT ;  /* 0x0000000602027209 */ /* 0x004fc60007810000 */
[----:B------:R-:W2:Y:S04]  /*5ea0*/  SHFL.BFLY PT, R9, R5, 0x2, 0x1f ;  /* 0x0c401f0005097f89 */ /* 0x000ea800000e0000 */
[----:B------:R-:W3:Y:S01]  /*5eb0*/  SHFL.BFLY PT, R8, R2, 0x1, 0x1f ;  /* 0x0c201f0002087f89 */ /* 0x000ee200000e0000 */
[----:B-1----:R-:W-:Y:S02]  /*5ec0*/  FMNMX.FTZ R207, R0, R7, !PT ;  /* 0x0000000700cf7209 */ /* 0x002fe40007810000 */
[----:B------:R-:W-:Y:S02]  /*5ed0*/  FMNMX.FTZ R0, R179, R3, !PT ;  /* 0x00000003b3007209 */ /* 0x000fe40007810000 */
[C---:B------:R-:W-:Y:S01]  /*5ee0*/  FSETP.NEU.FTZ.AND P4, PT, R207.reuse, -INF , PT ;  /* 0xff800000cf00780b */ /* 0x040fe20003f9d000 */
[----:B------:R-:W-:Y:S01]  /*5ef0*/  FMUL.FTZ R3, R207, c[0x0][0x23c] ;  /* 0x00008f00cf037a20 */ /* 0x000fe20000410000 */
[----:B------:R-:W-:-:S04]  /*5f00*/  FMNMX.FTZ R0, R143, R0, !PT ;  /* 0x000000008f007209 */ /* 0x000fc80007810000 */
[----:B------:R-:W-:Y:S02]  /*5f10*/  FMNMX.FTZ R0, R185, R0, !PT ;  /* 0x00000000b9007209 */ /* 0x000fe40007810000 */
[----:B------:R-:W-:Y:S02]  /*5f20*/  FSEL R3, R3, RZ, P4 ;  /* 0x000000ff03037208 */ /* 0x000fe40002000000 */
[----:B------:R-:W-:Y:S02]  /*5f30*/  FMNMX.FTZ R4, R184, R0, !PT ;  /* 0x00000000b8047209 */ /* 0x000fe40007810000 */
[----:B--2---:R-:W-:Y:S01]  /*5f40*/  FMNMX.FTZ R0, R5, R9, !PT ;  /* 0x0000000905007209 */ /* 0x004fe20007810000 */
[--C-:B------:R-:W-:Y:S01]  /*5f50*/  FFMA.FTZ R12, R12, c[0x0][0x23c], -R3.reuse ;  /* 0x00008f000c0c7a23 */ /* 0x100fe20000010803 */
[----:B---3--:R-:W-:Y:S01]  /*5f60*/  FMNMX.FTZ R206, R2, R8, !PT ;  /* 0x0000000802ce7209 */ /* 0x008fe20007810000 */
[----:B------:R-:W1:Y:S01]  /*5f70*/  SHFL.BFLY PT, R6, R4, 0x2, 0x1f ;  /* 0x0c401f0004067f89 */ /* 0x000e6200000e0000 */
[----:B------:R-:W-:Y:S01]  /*5f80*/  FFMA.FTZ R28, R28, c[0x0][0x23c], -R3 ;  /* 0x00008f001c1c7a23 */ /* 0x000fe20000010803 */
[----:B------:R-:W-:Y:S01]  /*5f90*/  MUFU.EX2 R180, R12 ;  /* 0x0000000c00b47308 */ /* 0x000fe20000000800 */
[C---:B------:R-:W-:Y:S01]  /*5fa0*/  FSETP.NEU.FTZ.AND P3, PT, R206.reuse, -INF , PT ;  /* 0xff800000ce00780b */ /* 0x040fe20003f7d000 */
[----:B------:R-:W2:Y:S01]  /*5fb0*/  SHFL.BFLY PT, R7, R0, 0x1, 0x1f ;  /* 0x0c201f0000077f89 */ /* 0x000ea200000e0000 */
[----:B------:R-:W-:-:S02]  /*5fc0*/  FMUL.FTZ R2, R206, c[0x0][0x23c] ;  /* 0x00008f00ce027a20 */ /* 0x000fc40000410000 */
[--C-:B------:R-:W-:Y:S02]  /*5fd0*/  FFMA.FTZ R22, R22, c[0x0][0x23c], -R3.reuse ;  /* 0x00008f0016167a23 */ /* 0x100fe40000010803 */
[----:B------:R-:W-:Y:S01]  /*5fe0*/  FFMA.FTZ R27, R27, c[0x0][0x23c], -R3 ;  /* 0x00008f001b1b7a23 */ /* 0x000fe20000010803 */
[----:B------:R-:W-:Y:S01]  /*5ff0*/  MUFU.EX2 R189, R28 ;  /* 0x0000001c00bd7308 */ /* 0x000fe20000000800 */
[----:B------:R-:W-:-:S05]  /*6000*/  FSEL R2, R2, RZ, P3 ;  /* 0x000000ff02027208 */ /* 0x000fca0001800000 */
[--C-:B------:R-:W-:Y:S02]  /*6010*/  FFMA.FTZ R24, R24, c[0x0][0x23c], -R2.reuse ;  /* 0x00008f0018187a23 */ /* 0x100fe40000010802 */
[--C-:B------:R-:W-:Y:S01]  /*6020*/  FFMA.FTZ R13, R13, c[0x0][0x23c], -R2.reuse ;  /* 0x00008f000d0d7a23 */ /* 0x100fe20000010802 */
[----:B------:R-:W3:Y:S01]  /*6030*/  MUFU.EX2 R186, R22 ;  /* 0x0000001600ba7308 */ /* 0x000ee20000000800 */
[--C-:B------:R-:W-:Y:S02]  /*6040*/  FFMA.FTZ R23, R23, c[0x0][0x23c], -R2.reuse ;  /* 0x00008f0017177a23 */ /* 0x100fe40000010802 */
[----:B------:R-:W-:Y:S01]  /*6050*/  FFMA.FTZ R34, R34, c[0x0][0x23c], -R2 ;  /* 0x00008f0022227a23 */ /* 0x000fe20000010802 */
[----:B-1----:R-:W-:-:S04]  /*6060*/  FMNMX.FTZ R4, R4, R6, !PT ;  /* 0x0000000604047209 */ /* 0x002fc80007810000 */
[----:B------:R-:W-:Y:S01]  /*6070*/  MUFU.EX2 R10, R24 ;  /* 0x00000018000a7308 */ /* 0x000fe20000000800 */
[----:B--2---:R-:W-:Y:S01]  /*6080*/  FMNMX.FTZ R205, R0, R7, !PT ;  /* 0x0000000700cd7209 */ /* 0x004fe20007810000 */
[----:B------:R-:W1:Y:S03]  /*6090*/  SHFL.BFLY PT, R5, R4, 0x1, 0x1f ;  /* 0x0c201f0004057f89 */ /* 0x000e6600000e0000 */
[C---:B------:R-:W-:Y:S01]  /*60a0*/  FSETP.NEU.FTZ.AND P2, PT, R205.reuse, -INF , PT ;  /* 0xff800000cd00780b */ /* 0x040fe20003f5d000 */
[C---:B------:R-:W-:Y:S02]  /*60b0*/  FMUL.FTZ R0, R205.reuse, c[0x0][0x23c] ;  /* 0x00008f00cd007a20 */ /* 0x040fe40000410000 */
[----:B------:R-:W2:Y:S01]  /*60c0*/  MUFU.EX2 R11, R13 ;  /* 0x0000000d000b7308 */ /* 0x000ea20000000800 */
[----:B------:R-:W-:Y:S02]  /*60d0*/  FSEL R6, R205, RZ, P2 ;  /* 0x000000ffcd067208 */ /* 0x000fe40001000000 */
[----:B------:R-:W-:-:S02]  /*60e0*/  FSEL R0, R0, RZ, P2 ;  /* 0x000000ff00007208 */ /* 0x000fc40001000000 */
[----:B---3--:R-:W-:-:S03]  /*60f0*/  F2FP.BF16.PACK_AB R8, R189, R186 ;  /* 0x000000babd08723e */ /* 0x008fc600000010ff */
[--C-:B------:R-:W-:Y:S01]  /*6100*/  FFMA.FTZ R25, R25, c[0x0][0x23c], -R0.reuse ;  /* 0x00008f0019197a23 */ /* 0x100fe20000010800 */
[----:B------:R-:W-:Y:S01]  /*6110*/  MUFU.EX2 R187, R23 ;  /* 0x0000001700bb7308 */ /* 0x000fe20000000800 */
[--C-:B------:R-:W-:Y:S02]  /*6120*/  FFMA.FTZ R132, R132, c[0x0][0x23c], -R0.reuse ;  /* 0x00008f0084847a23 */ /* 0x100fe40000010800 */
[--C-:B------:R-:W-:Y:S02]  /*6130*/  FFMA.FTZ R26, R26, c[0x0][0x23c], -R0.reuse ;  /* 0x00008f001a1a7a23 */ /* 0x100fe40000010800 */
[----:B------:R-:W-:-:S03]  /*6140*/  FFMA.FTZ R33, R33, c[0x0][0x23c], -R0 ;  /* 0x00008f0021217a23 */ /* 0x000fc60000010800 */
[----:B------:R-:W-:Y:S01]  /*6150*/  MUFU.EX2 R22, R27 ;  /* 0x0000001b00167308 */ /* 0x000fe20000000800 */
[----:B-1----:R-:W-:Y:S02]  /*6160*/  FMNMX.FTZ R204, R4, R5, !PT ;  /* 0x0000000504cc7209 */ /* 0x002fe40007810000 */
[----:B------:R-:W-:Y:S02]  /*6170*/  FSEL R4, R207, RZ, P4 ;  /* 0x000000ffcf047208 */ /* 0x000fe40002000000 */
[C---:B------:R-:W-:Y:S01]  /*6180*/  FSETP.NEU.FTZ.AND P1, PT, R204.reuse, -INF , PT ;  /* 0xff800000cc00780b */ /* 0x040fe20003f3d000 */
[----:B------:R-:W-:Y:S02]  /*6190*/  FMUL.FTZ R12, R204, c[0x0][0x23c] ;  /* 0x00008f00cc0c7a20 */ /* 0x000fe40000410000 */
[----:B------:R-:W-:Y:S01]  /*61a0*/  FADD.FTZ R5, R136, -R4 ;  /* 0x8000000488057221 */ /* 0x000fe20000010000 */
[----:B------:R-:W-:Y:S01]  /*61b0*/  FSEL R4, R206, RZ, P3 ;  /* 0x000000ffce047208 */ /* 0x000fe20001800000 */
[----:B------:R-:W1:Y:S01]  /*61c0*/  MUFU.EX2 R188, R34 ;  /* 0x0000002200bc7308 */ /* 0x000e620000000800 */
[----:B------:R-:W-:Y:S01]  /*61d0*/  FSEL R12, R12, RZ, P1 ;  /* 0x000000ff0c0c7208 */ /* 0x000fe20000800000 */
[----:B------:R-:W-:Y:S01]  /*61e0*/  FMUL.FTZ R5, R5, c[0x0][0x23c] ;  /* 0x00008f0005057a20 */ /* 0x000fe20000410000 */
[----:B--2---:R-:W-:Y:S01]  /*61f0*/  MOV R136, R11 ;  /* 0x0000000b00887202 */ /* 0x004fe20000000f00 */
[----:B------:R-:W-:-:S02]  /*6200*/  FADD.FTZ R4, R135, -R4 ;  /* 0x8000000487047221 */ /* 0x000fc40000010000 */
[--C-:B------:R-:W-:Y:S02]  /*6210*/  FFMA.FTZ R29, R29, c[0x0][0x23c], -R12.reuse ;  /* 0x00008f001d1d7a23 */ /* 0x100fe4000001080c */
[--C-:B------:R-:W-:Y:S01]  /*6220*/  FFMA.FTZ R16, R16, c[0x0][0x23c], -R12.reuse ;  /* 0x00008f0010107a23 */ /* 0x100fe2000001080c */
[----:B------:R-:W-:Y:S01]  /*6230*/  MUFU.EX2 R190, R25 ;  /* 0x0000001900be7308 */ /* 0x000fe20000000800 */
[----:B------:R-:W-:Y:S01]  /*6240*/  FMUL.FTZ R15, R4, c[0x0][0x23c] ;  /* 0x00008f00040f7a20 */ /* 0x000fe20000410000 */
[----:B------:R-:W-:Y:S01]  /*6250*/  FSEL R4, R204, RZ, P1 ;  /* 0x000000ffcc047208 */ /* 0x000fe20000800000 */
[--C-:B------:R-:W-:Y:S02]  /*6260*/  FFMA.FTZ R35, R35, c[0x0][0x23c], -R12.reuse ;  /* 0x00008f0023237a23 */ /* 0x100fe4000001080c */
[----:B------:R-:W-:Y:S02]  /*6270*/  FFMA.FTZ R32, R32, c[0x0][0x23c], -R12 ;  /* 0x00008f0020207a23 */ /* 0x000fe4000001080c */
[----:B------:R-:W-:Y:S01]  /*6280*/  FADD.FTZ R4, R137, -R4 ;  /* 0x8000000489047221 */ /* 0x000fe20000010000 */
[----:B------:R2:W-:Y:S01]  /*6290*/  MUFU.EX2 R246, R29 ;  /* 0x0000001d00f67308 */ /* 0x0005e20000000800 */
[----:B------:R-:W-:-:S02]  /*62a0*/  MOV R137, R10 ;  /* 0x0000000a00897202 */ /* 0x000fc40000000f00 */
[----:B------:R-:W-:Y:S01]  /*62b0*/  FMUL.FTZ R4, R4, c[0x0][0x23c] ;  /* 0x00008f0004047a20 */ /* 0x000fe20000410000 */
[----:B-1----:R-:W-:Y:S02]  /*62c0*/  F2FP.BF16.PACK_AB R9, R188, R187 ;  /* 0x000000bbbc09723e */ /* 0x002fe400000010ff */
[----:B------:R-:W-:Y:S02]  /*62d0*/  F2FP.BF16.PACK_AB R10, R180, R22 ;  /* 0x00000016b40a723e */ /* 0x000fe400000010ff */
[----:B------:R-:W-:Y:S01]  /*62e0*/  MUFU.EX2 R252, R16 ;  /* 0x0000001000fc7308 */ /* 0x000fe20000000800 */
[----:B------:R-:W-:Y:S01]  /*62f0*/  F2FP.BF16.PACK_AB R11, R136, R137 ;  /* 0x00000089880b723e */ /* 0x000fe200000010ff */
[----:B--2---:R-:W1:Y:S06]  /*6300*/  LDSM.16.MT88.4 R28, [R209+0xa000] ;  /* 0x00a00000d11c783b */ /* 0x004e6c0000004200 */
[----:B------:R2:W3:Y:S08]  /*6310*/  MUFU.EX2 R16, R5 ;  /* 0x0000000500107308 */ /* 0x0004f00000000800 */
[----:B------:R-:W-:Y:S01]  /*6320*/  MUFU.EX2 R182, R132 ;  /* 0x0000008400b67308 */ /* 0x000fe20000000800 */
[----:B--2---:R-:W-:-:S07]  /*6330*/  FADD.FTZ R5, R134, -R6 ;  /* 0x8000000686057221 */ /* 0x004fce0000010000 */
[----:B------:R2:W-:Y:S01]  /*6340*/  MUFU.EX2 R183, R26 ;  /* 0x0000001a00b77308 */ /* 0x0005e20000000800 */
[-C--:B---3--:R-:W-:Y:S02]  /*6350*/  FMUL.FTZ R144, R144, R16.reuse ;  /* 0x0000001090907220 */ /* 0x088fe40000410000 */
[----:B------:R-:W-:Y:S02]  /*6360*/  FMUL.FTZ R5, R5, c[0x0][0x23c] ;  /* 0x00008f0005057a20 */ /* 0x000fe40000410000 */
[-C--:B------:R-:W-:Y:S02]  /*6370*/  FMUL.FTZ R145, R145, R16.reuse ;  /* 0x0000001091917220 */ /* 0x080fe40000410000 */
[-C--:B------:R-:W-:Y:S01]  /*6380*/  FMUL.FTZ R156, R156, R16.reuse ;  /* 0x000000109c9c7220 */ /* 0x080fe20000410000 */
[----:B------:R-:W3:Y:S01]  /*6390*/  MUFU.EX2 R23, R33 ;  /* 0x0000002100177308 */ /* 0x000ee20000000800 */
[-C--:B------:R-:W-:Y:S02]  /*63a0*/  FMUL.FTZ R157, R157, R16.reuse ;  /* 0x000000109d9d7220 */ /* 0x080fe40000410000 */
[----:B------:R-:W-:-:S02]  /*63b0*/  FMUL.FTZ R160, R160, R16 ;  /* 0x00000010a0a07220 */ /* 0x000fc40000410000 */
[-C--:B------:R-:W-:Y:S02]  /*63c0*/  FMUL.FTZ R161, R161, R16.reuse ;  /* 0x00000010a1a17220 */ /* 0x080fe40000410000 */
[-C--:B------:R-:W-:Y:S01]  /*63d0*/  FMUL.FTZ R172, R172, R16.reuse ;  /* 0x00000010acac7220 */ /* 0x080fe20000410000 */
[----:B------:R-:W-:Y:S01]  /*63e0*/  MUFU.EX2 R247, R35 ;  /* 0x0000002300f77308 */ /* 0x000fe20000000800 */
[----:B--2---:R-:W2:Y:S01]  /*63f0*/  LDSM.16.MT88.4 R24, [R211+0xa000] ;  /* 0x00a00000d318783b */ /* 0x004ea20000004200 */
[-C--:B------:R-:W-:Y:S02]  /*6400*/  FMUL.FTZ R173, R173, R16.reuse ;  /* 0x00000010adad7220 */ /* 0x080fe40000410000 */
[-C--:B------:R-:W-:Y:S02]  /*6410*/  FMUL.FTZ R36, R36, R16.reuse ;  /* 0x0000001024247220 */ /* 0x080fe40000410000 */
[-C--:B------:R-:W-:Y:S02]  /*6420*/  FMUL.FTZ R37, R37, R16.reuse ;  /* 0x0000001025257220 */ /* 0x080fe40000410000 */
[----:B------:R-:W4:Y:S01]  /*6430*/  MUFU.EX2 R181, R32 ;  /* 0x0000002000b57308 */ /* 0x000f220000000800 */
[----:B---3--:R-:W-:Y:S01]  /*6440*/  F2FP.BF16.PACK_AB R6, R23, R183 ;  /* 0x000000b71706723e */ /* 0x008fe200000010ff */
[----:B------:R-:W-:-:S02]  /*6450*/  FMUL.FTZ R48, R48, R16 ;  /* 0x0000001030307220 */ /* 0x000fc40000410000 */
[-C--:B------:R-:W-:Y:S02]  /*6460*/  FMUL.FTZ R49, R49, R16.reuse ;  /* 0x0000001031317220 */ /* 0x080fe40000410000 */
[-C--:B------:R-:W-:Y:S02]  /*6470*/  FMUL.FTZ R52, R52, R16.reuse ;  /* 0x0000001034347220 */ /* 0x080fe40000410000 */
[----:B------:R-:W3:Y:S01]  /*6480*/  MUFU.EX2 R15, R15 ;  /* 0x0000000f000f7308 */ /* 0x000ee20000000800 */
[-C--:B------:R-:W-:Y:S02]  /*6490*/  FMUL.FTZ R53, R53, R16.reuse ;  /* 0x0000001035357220 */ /* 0x080fe40000410000 */
[-C--:B------:R-:W-:Y:S02]  /*64a0*/  FMUL.FTZ R64, R64, R16.reuse ;  /* 0x0000001040407220 */ /* 0x080fe40000410000 */
[-C--:B------:R-:W-:Y:S02]  /*64b0*/  FMUL.FTZ R65, R65, R16.reuse ;  /* 0x0000001041417220 */ /* 0x080fe40000410000 */
[-C--:B------:R-:W-:Y:S01]  /*64c0*/  FMUL.FTZ R68, R68, R16.reuse ;  /* 0x0000001044447220 */ /* 0x080fe20000410000 */
[----:B------:R5:W1:Y:S01]  /*64d0*/  MUFU.EX2 R14, R5 ;  /* 0x00000005000e7308 */ /* 0x000a620000000800 */
[----:B----4-:R-:W-:Y:S01]  /*64e0*/  F2FP.BF16.PACK_AB R7, R252, R181 ;  /* 0x000000b5fc07723e */ /* 0x010fe200000010ff */
[----:B------:R-:W4:Y:S01]  /*64f0*/  LDSM.16.MT88.4 R32, [R214+0xa000] ;  /* 0x00a00000d620783b */ /* 0x000f220000004200 */
[----:B------:R-:W-:-:S02]  /*6500*/  FMUL.FTZ R69, R69, R16 ;  /* 0x0000001045457220 */ /* 0x000fc40000410000 */
[-C--:B------:R-:W-:Y:S02]  /*6510*/  FMUL.FTZ R80, R80, R16.reuse ;  /* 0x0000001050507220 */ /* 0x080fe40000410000 */
[----:B------:R-:W-:Y:S01]  /*6520*/  FMUL.FTZ R81, R81, R16 ;  /* 0x0000001051517220 */ /* 0x000fe20000410000 */
[----:B------:R2:W2:Y:S01]  /*6530*/  MUFU.EX2 R13, R4 ;  /* 0x00000004000d7308 */ /* 0x0004a20000000800 */
[-C--:B---3--:R-:W-:Y:S02]  /*6540*/  FMUL.FTZ R146, R146, R15.reuse ;  /* 0x0000000f92927220 */ /* 0x088fe40000410000 */
[-C--:B------:R-:W-:Y:S02]  /*6550*/  FMUL.FTZ R147, R147, R15.reuse ;  /* 0x0000000f93937220 */ /* 0x080fe40000410000 */
[-C--:B------:R-:W-:Y:S02]  /*6560*/  FMUL.FTZ R158, R158, R15.reuse ;  /* 0x0000000f9e9e7220 */ /* 0x080fe40000410000 */
[----:B------:R-:W-:Y:S01]  /*6570*/  FMUL.FTZ R159, R159, R15 ;  /* 0x0000000f9f9f7220 */ /* 0x000fe20000410000 */
[----:B-----5:R-:W-:Y:S01]  /*6580*/  F2FP.BF16.PACK_AB R5, R247, R246 ;  /* 0x000000f6f705723e */ /* 0x020fe200000010ff */
[-C--:B-1----:R-:W-:Y:S01]  /*6590*/  FMUL.FTZ R148, R148, R14.reuse ;  /* 0x0000000e94947220 */ /* 0x082fe20000410000 */
[----:B------:R-:W-:Y:S01]  /*65a0*/  HMMA.16816.F32.BF16 R144, R8, R28, R144 ;  /* 0x0000001c0890723c */ /* 0x000fe20000041890 */
[----:B------:R-:W-:-:S02]  /*65b0*/  FMUL.FTZ R149, R149, R14 ;  /* 0x0000000e95957220 */ /* 0x000fc40000410000 */
[-C--:B------:R-:W-:Y:S02]  /*65c0*/  FMUL.FTZ R152, R152, R14.reuse ;  /* 0x0000000e98987220 */ /* 0x080fe40000410000 */
[----:B------:R-:W-:Y:S01]  /*65d0*/  FMUL.FTZ R153, R153, R14 ;  /* 0x0000000e99997220 */ /* 0x000fe20000410000 */
[----:B--2---:R-:W-:Y:S01]  /*65e0*/  F2FP.BF16.PACK_AB R4, R182, R190 ;  /* 0x000000beb604723e */ /* 0x004fe200000010ff */
[-C--:B------:R-:W-:Y:S01]  /*65f0*/  FMUL.FTZ R150, R150, R13.reuse ;  /* 0x0000000d96967220 */ /* 0x080fe20000410000 */
[----:B------:R-:W-:Y:S01]  /*6600*/  HMMA.16816.F32.BF16 R240, R8, R30, R156 ;  /* 0x0000001e08f0723c */ /* 0x000fe2000004189c */
[-C--:B------:R-:W-:Y:S02]  /*6610*/  FMUL.FTZ R151, R151, R13.reuse ;  /* 0x0000000d97977220 */ /* 0x080fe40000410000 */
[-C--:B------:R-:W-:Y:S02]  /*6620*/  FMUL.FTZ R154, R154, R13.reuse ;  /* 0x0000000d9a9a7220 */ /* 0x080fe40000410000 */
[----:B------:R-:W-:-:S02]  /*6630*/  FMUL.FTZ R155, R155, R13 ;  /* 0x0000000d9b9b7220 */ /* 0x000fc40000410000 */
[-C--:B------:R-:W-:Y:S01]  /*6640*/  FMUL.FTZ R162, R162, R15.reuse ;  /* 0x0000000fa2a27220 */ /* 0x080fe20000410000 */
[C---:B------:R-:W-:Y:S01]  /*6650*/  HMMA.16816.F32.BF16 R148, R4.reuse, R28, R148 ;  /* 0x0000001c0494723c */ /* 0x040fe20000041894 */
[----:B------:R-:W-:Y:S01]  /*6660*/  FMUL.FTZ R163, R163, R15 ;  /* 0x0000000fa3a37220 */ /* 0x000fe20000410000 */
[----:B------:R-:W-:Y:S01]  /*6670*/  MOV R156, R187 ;  /* 0x000000bb009c7202 */ /* 0x000fe20000000f00 */
[----:B------:R-:W-:Y:S01]  /*6680*/  FMUL.FTZ R164, R164, R14 ;  /* 0x0000000ea4a47220 */ /* 0x000fe20000410000 */
[----:B------:R-:W-:Y:S01]  /*6690*/  MOV R157, R188 ;  /* 0x000000bc009d7202 */ /* 0x000fe20000000f00 */
[----:B------:R-:W-:Y:S01]  /*66a0*/  FMUL.FTZ R165, R165, R14 ;  /* 0x0000000ea5a57220 */ /* 0x000fe20000410000 */
[----:B------:R-:W-:Y:S01]  /*66b0*/  MOV R159, R190 ;  /* 0x000000be009f7202 */ /* 0x000fe20000000f00 */
[-C--:B------:R-:W-:Y:S01]  /*66c0*/  FMUL.FTZ R166, R166, R13.reuse ;  /* 0x0000000da6a67220 */ /* 0x080fe20000410000 */
[----:B------:R-:W-:Y:S01]  /*66d0*/  HMMA.16816.F32.BF16 R152, R4, R30, R152 ;  /* 0x0000001e0498723c */ /* 0x000fe20000041898 */
[----:B------:R-:W1:Y:S01]  /*66e0*/  LDSM.16.MT88.4 R28, [R213+0xa000] ;  /* 0x00a00000d51c783b */ /* 0x000e620000004200 */
[----:B------:R-:W-:Y:S01]  /*66f0*/  FMUL.FTZ R167, R167, R13 ;  /* 0x0000000da7a77220 */ /* 0x000fe20000410000 */
[----:B------:R-:W-:Y:S01]  /*6700*/  MOV R158, R189 ;  /* 0x000000bd009e7202 */ /* 0x000fe20000000f00 */
[----:B------:R-:W-:-:S02]  /*6710*/  FMUL.FTZ R168, R168, R14 ;  /* 0x0000000ea8a87220 */ /* 0x000fc40000410000 */
[-C--:B------:R-:W-:Y:S02]  /*6720*/  FMUL.FTZ R169, R169, R14.reuse ;  /* 0x0000000ea9a97220 */ /* 0x080fe40000410000 */
[-C--:B------:R-:W-:Y:S01]  /*6730*/  FMUL.FTZ R170, R170, R13.reuse ;  /* 0x0000000daaaa7220 */ /* 0x080fe20000410000 */
[-C--:B------:R-:W-:Y:S01]  /*6740*/  HMMA.16816.F32.BF16 R160, R8, R24.reuse, R160 ;  /* 0x0000001808a0723c */ /* 0x080fe200000418a0 */
[----:B------:R-:W-:Y:S02]  /*6750*/  FMUL.FTZ R171, R171, R13 ;  /* 0x0000000dabab7220 */ /* 0x000fe40000410000 */
[-C--:B------:R-:W-:Y:S02]  /*6760*/  FMUL.FTZ R174, R174, R15.reuse ;  /* 0x0000000faeae7220 */ /* 0x080fe40000410000 */
[----:B------:R-:W-:Y:S02]  /*6770*/  FMUL.FTZ R175, R175, R15 ;  /* 0x0000000fafaf7220 */ /* 0x000fe40000410000 */
[-C--:B------:R-:W-:Y:S01]  /*6780*/  FMUL.FTZ R40, R40, R14.reuse ;  /* 0x0000000e28287220 */ /* 0x080fe20000410000 */
[----:B------:R-:W-:Y:S01]  /*6790*/  HMMA.16816.F32.BF16 R164, R4, R24, R164 ;  /* 0x0000001804a4723c */ /* 0x000fe200000418a4 */
[----:B------:R-:W-:-:S02]  /*67a0*/  FMUL.FTZ R41, R41, R14 ;  /* 0x0000000e29297220 */ /* 0x000fc40000410000 */
[-C--:B------:R-:W-:Y:S02]  /*67b0*/  FMUL.FTZ R42, R42, R13.reuse ;  /* 0x0000000d2a2a7220 */ /* 0x080fe40000410000 */
[-C--:B------:R-:W-:Y:S02]  /*67c0*/  FMUL.FTZ R43, R43, R13.reuse ;  /* 0x0000000d2b2b7220 */ /* 0x080fe40000410000 */
[-C--:B------:R-:W-:Y:S01]  /*67d0*/  FMUL.FTZ R44, R44, R14.reuse ;  /* 0x0000000e2c2c7220 */ /* 0x080fe20000410000 */
[----:B------:R-:W-:Y:S01]  /*67e0*/  HMMA.16816.F32.BF16 R168, R4, R26, R168 ;  /* 0x0000001a04a8723c */ /* 0x000fe200000418a8 */
[----:B------:R-:W-:Y:S02]  /*67f0*/  FMUL.FTZ R45, R45, R14 ;  /* 0x0000000e2d2d7220 */ /* 0x000fe40000410000 */
[-C--:B------:R-:W-:Y:S02]  /*6800*/  FMUL.FTZ R46, R46, R13.reuse ;  /* 0x0000000d2e2e7220 */ /* 0x080fe40000410000 */
[----:B------:R-:W-:-:S02]  /*6810*/  FMUL.FTZ R47, R47, R13 ;  /* 0x0000000d2f2f7220 */ /* 0x000fc40000410000 */
[-C--:B------:R-:W-:Y:S01]  /*6820*/  FMUL.FTZ R56, R56, R14.reuse ;  /* 0x0000000e38387220 */ /* 0x080fe20000410000 */
[----:B------:R-:W-:Y:S01]  /*6830*/  HMMA.16816.F32.BF16 R196, R8, R26, R172 ;  /* 0x0000001a08c4723c */ /* 0x000fe200000418ac */
[-C--:B------:R-:W-:Y:S01]  /*6840*/  FMUL.FTZ R57, R57, R14.reuse ;  /* 0x0000000e39397220 */ /* 0x080fe20000410000 */
[----:B------:R-:W2:Y:S01]  /*6850*/  LDSM.16.MT88.4 R24, [R209+0xb000] ;  /* 0x00b00000d118783b */ /* 0x000ea20000004200 */
[-C--:B------:R-:W-:Y:S02]  /*6860*/  FMUL.FTZ R58, R58, R13.reuse ;  /* 0x0000000d3a3a7220 */ /* 0x080fe40000410000 */
[-C--:B------:R-:W-:Y:S02]  /*6870*/  FMUL.FTZ R59, R59, R13.reuse ;  /* 0x0000000d3b3b7220 */ /* 0x080fe40000410000 */
[-C--:B------:R-:W-:Y:S01]  /*6880*/  FMUL.FTZ R60, R60, R14.reuse ;  /* 0x0000000e3c3c7220 */ /* 0x080fe20000410000 */
[C---:B----4-:R-:W-:Y:S01]  /*6890*/  HMMA.16816.F32.BF16 R236, R4.reuse, R32, R40 ;  /* 0x0000002004ec723c */ /* 0x050fe20000041828 */
[----:B------:R-:W-:Y:S01]  /*68a0*/  LDSM.16.MT88.4 R40, [R213+0xb000] ;  /* 0x00b00000d528783b */ /* 0x000fe20000004200 */
[----:B------:R-:W-:Y:S01]  /*68b0*/  FMUL.FTZ R61, R61, R14 ;  /* 0x0000000e3d3d7220 */ /* 0x000fe20000410000 */
[----:B------:R-:W-:Y:S01]  /*68c0*/  MOV R174, R186 ;  /* 0x000000ba00ae7202 */ /* 0x000fe20000000f00 */
[----:B------:R-:W-:Y:S01]  /*68d0*/  FMUL.FTZ R72, R72, R14 ;  /* 0x0000000e48487220 */ /* 0x000fe20000410000 */
[----:B------:R-:W-:Y:S01]  /*68e0*/  MOV R172, R182 ;  /* 0x000000b600ac7202 */ /* 0x000fe20000000f00 */
[-C--:B------:R-:W-:Y:S01]  /*68f0*/  FMUL.FTZ R62, R62, R13.reuse ;  /* 0x0000000d3e3e7220 */ /* 0x080fe20000410000 */
[----:B------:R-:W-:Y:S01]  /*6900*/  MOV R175, R180 ;  /* 0x000000b400af7202 */ /* 0x000fe20000000f00 */
[----:B------:R-:W-:Y:S01]  /*6910*/  HMMA.16816.F32.BF16 R232, R4, R34, R44 ;  /* 0x0000002204e8723c */ /* 0x000fe2000004182c */
[----:B------:R-:W3:Y:S01]  /*6920*/  LDSM.16.MT88.4 R44, [R211+0xb000] ;  /* 0x00b00000d32c783b */ /* 0x000ee20000004200 */
[----:B------:R-:W-:Y:S01]  /*6930*/  FMUL.FTZ R63, R63, R13 ;  /* 0x0000000d3f3f7220 */ /* 0x000fe20000410000 */
[----:B------:R-:W-:Y:S01]  /*6940*/  MOV R173, R183 ;  /* 0x000000b700ad7202 */ /* 0x000fe20000000f00 */
[----:B------:R-:W-:-:S02]  /*6950*/  FMUL.FTZ R73, R73, R14 ;  /* 0x0000000e49497220 */ /* 0x000fc40000410000 */
[-C--:B------:R-:W-:Y:S02]  /*6960*/  FMUL.FTZ R76, R76, R14.reuse ;  /* 0x0000000e4c4c7220 */ /* 0x080fe40000410000 */
[C---:B-1----:R-:W-:Y:S01]  /*6970*/  HMMA.16816.F32.BF16 R200, R4.reuse, R28, R56 ;  /* 0x0000001c04c8723c */ /* 0x042fe20000041838 */
[----:B------:R-:W1:Y:S01]  /*6980*/  LDSM.16.MT88.4 R56, [R214+0xb000] ;  /* 0x00b00000d638783b */ /* 0x000e620000004200 */
[----:B------:R-:W-:Y:S02]  /*6990*/  FMUL.FTZ R77, R77, R14 ;  /* 0x0000000e4d4d7220 */ /* 0x000fe40000410000 */
[-C--:B------:R-:W-:Y:S02]  /*69a0*/  FMUL.FTZ R74, R74, R13.reuse ;  /* 0x0000000d4a4a7220 */ /* 0x080fe40000410000 */
[-C--:B------:R-:W-:Y:S02]  /*69b0*/  FMUL.FTZ R75, R75, R13.reuse ;  /* 0x0000000d4b4b7220 */ /* 0x080fe40000410000 */
[-C--:B------:R-:W-:Y:S01]  /*69c0*/  FMUL.FTZ R78, R78, R13.reuse ;  /* 0x0000000d4e4e7220 */ /* 0x080fe20000410000 */
[----:B------:R-:W-:Y:S01]  /*69d0*/  HMMA.16816.F32.BF16 R60, R4, R30, R60 ;  /* 0x0000001e043c723c */ /* 0x000fe2000004183c */
[----:B------:R-:W-:-:S02]  /*69e0*/  FMUL.FTZ R79, R79, R13 ;  /* 0x0000000d4f4f7220 */ /* 0x000fc40000410000 */
[-C--:B------:R-:W-:Y:S02]  /*69f0*/  FMUL.FTZ R88, R88, R14.reuse ;  /* 0x0000000e58587220 */ /* 0x080fe40000410000 */
[-C--:B------:R-:W-:Y:S02]  /*6a00*/  FMUL.FTZ R89, R89, R14.reuse ;  /* 0x0000000e59597220 */ /* 0x080fe40000410000 */
[-C--:B------:R-:W-:Y:S02]  /*6a10*/  FMUL.FTZ R90, R90, R13.reuse ;  /* 0x0000000d5a5a7220 */ /* 0x080fe40000410000 */
[----:B------:R-:W-:Y:S01]  /*6a20*/  FMUL.FTZ R91, R91, R13 ;  /* 0x0000000d5b5b7220 */ /* 0x000fe20000410000 */
[----:B--2---:R-:W-:Y:S01]  /*6a30*/  HMMA.16816.F32.BF16 R72, R4, R24, R72 ;  /* 0x000000180448723c */ /* 0x004fe20000041848 */
[-C--:B------:R-:W-:Y:S02]  /*6a40*/  FMUL.FTZ R92, R92, R14.reuse ;  /* 0x0000000e5c5c7220 */ /* 0x080fe40000410000 */
[----:B------:R-:W-:-:S02]  /*6a50*/  FMUL.FTZ R93, R93, R14 ;  /* 0x0000000e5d5d7220 */ /* 0x000fc40000410000 */
[-C--:B------:R-:W-:Y:S02]  /*6a60*/  FMUL.FTZ R94, R94, R13.reuse ;  /* 0x0000000d5e5e7220 */ /* 0x080fe40000410000 */
[-C--:B------:R-:W-:Y:S01]  /*6a70*/  FMUL.FTZ R95, R95, R13.reuse ;  /* 0x0000000d5f5f7220 */ /* 0x080fe20000410000 */
[C---:B------:R-:W-:Y:S01]  /*6a80*/  HMMA.16816.F32.BF16 R76, R4.reuse, R26, R76 ;  /* 0x0000001a044c723c */ /* 0x040fe2000004184c */
[-C--:B------:R-:W-:Y:S02]  /*6a90*/  FMUL.FTZ R104, R104, R14.reuse ;  /* 0x0000000e68687220 */ /* 0x080fe40000410000 */
[-C--:B------:R-:W-:Y:S02]  /*6aa0*/  FMUL.FTZ R105, R105, R14.reuse ;  /* 0x0000000e69697220 */ /* 0x080fe40000410000 */
[-C--:B------:R-:W-:Y:S02]  /*6ab0*/  FMUL.FTZ R106, R106, R13.reuse ;  /* 0x0000000d6a6a7220 */ /* 0x080fe40000410000 */
[----:B------:R-:W-:Y:S01]  /*6ac0*/  FMUL.FTZ R107, R107, R13 ;  /* 0x0000000d6b6b7220 */ /* 0x000fe20000410000 */
[----:B---3--:R-:W-:Y:S01]  /*6ad0*/  HMMA.16816.F32.BF16 R88, R4, R44, R88 ;  /* 0x0000002c0458723c */ /* 0x008fe20000041858 */
[----:B------:R-:W-:-:S02]  /*6ae0*/  FMUL.FTZ R108, R108, R14 ;  /* 0x0000000e6c6c7220 */ /* 0x000fc40000410000 */
[-C--:B------:R-:W-:Y:S02]  /*6af0*/  FMUL.FTZ R109, R109, R14.reuse ;  /* 0x0000000e6d6d7220 */ /* 0x080fe40000410000 */
[-C--:B------:R-:W-:Y:S02]  /*6b00*/  FMUL.FTZ R120, R120, R14.reuse ;  /* 0x0000000e78787220 */ /* 0x080fe40000410000 */
[-C--:B------:R-:W-:Y:S01]  /*6b10*/  FMUL.FTZ R121, R121, R14.reuse ;  /* 0x0000000e79797220 */ /* 0x080fe20000410000 */
[----:B------:R-:W-:Y:S01]  /*6b20*/  HMMA.16816.F32.BF16 R92, R4, R46, R92 ;  /* 0x0000002e045c723c */ /* 0x000fe2000004185c */
[-C--:B------:R-:W-:Y:S02]  /*6b30*/  FMUL.FTZ R110, R110, R13.reuse ;  /* 0x0000000d6e6e7220 */ /* 0x080fe40000410000 */
[----:B------:R-:W-:Y:S02]  /*6b40*/  FMUL.FTZ R111, R111, R13 ;  /* 0x0000000d6f6f7220 */ /* 0x000fe40000410000 */
[----:B------:R-:W-:-:S02]  /*6b50*/  FMUL.FTZ R124, R124, R14 ;  /* 0x0000000e7c7c7220 */ /* 0x000fc40000410000 */
[----:B------:R-:W-:Y:S01]  /*6b60*/  FMUL.FTZ R125, R125, R14 ;  /* 0x0000000e7d7d7220 */ /* 0x000fe20000410000 */
[C---:B-1----:R-:W-:Y:S01]  /*6b70*/  HMMA.16816.F32.BF16 R104, R4.reuse, R56, R104 ;  /* 0x000000380468723c */ /* 0x042fe20000041868 */
[-C--:B------:R-:W-:Y:S02]  /*6b80*/  FMUL.FTZ R122, R122, R13.reuse ;  /* 0x0000000d7a7a7220 */ /* 0x080fe40000410000 */
[-C--:B------:R-:W-:Y:S02]  /*6b90*/  FMUL.FTZ R123, R123, R13.reuse ;  /* 0x0000000d7b7b7220 */ /* 0x080fe40000410000 */
[-C--:B------:R-:W-:Y:S02]  /*6ba0*/  FMUL.FTZ R126, R126, R13.reuse ;  /* 0x0000000d7e7e7220 */ /* 0x080fe40000410000 */
[----:B------:R-:W-:Y:S01]  /*6bb0*/  FMUL.FTZ R127, R127, R13 ;  /* 0x0000000d7f7f7220 */ /* 0x000fe20000410000 */
[----:B------:R-:W-:Y:S01]  /*6bc0*/  HMMA.16816.F32.BF16 R108, R4, R58, R108 ;  /* 0x0000003a046c723c */ /* 0x000fe2000004186c */
[----:B------:R-:W-:-:S02]  /*6bd0*/  FMUL.FTZ R38, R38, R15 ;  /* 0x0000000f26267220 */ /* 0x000fc40000410000 */
[-C--:B------:R-:W-:Y:S02]  /*6be0*/  FMUL.FTZ R39, R39, R15.reuse ;  /* 0x0000000f27277220 */ /* 0x080fe40000410000 */
[-C--:B------:R-:W-:Y:S02]  /*6bf0*/  FMUL.FTZ R50, R50, R15.reuse ;  /* 0x0000000f32327220 */ /* 0x080fe40000410000 */
[-C--:B------:R-:W-:Y:S01]  /*6c00*/  FMUL.FTZ R51, R51, R15.reuse ;  /* 0x0000000f33337220 */ /* 0x080fe20000410000 */
[----:B------:R-:W-:Y:S01]  /*6c10*/  HMMA.16816.F32.BF16 R120, R4, R40, R120 ;  /* 0x000000280478723c */ /* 0x000fe20000041878 */
[-C--:B------:R-:W-:Y:S02]  /*6c20*/  FMUL.FTZ R54, R54, R15.reuse ;  /* 0x0000000f36367220 */ /* 0x080fe40000410000 */
[-C--:B------:R-:W-:Y:S02]  /*6c30*/  FMUL.FTZ R55, R55, R15.reuse ;  /* 0x0000000f37377220 */ /* 0x080fe40000410000 */
[----:B------:R-:W-:-:S02]  /*6c40*/  FMUL.FTZ R66, R66, R15 ;  /* 0x0000000f42427220 */ /* 0x000fc40000410000 */
[-C--:B------:R-:W-:Y:S01]  /*6c50*/  FMUL.FTZ R67, R67, R15.reuse ;  /* 0x0000000f43437220 */ /* 0x080fe20000410000 */
[----:B------:R-:W-:Y:S01]  /*6c60*/  HMMA.16816.F32.BF16 R192, R4, R42, R124 ;  /* 0x0000002a04c0723c */ /* 0x000fe2000004187c */
[-C--:B------:R-:W-:Y:S02]  /*6c70*/  FMUL.FTZ R70, R70, R15.reuse ;  /* 0x0000000f46467220 */ /* 0x080fe40000410000 */
[-C--:B------:R-:W-:Y:S02]  /*6c80*/  FMUL.FTZ R71, R71, R15.reuse ;  /* 0x0000000f47477220 */ /* 0x080fe40000410000 */
[-C--:B------:R-:W-:Y:S02]  /*6c90*/  FMUL.FTZ R82, R82, R15.reuse ;  /* 0x0000000f52527220 */ /* 0x080fe40000410000 */
[--C-:B------:R-:W-:Y:S01]  /*6ca0*/  FFMA.FTZ R4, R176, c[0x0][0x23c], -R3.reuse ;  /* 0x00008f00b0047a23 */ /* 0x100fe20000010803 */
[----:B------:R-:W-:Y:S01]  /*6cb0*/  MOV R5, R22 ;  /* 0x0000001600057202 */ /* 0x000fe20000000f00 */
[----:B------:R-:W-:Y:S01]  /*6cc0*/  FMUL.FTZ R83, R83, R15 ;  /* 0x0000000f53537220 */ /* 0x000fe20000410000 */
[----:B------:R-:W-:Y:S01]  /*6cd0*/  MOV R6, R172 ;  /* 0x000000ac00067202 */ /* 0x000fe20000000f00 */
[----:B------:R1:W-:Y:S01]  /*6ce0*/  MUFU.EX2 R187, R4 ;  /* 0x0000000400bb7308 */ /* 0x0003e20000000800 */
[-C--:B------:R-:W-:Y:S01]  /*6cf0*/  FMUL.FTZ R84, R84, R16.reuse ;  /* 0x0000001054547220 */ /* 0x080fe20000410000 */
[----:B------:R-:W-:Y:S01]  /*6d00*/  MOV R7, R157 ;  /* 0x0000009d00077202 */ /* 0x000fe20000000f00 */
[----:B------:R-:W-:Y:S01]  /*6d10*/  FMUL.FTZ R85, R85, R16 ;  /* 0x0000001055557220 */ /* 0x000fe20000410000 */
[----:B------:R-:W-:Y:S01]  /*6d20*/  MOV R127, R181 ;  /* 0x000000b5007f7202 */ /* 0x000fe20000000f00 */
        /* <DEDUP_REMOVED lines=10> */
[----:B------:R-:W-:Y:S01]  /*6dd0*/  FMUL.FTZ R99, R99, R15 ;  /* 0x0000000f63637220 */ /* 0x000fe20000410000 */
[----:B------:R-:W2:Y:S01]  /*6de0*/  LDSM.16.MT88.4 R156, [R209+0xa800] ;  /* 0x00a80000d19c783b */ /* 0x000ea20000004200 */
[----:B-1----:R-:W-:-:S02]  /*6df0*/  FFMA.FTZ R4, R133, c[0x0][0x23c], -R3 ;  /* 0x00008f0085047a23 */ /* 0x002fc40000010803 */
[-C--:B------:R-:W-:Y:S01]  /*6e00*/  FMUL.FTZ R100, R100, R16.reuse ;  /* 0x0000001064647220 */ /* 0x080fe20000410000 */
[----:B------:R-:W1:Y:S01]  /*6e10*/  LDSM.16.MT88.4 R48, [R214+0xa800] ;  /* 0x00a80000d630783b */ /* 0x000e620000004200 */
[----:B------:R3:W4:Y:S01]  /*6e20*/  MUFU.EX2 R244, R4 ;  /* 0x0000000400f47308 */ /* 0x0007220000000800 */
[-C--:B------:R-:W-:Y:S01]  /*6e30*/  FMUL.FTZ R101, R101, R16.reuse ;  /* 0x0000001065657220 */ /* 0x080fe20000410000 */
[C---:B------:R-:W-:Y:S01]  /*6e40*/  HMMA.16816.F32.BF16 R52, R8.reuse, R28, R52 ;  /* 0x0000001c0834723c */ /* 0x040fe20000041834 */
[-C--:B------:R-:W-:Y:S02]  /*6e50*/  FMUL.FTZ R102, R102, R15.reuse ;  /* 0x0000000f66667220 */ /* 0x080fe40000410000 */
[-C--:B------:R-:W-:Y:S02]  /*6e60*/  FMUL.FTZ R103, R103, R15.reuse ;  /* 0x0000000f67677220 */ /* 0x080fe40000410000 */
[-C--:B------:R-:W-:Y:S02]  /*6e70*/  FMUL.FTZ R112, R112, R16.reuse ;  /* 0x0000001070707220 */ /* 0x080fe40000410000 */
[----:B------:R-:W-:Y:S01]  /*6e80*/  FMUL.FTZ R113, R113, R16 ;  /* 0x0000001071717220 */ /* 0x000fe20000410000 */
[----:B------:R-:W-:Y:S01]  /*6e90*/  HMMA.16816.F32.BF16 R180, R8, R30, R64 ;  /* 0x0000001e08b4723c */ /* 0x000fe20000041840 */
[-C--:B------:R-:W-:Y:S01]  /*6ea0*/  FMUL.FTZ R114, R114, R15.reuse ;  /* 0x0000000f72727220 */ /* 0x080fe20000410000 */
[----:B------:R-:W5:Y:S01]  /*6eb0*/  LDSM.16.MT88.4 R64, [R213+0xa800] ;  /* 0x00a80000d540783b */ /* 0x000f620000004200 */
[----:B------:R-:W-:-:S02]  /*6ec0*/  FMUL.FTZ R115, R115, R15 ;  /* 0x0000000f73737220 */ /* 0x000fc40000410000 */
[-C--:B------:R-:W-:Y:S02]  /*6ed0*/  FMUL.FTZ R116, R116, R16.reuse ;  /* 0x0000001074747220 */ /* 0x080fe40000410000 */
[--C-:B---3--:R-:W-:Y:S01]  /*6ee0*/  FFMA.FTZ R4, R17, c[0x0][0x23c], -R3.reuse ;  /* 0x00008f0011047a23 */ /* 0x108fe20000010803 */
[C---:B------:R-:W-:Y:S01]  /*6ef0*/  HMMA.16816.F32.BF16 R68, R8.reuse, R24, R68 ;  /* 0x000000180844723c */ /* 0x040fe20000041844 */
[----:B------:R-:W-:Y:S02]  /*6f00*/  FFMA.FTZ R3, R18, c[0x0][0x23c], -R3 ;  /* 0x00008f0012037a23 */ /* 0x000fe40000010803 */
[-C--:B------:R-:W-:Y:S01]  /*6f10*/  FMUL.FTZ R117, R117, R16.reuse ;  /* 0x0000001075757220 */ /* 0x080fe20000410000 */
[----:B------:R-:W-:Y:S01]  /*6f20*/  MUFU.EX2 R245, R4 ;  /* 0x0000000400f57308 */ /* 0x000fe20000000800 */
[-C--:B------:R-:W-:Y:S02]  /*6f30*/  FMUL.FTZ R118, R118, R15.reuse ;  /* 0x0000000f76767220 */ /* 0x080fe40000410000 */
[-C--:B------:R-:W-:Y:S01]  /*6f40*/  FMUL.FTZ R119, R119, R15.reuse ;  /* 0x0000000f77777220 */ /* 0x080fe20000410000 */
[----:B------:R-:W-:Y:S01]  /*6f50*/  HMMA.16816.F32.BF16 R132, R8, R26, R80 ;  /* 0x0000001a0884723c */ /* 0x000fe20000041850 */
[-C--:B------:R-:W-:Y:S01]  /*6f60*/  FMUL.FTZ R128, R128, R16.reuse ;  /* 0x0000001080807220 */ /* 0x080fe20000410000 */
[----:B------:R-:W3:Y:S01]  /*6f70*/  LDSM.16.MT88.4 R80, [R209+0xb800] ;  /* 0x00b80000d150783b */ /* 0x000ee20000004200 */
[----:B------:R-:W-:Y:S01]  /*6f80*/  FMUL.FTZ R129, R129, R16 ;  /* 0x0000001081817220 */ /* 0x000fe20000410000 */
[----:B------:R1:W-:Y:S01]  /*6f90*/  MUFU.EX2 R186, R3 ;  /* 0x0000000300ba7308 */ /* 0x0003e20000000800 */
[----:B------:R-:W-:-:S02]  /*6fa0*/  FMUL.FTZ R130, R130, R15 ;  /* 0x0000000f82827220 */ /* 0x000fc40000410000 */
[----:B------:R-:W-:Y:S01]  /*6fb0*/  FMUL.FTZ R131, R131, R15 ;  /* 0x0000000f83837220 */ /* 0x000fe20000410000 */
[C---:B------:R-:W-:Y:S08]  /*6fc0*/  HMMA.16816.F32.BF16 R84, R8.reuse, R44, R84 ;  /* 0x0000002c0854723c */ /* 0x040ff00000041854 */
[----:B------:R-:W-:Y:S01]  /*6fd0*/  HMMA.16816.F32.BF16 R32, R8, R46, R96 ;  /* 0x0000002e0820723c */ /* 0x000fe20000041860 */
[----:B------:R-:W2:Y:S01]  /*6fe0*/  LDSM.16.MT88.4 R96, [R211+0xb800] ;  /* 0x00b80000d360783b */ /* 0x000ea20000004200 */
[----:B-1----:R-:W-:-:S04]  /*6ff0*/  FFMA.FTZ R3, R177, c[0x0][0x23c], -R2 ;  /* 0x00008f00b1037a23 */ /* 0x002fc80000010802 */
[----:B------:R1:W-:Y:S02]  /*7000*/  MUFU.EX2 R176, R3 ;  /* 0x0000000300b07308 */ /* 0x0003e40000000800 */
[C---:B------:R-:W-:Y:S08]  /*7010*/  HMMA.16816.F32.BF16 R100, R8.reuse, R56, R100 ;  /* 0x000000380864723c */ /* 0x040ff00000041864 */
[----:B------:R-:W-:Y:S01]  /*7020*/  HMMA.16816.F32.BF16 R28, R8, R58, R112 ;  /* 0x0000003a081c723c */ /* 0x000fe20000041870 */
[----:B------:R-:W2:Y:S01]  /*7030*/  LDSM.16.MT88.4 R112, [R214+0xb800] ;  /* 0x00b80000d670783b */ /* 0x000ea20000004200 */
[----:B-1----:R-:W-:-:S06]  /*7040*/  FFMA.FTZ R3, R139, c[0x0][0x23c], -R2 ;  /* 0x00008f008b037a23 */ /* 0x002fcc0000010802 */
[C---:B------:R-:W-:Y:S01]  /*7050*/  HMMA.16816.F32.BF16 R116, R8.reuse, R40, R116 ;  /* 0x000000280874723c */ /* 0x040fe20000041874 */
[----:B------:R1:W1:Y:S07]  /*7060*/  MUFU.EX2 R139, R3 ;  /* 0x00000003008b7308 */ /* 0x00026e0000000800 */
[----:B------:R-:W-:Y:S07]  /*7070*/  HMMA.16816.F32.BF16 R24, R8, R42, R128 ;  /* 0x0000002a0818723c */ /* 0x000fee0000041880 */
[----:B------:R-:W-:-:S02]  /*7080*/  MOV R11, R7 ;  /* 0x00000007000b7202 */ /* 0x000fc40000000f00 */
[----:B------:R-:W-:Y:S01]  /*7090*/  MOV R10, R124 ;  /* 0x0000007c000a7202 */ /* 0x000fe20000000f00 */
[--C-:B-1----:R-:W-:Y:S01]  /*70a0*/  FFMA.FTZ R3, R19, c[0x0][0x23c], -R2.reuse ;  /* 0x00008f0013037a23 */ /* 0x102fe20000010802 */
[----:B----4-:R-:W-:Y:S01]  /*70b0*/  F2FP.BF16.PACK_AB R128, R244, R187 ;  /* 0x000000bbf480723e */ /* 0x010fe200000010ff */
[----:B------:R-:W-:Y:S01]  /*70c0*/  FFMA.FTZ R2, R138, c[0x0][0x23c], -R2 ;  /* 0x00008f008a027a23 */ /* 0x000fe20000010802 */
[----:B------:R-:W-:Y:S01]  /*70d0*/  F2FP.BF16.PACK_AB R129, R139, R176 ;  /* 0x000000b08b81723e */ /* 0x000fe200000010ff */
[----:B------:R1:W-:Y:S01]  /*70e0*/  MUFU.EX2 R177, R3 ;  /* 0x0000000300b17308 */ /* 0x0003e20000000800 */
[----:B------:R-:W-:-:S07]  /*70f0*/  F2FP.BF16.PACK_AB R130, R186, R245 ;  /* 0x000000f5ba82723e */ /* 0x000fce00000010ff */
[----:B------:R4:W2:Y:S01]  /*7100*/  MUFU.EX2 R138, R2 ;  /* 0x00000002008a7308 */ /* 0x0008a20000000800 */
[----:B-1----:R-:W-:-:S05]  /*7110*/  MOV R3, R126 ;  /* 0x0000007e00037202 */ /* 0x002fca0000000f00 */
[----:B------:R-:W-:Y:S02]  /*7120*/  FFMA.FTZ R3, R250, R15, R3 ;  /* 0x0000000ffa037223 */ /* 0x000fe40000010003 */
[--C-:B----4-:R-:W-:Y:S01]  /*7130*/  FFMA.FTZ R2, R178, c[0x0][0x23c], -R0.reuse ;  /* 0x00008f00b2027a23 */ /* 0x110fe20000010800 */
[----:B------:R-:W-:Y:S01]  /*7140*/  MOV R178, R23 ;  /* 0x0000001700b27202 */ /* 0x000fe20000000f00 */
[----:B------:R-:W-:Y:S01]  /*7150*/  FADD.FTZ R3, R11, R3 ;  /* 0x000000030b037221 */ /* 0x000fe20000010000 */
[----:B--2---:R-:W-:Y:S01]  /*7160*/  F2FP.BF16.PACK_AB R131, R138, R177 ;  /* 0x000000b18a83723e */ /* 0x004fe200000010ff */
[----:B------:R1:W-:Y:S06]  /*7170*/  MUFU.EX2 R23, R2 ;  /* 0x0000000200177308 */ /* 0x0003ec0000000800 */
[C---:B------:R-:W-:Y:S08]  /*7180*/  HMMA.16816.F32.BF16 R144, R128.reuse, R156, R144 ;  /* 0x0000009c8090723c */ /* 0x040ff00000041890 */
[----:B------:R-:W-:Y:S01]  /*7190*/  HMMA.16816.F32.BF16 R36, R128, R48, R36 ;  /* 0x000000308024723c */ /* 0x000fe20000041824 */
[----:B-1----:R-:W-:Y:S01]  /*71a0*/  FFMA.FTZ R2, R142, c[0x0][0x23c], -R0 ;  /* 0x00008f008e027a23 */ /* 0x002fe20000010800 */
[----:B------:R-:W-:-:S03]  /*71b0*/  MOV R142, R136 ;  /* 0x00000088008e7202 */ /* 0x000fc60000000f00 */
[----:B------:R1:W2:Y:S03]  /*71c0*/  MUFU.EX2 R136, R2 ;  /* 0x0000000200887308 */ /* 0x0002a60000000800 */
[C---:B-----5:R-:W-:Y:S08]  /*71d0*/  HMMA.16816.F32.BF16 R52, R128.reuse, R64, R52 ;  /* 0x000000408034723c */ /* 0x060ff00000041834 */
[----:B---3--:R-:W-:Y:S01]  /*71e0*/  HMMA.16816.F32.BF16 R68, R128, R80, R68 ;  /* 0x000000508044723c */ /* 0x008fe20000041844 */
[--C-:B-1----:R-:W-:Y:S01]  /*71f0*/  FFMA.FTZ R2, R140, c[0x0][0x23c], -R0.reuse ;  /* 0x00008f008c027a23 */ /* 0x102fe20000010800 */
[----:B------:R-:W-:Y:S01]  /*7200*/  MOV R140, R175 ;  /* 0x000000af008c7202 */ /* 0x000fe20000000f00 */
[----:B------:R-:W-:Y:S01]  /*7210*/  FFMA.FTZ R0, R141, c[0x0][0x23c], -R0 ;  /* 0x00008f008d007a23 */ /* 0x000fe20000010800 */
[----:B------:R-:W-:-:S04]  /*7220*/  MOV R175, R137 ;  /* 0x0000008900af7202 */ /* 0x000fc80000000f00 */
[C---:B------:R-:W-:Y:S01]  /*7230*/  HMMA.16816.F32.BF16 R84, R128.reuse, R96, R84 ;  /* 0x000000608054723c */ /* 0x040fe20000041854 */
[----:B------:R1:W-:Y:S01]  /*7240*/  MUFU.EX2 R137, R2 ;  /* 0x0000000200897308 */ /* 0x0003e20000000800 */
[----:B------:R-:W-:Y:S02]  /*7250*/  MOV R141, R127 ;  /* 0x0000007f008d7202 */ /* 0x000fe40000000f00 */
[----:B------:R-:W-:Y:S02]  /*7260*/  MOV R127, R174 ;  /* 0x000000ae007f7202 */ /* 0x000fe40000000f00 */
[----:B--2---:R-:W-:Y:S02]  /*7270*/  F2FP.BF16.PACK_AB R124, R136, R23 ;  /* 0x00000017887c723e */ /* 0x004fe400000010ff */
[----:B------:R-:W-:Y:S01]  /*7280*/  HMMA.16816.F32.BF16 R100, R128, R112, R100 ;  /* 0x000000708064723c */ /* 0x000fe20000041864 */
[----:B------:R2:W3:Y:S01]  /*7290*/  MUFU.EX2 R22, R0 ;  /* 0x0000000000167308 */ /* 0x0004e20000000800 */
[--C-:B-1----:R-:W-:Y:S01]  /*72a0*/  FFMA.FTZ R2, R184, c[0x0][0x23c], -R12.reuse ;  /* 0x00008f00b8027a23 */ /* 0x102fe2000001080c */
[----:B------:R-:W-:Y:S01]  /*72b0*/  MOV R184, R6 ;  /* 0x0000000600b87202 */ /* 0x000fe20000000f00 */
[----:B--2---:R-:W-:Y:S01]  /*72c0*/  FFMA.FTZ R0, R179, c[0x0][0x23c], -R12 ;  /* 0x00008f00b3007a23 */ /* 0x004fe2000001080c */
[----:B------:R-:W-:-:S02]  /*72d0*/  MOV R179, R173 ;  /* 0x000000ad00b37202 */ /* 0x000fc40000000f00 */
[----:B---3--:R-:W-:Y:S02]  /*72e0*/  F2FP.BF16.PACK_AB R126, R22, R137 ;  /* 0x00000089167e723e */ /* 0x008fe400000010ff */
[----:B------:R1:W-:Y:S02]  /*72f0*/  MUFU.EX2 R19, R0 ;  /* 0x0000000000137308 */ /* 0x0003e40000000800 */
[----:B-1----:R-:W-:Y:S01]  /*7300*/  FFMA.FTZ R0, R143, c[0x0][0x23c], -R12 ;  /* 0x00008f008f007a23 */ /* 0x002fe2000001080c */
[----:B------:R-:W-:Y:S02]  /*7310*/  MOV R143, R175 ;  /* 0x000000af008f7202 */ /* 0x000fe40000000f00 */
[----:B------:R-:W1:Y:S03]  /*7320*/  LDSM.16.MT88.4 R172, [R211+0xa800] ;  /* 0x00a80000d3ac783b */ /* 0x000e660000004200 */
[----:B------:R2:W3:Y:S01]  /*7330*/  MUFU.EX2 R18, R0 ;  /* 0x0000000000127308 */ /* 0x0004e20000000800 */
[----:B------:R-:W-:-:S04]  /*7340*/  FADD.FTZ R3, R143, R3 ;  /* 0x000000038f037221 */ /* 0x000fc80000010000 */
[----:B------:R-:W-:-:S04]  /*7350*/  FADD.FTZ R3, R142, R3 ;  /* 0x000000038e037221 */ /* 0x000fc80000010000 */
[----:B------:R-:W-:-:S04]  /*7360*/  FADD.FTZ R3, R176, R3 ;  /* 0x00000003b0037221 */ /* 0x000fc80000010000 */
[----:B------:R-:W-:Y:S02]  /*7370*/  FADD.FTZ R3, R139, R3 ;  /* 0x000000038b037221 */ /* 0x000fe40000010000 */
[----:B--2---:R-:W-:Y:S01]  /*7380*/  FFMA.FTZ R0, R185, c[0x0][0x23c], -R12 ;  /* 0x00008f00b9007a23 */ /* 0x004fe2000001080c */
[----:B------:R-:W-:Y:S01]  /*7390*/  MOV R185, R5 ;  /* 0x0000000500b97202 */ /* 0x000fe20000000f00 */
[----:B------:R2:W-:Y:S01]  /*73a0*/  MUFU.EX2 R12, R2 ;  /* 0x00000002000c7308 */ /* 0x0005e20000000800 */
[----:B------:R-:W4:Y:S01]  /*73b0*/  LDSM.16.MT88.4 R4, [R213+0xb800] ;  /* 0x00b80000d504783b */ /* 0x000f220000004200 */
[----:B------:R-:W-:-:S04]  /*73c0*/  FADD.FTZ R3, R177, R3 ;  /* 0x00000003b1037221 */ /* 0x000fc80000010000 */
[----:B------:R-:W-:Y:S02]  /*73d0*/  FADD.FTZ R250, R138, R3 ;  /* 0x000000038afa7221 */ /* 0x000fe40000010000 */
[----:B------:R5:W3:Y:S01]  /*73e0*/  MUFU.EX2 R17, R0 ;  /* 0x0000000000117308 */ /* 0x000ae20000000800 */
[----:B--2---:R-:W-:-:S05]  /*73f0*/  MOV R2, R127 ;  /* 0x0000007f00027202 */ /* 0x004fca0000000f00 */
[----:B------:R-:W-:Y:S01]  /*7400*/  FFMA.FTZ R8, R251, R16, R2 ;  /* 0x00000010fb087223 */ /* 0x000fe20000010002 */
[----:B-1----:R-:W-:Y:S01]  /*7410*/  HMMA.16816.F32.BF16 R160, R128, R172, R160 ;  /* 0x000000ac80a0723c */ /* 0x002fe200000418a0 */
[----:B-----5:R-:W-:Y:S02]  /*7420*/  MOV R0, R125 ;  /* 0x0000007d00007202 */ /* 0x020fe40000000f00 */
[----:B---3--:R-:W-:Y:S02]  /*7430*/  F2FP.BF16.PACK_AB R125, R18, R19 ;  /* 0x00000013127d723e */ /* 0x008fe400000010ff */
[----:B------:R-:W-:Y:S01]  /*7440*/  F2FP.BF16.PACK_AB R127, R12, R17 ;  /* 0x000000110c7f723e */ /* 0x000fe200000010ff */
[----:B------:R-:W-:Y:S02]  /*7450*/  FFMA.FTZ R2, R249, R14, R0 ;  /* 0x0000000ef9027223 */ /* 0x000fe40000010000 */
[----:B------:R-:W-:Y:S02]  /*7460*/  FFMA.FTZ R0, R248, R13, R246 ;  /* 0x0000000df8007223 */ /* 0x000fe400000100f6 */
[----:B------:R-:W-:-:S02]  /*7470*/  FADD.FTZ R2, R184, R2 ;  /* 0x00000002b8027221 */ /* 0x000fc40000010000 */
[----:B------:R-:W-:Y:S01]  /*7480*/  FADD.FTZ R0, R247, R0 ;  /* 0x00000000f7007221 */ /* 0x000fe20000010000 */
[C---:B------:R-:W-:Y:S01]  /*7490*/  HMMA.16816.F32.BF16 R148, R124.reuse, R156, R148 ;  /* 0x0000009c7c94723c */ /* 0x040fe20000041894 */
[----:B------:R-:W-:Y:S02]  /*74a0*/  FADD.FTZ R2, R179, R2 ;  /* 0x00000002b3027221 */ /* 0x000fe40000010000 */
[----:B------:R-:W-:Y:S02]  /*74b0*/  FADD.FTZ R0, R141, R0 ;  /* 0x000000008d007221 */ /* 0x000fe40000010000 */
[----:B------:R-:W-:Y:S02]  /*74c0*/  FADD.FTZ R2, R178, R2 ;  /* 0x00000002b2027221 */ /* 0x000fe40000010000 */
[----:B------:R-:W-:Y:S01]  /*74d0*/  FADD.FTZ R0, R252, R0 ;  /* 0x00000000fc007221 */ /* 0x000fe20000010000 */
[----:B----4-:R-:W-:Y:S01]  /*74e0*/  HMMA.16816.F32.BF16 R120, R124, R4, R120 ;  /* 0x000000047c78723c */ /* 0x010fe20000041878 */
[----:B------:R-:W-:-:S02]  /*74f0*/  FADD.FTZ R2, R23, R2 ;  /* 0x0000000217027221 */ /* 0x000fc40000010000 */
[----:B------:R-:W-:Y:S02]  /*7500*/  FADD.FTZ R0, R19, R0 ;  /* 0x0000000013007221 */ /* 0x000fe40000010000 */
[----:B------:R-:W-:Y:S01]  /*7510*/  FADD.FTZ R2, R136, R2 ;  /* 0x0000000288027221 */ /* 0x000fe20000010000 */
[----:B------:R-:W-:Y:S01]  /*7520*/  MOV R136, R207 ;  /* 0x000000cf00887202 */ /* 0x000fe20000000f00 */
[----:B------:R-:W-:Y:S01]  /*7530*/  FADD.FTZ R0, R18, R0 ;  /* 0x0000000012007221 */ /* 0x000fe20000010000 */
[----:B------:R-:W-:Y:S01]  /*7540*/  HMMA.16816.F32.BF16 R116, R128, R4, R116 ;  /* 0x000000048074723c */ /* 0x000fe20000041874 */
[----:B------:R-:W-:Y:S01]  /*7550*/  FADD.FTZ R2, R137, R2 ;  /* 0x0000000289027221 */ /* 0x000fe20000010000 */
[----:B------:R-:W-:Y:S01]  /*7560*/  MOV R137, R204 ;  /* 0x000000cc00897202 */ /* 0x000fe20000000f00 */
[----:B------:R-:W-:Y:S02]  /*7570*/  FADD.FTZ R0, R17, R0 ;  /* 0x0000000011007221 */ /* 0x000fe40000010000 */
[----:B------:R-:W-:-:S02]  /*7580*/  FADD.FTZ R249, R22, R2 ;  /* 0x0000000216f97221 */ /* 0x000fc40000010000 */
[----:B------:R-:W-:Y:S01]  /*7590*/  FADD.FTZ R4, R10, R8 ;  /* 0x000000080a047221 */ /* 0x000fe20000010000 */
[----:B------:R-:W-:Y:S01]  /*75a0*/  HMMA.16816.F32.BF16 R152, R124, R158, R152 ;  /* 0x0000009e7c98723c */ /* 0x000fe20000041898 */
[----:B------:R-:W-:Y:S02]  /*75b0*/  FADD.FTZ R248, R12, R0 ;  /* 0x000000000cf87221 */ /* 0x000fe40000010000 */
[----:B------:R-:W-:-:S04]  /*75c0*/  FADD.FTZ R4, R185, R4 ;  /* 0x00000004b9047221 */ /* 0x000fc80000010000 */
[----:B------:R-:W-:Y:S01]  /*75d0*/  FADD.FTZ R4, R140, R4 ;  /* 0x000000048c047221 */ /* 0x000fe20000010000 */
[----:B------:R-:W-:Y:S03]  /*75e0*/  HMMA.16816.F32.BF16 R164, R124, R172, R164 ;  /* 0x000000ac7ca4723c */ /* 0x000fe600000418a4 */
[----:B------:R-:W-:-:S04]  /*75f0*/  FADD.FTZ R4, R187, R4 ;  /* 0x00000004bb047221 */ /* 0x000fc80000010000 */
[----:B------:R-:W-:Y:S01]  /*7600*/  FADD.FTZ R4, R244, R4 ;  /* 0x00000004f4047221 */ /* 0x000fe20000010000 */
[----:B------:R-:W-:Y:S03]  /*7610*/  HMMA.16816.F32.BF16 R168, R124, R174, R168 ;  /* 0x000000ae7ca8723c */ /* 0x000fe600000418a8 */
        /* <DEDUP_REMOVED lines=17> */
[----:B------:R-:W-:Y:S01]  /*7730*/  MOV R135, R206 ;  /* 0x000000ce00877202 */ /* 0x000fe20000000f00 */
[----:B------:R-:W-:Y:S01]  /*7740*/  HMMA.16816.F32.BF16 R96, R128, R98, R32 ;  /* 0x000000628060723c */ /* 0x000fe20000041820 */
[----:B------:R-:W-:-:S07]  /*7750*/  MOV R134, R205 ;  /* 0x000000cd00867202 */ /* 0x000fce0000000f00 */
[----:B------:R-:W-:Y:S08]  /*7760*/  HMMA.16816.F32.BF16 R112, R128, R114, R28 ;  /* 0x000000728070723c */ /* 0x000ff0000004181c */
[-C--:B------:R-:W-:Y:S08]  /*7770*/  HMMA.16816.F32.BF16 R124, R124, R6.reuse, R192 ;  /* 0x000000067c7c723c */ /* 0x080ff000000418c0 */
[----:B------:R-:W-:Y:S01]  /*7780*/  HMMA.16816.F32.BF16 R128, R128, R6, R24 ;  /* 0x000000068080723c */ /* 0x000fe20000041818 */
[----:B------:R-:W-:Y:S07]  /*7790*/  @!P0 BRA `(.L_x_1049) ;  /* 0x0000815000008947 */ /* 0x000fee0003800000 */
[----:B------:R-:W2:Y:S01]  /*77a0*/  LDL.64 R140, [R1+0x30] ;  /* 0x00003000018c7983 */ /* 0x000ea20000100a00 */
[----:B------:R-:W-:Y:S01]  /*77b0*/  UIADD3 UR4, UR8, -0x2, URZ ;  /* 0xfffffffe08047890 */ /* 0x000fe2000fffe03f */
[----:B------:R-:W-:-:S04]  /*77c0*/  DEPBAR.LE SB0, 0x0 ;  /* 0x000080000000791a */ /* 0x000fc80000000000 */
[----:B------:R-:W-:Y:S01]  /*77d0*/  UMOV UR14, 0x6 ;  /* 0x00000006000e7882 */ /* 0x000fe20000000000 */
[----:B------:R-:W-:Y:S01]  /*77e0*/  IMAD.U32 R0, RZ, RZ, UR4 ;  /* 0x00000004ff007e24 */ /* 0x000fe2000f8e00ff */
[----:B------:R-:W-:Y:S02]  /*77f0*/  ULDC.64 UR4, c[0x0][0x1a0] ;  /* 0x0000680000047ab9 */ /* 0x000fe40000000a00 */
[----:B------:R-:W-:Y:S02]  /*7800*/  USHF.L.U32 UR10, UR4, 0x6, URZ ;  /* 0x00000006040a7899 */ /* 0x000fe4000800063f */
[----:B------:R-:W-:Y:S02]  /*7810*/  USHF.L.U64.HI UR14, UR4, UR14, UR5 ;  /* 0x0000000e040e7299 */ /* 0x000fe40008010205 */
[----:B------:R-:W-:Y:S02]  /*7820*/  UIADD3 UR20, UR8, -0x3, URZ ;  /* 0xfffffffd08147890 */ /* 0x000fe4000fffe03f */
[----:B------:R-:W-:-:S02]  /*7830*/  IMAD.U32 R238, RZ, RZ, UR10 ;  /* 0x0000000affee7e24 */ /* 0x000fc4000f8e00ff */
[----:B------:R-:W-:Y:S01]  /*7840*/  UISETP.GT.AND UP0, UPT, UR20, UR9, UPT ;  /* 0x000000091400728c */ /* 0x000fe2000bf04270 */
[----:B------:R-:W-:Y:S01]  /*7850*/  BAR.SYNC.DEFER_BLOCKING 0x0 ;  /* 0x0000000000007b1d */ /* 0x000fe20000010000 */
[----:B--2---:R-:W-:-:S04]  /*7860*/  IMAD.MOV.U32 R2, RZ, RZ, R140 ;  /* 0x000000ffff027224 */ /* 0x004fc800078e008c */
[----:B------:R-:W-:Y:S02]  /*7870*/  IMAD R0, R0, UR17, R2 ;  /* 0x0000001100007c24 */ /* 0x000fe4000f8e0202 */
[----:B------:R-:W-:-:S03]  /*7880*/  IMAD.U32 R2, RZ, RZ, UR14 ;  /* 0x0000000eff027e24 */ /* 0x000fc6000f8e00ff */
[----:B------:R-:W-:-:S04]  /*7890*/  LEA R0, R0, c[0x0][0x170], 0x1 ;  /* 0x00005c0000007a11 */ /* 0x000fc800078e08ff */
[----:B------:R-:W-:Y:S02]  /*78a0*/  IADD3 R232, P2, R0, -UR10, RZ ;  /* 0x8000000a00e87c10 */ /* 0x000fe4000ff5e0ff */
[----:B------:R-:W-:Y:S02]  /*78b0*/  IADD3 R234, P1, P0, -R238, UR17, R0 ;  /* 0x00000011eeea7c10 */ /* 0x000fe4000f83e100 */
[----:B------:R-:W-:Y:S02]  /*78c0*/  IADD3.X R233, R21, ~UR14, RZ, P2, !PT ;  /* 0x8000000e15e97c10 */ /* 0x000fe400097fe4ff */
[----:B------:R-:W-:Y:S02]  /*78d0*/  IADD3.X R235, ~R2, UR13, R21, P1, P0 ;  /* 0x0000000d02eb7c10 */ /* 0x000fe40008fe0515 */
[----:B------:R-:W-:Y:S01]  /*78e0*/  PLOP3.LUT P0, PT, PT, PT, UP0, 0x80, 0x0 ;  /* 0x000000000000781c */ /* 0x000fe20003f0f008 */
[----:B------:R-:W-:Y:S01]  /*78f0*/  @!PT LDS RZ, [RZ] ;  /* 0x00000000fffff984 */ /* 0x000fe20000000800 */
[----:B------:R-:W-:Y:S01]  /*7900*/  @!PT LDS RZ, [RZ] ;  /* 0x00000000fffff984 */ /* 0x000fe20000000800 */
[----:B------:R-:W-:Y:S01]  /*7910*/  @!PT LDS RZ, [RZ] ;  /* 0x00000000fffff984 */ /* 0x000fe20000000800 */
[----:B------:R1:W-:Y:S04]  /*7920*/  LDGSTS.E.BYPASS.LTC128B.128 [R223+0xa000], [R232.64] ;  /* 0x0a000000e8df7fae */ /* 0x0003e8000b901d52 */
[----:B------:R1:W-:Y:S04]  /*7930*/  LDGSTS.E.BYPASS.LTC128B.128 [R223+0xb000], [R232.64+0x80] ;  /* 0x0b000080e8df7fae */ /* 0x0003e8000b901d52 */
[----:B------:R1:W-:Y:S04]  /*7940*/  LDGSTS.E.BYPASS.LTC128B.128 [R223+0xa800], [R234.64] ;  /* 0x0a800000eadf7fae */ /* 0x0003e8000b901d52 */
[----:B------:R1:W-:Y:S04]  /*7950*/  LDGSTS.E.BYPASS.LTC128B.128 [R223+0xb800], [R234.64+0x80] ;  /* 0x0b800080eadf7fae */ /* 0x0003e8000b901d52 */
[----:B------:R-:W-:Y:S04]  /*7960*/  LDSM.16.M88.4 R20, [R208+0x8000] ;  /* 0x00800000d014783b */ /* 0x000fe80000000200 */
[----:B------:R-:W2:Y:S04]  /*7970*/  LDSM.16.M88.4 R8, [R210+0x2000] ;  /* 0x00200000d208783b */ /* 0x000ea80000000200 */
[----:B------:R-:W3:Y:S04]  /*7980*/  LDSM.16.M88.4 R16, [R208+0x8800] ;  /* 0x00880000d010783b */ /* 0x000ee80000000200 */
[----:B------:R-:W4:Y:S04]  /*7990*/  LDSM.16.M88.4 R12, [R210] ;  /* 0x00000000d20c783b */ /* 0x000f280000000200 */
[----:B------:R-:W-:Y:S04]  /*79a0*/  LDSM.16.M88.4 R28, [R219] ;  /* 0x00000000db1c783b */ /* 0x000fe80000000200 */
[----:B------:R-:W5:Y:S04]  /*79b0*/  LDSM.16.M88.4 R4, [R212+0x2000] ;  /* 0x00200000d404783b */ /* 0x000f680000000200 */
[----:B------:R-:W1:Y:S04]  /*79c0*/  LDSM.16.M88.4 R24, [R222] ;  /* 0x00000000de18783b */ /* 0x000e680000000200 */
[----:B------:R-:W0:Y:S01]  /*79d0*/  LDGDEPBAR ;  /* 0x00000000000079af */ /* 0x000e220000000000 */
[C---:B--2---:R-:W-:Y:S08]  /*79e0*/  HMMA.16816.F32.BF16 R176, R8.reuse, R20, RZ ;  /* 0x0000001408b0723c */ /* 0x044ff000000418ff */
[C---:B---3--:R-:W-:Y:S08]  /*79f0*/  HMMA.16816.F32.BF16 R136, R8.reuse, R16, RZ ;  /* 0x000000100888723c */ /* 0x048ff000000418ff */
[C---:B------:R-:W-:Y:S08]  /*7a00*/  HMMA.16816.F32.BF16 R140, R8.reuse, R22, RZ ;  /* 0x00000016088c723c */ /* 0x040ff000000418ff */
[----:B------:R-:W-:Y:S01]  /*7a10*/  HMMA.16816.F32.BF16 R32, R8, R18, RZ ;  /* 0x000000120820723c */ /* 0x000fe200000418ff */
[----:B------:R-:W2:Y:S07]  /*7a20*/  LDSM.16.M88.4 R8, [R212] ;  /* 0x00000000d408783b */ /* 0x000eae0000000200 */
[C---:B----4-:R-:W-:Y:S08]  /*7a30*/  HMMA.16816.F32.BF16 R184, R12.reuse, R20, RZ ;  /* 0x000000140cb8723c */ /* 0x050ff000000418ff */
[----:B------:R-:W-:Y:S08]  /*7a40*/  HMMA.16816.F32.BF16 R196, R12, R22, RZ ;  /* 0x000000160cc4723c */ /* 0x000ff000000418ff */
[----:B-----5:R-:W-:Y:S08]  /*7a50*/  HMMA.16816.F32.BF16 R192, R4, R28, R176 ;  /* 0x0000001c04c0723c */ /* 0x020ff000000418b0 */
[C---:B------:R-:W-:Y:S08]  /*7a60*/  HMMA.16816.F32.BF16 R180, R12.reuse, R16, RZ ;  /* 0x000000100cb4723c */ /* 0x040ff000000418ff */
[----:B------:R-:W-:Y:S01]  /*7a70*/  HMMA.16816.F32.BF16 R132, R12, R18, RZ ;  /* 0x000000120c84723c */ /* 0x000fe200000418ff */
[----:B------:R-:W-:Y:S04]  /*7a80*/  LDSM.16.M88.4 R16, [R216+0x8000] ;  /* 0x00800000d810783b */ /* 0x000fe80000000200 */
[----:B------:R-:W-:Y:S03]  /*7a90*/  LDSM.16.M88.4 R12, [R216+0x8800] ;  /* 0x00880000d80c783b */ /* 0x000fe60000000200 */
[C---:B-1----:R-:W-:Y:S08]  /*7aa0*/  HMMA.16816.F32.BF16 R176, R4.reuse, R24, R136 ;  /* 0x0000001804b0723c */ /* 0x042ff00000041888 */
[C---:B------:R-:W-:Y:S08]  /*7ab0*/  HMMA.16816.F32.BF16 R188, R4.reuse, R30, R140 ;  /* 0x0000001e04bc723c */ /* 0x040ff0000004188c */
[----:B------:R-:W-:Y:S01]  /*7ac0*/  HMMA.16816.F32.BF16 R20, R4, R26, R32 ;  /* 0x0000001a0414723c */ /* 0x000fe20000041820 */
[----:B------:R-:W1:Y:S07]  /*7ad0*/  LDSM.16.M88.4 R4, [R218+0x2000] ;  /* 0x00200000da04783b */ /* 0x000e6e0000000200 */
[C---:B--2---:R-:W-:Y:S08]  /*7ae0*/  HMMA.16816.F32.BF16 R200, R8.reuse, R28, R184 ;  /* 0x0000001c08c8723c */ /* 0x044ff000000418b8 */
[C---:B------:R-:W-:Y:S08]  /*7af0*/  HMMA.16816.F32.BF16 R180, R8.reuse, R24, R180 ;  /* 0x0000001808b4723c */ /* 0x040ff000000418b4 */
[C---:B------:R-:W-:Y:S01]  /*7b00*/  HMMA.16816.F32.BF16 R140, R8.reuse, R30, R196 ;  /* 0x0000001e088c723c */ /* 0x040fe200000418c4 */
[----:B------:R-:W-:Y:S07]  /*7b10*/  LDSM.16.M88.4 R28, [R215] ;  /* 0x00000000d71c783b */ /* 0x000fee0000000200 */
[----:B------:R-:W-:Y:S01]  /*7b20*/  HMMA.16816.F32.BF16 R32, R8, R26, R132 ;  /* 0x0000001a0820723c */ /* 0x000fe20000041884 */
[----:B------:R-:W2:Y:S07]  /*7b30*/  LDSM.16.M88.4 R8, [R218] ;  /* 0x00000000da08783b */ /* 0x000eae0000000200 */
[C---:B-1----:R-:W-:Y:S08]  /*7b40*/  HMMA.16816.F32.BF16 R136, R4.reuse, R16, R192 ;  /* 0x000000100488723c */ /* 0x042ff000000418c0 */
[C---:B------:R-:W-:Y:S08]  /*7b50*/  HMMA.16816.F32.BF16 R184, R4.reuse, R12, R176 ;  /* 0x0000000c04b8723c */ /* 0x040ff000000418b0 */
[C---:B------:R-:W-:Y:S08]  /*7b60*/  HMMA.16816.F32.BF16 R132, R4.reuse, R18, R188 ;  /* 0x000000120484723c */ /* 0x040ff000000418bc */
[----:B------:R-:W-:Y:S01]  /*7b70*/  HMMA.16816.F32.BF16 R24, R4, R14, R20 ;  /* 0x0000000e0418723c */ /* 0x000fe20000041814 */
[----:B------:R-:W1:Y:S04]  /*7b80*/  LDSM.16.M88.4 R4, [R217+0x2000] ;  /* 0x00200000d904783b */ /* 0x000e680000000200 */
[----:B------:R-:W3:Y:S03]  /*7b90*/  LDSM.16.M88.4 R20, [R215+0x800] ;  /* 0x00080000d714783b */ /* 0x000ee60000000200 */
[C---:B--2---:R-:W-:Y:S08]  /*7ba0*/  HMMA.16816.F32.BF16 R192, R8.reuse, R18, R140 ;  /* 0x0000001208c0723c */ /* 0x044ff0000004188c */
[C---:B------:R-:W-:Y:S08]  /*7bb0*/  HMMA.16816.F32.BF16 R188, R8.reuse, R12, R180 ;  /* 0x0000000c08bc723c */ /* 0x040ff000000418b4 */
[C---:B------:R-:W-:Y:S01]  /*7bc0*/  HMMA.16816.F32.BF16 R200, R8.reuse, R16, R200 ;  /* 0x0000001008c8723c */ /* 0x040fe200000418c8 */
[----:B------:R-:W-:Y:S07]  /*7bd0*/  LDSM.16.M88.4 R16, [R208+0x9000] ;  /* 0x00900000d010783b */ /* 0x000fee0000000200 */
[----:B------:R-:W-:Y:S01]  /*7be0*/  HMMA.16816.F32.BF16 R180, R8, R14, R32 ;  /* 0x0000000e08b4723c */ /* 0x000fe20000041820 */
[----:B------:R-:W2:Y:S04]  /*7bf0*/  LDSM.16.M88.4 R8, [R217] ;  /* 0x00000000d908783b */ /* 0x000ea80000000200 */
[----:B------:R-:W-:Y:S03]  /*7c00*/  LDSM.16.M88.4 R12, [R210+0x4000] ;  /* 0x00400000d20c783b */ /* 0x000fe60000000200 */
[C---:B-1----:R-:W-:Y:S08]  /*7c10*/  HMMA.16816.F32.BF16 R176, R4.reuse, R28, R136 ;  /* 0x0000001c04b0723c */ /* 0x042ff00000041888 */
[C---:B------:R-:W-:Y:S08]  /*7c20*/  HMMA.16816.F32.BF16 R140, R4.reuse, R30, R132 ;  /* 0x0000001e048c723c */ /* 0x040ff00000041884 */
[C---:B---3--:R-:W-:Y:S08]  /*7c30*/  HMMA.16816.F32.BF16 R136, R4.reuse, R20, R184 ;  /* 0x000000140488723c */ /* 0x048ff000000418b8 */
[-C--:B------:R-:W-:Y:S01]  /*7c40*/  HMMA.16816.F32.BF16 R132, R4, R22.reuse, R24 ;  /* 0x000000160484723c */ /* 0x080fe20000041818 */
[----:B------:R-:W1:Y:S04]  /*7c50*/  LDSM.16.M88.4 R4, [R210+0x6000] ;  /* 0x00600000d204783b */ /* 0x000e680000000200 */
[----:B------:R-:W3:Y:S03]  /*7c60*/  LDSM.16.M88.4 R24, [R208+0x9800] ;  /* 0x00980000d018783b */ /* 0x000ee60000000200 */
[C---:B--2---:R-:W-:Y:S08]  /*7c70*/  HMMA.16816.F32.BF16 R184, R8.reuse, R22, R180 ;  /* 0x0000001608b8723c */ /* 0x044ff000000418b4 */
[C---:B------:R-:W-:Y:S01]  /*7c80*/  HMMA.16816.F32.BF16 R188, R8.reuse, R20, R188 ;  /* 0x0000001408bc723c */ /* 0x040fe200000418bc */
[----:B------:R-:W-:Y:S07]  /*7c90*/  LDSM.16.M88.4 R20, [R221] ;  /* 0x00000000dd14783b */ /* 0x000fee0000000200 */
[C---:B------:R-:W-:Y:S08]  /*7ca0*/  HMMA.16816.F32.BF16 R32, R8.reuse, R28, R200 ;  /* 0x0000001c0820723c */ /* 0x040ff000000418c8 */
[----:B------:R-:W-:Y:S01]  /*7cb0*/  HMMA.16816.F32.BF16 R192, R8, R30, R192 ;  /* 0x0000001e08c0723c */ /* 0x000fe200000418c0 */
[----:B------:R-:W-:Y:S04]  /*7cc0*/  LDSM.16.M88.4 R28, [R220] ;  /* 0x00000000dc1c783b */ /* 0x000fe80000000200 */
[----:B------:R-:W2:Y:S03]  /*7cd0*/  LDSM.16.M88.4 R8, [R212+0x4000] ;  /* 0x00400000d408783b */ /* 0x000ea60000000200 */
[C---:B-1----:R-:W-:Y:S08]  /*7ce0*/  HMMA.16816.F32.BF16 R180, R4.reuse, R16, R176 ;  /* 0x0000001004b4723c */ /* 0x042ff000000418b0 */
[C---:B------:R-:W-:Y:S08]  /*7cf0*/  HMMA.16816.F32.BF16 R176, R4.reuse, R18, R140 ;  /* 0x0000001204b0723c */ /* 0x040ff0000004188c */
[C---:B---3--:R-:W-:Y:S08]  /*7d00*/  HMMA.16816.F32.BF16 R136, R4.reuse, R24, R136 ;  /* 0x000000180488723c */ /* 0x048ff00000041888 */
[----:B------:R-:W-:Y:S01]  /*7d10*/  HMMA.16816.F32.BF16 R132, R4, R26, R132 ;  /* 0x0000001a0484723c */ /* 0x000fe20000041884 */
[----:B------:R-:W1:Y:S07]  /*7d20*/  LDSM.16.M88.4 R4, [R212+0x6000] ;  /* 0x00600000d404783b */ /* 0x000e6e0000000200 */
[C---:B------:R-:W-:Y:S08]  /*7d30*/  HMMA.16816.F32.BF16 R32, R12.reuse, R16, R32 ;  /* 0x000000100c20723c */ /* 0x040ff00000041820 */
[C---:B------:R-:W-:Y:S01]  /*7d40*/  HMMA.16816.F32.BF16 R140, R12.reuse, R18, R192 ;  /* 0x000000120c8c723c */ /* 0x040fe200000418c0 */
[----:B------:R-:W-:Y:S07]  /*7d50*/  LDSM.16.M88.4 R16, [R216+0x9000] ;  /* 0x00900000d810783b */ /* 0x000fee0000000200 */
[C---:B------:R-:W-:Y:S08]  /*7d60*/  HMMA.16816.F32.BF16 R192, R12.reuse, R24, R188 ;  /* 0x000000180cc0723c */ /* 0x040ff000000418bc */
[----:B------:R-:W-:Y:S01]  /*7d70*/  HMMA.16816.F32.BF16 R188, R12, R26, R184 ;  /* 0x0000001a0cbc723c */ /* 0x000fe200000418b8 */
[----:B------:R-:W-:Y:S04]  /*7d80*/  LDSM.16.M88.4 R24, [R216+0x9800] ;  /* 0x00980000d818783b */ /* 0x000fe80000000200 */
[----:B------:R-:W3:Y:S03]  /*7d90*/  LDSM.16.M88.4 R12, [R218+0x4000] ;  /* 0x00400000da0c783b */ /* 0x000ee60000000200 */
[-C--:B--2---:R-:W-:Y:S08]  /*7da0*/  HMMA.16816.F32.BF16 R32, R8, R20.reuse, R32 ;  /* 0x000000140820723c */ /* 0x084ff00000041820 */
[C---:B-1----:R-:W-:Y:S08]  /*7db0*/  HMMA.16816.F32.BF16 R184, R4.reuse, R20, R180 ;  /* 0x0000001404b8723c */ /* 0x042ff000000418b4 */
[C---:B------:R-:W-:Y:S08]  /*7dc0*/  HMMA.16816.F32.BF16 R180, R4.reuse, R22, R176 ;  /* 0x0000001604b4723c */ /* 0x040ff000000418b0 */
[C---:B------:R-:W-:Y:S08]  /*7dd0*/  HMMA.16816.F32.BF16 R176, R4.reuse, R28, R136 ;  /* 0x0000001c04b0723c */ /* 0x040ff00000041888 */
[----:B------:R-:W-:Y:S01]  /*7de0*/  HMMA.16816.F32.BF16 R132, R4, R30, R132 ;  /* 0x0000001e0484723c */ /* 0x000fe20000041884 */
[----:B------:R-:W1:Y:S07]  /*7df0*/  LDSM.16.M88.4 R4, [R218+0x6000] ;  /* 0x00600000da04783b */ /* 0x000e6e0000000200 */
[C---:B------:R-:W-:Y:S08]  /*7e00*/  HMMA.16816.F32.BF16 R20, R8.reuse, R22, R140 ;  /* 0x000000160814723c */ /* 0x040ff0000004188c */
[C---:B------:R-:W-:Y:S08]  /*7e10*/  HMMA.16816.F32.BF16 R136, R8.reuse, R28, R192 ;  /* 0x0000001c0888723c */ /* 0x040ff000000418c0 */
[----:B------:R-:W-:Y:S01]  /*7e20*/  HMMA.16816.F32.BF16 R188, R8, R30, R188 ;  /* 0x0000001e08bc723c */ /* 0x000fe200000418bc */
[----:B------:R-:W-:Y:S11]  /*7e30*/  LDSM.16.M88.4 R8, [R217+0x4000] ;  /* 0x00400000d908783b */ /* 0x000ff60000000200 */
[----:B------:R-:W-:Y:S04]  /*7e40*/  @!UPT UIADD3 URZ, URZ, URZ, URZ ;  /* 0x0000003f3f3ff290 */ /* 0x000fe8000fffe03f */
[----:B---3--:R-:W-:Y:S08]  /*7e50*/  HMMA.16816.F32.BF16 R28, R12, R24, R136 ;  /* 0x000000180c1c723c */ /* 0x008ff00000041888 */
[----:B-1----:R-:W-:Y:S08]  /*7e60*/  HMMA.16816.F32.BF16 R140, R4, R26, R132 ;  /* 0x0000001a048c723c */ /* 0x002ff00000041884 */
[-C--:B------:R-:W-:Y:S08]  /*7e70*/  HMMA.16816.F32.BF16 R132, R12, R16.reuse, R32 ;  /* 0x000000100c84723c */ /* 0x080ff00000041820 */
[C---:B------:R-:W-:Y:S08]  /*7e80*/  HMMA.16816.F32.BF16 R184, R4.reuse, R16, R184 ;  /* 0x0000001004b8723c */ /* 0x040ff000000418b8 */
[C---:B------:R-:W-:Y:S08]  /*7e90*/  HMMA.16816.F32.BF16 R180, R4.reuse, R18, R180 ;  /* 0x0000001204b4723c */ /* 0x040ff000000418b4 */
[----:B------:R-:W-:Y:S01]  /*7ea0*/  HMMA.16816.F32.BF16 R176, R4, R24, R176 ;  /* 0x0000001804b0723c */ /* 0x000fe200000418b0 */
[----:B------:R-:W-:Y:S07]  /*7eb0*/  LDSM.16.M88.4 R4, [R217+0x6000] ;  /* 0x00600000d904783b */ /* 0x000fee0000000200 */
[----:B------:R-:W-:Y:S01]  /*7ec0*/  HMMA.16816.F32.BF16 R32, R12, R18, R20 ;  /* 0x000000120c20723c */ /* 0x000fe20000041814 */
[----:B------:R-:W1:Y:S04]  /*7ed0*/  LDSM.16.M88.4 R20, [R215+0x1000] ;  /* 0x00100000d714783b */ /* 0x000e680000000200 */
[----:B------:R-:W2:Y:S01]  /*7ee0*/  LDSM.16.M88.4 R16, [R215+0x1800] ;  /* 0x00180000d710783b */ /* 0x000ea20000000200 */
[----:B------:R-:W-:-:S04]  /*7ef0*/  DEPBAR.LE SB0, 0x0 ;  /* 0x000080000000791a */ /* 0x000fc80000000000 */
[----:B------:R-:W-:Y:S08]  /*7f00*/  HMMA.16816.F32.BF16 R12, R12, R26, R188 ;  /* 0x0000001a0c0c723c */ /* 0x000ff000000418bc */
[C---:B-1----:R-:W-:Y:S08]  /*7f10*/  HMMA.16816.F32.BF16 R184, R4.reuse, R20, R184 ;  /* 0x0000001404b8723c */ /* 0x042ff000000418b8 */
[----:B------:R-:W-:Y:S08]  /*7f20*/  HMMA.16816.F32.BF16 R180, R4, R22, R180 ;  /* 0x0000001604b4723c */ /* 0x000ff000000418b4 */
[C---:B------:R-:W-:Y:S08]  /*7f30*/  HMMA.16816.F32.BF16 R132, R8.reuse, R20, R132 ;  /* 0x000000140884723c */ /* 0x040ff00000041884 */
[----:B------:R-:W-:Y:S08]  /*7f40*/  HMMA.16816.F32.BF16 R32, R8, R22, R32 ;  /* 0x000000160820723c */ /* 0x000ff00000041820 */
[C---:B--2---:R-:W-:Y:S08]  /*7f50*/  HMMA.16816.F32.BF16 R24, R4.reuse, R16, R176 ;  /* 0x000000100418723c */ /* 0x044ff000000418b0 */
[----:B------:R-:W-:Y:S08]  /*7f60*/  HMMA.16816.F32.BF16 R140, R4, R18, R140 ;  /* 0x00000012048c723c */ /* 0x000ff0000004188c */
[C---:B------:R-:W-:Y:S08]  /*7f70*/  HMMA.16816.F32.BF16 R28, R8.reuse, R16, R28 ;  /* 0x00000010081c723c */ /* 0x040ff0000004181c */
[----:B------:R-:W-:Y:S01]  /*7f80*/  HMMA.16816.F32.BF16 R20, R8, R18, R12 ;  /* 0x000000120814723c */ /* 0x000fe2000004180c */
[----:B------:R-:W-:Y:S06]  /*7f90*/  BAR.SYNC.DEFER_BLOCKING 0x0 ;  /* 0x0000000000007b1d */ /* 0x000fec0000010000 */
[----:B------:R-:W-:Y:S05]  /*7fa0*/  @!P0 BRA `(.L_x_1051) ;  /* 0x000001a000008947 */ /* 0x000fea0003800000 */
[----:B------:R-:W2:Y:S04]  /*7fb0*/  LDL.64 R240, [R1+0x18] ;  /* 0x0000180001f07983 */ /* 0x000ea80000100a00 */
[----:B------:R-:W3:Y:S01]  /*7fc0*/  LDL.64 R242, [R1+0x10] ;  /* 0x0000100001f27983 */ /* 0x000ee20000100a00 */
[----:B------:R-:W-:-:S02]  /*7fd0*/  UIADD3 UR16, UR8, -0x4, URZ ;  /* 0xfffffffc08107890 */ /* 0x000fc4000fffe03f */
[----:B------:R-:W-:Y:S02]  /*7fe0*/  ULDC.64 UR4, c[0x0][0x198] ;  /* 0x0000660000047ab9 */ /* 0x000fe40000000a00 */
[----:B------:R-:W-:Y:S02]  /*7ff0*/  USHF.R.S32.HI UR15, URZ, 0x1f, UR16 ;  /* 0x0000001f3f0f7899 */ /* 0x000fe40008011410 */
        /* <DEDUP_REMOVED lines=21> */
.L_x_1051:
[----:B------:R-:W2:Y:S01]  /*8150*/  S2R R252, SR_TID.X ;  /* 0x0000000000fc7919 */ /* 0x000ea20000002100 */
[----:B------:R-:W-:-:S02]  /*8160*/  MOV R0, UR20 ;  /* 0x0000001400007c02 */ /* 0x000fc40008000f00 */
[----:B--2---:R-:W-:-:S04]  /*8170*/  SHF.L.U32 R252, R252, 0x1, RZ ;  /* 0x00000001fcfc7819 */ /* 0x004fc800000006ff */
[----:B------:R-:W-:-:S04]  /*8180*/  LOP3.LUT R252, R252, 0x6, RZ, 0xc0, !PT ;  /* 0x00000006fcfc7812 */ /* 0x000fc800078ec0ff */
[----:B------:R-:W-:-:S04]  /*8190*/  LEA R0, R0, R252, 0x5 ;  /* 0x000000fc00007211 */ /* 0x000fc800078e28ff */
[C---:B------:R-:W-:Y:S02]  /*81a0*/  IADD3 R7, R0.reuse, 0x1, RZ ;  /* 0x0000000100077810 */ /* 0x040fe40007ffe0ff */
[CC--:B------:R-:W-:Y:S02]  /*81b0*/  ISETP.GE.AND P2, PT, R0.reuse, R231.reuse, PT ;  /* 0x000000e70000720c */ /* 0x0c0fe40003f46270 */
[C---:B------:R-:W-:Y:S02]  /*81c0*/  ISETP.GE.AND P1, PT, R7.reuse, R231, PT ;  /* 0x000000e70700720c */ /* 0x040fe40003f26270 */
[CC--:B------:R-:W-:Y:S02]  /*81d0*/  ISETP.LT.OR P2, PT, R0.reuse, R227.reuse, P2 ;  /* 0x000000e30000720c */ /* 0x0c0fe40001741670 */
[----:B------:R-:W-:Y:S02]  /*81e0*/  ISETP.LT.OR P1, PT, R7, R227, P1 ;  /* 0x000000e30700720c */ /* 0x000fe40000f21670 */
[----:B------:R-:W-:-:S02]  /*81f0*/  IADD3 R6, R0, 0x8, RZ ;  /* 0x0000000800067810 */ /* 0x000fc40007ffe0ff */
[C---:B-1----:R-:W-:Y:S02]  /*8200*/  IADD3 R5, R0.reuse, 0x9, RZ ;  /* 0x0000000900057810 */ /* 0x042fe40007ffe0ff */
[----:B------:R-:W-:Y:S02]  /*8210*/  IADD3 R4, R0, 0x10, RZ ;  /* 0x0000001000047810 */ /* 0x000fe40007ffe0ff */
[----:B------:R-:W-:Y:S02]  /*8220*/  FSEL R8, R132, -INF , !P2 ;  /* 0xff80000084087808 */ /* 0x000fe40005000000 */
[----:B------:R-:W-:Y:S02]  /*8230*/  FSEL R9, R133, -INF , !P1 ;  /* 0xff80000085097808 */ /* 0x000fe40004800000 */
[C---:B------:R-:W-:Y:S02]  /*8240*/  ISETP.GE.AND P3, PT, R0.reuse, R230, PT ;  /* 0x000000e60000720c */ /* 0x040fe40003f66270 */
[----:B------:R-:W-:-:S02]  /*8250*/  ISETP.GE.AND P5, PT, R0, R229, PT ;  /* 0x000000e50000720c */ /* 0x000fc40003fa6270 */
[----:B------:R-:W-:Y:S02]  /*8260*/  ISETP.GE.AND P4, PT, R0, R228, PT ;  /* 0x000000e40000720c */ /* 0x000fe40003f86270 */
[-C--:B------:R-:W-:Y:S02]  /*8270*/  ISETP.GE.AND P6, PT, R6, R231.reuse, PT ;  /* 0x000000e70600720c */ /* 0x080fe40003fc6270 */
[-C--:B------:R-:W-:Y:S02]  /*8280*/  ISETP.GE.AND P2, PT, R5, R231.reuse, PT ;  /* 0x000000e70500720c */ /* 0x080fe40003f46270 */
[----:B------:R-:W-:Y:S02]  /*8290*/  ISETP.GE.AND P1, PT, R4, R231, PT ;  /* 0x000000e70400720c */ /* 0x000fe40003f26270 */
[C---:B------:R-:W-:Y:S02]  /*82a0*/  IADD3 R3, R0.reuse, 0x11, RZ ;  /* 0x0000001100037810 */ /* 0x040fe40007ffe0ff */
[----:B------:R-:W-:-:S02]  /*82b0*/  IADD3 R2, R0, 0x18, RZ ;  /* 0x0000001800027810 */ /* 0x000fc40007ffe0ff */
[C---:B------:R-:W-:Y:S02]  /*82c0*/  ISETP.LT.OR P3, PT, R0.reuse, R226, P3 ;  /* 0x000000e20000720c */ /* 0x040fe40001f61670 */
[C---:B------:R-:W-:Y:S02]  /*82d0*/  ISETP.LT.OR P5, PT, R0.reuse, R225, P5 ;  /* 0x000000e10000720c */ /* 0x040fe40002fa1670 */
[----:B------:R-:W-:Y:S02]  /*82e0*/  ISETP.LT.OR P4, PT, R0, R224, P4 ;  /* 0x000000e00000720c */ /* 0x000fe40002781670 */
[-C--:B------:R-:W-:Y:S02]  /*82f0*/  ISETP.LT.OR P6, PT, R6, R227.reuse, P6 ;  /* 0x000000e30600720c */ /* 0x080fe400037c1670 */
[-C--:B------:R-:W-:Y:S02]  /*8300*/  ISETP.LT.OR P2, PT, R5, R227.reuse, P2 ;  /* 0x000000e30500720c */ /* 0x080fe40001741670 */
[----:B------:R-:W-:-:S02]  /*8310*/  ISETP.LT.OR P1, PT, R4, R227, P1 ;  /* 0x000000e30400720c */ /* 0x000fc40000f21670 */
[----:B------:R-:W-:Y:S02]  /*8320*/  IADD3 R0, R0, 0x19, RZ ;  /* 0x0000001900007810 */ /* 0x000fe40007ffe0ff */
[----:B------:R-:W-:Y:S02]  /*8330*/  FSEL R12, R32, -INF , !P6 ;  /* 0xff800000200c7808 */ /* 0x000fe40007000000 */
[----:B------:R-:W-:Y:S02]  /*8340*/  FSEL R11, R33, -INF , !P2 ;  /* 0xff800000210b7808 */ /* 0x000fe40005000000 */
[----:B------:R-:W-:Y:S02]  /*8350*/  FSEL R178, R28, -INF , !P1 ;  /* 0xff8000001cb27808 */ /* 0x000fe40004800000 */
[-C--:B------:R-:W-:Y:S02]  /*8360*/  ISETP.GE.AND P6, PT, R3, R231.reuse, PT ;  /* 0x000000e70300720c */ /* 0x080fe40003fc6270 */
[----:B------:R-:W-:-:S02]  /*8370*/  ISETP.GE.AND P2, PT, R2, R231, PT ;  /* 0x000000e70200720c */ /* 0x000fc40003f46270 */
[----:B------:R-:W-:Y:S02]  /*8380*/  ISETP.GE.AND P1, PT, R0, R231, PT ;  /* 0x000000e70000720c */ /* 0x000fe40003f26270 */
[----:B------:R-:W-:Y:S02]  /*8390*/  FMNMX.FTZ R10, R207, R8, !PT ;  /* 0x00000008cf0a7209 */ /* 0x000fe40007810000 */
[-C--:B------:R-:W-:Y:S02]  /*83a0*/  ISETP.LT.OR P6, PT, R3, R227.reuse, P6 ;  /* 0x000000e30300720c */ /* 0x080fe400037c1670 */
[-C--:B------:R-:W-:Y:S02]  /*83b0*/  ISETP.LT.OR P2, PT, R2, R227.reuse, P2 ;  /* 0x000000e30200720c */ /* 0x080fe40001741670 */
[----:B------:R-:W-:Y:S02]  /*83c0*/  ISETP.LT.OR P1, PT, R0, R227, P1 ;  /* 0x000000e30000720c */ /* 0x000fe40000f21670 */
[----:B------:R-:W-:-:S02]  /*83d0*/  FMNMX.FTZ R10, R9, R10, !PT ;  /* 0x0000000a090a7209 */ /* 0x000fc40007810000 */
[----:B------:R-:W-:Y:S02]  /*83e0*/  FSEL R179, R29, -INF , !P6 ;  /* 0xff8000001db37808 */ /* 0x000fe40007000000 */
[----:B------:R-:W-:Y:S02]  /*83f0*/  FSEL R188, R20, -INF , !P2 ;  /* 0xff80000014bc7808 */ /* 0x000fe40005000000 */
[----:B------:R-:W-:Y:S02]  /*8400*/  FSEL R189, R21, -INF , !P1 ;  /* 0xff80000015bd7808 */ /* 0x000fe40004800000 */
[----:B------:R-:W-:Y:S02]  /*8410*/  FMNMX.FTZ R13, R12, R10, !PT ;  /* 0x0000000a0c0d7209 */ /* 0x000fe40007810000 */
[C---:B------:R-:W-:Y:S02]  /*8420*/  ISETP.GE.AND P6, PT, R7.reuse, R230, PT ;  /* 0x000000e60700720c */ /* 0x040fe40003fc6270 */
[----:B------:R-:W-:-:S02]  /*8430*/  ISETP.GE.AND P2, PT, R7, R229, PT ;  /* 0x000000e50700720c */ /* 0x000fc40003f46270 */
[----:B------:R-:W-:Y:S02]  /*8440*/  ISETP.GE.AND P1, PT, R7, R228, PT ;  /* 0x000000e40700720c */ /* 0x000fe40003f26270 */
[----:B------:R-:W-:Y:S02]  /*8450*/  FMNMX.FTZ R14, R11, R13, !PT ;  /* 0x0000000d0b0e7209 */ /* 0x000fe40007810000 */
[C---:B------:R-:W-:Y:S02]  /*8460*/  ISETP.LT.OR P6, PT, R7.reuse, R226, P6 ;  /* 0x000000e20700720c */ /* 0x040fe400037c1670 */
        /* <DEDUP_REMOVED lines=8> */
[----:B------:R-:W-:-:S02]  /*84f0*/  FMNMX.FTZ R14, R178, R14, !PT ;  /* 0x0000000eb20e7209 */ /* 0x000fc40007810000 */
[C---:B------:R-:W-:Y:S02]  /*8500*/  ISETP.LT.OR P3, PT, R6.reuse, R226, P3 ;  /* 0x000000e20600720c */ /* 0x040fe40001f61670 */
[C---:B------:R-:W-:Y:S02]  /*8510*/  ISETP.LT.OR P5, PT, R6.reuse, R225, P5 ;  /* 0x000000e10600720c */ /* 0x040fe40002fa1670 */
[----:B------:R-:W-:Y:S02]  /*8520*/  ISETP.LT.OR P4, PT, R6, R224, P4 ;  /* 0x000000e00600720c */ /* 0x000fe40002781670 */
[----:B------:R-:W-:Y:S02]  /*8530*/  FMNMX.FTZ R6, R179, R14, !PT ;  /* 0x0000000eb3067209 */ /* 0x000fe40007810000 */
[----:B------:R-:W-:Y:S02]  /*8540*/  FSEL R16, R135, -INF , !P6 ;  /* 0xff80000087107808 */ /* 0x000fe40007000000 */
[----:B------:R-:W-:-:S02]  /*8550*/  FMNMX.FTZ R6, R188, R6, !PT ;  /* 0x00000006bc067209 */ /* 0x000fc40007810000 */
[----:B------:R-:W-:Y:S02]  /*8560*/  FSEL R19, R185, -INF , !P2 ;  /* 0xff800000b9137808 */ /* 0x000fe40005000000 */
[----:B------:R-:W-:Y:S02]  /*8570*/  FMNMX.FTZ R6, R189, R6, !PT ;  /* 0x00000006bd067209 */ /* 0x000fe40007810000 */
[-C--:B------:R-:W-:Y:S02]  /*8580*/  ISETP.GE.AND P6, PT, R5, R230.reuse, PT ;  /* 0x000000e60500720c */ /* 0x080fe40003fc6270 */
[----:B------:R-:W-:Y:S01]  /*8590*/  ISETP.GE.AND P2, PT, R4, R230, PT ;  /* 0x000000e60400720c */ /* 0x000fe20003f46270 */
[----:B------:R-:W1:Y:S01]  /*85a0*/  SHFL.BFLY PT, R21, R6, 0x2, 0x1f ;  /* 0x0c401f0006157f89 */ /* 0x000e6200000e0000 */
[----:B------:R-:W-:Y:S02]  /*85b0*/  FSEL R20, R187, -INF , !P1 ;  /* 0xff800000bb147808 */ /* 0x000fe40004800000 */
[----:B------:R-:W-:-:S02]  /*85c0*/  ISETP.LT.OR P6, PT, R5, R226, P6 ;  /* 0x000000e20500720c */ /* 0x000fc400037c1670 */
[----:B------:R-:W-:Y:S02]  /*85d0*/  FSEL R15, R34, -INF , !P3 ;  /* 0xff800000220f7808 */ /* 0x000fe40005800000 */
[----:B------:R-:W-:Y:S02]  /*85e0*/  ISETP.LT.OR P2, PT, R4, R226, P2 ;  /* 0x000000e20400720c */ /* 0x000fe40001741670 */
[C---:B------:R-:W-:Y:S02]  /*85f0*/  ISETP.GE.AND P1, PT, R5.reuse, R229, PT ;  /* 0x000000e50500720c */ /* 0x040fe40003f26270 */
[----:B------:R-:W-:Y:S02]  /*8600*/  ISETP.GE.AND P3, PT, R5, R228, PT ;  /* 0x000000e40500720c */ /* 0x000fe40003f66270 */
[----:B------:R-:W-:Y:S02]  /*8610*/  FMNMX.FTZ R14, R206, R7, !PT ;  /* 0x00000007ce0e7209 */ /* 0x000fe40007810000 */
[----:B------:R-:W-:-:S02]  /*8620*/  FSEL R18, R35, -INF , !P6 ;  /* 0xff80000023127808 */ /* 0x000fc40007000000 */
[----:B------:R-:W-:Y:S01]  /*8630*/  FSEL R177, R30, -INF , !P2 ;  /* 0xff8000001eb17808 */ /* 0x000fe20005000000 */
[----:B------:R-:W-:Y:S01]  /*8640*/  LDSM.16.MT88.4 R32, [R213+0xb000] ;  /* 0x00b00000d520783b */ /* 0x000fe20000004200 */
[-C--:B------:R-:W-:Y:S02]  /*8650*/  ISETP.GE.AND P6, PT, R3, R230.reuse, PT ;  /* 0x000000e60300720c */ /* 0x080fe40003fc6270 */
[----:B------:R-:W-:Y:S02]  /*8660*/  ISETP.GE.AND P2, PT, R2, R230, PT ;  /* 0x000000e60200720c */ /* 0x000fe40003f46270 */
[C---:B------:R-:W-:Y:S02]  /*8670*/  ISETP.LT.OR P1, PT, R5.reuse, R225, P1 ;  /* 0x000000e10500720c */ /* 0x040fe40000f21670 */
[----:B------:R-:W-:Y:S02]  /*8680*/  ISETP.LT.OR P3, PT, R5, R224, P3 ;  /* 0x000000e00500720c */ /* 0x000fe40001f61670 */
[----:B------:R-:W-:-:S02]  /*8690*/  FMNMX.FTZ R5, R16, R14, !PT ;  /* 0x0000000e10057209 */ /* 0x000fc40007810000 */
[-C--:B------:R-:W-:Y:S02]  /*86a0*/  ISETP.LT.OR P6, PT, R3, R226.reuse, P6 ;  /* 0x000000e20300720c */ /* 0x080fe400037c1670 */
[----:B------:R-:W-:Y:S02]  /*86b0*/  ISETP.LT.OR P2, PT, R2, R226, P2 ;  /* 0x000000e20200720c */ /* 0x000fe40001741670 */
[----:B------:R-:W-:Y:S02]  /*86c0*/  FMNMX.FTZ R5, R15, R5, !PT ;  /* 0x000000050f057209 */ /* 0x000fe40007810000 */
[----:B------:R-:W-:Y:S02]  /*86d0*/  FSEL R176, R31, -INF , !P6 ;  /* 0xff8000001fb07808 */ /* 0x000fe40007000000 */
[----:B------:R-:W-:Y:S01]  /*86e0*/  FSEL R133, R22, -INF , !P2 ;  /* 0xff80000016857808 */ /* 0x000fe20005000000 */
[----:B------:R-:W-:Y:S01]  /*86f0*/  LDSM.16.MT88.4 R28, [R214+0xa000] ;  /* 0x00a00000d61c783b */ /* 0x000fe20000004200 */
[----:B------:R-:W-:-:S02]  /*8700*/  ISETP.GE.AND P6, PT, R4, R229, PT ;  /* 0x000000e50400720c */ /* 0x000fc40003fc6270 */
[----:B------:R-:W-:Y:S02]  /*8710*/  ISETP.GE.AND P2, PT, R4, R228, PT ;  /* 0x000000e40400720c */ /* 0x000fe40003f46270 */
[----:B------:R-:W-:Y:S02]  /*8720*/  FMNMX.FTZ R5, R18, R5, !PT ;  /* 0x0000000512057209 */ /* 0x000fe40007810000 */
[----:B------:R-:W-:Y:S02]  /*8730*/  FSEL R17, R180, -INF , !P5 ;  /* 0xff800000b4117808 */ /* 0x000fe40006800000 */
[----:B------:R-:W-:Y:S02]  /*8740*/  ISETP.GE.AND P5, PT, R0, R230, PT ;  /* 0x000000e60000720c */ /* 0x000fe40003fa6270 */
[C---:B------:R-:W-:Y:S02]  /*8750*/  ISETP.LT.OR P6, PT, R4.reuse, R225, P6 ;  /* 0x000000e10400720c */ /* 0x040fe400037c1670 */
[----:B------:R-:W-:-:S02]  /*8760*/  ISETP.LT.OR P2, PT, R4, R224, P2 ;  /* 0x000000e00400720c */ /* 0x000fc40001741670 */
[----:B------:R-:W-:Y:S02]  /*8770*/  FMNMX.FTZ R14, R177, R5, !PT ;  /* 0x00000005b10e7209 */ /* 0x000fe40007810000 */
[----:B------:R-:W-:Y:S02]  /*8780*/  FMNMX.FTZ R4, R205, R10, !PT ;  /* 0x0000000acd047209 */ /* 0x000fe40007810000 */
[----:B-1----:R-:W-:Y:S02]  /*8790*/  FMNMX.FTZ R5, R6, R21, !PT ;  /* 0x0000001506057209 */ /* 0x002fe40007810000 */
[----:B------:R-:W-:Y:S02]  /*87a0*/  ISETP.LT.OR P5, PT, R0, R226, P5 ;  /* 0x000000e20000720c */ /* 0x000fe40002fa1670 */
[----:B------:R-:W-:Y:S02]  /*87b0*/  FMNMX.FTZ R6, R176, R14, !PT ;  /* 0x0000000eb0067209 */ /* 0x000fe40007810000 */
[----:B------:R-:W-:-:S02]  /*87c0*/  FMNMX.FTZ R4, R19, R4, !PT ;  /* 0x0000000413047209 */ /* 0x000fc40007810000 */
[----:B------:R-:W-:Y:S02]  /*87d0*/  FSEL R139, R23, -INF , !P5 ;  /* 0xff800000178b7808 */ /* 0x000fe40006800000 */
[----:B------:R-:W-:Y:S02]  /*87e0*/  FMNMX.FTZ R21, R133, R6, !PT ;  /* 0x0000000685157209 */ /* 0x000fe40007810000 */
[----:B------:R-:W-:Y:S02]  /*87f0*/  FSEL R14, R181, -INF , !P1 ;  /* 0xff800000b50e7808 */ /* 0x000fe40004800000 */
[----:B------:R-:W-:Y:S02]  /*8800*/  ISETP.GE.AND P5, PT, R3, R229, PT ;  /* 0x000000e50300720c */ /* 0x000fe40003fa6270 */
[----:B------:R-:W-:Y:S02]  /*8810*/  FMNMX.FTZ R6, R17, R4, !PT ;  /* 0x0000000411067209 */ /* 0x000fe40007810000 */
[----:B------:R-:W-:-:S02]  /*8820*/  ISETP.GE.AND P1, PT, R3, R228, PT ;  /* 0x000000e40300720c */ /* 0x000fc40003f26270 */
[C---:B------:R-:W-:Y:S02]  /*8830*/  ISETP.LT.OR P5, PT, R3.reuse, R225, P5 ;  /* 0x000000e10300720c */ /* 0x040fe40002fa1670 */
[----:B------:R-:W-:Y:S02]  /*8840*/  FSEL R132, R24, -INF , !P6 ;  /* 0xff80000018847808 */ /* 0x000fe40007000000 */
[----:B------:R-:W-:Y:S01]  /*8850*/  FMNMX.FTZ R6, R14, R6, !PT ;  /* 0x000000060e067209 */ /* 0x000fe20007810000 */
[----:B------:R-:W-:Y:S01]  /*8860*/  SHFL.BFLY PT, R24, R5, 0x1, 0x1f ;  /* 0x0c201f0005187f89 */ /* 0x000fe200000e0000 */
[----:B------:R-:W-:Y:S02]  /*8870*/  ISETP.LT.OR P1, PT, R3, R224, P1 ;  /* 0x000000e00300720c */ /* 0x000fe40000f21670 */
[----:B------:R-:W-:Y:S02]  /*8880*/  FMNMX.FTZ R4, R139, R21, !PT ;  /* 0x000000158b047209 */ /* 0x000fe40007810000 */
[----:B------:R-:W-:-:S02]  /*8890*/  FSEL R138, R25, -INF , !P5 ;  /* 0xff800000198a7808 */ /* 0x000fc40006800000 */
[----:B------:R-:W-:Y:S01]  /*88a0*/  FMNMX.FTZ R3, R132, R6, !PT ;  /* 0x0000000684037209 */ /* 0x000fe20007810000 */
[----:B------:R-:W1:Y:S01]  /*88b0*/  SHFL.BFLY PT, R23, R4, 0x2, 0x1f ;  /* 0x0c401f0004177f89 */ /* 0x000e6200000e0000 */
[----:B------:R-:W-:Y:S02]  /*88c0*/  FMNMX.FTZ R21, R204, R13, !PT ;  /* 0x0000000dcc157209 */ /* 0x000fe40007810000 */
[----:B------:R-:W-:Y:S02]  /*88d0*/  FMNMX.FTZ R22, R138, R3, !PT ;  /* 0x000000038a167209 */ /* 0x000fe40007810000 */
[----:B------:R-:W-:Y:S02]  /*88e0*/  FSEL R6, R182, -INF , !P4 ;  /* 0xff800000b6067808 */ /* 0x000fe40006000000 */
[----:B------:R-:W-:Y:S02]  /*88f0*/  FMNMX.FTZ R3, R20, R21, !PT ;  /* 0x0000001514037209 */ /* 0x000fe40007810000 */
[----:B------:R-:W-:-:S02]  /*8900*/  ISETP.GE.AND P6, PT, R2, R229, PT ;  /* 0x000000e50200720c */ /* 0x000fc40003fc6270 */
[----:B------:R-:W-:Y:S02]  /*8910*/  ISETP.GE.AND P4, PT, R2, R228, PT ;  /* 0x000000e40200720c */ /* 0x000fe40003f86270 */
[----:B------:R-:W-:Y:S02]  /*8920*/  FSEL R21, R183, -INF , !P3 ;  /* 0xff800000b7157808 */ /* 0x000fe40005800000 */
[----:B------:R-:W-:Y:S02]  /*8930*/  FMNMX.FTZ R3, R6, R3, !PT ;  /* 0x0000000306037209 */ /* 0x000fe40007810000 */
[C---:B------:R-:W-:Y:S02]  /*8940*/  ISETP.LT.OR P6, PT, R2.reuse, R225, P6 ;  /* 0x000000e10200720c */ /* 0x040fe400037c1670 */
[----:B------:R-:W-:Y:S02]  /*8950*/  ISETP.LT.OR P4, PT, R2, R224, P4 ;  /* 0x000000e00200720c */ /* 0x000fe40002781670 */
[----:B------:R-:W-:-:S02]  /*8960*/  FSEL R181, R26, -INF , !P2 ;  /* 0xff8000001ab57808 */ /* 0x000fc40005000000 */
[----:B------:R-:W-:Y:S02]  /*8970*/  FMNMX.FTZ R2, R21, R3, !PT ;  /* 0x0000000315027209 */ /* 0x000fe40007810000 */
[----:B------:R-:W-:Y:S02]  /*8980*/  FSEL R185, R27, -INF , !P1 ;  /* 0xff8000001bb97808 */ /* 0x000fe40004800000 */
[C---:B------:R-:W-:Y:S02]  /*8990*/  ISETP.GE.AND P5, PT, R0.reuse, R229, PT ;  /* 0x000000e50000720c */ /* 0x040fe40003fa6270 */
[C---:B------:R-:W-:Y:S02]  /*89a0*/  ISETP.GE.AND P1, PT, R0.reuse, R228, PT ;  /* 0x000000e40000720c */ /* 0x040fe40003f26270 */
[----:B------:R-:W-:Y:S02]  /*89b0*/  FMNMX.FTZ R2, R181, R2, !PT ;  /* 0x00000002b5027209 */ /* 0x000fe40007810000 */
[----:B------:R-:W-:-:S02]  /*89c0*/  ISETP.LT.OR P5, PT, R0, R225, P5 ;  /* 0x000000e10000720c */ /* 0x000fc40002fa1670 */
[----:B------:R-:W-:Y:S02]  /*89d0*/  ISETP.LT.OR P1, PT, R0, R224, P1 ;  /* 0x000000e00000720c */ /* 0x000fe40000f21670 */
[----:B------:R-:W-:Y:S02]  /*89e0*/  FSEL R187, R142, -INF , !P4 ;  /* 0xff8000008ebb7808 */ /* 0x000fe40006000000 */
[----:B------:R-:W-:Y:S02]  /*89f0*/  FMNMX.FTZ R0, R185, R2, !PT ;  /* 0x00000002b9007209 */ /* 0x000fe40007810000 */
[----:B------:R-:W-:Y:S02]  /*8a00*/  FSEL R186, R143, -INF , !P1 ;  /* 0xff8000008fba7808 */ /* 0x000fe40004800000 */
[----:B------:R-:W-:Y:S02]  /*8a10*/  FMNMX.FTZ R0, R187, R0, !PT ;  /* 0x00000000bb007209 */ /* 0x000fe40007810000 */
[----:B------:R-:W-:-:S02]  /*8a20*/  FSEL R140, R140, -INF , !P6 ;  /* 0xff8000008c8c7808 */ /* 0x000fc40007000000 */
[----:B------:R-:W-:Y:S02]  /*8a30*/  FMNMX.FTZ R0, R186, R0, !PT ;  /* 0x00000000ba007209 */ /* 0x000fe40007810000 */
[----:B-1----:R-:W-:Y:S02]  /*8a40*/  FMNMX.FTZ R135, R4, R23, !PT ;  /* 0x0000001704877209 */ /* 0x002fe40007810000 */
[----:B------:R-:W-:Y:S01]  /*8a50*/  FSEL R141, R141, -INF , !P5 ;  /* 0xff8000008d8d7808 */ /* 0x000fe20006800000 */
[----:B------:R-:W1:Y:S01]  /*8a60*/  SHFL.BFLY PT, R137, R0, 0x2, 0x1f ;  /* 0x0c401f0000897f89 */ /* 0x000e6200000e0000 */
[----:B------:R-:W-:Y:S02]  /*8a70*/  FMNMX.FTZ R22, R140, R22, !PT ;  /* 0x000000168c167209 */ /* 0x000fe40007810000 */
[----:B------:R-:W-:Y:S01]  /*8a80*/  FMNMX.FTZ R136, R5, R24, !PT ;  /* 0x0000001805887209 */ /* 0x000fe20007810000 */
[----:B------:R-:W2:Y:S01]  /*8a90*/  SHFL.BFLY PT, R4, R135, 0x1, 0x1f ;  /* 0x0c201f0087047f89 */ /* 0x000ea200000e0000 */
[----:B------:R-:W-:-:S02]  /*8aa0*/  FMNMX.FTZ R134, R141, R22, !PT ;  /* 0x000000168d867209 */ /* 0x000fc40007810000 */
[C---:B------:R-:W-:Y:S01]  /*8ab0*/  FSETP.NEU.FTZ.AND P4, PT, R136.reuse, -INF , PT ;  /* 0xff8000008800780b */ /* 0x040fe20003f9d000 */
[----:B------:R-:W-:Y:S01]  /*8ac0*/  FMUL.FTZ R3, R136, c[0x0][0x23c] ;  /* 0x00008f0088037a20 */ /* 0x000fe20000410000 */
[----:B------:R-:W-:Y:S04]  /*8ad0*/  LDSM.16.MT88.4 R24, [R209+0xa000] ;  /* 0x00a00000d118783b */ /* 0x000fe80000004200 */
[----:B------:R-:W3:Y:S01]  /*8ae0*/  SHFL.BFLY PT, R22, R134, 0x2, 0x1f ;  /* 0x0c401f0086167f89 */ /* 0x000ee200000e0000 */
[----:B------:R-:W-:-:S05]  /*8af0*/  FSEL R3, R3, RZ, P4 ;  /* 0x000000ff03037208 */ /* 0x000fca0002000000 */
[--C-:B------:R-:W-:Y:S02]  /*8b00*/  FFMA.FTZ R12, R12, c[0x0][0x23c], -R3.reuse ;  /* 0x00008f000c0c7a23 */ /* 0x100fe40000010803 */
[--C-:B------:R-:W-:Y:S02]  /*8b10*/  FFMA.FTZ R8, R8, c[0x0][0x23c], -R3.reuse ;  /* 0x00008f0008087a23 */ /* 0x100fe40000010803 */
[----:B------:R4:W-:Y:S01]  /*8b20*/  MUFU.EX2 R202, R12 ;  /* 0x0000000c00ca7308 */ /* 0x0009e20000000800 */
[----:B-1----:R-:W-:Y:S01]  /*8b30*/  FMNMX.FTZ R137, R137, R0, !PT ;  /* 0x0000000089897209 */ /* 0x002fe20007810000 */
[--C-:B------:R-:W-:Y:S02]  /*8b40*/  FFMA.FTZ R9, R9, c[0x0][0x23c], -R3.reuse ;  /* 0x00008f0009097a23 */ /* 0x100fe40000010803 */
[----:B------:R-:W-:Y:S01]  /*8b50*/  FFMA.FTZ R11, R11, c[0x0][0x23c], -R3 ;  /* 0x00008f000b0b7a23 */ /* 0x000fe20000010803 */
[----:B--2---:R-:W-:Y:S02]  /*8b60*/  FMNMX.FTZ R135, R135, R4, !PT ;  /* 0x0000000487877209 */ /* 0x004fe40007810000 */
[----:B------:R-:W1:Y:S01]  /*8b70*/  SHFL.BFLY PT, R4, R137, 0x1, 0x1f ;  /* 0x0c201f0089047f89 */ /* 0x000e6200000e0000 */
[----:B------:R-:W-:Y:S01]  /*8b80*/  MUFU.EX2 R236, R8 ;  /* 0x0000000800ec7308 */ /* 0x000fe20000000800 */
[C---:B------:R-:W-:Y:S01]  /*8b90*/  FSETP.NEU.FTZ.AND P3, PT, R135.reuse, -INF , PT ;  /* 0xff8000008700780b */ /* 0x040fe20003f7d000 */
[----:B------:R-:W-:Y:S01]  /*8ba0*/  FMUL.FTZ R2, R135, c[0x0][0x23c] ;  /* 0x00008f0087027a20 */ /* 0x000fe20000410000 */
[----:B---3--:R-:W-:-:S04]  /*8bb0*/  FMNMX.FTZ R134, R22, R134, !PT ;  /* 0x0000008616867209 */ /* 0x008fc80007810000 */
[----:B------:R-:W-:Y:S01]  /*8bc0*/  FSEL R2, R2, RZ, P3 ;  /* 0x000000ff02027208 */ /* 0x000fe20001800000 */
[----:B------:R-:W2:Y:S01]  /*8bd0*/  MUFU.EX2 R203, R9 ;  /* 0x0000000900cb7308 */ /* 0x000ea20000000800 */
[----:B------:R-:W3:Y:S03]  /*8be0*/  SHFL.BFLY PT, R5, R134, 0x1, 0x1f ;  /* 0x0c201f0086057f89 */ /* 0x000ee600000e0000 */
[--C-:B------:R-:W-:Y:S02]  /*8bf0*/  FFMA.FTZ R15, R15, c[0x0][0x23c], -R2.reuse ;  /* 0x00008f000f0f7a23 */ /* 0x100fe40000010802 */
[--C-:B------:R-:W-:Y:S02]  /*8c00*/  FFMA.FTZ R16, R16, c[0x0][0x23c], -R2.reuse ;  /* 0x00008f0010107a23 */ /* 0x100fe40000010802 */
[----:B------:R5:W-:Y:S01]  /*8c10*/  MUFU.EX2 R200, R15 ;  /* 0x0000000f00c87308 */ /* 0x000be20000000800 */
[----:B------:R-:W-:-:S02]  /*8c20*/  FFMA.FTZ R7, R7, c[0x0][0x23c], -R2 ;  /* 0x00008f0007077a23 */ /* 0x000fc40000010802 */
[----:B------:R-:W-:Y:S01]  /*8c30*/  FFMA.FTZ R18, R18, c[0x0][0x23c], -R2 ;  /* 0x00008f0012127a23 */ /* 0x000fe20000010802 */
[----:B-1----:R-:W-:Y:S02]  /*8c40*/  FMNMX.FTZ R137, R137, R4, !PT ;  /* 0x0000000489897209 */ /* 0x002fe40007810000 */
[----:B------:R-:W-:Y:S02]  /*8c50*/  FSEL R4, R136, RZ, P4 ;  /* 0x000000ff88047208 */ /* 0x000fe40002000000 */
[----:B------:R-:W-:Y:S01]  /*8c60*/  MUFU.EX2 R194, R16 ;  /* 0x0000001000c27308 */ /* 0x000fe20000000800 */
[C---:B------:R-:W-:Y:S01]  /*8c70*/  FSETP.NEU.FTZ.AND P1, PT, R137.reuse, -INF , PT ;  /* 0xff8000008900780b */ /* 0x040fe20003f3d000 */
[----:B----4-:R-:W-:Y:S01]  /*8c80*/  FMUL.FTZ R12, R137, c[0x0][0x23c] ;  /* 0x00008f00890c7a20 */ /* 0x010fe20000410000 */
[----:B--2---:R-:W-:-:S04]  /*8c90*/  F2FP.BF16.PACK_AB R8, R203, R236 ;  /* 0x000000eccb08723e */ /* 0x004fc800000010ff */
[----:B------:R-:W-:Y:S01]  /*8ca0*/  FSEL R12, R12, RZ, P1 ;  /* 0x000000ff0c0c7208 */ /* 0x000fe20000800000 */
[----:B------:R-:W-:Y:S01]  /*8cb0*/  MUFU.EX2 R237, R11 ;  /* 0x0000000b00ed7308 */ /* 0x000fe20000000800 */
[----:B---3--:R-:W-:Y:S01]  /*8cc0*/  FMNMX.FTZ R134, R134, R5, !PT ;  /* 0x0000000586867209 */ /* 0x008fe20007810000 */
[----:B------:R-:W-:Y:S01]  /*8cd0*/  FADD.FTZ R5, R207, -R4 ;  /* 0x80000004cf057221 */ /* 0x000fe20000010000 */
[----:B------:R-:W-:Y:S01]  /*8ce0*/  FSEL R4, R135, RZ, P3 ;  /* 0x000000ff87047208 */ /* 0x000fe20001800000 */
[--C-:B------:R-:W-:Y:S01]  /*8cf0*/  FFMA.FTZ R20, R20, c[0x0][0x23c], -R12.reuse ;  /* 0x00008f0014147a23 */ /* 0x100fe2000001080c */
[----:B------:R-:W-:Y:S01]  /*8d00*/  FSETP.NEU.FTZ.AND P2, PT, R134, -INF , PT ;  /* 0xff8000008600780b */ /* 0x000fe20003f5d000 */
[--C-:B------:R-:W-:Y:S02]  /*8d10*/  FFMA.FTZ R21, R21, c[0x0][0x23c], -R12.reuse ;  /* 0x00008f0015157a23 */ /* 0x100fe4000001080c */
[----:B------:R-:W-:Y:S01]  /*8d20*/  FFMA.FTZ R6, R6, c[0x0][0x23c], -R12 ;  /* 0x00008f0006067a23 */ /* 0x000fe2000001080c */
[----:B------:R-:W-:Y:S01]  /*8d30*/  MUFU.EX2 R184, R20 ;  /* 0x0000001400b87308 */ /* 0x000fe20000000800 */
[----:B------:R-:W-:-:S02]  /*8d40*/  FADD.FTZ R4, R206, -R4 ;  /* 0x80000004ce047221 */ /* 0x000fc40000010000 */
[----:B------:R-:W-:Y:S02]  /*8d50*/  FMUL.FTZ R0, R134, c[0x0][0x23c] ;  /* 0x00008f0086007a20 */ /* 0x000fe40000410000 */
[----:B-----5:R-:W-:Y:S01]  /*8d60*/  FMUL.FTZ R15, R4, c[0x0][0x23c] ;  /* 0x00008f00040f7a20 */ /* 0x020fe20000410000 */
[----:B------:R-:W-:Y:S01]  /*8d70*/  FSEL R4, R137, RZ, P1 ;  /* 0x000000ff89047208 */ /* 0x000fe20000800000 */
[----:B------:R-:W-:Y:S01]  /*8d80*/  FMUL.FTZ R5, R5, c[0x0][0x23c] ;  /* 0x00008f0005057a20 */ /* 0x000fe20000410000 */
[----:B------:R1:W-:Y:S01]  /*8d90*/  MUFU.EX2 R180, R21 ;  /* 0x0000001500b47308 */ /* 0x0003e20000000800 */
[----:B------:R-:W-:Y:S01]  /*8da0*/  FSEL R0, R0, RZ, P2 ;  /* 0x000000ff00007208 */ /* 0x000fe20001000000 */
[----:B------:R-:W-:Y:S02]  /*8db0*/  FFMA.FTZ R13, R13, c[0x0][0x23c], -R12 ;  /* 0x00008f000d0d7a23 */ /* 0x000fe4000001080c */
[----:B------:R-:W-:Y:S02]  /*8dc0*/  FADD.FTZ R4, R204, -R4 ;  /* 0x80000004cc047221 */ /* 0x000fe40000010000 */
[----:B------:R-:W-:-:S02]  /*8dd0*/  FFMA.FTZ R14, R14, c[0x0][0x23c], -R0 ;  /* 0x00008f000e0e7a23 */ /* 0x000fc40000010800 */
[----:B------:R2:W-:Y:S01]  /*8de0*/  MUFU.EX2 R183, R6 ;  /* 0x0000000600b77308 */ /* 0x0005e20000000800 */
[--C-:B------:R-:W-:Y:S02]  /*8df0*/  FFMA.FTZ R10, R10, c[0x0][0x23c], -R0.reuse ;  /* 0x00008f000a0a7a23 */ /* 0x100fe40000010800 */
[--C-:B------:R-:W-:Y:S02]  /*8e00*/  FFMA.FTZ R19, R19, c[0x0][0x23c], -R0.reuse ;  /* 0x00008f0013137a23 */ /* 0x100fe40000010800 */
[----:B------:R-:W-:Y:S02]  /*8e10*/  FFMA.FTZ R17, R17, c[0x0][0x23c], -R0 ;  /* 0x00008f0011117a23 */ /* 0x000fe40000010800 */
[----:B------:R-:W-:Y:S01]  /*8e20*/  FMUL.FTZ R4, R4, c[0x0][0x23c] ;  /* 0x00008f0004047a20 */ /* 0x000fe20000410000 */
[----:B-1----:R-:W1:Y:S01]  /*8e30*/  LDSM.16.MT88.4 R20, [R211+0xa000] ;  /* 0x00a00000d314783b */ /* 0x002e620000004200 */
[----:B------:R3:W4:Y:S01]  /*8e40*/  MUFU.EX2 R16, R5 ;  /* 0x0000000500107308 */ /* 0x0007220000000800 */
[----:B--2---:R-:W-:-:S07]  /*8e50*/  FSEL R6, R134, RZ, P2 ;  /* 0x000000ff86067208 */ /* 0x004fce0001000000 */
[----:B------:R-:W-:Y:S01]  /*8e60*/  MUFU.EX2 R193, R14 ;  /* 0x0000000e00c17308 */ /* 0x000fe20000000800 */
[----:B---3--:R-:W-:-:S07]  /*8e70*/  FADD.FTZ R5, R205, -R6 ;  /* 0x80000006cd057221 */ /* 0x008fce0000010000 */
[----:B------:R-:W-:Y:S01]  /*8e80*/  MUFU.EX2 R182, R13 ;  /* 0x0000000d00b67308 */ /* 0x000fe20000000800 */
[-C--:B----4-:R-:W-:Y:S02]  /*8e90*/  FMUL.FTZ R144, R144, R16.reuse ;  /* 0x0000001090907220 */ /* 0x090fe40000410000 */
[----:B------:R-:W-:Y:S02]  /*8ea0*/  FMUL.FTZ R5, R5, c[0x0][0x23c] ;  /* 0x00008f0005057a20 */ /* 0x000fe40000410000 */
[-C--:B------:R-:W-:Y:S02]  /*8eb0*/  FMUL.FTZ R145, R145, R16.reuse ;  /* 0x0000001091917220 */ /* 0x080fe40000410000 */
[-C--:B------:R-:W-:Y:S01]  /*8ec0*/  FMUL.FTZ R156, R156, R16.reuse ;  /* 0x000000109c9c7220 */ /* 0x080fe20000410000 */
[----:B------:R-:W2:Y:S01]  /*8ed0*/  MUFU.EX2 R195, R7 ;  /* 0x0000000700c37308 */ /* 0x000ea20000000800 */
[-C--:B------:R-:W-:Y:S02]  /*8ee0*/  FMUL.FTZ R157, R157, R16.reuse ;  /* 0x000000109d9d7220 */ /* 0x080fe40000410000 */
[----:B------:R-:W-:-:S02]  /*8ef0*/  FMUL.FTZ R172, R172, R16 ;  /* 0x00000010acac7220 */ /* 0x000fc40000410000 */
[-C--:B------:R-:W-:Y:S02]  /*8f00*/  FMUL.FTZ R173, R173, R16.reuse ;  /* 0x00000010adad7220 */ /* 0x080fe40000410000 */
[-C--:B------:R-:W-:Y:S01]  /*8f10*/  FMUL.FTZ R160, R160, R16.reuse ;  /* 0x00000010a0a07220 */ /* 0x080fe20000410000 */
[----:B------:R-:W3:Y:S01]  /*8f20*/  MUFU.EX2 R201, R18 ;  /* 0x0000001200c97308 */ /* 0x000ee20000000800 */
[-C--:B------:R-:W-:Y:S02]  /*8f30*/  FMUL.FTZ R161, R161, R16.reuse ;  /* 0x00000010a1a17220 */ /* 0x080fe40000410000 */
[-C--:B------:R-:W-:Y:S02]  /*8f40*/  FMUL.FTZ R36, R36, R16.reuse ;  /* 0x0000001024247220 */ /* 0x080fe40000410000 */
[-C--:B------:R-:W-:Y:S02]  /*8f50*/  FMUL.FTZ R37, R37, R16.reuse ;  /* 0x0000001025257220 */ /* 0x080fe40000410000 */
[-C--:B------:R-:W-:Y:S01]  /*8f60*/  FMUL.FTZ R64, R64, R16.reuse ;  /* 0x0000001040407220 */ /* 0x080fe20000410000 */
[----:B------:R4:W-:Y:S01]  /*8f70*/  MUFU.EX2 R191, R10 ;  /* 0x0000000a00bf7308 */ /* 0x0009e20000000800 */
[----:B--2---:R-:W-:Y:S01]  /*8f80*/  F2FP.BF16.PACK_AB R9, R194, R195 ;  /* 0x000000c3c209723e */ /* 0x004fe200000010ff */
[-C--:B------:R-:W-:Y:S01]  /*8f90*/  FMUL.FTZ R65, R65, R16.reuse ;  /* 0x0000001041417220 */ /* 0x080fe20000410000 */
[----:B------:R-:W-:Y:S01]  /*8fa0*/  F2FP.BF16.PACK_AB R7, R180, R183 ;  /* 0x000000b7b407723e */ /* 0x000fe200000010ff */
[----:B------:R-:W-:-:S02]  /*8fb0*/  FMUL.FTZ R80, R80, R16 ;  /* 0x0000001050507220 */ /* 0x000fc40000410000 */
[----:B------:R-:W-:Y:S02]  /*8fc0*/  FMUL.FTZ R81, R81, R16 ;  /* 0x0000001051517220 */ /* 0x000fe40000410000 */
[----:B------:R-:W-:Y:S01]  /*8fd0*/  MUFU.EX2 R190, R19 ;  /* 0x0000001300be7308 */ /* 0x000fe20000000800 */
[----:B---3--:R-:W-:Y:S01]  /*8fe0*/  F2FP.BF16.PACK_AB R11, R201, R200 ;  /* 0x000000c8c90b723e */ /* 0x008fe200000010ff */
[-C--:B------:R-:W-:Y:S02]  /*8ff0*/  FMUL.FTZ R68, R68, R16.reuse ;  /* 0x0000001044447220 */ /* 0x080fe40000410000 */
[-C--:B------:R-:W-:Y:S02]  /*9000*/  FMUL.FTZ R69, R69, R16.reuse ;  /* 0x0000001045457220 */ /* 0x080fe40000410000 */
[----:B------:R-:W-:Y:S02]  /*9010*/  FMUL.FTZ R52, R52, R16 ;  /* 0x0000001034347220 */ /* 0x000fe40000410000 */
[----:B------:R-:W2:Y:S01]  /*9020*/  MUFU.EX2 R192, R17 ;  /* 0x0000001100c07308 */ /* 0x000ea20000000800 */
[----:B----4-:R-:W-:Y:S01]  /*9030*/  F2FP.BF16.PACK_AB R10, R237, R202 ;  /* 0x000000caed0a723e */ /* 0x010fe200000010ff */
[----:B------:R-:W-:-:S02]  /*9040*/  FMUL.FTZ R53, R53, R16 ;  /* 0x0000001035357220 */ /* 0x000fc40000410000 */
[-C--:B------:R-:W-:Y:S02]  /*9050*/  FMUL.FTZ R96, R96, R16.reuse ;  /* 0x0000001060607220 */ /* 0x080fe40000410000 */
[-C--:B------:R-:W-:Y:S02]  /*9060*/  FMUL.FTZ R97, R97, R16.reuse ;  /* 0x0000001061617220 */ /* 0x080fe40000410000 */
[----:B------:R-:W3:Y:S01]  /*9070*/  MUFU.EX2 R15, R15 ;  /* 0x0000000f000f7308 */ /* 0x000ee20000000800 */
[-C--:B------:R-:W-:Y:S02]  /*9080*/  FMUL.FTZ R48, R48, R16.reuse ;  /* 0x0000001030307220 */ /* 0x080fe40000410000 */
[-C--:B------:R-:W-:Y:S02]  /*9090*/  FMUL.FTZ R49, R49, R16.reuse ;  /* 0x0000001031317220 */ /* 0x080fe40000410000 */
[-C--:B------:R-:W-:Y:S02]  /*90a0*/  FMUL.FTZ R116, R116, R16.reuse ;  /* 0x0000001074747220 */ /* 0x080fe40000410000 */
[----:B------:R-:W-:Y:S01]  /*90b0*/  FMUL.FTZ R117, R117, R16 ;  /* 0x0000001075757220 */ /* 0x000fe20000410000 */
[----:B------:R4:W5:Y:S01]  /*90c0*/  MUFU.EX2 R14, R5 ;  /* 0x00000005000e7308 */ /* 0x0009620000000800 */
[----:B--2---:R-:W-:Y:S01]  /*90d0*/  F2FP.BF16.PACK_AB R6, R193, R192 ;  /* 0x000000c0c106723e */ /* 0x004fe200000010ff */
[----:B------:R-:W-:-:S02]  /*90e0*/  FMUL.FTZ R128, R128, R16 ;  /* 0x0000001080807220 */ /* 0x000fc40000410000 */
[-C--:B------:R-:W-:Y:S02]  /*90f0*/  FMUL.FTZ R129, R129, R16.reuse ;  /* 0x0000001081817220 */ /* 0x080fe40000410000 */
[----:B------:R-:W-:Y:S02]  /*9100*/  FMUL.FTZ R84, R84, R16 ;  /* 0x0000001054547220 */ /* 0x000fe40000410000 */
[----:B------:R2:W1:Y:S01]  /*9110*/  MUFU.EX2 R13, R4 ;  /* 0x00000004000d7308 */ /* 0x0004620000000800 */
[-C--:B---3--:R-:W-:Y:S02]  /*9120*/  FMUL.FTZ R146, R146, R15.reuse ;  /* 0x0000000f92927220 */ /* 0x088fe40000410000 */
[-C--:B------:R-:W-:Y:S02]  /*9130*/  FMUL.FTZ R147, R147, R15.reuse ;  /* 0x0000000f93937220 */ /* 0x080fe40000410000 */
[-C--:B------:R-:W-:Y:S02]  /*9140*/  FMUL.FTZ R158, R158, R15.reuse ;  /* 0x0000000f9e9e7220 */ /* 0x080fe40000410000 */
[----:B------:R-:W-:Y:S01]  /*9150*/  FMUL.FTZ R159, R159, R15 ;  /* 0x0000000f9f9f7220 */ /* 0x000fe20000410000 */
[----:B----4-:R-:W-:Y:S01]  /*9160*/  F2FP.BF16.PACK_AB R5, R184, R182 ;  /* 0x000000b6b805723e */ /* 0x010fe200000010ff */
[-C--:B-----5:R-:W-:Y:S01]  /*9170*/  FMUL.FTZ R148, R148, R14.reuse ;  /* 0x0000000e94947220 */ /* 0x0a0fe20000410000 */
[----:B------:R-:W-:Y:S01]  /*9180*/  HMMA.16816.F32.BF16 R144, R8, R24, R144 ;  /* 0x000000180890723c */ /* 0x000fe20000041890 */
[----:B------:R-:W-:-:S02]  /*9190*/  FMUL.FTZ R149, R149, R14 ;  /* 0x0000000e95957220 */ /* 0x000fc40000410000 */
[-C--:B------:R-:W-:Y:S02]  /*91a0*/  FMUL.FTZ R152, R152, R14.reuse ;  /* 0x0000000e98987220 */ /* 0x080fe40000410000 */
[----:B------:R-:W-:Y:S01]  /*91b0*/  FMUL.FTZ R153, R153, R14 ;  /* 0x0000000e99997220 */ /* 0x000fe20000410000 */
[----:B--2---:R-:W-:Y:S01]  /*91c0*/  F2FP.BF16.PACK_AB R4, R190, R191 ;  /* 0x000000bfbe04723e */ /* 0x004fe200000010ff */
[-C--:B-1----:R-:W-:Y:S01]  /*91d0*/  FMUL.FTZ R150, R150, R13.reuse ;  /* 0x0000000d96967220 */ /* 0x082fe20000410000 */
[----:B------:R-:W-:Y:S01]  /*91e0*/  HMMA.16816.F32.BF16 R196, R8, R26, R156 ;  /* 0x0000001a08c4723c */ /* 0x000fe2000004189c */
[-C--:B------:R-:W-:Y:S02]  /*91f0*/  FMUL.FTZ R151, R151, R13.reuse ;  /* 0x0000000d97977220 */ /* 0x080fe40000410000 */
[-C--:B------:R-:W-:Y:S02]  /*9200*/  FMUL.FTZ R154, R154, R13.reuse ;  /* 0x0000000d9a9a7220 */ /* 0x080fe40000410000 */
[----:B------:R-:W-:-:S02]  /*9210*/  FMUL.FTZ R155, R155, R13 ;  /* 0x0000000d9b9b7220 */ /* 0x000fc40000410000 */
[-C--:B------:R-:W-:Y:S01]  /*9220*/  FMUL.FTZ R174, R174, R15.reuse ;  /* 0x0000000faeae7220 */ /* 0x080fe20000410000 */
[C---:B------:R-:W-:Y:S01]  /*9230*/  HMMA.16816.F32.BF16 R148, R4.reuse, R24, R148 ;  /* 0x000000180494723c */ /* 0x040fe20000041894 */
[-C--:B------:R-:W-:Y:S02]  /*9240*/  FMUL.FTZ R175, R175, R15.reuse ;  /* 0x0000000fafaf7220 */ /* 0x080fe40000410000 */
        /* <DEDUP_REMOVED lines=18> */
[----:B------:R-:W-:Y:S01]  /*9370*/  MOV R17, R199 ;  /* 0x000000c700117202 */ /* 0x000fe20000000f00 */
[----:B------:R-:W-:-:S02]  /*9380*/  FMUL.FTZ R40, R40, R14 ;  /* 0x0000000e28287220 */ /* 0x000fc40000410000 */
[-C--:B------:R-:W-:Y:S02]  /*9390*/  FMUL.FTZ R41, R41, R14.reuse ;  /* 0x0000000e29297220 */ /* 0x080fe40000410000 */
[-C--:B------:R-:W-:Y:S01]  /*93a0*/  FMUL.FTZ R42, R42, R13.reuse ;  /* 0x0000000d2a2a7220 */ /* 0x080fe20000410000 */
[C---:B------:R-:W-:Y:S01]  /*93b0*/  HMMA.16816.F32.BF16 R164, R4.reuse, R20, R164 ;  /* 0x0000001404a4723c */ /* 0x040fe200000418a4 */
[-C--:B------:R-:W-:Y:S02]  /*93c0*/  FMUL.FTZ R43, R43, R13.reuse ;  /* 0x0000000d2b2b7220 */ /* 0x080fe40000410000 */
[-C--:B------:R-:W-:Y:S02]  /*93d0*/  FMUL.FTZ R44, R44, R14.reuse ;  /* 0x0000000e2c2c7220 */ /* 0x080fe40000410000 */
[----:B------:R-:W-:Y:S02]  /*93e0*/  FMUL.FTZ R45, R45, R14 ;  /* 0x0000000e2d2d7220 */ /* 0x000fe40000410000 */
[-C--:B------:R-:W-:Y:S01]  /*93f0*/  FMUL.FTZ R46, R46, R13.reuse ;  /* 0x0000000d2e2e7220 */ /* 0x080fe20000410000 */
[----:B------:R-:W-:Y:S01]  /*9400*/  HMMA.16816.F32.BF16 R168, R4, R22, R168 ;  /* 0x0000001604a8723c */ /* 0x000fe200000418a8 */
[----:B------:R-:W-:Y:S01]  /*9410*/  MOV R158, R24 ;  /* 0x00000018009e7202 */ /* 0x000fe20000000f00 */
[----:B------:R-:W-:Y:S01]  /*9420*/  FMUL.FTZ R47, R47, R13 ;  /* 0x0000000d2f2f7220 */ /* 0x000fe20000410000 */
[----:B------:R-:W-:Y:S01]  /*9430*/  MOV R157, R25 ;  /* 0x00000019009d7202 */ /* 0x000fe20000000f00 */
[----:B------:R-:W-:Y:S01]  /*9440*/  FMUL.FTZ R56, R56, R14 ;  /* 0x0000000e38387220 */ /* 0x000fe20000410000 */
[----:B------:R-:W-:Y:S01]  /*9450*/  MOV R156, R26 ;  /* 0x0000001a009c7202 */ /* 0x000fe20000000f00 */
[----:B------:R-:W-:Y:S01]  /*9460*/  FMUL.FTZ R57, R57, R14 ;  /* 0x0000000e39397220 */ /* 0x000fe20000410000 */
[----:B------:R-:W-:Y:S01]  /*9470*/  MOV R143, R27 ;  /* 0x0000001b008f7202 */ /* 0x000fe20000000f00 */
[----:B------:R-:W-:Y:S01]  /*9480*/  HMMA.16816.F32.BF16 R20, R8, R28, R36 ;  /* 0x0000001c0814723c */ /* 0x000fe20000041824 */
[----:B------:R-:W1:Y:S01]  /*9490*/  LDSM.16.MT88.4 R36, [R211+0xb000] ;  /* 0x00b00000d324783b */ /* 0x000e620000004200 */
[----:B------:R-:W-:-:S02]  /*94a0*/  FMUL.FTZ R58, R58, R13 ;  /* 0x0000000d3a3a7220 */ /* 0x000fc40000410000 */
[-C--:B------:R-:W-:Y:S02]  /*94b0*/  FMUL.FTZ R59, R59, R13.reuse ;  /* 0x0000000d3b3b7220 */ /* 0x080fe40000410000 */
[-C--:B------:R-:W-:Y:S02]  /*94c0*/  FMUL.FTZ R60, R60, R14.reuse ;  /* 0x0000000e3c3c7220 */ /* 0x080fe40000410000 */
[----:B------:R-:W-:Y:S01]  /*94d0*/  HMMA.16816.F32.BF16 R24, R4, R28, R40 ;  /* 0x0000001c0418723c */ /* 0x000fe20000041828 */
[----:B------:R-:W2:Y:S01]  /*94e0*/  LDSM.16.MT88.4 R40, [R214+0xb000] ;  /* 0x00b00000d628783b */ /* 0x000ea20000004200 */
[-C--:B------:R-:W-:Y:S02]  /*94f0*/  FMUL.FTZ R61, R61, R14.reuse ;  /* 0x0000000e3d3d7220 */ /* 0x080fe40000410000 */
[----:B------:R-:W-:Y:S02]  /*9500*/  FMUL.FTZ R72, R72, R14 ;  /* 0x0000000e48487220 */ /* 0x000fe40000410000 */
[----:B------:R-:W-:-:S02]  /*9510*/  FMUL.FTZ R62, R62, R13 ;  /* 0x0000000d3e3e7220 */ /* 0x000fc40000410000 */
[-C--:B------:R-:W-:Y:S01]  /*9520*/  FMUL.FTZ R63, R63, R13.reuse ;  /* 0x0000000d3f3f7220 */ /* 0x080fe20000410000 */
[----:B------:R-:W-:Y:S01]  /*9530*/  HMMA.16816.F32.BF16 R44, R4, R30, R44 ;  /* 0x0000001e042c723c */ /* 0x000fe2000004182c */
[-C--:B------:R-:W-:Y:S02]  /*9540*/  FMUL.FTZ R73, R73, R14.reuse ;  /* 0x0000000e49497220 */ /* 0x080fe40000410000 */
[-C--:B------:R-:W-:Y:S02]  /*9550*/  FMUL.FTZ R76, R76, R14.reuse ;  /* 0x0000000e4c4c7220 */ /* 0x080fe40000410000 */
[----:B------:R-:W-:Y:S02]  /*9560*/  FMUL.FTZ R77, R77, R14 ;  /* 0x0000000e4d4d7220 */ /* 0x000fe40000410000 */
        /* <DEDUP_REMOVED lines=9> */
[----:B------:R-:W3:Y:S01]  /*9600*/  LDSM.16.MT88.4 R20, [R213+0xa000] ;  /* 0x00a00000d514783b */ /* 0x000ee20000004200 */
[----:B------:R-:W-:Y:S01]  /*9610*/  MOV R175, R25 ;  /* 0x0000001900af7202 */ /* 0x000fe20000000f00 */
[----:B------:R-:W-:Y:S01]  /*9620*/  FMUL.FTZ R88, R88, R14 ;  /* 0x0000000e58587220 */ /* 0x000fe20000410000 */
[----:B------:R-:W-:Y:S01]  /*9630*/  MOV R29, R26 ;  /* 0x0000001a001d7202 */ /* 0x000fe20000000f00 */
[----:B------:R-:W-:Y:S01]  /*9640*/  FMUL.FTZ R89, R89, R14 ;  /* 0x0000000e59597220 */ /* 0x000fe20000410000 */
[----:B------:R-:W-:Y:S01]  /*9650*/  MOV R28, R27 ;  /* 0x0000001b001c7202 */ /* 0x000fe20000000f00 */
[-C--:B------:R-:W-:Y:S01]  /*9660*/  FMUL.FTZ R90, R90, R13.reuse ;  /* 0x0000000d5a5a7220 */ /* 0x080fe20000410000 */
[----:B------:R-:W4:Y:S01]  /*9670*/  LDSM.16.MT88.4 R24, [R209+0xb000] ;  /* 0x00b00000d118783b */ /* 0x000f220000004200 */
[----:B------:R-:W-:-:S02]  /*9680*/  FMUL.FTZ R91, R91, R13 ;  /* 0x0000000d5b5b7220 */ /* 0x000fc40000410000 */
[-C--:B------:R-:W-:Y:S02]  /*9690*/  FMUL.FTZ R92, R92, R14.reuse ;  /* 0x0000000e5c5c7220 */ /* 0x080fe40000410000 */
[-C--:B------:R-:W-:Y:S02]  /*96a0*/  FMUL.FTZ R93, R93, R14.reuse ;  /* 0x0000000e5d5d7220 */ /* 0x080fe40000410000 */
[-C--:B------:R-:W-:Y:S01]  /*96b0*/  FMUL.FTZ R94, R94, R13.reuse ;  /* 0x0000000d5e5e7220 */ /* 0x080fe20000410000 */
[----:B-1----:R-:W-:Y:S01]  /*96c0*/  HMMA.16816.F32.BF16 R88, R4, R36, R88 ;  /* 0x000000240458723c */ /* 0x002fe20000041858 */
[----:B------:R-:W-:Y:S02]  /*96d0*/  FMUL.FTZ R95, R95, R13 ;  /* 0x0000000d5f5f7220 */ /* 0x000fe40000410000 */
[-C--:B------:R-:W-:Y:S02]  /*96e0*/  FMUL.FTZ R104, R104, R14.reuse ;  /* 0x0000000e68687220 */ /* 0x080fe40000410000 */
[----:B------:R-:W-:-:S02]  /*96f0*/  FMUL.FTZ R105, R105, R14 ;  /* 0x0000000e69697220 */ /* 0x000fc40000410000 */
[-C--:B------:R-:W-:Y:S01]  /*9700*/  FMUL.FTZ R106, R106, R13.reuse ;  /* 0x0000000d6a6a7220 */ /* 0x080fe20000410000 */
[C---:B------:R-:W-:Y:S01]  /*9710*/  HMMA.16816.F32.BF16 R92, R4.reuse, R38, R92 ;  /* 0x00000026045c723c */ /* 0x040fe2000004185c */
[----:B------:R-:W-:Y:S02]  /*9720*/  FMUL.FTZ R107, R107, R13 ;  /* 0x0000000d6b6b7220 */ /* 0x000fe40000410000 */
[-C--:B------:R-:W-:Y:S02]  /*9730*/  FMUL.FTZ R108, R108, R14.reuse ;  /* 0x0000000e6c6c7220 */ /* 0x080fe40000410000 */
[-C--:B------:R-:W-:Y:S02]  /*9740*/  FMUL.FTZ R109, R109, R14.reuse ;  /* 0x0000000e6d6d7220 */ /* 0x080fe40000410000 */
[-C--:B------:R-:W-:Y:S01]  /*9750*/  FMUL.FTZ R120, R120, R14.reuse ;  /* 0x0000000e78787220 */ /* 0x080fe20000410000 */
[----:B--2---:R-:W-:Y:S01]  /*9760*/  HMMA.16816.F32.BF16 R104, R4, R40, R104 ;  /* 0x000000280468723c */ /* 0x004fe20000041868 */
[----:B------:R-:W-:-:S02]  /*9770*/  FMUL.FTZ R121, R121, R14 ;  /* 0x0000000e79797220 */ /* 0x000fc40000410000 */
[-C--:B------:R-:W-:Y:S02]  /*9780*/  FMUL.FTZ R110, R110, R13.reuse ;  /* 0x0000000d6e6e7220 */ /* 0x080fe40000410000 */
[-C--:B------:R-:W-:Y:S02]  /*9790*/  FMUL.FTZ R111, R111, R13.reuse ;  /* 0x0000000d6f6f7220 */ /* 0x080fe40000410000 */
[-C--:B------:R-:W-:Y:S02]  /*97a0*/  FMUL.FTZ R124, R124, R14.reuse ;  /* 0x0000000e7c7c7220 */ /* 0x080fe40000410000 */
[----:B------:R-:W-:Y:S01]  /*97b0*/  FMUL.FTZ R125, R125, R14 ;  /* 0x0000000e7d7d7220 */ /* 0x000fe20000410000 */
[----:B---3--:R-:W-:Y:S01]  /*97c0*/  HMMA.16816.F32.BF16 R56, R4, R20, R56 ;  /* 0x000000140438723c */ /* 0x008fe20000041838 */
[-C--:B------:R-:W-:Y:S02]  /*97d0*/  FMUL.FTZ R122, R122, R13.reuse ;  /* 0x0000000d7a7a7220 */ /* 0x080fe40000410000 */
[----:B------:R-:W-:-:S02]  /*97e0*/  FMUL.FTZ R123, R123, R13 ;  /* 0x0000000d7b7b7220 */ /* 0x000fc40000410000 */
[-C--:B------:R-:W-:Y:S02]  /*97f0*/  FMUL.FTZ R126, R126, R13.reuse ;  /* 0x0000000d7e7e7220 */ /* 0x080fe40000410000 */
[----:B------:R-:W-:Y:S01]  /*9800*/  FMUL.FTZ R127, R127, R13 ;  /* 0x0000000d7f7f7220 */ /* 0x000fe20000410000 */
[C---:B------:R-:W-:Y:S01]  /*9810*/  HMMA.16816.F32.BF16 R60, R4.reuse, R22, R60 ;  /* 0x00000016043c723c */ /* 0x040fe2000004183c */
[-C--:B------:R-:W-:Y:S02]  /*9820*/  FMUL.FTZ R66, R66, R15.reuse ;  /* 0x0000000f42427220 */ /* 0x080fe40000410000 */
[-C--:B------:R-:W-:Y:S02]  /*9830*/  FMUL.FTZ R67, R67, R15.reuse ;  /* 0x0000000f43437220 */ /* 0x080fe40000410000 */
[-C--:B------:R-:W-:Y:S02]  /*9840*/  FMUL.FTZ R82, R82, R15.reuse ;  /* 0x0000000f52527220 */ /* 0x080fe40000410000 */
[-C--:B------:R-:W-:Y:S01]  /*9850*/  FMUL.FTZ R83, R83, R15.reuse ;  /* 0x0000000f53537220 */ /* 0x080fe20000410000 */
[----:B----4-:R-:W-:Y:S01]  /*9860*/  HMMA.16816.F32.BF16 R72, R4, R24, R72 ;  /* 0x000000180448723c */ /* 0x010fe20000041848 */
        /* <DEDUP_REMOVED lines=23> */
[----:B------:R-:W-:Y:S01]  /*99e0*/  FFMA.FTZ R4, R178, c[0x0][0x23c], -R3 ;  /* 0x00008f00b2047a23 */ /* 0x000fe20000010803 */
[C---:B------:R-:W-:Y:S01]  /*99f0*/  HMMA.16816.F32.BF16 R204, R8.reuse, R22, R64 ;  /* 0x0000001608cc723c */ /* 0x040fe20000041840 */
[----:B------:R-:W-:Y:S01]  /*9a00*/  MOV R5, R157 ;  /* 0x0000009d00057202 */ /* 0x000fe20000000f00 */
[----:B------:R-:W-:Y:S01]  /*9a10*/  FMUL.FTZ R112, R112, R16 ;  /* 0x0000001070707220 */ /* 0x000fe20000410000 */
[----:B------:R-:W-:Y:S01]  /*9a20*/  MOV R6, R156 ;  /* 0x0000009c00067202 */ /* 0x000fe20000000f00 */
[----:B------:R-:W-:Y:S01]  /*9a30*/  FMUL.FTZ R113, R113, R16 ;  /* 0x0000001071717220 */ /* 0x000fe20000410000 */
[----:B------:R-:W-:Y:S01]  /*9a40*/  MOV R7, R143 ;  /* 0x0000008f00077202 */ /* 0x000fe20000000f00 */
[-C--:B------:R-:W-:Y:S01]  /*9a50*/  FMUL.FTZ R114, R114, R15.reuse ;  /* 0x0000000f72727220 */ /* 0x080fe20000410000 */
[----:B------:R-:W-:Y:S01]  /*9a60*/  MOV R64, R196 ;  /* 0x000000c400407202 */ /* 0x000fe20000000f00 */
[----:B------:R-:W-:Y:S01]  /*9a70*/  HMMA.16816.F32.BF16 R68, R8, R24, R68 ;  /* 0x000000180844723c */ /* 0x000fe20000041844 */
[----:B------:R-:W-:Y:S01]  /*9a80*/  MOV R67, R28 ;  /* 0x0000001c00437202 */ /* 0x000fe20000000f00 */
[----:B------:R-:W-:Y:S01]  /*9a90*/  FMUL.FTZ R115, R115, R15 ;  /* 0x0000000f73737220 */ /* 0x000fe20000410000 */
[----:B------:R-:W-:-:S02]  /*9aa0*/  MOV R65, R175 ;  /* 0x000000af00417202 */ /* 0x000fc40000000f00 */
[----:B------:R-:W-:-:S03]  /*9ab0*/  MOV R66, R29 ;  /* 0x0000001d00427202 */ /* 0x000fc60000000f00 */
[C---:B------:R-:W-:Y:S01]  /*9ac0*/  HMMA.16816.F32.BF16 R196, R8.reuse, R26, R80 ;  /* 0x0000001a08c4723c */ /* 0x040fe20000041850 */
[----:B------:R1:W-:Y:S06]  /*9ad0*/  MUFU.EX2 R26, R4 ;  /* 0x00000004001a7308 */ /* 0x0003ec0000000800 */
[----:B------:R-:W-:Y:S01]  /*9ae0*/  MOV R80, R174 ;  /* 0x000000ae00507202 */ /* 0x000fe20000000f00 */
[----:B------:R-:W-:Y:S01]  /*9af0*/  HMMA.16816.F32.BF16 R52, R8, R20, R52 ;  /* 0x000000140834723c */ /* 0x000fe20000041834 */
[----:B------:R-:W-:Y:S02]  /*9b00*/  MOV R81, R173 ;  /* 0x000000ad00517202 */ /* 0x000fe40000000f00 */
[----:B------:R-:W-:-:S02]  /*9b10*/  MOV R82, R172 ;  /* 0x000000ac00527202 */ /* 0x000fc40000000f00 */
[----:B------:R-:W2:Y:S01]  /*9b20*/  LDSM.16.MT88.4 R172, [R211+0xa800] ;  /* 0x00a80000d3ac783b */ /* 0x000ea20000004200 */
[----:B------:R-:W-:Y:S02]  /*9b30*/  MOV R83, R159 ;  /* 0x0000009f00537202 */ /* 0x000fe40000000f00 */
[C---:B------:R-:W-:Y:S01]  /*9b40*/  HMMA.16816.F32.BF16 R240, R8.reuse, R30, R48 ;  /* 0x0000001e08f0723c */ /* 0x040fe20000041830 */
[--C-:B-1----:R-:W-:Y:S01]  /*9b50*/  FFMA.FTZ R4, R179, c[0x0][0x23c], -R3.reuse ;  /* 0x00008f00b3047a23 */ /* 0x102fe20000010803 */
[----:B------:R-:W-:Y:S03]  /*9b60*/  LDSM.16.MT88.4 R48, [R214+0xa800] ;  /* 0x00a80000d630783b */ /* 0x000fe60000004200 */
[----:B------:R1:W3:Y:S03]  /*9b70*/  MUFU.EX2 R28, R4 ;  /* 0x00000004001c7308 */ /* 0x0002e60000000800 */
[C---:B------:R-:W-:Y:S08]  /*9b80*/  HMMA.16816.F32.BF16 R116, R8.reuse, R32, R116 ;  /* 0x000000200874723c */ /* 0x040ff00000041874 */
[----:B------:R-:W-:Y:S01]  /*9b90*/  HMMA.16816.F32.BF16 R32, R8, R34, R128 ;  /* 0x000000220820723c */ /* 0x000fe20000041880 */
[----:B-1----:R-:W-:-:S02]  /*9ba0*/  FFMA.FTZ R4, R188, c[0x0][0x23c], -R3 ;  /* 0x00008f00bc047a23 */ /* 0x002fc40000010803 */
[----:B------:R-:W-:-:S04]  /*9bb0*/  FFMA.FTZ R3, R189, c[0x0][0x23c], -R3 ;  /* 0x00008f00bd037a23 */ /* 0x000fc80000010803 */
[----:B---3--:R-:W-:Y:S01]  /*9bc0*/  F2FP.BF16.PACK_AB R128, R28, R26 ;  /* 0x0000001a1c80723e */ /* 0x008fe200000010ff */
[----:B------:R1:W-:Y:S01]  /*9bd0*/  MUFU.EX2 R29, R4 ;  /* 0x00000004001d7308 */ /* 0x0003e20000000800 */
[C---:B------:R-:W-:Y:S07]  /*9be0*/  HMMA.16816.F32.BF16 R84, R8.reuse, R36, R84 ;  /* 0x000000240854723c */ /* 0x040fee0000041854 */
[----:B------:R3:W4:Y:S01]  /*9bf0*/  MUFU.EX2 R27, R3 ;  /* 0x00000003001b7308 */ /* 0x0007220000000800 */
[----:B------:R-:W-:Y:S01]  /*9c00*/  HMMA.16816.F32.BF16 R100, R8, R40, R100 ;  /* 0x000000280864723c */ /* 0x000fe20000041864 */
[----:B-1----:R-:W-:-:S02]  /*9c10*/  MOV R4, R158 ;  /* 0x0000009e00047202 */ /* 0x002fc40000000f00 */
[----:B------:R-:W1:Y:S01]  /*9c20*/  LDSM.16.MT88.4 R156, [R209+0xa800] ;  /* 0x00a80000d19c783b */ /* 0x000e620000004200 */
[----:B---3--:R-:W-:Y:S01]  /*9c30*/  FFMA.FTZ R3, R177, c[0x0][0x23c], -R2 ;  /* 0x00008f00b1037a23 */ /* 0x008fe20000010802 */
[----:B----4-:R-:W-:-:S03]  /*9c40*/  F2FP.BF16.PACK_AB R130, R27, R29 ;  /* 0x0000001d1b82723e */ /* 0x010fc600000010ff */
[----:B------:R3:W-:Y:S02]  /*9c50*/  MUFU.EX2 R22, R3 ;  /* 0x0000000300167308 */ /* 0x0007e40000000800 */
[----:B---3--:R-:W-:Y:S02]  /*9c60*/  FFMA.FTZ R3, R176, c[0x0][0x23c], -R2 ;  /* 0x00008f00b0037a23 */ /* 0x008fe40000010802 */
[----:B------:R-:W-:Y:S04]  /*9c70*/  HMMA.16816.F32.BF16 R176, R8, R38, R96 ;  /* 0x0000002608b0723c */ /* 0x000fe80000041860 */
[----:B------:R3:W4:Y:S03]  /*9c80*/  MUFU.EX2 R24, R3 ;  /* 0x0000000300187308 */ /* 0x0007260000000800 */
[----:B------:R-:W-:-:S02]  /*9c90*/  MOV R98, R18 ;  /* 0x0000001200627202 */ /* 0x000fc40000000f00 */
[----:B------:R-:W-:Y:S02]  /*9ca0*/  MOV R99, R17 ;  /* 0x0000001100637202 */ /* 0x000fe40000000f00 */
[----:B------:R-:W-:Y:S02]  /*9cb0*/  MOV R97, R19 ;  /* 0x0000001300617202 */ /* 0x000fe40000000f00 */
[----:B------:R-:W-:Y:S01]  /*9cc0*/  MOV R96, R142 ;  /* 0x0000008e00607202 */ /* 0x000fe20000000f00 */
[--C-:B---3--:R-:W-:Y:S01]  /*9cd0*/  FFMA.FTZ R3, R133, c[0x0][0x23c], -R2.reuse ;  /* 0x00008f0085037a23 */ /* 0x108fe20000010802 */
[----:B----4-:R-:W-:Y:S01]  /*9ce0*/  F2FP.BF16.PACK_AB R129, R24, R22 ;  /* 0x000000161881723e */ /* 0x010fe200000010ff */
[----:B------:R-:W-:Y:S02]  /*9cf0*/  FFMA.FTZ R2, R139, c[0x0][0x23c], -R2 ;  /* 0x00008f008b027a23 */ /* 0x000fe40000010802 */
[----:B------:R-:W-:Y:S08]  /*9d00*/  MUFU.EX2 R25, R3 ;  /* 0x0000000300197308 */ /* 0x000ff00000000800 */
[----:B------:R3:W4:Y:S02]  /*9d10*/  MUFU.EX2 R23, R2 ;  /* 0x0000000200177308 */ /* 0x0007240000000800 */
[----:B---3--:R-:W-:Y:S01]  /*9d20*/  FFMA.FTZ R2, R132, c[0x0][0x23c], -R0 ;  /* 0x00008f0084027a23 */ /* 0x008fe20000010800 */
[----:B----4-:R-:W-:-:S05]  /*9d30*/  F2FP.BF16.PACK_AB R131, R23, R25 ;  /* 0x000000191783723e */ /* 0x010fca00000010ff */
[----:B------:R3:W-:Y:S02]  /*9d40*/  MUFU.EX2 R20, R2 ;  /* 0x0000000200147308 */ /* 0x0007e40000000800 */
[C---:B--2---:R-:W-:Y:S08]  /*9d50*/  HMMA.16816.F32.BF16 R160, R128.reuse, R172, R160 ;  /* 0x000000ac80a0723c */ /* 0x044ff000000418a0 */
[----:B-1----:R-:W-:Y:S01]  /*9d60*/  HMMA.16816.F32.BF16 R144, R128, R156, R144 ;  /* 0x0000009c8090723c */ /* 0x002fe20000041890 */
[----:B---3--:R-:W-:-:S04]  /*9d70*/  FFMA.FTZ R2, R138, c[0x0][0x23c], -R0 ;  /* 0x00008f008a027a23 */ /* 0x008fc80000010800 */
[----:B------:R1:W2:Y:S03]  /*9d80*/  MUFU.EX2 R21, R2 ;  /* 0x0000000200157308 */ /* 0x0002a60000000800 */
[----:B------:R-:W-:Y:S01]  /*9d90*/  HMMA.16816.F32.BF16 R36, R128, R48, R80 ;  /* 0x000000308024723c */ /* 0x000fe20000041850 */
[----:B------:R-:W3:Y:S01]  /*9da0*/  LDSM.16.MT88.4 R80, [R209+0xb800] ;  /* 0x00b80000d150783b */ /* 0x000ee20000004200 */
[--C-:B-1----:R-:W-:Y:S01]  /*9db0*/  FFMA.FTZ R2, R140, c[0x0][0x23c], -R0.reuse ;  /* 0x00008f008c027a23 */ /* 0x102fe20000010800 */
[----:B--2---:R-:W-:Y:S01]  /*9dc0*/  F2FP.BF16.PACK_AB R124, R21, R20 ;  /* 0x00000014157c723e */ /* 0x004fe200000010ff */
[----:B------:R-:W-:Y:S02]  /*9dd0*/  FFMA.FTZ R0, R141, c[0x0][0x23c], -R0 ;  /* 0x00008f008d007a23 */ /* 0x000fe40000010800 */
[----:B------:R-:W-:Y:S02]  /*9de0*/  MUFU.EX2 R19, R2 ;  /* 0x0000000200137308 */ /* 0x000fe40000000800 */
[----:B------:R-:W-:Y:S01]  /*9df0*/  HMMA.16816.F32.BF16 R140, R8, R42, R112 ;  /* 0x0000002a088c723c */ /* 0x000fe20000041870 */
[----:B------:R-:W1:Y:S05]  /*9e00*/  LDSM.16.MT88.4 R112, [R214+0xb800] ;  /* 0x00b80000d670783b */ /* 0x000e6a0000004200 */
[----:B------:R2:W4:Y:S01]  /*9e10*/  MUFU.EX2 R18, R0 ;  /* 0x0000000000127308 */ /* 0x0005220000000800 */
[----:B------:R-:W-:-:S02]  /*9e20*/  FFMA.FTZ R11, R251, R16, R236 ;  /* 0x00000010fb0b7223 */ /* 0x000fc400000100ec */
[----:B------:R-:W-:Y:S02]  /*9e30*/  FFMA.FTZ R8, R250, R15, R195 ;  /* 0x0000000ffa087223 */ /* 0x000fe400000100c3 */
[----:B------:R-:W-:Y:S02]  /*9e40*/  FADD.FTZ R11, R203, R11 ;  /* 0x0000000bcb0b7221 */ /* 0x000fe40000010000 */
[----:B------:R-:W-:Y:S01]  /*9e50*/  FADD.FTZ R10, R194, R8 ;  /* 0x00000008c20a7221 */ /* 0x000fe20000010000 */
[----:B---3--:R-:W-:Y:S01]  /*9e60*/  HMMA.16816.F32.BF16 R68, R128, R80, R68 ;  /* 0x000000508044723c */ /* 0x008fe20000041844 */
[----:B--2---:R-:W-:Y:S01]  /*9e70*/  FFMA.FTZ R0, R181, c[0x0][0x23c], -R12 ;  /* 0x00008f00b5007a23 */ /* 0x004fe2000001080c */
[----:B----4-:R-:W-:-:S03]  /*9e80*/  F2FP.BF16.PACK_AB R126, R18, R19 ;  /* 0x00000013127e723e */ /* 0x010fc600000010ff */
[----:B------:R2:W-:Y:S03]  /*9e90*/  MUFU.EX2 R17, R0 ;  /* 0x0000000000117308 */ /* 0x0005e60000000800 */
[----:B-1----:R-:W-:Y:S01]  /*9ea0*/  HMMA.16816.F32.BF16 R100, R128, R112, R100 ;  /* 0x000000708064723c */ /* 0x002fe20000041864 */
[----:B--2---:R-:W-:-:S04]  /*9eb0*/  FFMA.FTZ R0, R185, c[0x0][0x23c], -R12 ;  /* 0x00008f00b9007a23 */ /* 0x004fc8000001080c */
[----:B------:R1:W2:Y:S02]  /*9ec0*/  MUFU.EX2 R3, R0 ;  /* 0x0000000000037308 */ /* 0x0002a40000000800 */
[----:B-1----:R-:W-:Y:S01]  /*9ed0*/  FFMA.FTZ R0, R187, c[0x0][0x23c], -R12 ;  /* 0x00008f00bb007a23 */ /* 0x002fe2000001080c */
[----:B--2---:R-:W-:-:S05]  /*9ee0*/  F2FP.BF16.PACK_AB R125, R3, R17 ;  /* 0x00000011037d723e */ /* 0x004fca00000010ff */
[----:B------:R1:W-:Y:S02]  /*9ef0*/  MUFU.EX2 R2, R0 ;  /* 0x0000000000027308 */ /* 0x0003e40000000800 */
[----:B-1----:R-:W-:-:S06]  /*9f00*/  FFMA.FTZ R0, R186, c[0x0][0x23c], -R12 ;  /* 0x00008f00ba007a23 */ /* 0x002fcc000001080c */
[----:B------:R-:W1:Y:S02]  /*9f10*/  MUFU.EX2 R0, R0 ;  /* 0x0000000000007308 */ /* 0x000e640000000800 */
[----:B-1----:R-:W-:-:S07]  /*9f20*/  F2FP.BF16.PACK_AB R127, R0, R2 ;  /* 0x00000002007f723e */ /* 0x002fce00000010ff */
[C---:B------:R-:W-:Y:S08]  /*9f30*/  HMMA.16816.F32.BF16 R164, R124.reuse, R172, R164 ;  /* 0x000000ac7ca4723c */ /* 0x040ff000000418a4 */
[-C--:B------:R-:W-:Y:S08]  /*9f40*/  HMMA.16816.F32.BF16 R168, R124, R174.reuse, R168 ;  /* 0x000000ae7ca8723c */ /* 0x080ff000000418a8 */
[----:B------:R-:W-:Y:S01]  /*9f50*/  HMMA.16816.F32.BF16 R172, R128, R174, R4 ;  /* 0x000000ae80ac723c */ /* 0x000fe20000041804 */
[----:B------:R-:W1:Y:S07]  /*9f60*/  LDSM.16.MT88.4 R4, [R213+0xb800] ;  /* 0x00b80000d504783b */ /* 0x000e6e0000004200 */
[C---:B------:R-:W-:Y:S08]  /*9f70*/  HMMA.16816.F32.BF16 R148, R124.reuse, R156, R148 ;  /* 0x0000009c7c94723c */ /* 0x040ff00000041894 */
[-C--:B------:R-:W-:Y:S08]  /*9f80*/  HMMA.16816.F32.BF16 R152, R124, R158.reuse, R152 ;  /* 0x0000009e7c98723c */ /* 0x080ff00000041898 */
[----:B------:R-:W-:Y:S01]  /*9f90*/  HMMA.16816.F32.BF16 R156, R128, R158, R96 ;  /* 0x0000009e809c723c */ /* 0x000fe20000041860 */
[----:B------:R-:W-:Y:S07]  /*9fa0*/  LDSM.16.MT88.4 R96, [R211+0xb800] ;  /* 0x00b80000d360783b */ /* 0x000fee0000004200 */
[C---:B------:R-:W-:Y:S01]  /*9fb0*/  HMMA.16816.F32.BF16 R40, R124.reuse, R48, R64 ;  /* 0x000000307c28723c */ /* 0x040fe20000041840 */
[----:B------:R-:W2:Y:S07]  /*9fc0*/  LDSM.16.MT88.4 R64, [R213+0xa800] ;  /* 0x00a80000d540783b */ /* 0x000eae0000004200 */
[C---:B------:R-:W-:Y:S08]  /*9fd0*/  HMMA.16816.F32.BF16 R44, R124.reuse, R50, R44 ;  /* 0x000000327c2c723c */ /* 0x040ff0000004182c */
[-C--:B-1----:R-:W-:Y:S08]  /*9fe0*/  HMMA.16816.F32.BF16 R120, R124, R4.reuse, R120 ;  /* 0x000000047c78723c */ /* 0x082ff00000041878 */
[----:B------:R-:W-:Y:S07]  /*9ff0*/  HMMA.16816.F32.BF16 R116, R128, R4, R116 ;  /* 0x000000048074723c */ /* 0x000fee0000041874 */
[----:B------:R-:W-:Y:S01]  /*a000*/  FFMA.FTZ R5, R249, R14, R191 ;  /* 0x0000000ef9057223 */ /* 0x000fe200000100bf */
[----:B------:R-:W-:Y:S01]  /*a010*/  HMMA.16816.F32.BF16 R72, R124, R80, R72 ;  /* 0x000000507c48723c */ /* 0x000fe20000041848 */
[----:B------:R-:W-:-:S02]  /*a020*/  FFMA.FTZ R4, R248, R13, R182 ;  /* 0x0000000df8047223 */ /* 0x000fc400000100b6 */
[----:B------:R-:W-:Y:S02]  /*a030*/  FADD.FTZ R9, R190, R5 ;  /* 0x00000005be097221 */ /* 0x000fe40000010000 */
[----:B------:R-:W-:Y:S02]  /*a040*/  FADD.FTZ R8, R184, R4 ;  /* 0x00000004b8087221 */ /* 0x000fe40000010000 */
[----:B------:R-:W-:Y:S01]  /*a050*/  FADD.FTZ R5, R200, R10 ;  /* 0x0000000ac8057221 */ /* 0x000fe20000010000 */
[----:B------:R-:W-:Y:S01]  /*a060*/  HMMA.16816.F32.BF16 R76, R124, R82, R76 ;  /* 0x000000527c4c723c */ /* 0x000fe2000004184c */
[----:B------:R-:W-:-:S07]  /*a070*/  FADD.FTZ R4, R192, R9 ;  /* 0x00000009c0047221 */ /* 0x000fce0000010000 */
[C---:B--2---:R-:W-:Y:S08]  /*a080*/  HMMA.16816.F32.BF16 R56, R124.reuse, R64, R56 ;  /* 0x000000407c38723c */ /* 0x044ff00000041838 */
        /* <DEDUP_REMOVED lines=36> */
[----:B------:R-:W-:Y:S05]  /*a2d0*/  @!P0 BRA `(.L_x_1049) ;  /* 0x0000561000008947 */ /* 0x000fea0003800000 */
[----:B------:R-:W2:Y:S04]  /*a2e0*/  LDL.64 R188, [R1+0x30] ;  /* 0x0000300001bc7983 */ /* 0x000ea80000100a00 */
[----:B------:R-:W3:Y:S01]  /*a2f0*/  LDL.64 R30, [R1+0x10] ;  /* 0x00001000011e7983 */ /* 0x000ee20000100a00 */
[----:B------:R-:W-:Y:S01]  /*a300*/  UIADD3 UR4, UR8, -0x2, URZ ;  /* 0xfffffffe08047890 */ /* 0x000fe2000fffe03f */
[----:B------:R-:W-:-:S04]  /*a310*/  DEPBAR.LE SB0, 0x0 ;  /* 0x000080000000791a */ /* 0x000fc80000000000 */
[----:B------:R-:W-:Y:S01]  /*a320*/  UIADD3 UR5, UP0, -UR10, 0x80, URZ ;  /* 0x000000800a057890 */ /* 0x000fe2000ff1e13f */
[----:B------:R-:W-:Y:S01]  /*a330*/  IMAD.U32 R0, RZ, RZ, UR4 ;  /* 0x00000004ff007e24 */ /* 0x000fe2000f8e00ff */
[----:B------:R-:W-:Y:S02]  /*a340*/  UIADD3 UR20, UR8, -0x4, URZ ;  /* 0xfffffffc08147890 */ /* 0x000fe4000fffe03f */
[----:B------:R-:W-:Y:S02]  /*a350*/  UIADD3.X UR4, URZ, ~UR14, URZ, UP0, !UPT ;  /* 0x8000000e3f047290 */ /* 0x000fe400087fe43f */
[----:B------:R-:W-:Y:S01]  /*a360*/  UISETP.GT.AND UP0, UPT, UR20, UR9, UPT ;  /* 0x000000091400728c */ /* 0x000fe2000bf04270 */
[----:B------:R-:W-:Y:S01]  /*a370*/  BAR.SYNC.DEFER_BLOCKING 0x0 ;  /* 0x0000000000007b1d */ /* 0x000fe20000010000 */
[----:B--2---:R-:W-:-:S04]  /*a380*/  IMAD.MOV.U32 R2, RZ, RZ, R188 ;  /* 0x000000ffff027224 */ /* 0x004fc800078e00bc */
[----:B------:R-:W-:Y:S02]  /*a390*/  IMAD R0, R0, UR17, R2 ;  /* 0x0000001100007c24 */ /* 0x000fe4000f8e0202 */
[----:B---3--:R-:W-:Y:S02]  /*a3a0*/  IMAD.MOV.U32 R132, RZ, RZ, R30 ;  /* 0x000000ffff847224 */ /* 0x008fe400078e001e */
[----:B------:R-:W-:Y:S01]  /*a3b0*/  IMAD.MOV.U32 R133, RZ, RZ, R31 ;  /* 0x000000ffff857224 */ /* 0x000fe200078e001f */
[----:B------:R-:W-:-:S04]  /*a3c0*/  LEA R0, R0, c[0x0][0x170], 0x1 ;  /* 0x00005c0000007a11 */ /* 0x000fc800078e08ff */
[----:B------:R-:W-:Y:S02]  /*a3d0*/  IADD3 R2, -R238, UR17, R0 ;  /* 0x00000011ee027c10 */ /* 0x000fe4000fffe100 */
[----:B------:R-:W-:Y:S02]  /*a3e0*/  IADD3 R0, R0, -UR10, RZ ;  /* 0x8000000a00007c10 */ /* 0x000fe4000fffe0ff */
[----:B------:R-:W-:Y:S02]  /*a3f0*/  IADD3 R138, P1, R2, -UR10, RZ ;  /* 0x8000000a028a7c10 */ /* 0x000fe4000ff3e0ff */
[C---:B------:R-:W-:Y:S02]  /*a400*/  IADD3 R6, P3, R0.reuse, -UR10, RZ ;  /* 0x8000000a00067c10 */ /* 0x040fe4000ff7e0ff */
[----:B------:R-:W-:Y:S02]  /*a410*/  IADD3 R4, P2, R0, UR5, RZ ;  /* 0x0000000500047c10 */ /* 0x000fe4000ff5e0ff */
[----:B------:R-:W-:-:S02]  /*a420*/  IADD3 R2, P0, R2, UR5, RZ ;  /* 0x0000000502027c10 */ /* 0x000fc4000ff1e0ff */
[C---:B------:R-:W-:Y:S02]  /*a430*/  IADD3.X R7, R233.reuse, ~UR14, RZ, P3, !PT ;  /* 0x8000000ee9077c10 */ /* 0x040fe40009ffe4ff */
[----:B------:R-:W-:Y:S02]  /*a440*/  IADD3.X R5, R233, UR4, RZ, P2, !PT ;  /* 0x00000004e9057c10 */ /* 0x000fe400097fe4ff */
[C---:B------:R-:W-:Y:S01]  /*a450*/  IADD3.X R139, R235.reuse, ~UR14, RZ, P1, !PT ;  /* 0x8000000eeb8b7c10 */ /* 0x040fe20008ffe4ff */
[----:B------:R-:W-:Y:S01]  /*a460*/  @!PT LDS RZ, [RZ] ;  /* 0x00000000fffff984 */ /* 0x000fe20000000800 */
[----:B------:R-:W-:Y:S01]  /*a470*/  @!PT LDS RZ, [RZ] ;  /* 0x00000000fffff984 */ /* 0x000fe20000000800 */
[----:B------:R-:W-:Y:S01]  /*a480*/  @!PT LDS RZ, [RZ] ;  /* 0x00000000fffff984 */ /* 0x000fe20000000800 */
[----:B------:R1:W-:Y:S01]  /*a490*/  LDGSTS.E.BYPASS.LTC128B.128 [R223+0xa000], [R6.64] ;  /* 0x0a00000006df7fae */ /* 0x0003e2000b901d52 */
[----:B------:R-:W-:Y:S02]  /*a4a0*/  IADD3.X R3, R235, UR4, RZ, P0, !PT ;  /* 0x00000004eb037c10 */ /* 0x000fe400087fe4ff */
[----:B------:R-:W-:Y:S01]  /*a4b0*/  PLOP3.LUT P0, PT, PT, PT, UP0, 0x80, 0x0 ;  /* 0x000000000000781c */ /* 0x000fe20003f0f008 */
[----:B------:R1:W-:Y:S04]  /*a4c0*/  LDGSTS.E.BYPASS.LTC128B.128 [R223+0xb000], [R4.64] ;  /* 0x0b00000004df7fae */ /* 0x0003e8000b901d52 */
[----:B------:R2:W-:Y:S04]  /*a4d0*/  LDGSTS.E.BYPASS.LTC128B.128 [R223+0xa800], [R138.64] ;  /* 0x0a8000008adf7fae */ /* 0x0005e8000b901d52 */
[----:B------:R2:W-:Y:S04]  /*a4e0*/  LDGSTS.E.BYPASS.LTC128B.128 [R223+0xb800], [R2.64] ;  /* 0x0b80000002df7fae */ /* 0x0005e8000b901d52 */
[----:B------:R-:W-:Y:S04]  /*a4f0*/  LDSM.16.M88.4 R20, [R208+0x8000] ;  /* 0x00800000d014783b */ /* 0x000fe80000000200 */
[----:B------:R-:W3:Y:S04]  /*a500*/  LDSM.16.M88.4 R8, [R210+0x2000] ;  /* 0x00200000d208783b */ /* 0x000ee80000000200 */
[----:B------:R-:W4:Y:S04]  /*a510*/  LDSM.16.M88.4 R16, [R208+0x8800] ;  /* 0x00880000d010783b */ /* 0x000f280000000200 */
[----:B------:R-:W-:Y:S04]  /*a520*/  STL.64 [R1], R6 ;  /* 0x0000000601007387 */ /* 0x000fe80000100a00 */
[----:B------:R-:W5:Y:S04]  /*a530*/  LDSM.16.M88.4 R12, [R210] ;  /* 0x00000000d20c783b */ /* 0x000f680000000200 */
[----:B------:R-:W-:Y:S04]  /*a540*/  LDSM.16.M88.4 R28, [R219] ;  /* 0x00000000db1c783b */ /* 0x000fe80000000200 */
[----:B-1----:R-:W1:Y:S04]  /*a550*/  LDSM.16.M88.4 R4, [R212+0x2000] ;  /* 0x00200000d404783b */ /* 0x002e680000000200 */
[----:B------:R-:W1:Y:S04]  /*a560*/  LDSM.16.M88.4 R24, [R222] ;  /* 0x00000000de18783b */ /* 0x000e680000000200 */
[----:B------:R-:W0:Y:S01]  /*a570*/  LDGDEPBAR ;  /* 0x00000000000079af */ /* 0x000e220000000000 */
[C---:B---3--:R-:W-:Y:S08]  /*a580*/  HMMA.16816.F32.BF16 R184, R8.reuse, R20, RZ ;  /* 0x0000001408b8723c */ /* 0x048ff000000418ff */
[C---:B----4-:R-:W-:Y:S08]  /*a590*/  HMMA.16816.F32.BF16 R176, R8.reuse, R16, RZ ;  /* 0x0000001008b0723c */ /* 0x050ff000000418ff */
[C---:B------:R-:W-:Y:S08]  /*a5a0*/  HMMA.16816.F32.BF16 R180, R8.reuse, R22, RZ ;  /* 0x0000001608b4723c */ /* 0x040ff000000418ff */
[----:B------:R-:W-:Y:S01]  /*a5b0*/  HMMA.16816.F32.BF16 R32, R8, R18, RZ ;  /* 0x000000120820723c */ /* 0x000fe200000418ff */
[----:B------:R-:W3:Y:S07]  /*a5c0*/  LDSM.16.M88.4 R8, [R212] ;  /* 0x00000000d408783b */ /* 0x000eee0000000200 */
[C---:B-----5:R-:W-:Y:S08]  /*a5d0*/  HMMA.16816.F32.BF16 R192, R12.reuse, R20, RZ ;  /* 0x000000140cc0723c */ /* 0x060ff000000418ff */
[----:B------:R-:W-:Y:S08]  /*a5e0*/  HMMA.16816.F32.BF16 R204, R12, R22, RZ ;  /* 0x000000160ccc723c */ /* 0x000ff000000418ff */
[----:B-1----:R-:W-:Y:S08]  /*a5f0*/  HMMA.16816.F32.BF16 R200, R4, R28, R184 ;  /* 0x0000001c04c8723c */ /* 0x002ff000000418b8 */
[C---:B------:R-:W-:Y:S08]  /*a600*/  HMMA.16816.F32.BF16 R188, R12.reuse, R16, RZ ;  /* 0x000000100cbc723c */ /* 0x040ff000000418ff */
[----:B------:R-:W-:Y:S01]  /*a610*/  HMMA.16816.F32.BF16 R140, R12, R18, RZ ;  /* 0x000000120c8c723c */ /* 0x000fe200000418ff */
[----:B------:R-:W-:Y:S04]  /*a620*/  LDSM.16.M88.4 R16, [R216+0x8000] ;  /* 0x00800000d810783b */ /* 0x000fe80000000200 */
[----:B------:R-:W-:Y:S03]  /*a630*/  LDSM.16.M88.4 R12, [R216+0x8800] ;  /* 0x00880000d80c783b */ /* 0x000fe60000000200 */
[C---:B------:R-:W-:Y:S08]  /*a640*/  HMMA.16816.F32.BF16 R184, R4.reuse, R24, R176 ;  /* 0x0000001804b8723c */ /* 0x040ff000000418b0 */
[C---:B------:R-:W-:Y:S08]  /*a650*/  HMMA.16816.F32.BF16 R196, R4.reuse, R30, R180 ;  /* 0x0000001e04c4723c */ /* 0x040ff000000418b4 */
[----:B------:R-:W-:Y:S01]  /*a660*/  HMMA.16816.F32.BF16 R20, R4, R26, R32 ;  /* 0x0000001a0414723c */ /* 0x000fe20000041820 */
[----:B------:R-:W1:Y:S07]  /*a670*/  LDSM.16.M88.4 R4, [R218+0x2000] ;  /* 0x00200000da04783b */ /* 0x000e6e0000000200 */
[C---:B---3--:R-:W-:Y:S08]  /*a680*/  HMMA.16816.F32.BF16 R232, R8.reuse, R28, R192 ;  /* 0x0000001c08e8723c */ /* 0x048ff000000418c0 */
[C---:B------:R-:W-:Y:S08]  /*a690*/  HMMA.16816.F32.BF16 R188, R8.reuse, R24, R188 ;  /* 0x0000001808bc723c */ /* 0x040ff000000418bc */
[C---:B------:R-:W-:Y:S01]  /*a6a0*/  HMMA.16816.F32.BF16 R180, R8.reuse, R30, R204 ;  /* 0x0000001e08b4723c */ /* 0x040fe200000418cc */
[----:B------:R-:W-:Y:S07]  /*a6b0*/  LDSM.16.M88.4 R28, [R215] ;  /* 0x00000000d71c783b */ /* 0x000fee0000000200 */
[----:B------:R-:W-:Y:S01]  /*a6c0*/  HMMA.16816.F32.BF16 R32, R8, R26, R140 ;  /* 0x0000001a0820723c */ /* 0x000fe2000004188c */
[----:B------:R-:W3:Y:S07]  /*a6d0*/  LDSM.16.M88.4 R8, [R218] ;  /* 0x00000000da08783b */ /* 0x000eee0000000200 */
[C---:B-1----:R-:W-:Y:S08]  /*a6e0*/  HMMA.16816.F32.BF16 R176, R4.reuse, R16, R200 ;  /* 0x0000001004b0723c */ /* 0x042ff000000418c8 */
[C---:B------:R-:W-:Y:S08]  /*a6f0*/  HMMA.16816.F32.BF16 R192, R4.reuse, R12, R184 ;  /* 0x0000000c04c0723c */ /* 0x040ff000000418b8 */
[C---:B------:R-:W-:Y:S08]  /*a700*/  HMMA.16816.F32.BF16 R140, R4.reuse, R18, R196 ;  /* 0x00000012048c723c */ /* 0x040ff000000418c4 */
[----:B------:R-:W-:Y:S01]  /*a710*/  HMMA.16816.F32.BF16 R24, R4, R14, R20 ;  /* 0x0000000e0418723c */ /* 0x000fe20000041814 */
[----:B------:R-:W1:Y:S04]  /*a720*/  LDSM.16.M88.4 R4, [R217+0x2000] ;  /* 0x00200000d904783b */ /* 0x000e680000000200 */
[----:B------:R-:W4:Y:S03]  /*a730*/  LDSM.16.M88.4 R20, [R215+0x800] ;  /* 0x00080000d714783b */ /* 0x000f260000000200 */
[C---:B---3--:R-:W-:Y:S08]  /*a740*/  HMMA.16816.F32.BF16 R200, R8.reuse, R18, R180 ;  /* 0x0000001208c8723c */ /* 0x048ff000000418b4 */
[C---:B------:R-:W-:Y:S08]  /*a750*/  HMMA.16816.F32.BF16 R196, R8.reuse, R12, R188 ;  /* 0x0000000c08c4723c */ /* 0x040ff000000418bc */
[C---:B------:R-:W-:Y:S01]  /*a760*/  HMMA.16816.F32.BF16 R232, R8.reuse, R16, R232 ;  /* 0x0000001008e8723c */ /* 0x040fe200000418e8 */
[----:B------:R-:W-:Y:S07]  /*a770*/  LDSM.16.M88.4 R16, [R208+0x9000] ;  /* 0x00900000d010783b */ /* 0x000fee0000000200 */
[----:B------:R-:W-:Y:S01]  /*a780*/  HMMA.16816.F32.BF16 R188, R8, R14, R32 ;  /* 0x0000000e08bc723c */ /* 0x000fe20000041820 */
[----:B------:R-:W3:Y:S04]  /*a790*/  LDSM.16.M88.4 R8, [R217] ;  /* 0x00000000d908783b */ /* 0x000ee80000000200 */
[----:B------:R-:W-:Y:S03]  /*a7a0*/  LDSM.16.M88.4 R12, [R210+0x4000] ;  /* 0x00400000d20c783b */ /* 0x000fe60000000200 */
[C---:B-1----:R-:W-:Y:S08]  /*a7b0*/  HMMA.16816.F32.BF16 R184, R4.reuse, R28, R176 ;  /* 0x0000001c04b8723c */ /* 0x042ff000000418b0 */
[C---:B------:R-:W-:Y:S08]  /*a7c0*/  HMMA.16816.F32.BF16 R180, R4.reuse, R30, R140 ;  /* 0x0000001e04b4723c */ /* 0x040ff0000004188c */
[C---:B----4-:R-:W-:Y:S08]  /*a7d0*/  HMMA.16816.F32.BF16 R176, R4.reuse, R20, R192 ;  /* 0x0000001404b0723c */ /* 0x050ff000000418c0 */
[-C--:B------:R-:W-:Y:S01]  /*a7e0*/  HMMA.16816.F32.BF16 R140, R4, R22.reuse, R24 ;  /* 0x00000016048c723c */ /* 0x080fe20000041818 */
[----:B------:R-:W1:Y:S04]  /*a7f0*/  LDSM.16.M88.4 R4, [R210+0x6000] ;  /* 0x00600000d204783b */ /* 0x000e680000000200 */
[----:B------:R-:W4:Y:S03]  /*a800*/  LDSM.16.M88.4 R24, [R208+0x9800] ;  /* 0x00980000d018783b */ /* 0x000f260000000200 */
[C---:B---3--:R-:W-:Y:S08]  /*a810*/  HMMA.16816.F32.BF16 R192, R8.reuse, R22, R188 ;  /* 0x0000001608c0723c */ /* 0x048ff000000418bc */
[C---:B------:R-:W-:Y:S01]  /*a820*/  HMMA.16816.F32.BF16 R196, R8.reuse, R20, R196 ;  /* 0x0000001408c4723c */ /* 0x040fe200000418c4 */
[----:B------:R-:W-:Y:S07]  /*a830*/  LDSM.16.M88.4 R20, [R221] ;  /* 0x00000000dd14783b */ /* 0x000fee0000000200 */
[C---:B------:R-:W-:Y:S07]  /*a840*/  HMMA.16816.F32.BF16 R32, R8.reuse, R28, R232 ;  /* 0x0000001c0820723c */ /* 0x040fee00000418e8 */
[----:B------:R-:W-:Y:S01]  /*a850*/  IMAD.MOV.U32 R234, RZ, RZ, R132 ;  /* 0x000000ffffea7224 */ /* 0x000fe200078e0084 */
[----:B------:R-:W-:Y:S01]  /*a860*/  HMMA.16816.F32.BF16 R200, R8, R30, R200 ;  /* 0x0000001e08c8723c */ /* 0x000fe200000418c8 */
[----:B------:R-:W-:Y:S01]  /*a870*/  LDSM.16.M88.4 R28, [R220] ;  /* 0x00000000dc1c783b */ /* 0x000fe20000000200 */
[----:B------:R-:W-:-:S03]  /*a880*/  IMAD.MOV.U32 R235, RZ, RZ, R133 ;  /* 0x000000ffffeb7224 */ /* 0x000fc600078e0085 */
[----:B------:R-:W3:Y:S03]  /*a890*/  LDSM.16.M88.4 R8, [R212+0x4000] ;  /* 0x00400000d408783b */ /* 0x000ee60000000200 */
[C---:B-1----:R-:W-:Y:S08]  /*a8a0*/  HMMA.16816.F32.BF16 R188, R4.reuse, R16, R184 ;  /* 0x0000001004bc723c */ /* 0x042ff000000418b8 */
[C---:B------:R-:W-:Y:S08]  /*a8b0*/  HMMA.16816.F32.BF16 R184, R4.reuse, R18, R180 ;  /* 0x0000001204b8723c */ /* 0x040ff000000418b4 */
[C---:B----4-:R-:W-:Y:S08]  /*a8c0*/  HMMA.16816.F32.BF16 R176, R4.reuse, R24, R176 ;  /* 0x0000001804b0723c */ /* 0x050ff000000418b0 */
        /* <DEDUP_REMOVED lines=8> */
[----:B------:R-:W4:Y:S03]  /*a950*/  LDSM.16.M88.4 R12, [R218+0x4000] ;  /* 0x00400000da0c783b */ /* 0x000f260000000200 */
[-C--:B---3--:R-:W-:Y:S08]  /*a960*/  HMMA.16816.F32.BF16 R32, R8, R20.reuse, R32 ;  /* 0x000000140820723c */ /* 0x088ff00000041820 */
        /* <DEDUP_REMOVED lines=10> */
[----:B----4-:R-:W-:Y:S08]  /*aa10*/  HMMA.16816.F32.BF16 R28, R12, R24, R176 ;  /* 0x000000180c1c723c */ /* 0x010ff000000418b0 */
        /* <DEDUP_REMOVED lines=8> */
[----:B------:R-:W3:Y:S01]  /*aaa0*/  LDSM.16.M88.4 R16, [R215+0x1800] ;  /* 0x00180000d710783b */ /* 0x000ee20000000200 */
[----:B------:R-:W-:-:S04]  /*aab0*/  DEPBAR.LE SB0, 0x0 ;  /* 0x000080000000791a */ /* 0x000fc80000000000 */
[----:B------:R-:W-:Y:S08]  /*aac0*/  HMMA.16816.F32.BF16 R12, R12, R26, R196 ;  /* 0x0000001a0c0c723c */ /* 0x000ff000000418c4 */
[C---:B-1----:R-:W-:Y:S08]  /*aad0*/  HMMA.16816.F32.BF16 R192, R4.reuse, R20, R192 ;  /* 0x0000001404c0723c */ /* 0x042ff000000418c0 */
[----:B------:R-:W-:Y:S08]  /*aae0*/  HMMA.16816.F32.BF16 R188, R4, R22, R188 ;  /* 0x0000001604bc723c */ /* 0x000ff000000418bc */
[C---:B------:R-:W-:Y:S08]  /*aaf0*/  HMMA.16816.F32.BF16 R140, R8.reuse, R20, R140 ;  /* 0x00000014088c723c */ /* 0x040ff0000004188c */
[----:B------:R-:W-:Y:S08]  /*ab00*/  HMMA.16816.F32.BF16 R32, R8, R22, R32 ;  /* 0x000000160820723c */ /* 0x000ff00000041820 */
[C---:B---3--:R-:W-:Y:S08]  /*ab10*/  HMMA.16816.F32.BF16 R184, R4.reuse, R16, R184 ;  /* 0x0000001004b8723c */ /* 0x048ff000000418b8 */
[----:B------:R-:W-:Y:S08]  /*ab20*/  HMMA.16816.F32.BF16 R180, R4, R18, R180 ;  /* 0x0000001204b4723c */ /* 0x000ff000000418b4 */
[C---:B------:R-:W-:Y:S08]  /*ab30*/  HMMA.16816.F32.BF16 R28, R8.reuse, R16, R28 ;  /* 0x00000010081c723c */ /* 0x040ff0000004181c */
[----:B------:R-:W-:Y:S01]  /*ab40*/  HMMA.16816.F32.BF16 R20, R8, R18, R12 ;  /* 0x000000120814723c */ /* 0x000fe2000004180c */
[----:B------:R-:W-:Y:S06]  /*ab50*/  BAR.SYNC.DEFER_BLOCKING 0x0 ;  /* 0x0000000000007b1d */ /* 0x000fec0000010000 */
[----:B------:R-:W-:Y:S05]  /*ab60*/  @!P0 BRA `(.L_x_1052) ;  /* 0x0000019000008947 */ /* 0x000fea0003800000 */
[----:B--2---:R-:W2:Y:S01]  /*ab70*/  LDL.64 R132, [R1+0x18] ;  /* 0x0000180001847983 */ /* 0x004ea20000100a00 */
        /* <DEDUP_REMOVED lines=12> */
[----:B------:R-:W-:Y:S02]  /*ac40*/  LEA.HI.X R3, R4, R235, R3, 0x5, P1 ;  /* 0x000000eb04037211 */ /* 0x000fe400008f2c03 */
        /* <DEDUP_REMOVED lines=11> */
.L_x_1052:
[----:B--2---:R-:W-:-:S04]  /*ad00*/  MOV R0, UR20 ;  /* 0x0000001400007c02 */ /* 0x004fc80008000f00 */
        /* <DEDUP_REMOVED lines=43> */
[C---:B------:R-:W-:Y:S02]  /*afc0*/  ISETP.GE.AND P1, PT, R7.reuse, R228, PT ;  /* 0x000000e40700720c */ /* 0x040fe40003f26270 */
        /* <DEDUP_REMOVED lines=54> */
[----:B------:R-:W-:Y:S01]  /*b330*/  FMNMX.FTZ R6, R141, R9, !PT ;  /* 0x000000098d067209 */ /* 0x000fe20007810000 */
[----:B------:R-:W-:Y:S01]  /*b340*/  SHFL.BFLY PT, R25, R5, 0x1, 0x1f ;  /* 0x0c201f0005197f89 */ /* 0x000fe200000e0000 */
[----:B------:R-:W-:-:S02]  /*b350*/  FMNMX.FTZ R4, R19, R4, !PT ;  /* 0x0000000413047209 */ /* 0x000fc40007810000 */
[----:B------:R-:W-:Y:S02]  /*b360*/  FSEL R140, R23, -INF , !P5 ;  /* 0xff800000178c7808 */ /* 0x000fe40006800000 */
[----:B------:R-:W-:Y:S02]  /*b370*/  FMNMX.FTZ R9, R133, R6, !PT ;  /* 0x0000000685097209 */ /* 0x000fe40007810000 */
[----:B------:R-:W-:Y:S02]  /*b380*/  FSEL R13, R189, -INF , !P1 ;  /* 0xff800000bd0d7808 */ /* 0x000fe40004800000 */
[C---:B------:R-:W-:Y:S02]  /*b390*/  ISETP.GE.AND P5, PT, R3.reuse, R229, PT ;  /* 0x000000e50300720c */ /* 0x040fe40003fa6270 */
[----:B------:R-:W-:Y:S02]  /*b3a0*/  FMNMX.FTZ R6, R12, R4, !PT ;  /* 0x000000040c067209 */ /* 0x000fe40007810000 */
[----:B------:R-:W-:-:S02]  /*b3b0*/  ISETP.GE.AND P1, PT, R3, R228, PT ;  /* 0x000000e40300720c */ /* 0x000fc40003f26270 */
[----:B------:R-:W-:Y:S02]  /*b3c0*/  FSEL R132, R184, -INF , !P6 ;  /* 0xff800000b8847808 */ /* 0x000fe40007000000 */
[----:B------:R-:W-:Y:S02]  /*b3d0*/  ISETP.LT.OR P5, PT, R3, R225, P5 ;  /* 0x000000e10300720c */ /* 0x000fe40002fa1670 */
[----:B------:R-:W-:Y:S02]  /*b3e0*/  ISETP.GE.AND P6, PT, R2, R229, PT ;  /* 0x000000e50200720c */ /* 0x000fe40003fc6270 */
[----:B------:R-:W-:Y:S02]  /*b3f0*/  FMNMX.FTZ R6, R13, R6, !PT ;  /* 0x000000060d067209 */ /* 0x000fe40007810000 */
[----:B------:R-:W-:Y:S02]  /*b400*/  FMNMX.FTZ R4, R140, R9, !PT ;  /* 0x000000098c047209 */ /* 0x000fe40007810000 */
[----:B------:R-:W-:-:S02]  /*b410*/  ISETP.LT.OR P1, PT, R3, R224, P1 ;  /* 0x000000e00300720c */ /* 0x000fc40000f21670 */
[----:B------:R-:W-:Y:S01]  /*b420*/  FSEL R176, R185, -INF , !P5 ;  /* 0xff800000b9b07808 */ /* 0x000fe20006800000 */
[----:B------:R-:W1:Y:S01]  /*b430*/  SHFL.BFLY PT, R23, R4, 0x2, 0x1f ;  /* 0x0c401f0004177f89 */ /* 0x000e6200000e0000 */
[----:B------:R-:W-:Y:S02]  /*b440*/  ISETP.LT.OR P6, PT, R2, R225, P6 ;  /* 0x000000e10200720c */ /* 0x000fe400037c1670 */
[----:B------:R-:W-:Y:S02]  /*b450*/  FMNMX.FTZ R3, R132, R6, !PT ;  /* 0x0000000684037209 */ /* 0x000fe40007810000 */
[----:B------:R-:W-:Y:S02]  /*b460*/  FMNMX.FTZ R6, R137, R11, !PT ;  /* 0x0000000b89067209 */ /* 0x000fe40007810000 */
[----:B------:R-:W-:Y:S02]  /*b470*/  FSEL R177, R180, -INF , !P6 ;  /* 0xff800000b4b17808 */ /* 0x000fe40007000000 */
[----:B------:R-:W-:-:S02]  /*b480*/  FMNMX.FTZ R22, R176, R3, !PT ;  /* 0x00000003b0167209 */ /* 0x000fc40007810000 */
[----:B------:R-:W-:Y:S02]  /*b490*/  FSEL R9, R190, -INF , !P4 ;  /* 0xff800000be097808 */ /* 0x000fe40006000000 */
[----:B------:R-:W-:Y:S02]  /*b4a0*/  FMNMX.FTZ R3, R21, R6, !PT ;  /* 0x0000000615037209 */ /* 0x000fe40007810000 */
[----:B------:R-:W-:Y:S02]  /*b4b0*/  ISETP.GE.AND P5, PT, R0, R229, PT ;  /* 0x000000e50000720c */ /* 0x000fe40003fa6270 */
[----:B------:R-:W-:Y:S02]  /*b4c0*/  FMNMX.FTZ R6, R177, R22, !PT ;  /* 0x00000016b1067209 */ /* 0x000fe40007810000 */
[----:B------:R-:W-:Y:S02]  /*b4d0*/  FSEL R22, R191, -INF , !P3 ;  /* 0xff800000bf167808 */ /* 0x000fe40005800000 */
[----:B------:R-:W-:-:S02]  /*b4e0*/  FMNMX.FTZ R3, R9, R3, !PT ;  /* 0x0000000309037209 */ /* 0x000fc40007810000 */
[----:B------:R-:W-:Y:S02]  /*b4f0*/  ISETP.LT.OR P5, PT, R0, R225, P5 ;  /* 0x000000e10000720c */ /* 0x000fe40002fa1670 */
[----:B------:R-:W-:Y:S02]  /*b500*/  ISETP.GE.AND P4, PT, R2, R228, PT ;  /* 0x000000e40200720c */ /* 0x000fe40003f86270 */
[----:B------:R-:W-:Y:S02]  /*b510*/  FSEL R180, R186, -INF , !P2 ;  /* 0xff800000bab47808 */ /* 0x000fe40005000000 */
[----:B------:R-:W-:Y:S02]  /*b520*/  FMNMX.FTZ R3, R22, R3, !PT ;  /* 0x0000000316037209 */ /* 0x000fe40007810000 */
[----:B------:R-:W-:Y:S02]  /*b530*/  FSEL R181, R181, -INF , !P5 ;  /* 0xff800000b5b57808 */ /* 0x000fe40006800000 */
[----:B------:R-:W-:-:S02]  /*b540*/  FSEL R187, R187, -INF , !P1 ;  /* 0xff800000bbbb7808 */ /* 0x000fc40004800000 */
[----:B------:R-:W-:Y:S02]  /*b550*/  ISETP.GE.AND P1, PT, R0, R228, PT ;  /* 0x000000e40000720c */ /* 0x000fe40003f26270 */
[----:B------:R-:W-:Y:S02]  /*b560*/  ISETP.LT.OR P4, PT, R2, R224, P4 ;  /* 0x000000e00200720c */ /* 0x000fe40002781670 */
[----:B------:R-:W-:Y:S02]  /*b570*/  FMNMX.FTZ R3, R180, R3, !PT ;  /* 0x00000003b4037209 */ /* 0x000fe40007810000 */
[----:B------:R-:W-:Y:S02]  /*b580*/  FMNMX.FTZ R6, R181, R6, !PT ;  /* 0x00000006b5067209 */ /* 0x000fe40007810000 */
[----:B------:R-:W-:Y:S02]  /*b590*/  ISETP.LT.OR P1, PT, R0, R224, P1 ;  /* 0x000000e00000720c */ /* 0x000fe40000f21670 */
[----:B------:R-:W-:Y:S01]  /*b5a0*/  FSEL R186, R182, -INF , !P4 ;  /* 0xff800000b6ba7808 */ /* 0x000fe20006000000 */
[----:B------:R-:W2:Y:S01]  /*b5b0*/  SHFL.BFLY PT, R24, R6, 0x2, 0x1f ;  /* 0x0c401f0006187f89 */ /* 0x000ea200000e0000 */
[----:B------:R-:W-:-:S02]  /*b5c0*/  FMNMX.FTZ R0, R187, R3, !PT ;  /* 0x00000003bb007209 */ /* 0x000fc40007810000 */
[----:B------:R-:W-:Y:S02]  /*b5d0*/  FSEL R185, R183, -INF , !P1 ;  /* 0xff800000b7b97808 */ /* 0x000fe40004800000 */
[----:B------:R-:W-:Y:S02]  /*b5e0*/  FMNMX.FTZ R0, R186, R0, !PT ;  /* 0x00000000ba007209 */ /* 0x000fe40007810000 */
[----:B-1----:R-:W-:Y:S02]  /*b5f0*/  FMNMX.FTZ R2, R4, R23, !PT ;  /* 0x0000001704027209 */ /* 0x002fe40007810000 */
[----:B------:R-:W-:Y:S02]  /*b600*/  FMNMX.FTZ R4, R185, R0, !PT ;  /* 0x00000000b9047209 */ /* 0x000fe40007810000 */
[----:B------:R-:W-:Y:S01]  /*b610*/  FMNMX.FTZ R207, R5, R25, !PT ;  /* 0x0000001905cf7209 */ /* 0x000fe20007810000 */
[----:B------:R-:W1:Y:S03]  /*b620*/  SHFL.BFLY PT, R23, R2, 0x1, 0x1f ;  /* 0x0c201f0002177f89 */ /* 0x000e6600000e0000 */
[C---:B------:R-:W-:Y:S01]  /*b630*/  FSETP.NEU.FTZ.AND P4, PT, R207.reuse, -INF , PT ;  /* 0xff800000cf00780b */ /* 0x040fe20003f9d000 */
[----:B------:R-:W3:Y:S01]  /*b640*/  SHFL.BFLY PT, R5, R4, 0x2, 0x1f ;  /* 0x0c401f0004057f89 */ /* 0x000ee200000e0000 */
[----:B------:R-:W-:-:S05]  /*b650*/  FMUL.FTZ R3, R207, c[0x0][0x23c] ;  /* 0x00008f00cf037a20 */ /* 0x000fca0000410000 */
[----:B------:R-:W-:Y:S02]  /*b660*/  FSEL R3, R3, RZ, P4 ;  /* 0x000000ff03037208 */ /* 0x000fe40002000000 */
[----:B--2---:R-:W-:Y:S02]  /*b670*/  FMNMX.FTZ R0, R6, R24, !PT ;  /* 0x0000001806007209 */ /* 0x004fe40007810000 */
[----:B------:R-:W-:Y:S01]  /*b680*/  LDSM.16.MT88.4 R24, [R209+0xa000] ;  /* 0x00a00000d118783b */ /* 0x000fe20000004200 */
[--C-:B------:R-:W-:Y:S02]  /*b690*/  FFMA.FTZ R16, R16, c[0x0][0x23c], -R3.reuse ;  /* 0x00008f0010107a23 */ /* 0x100fe40000010803 */
[--C-:B------:R-:W-:Y:S01]  /*b6a0*/  FFMA.FTZ R8, R8, c[0x0][0x23c], -R3.reuse ;  /* 0x00008f0008087a23 */ /* 0x100fe20000010803 */
[----:B------:R-:W2:Y:S01]  /*b6b0*/  SHFL.BFLY PT, R6, R0, 0x1, 0x1f ;  /* 0x0c201f0000067f89 */ /* 0x000ea200000e0000 */
[----:B------:R-:W-:Y:S01]  /*b6c0*/  MUFU.EX2 R233, R16 ;  /* 0x0000001000e97308 */ /* 0x000fe20000000800 */
[----:B------:R-:W-:-:S02]  /*b6d0*/  FFMA.FTZ R18, R18, c[0x0][0x23c], -R3 ;  /* 0x00008f0012127a23 */ /* 0x000fc40000010803 */
[----:B------:R-:W-:Y:S01]  /*b6e0*/  FFMA.FTZ R17, R17, c[0x0][0x23c], -R3 ;  /* 0x00008f0011117a23 */ /* 0x000fe20000010803 */
[----:B-1----:R-:W-:-:S04]  /*b6f0*/  FMNMX.FTZ R206, R2, R23, !PT ;  /* 0x0000001702ce7209 */ /* 0x002fc80007810000 */
[----:B------:R-:W-:Y:S01]  /*b700*/  MUFU.EX2 R232, R8 ;  /* 0x0000000800e87308 */ /* 0x000fe20000000800 */
[----:B---3--:R-:W-:Y:S01]  /*b710*/  FMNMX.FTZ R4, R4, R5, !PT ;  /* 0x0000000504047209 */ /* 0x008fe20007810000 */
[C---:B------:R-:W-:Y:S01]  /*b720*/  FMUL.FTZ R2, R206.reuse, c[0x0][0x23c] ;  /* 0x00008f00ce027a20 */ /* 0x040fe20000410000 */
[----:B------:R-:W-:-:S03]  /*b730*/  FSETP.NEU.FTZ.AND P3, PT, R206, -INF , PT ;  /* 0xff800000ce00780b */ /* 0x000fc60003f7d000 */
[----:B------:R-:W1:Y:S01]  /*b740*/  SHFL.BFLY PT, R5, R4, 0x1, 0x1f ;  /* 0x0c201f0004057f89 */ /* 0x000e6200000e0000 */
[----:B------:R-:W-:Y:S01]  /*b750*/  FSEL R2, R2, RZ, P3 ;  /* 0x000000ff02027208 */ /* 0x000fe20001800000 */
[----:B------:R-:W3:Y:S04]  /*b760*/  MUFU.EX2 R203, R18 ;  /* 0x0000001200cb7308 */ /* 0x000ee80000000800 */
[--C-:B------:R-:W-:Y:S02]  /*b770*/  FFMA.FTZ R20, R20, c[0x0][0x23c], -R2.reuse ;  /* 0x00008f0014147a23 */ /* 0x100fe40000010802 */
[--C-:B------:R-:W-:Y:S01]  /*b780*/  FFMA.FTZ R15, R15, c[0x0][0x23c], -R2.reuse ;  /* 0x00008f000f0f7a23 */ /* 0x100fe20000010802 */
[----:B--2---:R-:W-:Y:S01]  /*b790*/  FMNMX.FTZ R205, R0, R6, !PT ;  /* 0x0000000600cd7209 */ /* 0x004fe20007810000 */
[----:B------:R-:W-:Y:S01]  /*b7a0*/  MUFU.EX2 R201, R20 ;  /* 0x0000001400c97308 */ /* 0x000fe20000000800 */
[----:B------:R-:W-:-:S02]  /*b7b0*/  FFMA.FTZ R14, R14, c[0x0][0x23c], -R2 ;  /* 0x00008f000e0e7a23 */ /* 0x000fc40000010802 */
[C---:B------:R-:W-:Y:S01]  /*b7c0*/  FSETP.NEU.FTZ.AND P2, PT, R205.reuse, -INF , PT ;  /* 0xff800000cd00780b */ /* 0x040fe20003f5d000 */
[----:B------:R-:W-:Y:S02]  /*b7d0*/  FMUL.FTZ R0, R205, c[0x0][0x23c] ;  /* 0x00008f00cd007a20 */ /* 0x000fe40000410000 */
[----:B------:R-:W-:Y:S01]  /*b7e0*/  FFMA.FTZ R7, R7, c[0x0][0x23c], -R2 ;  /* 0x00008f0007077a23 */ /* 0x000fe20000010802 */
[----:B------:R-:W-:Y:S01]  /*b7f0*/  FSEL R6, R205, RZ, P2 ;  /* 0x000000ffcd067208 */ /* 0x000fe20001000000 */
[----:B------:R-:W-:Y:S01]  /*b800*/  MUFU.EX2 R198, R15 ;  /* 0x0000000f00c67308 */ /* 0x000fe20000000800 */
[----:B------:R-:W-:Y:S02]  /*b810*/  FSEL R0, R0, RZ, P2 ;  /* 0x000000ff00007208 */ /* 0x000fe40001000000 */
[----:B---3--:R-:W-:Y:S02]  /*b820*/  F2FP.BF16.PACK_AB R8, R203, R232 ;  /* 0x000000e8cb08723e */ /* 0x008fe400000010ff */
[----:B-1----:R-:W-:Y:S01]  /*b830*/  FMNMX.FTZ R204, R4, R5, !PT ;  /* 0x0000000504cc7209 */ /* 0x002fe20007810000 */
[----:B------:R-:W-:-:S02]  /*b840*/  FFMA.FTZ R12, R12, c[0x0][0x23c], -R0 ;  /* 0x00008f000c0c7a23 */ /* 0x000fc40000010800 */
[----:B------:R-:W-:Y:S01]  /*b850*/  MUFU.EX2 R200, R14 ;  /* 0x0000000e00c87308 */ /* 0x000fe20000000800 */
[--C-:B------:R-:W-:Y:S01]  /*b860*/  FFMA.FTZ R13, R13, c[0x0][0x23c], -R0.reuse ;  /* 0x00008f000d0d7a23 */ /* 0x100fe20000010800 */
[C---:B------:R-:W-:Y:S01]  /*b870*/  FSETP.NEU.FTZ.AND P1, PT, R204.reuse, -INF , PT ;  /* 0xff800000cc00780b */ /* 0x040fe20003f3d000 */
[----:B------:R-:W-:Y:S02]  /*b880*/  FMUL.FTZ R4, R204, c[0x0][0x23c] ;  /* 0x00008f00cc047a20 */ /* 0x000fe40000410000 */
[--C-:B------:R-:W-:Y:S02]  /*b890*/  FFMA.FTZ R10, R10, c[0x0][0x23c], -R0.reuse ;  /* 0x00008f000a0a7a23 */ /* 0x100fe40000010800 */
[----:B------:R-:W-:Y:S01]  /*b8a0*/  FFMA.FTZ R19, R19, c[0x0][0x23c], -R0 ;  /* 0x00008f0013137a23 */ /* 0x000fe20000010800 */
[----:B------:R1:W-:Y:S08]  /*b8b0*/  MUFU.EX2 R190, R12 ;  /* 0x0000000c00be7308 */ /* 0x0003f00000000800 */
[----:B------:R-:W-:Y:S01]  /*b8c0*/  MUFU.EX2 R191, R13 ;  /* 0x0000000d00bf7308 */ /* 0x000fe20000000800 */
[----:B-1----:R-:W-:-:S07]  /*b8d0*/  FSEL R12, R4, RZ, P1 ;  /* 0x000000ff040c7208 */ /* 0x002fce0000800000 */
[----:B------:R-:W-:Y:S01]  /*b8e0*/  MUFU.EX2 R202, R17 ;  /* 0x0000001100ca7308 */ /* 0x000fe20000000800 */
[----:B------:R-:W-:Y:S01]  /*b8f0*/  FSEL R4, R207, RZ, P4 ;  /* 0x000000ffcf047208 */ /* 0x000fe20002000000 */
[----:B------:R-:W-:-:S04]  /*b900*/  FFMA.FTZ R21, R21, c[0x0][0x23c], -R12 ;  /* 0x00008f0015157a23 */ /* 0x000fc8000001080c */
[----:B------:R-:W-:Y:S01]  /*b910*/  FADD.FTZ R5, R136, -R4 ;  /* 0x8000000488057221 */ /* 0x000fe20000010000 */
[----:B------:R-:W-:Y:S01]  /*b920*/  FSEL R4, R206, RZ, P3 ;  /* 0x000000ffce047208 */ /* 0x000fe20001800000 */
[----:B------:R-:W-:Y:S01]  /*b930*/  FFMA.FTZ R22, R22, c[0x0][0x23c], -R12 ;  /* 0x00008f0016167a23 */ /* 0x000fe2000001080c */
[----:B------:R-:W-:Y:S01]  /*b940*/  MUFU.EX2 R184, R21 ;  /* 0x0000001500b87308 */ /* 0x000fe20000000800 */
[----:B------:R-:W-:Y:S02]  /*b950*/  FMUL.FTZ R5, R5, c[0x0][0x23c] ;  /* 0x00008f0005057a20 */ /* 0x000fe40000410000 */
[----:B------:R-:W-:Y:S02]  /*b960*/  FADD.FTZ R4, R135, -R4 ;  /* 0x8000000487047221 */ /* 0x000fe40000010000 */
[--C-:B------:R-:W-:Y:S02]  /*b970*/  FFMA.FTZ R11, R11, c[0x0][0x23c], -R12.reuse ;  /* 0x00008f000b0b7a23 */ /* 0x100fe4000001080c */
[----:B------:R-:W-:Y:S01]  /*b980*/  FMUL.FTZ R15, R4, c[0x0][0x23c] ;  /* 0x00008f00040f7a20 */ /* 0x000fe20000410000 */
[----:B------:R1:W-:Y:S01]  /*b990*/  MUFU.EX2 R136, R22 ;  /* 0x0000001600887308 */ /* 0x0003e20000000800 */
[----:B------:R-:W-:Y:S01]  /*b9a0*/  FSEL R4, R204, RZ, P1 ;  /* 0x000000ffcc047208 */ /* 0x000fe20000800000 */
[----:B------:R-:W-:-:S04]  /*b9b0*/  FFMA.FTZ R9, R9, c[0x0][0x23c], -R12 ;  /* 0x00008f0009097a23 */ /* 0x000fc8000001080c */
[----:B------:R-:W-:Y:S02]  /*b9c0*/  FADD.FTZ R4, R137, -R4 ;  /* 0x8000000489047221 */ /* 0x000fe40000010000 */
[----:B------:R2:W3:Y:S02]  /*b9d0*/  MUFU.EX2 R16, R5 ;  /* 0x0000000500107308 */ /* 0x0004e40000000800 */
[----:B------:R-:W-:Y:S01]  /*b9e0*/  FMUL.FTZ R4, R4, c[0x0][0x23c] ;  /* 0x00008f0004047a20 */ /* 0x000fe20000410000 */
[----:B-1----:R-:W1:Y:S05]  /*b9f0*/  LDSM.16.MT88.4 R20, [R211+0xa000] ;  /* 0x00a00000d314783b */ /* 0x002e6a0000004200 */
[----:B------:R-:W4:Y:S01]  /*ba00*/  MUFU.EX2 R199, R7 ;  /* 0x0000000700c77308 */ /* 0x000f220000000800 */
[----:B--2---:R-:W-:-:S07]  /*ba10*/  FADD.FTZ R5, R134, -R6 ;  /* 0x8000000686057221 */ /* 0x004fce0000010000 */
[----:B------:R2:W-:Y:S01]  /*ba20*/  MUFU.EX2 R189, R10 ;  /* 0x0000000a00bd7308 */ /* 0x0005e20000000800 */
[----:B---3--:R-:W-:Y:S01]  /*ba30*/  FMUL.FTZ R144, R144, R16 ;  /* 0x0000001090907220 */ /* 0x008fe20000410000 */
[----:B------:R-:W-:Y:S01]  /*ba40*/  F2FP.BF16.PACK_AB R6, R191, R190 ;  /* 0x000000bebf06723e */ /* 0x000fe200000010ff */
[----:B------:R-:W-:Y:S02]  /*ba50*/  FMUL.FTZ R5, R5, c[0x0][0x23c] ;  /* 0x00008f0005057a20 */ /* 0x000fe40000410000 */
[-C--:B------:R-:W-:Y:S02]  /*ba60*/  FMUL.FTZ R145, R145, R16.reuse ;  /* 0x0000001091917220 */ /* 0x080fe40000410000 */
[-C--:B------:R-:W-:Y:S01]  /*ba70*/  FMUL.FTZ R156, R156, R16.reuse ;  /* 0x000000109c9c7220 */ /* 0x080fe20000410000 */
[----:B------:R-:W-:Y:S01]  /*ba80*/  MUFU.EX2 R188, R19 ;  /* 0x0000001300bc7308 */ /* 0x000fe20000000800 */
[-C--:B------:R-:W-:Y:S02]  /*ba90*/  FMUL.FTZ R157, R157, R16.reuse ;  /* 0x000000109d9d7220 */ /* 0x080fe40000410000 */
[----:B------:R-:W-:-:S02]  /*baa0*/  FMUL.FTZ R172, R172, R16 ;  /* 0x00000010acac7220 */ /* 0x000fc40000410000 */
[-C--:B------:R-:W-:Y:S02]  /*bab0*/  FMUL.FTZ R173, R173, R16.reuse ;  /* 0x00000010adad7220 */ /* 0x080fe40000410000 */
[----:B------:R-:W-:Y:S01]  /*bac0*/  FMUL.FTZ R160, R160, R16 ;  /* 0x00000010a0a07220 */ /* 0x000fe20000410000 */
[----:B------:R3:W-:Y:S01]  /*bad0*/  MUFU.EX2 R182, R11 ;  /* 0x0000000b00b67308 */ /* 0x0007e20000000800 */
[----:B--2---:R-:W-:Y:S01]  /*bae0*/  F2FP.BF16.PACK_AB R10, R233, R202 ;  /* 0x000000cae90a723e */ /* 0x004fe200000010ff */
[-C--:B------:R-:W-:Y:S02]  /*baf0*/  FMUL.FTZ R161, R161, R16.reuse ;  /* 0x00000010a1a17220 */ /* 0x080fe40000410000 */
[-C--:B------:R-:W-:Y:S02]  /*bb00*/  FMUL.FTZ R36, R36, R16.reuse ;  /* 0x0000001024247220 */ /* 0x080fe40000410000 */
[-C--:B------:R-:W-:Y:S02]  /*bb10*/  FMUL.FTZ R37, R37, R16.reuse ;  /* 0x0000001025257220 */ /* 0x080fe40000410000 */
[----:B------:R4:W2:Y:S01]  /*bb20*/  MUFU.EX2 R183, R9 ;  /* 0x0000000900b77308 */ /* 0x0008a20000000800 */
[----:B------:R-:W-:-:S02]  /*bb30*/  FMUL.FTZ R80, R80, R16 ;  /* 0x0000001050507220 */ /* 0x000fc40000410000 */
[-C--:B------:R-:W-:Y:S02]  /*bb40*/  FMUL.FTZ R81, R81, R16.reuse ;  /* 0x0000001051517220 */ /* 0x080fe40000410000 */
[-C--:B------:R-:W-:Y:S02]  /*bb50*/  FMUL.FTZ R64, R64, R16.reuse ;  /* 0x0000001040407220 */ /* 0x080fe40000410000 */
[----:B------:R-:W-:Y:S01]  /*bb60*/  FMUL.FTZ R65, R65, R16 ;  /* 0x0000001041417220 */ /* 0x000fe20000410000 */
[----:B------:R-:W5:Y:S01]  /*bb70*/  MUFU.EX2 R15, R15 ;  /* 0x0000000f000f7308 */ /* 0x000f620000000800 */
[----:B---3--:R-:W-:Y:S01]  /*bb80*/  F2FP.BF16.PACK_AB R11, R201, R200 ;  /* 0x000000c8c90b723e */ /* 0x008fe200000010ff */
[-C--:B------:R-:W-:Y:S02]  /*bb90*/  FMUL.FTZ R68, R68, R16.reuse ;  /* 0x0000001044447220 */ /* 0x080fe40000410000 */
[-C--:B------:R-:W-:Y:S02]  /*bba0*/  FMUL.FTZ R69, R69, R16.reuse ;  /* 0x0000001045457220 */ /* 0x080fe40000410000 */
[----:B------:R-:W-:-:S02]  /*bbb0*/  FMUL.FTZ R52, R52, R16 ;  /* 0x0000001034347220 */ /* 0x000fc40000410000 */
[----:B------:R3:W1:Y:S01]  /*bbc0*/  MUFU.EX2 R14, R5 ;  /* 0x00000005000e7308 */ /* 0x0006620000000800 */
[----:B----4-:R-:W-:Y:S01]  /*bbd0*/  F2FP.BF16.PACK_AB R9, R198, R199 ;  /* 0x000000c7c609723e */ /* 0x010fe200000010ff */
[-C--:B------:R-:W-:Y:S01]  /*bbe0*/  FMUL.FTZ R53, R53, R16.reuse ;  /* 0x0000001035357220 */ /* 0x080fe20000410000 */
[----:B--2---:R-:W-:Y:S01]  /*bbf0*/  F2FP.BF16.PACK_AB R7, R136, R183 ;  /* 0x000000b78807723e */ /* 0x004fe200000010ff */
[-C--:B------:R-:W-:Y:S02]  /*bc00*/  FMUL.FTZ R96, R96, R16.reuse ;  /* 0x0000001060607220 */ /* 0x080fe40000410000 */
[----:B------:R-:W-:Y:S02]  /*bc10*/  FMUL.FTZ R97, R97, R16 ;  /* 0x0000001061617220 */ /* 0x000fe40000410000 */
[----:B------:R2:W4:Y:S01]  /*bc20*/  MUFU.EX2 R13, R4 ;  /* 0x00000004000d7308 */ /* 0x0005220000000800 */
[-C--:B-----5:R-:W-:Y:S02]  /*bc30*/  FMUL.FTZ R146, R146, R15.reuse ;  /* 0x0000000f92927220 */ /* 0x0a0fe40000410000 */
[----:B------:R-:W-:-:S02]  /*bc40*/  FMUL.FTZ R147, R147, R15 ;  /* 0x0000000f93937220 */ /* 0x000fc40000410000 */
[-C--:B------:R-:W-:Y:S02]  /*bc50*/  FMUL.FTZ R158, R158, R15.reuse ;  /* 0x0000000f9e9e7220 */ /* 0x080fe40000410000 */
[----:B------:R-:W-:Y:S01]  /*bc60*/  FMUL.FTZ R159, R159, R15 ;  /* 0x0000000f9f9f7220 */ /* 0x000fe20000410000 */
[----:B---3--:R-:W-:Y:S01]  /*bc70*/  F2FP.BF16.PACK_AB R5, R184, R182 ;  /* 0x000000b6b805723e */ /* 0x008fe200000010ff */
[-C--:B-1----:R-:W-:Y:S01]  /*bc80*/  FMUL.FTZ R148, R148, R14.reuse ;  /* 0x0000000e94947220 */ /* 0x082fe20000410000 */
[C---:B------:R-:W-:Y:S01]  /*bc90*/  HMMA.16816.F32.BF16 R144, R8.reuse, R24, R144 ;  /* 0x000000180890723c */ /* 0x040fe20000041890 */
[-C--:B------:R-:W-:Y:S02]  /*bca0*/  FMUL.FTZ R149, R149, R14.reuse ;  /* 0x0000000e95957220 */ /* 0x080fe40000410000 */
[-C--:B------:R-:W-:Y:S02]  /*bcb0*/  FMUL.FTZ R152, R152, R14.reuse ;  /* 0x0000000e98987220 */ /* 0x080fe40000410000 */
[----:B------:R-:W-:Y:S01]  /*bcc0*/  FMUL.FTZ R153, R153, R14 ;  /* 0x0000000e99997220 */ /* 0x000fe20000410000 */
[----:B--2---:R-:W-:Y:S01]  /*bcd0*/  F2FP.BF16.PACK_AB R4, R188, R189 ;  /* 0x000000bdbc04723e */ /* 0x004fe200000010ff */
[-C--:B----4-:R-:W-:Y:S01]  /*bce0*/  FMUL.FTZ R150, R150, R13.reuse ;  /* 0x0000000d96967220 */ /* 0x090fe20000410000 */
[----:B------:R-:W-:Y:S01]  /*bcf0*/  HMMA.16816.F32.BF16 R236, R8, R26, R156 ;  /* 0x0000001a08ec723c */ /* 0x000fe2000004189c */
[----:B------:R-:W-:-:S02]  /*bd00*/  FMUL.FTZ R151, R151, R13 ;  /* 0x0000000d97977220 */ /* 0x000fc40000410000 */
[-C--:B------:R-:W-:Y:S02]  /*bd10*/  FMUL.FTZ R154, R154, R13.reuse ;  /* 0x0000000d9a9a7220 */ /* 0x080fe40000410000 */
[----:B------:R-:W-:Y:S02]  /*bd20*/  FMUL.FTZ R155, R155, R13 ;  /* 0x0000000d9b9b7220 */ /* 0x000fe40000410000 */
        /* <DEDUP_REMOVED lines=124> */
[----:B------:R-:W-:Y:S01]  /*c4f0*/  FFMA.FTZ R4, R178, c[0x0][0x23c], -R3 ;  /* 0x00008f00b2047a23 */ /* 0x000fe20000010803 */
[C---:B------:R-:W-:Y:S01]  /*c500*/  HMMA.16816.F32.BF16 R192, R8.reuse, R26, R80 ;  /* 0x0000001a08c0723c */ /* 0x040fe20000041850 */
[----:B------:R-:W-:Y:S01]  /*c510*/  MOV R5, R143 ;  /* 0x0000008f00057202 */ /* 0x000fe20000000f00 */
[----:B------:R-:W-:Y:S01]  /*c520*/  IMAD.MOV.U32 R6, RZ, RZ, R137 ;  /* 0x000000ffff067224 */ /* 0x000fe200078e0089 */
[----:B------:R1:W-:Y:S01]  /*c530*/  MUFU.EX2 R26, R4 ;  /* 0x00000004001a7308 */ /* 0x0003e20000000800 */
[----:B------:R-:W-:Y:S01]  /*c540*/  MOV R7, R135 ;  /* 0x0000008700077202 */ /* 0x000fe20000000f00 */
[----:B------:R-:W-:Y:S01]  /*c550*/  FMUL.FTZ R85, R85, R16 ;  /* 0x0000001055557220 */ /* 0x000fe20000410000 */
[----:B------:R-:W-:Y:S01]  /*c560*/  MOV R137, R204 ;  /* 0x000000cc00897202 */ /* 0x000fe20000000f00 */
[-C--:B------:R-:W-:Y:S01]  /*c570*/  FMUL.FTZ R86, R86, R15.reuse ;  /* 0x0000000f56567220 */ /* 0x080fe20000410000 */
[C---:B------:R-:W-:Y:S01]  /*c580*/  HMMA.16816.F32.BF16 R236, R8.reuse, R22, R64 ;  /* 0x0000001608ec723c */ /* 0x040fe20000041840 */
[----:B------:R-:W-:Y:S01]  /*c590*/  MOV R80, R172 ;  /* 0x000000ac00507202 */ /* 0x000fe20000000f00 */
[----:B------:R-:W-:Y:S01]  /*c5a0*/  FMUL.FTZ R87, R87, R15 ;  /* 0x0000000f57577220 */ /* 0x000fe20000410000 */
[----:B------:R-:W-:Y:S01]  /*c5b0*/  MOV R81, R159 ;  /* 0x0000009f00517202 */ /* 0x000fe20000000f00 */
[----:B------:R-:W-:Y:S01]  /*c5c0*/  FMUL.FTZ R100, R100, R16 ;  /* 0x0000001064647220 */ /* 0x000fe20000410000 */
[----:B------:R-:W-:Y:S01]  /*c5d0*/  MOV R82, R158 ;  /* 0x0000009e00527202 */ /* 0x000fe20000000f00 */
[----:B------:R-:W-:Y:S01]  /*c5e0*/  FMUL.FTZ R101, R101, R16 ;  /* 0x0000001065657220 */ /* 0x000fe20000410000 */
[----:B------:R-:W-:Y:S01]  /*c5f0*/  MOV R67, R28 ;  /* 0x0000001c00437202 */ /* 0x000fe20000000f00 */
[C---:B------:R-:W-:Y:S01]  /*c600*/  HMMA.16816.F32.BF16 R68, R8.reuse, R24, R68 ;  /* 0x000000180844723c */ /* 0x040fe20000041844 */
[----:B------:R-:W-:Y:S01]  /*c610*/  IMAD.MOV.U32 R64, RZ, RZ, R174 ;  /* 0x000000ffff407224 */ /* 0x000fe200078e00ae */
[----:B------:R-:W-:Y:S01]  /*c620*/  MOV R65, R173 ;  /* 0x000000ad00417202 */ /* 0x000fe20000000f00 */
[----:B-1----:R-:W-:Y:S01]  /*c630*/  FFMA.FTZ R4, R179, c[0x0][0x23c], -R3 ;  /* 0x00008f00b3047a23 */ /* 0x002fe20000010803 */
[----:B------:R-:W1:Y:S01]  /*c640*/  LDSM.16.MT88.4 R172, [R211+0xa800] ;  /* 0x00a80000d3ac783b */ /* 0x000e620000004200 */
[----:B------:R-:W-:Y:S01]  /*c650*/  MOV R66, R29 ;  /* 0x0000001d00427202 */ /* 0x000fe20000000f00 */
[----:B------:R-:W-:Y:S01]  /*c660*/  FMUL.FTZ R102, R102, R15 ;  /* 0x0000000f66667220 */ /* 0x000fe20000410000 */
[----:B------:R2:W3:Y:S01]  /*c670*/  MUFU.EX2 R28, R4 ;  /* 0x00000004001c7308 */ /* 0x0004e20000000800 */
[----:B------:R-:W-:Y:S01]  /*c680*/  HMMA.16816.F32.BF16 R52, R8, R20, R52 ;  /* 0x000000140834723c */ /* 0x000fe20000041834 */
[----:B------:R-:W-:Y:S01]  /*c690*/  MOV R83, R157 ;  /* 0x0000009d00537202 */ /* 0x000fe20000000f00 */
[----:B------:R-:W-:-:S02]  /*c6a0*/  FMUL.FTZ R103, R103, R15 ;  /* 0x0000000f67677220 */ /* 0x000fc40000410000 */
[-C--:B------:R-:W-:Y:S02]  /*c6b0*/  FMUL.FTZ R112, R112, R16.reuse ;  /* 0x0000001070707220 */ /* 0x080fe40000410000 */
[----:B------:R-:W-:Y:S02]  /*c6c0*/  FMUL.FTZ R113, R113, R16 ;  /* 0x0000001071717220 */ /* 0x000fe40000410000 */
[----:B------:R-:W-:Y:S01]  /*c6d0*/  HMMA.16816.F32.BF16 R240, R8, R30, R48 ;  /* 0x0000001e08f0723c */ /* 0x000fe20000041830 */
[----:B------:R-:W-:Y:S01]  /*c6e0*/  LDSM.16.MT88.4 R48, [R214+0xa800] ;  /* 0x00a80000d630783b */ /* 0x000fe20000004200 */
[-C--:B------:R-:W-:Y:S02]  /*c6f0*/  FMUL.FTZ R114, R114, R15.reuse ;  /* 0x0000000f72727220 */ /* 0x080fe40000410000 */
[----:B------:R-:W-:Y:S02]  /*c700*/  FMUL.FTZ R115, R115, R15 ;  /* 0x0000000f73737220 */ /* 0x000fe40000410000 */
[----:B--2---:R-:W-:-:S02]  /*c710*/  FFMA.FTZ R4, R196, c[0x0][0x23c], -R3 ;  /* 0x00008f00c4047a23 */ /* 0x004fc40000010803 */
[C---:B------:R-:W-:Y:S01]  /*c720*/  HMMA.16816.F32.BF16 R116, R8.reuse, R32, R116 ;  /* 0x000000200874723c */ /* 0x040fe20000041874 */
[----:B------:R-:W-:Y:S01]  /*c730*/  FFMA.FTZ R3, R197, c[0x0][0x23c], -R3 ;  /* 0x00008f00c5037a23 */ /* 0x000fe20000010803 */
[----:B------:R2:W-:Y:S06]  /*c740*/  MUFU.EX2 R29, R4 ;  /* 0x00000004001d7308 */ /* 0x0005ec0000000800 */
[C---:B------:R-:W-:Y:S02]  /*c750*/  HMMA.16816.F32.BF16 R32, R8.reuse, R34, R128 ;  /* 0x000000220820723c */ /* 0x040fe40000041880 */
[----:B------:R4:W5:Y:S05]  /*c760*/  MUFU.EX2 R27, R3 ;  /* 0x00000003001b7308 */ /* 0x00096a0000000800 */
[----:B---3--:R-:W-:Y:S01]  /*c770*/  F2FP.BF16.PACK_AB R128, R28, R26 ;  /* 0x0000001a1c80723e */ /* 0x008fe200000010ff */
[----:B------:R-:W-:Y:S01]  /*c780*/  HMMA.16816.F32.BF16 R84, R8, R36, R84 ;  /* 0x000000240854723c */ /* 0x000fe20000041854 */
[----:B--2---:R-:W-:-:S02]  /*c790*/  MOV R4, R156 ;  /* 0x0000009c00047202 */ /* 0x004fc40000000f00 */
[----:B------:R-:W2:Y:S05]  /*c7a0*/  LDSM.16.MT88.4 R156, [R209+0xa800] ;  /* 0x00a80000d19c783b */ /* 0x000eaa0000004200 */
[----:B------:R-:W-:Y:S01]  /*c7b0*/  HMMA.16816.F32.BF16 R100, R8, R40, R100 ;  /* 0x000000280864723c */ /* 0x000fe20000041864 */
[----:B----4-:R-:W-:Y:S01]  /*c7c0*/  FFMA.FTZ R3, R142, c[0x0][0x23c], -R2 ;  /* 0x00008f008e037a23 */ /* 0x010fe20000010802 */
[----:B-----5:R-:W-:-:S03]  /*c7d0*/  F2FP.BF16.PACK_AB R130, R27, R29 ;  /* 0x0000001d1b82723e */ /* 0x020fc600000010ff */
[----:B------:R3:W-:Y:S02]  /*c7e0*/  MUFU.EX2 R22, R3 ;  /* 0x0000000300167308 */ /* 0x0007e40000000800 */
[----:B---3--:R-:W-:-:S06]  /*c7f0*/  FFMA.FTZ R3, R141, c[0x0][0x23c], -R2 ;  /* 0x00008f008d037a23 */ /* 0x008fcc0000010802 */
[----:B------:R3:W4:Y:S02]  /*c800*/  MUFU.EX2 R24, R3 ;  /* 0x0000000300187308 */ /* 0x0007240000000800 */
[--C-:B---3--:R-:W-:Y:S01]  /*c810*/  FFMA.FTZ R3, R133, c[0x0][0x23c], -R2.reuse ;  /* 0x00008f0085037a23 */ /* 0x108fe20000010802 */
[----:B----4-:R-:W-:Y:S01]  /*c820*/  F2FP.BF16.PACK_AB R129, R24, R22 ;  /* 0x000000161881723e */ /* 0x010fe200000010ff */
[----:B------:R-:W-:Y:S02]  /*c830*/  FFMA.FTZ R2, R140, c[0x0][0x23c], -R2 ;  /* 0x00008f008c027a23 */ /* 0x000fe40000010802 */
[----:B------:R-:W-:Y:S02]  /*c840*/  HMMA.16816.F32.BF16 R140, R8, R38, R96 ;  /* 0x00000026088c723c */ /* 0x000fe40000041860 */
[----:B------:R-:W-:Y:S05]  /*c850*/  MUFU.EX2 R25, R3 ;  /* 0x0000000300197308 */ /* 0x000fea0000000800 */
[----:B------:R-:W-:-:S03]  /*c860*/  MOV R98, R18 ;  /* 0x0000001200627202 */ /* 0x000fc60000000f00 */
[----:B------:R3:W4:Y:S01]  /*c870*/  MUFU.EX2 R23, R2 ;  /* 0x0000000200177308 */ /* 0x0007220000000800 */
[----:B------:R-:W-:Y:S02]  /*c880*/  MOV R99, R17 ;  /* 0x0000001100637202 */ /* 0x000fe40000000f00 */
[----:B------:R-:W-:Y:S02]  /*c890*/  MOV R97, R19 ;  /* 0x0000001300617202 */ /* 0x000fe40000000f00 */
[----:B------:R-:W-:Y:S01]  /*c8a0*/  MOV R96, R134 ;  /* 0x0000008600607202 */ /* 0x000fe20000000f00 */
[----:B---3--:R-:W-:Y:S01]  /*c8b0*/  FFMA.FTZ R2, R132, c[0x0][0x23c], -R0 ;  /* 0x00008f0084027a23 */ /* 0x008fe20000010800 */
[----:B----4-:R-:W-:Y:S01]  /*c8c0*/  F2FP.BF16.PACK_AB R131, R23, R25 ;  /* 0x000000191783723e */ /* 0x010fe200000010ff */
[----:B------:R-:W-:Y:S01]  /*c8d0*/  HMMA.16816.F32.BF16 R132, R8, R42, R112 ;  /* 0x0000002a0884723c */ /* 0x000fe20000041870 */
[----:B------:R-:W3:Y:S01]  /*c8e0*/  LDSM.16.MT88.4 R112, [R214+0xb800] ;  /* 0x00b80000d670783b */ /* 0x000ee20000004200 */
[----:B------:R4:W-:Y:S05]  /*c8f0*/  MUFU.EX2 R20, R2 ;  /* 0x0000000200147308 */ /* 0x0009ea0000000800 */
[----:B------:R-:W-:Y:S01]  /*c900*/  FFMA.FTZ R11, R251, R16, R232 ;  /* 0x00000010fb0b7223 */ /* 0x000fe200000100e8 */
[----:B-1----:R-:W-:Y:S01]  /*c910*/  HMMA.16816.F32.BF16 R160, R128, R172, R160 ;  /* 0x000000ac80a0723c */ /* 0x002fe200000418a0 */
[----:B------:R-:W-:-:S02]  /*c920*/  FFMA.FTZ R8, R250, R15, R199 ;  /* 0x0000000ffa087223 */ /* 0x000fc400000100c7 */
[----:B------:R-:W-:Y:S02]  /*c930*/  FADD.FTZ R11, R203, R11 ;  /* 0x0000000bcb0b7221 */ /* 0x000fe40000010000 */
[----:B------:R-:W-:-:S03]  /*c940*/  FADD.FTZ R10, R198, R8 ;  /* 0x00000008c60a7221 */ /* 0x000fc60000010000 */
[----:B--2---:R-:W-:Y:S01]  /*c950*/  HMMA.16816.F32.BF16 R144, R128, R156, R144 ;  /* 0x0000009c8090723c */ /* 0x004fe20000041890 */
[----:B----4-:R-:W-:-:S04]  /*c960*/  FFMA.FTZ R2, R176, c[0x0][0x23c], -R0 ;  /* 0x00008f00b0027a23 */ /* 0x010fc80000010800 */
[----:B------:R1:W2:Y:S03]  /*c970*/  MUFU.EX2 R21, R2 ;  /* 0x0000000200157308 */ /* 0x0002a60000000800 */
[----:B------:R-:W-:Y:S01]  /*c980*/  HMMA.16816.F32.BF16 R36, R128, R48, R80 ;  /* 0x000000308024723c */ /* 0x000fe20000041850 */
[----:B------:R-:W4:Y:S01]  /*c990*/  LDSM.16.MT88.4 R80, [R209+0xb800] ;  /* 0x00b80000d150783b */ /* 0x000f220000004200 */
[--C-:B-1----:R-:W-:Y:S01]  /*c9a0*/  FFMA.FTZ R2, R177, c[0x0][0x23c], -R0.reuse ;  /* 0x00008f00b1027a23 */ /* 0x102fe20000010800 */
[----:B--2---:R-:W-:Y:S01]  /*c9b0*/  F2FP.BF16.PACK_AB R124, R21, R20 ;  /* 0x00000014157c723e */ /* 0x004fe200000010ff */
[----:B------:R-:W-:-:S04]  /*c9c0*/  FFMA.FTZ R0, R181, c[0x0][0x23c], -R0 ;  /* 0x00008f00b5007a23 */ /* 0x000fc80000010800 */
[C---:B---3--:R-:W-:Y:S01]  /*c9d0*/  HMMA.16816.F32.BF16 R100, R128.reuse, R112, R100 ;  /* 0x000000708064723c */ /* 0x048fe20000041864 */
[----:B------:R-:W-:Y:S08]  /*c9e0*/  MUFU.EX2 R19, R2 ;  /* 0x0000000200137308 */ /* 0x000ff00000000800 */
[----:B------:R1:W2:Y:S01]  /*c9f0*/  MUFU.EX2 R18, R0 ;  /* 0x0000000000127308 */ /* 0x0002a20000000800 */
[----:B----4-:R-:W-:Y:S01]  /*ca00*/  HMMA.16816.F32.BF16 R68, R128, R80, R68 ;  /* 0x000000508044723c */ /* 0x010fe20000041844 */
        /* <DEDUP_REMOVED lines=44> */
[----:B------:R-:W-:Y:S07]  /*ccd0*/  HMMA.16816.F32.BF16 R112, R128, R114, R132 ;  /* 0x000000728070723c */ /* 0x000fee0000041884 */
[----:B------:R-:W-:Y:S01]  /*cce0*/  MOV R135, R206 ;  /* 0x000000ce00877202 */ /* 0x000fe20000000f00 */
[----:B------:R-:W-:Y:S01]  /*ccf0*/  HMMA.16816.F32.BF16 R124, R124, R6, R244 ;  /* 0x000000067c7c723c */ /* 0x000fe200000418f4 */
[----:B------:R-:W-:-:S07]  /*cd00*/  MOV R134, R205 ;  /* 0x000000cd00867202 */ /* 0x000fce0000000f00 */
[----:B------:R-:W-:Y:S07]  /*cd10*/  HMMA.16816.F32.BF16 R128, R128, R6, R32 ;  /* 0x000000068080723c */ /* 0x000fee0000041820 */
[----:B------:R-:W-:Y:S02]  /*cd20*/  FADD.FTZ R6, R202, R11 ;  /* 0x0000000bca067221 */ /* 0x000fe40000010000 */
[----:B------:R-:W-:Y:S02]  /*cd30*/  FADD.FTZ R7, R183, R8 ;  /* 0x00000008b7077221 */ /* 0x000fe40000010000 */
[----:B------:R-:W-:-:S02]  /*cd40*/  FADD.FTZ R251, R233, R6 ;  /* 0x00000006e9fb7221 */ /* 0x000fc40000010000 */
[----:B------:R-:W-:Y:S02]  /*cd50*/  FADD.FTZ R6, R201, R5 ;  /* 0x00000005c9067221 */ /* 0x000fe40000010000 */
[----:B------:R-:W-:Y:S02]  /*cd60*/  FADD.FTZ R5, R191, R4 ;  /* 0x00000004bf057221 */ /* 0x000fe40000010000 */
[----:B------:R-:W-:Y:S01]  /*cd70*/  FADD.FTZ R4, R136, R7 ;  /* 0x0000000788047221 */ /* 0x000fe20000010000 */
[----:B------:R-:W-:Y:S01]  /*cd80*/  MOV R136, R207 ;  /* 0x000000cf00887202 */ /* 0x000fe20000000f00 */
        /* <DEDUP_REMOVED lines=16> */
[----:B------:R-:W-:Y:S05]  /*ce90*/  @!P0 BRA `(.L_x_1049) ;  /* 0x00002a5000008947 */ /* 0x000fea0003800000 */
[----:B------:R-:W2:Y:S01]  /*cea0*/  LDL.64 R178, [R1+0x30] ;  /* 0x0000300001b27983 */ /* 0x000ea20000100a00 */
[----:B------:R-:W-:Y:S01]  /*ceb0*/  UIADD3 UR4, UR8, -0x2, URZ ;  /* 0xfffffffe08047890 */ /* 0x000fe2000fffe03f */
[----:B------:R-:W-:-:S04]  /*cec0*/  DEPBAR.LE SB0, 0x0 ;  /* 0x000080000000791a */ /* 0x000fc80000000000 */
[----:B------:R-:W3:Y:S01]  /*ced0*/  LDL.LU.64 R30, [R1] ;  /* 0x00000000011e7983 */ /* 0x000ee20000300a00 */
[----:B------:R-:W-:Y:S01]  /*cee0*/  IMAD.U32 R0, RZ, RZ, UR4 ;  /* 0x00000004ff007e24 */ /* 0x000fe2000f8e00ff */
[----:B------:R-:W-:Y:S02]  /*cef0*/  ULDC.64 UR4, c[0x0][0x1a0] ;  /* 0x0000680000047ab9 */ /* 0x000fe40000000a00 */
[----:B------:R-:W-:Y:S01]  /*cf00*/  BAR.SYNC.DEFER_BLOCKING 0x0 ;  /* 0x0000000000007b1d */ /* 0x000fe20000010000 */
[----:B------:R-:W-:Y:S01]  /*cf10*/  USHF.L.U32 UR15, UR4, 0x6, URZ ;  /* 0x00000006040f7899 */ /* 0x000fe2000800063f */
[----:B------:R-:W-:Y:S01]  /*cf20*/  IADD3 R4, P1, R138, -UR10, RZ ;  /* 0x8000000a8a047c10 */ /* 0x000fe2000ff3e0ff */
[----:B------:R-:W-:Y:S02]  /*cf30*/  UIADD3 UR20, UR8, -0x5, URZ ;  /* 0xfffffffb08147890 */ /* 0x000fe4000fffe03f */
[----:B------:R-:W-:Y:S01]  /*cf40*/  UIADD3 UR15, UP0, -UR15, 0x80, URZ ;  /* 0x000000800f0f7890 */ /* 0x000fe2000ff1e13f */
[----:B------:R-:W-:Y:S01]  /*cf50*/  IADD3.X R5, R139, ~UR14, RZ, P1, !PT ;  /* 0x8000000e8b057c10 */ /* 0x000fe20008ffe4ff */
[----:B------:R-:W-:-:S02]  /*cf60*/  UMOV UR16, 0x6 ;  /* 0x0000000600107882 */ /* 0x000fc40000000000 */
[----:B------:R-:W-:-:S04]  /*cf70*/  USHF.L.U64.HI UR5, UR4, UR16, UR5 ;  /* 0x0000001004057299 */ /* 0x000fc80008010205 */
[----:B------:R-:W-:Y:S02]  /*cf80*/  UIADD3.X UR5, URZ, ~UR5, URZ, UP0, !UPT ;  /* 0x800000053f057290 */ /* 0x000fe400087fe43f */
[----:B------:R-:W-:Y:S01]  /*cf90*/  UISETP.GT.AND UP0, UPT, UR20, UR9, UPT ;  /* 0x000000091400728c */ /* 0x000fe2000bf04270 */
[----:B--2---:R-:W-:-:S04]  /*cfa0*/  IMAD.MOV.U32 R2, RZ, RZ, R178 ;  /* 0x000000ffff027224 */ /* 0x004fc800078e00b2 */
[----:B------:R-:W-:Y:S01]  /*cfb0*/  IMAD R0, R0, UR17, R2 ;  /* 0x0000001100007c24 */ /* 0x000fe2000f8e0202 */
[----:B------:R-:W-:-:S04]  /*cfc0*/  IADD3 R2, P0, R138, UR15, RZ ;  /* 0x0000000f8a027c10 */ /* 0x000fc8000ff1e0ff */
[----:B------:R-:W-:Y:S02]  /*cfd0*/  LEA R6, R0, c[0x0][0x170], 0x1 ;  /* 0x00005c0000067a11 */ /* 0x000fe400078e08ff */
[----:B------:R-:W-:Y:S02]  /*cfe0*/  IADD3.X R3, R139, UR5, RZ, P0, !PT ;  /* 0x000000058b037c10 */ /* 0x000fe400087fe4ff */
[----:B------:R-:W-:Y:S02]  /*cff0*/  IADD3 R6, R6, -UR10, RZ ;  /* 0x8000000a06067c10 */ /* 0x000fe4000fffe0ff */
[----:B------:R-:W-:Y:S02]  /*d000*/  PLOP3.LUT P0, PT, PT, PT, UP0, 0x80, 0x0 ;  /* 0x000000000000781c */ /* 0x000fe40003f0f008 */
[----:B------:R-:W-:-:S04]  /*d010*/  IADD3 R6, R6, -UR10, RZ ;  /* 0x8000000a06067c10 */ /* 0x000fc8000fffe0ff */
[C---:B------:R-:W-:Y:S02]  /*d020*/  IADD3 R8, P3, R6.reuse, -UR10, RZ ;  /* 0x8000000a06087c10 */ /* 0x040fe4000ff7e0ff */
[----:B------:R-:W-:Y:S02]  /*d030*/  IADD3 R6, P2, R6, UR15, RZ ;  /* 0x0000000f06067c10 */ /* 0x000fe4000ff5e0ff */
[C---:B---3--:R-:W-:Y:S02]  /*d040*/  IADD3.X R9, R31.reuse, ~UR14, RZ, P3, !PT ;  /* 0x8000000e1f097c10 */ /* 0x048fe40009ffe4ff */
[----:B------:R-:W-:-:S03]  /*d050*/  IADD3.X R7, R31, UR5, RZ, P2, !PT ;  /* 0x000000051f077c10 */ /* 0x000fc600097fe4ff */
[----:B------:R-:W-:Y:S01]  /*d060*/  @!PT LDS RZ, [RZ] ;  /* 0x00000000fffff984 */ /* 0x000fe20000000800 */
[----:B------:R-:W-:Y:S01]  /*d070*/  @!PT LDS RZ, [RZ] ;  /* 0x00000000fffff984 */ /* 0x000fe20000000800 */
[----:B------:R-:W-:Y:S01]  /*d080*/  @!PT LDS RZ, [RZ] ;  /* 0x00000000fffff984 */ /* 0x000fe20000000800 */
[----:B------:R1:W-:Y:S04]  /*d090*/  LDGSTS.E.BYPASS.LTC128B.128 [R223+0xa000], [R8.64] ;  /* 0x0a00000008df7fae */ /* 0x0003e8000b901d52 */
[----:B------:R2:W-:Y:S04]  /*d0a0*/  LDGSTS.E.BYPASS.LTC128B.128 [R223+0xb000], [R6.64] ;  /* 0x0b00000006df7fae */ /* 0x0005e8000b901d52 */
[----:B------:R2:W-:Y:S04]  /*d0b0*/  LDGSTS.E.BYPASS.LTC128B.128 [R223+0xa800], [R4.64] ;  /* 0x0a80000004df7fae */ /* 0x0005e8000b901d52 */
[----:B------:R3:W-:Y:S04]  /*d0c0*/  LDGSTS.E.BYPASS.LTC128B.128 [R223+0xb800], [R2.64] ;  /* 0x0b80000002df7fae */ /* 0x0007e8000b901d52 */
[----:B------:R-:W-:Y:S04]  /*d0d0*/  LDSM.16.M88.4 R24, [R208+0x8000] ;  /* 0x00800000d018783b */ /* 0x000fe80000000200 */
[----:B------:R-:W-:Y:S04]  /*d0e0*/  LDSM.16.M88.4 R20, [R208+0x8800] ;  /* 0x00880000d014783b */ /* 0x000fe80000000200 */
[----:B------:R-:W4:Y:S04]  /*d0f0*/  LDSM.16.M88.4 R12, [R210] ;  /* 0x00000000d20c783b */ /* 0x000f280000000200 */
[----:B-1----:R-:W1:Y:S04]  /*d100*/  LDSM.16.M88.4 R8, [R210+0x2000] ;  /* 0x00200000d208783b */ /* 0x002e680000000200 */
[----:B------:R-:W-:Y:S04]  /*d110*/  LDSM.16.M88.4 R32, [R219] ;  /* 0x00000000db20783b */ /* 0x000fe80000000200 */
[----:B--2---:R-:W2:Y:S04]  /*d120*/  LDSM.16.M88.4 R4, [R212+0x2000] ;  /* 0x00200000d404783b */ /* 0x004ea80000000200 */
[----:B------:R-:W5:Y:S04]  /*d130*/  LDSM.16.M88.4 R28, [R222] ;  /* 0x00000000de1c783b */ /* 0x000f680000000200 */
[----:B------:R-:W2:Y:S04]  /*d140*/  LDSM.16.M88.4 R16, [R212] ;  /* 0x00000000d410783b */ /* 0x000ea80000000200 */
[----:B------:R-:W0:Y:S01]  /*d150*/  LDGDEPBAR ;  /* 0x00000000000079af */ /* 0x000e220000000000 */
[----:B----4-:R-:W-:Y:S08]  /*d160*/  HMMA.16816.F32.BF16 R184, R12, R20, RZ ;  /* 0x000000140cb8723c */ /* 0x010ff000000418ff */
[C---:B-1----:R-:W-:Y:S08]  /*d170*/  HMMA.16816.F32.BF16 R140, R8.reuse, R24, RZ ;  /* 0x00000018088c723c */ /* 0x042ff000000418ff */
[C---:B------:R-:W-:Y:S08]  /*d180*/  HMMA.16816.F32.BF16 R132, R8.reuse, R20, RZ ;  /* 0x000000140884723c */ /* 0x040ff000000418ff */
[C---:B------:R-:W-:Y:S08]  /*d190*/  HMMA.16816.F32.BF16 R136, R8.reuse, R26, RZ ;  /* 0x0000001a0888723c */ /* 0x040ff000000418ff */
[-C--:B------:R-:W-:Y:S08]  /*d1a0*/  HMMA.16816.F32.BF16 R8, R8, R22.reuse, RZ ;  /* 0x000000160808723c */ /* 0x080ff000000418ff */
[----:B------:R-:W-:Y:S08]  /*d1b0*/  HMMA.16816.F32.BF16 R180, R12, R22, RZ ;  /* 0x000000160cb4723c */ /* 0x000ff000000418ff */
[----:B--2---:R-:W-:Y:S08]  /*d1c0*/  HMMA.16816.F32.BF16 R176, R4, R32, R140 ;  /* 0x0000002004b0723c */ /* 0x004ff0000004188c */
[C---:B------:R-:W-:Y:S08]  /*d1d0*/  HMMA.16816.F32.BF16 R188, R12.reuse, R24, RZ ;  /* 0x000000180cbc723c */ /* 0x040ff000000418ff */
[----:B------:R-:W-:Y:S01]  /*d1e0*/  HMMA.16816.F32.BF16 R192, R12, R26, RZ ;  /* 0x0000001a0cc0723c */ /* 0x000fe200000418ff */
[----:B------:R-:W-:Y:S04]  /*d1f0*/  LDSM.16.M88.4 R12, [R216+0x8000] ;  /* 0x00800000d80c783b */ /* 0x000fe80000000200 */
[----:B------:R-:W-:Y:S03]  /*d200*/  LDSM.16.M88.4 R24, [R216+0x8800] ;  /* 0x00880000d818783b */ /* 0x000fe60000000200 */
[C---:B-----5:R-:W-:Y:S08]  /*d210*/  HMMA.16816.F32.BF16 R140, R4.reuse, R28, R132 ;  /* 0x0000001c048c723c */ /* 0x060ff00000041884 */
[C---:B------:R-:W-:Y:S08]  /*d220*/  HMMA.16816.F32.BF16 R136, R4.reuse, R34, R136 ;  /* 0x000000220488723c */ /* 0x040ff00000041888 */
[----:B------:R-:W-:Y:S01]  /*d230*/  HMMA.16816.F32.BF16 R20, R4, R30, R8 ;  /* 0x0000001e0414723c */ /* 0x000fe20000041808 */
[----:B------:R-:W1:Y:S04]  /*d240*/  LDSM.16.M88.4 R4, [R218+0x2000] ;  /* 0x00200000da04783b */ /* 0x000e680000000200 */
[----:B------:R-:W2:Y:S03]  /*d250*/  LDSM.16.M88.4 R8, [R218] ;  /* 0x00000000da08783b */ /* 0x000ea60000000200 */
[C---:B------:R-:W-:Y:S08]  /*d260*/  HMMA.16816.F32.BF16 R132, R16.reuse, R32, R188 ;  /* 0x000000201084723c */ /* 0x040ff000000418bc */
[C---:B------:R-:W-:Y:S08]  /*d270*/  HMMA.16816.F32.BF16 R196, R16.reuse, R28, R184 ;  /* 0x0000001c10c4723c */ /* 0x040ff000000418b8 */
[C---:B------:R-:W-:Y:S08]  /*d280*/  HMMA.16816.F32.BF16 R184, R16.reuse, R34, R192 ;  /* 0x0000002210b8723c */ /* 0x040ff000000418c0 */
[----:B------:R-:W-:Y:S01]  /*d290*/  HMMA.16816.F32.BF16 R32, R16, R30, R180 ;  /* 0x0000001e1020723c */ /* 0x000fe200000418b4 */
[----:B------:R-:W-:Y:S04]  /*d2a0*/  LDSM.16.M88.4 R16, [R217] ;  /* 0x00000000d910783b */ /* 0x000fe80000000200 */
[----:B------:R-:W-:Y:S03]  /*d2b0*/  LDSM.16.M88.4 R28, [R215+0x800] ;  /* 0x00080000d71c783b */ /* 0x000fe60000000200 */
[C---:B-1----:R-:W-:Y:S08]  /*d2c0*/  HMMA.16816.F32.BF16 R180, R4.reuse, R12, R176 ;  /* 0x0000000c04b4723c */ /* 0x042ff000000418b0 */
[C---:B------:R-:W-:Y:S08]  /*d2d0*/  HMMA.16816.F32.BF16 R192, R4.reuse, R24, R140 ;  /* 0x0000001804c0723c */ /* 0x040ff0000004188c */
[C---:B------:R-:W-:Y:S08]  /*d2e0*/  HMMA.16816.F32.BF16 R188, R4.reuse, R14, R136 ;  /* 0x0000000e04bc723c */ /* 0x040ff00000041888 */
[----:B------:R-:W-:Y:S01]  /*d2f0*/  HMMA.16816.F32.BF16 R176, R4, R26, R20 ;  /* 0x0000001a04b0723c */ /* 0x000fe20000041814 */
[----:B------:R-:W1:Y:S04]  /*d300*/  LDSM.16.M88.4 R4, [R217+0x2000] ;  /* 0x00200000d904783b */ /* 0x000e680000000200 */
[----:B------:R-:W4:Y:S03]  /*d310*/  LDSM.16.M88.4 R20, [R215] ;  /* 0x00000000d714783b */ /* 0x000f260000000200 */
[C---:B--2---:R-:W-:Y:S08]  /*d320*/  HMMA.16816.F32.BF16 R140, R8.reuse, R12, R132 ;  /* 0x0000000c088c723c */ /* 0x044ff00000041884 */
[C---:B------:R-:W-:Y:S01]  /*d330*/  HMMA.16816.F32.BF16 R132, R8.reuse, R14, R184 ;  /* 0x0000000e0884723c */ /* 0x040fe200000418b8 */
[----:B------:R-:W-:Y:S07]  /*d340*/  LDSM.16.M88.4 R12, [R210+0x6000] ;  /* 0x00600000d20c783b */ /* 0x000fee0000000200 */
[C---:B------:R-:W-:Y:S08]  /*d350*/  HMMA.16816.F32.BF16 R136, R8.reuse, R24, R196 ;  /* 0x000000180888723c */ /* 0x040ff000000418c4 */
[----:B------:R-:W-:Y:S01]  /*d360*/  HMMA.16816.F32.BF16 R32, R8, R26, R32 ;  /* 0x0000001a0820723c */ /* 0x000fe20000041820 */
[----:B------:R-:W2:Y:S04]  /*d370*/  LDSM.16.M88.4 R24, [R208+0x9000] ;  /* 0x00900000d018783b */ /* 0x000ea80000000200 */
[----:B------:R-:W-:Y:S03]  /*d380*/  LDSM.16.M88.4 R8, [R210+0x4000] ;  /* 0x00400000d208783b */ /* 0x000fe60000000200 */
[C---:B-1----:R-:W-:Y:S08]  /*d390*/  HMMA.16816.F32.BF16 R196, R4.reuse, R28, R192 ;  /* 0x0000001c04c4723c */ /* 0x042ff000000418c0 */
[C---:B----4-:R-:W-:Y:S08]  /*d3a0*/  HMMA.16816.F32.BF16 R200, R4.reuse, R22, R188 ;  /* 0x0000001604c8723c */ /* 0x050ff000000418bc */
[-C--:B------:R-:W-:Y:S08]  /*d3b0*/  HMMA.16816.F32.BF16 R180, R4, R20.reuse, R180 ;  /* 0x0000001404b4723c */ /* 0x080ff000000418b4 */
[C---:B------:R-:W-:Y:S08]  /*d3c0*/  HMMA.16816.F32.BF16 R188, R16.reuse, R20, R140 ;  /* 0x0000001410bc723c */ /* 0x040ff0000004188c */
[----:B------:R-:W-:Y:S01]  /*d3d0*/  HMMA.16816.F32.BF16 R184, R16, R22, R132 ;  /* 0x0000001610b8723c */ /* 0x000fe20000041884 */
[----:B------:R-:W1:Y:S04]  /*d3e0*/  LDSM.16.M88.4 R20, [R208+0x9800] ;  /* 0x00980000d014783b */ /* 0x000e680000000200 */
[----:B------:R-:W-:Y:S03]  /*d3f0*/  LDSM.16.M88.4 R132, [R221] ;  /* 0x00000000dd84783b */ /* 0x000fe60000000200 */
[-C--:B------:R-:W-:Y:S01]  /*d400*/  HMMA.16816.F32.BF16 R192, R4, R30.reuse, R176 ;  /* 0x0000001e04c0723c */ /* 0x080fe200000418b0 */
[----:B------:R-:W4:Y:S07]  /*d410*/  LDSM.16.M88.4 R4, [R212+0x6000] ;  /* 0x00600000d404783b */ /* 0x000f2e0000000200 */
[C---:B------:R-:W-:Y:S01]  /*d420*/  HMMA.16816.F32.BF16 R140, R16.reuse, R30, R32 ;  /* 0x0000001e108c723c */ /* 0x040fe20000041820 */
[----:B------:R-:W5:Y:S07]  /*d430*/  LDSM.16.M88.4 R32, [R220] ;  /* 0x00000000dc20783b */ /* 0x000f6e0000000200 */
[----:B------:R-:W-:Y:S01]  /*d440*/  HMMA.16816.F32.BF16 R176, R16, R28, R136 ;  /* 0x0000001c10b0723c */ /* 0x000fe20000041888 */
[----:B------:R-:W3:Y:S07]  /*d450*/  LDSM.16.M88.4 R16, [R212+0x4000] ;  /* 0x00400000d410783b */ /* 0x000eee0000000200 */
[C---:B--2---:R-:W-:Y:S08]  /*d460*/  HMMA.16816.F32.BF16 R136, R12.reuse, R24, R180 ;  /* 0x000000180c88723c */ /* 0x044ff000000418b4 */
[C---:B------:R-:W-:Y:S08]  /*d470*/  HMMA.16816.F32.BF16 R28, R12.reuse, R26, R200 ;  /* 0x0000001a0c1c723c */ /* 0x040ff000000418c8 */
[C---:B-1----:R-:W-:Y:S08]  /*d480*/  HMMA.16816.F32.BF16 R180, R12.reuse, R20, R196 ;  /* 0x000000140cb4723c */ /* 0x042ff000000418c4 */
[----:B------:R-:W-:Y:S08]  /*d490*/  HMMA.16816.F32.BF16 R12, R12, R22, R192 ;  /* 0x000000160c0c723c */ /* 0x000ff000000418c0 */
[C---:B------:R-:W-:Y:S08]  /*d4a0*/  HMMA.16816.F32.BF16 R192, R8.reuse, R26, R184 ;  /* 0x0000001a08c0723c */ /* 0x040ff000000418b8 */
[C---:B------:R-:W-:Y:S01]  /*d4b0*/  HMMA.16816.F32.BF16 R196, R8.reuse, R24, R188 ;  /* 0x0000001808c4723c */ /* 0x040fe200000418bc */
[----:B------:R-:W-:Y:S07]  /*d4c0*/  LDSM.16.M88.4 R24, [R216+0x9000] ;  /* 0x00900000d818783b */ /* 0x000fee0000000200 */
[C---:B------:R-:W-:Y:S08]  /*d4d0*/  HMMA.16816.F32.BF16 R184, R8.reuse, R22, R140 ;  /* 0x0000001608b8723c */ /* 0x040ff0000004188c */
[----:B------:R-:W-:Y:S08]  /*d4e0*/  HMMA.16816.F32.BF16 R188, R8, R20, R176 ;  /* 0x0000001408bc723c */ /* 0x000ff000000418b0 */
[C---:B----4-:R-:W-:Y:S08]  /*d4f0*/  HMMA.16816.F32.BF16 R140, R4.reuse, R132, R136 ;  /* 0x00000084048c723c */ /* 0x050ff00000041888 */
[C---:B------:R-:W-:Y:S01]  /*d500*/  HMMA.16816.F32.BF16 R136, R4.reuse, R134, R28 ;  /* 0x000000860488723c */ /* 0x040fe2000004181c */
[----:B------:R-:W-:Y:S07]  /*d510*/  LDSM.16.M88.4 R28, [R216+0x9800] ;  /* 0x00980000d81c783b */ /* 0x000fee0000000200 */
[C---:B-----5:R-:W-:Y:S08]  /*d520*/  HMMA.16816.F32.BF16 R20, R4.reuse, R32, R180 ;  /* 0x000000200414723c */ /* 0x060ff000000418b4 */
[----:B------:R-:W-:Y:S01]  /*d530*/  HMMA.16816.F32.BF16 R8, R4, R34, R12 ;  /* 0x000000220408723c */ /* 0x000fe2000004180c */
[----:B------:R-:W1:Y:S04]  /*d540*/  LDSM.16.M88.4 R4, [R218+0x6000] ;  /* 0x00600000da04783b */ /* 0x000e680000000200 */
[----:B------:R-:W2:Y:S03]  /*d550*/  LDSM.16.M88.4 R12, [R218+0x4000] ;  /* 0x00400000da0c783b */ /* 0x000ea60000000200 */
[C---:B---3--:R-:W-:Y:S08]  /*d560*/  HMMA.16816.F32.BF16 R176, R16.reuse, R132, R196 ;  /* 0x0000008410b0723c */ /* 0x048ff000000418c4 */
[C---:B------:R-:W-:Y:S08]  /*d570*/  HMMA.16816.F32.BF16 R196, R16.reuse, R134, R192 ;  /* 0x0000008610c4723c */ /* 0x040ff000000418c0 */
[C---:B------:R-:W-:Y:S08]  /*d580*/  HMMA.16816.F32.BF16 R192, R16.reuse, R32, R188 ;  /* 0x0000002010c0723c */ /* 0x040ff000000418bc */
[----:B------:R-:W-:Y:S01]  /*d590*/  HMMA.16816.F32.BF16 R188, R16, R34, R184 ;  /* 0x0000002210bc723c */ /* 0x000fe200000418b8 */
[----:B------:R-:W-:Y:S07]  /*d5a0*/  LDSM.16.M88.4 R16, [R215+0x1800] ;  /* 0x00180000d710783b */ /* 0x000fee0000000200 */
[C---:B-1----:R-:W-:Y:S08]  /*d5b0*/  HMMA.16816.F32.BF16 R184, R4.reuse, R24, R140 ;  /* 0x0000001804b8723c */ /* 0x042ff0000004188c */
[C---:B------:R-:W-:Y:S01]  /*d5c0*/  HMMA.16816.F32.BF16 R140, R4.reuse, R28, R20 ;  /* 0x0000001c048c723c */ /* 0x040fe20000041814 */
[----:B------:R-:W-:Y:S07]  /*d5d0*/  LDSM.16.M88.4 R20, [R215+0x1000] ;  /* 0x00100000d714783b */ /* 0x000fee0000000200 */
[C---:B------:R-:W-:Y:S01]  /*d5e0*/  HMMA.16816.F32.BF16 R132, R4.reuse, R30, R8 ;  /* 0x0000001e0484723c */ /* 0x040fe20000041808 */
[----:B------:R-:W1:Y:S07]  /*d5f0*/  LDSM.16.M88.4 R8, [R217+0x4000] ;  /* 0x00400000d908783b */ /* 0x000e6e0000000200 */
[----:B------:R-:W-:Y:S01]  /*d600*/  HMMA.16816.F32.BF16 R180, R4, R26, R136 ;  /* 0x0000001a04b4723c */ /* 0x000fe20000041888 */
[----:B------:R-:W3:Y:S01]  /*d610*/  LDSM.16.M88.4 R4, [R217+0x6000] ;  /* 0x00600000d904783b */ /* 0x000ee20000000200 */
[----:B------:R-:W-:-:S06]  /*d620*/  DEPBAR.LE SB0, 0x0 ;  /* 0x000080000000791a */ /* 0x000fcc0000000000 */
[C---:B--2---:R-:W-:Y:S08]  /*d630*/  HMMA.16816.F32.BF16 R32, R12.reuse, R24, R176 ;  /* 0x000000180c20723c */ /* 0x044ff000000418b0 */
[C---:B------:R-:W-:Y:S08]  /*d640*/  HMMA.16816.F32.BF16 R136, R12.reuse, R26, R196 ;  /* 0x0000001a0c88723c */ /* 0x040ff000000418c4 */
[C---:B------:R-:W-:Y:S08]  /*d650*/  HMMA.16816.F32.BF16 R24, R12.reuse, R28, R192 ;  /* 0x0000001c0c18723c */ /* 0x040ff000000418c0 */
[----:B------:R-:W-:Y:S08]  /*d660*/  HMMA.16816.F32.BF16 R12, R12, R30, R188 ;  /* 0x0000001e0c0c723c */ /* 0x000ff000000418bc */
[C---:B-1----:R-:W-:Y:S08]  /*d670*/  HMMA.16816.F32.BF16 R28, R8.reuse, R20, R32 ;  /* 0x00000014081c723c */ /* 0x042ff00000041820 */
[----:B------:R-:W-:Y:S08]  /*d680*/  HMMA.16816.F32.BF16 R32, R8, R16, R24 ;  /* 0x000000100820723c */ /* 0x000ff00000041818 */
[C---:B---3--:R-:W-:Y:S08]  /*d690*/  HMMA.16816.F32.BF16 R184, R4.reuse, R20, R184 ;  /* 0x0000001404b8723c */ /* 0x048ff000000418b8 */
[C---:B------:R-:W-:Y:S08]  /*d6a0*/  HMMA.16816.F32.BF16 R180, R4.reuse, R22, R180 ;  /* 0x0000001604b4723c */ /* 0x040ff000000418b4 */
[C---:B------:R-:W-:Y:S08]  /*d6b0*/  HMMA.16816.F32.BF16 R192, R4.reuse, R16, R140 ;  /* 0x0000001004c0723c */ /* 0x040ff0000004188c */
[----:B------:R-:W-:Y:S08]  /*d6c0*/  HMMA.16816.F32.BF16 R188, R4, R18, R132 ;  /* 0x0000001204bc723c */ /* 0x000ff00000041884 */
[C---:B------:R-:W-:Y:S08]  /*d6d0*/  HMMA.16816.F32.BF16 R136, R8.reuse, R22, R136 ;  /* 0x000000160888723c */ /* 0x040ff00000041888 */
[----:B------:R-:W-:Y:S01]  /*d6e0*/  HMMA.16816.F32.BF16 R24, R8, R18, R12 ;  /* 0x000000120818723c */ /* 0x000fe2000004180c */
[----:B------:R-:W-:Y:S06]  /*d6f0*/  BAR.SYNC.DEFER_BLOCKING 0x0 ;  /* 0x0000000000007b1d */ /* 0x000fec0000010000 */
[----:B------:R-:W-:Y:S05]  /*d700*/  @!P0 BRA `(.L_x_1053) ;  /* 0x0000019000008947 */ /* 0x000fea0003800000 */
[----:B------:R-:W2:Y:S01]  /*d710*/  LDL.64 R246, [R1+0x18] ;  /* 0x0000180001f67983 */ /* 0x000ea20000100a00 */
        /* <DEDUP_REMOVED lines=24> */
.L_x_1053:
[----:B------:R-:W-:-:S04]  /*d8a0*/  MOV R0, UR20 ;  /* 0x0000001400007c02 */ /* 0x000fc80008000f00 */
[----:B------:R-:W-:-:S04]  /*d8b0*/  LEA R0, R0, R252, 0x5 ;  /* 0x000000fc00007211 */ /* 0x000fc800078e28ff */
[C---:B------:R-:W-:Y:S02]  /*d8c0*/  ISETP.GE.AND P5, PT, R0.reuse, R231, PT ;  /* 0x000000e70000720c */ /* 0x040fe40003fa6270 */
[C---:B-1----:R-:W-:Y:S02]  /*d8d0*/  IADD3 R2, R0.reuse, 0x1, RZ ;  /* 0x0000000100027810 */ /* 0x042fe40007ffe0ff */
        /* <DEDUP_REMOVED lines=10> */
[C---:B------:R-:W-:Y:S02]  /*d980*/  ISETP.LT.OR P6, PT, R2.reuse, R226, P6 ;  /* 0x000000e20200720c */ /* 0x040fe400037c1670 */
[CC--:B------:R-:W-:Y:S02]  /*d990*/  ISETP.LT.OR P4, PT, R2.reuse, R225.reuse, P4 ;  /* 0x000000e10200720c */ /* 0x0c0fe40002781670 */
        /* <DEDUP_REMOVED lines=21> */
[C---:B------:R-:W-:Y:S01]  /*daf0*/  ISETP.GE.AND P6, PT, R2.reuse, R231, PT ;  /* 0x000000e70200720c */ /* 0x040fe20003fc6270 */
[----:B------:R-:W-:Y:S01]  /*db00*/  LDSM.16.MT88.4 R28, [R211+0xa000] ;  /* 0x00a00000d31c783b */ /* 0x000fe20000004200 */
[----:B------:R-:W-:-:S02]  /*db10*/  ISETP.LT.OR P0, PT, R2, R226, P0 ;  /* 0x000000e20200720c */ /* 0x000fc40000701670 */
[----:B------:R-:W-:Y:S02]  /*db20*/  IADD3 R4, R0, 0x10, RZ ;  /* 0x0000001000047810 */ /* 0x000fe40007ffe0ff */
[----:B------:R-:W-:Y:S02]  /*db30*/  FMNMX.FTZ R5, R207, R6, !PT ;  /* 0x00000006cf057209 */ /* 0x000fe40007810000 */
[----:B------:R-:W-:Y:S02]  /*db40*/  FSEL R19, R185, -INF , !P4 ;  /* 0xff800000b9137808 */ /* 0x000fe40006000000 */
[----:B------:R-:W-:Y:S02]  /*db50*/  FSEL R9, R136, -INF , !P1 ;  /* 0xff80000088097808 */ /* 0x000fe40004800000 */
[C---:B------:R-:W-:Y:S02]  /*db60*/  ISETP.GE.AND P4, PT, R2.reuse, R229, PT ;  /* 0x000000e50200720c */ /* 0x040fe40003f86270 */
[----:B------:R-:W-:-:S02]  /*db70*/  ISETP.GE.AND P1, PT, R2, R228, PT ;  /* 0x000000e40200720c */ /* 0x000fc40003f26270 */
[----:B------:R-:W-:Y:S02]  /*db80*/  ISETP.LT.OR P6, PT, R2, R227, P6 ;  /* 0x000000e30200720c */ /* 0x000fe400037c1670 */
[----:B------:R-:W-:Y:S02]  /*db90*/  FSEL R17, R139, -INF , !P0 ;  /* 0xff8000008b117808 */ /* 0x000fe40004000000 */
[----:B------:R-:W-:Y:S02]  /*dba0*/  IADD3 R3, R0, 0x11, RZ ;  /* 0x0000001100037810 */ /* 0x000fe40007ffe0ff */
[----:B------:R-:W-:Y:S02]  /*dbb0*/  ISETP.GE.AND P0, PT, R4, R231, PT ;  /* 0x000000e70400720c */ /* 0x000fe40003f06270 */
[----:B------:R-:W-:Y:S02]  /*dbc0*/  FMNMX.FTZ R5, R10, R5, !PT ;  /* 0x000000050a057209 */ /* 0x000fe40007810000 */
[----:B------:R-:W-:-:S02]  /*dbd0*/  ISETP.LT.OR P4, PT, R2, R225, P4 ;  /* 0x000000e10200720c */ /* 0x000fc40002781670 */
[----:B------:R-:W-:Y:S02]  /*dbe0*/  ISETP.LT.OR P1, PT, R2, R224, P1 ;  /* 0x000000e00200720c */ /* 0x000fe40000f21670 */
[----:B------:R-:W-:Y:S02]  /*dbf0*/  FSEL R7, R137, -INF , !P6 ;  /* 0xff80000089077808 */ /* 0x000fe40007000000 */
[----:B------:R-:W-:Y:S02]  /*dc00*/  IADD3 R2, R0, 0x18, RZ ;  /* 0x0000001800027810 */ /* 0x000fe40007ffe0ff */
[----:B------:R-:W-:Y:S02]  /*dc10*/  ISETP.GE.AND P6, PT, R3, R231, PT ;  /* 0x000000e70300720c */ /* 0x000fe40003fc6270 */
[----:B------:R-:W-:Y:S02]  /*dc20*/  ISETP.LT.OR P0, PT, R4, R227, P0 ;  /* 0x000000e30400720c */ /* 0x000fe40000701670 */
[----:B------:R-:W-:-:S02]  /*dc30*/  FMNMX.FTZ R5, R9, R5, !PT ;  /* 0x0000000509057209 */ /* 0x000fc40007810000 */
[----:B------:R-:W-:Y:S02]  /*dc40*/  FSEL R14, R138, -INF , !P3 ;  /* 0xff8000008a0e7808 */ /* 0x000fe40005800000 */
[----:B------:R-:W-:Y:S02]  /*dc50*/  IADD3 R0, R0, 0x19, RZ ;  /* 0x0000001900007810 */ /* 0x000fe40007ffe0ff */
[----:B------:R-:W-:Y:S02]  /*dc60*/  ISETP.GE.AND P3, PT, R2, R231, PT ;  /* 0x000000e70200720c */ /* 0x000fe40003f66270 */
[----:B------:R-:W-:Y:S02]  /*dc70*/  ISETP.LT.OR P6, PT, R3, R227, P6 ;  /* 0x000000e30300720c */ /* 0x000fe400037c1670 */
[----:B------:R-:W-:Y:S02]  /*dc80*/  FSEL R139, R32, -INF , !P0 ;  /* 0xff800000208b7808 */ /* 0x000fe40004000000 */
[----:B------:R-:W-:-:S02]  /*dc90*/  FMNMX.FTZ R5, R7, R5, !PT ;  /* 0x0000000507057209 */ /* 0x000fc40007810000 */
[----:B------:R-:W-:Y:S02]  /*dca0*/  ISETP.GE.AND P0, PT, R0, R231, PT ;  /* 0x000000e70000720c */ /* 0x000fe40003f06270 */
[----:B------:R-:W-:Y:S02]  /*dcb0*/  ISETP.LT.OR P3, PT, R2, R227, P3 ;  /* 0x000000e30200720c */ /* 0x000fe40001f61670 */
[----:B------:R-:W-:Y:S02]  /*dcc0*/  FSEL R138, R33, -INF , !P6 ;  /* 0xff800000218a7808 */ /* 0x000fe40007000000 */
[----:B------:R-:W-:Y:S02]  /*dcd0*/  FMNMX.FTZ R5, R139, R5, !PT ;  /* 0x000000058b057209 */ /* 0x000fe40007810000 */
[----:B------:R-:W-:Y:S02]  /*dce0*/  ISETP.LT.OR P0, PT, R0, R227, P0 ;  /* 0x000000e30000720c */ /* 0x000fe40000701670 */
[----:B------:R-:W-:-:S02]  /*dcf0*/  FSEL R132, R24, -INF , !P3 ;  /* 0xff80000018847808 */ /* 0x000fc40005800000 */
[----:B------:R-:W-:Y:S02]  /*dd00*/  FMNMX.FTZ R5, R138, R5, !PT ;  /* 0x000000058a057209 */ /* 0x000fe40007810000 */
[----:B------:R-:W-:Y:S02]  /*dd10*/  FSEL R176, R25, -INF , !P0 ;  /* 0xff80000019b07808 */ /* 0x000fe40004000000 */
[----:B------:R-:W-:Y:S02]  /*dd20*/  FMNMX.FTZ R5, R132, R5, !PT ;  /* 0x0000000584057209 */ /* 0x000fe40007810000 */
[----:B------:R-:W-:Y:S02]  /*dd30*/  FMNMX.FTZ R12, R206, R8, !PT ;  /* 0x00000008ce0c7209 */ /* 0x000fe40007810000 */
[----:B------:R-:W-:Y:S02]  /*dd40*/  FMNMX.FTZ R5, R176, R5, !PT ;  /* 0x00000005b0057209 */ /* 0x000fe40007810000 */
[----:B------:R-:W-:-:S02]  /*dd50*/  ISETP.GE.AND P3, PT, R3, R230, PT ;  /* 0x000000e60300720c */ /* 0x000fc40003f66270 */
[-C--:B------:R-:W-:Y:S01]  /*dd60*/  ISETP.GE.AND P0, PT, R2, R230.reuse, PT ;  /* 0x000000e60200720c */ /* 0x080fe20003f06270 */
[----:B------:R-:W1:Y:S01]  /*dd70*/  SHFL.BFLY PT, R22, R5, 0x2, 0x1f ;  /* 0x0c401f0005167f89 */ /* 0x000e6200000e0000 */
[----:B------:R-:W-:Y:S02]  /*dd80*/  ISETP.GE.AND P6, PT, R4, R230, PT ;  /* 0x000000e60400720c */ /* 0x000fe40003fc6270 */
[----:B------:R-:W-:Y:S02]  /*dd90*/  FMNMX.FTZ R12, R18, R12, !PT ;  /* 0x0000000c120c7209 */ /* 0x000fe40007810000 */
[-C--:B------:R-:W-:Y:S02]  /*dda0*/  ISETP.LT.OR P3, PT, R3, R226.reuse, P3 ;  /* 0x000000e20300720c */ /* 0x080fe40001f61670 */
[-C--:B------:R-:W-:Y:S02]  /*ddb0*/  ISETP.LT.OR P0, PT, R2, R226.reuse, P0 ;  /* 0x000000e20200720c */ /* 0x080fe40000701670 */
[----:B------:R-:W-:-:S02]  /*ddc0*/  ISETP.LT.OR P6, PT, R4, R226, P6 ;  /* 0x000000e20400720c */ /* 0x000fc400037c1670 */
[----:B------:R-:W-:Y:S02]  /*ddd0*/  FMNMX.FTZ R12, R14, R12, !PT ;  /* 0x0000000c0e0c7209 */ /* 0x000fe40007810000 */
[----:B------:R-:W-:Y:S02]  /*dde0*/  FSEL R143, R35, -INF , !P3 ;  /* 0xff800000238f7808 */ /* 0x000fe40005800000 */
[----:B------:R-:W-:Y:S02]  /*ddf0*/  FSEL R140, R26, -INF , !P0 ;  /* 0xff8000001a8c7808 */ /* 0x000fe40004000000 */
[C---:B------:R-:W-:Y:S02]  /*de00*/  ISETP.GE.AND P3, PT, R4.reuse, R229, PT ;  /* 0x000000e50400720c */ /* 0x040fe40003f66270 */
[----:B------:R-:W-:Y:S02]  /*de10*/  ISETP.GE.AND P0, PT, R4, R228, PT ;  /* 0x000000e40400720c */ /* 0x000fe40003f06270 */
[----:B------:R-:W-:-:S02]  /*de20*/  FSEL R141, R34, -INF , !P6 ;  /* 0xff800000228d7808 */ /* 0x000fc40007000000 */
[----:B------:R-:W-:Y:S02]  /*de30*/  FMNMX.FTZ R12, R17, R12, !PT ;  /* 0x0000000c110c7209 */ /* 0x000fe40007810000 */
[----:B------:R-:W-:Y:S02]  /*de40*/  ISETP.GE.AND P6, PT, R0, R230, PT ;  /* 0x000000e60000720c */ /* 0x000fe40003fc6270 */
[C---:B------:R-:W-:Y:S02]  /*de50*/  ISETP.LT.OR P3, PT, R4.reuse, R225, P3 ;  /* 0x000000e10400720c */ /* 0x040fe40001f61670 */
[----:B------:R-:W-:Y:S02]  /*de60*/  ISETP.LT.OR P0, PT, R4, R224, P0 ;  /* 0x000000e00400720c */ /* 0x000fe40000701670 */
[----:B------:R-:W-:Y:S02]  /*de70*/  FMNMX.FTZ R4, R141, R12, !PT ;  /* 0x0000000c8d047209 */ /* 0x000fe40007810000 */
[----:B------:R-:W-:-:S02]  /*de80*/  FMNMX.FTZ R12, R205, R11, !PT ;  /* 0x0000000bcd0c7209 */ /* 0x000fc40007810000 */
[----:B------:R-:W-:Y:S02]  /*de90*/  ISETP.LT.OR P6, PT, R0, R226, P6 ;  /* 0x000000e20000720c */ /* 0x000fe400037c1670 */
[----:B------:R-:W-:Y:S02]  /*dea0*/  FMNMX.FTZ R21, R143, R4, !PT ;  /* 0x000000048f157209 */ /* 0x000fe40007810000 */
[----:B------:R-:W-:Y:S02]  /*deb0*/  FSEL R13, R180, -INF , !P5 ;  /* 0xff800000b40d7808 */ /* 0x000fe40006800000 */
[----:B------:R-:W-:Y:S02]  /*dec0*/  FMNMX.FTZ R4, R19, R12, !PT ;  /* 0x0000000c13047209 */ /* 0x000fe40007810000 */
[----:B------:R-:W-:Y:S02]  /*ded0*/  FSEL R177, R27, -INF , !P6 ;  /* 0xff8000001bb17808 */ /* 0x000fe40007000000 */
[----:B------:R-:W-:-:S02]  /*dee0*/  FSEL R16, R181, -INF , !P4 ;  /* 0xff800000b5107808 */ /* 0x000fc40006000000 */
[C---:B------:R-:W-:Y:S02]  /*def0*/  ISETP.GE.AND P6, PT, R3.reuse, R229, PT ;  /* 0x000000e50300720c */ /* 0x040fe40003fc6270 */
[----:B------:R-:W-:Y:S02]  /*df00*/  ISETP.GE.AND P4, PT, R3, R228, PT ;  /* 0x000000e40300720c */ /* 0x000fe40003f86270 */
[----:B------:R-:W-:Y:S02]  /*df10*/  FMNMX.FTZ R12, R13, R4, !PT ;  /* 0x000000040d0c7209 */ /* 0x000fe40007810000 */
[C---:B------:R-:W-:Y:S02]  /*df20*/  ISETP.LT.OR P6, PT, R3.reuse, R225, P6 ;  /* 0x000000e10300720c */ /* 0x040fe400037c1670 */
[----:B------:R-:W-:Y:S02]  /*df30*/  ISETP.LT.OR P4, PT, R3, R224, P4 ;  /* 0x000000e00300720c */ /* 0x000fe40002781670 */
[----:B-1----:R-:W-:-:S02]  /*df40*/  FMNMX.FTZ R3, R5, R22, !PT ;  /* 0x0000001605037209 */ /* 0x002fc40007810000 */
[----:B------:R-:W-:Y:S02]  /*df50*/  FMNMX.FTZ R21, R140, R21, !PT ;  /* 0x000000158c157209 */ /* 0x000fe40007810000 */
[----:B------:R-:W-:Y:S01]  /*df60*/  FSEL R133, R192, -INF , !P3 ;  /* 0xff800000c0857808 */ /* 0x000fe20005800000 */
[----:B------:R-:W1:Y:S01]  /*df70*/  SHFL.BFLY PT, R23, R3, 0x1, 0x1f ;  /* 0x0c201f0003177f89 */ /* 0x000e6200000e0000 */
[----:B------:R-:W-:Y:S02]  /*df80*/  FMNMX.FTZ R5, R16, R12, !PT ;  /* 0x0000000c10057209 */ /* 0x000fe40007810000 */
[----:B------:R-:W-:Y:S02]  /*df90*/  FMNMX.FTZ R4, R177, R21, !PT ;  /* 0x00000015b1047209 */ /* 0x000fe40007810000 */
[----:B------:R-:W-:Y:S02]  /*dfa0*/  FSEL R142, R193, -INF , !P6 ;  /* 0xff800000c18e7808 */ /* 0x000fe40007000000 */
[----:B------:R-:W-:Y:S01]  /*dfb0*/  FMNMX.FTZ R5, R133, R5, !PT ;  /* 0x0000000585057209 */ /* 0x000fe20007810000 */
[----:B------:R-:W2:Y:S01]  /*dfc0*/  SHFL.BFLY PT, R22, R4, 0x2, 0x1f ;  /* 0x0c401f0004167f89 */ /* 0x000ea200000e0000 */
[----:B------:R-:W-:-:S02]  /*dfd0*/  FMNMX.FTZ R21, R204, R15, !PT ;  /* 0x0000000fcc157209 */ /* 0x000fc40007810000 */
[----:B------:R-:W-:Y:S02]  /*dfe0*/  FMNMX.FTZ R12, R142, R5, !PT ;  /* 0x000000058e0c7209 */ /* 0x000fe40007810000 */
[----:B------:R-:W-:Y:S02]  /*dff0*/  FSEL R5, R182, -INF , !P2 ;  /* 0xff800000b6057808 */ /* 0x000fe40005000000 */
[----:B------:R-:W-:Y:S02]  /*e000*/  FMNMX.FTZ R21, R20, R21, !PT ;  /* 0x0000001514157209 */ /* 0x000fe40007810000 */
[C---:B------:R-:W-:Y:S02]  /*e010*/  ISETP.GE.AND P5, PT, R2.reuse, R229, PT ;  /* 0x000000e50200720c */ /* 0x040fe40003fa6270 */
[----:B------:R-:W-:Y:S02]  /*e020*/  ISETP.GE.AND P2, PT, R2, R228, PT ;  /* 0x000000e40200720c */ /* 0x000fe40003f46270 */
[----:B------:R-:W-:-:S02]  /*e030*/  FSEL R24, R183, -INF , !P1 ;  /* 0xff800000b7187808 */ /* 0x000fc40004800000 */
[----:B------:R-:W-:Y:S02]  /*e040*/  FMNMX.FTZ R21, R5, R21, !PT ;  /* 0x0000001505157209 */ /* 0x000fe40007810000 */
[C---:B------:R-:W-:Y:S02]  /*e050*/  ISETP.LT.OR P5, PT, R2.reuse, R225, P5 ;  /* 0x000000e10200720c */ /* 0x040fe40002fa1670 */
[----:B------:R-:W-:Y:S02]  /*e060*/  ISETP.LT.OR P2, PT, R2, R224, P2 ;  /* 0x000000e00200720c */ /* 0x000fe40001741670 */
[----:B------:R-:W-:Y:S02]  /*e070*/  FSEL R179, R194, -INF , !P0 ;  /* 0xff800000c2b37808 */ /* 0x000fe40004000000 */
[----:B------:R-:W-:Y:S02]  /*e080*/  FMNMX.FTZ R2, R24, R21, !PT ;  /* 0x0000001518027209 */ /* 0x000fe40007810000 */
[----:B------:R-:W-:-:S02]  /*e090*/  ISETP.GE.AND P3, PT, R0, R229, PT ;  /* 0x000000e50000720c */ /* 0x000fc40003f66270 */
[C---:B------:R-:W-:Y:S02]  /*e0a0*/  ISETP.GE.AND P0, PT, R0.reuse, R228, PT ;  /* 0x000000e40000720c */ /* 0x040fe40003f06270 */
[----:B------:R-:W-:Y:S02]  /*e0b0*/  FSEL R181, R195, -INF , !P4 ;  /* 0xff800000c3b57808 */ /* 0x000fe40006000000 */
[----:B------:R-:W-:Y:S02]  /*e0c0*/  FMNMX.FTZ R2, R179, R2, !PT ;  /* 0x00000002b3027209 */ /* 0x000fe40007810000 */
[C---:B------:R-:W-:Y:S02]  /*e0d0*/  ISETP.LT.OR P3, PT, R0.reuse, R225, P3 ;  /* 0x000000e10000720c */ /* 0x040fe40001f61670 */
[----:B------:R-:W-:Y:S02]  /*e0e0*/  ISETP.LT.OR P0, PT, R0, R224, P0 ;  /* 0x000000e00000720c */ /* 0x000fe40000701670 */
[----:B------:R-:W-:-:S02]  /*e0f0*/  FSEL R183, R190, -INF , !P2 ;  /* 0xff800000beb77808 */ /* 0x000fc40005000000 */
[----:B------:R-:W-:Y:S02]  /*e100*/  FMNMX.FTZ R0, R181, R2, !PT ;  /* 0x00000002b5007209 */ /* 0x000fe40007810000 */
[----:B------:R-:W-:Y:S02]  /*e110*/  FSEL R182, R191, -INF , !P0 ;  /* 0xff800000bfb67808 */ /* 0x000fe40004000000 */
[----:B------:R-:W-:Y:S02]  /*e120*/  FMNMX.FTZ R0, R183, R0, !PT ;  /* 0x00000000b7007209 */ /* 0x000fe40007810000 */
[----:B------:R-:W-:Y:S02]  /*e130*/  FSEL R178, R188, -INF , !P5 ;  /* 0xff800000bcb27808 */ /* 0x000fe40006800000 */
[----:B------:R-:W-:Y:S02]  /*e140*/  FMNMX.FTZ R0, R182, R0, !PT ;  /* 0x00000000b6007209 */ /* 0x000fe40007810000 */
[----:B------:R-:W-:-:S02]  /*e150*/  FSEL R180, R189, -INF , !P3 ;  /* 0xff800000bdb47808 */ /* 0x000fc40005800000 */
[----:B------:R-:W-:Y:S01]  /*e160*/  FMNMX.FTZ R12, R178, R12, !PT ;  /* 0x0000000cb20c7209 */ /* 0x000fe20007810000 */
[----:B------:R-:W3:Y:S01]  /*e170*/  SHFL.BFLY PT, R2, R0, 0x2, 0x1f ;  /* 0x0c401f0000027f89 */ /* 0x000ee200000e0000 */
[----:B-1----:R-:W-:Y:S02]  /*e180*/  FMNMX.FTZ R136, R3, R23, !PT ;  /* 0x0000001703887209 */ /* 0x002fe40007810000 */
[----:B------:R-:W-:Y:S02]  /*e190*/  FMNMX.FTZ R134, R180, R12, !PT ;  /* 0x0000000cb4867209 */ /* 0x000fe40007810000 */
[C---:B------:R-:W-:Y:S01]  /*e1a0*/  FSETP.NEU.FTZ.AND P3, PT, R136.reuse, -INF , PT ;  /* 0xff8000008800780b */ /* 0x040fe20003f7d000 */
[----:B------:R-:W-:Y:S01]  /*e1b0*/  FMUL.FTZ R12, R136, c[0x0][0x23c] ;  /* 0x00008f00880c7a20 */ /* 0x000fe20000410000 */
[----:B--2---:R-:W-:Y:S01]  /*e1c0*/  FMNMX.FTZ R4, R4, R22, !PT ;  /* 0x0000001604047209 */ /* 0x004fe20007810000 */
[----:B------:R-:W1:Y:S03]  /*e1d0*/  SHFL.BFLY PT, R21, R134, 0x2, 0x1f ;  /* 0x0c401f0086157f89 */ /* 0x000e6600000e0000 */
[----:B------:R-:W-:Y:S01]  /*e1e0*/  FSEL R12, R12, RZ, P3 ;  /* 0x000000ff0c0c7208 */ /* 0x000fe20001800000 */
[----:B------:R-:W2:Y:S04]  /*e1f0*/  SHFL.BFLY PT, R135, R4, 0x1, 0x1f ;  /* 0x0c201f0004877f89 */ /* 0x000ea800000e0000 */
[----:B------:R-:W-:-:S02]  /*e200*/  FFMA.FTZ R6, R6, c[0x0][0x23c], -R12 ;  /* 0x00008f0006067a23 */ /* 0x000fc4000001080c */
[--C-:B------:R-:W-:Y:S02]  /*e210*/  FFMA.FTZ R7, R7, c[0x0][0x23c], -R12.reuse ;  /* 0x00008f0007077a23 */ /* 0x100fe4000001080c */
[----:B------:R4:W-:Y:S01]  /*e220*/  MUFU.EX2 R202, R6 ;  /* 0x0000000600ca7308 */ /* 0x0009e20000000800 */
[--C-:B------:R-:W-:Y:S02]  /*e230*/  FFMA.FTZ R10, R10, c[0x0][0x23c], -R12.reuse ;  /* 0x00008f000a0a7a23 */ /* 0x100fe4000001080c */
[----:B------:R-:W-:Y:S01]  /*e240*/  FFMA.FTZ R9, R9, c[0x0][0x23c], -R12 ;  /* 0x00008f0009097a23 */ /* 0x000fe2000001080c */
[----:B---3--:R-:W-:-:S04]  /*e250*/  FMNMX.FTZ R0, R2, R0, !PT ;  /* 0x0000000002007209 */ /* 0x008fc80007810000 */
[----:B------:R-:W-:Y:S01]  /*e260*/  MUFU.EX2 R203, R7 ;  /* 0x0000000700cb7308 */ /* 0x000fe20000000800 */
[----:B------:R-:W3:Y:S01]  /*e270*/  SHFL.BFLY PT, R137, R0, 0x1, 0x1f ;  /* 0x0c201f0000897f89 */ /* 0x000ee200000e0000 */
[----:B-1----:R-:W-:Y:S02]  /*e280*/  FMNMX.FTZ R134, R21, R134, !PT ;  /* 0x0000008615867209 */ /* 0x002fe40007810000 */
[----:B--2---:R-:W-:-:S03]  /*e290*/  FMNMX.FTZ R135, R4, R135, !PT ;  /* 0x0000008704877209 */ /* 0x004fc60007810000 */
[----:B----4-:R-:W1:Y:S01]  /*e2a0*/  SHFL.BFLY PT, R6, R134, 0x1, 0x1f ;  /* 0x0c201f0086067f89 */ /* 0x010e6200000e0000 */
[----:B------:R-:W-:Y:S01]  /*e2b0*/  FSEL R4, R136, RZ, P3 ;  /* 0x000000ff88047208 */ /* 0x000fe20001800000 */
[----:B------:R-:W-:Y:S01]  /*e2c0*/  MUFU.EX2 R201, R10 ;  /* 0x0000000a00c97308 */ /* 0x000fe20000000800 */
[C---:B------:R-:W-:Y:S01]  /*e2d0*/  FSETP.NEU.FTZ.AND P2, PT, R135.reuse, -INF , PT ;  /* 0xff8000008700780b */ /* 0x040fe20003f5d000 */
[----:B------:R-:W-:-:S05]  /*e2e0*/  FMUL.FTZ R3, R135, c[0x0][0x23c] ;  /* 0x00008f0087037a20 */ /* 0x000fca0000410000 */
[----:B------:R-:W-:Y:S01]  /*e2f0*/  FSEL R3, R3, RZ, P2 ;  /* 0x000000ff03037208 */ /* 0x000fe20001000000 */
[----:B------:R-:W2:Y:S04]  /*e300*/  MUFU.EX2 R200, R9 ;  /* 0x0000000900c87308 */ /* 0x000ea80000000800 */
[--C-:B------:R-:W-:Y:S01]  /*e310*/  FFMA.FTZ R14, R14, c[0x0][0x23c], -R3.reuse ;  /* 0x00008f000e0e7a23 */ /* 0x100fe20000010803 */
[----:B---3--:R-:W-:Y:S01]  /*e320*/  FMNMX.FTZ R137, R0, R137, !PT ;  /* 0x0000008900897209 */ /* 0x008fe20007810000 */
[--C-:B------:R-:W-:Y:S02]  /*e330*/  FFMA.FTZ R8, R8, c[0x0][0x23c], -R3.reuse ;  /* 0x00008f0008087a23 */ /* 0x100fe40000010803 */
[----:B------:R-:W-:Y:S01]  /*e340*/  MUFU.EX2 R198, R14 ;  /* 0x0000000e00c67308 */ /* 0x000fe20000000800 */
[----:B------:R-:W-:Y:S01]  /*e350*/  FFMA.FTZ R18, R18, c[0x0][0x23c], -R3 ;  /* 0x00008f0012127a23 */ /* 0x000fe20000010803 */
[C---:B------:R-:W-:Y:S01]  /*e360*/  FSETP.NEU.FTZ.AND P0, PT, R137.reuse, -INF , PT ;  /* 0xff8000008900780b */ /* 0x040fe20003f1d000 */
[----:B------:R-:W-:-:S02]  /*e370*/  FMUL.FTZ R0, R137, c[0x0][0x23c] ;  /* 0x00008f0089007a20 */ /* 0x000fc40000410000 */
[----:B------:R-:W-:Y:S01]  /*e380*/  FFMA.FTZ R17, R17, c[0x0][0x23c], -R3 ;  /* 0x00008f0011117a23 */ /* 0x000fe20000010803 */
[----:B-1----:R-:W-:Y:S01]  /*e390*/  FMNMX.FTZ R134, R134, R6, !PT ;  /* 0x0000000686867209 */ /* 0x002fe20007810000 */
[----:B------:R-:W-:Y:S01]  /*e3a0*/  FADD.FTZ R6, R207, -R4 ;  /* 0x80000004cf067221 */ /* 0x000fe20000010000 */
[----:B------:R-:W-:Y:S01]  /*e3b0*/  FSEL R0, R0, RZ, P0 ;  /* 0x000000ff00007208 */ /* 0x000fe20000000000 */
[----:B------:R1:W-:Y:S01]  /*e3c0*/  MUFU.EX2 R197, R8 ;  /* 0x0000000800c57308 */ /* 0x0003e20000000800 */
[----:B------:R-:W-:Y:S01]  /*e3d0*/  FSEL R4, R135, RZ, P2 ;  /* 0x000000ff87047208 */ /* 0x000fe20001000000 */
[C---:B------:R-:W-:Y:S01]  /*e3e0*/  FMUL.FTZ R2, R134.reuse, c[0x0][0x23c] ;  /* 0x00008f0086027a20 */ /* 0x040fe20000410000 */
[----:B------:R-:W-:Y:S01]  /*e3f0*/  FSETP.NEU.FTZ.AND P1, PT, R134, -INF , PT ;  /* 0xff8000008600780b */ /* 0x000fe20003f3d000 */
[--C-:B------:R-:W-:Y:S01]  /*e400*/  FFMA.FTZ R24, R24, c[0x0][0x23c], -R0.reuse ;  /* 0x00008f0018187a23 */ /* 0x100fe20000010800 */
[----:B--2---:R-:W-:Y:S01]  /*e410*/  F2FP.BF16.PACK_AB R10, R203, R200 ;  /* 0x000000c8cb0a723e */ /* 0x004fe200000010ff */
[--C-:B------:R-:W-:Y:S01]  /*e420*/  FFMA.FTZ R15, R15, c[0x0][0x23c], -R0.reuse ;  /* 0x00008f000f0f7a23 */ /* 0x100fe20000010800 */
[----:B------:R-:W-:Y:S01]  /*e430*/  FSEL R2, R2, RZ, P1 ;  /* 0x000000ff02027208 */ /* 0x000fe20000800000 */
[----:B------:R-:W-:Y:S01]  /*e440*/  FFMA.FTZ R5, R5, c[0x0][0x23c], -R0 ;  /* 0x00008f0005057a23 */ /* 0x000fe20000010800 */
[----:B------:R2:W-:Y:S01]  /*e450*/  MUFU.EX2 R188, R24 ;  /* 0x0000001800bc7308 */ /* 0x0005e20000000800 */
[----:B------:R-:W-:-:S02]  /*e460*/  FADD.FTZ R4, R206, -R4 ;  /* 0x80000004ce047221 */ /* 0x000fc40000010000 */
[--C-:B------:R-:W-:Y:S02]  /*e470*/  FFMA.FTZ R13, R13, c[0x0][0x23c], -R2.reuse ;  /* 0x00008f000d0d7a23 */ /* 0x100fe40000010802 */
[--C-:B------:R-:W-:Y:S02]  /*e480*/  FFMA.FTZ R11, R11, c[0x0][0x23c], -R2.reuse ;  /* 0x00008f000b0b7a23 */ /* 0x100fe40000010802 */
[--C-:B------:R-:W-:Y:S01]  /*e490*/  FFMA.FTZ R19, R19, c[0x0][0x23c], -R2.reuse ;  /* 0x00008f0013137a23 */ /* 0x100fe20000010802 */
[----:B------:R3:W-:Y:S01]  /*e4a0*/  MUFU.EX2 R189, R15 ;  /* 0x0000000f00bd7308 */ /* 0x0007e20000000800 */
[----:B------:R-:W-:Y:S01]  /*e4b0*/  FFMA.FTZ R16, R16, c[0x0][0x23c], -R2 ;  /* 0x00008f0010107a23 */ /* 0x000fe20000010802 */
[----:B-1----:R-:W-:Y:S01]  /*e4c0*/  F2FP.BF16.PACK_AB R8, R201, R202 ;  /* 0x000000cac908723e */ /* 0x002fe200000010ff */
[----:B------:R-:W-:Y:S02]  /*e4d0*/  FFMA.FTZ R20, R20, c[0x0][0x23c], -R0 ;  /* 0x00008f0014147a23 */ /* 0x000fe40000010800 */
[----:B------:R-:W-:Y:S01]  /*e4e0*/  FMUL.FTZ R6, R6, c[0x0][0x23c] ;  /* 0x00008f0006067a20 */ /* 0x000fe20000410000 */
[----:B--2---:R-:W1:Y:S02]  /*e4f0*/  LDSM.16.MT88.4 R24, [R214+0xa000] ;  /* 0x00a00000d618783b */ /* 0x004e640000004200 */
[----:B------:R2:W4:Y:S01]  /*e500*/  MUFU.EX2 R190, R5 ;  /* 0x0000000500be7308 */ /* 0x0005220000000800 */
[----:B---3--:R-:W-:Y:S01]  /*e510*/  FMUL.FTZ R15, R4, c[0x0][0x23c] ;  /* 0x00008f00040f7a20 */ /* 0x008fe20000410000 */
[----:B------:R-:W-:-:S06]  /*e520*/  FSEL R4, R137, RZ, P0 ;  /* 0x000000ff89047208 */ /* 0x000fcc0000000000 */
[----:B------:R-:W-:Y:S01]  /*e530*/  MUFU.EX2 R194, R13 ;  /* 0x0000000d00c27308 */ /* 0x000fe20000000800 */
[----:B------:R-:W-:Y:S01]  /*e540*/  FADD.FTZ R4, R204, -R4 ;  /* 0x80000004cc047221 */ /* 0x000fe20000010000 */
[----:B--2---:R-:W-:-:S03]  /*e550*/  FSEL R5, R134, RZ, P1 ;  /* 0x000000ff86057208 */ /* 0x004fc60000800000 */
[----:B------:R-:W-:-:S03]  /*e560*/  FMUL.FTZ R4, R4, c[0x0][0x23c] ;  /* 0x00008f0004047a20 */ /* 0x000fc60000410000 */
[----:B------:R-:W-:Y:S01]  /*e570*/  MUFU.EX2 R193, R11 ;  /* 0x0000000b00c17308 */ /* 0x000fe20000000800 */
[----:B----4-:R-:W-:Y:S01]  /*e580*/  F2FP.BF16.PACK_AB R7, R188, R190 ;  /* 0x000000bebc07723e */ /* 0x010fe200000010ff */
[----:B------:R-:W-:-:S04]  /*e590*/  FADD.FTZ R5, R205, -R5 ;  /* 0x80000005cd057221 */ /* 0x000fc80000010000 */
[----:B------:R-:W-:Y:S02]  /*e5a0*/  FMUL.FTZ R5, R5, c[0x0][0x23c] ;  /* 0x00008f0005057a20 */ /* 0x000fe40000410000 */
[----:B------:R-:W-:Y:S08]  /*e5b0*/  MUFU.EX2 R192, R19 ;  /* 0x0000001300c07308 */ /* 0x000ff00000000800 */
[----:B------:R-:W-:Y:S08]  /*e5c0*/  MUFU.EX2 R195, R16 ;  /* 0x0000001000c37308 */ /* 0x000ff00000000800 */
[----:B------:R2:W3:Y:S08]  /*e5d0*/  MUFU.EX2 R191, R20 ;  /* 0x0000001400bf7308 */ /* 0x0004f00000000800 */
[----:B------:R3:W4:Y:S08]  /*e5e0*/  MUFU.EX2 R14, R5 ;  /* 0x00000005000e7308 */ /* 0x0007300000000800 */
[----:B------:R5:W1:Y:S01]  /*e5f0*/  MUFU.EX2 R13, R4 ;  /* 0x00000004000d7308 */ /* 0x000a620000000800 */
[----:B--2---:R-:W2:Y:S07]  /*e600*/  LDSM.16.MT88.4 R20, [R209+0xa000] ;  /* 0x00a00000d114783b */ /* 0x004eae0000004200 */
[----:B------:R1:W1:Y:S01]  /*e610*/  MUFU.EX2 R16, R6 ;  /* 0x0000000600107308 */ /* 0x0002620000000800 */
[----:B---3--:R-:W-:Y:S01]  /*e620*/  F2FP.BF16.PACK_AB R5, R191, R189 ;  /* 0x000000bdbf05723e */ /* 0x008fe200000010ff */
[----:B----4-:R-:W-:-:S02]  /*e630*/  FMUL.FTZ R40, R40, R14 ;  /* 0x0000000e28287220 */ /* 0x010fc40000410000 */
[-C--:B------:R-:W-:Y:S02]  /*e640*/  FMUL.FTZ R41, R41, R14.reuse ;  /* 0x0000000e29297220 */ /* 0x080fe40000410000 */
[-C--:B------:R-:W-:Y:S01]  /*e650*/  FMUL.FTZ R148, R148, R14.reuse ;  /* 0x0000000e94947220 */ /* 0x080fe20000410000 */
[----:B-----5:R-:W-:Y:S01]  /*e660*/  F2FP.BF16.PACK_AB R4, R192, R193 ;  /* 0x000000c1c004723e */ /* 0x020fe200000010ff */
[-C--:B-1----:R-:W-:Y:S01]  /*e670*/  FMUL.FTZ R42, R42, R13.reuse ;  /* 0x0000000d2a2a7220 */ /* 0x082fe20000410000 */
[----:B------:R-:W1:Y:S01]  /*e680*/  MUFU.EX2 R196, R18 ;  /* 0x0000001200c47308 */ /* 0x000e620000000800 */
[-C--:B------:R-:W-:Y:S02]  /*e690*/  FMUL.FTZ R43, R43, R13.reuse ;  /* 0x0000000d2b2b7220 */ /* 0x080fe40000410000 */
[----:B------:R-:W-:Y:S02]  /*e6a0*/  FMUL.FTZ R149, R149, R14 ;  /* 0x0000000e95957220 */ /* 0x000fe40000410000 */
[----:B------:R-:W-:Y:S01]  /*e6b0*/  FMUL.FTZ R150, R150, R13 ;  /* 0x0000000d96967220 */ /* 0x000fe20000410000 */
[----:B------:R-:W-:Y:S01]  /*e6c0*/  F2FP.BF16.PACK_AB R6, R195, R194 ;  /* 0x000000c2c306723e */ /* 0x000fe200000010ff */
[-C--:B------:R-:W-:Y:S01]  /*e6d0*/  FMUL.FTZ R172, R172, R16.reuse ;  /* 0x00000010acac7220 */ /* 0x080fe20000410000 */
[----:B------:R-:W3:Y:S01]  /*e6e0*/  MUFU.EX2 R199, R17 ;  /* 0x0000001100c77308 */ /* 0x000ee20000000800 */
[----:B------:R-:W-:-:S02]  /*e6f0*/  FMUL.FTZ R173, R173, R16 ;  /* 0x00000010adad7220 */ /* 0x000fc40000410000 */
[-C--:B------:R-:W-:Y:S02]  /*e700*/  FMUL.FTZ R144, R144, R16.reuse ;  /* 0x0000001090907220 */ /* 0x080fe40000410000 */
[C---:B------:R-:W-:Y:S01]  /*e710*/  HMMA.16816.F32.BF16 R32, R4.reuse, R24, R40 ;  /* 0x000000180420723c */ /* 0x040fe20000041828 */
[----:B------:R-:W-:Y:S01]  /*e720*/  FMUL.FTZ R145, R145, R16 ;  /* 0x0000001091917220 */ /* 0x000fe20000410000 */
[----:B------:R-:W-:Y:S01]  /*e730*/  LDSM.16.MT88.4 R40, [R214+0xb000] ;  /* 0x00b00000d628783b */ /* 0x000fe20000004200 */
[----:B------:R-:W4:Y:S01]  /*e740*/  MUFU.EX2 R15, R15 ;  /* 0x0000000f000f7308 */ /* 0x000f220000000800 */
[----:B-1----:R-:W-:Y:S01]  /*e750*/  F2FP.BF16.PACK_AB R9, R196, R197 ;  /* 0x000000c5c409723e */ /* 0x002fe200000010ff */
[-C--:B------:R-:W-:Y:S02]  /*e760*/  FMUL.FTZ R151, R151, R13.reuse ;  /* 0x0000000d97977220 */ /* 0x080fe40000410000 */
[-C--:B------:R-:W-:Y:S02]  /*e770*/  FMUL.FTZ R152, R152, R14.reuse ;  /* 0x0000000e98987220 */ /* 0x080fe40000410000 */
[----:B------:R-:W-:Y:S01]  /*e780*/  FMUL.FTZ R153, R153, R14 ;  /* 0x0000000e99997220 */ /* 0x000fe20000410000 */
[----:B---3--:R-:W-:Y:S01]  /*e790*/  F2FP.BF16.PACK_AB R11, R199, R198 ;  /* 0x000000c6c70b723e */ /* 0x008fe200000010ff */
[-C--:B------:R-:W-:Y:S01]  /*e7a0*/  FMUL.FTZ R154, R154, R13.reuse ;  /* 0x0000000d9a9a7220 */ /* 0x080fe20000410000 */
[----:B--2---:R-:W-:Y:S01]  /*e7b0*/  HMMA.16816.F32.BF16 R148, R4, R20, R148 ;  /* 0x000000140494723c */ /* 0x004fe20000041894 */
[----:B------:R-:W-:-:S02]  /*e7c0*/  FMUL.FTZ R155, R155, R13 ;  /* 0x0000000d9b9b7220 */ /* 0x000fc40000410000 */
[-C--:B------:R-:W-:Y:S02]  /*e7d0*/  FMUL.FTZ R156, R156, R16.reuse ;  /* 0x000000109c9c7220 */ /* 0x080fe40000410000 */
[----:B------:R-:W-:Y:S02]  /*e7e0*/  FMUL.FTZ R157, R157, R16 ;  /* 0x000000109d9d7220 */ /* 0x000fe40000410000 */
[-C--:B----4-:R-:W-:Y:S01]  /*e7f0*/  FMUL.FTZ R174, R174, R15.reuse ;  /* 0x0000000faeae7220 */ /* 0x090fe20000410000 */
        /* <DEDUP_REMOVED lines=10> */
[C---:B------:R-:W-:Y:S01]  /*e8a0*/  HMMA.16816.F32.BF16 R144, R8.reuse, R20, R144 ;  /* 0x000000140890723c */ /* 0x040fe20000041890 */
[----:B------:R-:W-:Y:S01]  /*e8b0*/  FMUL.FTZ R163, R163, R15 ;  /* 0x0000000fa3a37220 */ /* 0x000fe20000410000 */
[----:B------:R-:W-:Y:S01]  /*e8c0*/  MOV R175, R32 ;  /* 0x0000002000af7202 */ /* 0x000fe20000000f00 */
[-C--:B------:R-:W-:Y:S01]  /*e8d0*/  FMUL.FTZ R164, R164, R14.reuse ;  /* 0x0000000ea4a47220 */ /* 0x080fe20000410000 */
[----:B------:R-:W-:Y:S01]  /*e8e0*/  MOV R174, R33 ;  /* 0x0000002100ae7202 */ /* 0x000fe20000000f00 */
[----:B------:R-:W-:Y:S01]  /*e8f0*/  FMUL.FTZ R165, R165, R14 ;  /* 0x0000000ea5a57220 */ /* 0x000fe20000410000 */
[----:B------:R-:W-:Y:S01]  /*e900*/  MOV R173, R34 ;  /* 0x0000002200ad7202 */ /* 0x000fe20000000f00 */
[-C--:B------:R-:W-:Y:S01]  /*e910*/  FMUL.FTZ R166, R166, R13.reuse ;  /* 0x0000000da6a67220 */ /* 0x080fe20000410000 */
[----:B------:R-:W-:Y:S01]  /*e920*/  HMMA.16816.F32.BF16 R232, R8, R22, R156 ;  /* 0x0000001608e8723c */ /* 0x000fe2000004189c */
[----:B------:R-:W-:Y:S01]  /*e930*/  FMUL.FTZ R167, R167, R13 ;  /* 0x0000000da7a77220 */ /* 0x000fe20000410000 */
[----:B------:R-:W-:Y:S01]  /*e940*/  MOV R172, R35 ;  /* 0x0000002300ac7202 */ /* 0x000fe20000000f00 */
[-C--:B------:R-:W-:Y:S01]  /*e950*/  FMUL.FTZ R168, R168, R14.reuse ;  /* 0x0000000ea8a87220 */ /* 0x080fe20000410000 */
[----:B------:R-:W1:Y:S01]  /*e960*/  LDSM.16.MT88.4 R20, [R213+0xa000] ;  /* 0x00a00000d514783b */ /* 0x000e620000004200 */
[----:B------:R-:W-:-:S02]  /*e970*/  FMUL.FTZ R169, R169, R14 ;  /* 0x0000000ea9a97220 */ /* 0x000fc40000410000 */
[-C--:B------:R-:W-:Y:S01]  /*e980*/  FMUL.FTZ R170, R170, R13.reuse ;  /* 0x0000000daaaa7220 */ /* 0x080fe20000410000 */
[-C--:B------:R-:W-:Y:S01]  /*e990*/  HMMA.16816.F32.BF16 R160, R8, R28.reuse, R160 ;  /* 0x0000001c08a0723c */ /* 0x080fe200000418a0 */
[-C--:B------:R-:W-:Y:S01]  /*e9a0*/  FMUL.FTZ R171, R171, R13.reuse ;  /* 0x0000000dabab7220 */ /* 0x080fe20000410000 */
[----:B------:R-:W-:Y:S01]  /*e9b0*/  LDSM.16.MT88.4 R32, [R211+0xb000] ;  /* 0x00b00000d320783b */ /* 0x000fe20000004200 */
[-C--:B------:R-:W-:Y:S02]  /*e9c0*/  FMUL.FTZ R44, R44, R14.reuse ;  /* 0x0000000e2c2c7220 */ /* 0x080fe40000410000 */
[----:B------:R-:W-:Y:S02]  /*e9d0*/  FMUL.FTZ R45, R45, R14 ;  /* 0x0000000e2d2d7220 */ /* 0x000fe40000410000 */
[-C--:B------:R-:W-:Y:S01]  /*e9e0*/  FMUL.FTZ R46, R46, R13.reuse ;  /* 0x0000000d2e2e7220 */ /* 0x080fe20000410000 */
[----:B------:R-:W-:Y:S01]  /*e9f0*/  HMMA.16816.F32.BF16 R164, R4, R28, R164 ;  /* 0x0000001c04a4723c */ /* 0x000fe200000418a4 */
[----:B------:R-:W-:-:S02]  /*ea00*/  FMUL.FTZ R47, R47, R13 ;  /* 0x0000000d2f2f7220 */ /* 0x000fc40000410000 */
[-C--:B------:R-:W-:Y:S02]  /*ea10*/  FMUL.FTZ R56, R56, R14.reuse ;  /* 0x0000000e38387220 */ /* 0x080fe40000410000 */
[----:B------:R-:W-:Y:S02]  /*ea20*/  FMUL.FTZ R57, R57, R14 ;  /* 0x0000000e39397220 */ /* 0x000fe40000410000 */
[-C--:B------:R-:W-:Y:S01]  /*ea30*/  FMUL.FTZ R58, R58, R13.reuse ;  /* 0x0000000d3a3a7220 */ /* 0x080fe20000410000 */
[C---:B------:R-:W-:Y:S01]  /*ea40*/  HMMA.16816.F32.BF16 R168, R4.reuse, R30, R168 ;  /* 0x0000001e04a8723c */ /* 0x040fe200000418a8 */
[----:B------:R-:W2:Y:S01]  /*ea50*/  LDSM.16.MT88.4 R28, [R209+0xb000] ;  /* 0x00b00000d11c783b */ /* 0x000ea20000004200 */
[----:B------:R-:W-:Y:S01]  /*ea60*/  FMUL.FTZ R59, R59, R13 ;  /* 0x0000000d3b3b7220 */ /* 0x000fe20000410000 */
[----:B------:R-:W-:Y:S01]  /*ea70*/  MOV R159, R232 ;  /* 0x000000e8009f7202 */ /* 0x000fe20000000f00 */
[-C--:B------:R-:W-:Y:S01]  /*ea80*/  FMUL.FTZ R60, R60, R14.reuse ;  /* 0x0000000e3c3c7220 */ /* 0x080fe20000410000 */
[----:B------:R-:W-:Y:S01]  /*ea90*/  MOV R158, R233 ;  /* 0x000000e9009e7202 */ /* 0x000fe20000000f00 */
[----:B------:R-:W-:Y:S01]  /*eaa0*/  FMUL.FTZ R61, R61, R14 ;  /* 0x0000000e3d3d7220 */ /* 0x000fe20000410000 */
[----:B------:R-:W-:Y:S01]  /*eab0*/  MOV R157, R234 ;  /* 0x000000ea009d7202 */ /* 0x000fe20000000f00 */
[----:B------:R-:W-:Y:S01]  /*eac0*/  HMMA.16816.F32.BF16 R244, R4, R26, R44 ;  /* 0x0000001a04f4723c */ /* 0x000fe2000004182c */
[----:B------:R-:W3:Y:S01]  /*ead0*/  LDSM.16.MT88.4 R44, [R213+0xb000] ;  /* 0x00b00000d52c783b */ /* 0x000ee20000004200 */
[----:B------:R-:W-:Y:S01]  /*eae0*/  FMUL.FTZ R62, R62, R13 ;  /* 0x0000000d3e3e7220 */ /* 0x000fe20000410000 */
[----:B------:R-:W-:Y:S01]  /*eaf0*/  MOV R156, R235 ;  /* 0x000000eb009c7202 */ /* 0x000fe20000000f00 */
[----:B------:R-:W-:-:S02]  /*eb00*/  FMUL.FTZ R63, R63, R13 ;  /* 0x0000000d3f3f7220 */ /* 0x000fc40000410000 */
[-C--:B------:R-:W-:Y:S02]  /*eb10*/  FMUL.FTZ R72, R72, R14.reuse ;  /* 0x0000000e48487220 */ /* 0x080fe40000410000 */
[-C--:B------:R-:W-:Y:S02]  /*eb20*/  FMUL.FTZ R73, R73, R14.reuse ;  /* 0x0000000e49497220 */ /* 0x080fe40000410000 */
[-C--:B------:R-:W-:Y:S02]  /*eb30*/  FMUL.FTZ R74, R74, R13.reuse ;  /* 0x0000000d4a4a7220 */ /* 0x080fe40000410000 */
[----:B------:R-:W-:Y:S01]  /*eb40*/  FMUL.FTZ R75, R75, R13 ;  /* 0x0000000d4b4b7220 */ /* 0x000fe20000410000 */
[----:B-1----:R-:W-:Y:S01]  /*eb50*/  HMMA.16816.F32.BF16 R56, R4, R20, R56 ;  /* 0x000000140438723c */ /* 0x002fe20000041838 */
[-C--:B------:R-:W-:Y:S02]  /*eb60*/  FMUL.FTZ R76, R76, R14.reuse ;  /* 0x0000000e4c4c7220 */ /* 0x080fe40000410000 */
[----:B------:R-:W-:-:S02]  /*eb70*/  FMUL.FTZ R77, R77, R14 ;  /* 0x0000000e4d4d7220 */ /* 0x000fc40000410000 */
[-C--:B------:R-:W-:Y:S02]  /*eb80*/  FMUL.FTZ R88, R88, R14.reuse ;  /* 0x0000000e58587220 */ /* 0x080fe40000410000 */
[-C--:B------:R-:W-:Y:S01]  /*eb90*/  FMUL.FTZ R78, R78, R13.reuse ;  /* 0x0000000d4e4e7220 */ /* 0x080fe20000410000 */
[----:B------:R-:W-:Y:S01]  /*eba0*/  HMMA.16816.F32.BF16 R60, R4, R22, R60 ;  /* 0x00000016043c723c */ /* 0x000fe2000004183c */
[----:B------:R-:W-:Y:S02]  /*ebb0*/  FMUL.FTZ R79, R79, R13 ;  /* 0x0000000d4f4f7220 */ /* 0x000fe40000410000 */
[-C--:B------:R-:W-:Y:S02]  /*ebc0*/  FMUL.FTZ R89, R89, R14.reuse ;  /* 0x0000000e59597220 */ /* 0x080fe40000410000 */
[-C--:B------:R-:W-:Y:S02]  /*ebd0*/  FMUL.FTZ R92, R92, R14.reuse ;  /* 0x0000000e5c5c7220 */ /* 0x080fe40000410000 */
[----:B------:R-:W-:-:S02]  /*ebe0*/  FMUL.FTZ R93, R93, R14 ;  /* 0x0000000e5d5d7220 */ /* 0x000fc40000410000 */
[-C--:B------:R-:W-:Y:S02]  /*ebf0*/  FMUL.FTZ R90, R90, R13.reuse ;  /* 0x0000000d5a5a7220 */ /* 0x080fe40000410000 */
[-C--:B------:R-:W-:Y:S01]  /*ec00*/  FMUL.FTZ R91, R91, R13.reuse ;  /* 0x0000000d5b5b7220 */ /* 0x080fe20000410000 */
[C---:B--2---:R-:W-:Y:S01]  /*ec10*/  HMMA.16816.F32.BF16 R72, R4.reuse, R28, R72 ;  /* 0x0000001c0448723c */ /* 0x044fe20000041848 */
        /* <DEDUP_REMOVED lines=21> */
[----:B------:R-:W-:Y:S02]  /*ed70*/  FMUL.FTZ R127, R127, R13 ;  /* 0x0000000d7f7f7220 */ /* 0x000fe40000410000 */
[-C--:B------:R-:W-:Y:S02]  /*ed80*/  FMUL.FTZ R36, R36, R16.reuse ;  /* 0x0000001024247220 */ /* 0x080fe40000410000 */
[-C--:B------:R-:W-:Y:S01]  /*ed90*/  FMUL.FTZ R37, R37, R16.reuse ;  /* 0x0000001025257220 */ /* 0x080fe20000410000 */
[----:B------:R-:W-:Y:S01]  /*eda0*/  HMMA.16816.F32.BF16 R108, R4, R42, R108 ;  /* 0x0000002a046c723c */ /* 0x000fe2000004186c */
[-C--:B------:R-:W-:Y:S02]  /*edb0*/  FMUL.FTZ R38, R38, R15.reuse ;  /* 0x0000000f26267220 */ /* 0x080fe40000410000 */
[----:B------:R-:W-:Y:S02]  /*edc0*/  FMUL.FTZ R39, R39, R15 ;  /* 0x0000000f27277220 */ /* 0x000fe40000410000 */
[----:B------:R-:W-:-:S02]  /*edd0*/  FMUL.FTZ R48, R48, R16 ;  /* 0x0000001030307220 */ /* 0x000fc40000410000 */
[-C--:B------:R-:W-:Y:S01]  /*ede0*/  FMUL.FTZ R49, R49, R16.reuse ;  /* 0x0000001031317220 */ /* 0x080fe20000410000 */
[C---:B---3--:R-:W-:Y:S01]  /*edf0*/  HMMA.16816.F32.BF16 R120, R4.reuse, R44, R120 ;  /* 0x0000002c0478723c */ /* 0x048fe20000041878 */
        /* <DEDUP_REMOVED lines=8> */
[----:B------:R-:W-:Y:S01]  /*ee80*/  FFMA.FTZ R4, R139, c[0x0][0x23c], -R12 ;  /* 0x00008f008b047a23 */ /* 0x000fe2000001080c */
[----:B------:R-:W-:Y:S01]  /*ee90*/  HMMA.16816.F32.BF16 R36, R8, R24, R36 ;  /* 0x000000180824723c */ /* 0x000fe20000041824 */
[----:B------:R-:W-:Y:S02]  /*eea0*/  FMUL.FTZ R65, R65, R16 ;  /* 0x0000001041417220 */ /* 0x000fe40000410000 */
[----:B------:R1:W-:Y:S01]  /*eeb0*/  MUFU.EX2 R25, R4 ;  /* 0x0000000400197308 */ /* 0x0003e20000000800 */
[-C--:B------:R-:W-:Y:S02]  /*eec0*/  FMUL.FTZ R66, R66, R15.reuse ;  /* 0x0000000f42427220 */ /* 0x080fe40000410000 */
[----:B------:R-:W-:-:S02]  /*eed0*/  FMUL.FTZ R67, R67, R15 ;  /* 0x0000000f43437220 */ /* 0x000fc40000410000 */
[C---:B------:R-:W-:Y:S01]  /*eee0*/  HMMA.16816.F32.BF16 R232, R8.reuse, R26, R48 ;  /* 0x0000001a08e8723c */ /* 0x040fe20000041830 */
[-C--:B------:R-:W-:Y:S02]  /*eef0*/  FMUL.FTZ R68, R68, R16.reuse ;  /* 0x0000001044447220 */ /* 0x080fe40000410000 */
[----:B------:R-:W-:Y:S02]  /*ef00*/  FMUL.FTZ R69, R69, R16 ;  /* 0x0000001045457220 */ /* 0x000fe40000410000 */
[----:B------:R-:W-:Y:S02]  /*ef10*/  FMUL.FTZ R70, R70, R15 ;  /* 0x0000000f46467220 */ /* 0x000fe40000410000 */
[----:B------:R-:W-:Y:S01]  /*ef20*/  MOV R48, R159 ;  /* 0x0000009f00307202 */ /* 0x000fe20000000f00 */
[C---:B------:R-:W-:Y:S01]  /*ef30*/  HMMA.16816.F32.BF16 R52, R8.reuse, R20, R52 ;  /* 0x000000140834723c */ /* 0x040fe20000041834 */
[----:B------:R-:W-:Y:S01]  /*ef40*/  MOV R49, R158 ;  /* 0x0000009e00317202 */ /* 0x000fe20000000f00 */
[----:B------:R-:W-:Y:S01]  /*ef50*/  FMUL.FTZ R71, R71, R15 ;  /* 0x0000000f47477220 */ /* 0x000fe20000410000 */
[----:B------:R-:W-:Y:S01]  /*ef60*/  MOV R50, R157 ;  /* 0x0000009d00327202 */ /* 0x000fe20000000f00 */
[----:B-1----:R-:W-:Y:S01]  /*ef70*/  FFMA.FTZ R4, R138, c[0x0][0x23c], -R12 ;  /* 0x00008f008a047a23 */ /* 0x002fe2000001080c */
[----:B------:R-:W-:Y:S01]  /*ef80*/  MOV R51, R156 ;  /* 0x0000009c00337202 */ /* 0x000fe20000000f00 */
[-C--:B------:R-:W-:Y:S01]  /*ef90*/  FMUL.FTZ R80, R80, R16.reuse ;  /* 0x0000001050507220 */ /* 0x080fe20000410000 */
[----:B------:R-:W1:Y:S01]  /*efa0*/  LDSM.16.MT88.4 R156, [R209+0xa800] ;  /* 0x00a80000d19c783b */ /* 0x000e620000004200 */
[----:B------:R2:W3:Y:S01]  /*efb0*/  MUFU.EX2 R27, R4 ;  /* 0x00000004001b7308 */ /* 0x0004e20000000800 */
[----:B------:R-:W-:Y:S01]  /*efc0*/  HMMA.16816.F32.BF16 R204, R8, R22, R64 ;  /* 0x0000001608cc723c */ /* 0x000fe20000041840 */
[----:B------:R-:W-:Y:S01]  /*efd0*/  FMUL.FTZ R81, R81, R16 ;  /* 0x0000001051517220 */ /* 0x000fe20000410000 */
[----:B------:R-:W4:Y:S01]  /*efe0*/  LDSM.16.MT88.4 R64, [R213+0xa800] ;  /* 0x00a80000d540783b */ /* 0x000f220000004200 */
[----:B------:R-:W-:-:S02]  /*eff0*/  FMUL.FTZ R82, R82, R15 ;  /* 0x0000000f52527220 */ /* 0x000fc40000410000 */
[-C--:B------:R-:W-:Y:S02]  /*f000*/  FMUL.FTZ R83, R83, R15.reuse ;  /* 0x0000000f53537220 */ /* 0x080fe40000410000 */
[-C--:B------:R-:W-:Y:S01]  /*f010*/  FMUL.FTZ R128, R128, R16.reuse ;  /* 0x0000001080807220 */ /* 0x080fe20000410000 */
[C---:B------:R-:W-:Y:S01]  /*f020*/  HMMA.16816.F32.BF16 R68, R8.reuse, R28, R68 ;  /* 0x0000001c0844723c */ /* 0x040fe20000041844 */
[-C--:B------:R-:W-:Y:S02]  /*f030*/  FMUL.FTZ R129, R129, R16.reuse ;  /* 0x0000001081817220 */ /* 0x080fe40000410000 */
[-C--:B------:R-:W-:Y:S02]  /*f040*/  FMUL.FTZ R130, R130, R15.reuse ;  /* 0x0000000f82827220 */ /* 0x080fe40000410000 */
[----:B------:R-:W-:Y:S02]  /*f050*/  FMUL.FTZ R131, R131, R15 ;  /* 0x0000000f83837220 */ /* 0x000fe40000410000 */
[----:B--2---:R-:W-:Y:S01]  /*f060*/  FFMA.FTZ R4, R132, c[0x0][0x23c], -R12 ;  /* 0x00008f0084047a23 */ /* 0x004fe2000001080c */
[----:B------:R-:W-:Y:S01]  /*f070*/  HMMA.16816.F32.BF16 R184, R8, R30, R80 ;  /* 0x0000001e08b8723c */ /* 0x000fe20000041850 */
[-C--:B------:R-:W-:Y:S01]  /*f080*/  FMUL.FTZ R84, R84, R16.reuse ;  /* 0x0000001054547220 */ /* 0x080fe20000410000 */
[----:B------:R-:W-:Y:S01]  /*f090*/  LDSM.16.MT88.4 R80, [R209+0xb800] ;  /* 0x00b80000d150783b */ /* 0x000fe20000004200 */
[----:B------:R2:W-:Y:S01]  /*f0a0*/  MUFU.EX2 R132, R4 ;  /* 0x0000000400847308 */ /* 0x0005e20000000800 */
[----:B------:R-:W-:-:S02]  /*f0b0*/  FMUL.FTZ R85, R85, R16 ;  /* 0x0000001055557220 */ /* 0x000fc40000410000 */
[-C--:B------:R-:W-:Y:S02]  /*f0c0*/  FMUL.FTZ R86, R86, R15.reuse ;  /* 0x0000000f56567220 */ /* 0x080fe40000410000 */
[C---:B------:R-:W-:Y:S01]  /*f0d0*/  HMMA.16816.F32.BF16 R28, R8.reuse, R46, R128 ;  /* 0x0000002e081c723c */ /* 0x040fe20000041880 */
[-C--:B------:R-:W-:Y:S02]  /*f0e0*/  FMUL.FTZ R87, R87, R15.reuse ;  /* 0x0000000f57577220 */ /* 0x080fe40000410000 */
[-C--:B------:R-:W-:Y:S02]  /*f0f0*/  FMUL.FTZ R96, R96, R16.reuse ;  /* 0x0000001060607220 */ /* 0x080fe40000410000 */
[-C--:B------:R-:W-:Y:S02]  /*f100*/  FMUL.FTZ R97, R97, R16.reuse ;  /* 0x0000001061617220 */ /* 0x080fe40000410000 */
[----:B------:R-:W-:Y:S01]  /*f110*/  FMUL.FTZ R98, R98, R15 ;  /* 0x0000000f62627220 */ /* 0x000fe20000410000 */
[----:B---3--:R-:W-:Y:S01]  /*f120*/  F2FP.BF16.PACK_AB R128, R27, R25 ;  /* 0x000000191b80723e */ /* 0x008fe200000010ff */
[----:B------:R-:W-:Y:S01]  /*f130*/  FMUL.FTZ R99, R99, R15 ;  /* 0x0000000f63637220 */ /* 0x000fe20000410000 */
[----:B------:R-:W-:Y:S01]  /*f140*/  HMMA.16816.F32.BF16 R84, R8, R32, R84 ;  /* 0x000000200854723c */ /* 0x000fe20000041854 */
[----:B--2---:R-:W-:Y:S01]  /*f150*/  FFMA.FTZ R4, R176, c[0x0][0x23c], -R12 ;  /* 0x00008f00b0047a23 */ /* 0x004fe2000001080c */
[----:B------:R-:W-:Y:S01]  /*f160*/  MOV R176, R175 ;  /* 0x000000af00b07202 */ /* 0x000fe20000000f00 */
[----:B------:R-:W-:-:S02]  /*f170*/  FMUL.FTZ R112, R112, R16 ;  /* 0x0000001070707220 */ /* 0x000fc40000410000 */
[----:B------:R-:W2:Y:S01]  /*f180*/  MUFU.EX2 R26, R4 ;  /* 0x00000004001a7308 */ /* 0x000ea20000000800 */
[-C--:B------:R-:W-:Y:S02]  /*f190*/  FMUL.FTZ R113, R113, R16.reuse ;  /* 0x0000001071717220 */ /* 0x080fe40000410000 */
[-C--:B------:R-:W-:Y:S02]  /*f1a0*/  FMUL.FTZ R114, R114, R15.reuse ;  /* 0x0000000f72727220 */ /* 0x080fe40000410000 */
[-C--:B------:R-:W-:Y:S02]  /*f1b0*/  FMUL.FTZ R115, R115, R15.reuse ;  /* 0x0000000f73737220 */ /* 0x080fe40000410000 */
[-C--:B------:R-:W-:Y:S02]  /*f1c0*/  FMUL.FTZ R116, R116, R16.reuse ;  /* 0x0000001074747220 */ /* 0x080fe40000410000 */
[----:B------:R-:W-:Y:S02]  /*f1d0*/  FMUL.FTZ R117, R117, R16 ;  /* 0x0000001075757220 */ /* 0x000fe40000410000 */
[----:B------:R-:W-:-:S02]  /*f1e0*/  FMUL.FTZ R118, R118, R15 ;  /* 0x0000000f76767220 */ /* 0x000fc40000410000 */
[-C--:B------:R-:W-:Y:S02]  /*f1f0*/  FMUL.FTZ R119, R119, R15.reuse ;  /* 0x0000000f77777220 */ /* 0x080fe40000410000 */
[----:B------:R-:W-:Y:S01]  /*f200*/  FMUL.FTZ R100, R100, R16 ;  /* 0x0000001064647220 */ /* 0x000fe20000410000 */
[----:B--2---:R-:W-:Y:S01]  /*f210*/  F2FP.BF16.PACK_AB R130, R26, R132 ;  /* 0x000000841a82723e */ /* 0x004fe200000010ff */
[----:B------:R-:W-:Y:S02]  /*f220*/  FFMA.FTZ R4, R141, c[0x0][0x23c], -R3 ;  /* 0x00008f008d047a23 */ /* 0x000fe40000010803 */
[----:B------:R-:W-:Y:S01]  /*f230*/  FMUL.FTZ R101, R101, R16 ;  /* 0x0000001065657220 */ /* 0x000fe20000410000 */
[----:B------:R-:W-:Y:S01]  /*f240*/  HMMA.16816.F32.BF16 R116, R8, R44, R116 ;  /* 0x0000002c0874723c */ /* 0x000fe20000041874 */
[----:B------:R2:W-:Y:S01]  /*f250*/  MUFU.EX2 R21, R4 ;  /* 0x0000000400157308 */ /* 0x0005e20000000800 */
[-C--:B------:R-:W-:Y:S02]  /*f260*/  FMUL.FTZ R102, R102, R15.reuse ;  /* 0x0000000f66667220 */ /* 0x080fe40000410000 */
[----:B------:R-:W-:-:S07]  /*f270*/  FMUL.FTZ R103, R103, R15 ;  /* 0x0000000f67677220 */ /* 0x000fce0000410000 */
[----:B------:R-:W-:Y:S01]  /*f280*/  HMMA.16816.F32.BF16 R100, R8, R40, R100 ;  /* 0x000000280864723c */ /* 0x000fe20000041864 */
[----:B--2---:R-:W-:-:S04]  /*f290*/  FFMA.FTZ R4, R143, c[0x0][0x23c], -R3 ;  /* 0x00008f008f047a23 */ /* 0x004fc80000010803 */
[----:B------:R2:W3:Y:S02]  /*f2a0*/  MUFU.EX2 R23, R4 ;  /* 0x0000000400177308 */ /* 0x0004e40000000800 */
[--C-:B--2---:R-:W-:Y:S01]  /*f2b0*/  FFMA.FTZ R4, R140, c[0x0][0x23c], -R3.reuse ;  /* 0x00008f008c047a23 */ /* 0x104fe20000010803 */
[----:B---3--:R-:W-:Y:S01]  /*f2c0*/  F2FP.BF16.PACK_AB R129, R23, R21 ;  /* 0x000000151781723e */ /* 0x008fe200000010ff */
[----:B------:R-:W-:Y:S01]  /*f2d0*/  FFMA.FTZ R3, R177, c[0x0][0x23c], -R3 ;  /* 0x00008f00b1037a23 */ /* 0x000fe20000010803 */
[----:B------:R-:W-:-:S03]  /*f2e0*/  MOV R177, R174 ;  /* 0x000000ae00b17202 */ /* 0x000fc60000000f00 */
[----:B------:R2:W-:Y:S08]  /*f2f0*/  MUFU.EX2 R24, R4 ;  /* 0x0000000400187308 */ /* 0x0005f00000000800 */
[----:B------:R3:W5:Y:S01]  /*f300*/  MUFU.EX2 R22, R3 ;  /* 0x0000000300167308 */ /* 0x0007620000000800 */
[----:B--2---:R-:W2:Y:S01]  /*f310*/  LDSM.16.MT88.4 R4, [R213+0xb800] ;  /* 0x00b80000d504783b */ /* 0x004ea20000004200 */
[----:B---3--:R-:W-:Y:S01]  /*f320*/  FFMA.FTZ R3, R133, c[0x0][0x23c], -R2 ;  /* 0x00008f0085037a23 */ /* 0x008fe20000010802 */
[----:B-----5:R-:W-:-:S05]  /*f330*/  F2FP.BF16.PACK_AB R131, R22, R24 ;  /* 0x000000181683723e */ /* 0x020fca00000010ff */
[----:B------:R3:W-:Y:S02]  /*f340*/  MUFU.EX2 R20, R3 ;  /* 0x0000000300147308 */ /* 0x0007e40000000800 */
[C---:B-1----:R-:W-:Y:S08]  /*f350*/  HMMA.16816.F32.BF16 R144, R128.reuse, R156, R144 ;  /* 0x0000009c8090723c */ /* 0x042ff00000041890 */
[----:B----4-:R-:W-:Y:S01]  /*f360*/  HMMA.16816.F32.BF16 R52, R128, R64, R52 ;  /* 0x000000408034723c */ /* 0x010fe20000041834 */
[----:B---3--:R-:W-:-:S04]  /*f370*/  FFMA.FTZ R3, R142, c[0x0][0x23c], -R2 ;  /* 0x00008f008e037a23 */ /* 0x008fc80000010802 */
[----:B------:R1:W3:Y:S03]  /*f380*/  MUFU.EX2 R19, R3 ;  /* 0x0000000300137308 */ /* 0x0002e60000000800 */
[C---:B------:R-:W-:Y:S01]  /*f390*/  HMMA.16816.F32.BF16 R140, R8.reuse, R34, R96 ;  /* 0x00000022088c723c */ /* 0x040fe20000041860 */
[----:B------:R-:W4:Y:S07]  /*f3a0*/  LDSM.16.MT88.4 R96, [R211+0xb800] ;  /* 0x00b80000d360783b */ /* 0x000f2e0000004200 */
[----:B------:R-:W-:Y:S01]  /*f3b0*/  HMMA.16816.F32.BF16 R32, R8, R42, R112 ;  /* 0x0000002a0820723c */ /* 0x000fe20000041870 */
[----:B------:R-:W5:Y:S01]  /*f3c0*/  LDSM.16.MT88.4 R112, [R214+0xb800] ;  /* 0x00b80000d670783b */ /* 0x000f620000004200 */
[--C-:B-1----:R-:W-:Y:S01]  /*f3d0*/  FFMA.FTZ R3, R178, c[0x0][0x23c], -R2.reuse ;  /* 0x00008f00b2037a23 */ /* 0x102fe20000010802 */
[----:B---3--:R-:W-:Y:S01]  /*f3e0*/  F2FP.BF16.PACK_AB R124, R19, R20 ;  /* 0x00000014137c723e */ /* 0x008fe200000010ff */
[----:B------:R-:W-:Y:S01]  /*f3f0*/  FFMA.FTZ R2, R180, c[0x0][0x23c], -R2 ;  /* 0x00008f00b4027a23 */ /* 0x000fe20000010802 */
[----:B------:R-:W-:Y:S01]  /*f400*/  MOV R178, R173 ;  /* 0x000000ad00b27202 */ /* 0x000fe20000000f00 */
[----:B------:R-:W-:Y:S01]  /*f410*/  MUFU.EX2 R18, R3 ;  /* 0x0000000300127308 */ /* 0x000fe20000000800 */
[----:B------:R-:W-:Y:S01]  /*f420*/  FFMA.FTZ R11, R251, R16, R202 ;  /* 0x00000010fb0b7223 */ /* 0x000fe200000100ca */
[----:B--2---:R-:W-:Y:S01]  /*f430*/  HMMA.16816.F32.BF16 R116, R128, R4, R116 ;  /* 0x000000048074723c */ /* 0x004fe20000041874 */
[----:B------:R-:W-:-:S02]  /*f440*/  FFMA.FTZ R8, R250, R15, R197 ;  /* 0x0000000ffa087223 */ /* 0x000fc400000100c5 */
[----:B------:R-:W-:Y:S02]  /*f450*/  FADD.FTZ R11, R201, R11 ;  /* 0x0000000bc90b7221 */ /* 0x000fe40000010000 */
[----:B------:R-:W-:Y:S01]  /*f460*/  FADD.FTZ R10, R196, R8 ;  /* 0x00000008c40a7221 */ /* 0x000fe20000010000 */
[----:B------:R1:W2:Y:S02]  /*f470*/  MUFU.EX2 R17, R2 ;  /* 0x0000000200117308 */ /* 0x0002a40000000800 */
[C---:B------:R-:W-:Y:S08]  /*f480*/  HMMA.16816.F32.BF16 R68, R128.reuse, R80, R68 ;  /* 0x000000508044723c */ /* 0x040ff00000041844 */
[----:B----4-:R-:W-:Y:S01]  /*f490*/  HMMA.16816.F32.BF16 R84, R128, R96, R84 ;  /* 0x000000608054723c */ /* 0x010fe20000041854 */
[----:B-1----:R-:W-:Y:S01]  /*f4a0*/  FFMA.FTZ R2, R179, c[0x0][0x23c], -R0 ;  /* 0x00008f00b3027a23 */ /* 0x002fe20000010800 */
[----:B--2---:R-:W-:-:S02]  /*f4b0*/  F2FP.BF16.PACK_AB R126, R17, R18 ;  /* 0x00000012117e723e */ /* 0x004fc400000010ff */
[----:B------:R-:W-:Y:S01]  /*f4c0*/  MOV R179, R172 ;  /* 0x000000ac00b37202 */ /* 0x000fe20000000f00 */
[----:B------:R1:W-:Y:S01]  /*f4d0*/  MUFU.EX2 R12, R2 ;  /* 0x00000002000c7308 */ /* 0x0003e20000000800 */
[----:B------:R-:W2:Y:S02]  /*f4e0*/  LDSM.16.MT88.4 R172, [R211+0xa800] ;  /* 0x00a80000d3ac783b */ /* 0x000ea40000004200 */
[----:B-----5:R-:W-:Y:S01]  /*f4f0*/  HMMA.16816.F32.BF16 R100, R128, R112, R100 ;  /* 0x000000708064723c */ /* 0x020fe20000041864 */
[----:B-1----:R-:W-:-:S04]  /*f500*/  FFMA.FTZ R2, R181, c[0x0][0x23c], -R0 ;  /* 0x00008f00b5027a23 */ /* 0x002fc80000010800 */
[----:B------:R1:W3:Y:S02]  /*f510*/  MUFU.EX2 R3, R2 ;  /* 0x0000000200037308 */ /* 0x0002e40000000800 */
[--C-:B-1----:R-:W-:Y:S01]  /*f520*/  FFMA.FTZ R2, R183, c[0x0][0x23c], -R0.reuse ;  /* 0x00008f00b7027a23 */ /* 0x102fe20000010800 */
[----:B---3--:R-:W-:Y:S01]  /*f530*/  F2FP.BF16.PACK_AB R125, R3, R12 ;  /* 0x0000000c037d723e */ /* 0x008fe200000010ff */
[----:B------:R-:W-:Y:S01]  /*f540*/  FFMA.FTZ R0, R182, c[0x0][0x23c], -R0 ;  /* 0x00008f00b6007a23 */ /* 0x000fe20000010800 */
[----:B--2---:R-:W-:Y:S03]  /*f550*/  HMMA.16816.F32.BF16 R160, R128, R172, R160 ;  /* 0x000000ac80a0723c */ /* 0x004fe600000418a0 */
[----:B------:R-:W-:Y:S08]  /*f560*/  MUFU.EX2 R2, R2 ;  /* 0x0000000200027308 */ /* 0x000ff00000000800 */
[----:B------:R-:W1:Y:S02]  /*f570*/  MUFU.EX2 R0, R0 ;  /* 0x0000000000007308 */ /* 0x000e640000000800 */
[----:B-1----:R-:W-:-:S07]  /*f580*/  F2FP.BF16.PACK_AB R127, R0, R2 ;  /* 0x00000002007f723e */ /* 0x002fce00000010ff */
[C---:B------:R-:W-:Y:S08]  /*f590*/  HMMA.16816.F32.BF16 R148, R124.reuse, R156, R148 ;  /* 0x0000009c7c94723c */ /* 0x040ff00000041894 */
[-C--:B------:R-:W-:Y:S08]  /*f5a0*/  HMMA.16816.F32.BF16 R152, R124, R158.reuse, R152 ;  /* 0x0000009e7c98723c */ /* 0x080ff00000041898 */
[----:B------:R-:W-:Y:S01]  /*f5b0*/  HMMA.16816.F32.BF16 R156, R128, R158, R48 ;  /* 0x0000009e809c723c */ /* 0x000fe20000041830 */
[----:B------:R-:W1:Y:S07]  /*f5c0*/  LDSM.16.MT88.4 R48, [R214+0xa800] ;  /* 0x00a80000d630783b */ /* 0x000e6e0000004200 */
[C---:B------:R-:W-:Y:S07]  /*f5d0*/  HMMA.16816.F32.BF16 R120, R124.reuse, R4, R120 ;  /* 0x000000047c78723c */ /* 0x040fee0000041878 */
        /* <DEDUP_REMOVED lines=49> */
.L_x_1049:
[----:B------:R-:W-:-:S06]  /*f8f0*/  UISETP.GT.AND UP0, UPT, UR20, UR9, UPT ;  /* 0x000000091400728c */ /* 0x000fcc000bf04270 */
[----:B------:R-:W-:-:S13]  /*f900*/  PLOP3.LUT P0, PT, PT, PT, UP0, 0x80, 0x0 ;  /* 0x000000000000781c */ /* 0x000fda0003f0f008 */
[----:B------:R-:W-:Y:S05]  /*f910*/  @!P0 BRA `(.L_x_1054) ;  /* 0x00002a5000008947 */ /* 0x000fea0003800000 */
[----:B------:R-:W2:Y:S01]  /*f920*/  LDL.LU.64 R6, [R1+0x38] ;  /* 0x0000380001067983 */ /* 0x000ea20000300a00 */
[----:B------:R-:W-:Y:S01]  /*f930*/  UMOV UR8, 0x4 ;  /* 0x0000000400087882 */ /* 0x000fe20000000000 */
[----:B------:R-:W-:Y:S01]  /*f940*/  MOV R132, R135 ;  /* 0x0000008700847202 */ /* 0x000fe20000000f00 */
[----:B------:R-:W-:Y:S01]  /*f950*/  ULDC.64 UR4, c[0x0][0x1a0] ;  /* 0x0000680000047ab9 */ /* 0x000fe20000000a00 */
[----:B------:R-:W2:Y:S01]  /*f960*/  LDL.LU.64 R4, [R1+0x30] ;  /* 0x0000300001047983 */ /* 0x000ea20000300a00 */
[----:B------:R-:W-:Y:S01]  /*f970*/  USHF.L.U64.HI UR5, UR4, UR8, UR5 ;  /* 0x0000000804057299 */ /* 0x000fe20008010205 */
[----:B------:R-:W-:Y:S01]  /*f980*/  MOV R3, R136 ;  /* 0x0000008800037202 */ /* 0x000fe20000000f00 */
[----:B------:R-:W-:Y:S01]  /*f990*/  USHF.L.U32 UR4, UR4, 0x4, URZ ;  /* 0x0000000404047899 */ /* 0x000fe2000800063f */
[----:B------:R-:W-:Y:S01]  /*f9a0*/  IMAD.MOV.U32 R139, RZ, RZ, R137 ;  /* 0x000000ffff8b7224 */ /* 0x000fe200078e0089 */
[----:B------:R-:W-:Y:S02]  /*f9b0*/  MOV R138, R134 ;  /* 0x00000086008a7202 */ /* 0x000fe40000000f00 */
[----:B------:R-:W-:-:S02]  /*f9c0*/  USHF.L.U64.HI UR10, UR4, 0x1, UR5 ;  /* 0x00000001040a7899 */ /* 0x000fc40008010205 */
[----:B------:R-:W-:Y:S01]  /*f9d0*/  USHF.L.U32 UR14, UR4, 0x1, URZ ;  /* 0x00000001040e7899 */ /* 0x000fe2000800063f */
[----:B--2---:R-:W-:-:S05]  /*f9e0*/  IMAD.MOV.U32 R5, RZ, RZ, R7 ;  /* 0x000000ffff057224 */ /* 0x004fca00078e0007 */
[----:B------:R1:W-:Y:S01]  /*f9f0*/  STL.64 [R1], R4 ;  /* 0x0000000401007387 */ /* 0x0003e20000100a00 */
[----:B------:R-:W-:Y:S05]  /*fa00*/  BRA `(.L_x_1055) ;  /* 0x000001b000007947 */ /* 0x000fea0003800000 */
.L_x_1057:
        /* <DEDUP_REMOVED lines=16> */
[----:B------:R-:W-:Y:S04]  /*fb10*/  LEA.HI.X R135, R0, c[0x0][0x16c], R2, 0x1, P1 ;  /* 0x00005b0000877a11 */ /* 0x000fe800008f0c02 */
        /* <DEDUP_REMOVED lines=10> */
.L_x_1055:
[----:B-1----:R-:W2:Y:S01]  /*fbc0*/  LDL.64 R4, [R1] ;  /* 0x0000000001047983 */ /* 0x002ea20000100a00 */
[----:B------:R-:W-:Y:S04]  /*fbd0*/  DEPBAR.LE SB0, 0x0 ;  /* 0x000080000000791a */ /* 0x000fe80000000000 */
[----:B------:R-:W-:Y:S01]  /*fbe0*/  BAR.SYNC.DEFER_BLOCKING 0x0 ;  /* 0x0000000000007b1d */ /* 0x000fe20000010000 */
[----:B------:R-:W-:Y:S04]  /*fbf0*/  UIADD3 UR8, UR20, -0x1, URZ ;  /* 0xffffffff14087890 */ /* 0x000fe8000fffe03f */
[----:B------:R-:W-:Y:S02]  /*fc00*/  USHF.R.S32.HI UR5, URZ, 0x1f, UR8 ;  /* 0x0000001f3f057899 */ /* 0x000fe40008011408 */
[----:B------:R-:W-:Y:S01]  /*fc10*/  UIMAD UR4, UR13, UR8, URZ ;  /* 0x000000080d0472a4 */ /* 0x000fe2000f8e023f */
[----:B------:R-:W-:Y:S01]  /*fc20*/  IMAD.U32 R6, RZ, RZ, UR8 ;  /* 0x00000008ff067e24 */ /* 0x000fe2000f8e00ff */
        /* <DEDUP_REMOVED lines=12> */
[----:B------:R-:W-:Y:S02]  /*fcf0*/  PLOP3.LUT P0, PT, PT, PT, UP0, 0x80, 0x0 ;  /* 0x000000000000781c */ /* 0x000fe40003f0f008 */
[----:B------:R1:W-:Y:S05]  /*fd00*/  LDGSTS.E.BYPASS.LTC128B.128 [R223+0xb000], [R4.64+0x80] ;  /* 0x0b00008004df7fae */ /* 0x0003ea000b901d52 */
[----:B------:R1:W-:Y:S05]  /*fd10*/  LDGSTS.E.BYPASS.LTC128B.128 [R223+0xa800], [R6.64] ;  /* 0x0a80000006df7fae */ /* 0x0003ea000b901d52 */
[----:B------:R1:W-:Y:S05]  /*fd20*/  LDGSTS.E.BYPASS.LTC128B.128 [R223+0xb800], [R6.64+0x80] ;  /* 0x0b80008006df7fae */ /* 0x0003ea000b901d52 */
[----:B------:R-:W-:Y:S05]  /*fd30*/  LDSM.16.M88.4 R32, [R210] ;  /* 0x00000000d220783b */ /* 0x000fea0000000200 */
[----:B------:R-:W1:Y:S05]  /*fd40*/  LDSM.16.M88.4 R16, [R208+0x8000] ;  /* 0x00800000d010783b */ /* 0x000e6a0000000200 */
[----:B------:R-:W2:Y:S05]  /*fd50*/  LDSM.16.M88.4 R28, [R210+0x2000] ;  /* 0x00200000d21c783b */ /* 0x000eaa0000000200 */
[----:B------:R-:W3:Y:S05]  /*fd60*/  LDSM.16.M88.4 R140, [R208+0x8800] ;  /* 0x00880000d08c783b */ /* 0x000eea0000000200 */
[----:B------:R-:W0:Y:S05]  /*fd70*/  LDGDEPBAR ;  /* 0x00000000000079af */ /* 0x000e2a0000000000 */
[----:B------:R-:W-:Y:S05]  /*fd80*/  LDSM.16.M88.4 R176, [R212] ;  /* 0x00000000d4b0783b */ /* 0x000fea0000000200 */
[----:B------:R-:W4:Y:S05]  /*fd90*/  LDSM.16.M88.4 R180, [R219] ;  /* 0x00000000dbb4783b */ /* 0x000f2a0000000200 */
[----:B------:R-:W5:Y:S05]  /*fda0*/  LDSM.16.M88.4 R184, [R212+0x2000] ;  /* 0x00200000d4b8783b */ /* 0x000f6a0000000200 */
[----:B------:R-:W4:Y:S01]  /*fdb0*/  LDSM.16.M88.4 R188, [R222] ;  /* 0x00000000debc783b */ /* 0x000f220000000200 */
[-C--:B-1----:R-:W-:Y:S04]  /*fdc0*/  HMMA.16816.F32.BF16 R4, R32, R16.reuse, RZ ;  /* 0x000000102004723c */ /* 0x082fe800000418ff */
[----:B------:R-:W-:Y:S05]  /*fdd0*/  LDSM.16.M88.4 R192, [R218] ;  /* 0x00000000dac0783b */ /* 0x000fea0000000200 */
[----:B------:R-:W1:Y:S01]  /*fde0*/  LDSM.16.M88.4 R196, [R216+0x8000] ;  /* 0x00800000d8c4783b */ /* 0x000e620000000200 */
[C---:B--2---:R-:W-:Y:S04]  /*fdf0*/  HMMA.16816.F32.BF16 R8, R28.reuse, R16, RZ ;  /* 0x000000101c08723c */ /* 0x044fe800000418ff */
[----:B------:R-:W2:Y:S04]  /*fe00*/  LDSM.16.M88.4 R200, [R218+0x2000] ;  /* 0x00200000dac8783b */ /* 0x000ea80000000200 */
        /* <DEDUP_REMOVED lines=86> */
.L_x_1056:
[----:B------:R-:W2:Y:S01]  /*10370*/  S2R R2, SR_TID.X ;  /* 0x0000000000027919 */ /* 0x000ea20000002100 */
[----:B------:R-:W-:Y:S01]  /*10380*/  MOV R0, UR8 ;  /* 0x0000000800007c02 */ /* 0x000fe20008000f00 */
[----:B------:R-:W-:Y:S02]  /*10390*/  UISETP.GT.AND UP0, UPT, UR8, UR9, UPT ;  /* 0x000000090800728c */ /* 0x000fe4000bf04270 */
[----:B------:R-:W-:Y:S04]  /*103a0*/  UMOV UR20, UR8 ;  /* 0x0000000800147c82 */ /* 0x000fe80008000000 */
[----:B------:R-:W-:Y:S01]  /*103b0*/  LDSM.16.MT88.4 R184, [R211+0xa000] ;  /* 0x00a00000d3b8783b */ /* 0x000fe20000004200 */
[----:B--2---:R-:W-:Y:S04]  /*103c0*/  SHF.L.U32 R2, R2, 0x1, RZ ;  /* 0x0000000102027819 */ /* 0x004fe800000006ff */
[----:B------:R-:W-:Y:S04]  /*103d0*/  LOP3.LUT R2, R2, 0x6, RZ, 0xc0, !PT ;  /* 0x0000000602027812 */ /* 0x000fe800078ec0ff */
[----:B------:R-:W-:Y:S04]  /*103e0*/  LEA R0, R0, R2, 0x5 ;  /* 0x0000000200007211 */ /* 0x000fe800078e28ff */
[C---:B------:R-:W-:Y:S02]  /*103f0*/  IADD3 R133, R0.reuse, 0x1, RZ ;  /* 0x0000000100857810 */ /* 0x040fe40007ffe0ff */
[CC--:B------:R-:W-:Y:S02]  /*10400*/  ISETP.GE.AND P1, PT, R0.reuse, R226.reuse, PT ;  /* 0x000000e20000720c */ /* 0x0c0fe40003f26270 */
[CC--:B------:R-:W-:Y:S02]  /*10410*/  ISETP.GE.AND P2, PT, R133.reuse, R227.reuse, PT ;  /* 0x000000e38500720c */ /* 0x0c0fe40003f46270 */
[C---:B------:R-:W-:Y:S02]  /*10420*/  ISETP.GE.AND P0, PT, R133.reuse, R226, PT ;  /* 0x000000e28500720c */ /* 0x040fe40003f06270 */
[C---:B------:R-:W-:Y:S02]  /*10430*/  ISETP.GE.AND P3, PT, R0.reuse, R227, PT ;  /* 0x000000e30000720c */ /* 0x040fe40003f66270 */
[-C--:B------:R-:W-:Y:S02]  /*10440*/  ISETP.GE.OR P1, PT, R0, R230.reuse, !P1 ;  /* 0x000000e60000720c */ /* 0x080fe40004f26670 */
[CC--:B------:R-:W-:Y:S02]  /*10450*/  ISETP.GE.OR P2, PT, R133.reuse, R231.reuse, !P2 ;  /* 0x000000e78500720c */ /* 0x0c0fe40005746670 */
[----:B------:R-:W-:Y:S02]  /*10460*/  ISETP.GE.OR P0, PT, R133, R230, !P0 ;  /* 0x000000e68500720c */ /* 0x000fe40004706670 */
[----:B------:R-:W-:Y:S02]  /*10470*/  FSEL R143, R6, -INF , !P1 ;  /* 0xff800000068f7808 */ /* 0x000fe40004800000 */
[C---:B------:R-:W-:Y:S02]  /*10480*/  IADD3 R6, R0.reuse, 0x8, RZ ;  /* 0x0000000800067810 */ /* 0x040fe40007ffe0ff */
[----:B------:R-:W-:Y:S02]  /*10490*/  ISETP.GE.OR P3, PT, R0, R231, !P3 ;  /* 0x000000e70000720c */ /* 0x000fe40005f66670 */
[----:B------:R-:W-:Y:S02]  /*104a0*/  FSEL R176, R7, -INF , !P0 ;  /* 0xff80000007b07808 */ /* 0x000fe40004000000 */
[----:B-1----:R-:W-:Y:S02]  /*104b0*/  FSEL R137, R4, -INF , !P3 ;  /* 0xff80000004897808 */ /* 0x002fe40005800000 */
[C---:B------:R-:W-:Y:S02]  /*104c0*/  IADD3 R4, R0.reuse, 0x10, RZ ;  /* 0x0000001000047810 */ /* 0x040fe40007ffe0ff */
[----:B------:R-:W-:Y:S02]  /*104d0*/  FSEL R142, R5, -INF , !P2 ;  /* 0xff800000058e7808 */ /* 0x000fe40005000000 */
[----:B------:R-:W-:Y:S02]  /*104e0*/  IADD3 R5, R0, 0x9, RZ ;  /* 0x0000000900057810 */ /* 0x000fe40007ffe0ff */
[-C--:B------:R-:W-:Y:S02]  /*104f0*/  ISETP.GE.AND P0, PT, R6, R227.reuse, PT ;  /* 0x000000e30600720c */ /* 0x080fe40003f06270 */
[----:B------:R-:W-:Y:S02]  /*10500*/  ISETP.GE.AND P5, PT, R5, R227, PT ;  /* 0x000000e30500720c */ /* 0x000fe40003fa6270 */
[----:B------:R-:W-:Y:S02]  /*10510*/  FMNMX.FTZ R134, R137, R3, !PT ;  /* 0x0000000389867209 */ /* 0x000fe40007810000 */
[----:B------:R-:W-:Y:S02]  /*10520*/  ISETP.GE.AND P3, PT, R4, R227, PT ;  /* 0x000000e30400720c */ /* 0x000fe40003f66270 */
[-C--:B------:R-:W-:Y:S02]  /*10530*/  ISETP.GE.OR P0, PT, R6, R231.reuse, !P0 ;  /* 0x000000e70600720c */ /* 0x080fe40004706670 */
[----:B------:R-:W-:Y:S02]  /*10540*/  IADD3 R2, R0, 0x11, RZ ;  /* 0x0000001100027810 */ /* 0x000fe40007ffe0ff */
[-C--:B------:R-:W-:Y:S02]  /*10550*/  ISETP.GE.OR P5, PT, R5, R231.reuse, !P5 ;  /* 0x000000e70500720c */ /* 0x080fe40006fa6670 */
[----:B------:R-:W-:Y:S02]  /*10560*/  FSEL R16, R16, -INF , !P0 ;  /* 0xff80000010107808 */ /* 0x000fe40004000000 */
[----:B------:R-:W-:Y:S02]  /*10570*/  ISETP.GE.OR P3, PT, R4, R231, !P3 ;  /* 0x000000e70400720c */ /* 0x000fe40005f66670 */
[----:B------:R-:W-:Y:S02]  /*10580*/  FMNMX.FTZ R134, R142, R134, !PT ;  /* 0x000000868e867209 */ /* 0x000fe40007810000 */
[----:B------:R-:W-:Y:S02]  /*10590*/  IADD3 R7, R0, 0x18, RZ ;  /* 0x0000001800077810 */ /* 0x000fe40007ffe0ff */
[----:B------:R-:W-:Y:S02]  /*105a0*/  ISETP.GE.AND P6, PT, R2, R227, PT ;  /* 0x000000e30200720c */ /* 0x000fe40003fc6270 */
[----:B------:R-:W-:Y:S02]  /*105b0*/  FSEL R17, R17, -INF , !P5 ;  /* 0xff80000011117808 */ /* 0x000fe40006800000 */
[----:B------:R-:W-:Y:S02]  /*105c0*/  FSEL R189, R20, -INF , !P3 ;  /* 0xff80000014bd7808 */ /* 0x000fe40005800000 */
[----:B------:R-:W-:Y:S02]  /*105d0*/  FMNMX.FTZ R20, R16, R134, !PT ;  /* 0x0000008610147209 */ /* 0x000fe40007810000 */
[C---:B------:R-:W-:Y:S02]  /*105e0*/  ISETP.GE.AND P2, PT, R0.reuse, R225, PT ;  /* 0x000000e10000720c */ /* 0x040fe40003f46270 */
[----:B------:R-:W-:Y:S02]  /*105f0*/  ISETP.GE.AND P4, PT, R0, R224, PT ;  /* 0x000000e00000720c */ /* 0x000fe40003f86270 */
[----:B------:R-:W-:Y:S02]  /*10600*/  ISETP.GE.AND P5, PT, R7, R227, PT ;  /* 0x000000e30700720c */ /* 0x000fe40003fa6270 */
[----:B------:R-:W-:Y:S02]  /*10610*/  ISETP.GE.OR P6, PT, R2, R231, !P6 ;  /* 0x000000e70200720c */ /* 0x000fe400077c6670 */
[----:B------:R-:W-:Y:S02]  /*10620*/  FMNMX.FTZ R20, R17, R20, !PT ;  /* 0x0000001411147209 */ /* 0x000fe40007810000 */
[C---:B------:R-:W-:Y:S02]  /*10630*/  ISETP.GE.OR P2, PT, R0.reuse, R229, !P2 ;  /* 0x000000e50000720c */ /* 0x040fe40005746670 */
[C---:B------:R-:W-:Y:S02]  /*10640*/  ISETP.GE.OR P4, PT, R0.reuse, R228, !P4 ;  /* 0x000000e40000720c */ /* 0x040fe40006786670 */
[----:B------:R-:W-:Y:S02]  /*10650*/  IADD3 R0, R0, 0x19, RZ ;  /* 0x0000001900007810 */ /* 0x000fe40007ffe0ff */
[----:B------:R-:W-:Y:S02]  /*10660*/  FSEL R190, R21, -INF , !P6 ;  /* 0xff80000015be7808 */ /* 0x000fe40007000000 */
[----:B------:R-:W-:Y:S02]  /*10670*/  ISETP.GE.OR P5, PT, R7, R231, !P5 ;  /* 0x000000e70700720c */ /* 0x000fe40006fa6670 */
[----:B------:R-:W-:Y:S02]  /*10680*/  ISETP.GE.AND P3, PT, R0, R227, PT ;  /* 0x000000e30000720c */ /* 0x000fe40003f66270 */
[----:B------:R-:W-:Y:S02]  /*10690*/  FMNMX.FTZ R136, R189, R20, !PT ;  /* 0x00000014bd887209 */ /* 0x000fe40007810000 */
[----:B------:R-:W-:Y:S02]  /*106a0*/  ISETP.GE.AND P1, PT, R6, R226, PT ;  /* 0x000000e20600720c */ /* 0x000fe40003f26270 */
[----:B------:R-:W-:Y:S02]  /*106b0*/  FSEL R193, R32, -INF , !P5 ;  /* 0xff80000020c17808 */ /* 0x000fe40006800000 */
[----:B------:R-:W-:Y:S02]  /*106c0*/  ISETP.GE.OR P3, PT, R0, R231, !P3 ;  /* 0x000000e70000720c */ /* 0x000fe40005f66670 */
[----:B------:R-:W-:Y:S02]  /*106d0*/  FMNMX.FTZ R136, R190, R136, !PT ;  /* 0x00000088be887209 */ /* 0x000fe40007810000 */
[----:B------:R-:W-:Y:S02]  /*106e0*/  ISETP.GE.OR P1, PT, R6, R230, !P1 ;  /* 0x000000e60600720c */ /* 0x000fe40004f26670 */
[----:B------:R-:W-:Y:S02]  /*106f0*/  FMNMX.FTZ R20, R143, R132, !PT ;  /* 0x000000848f147209 */ /* 0x000fe40007810000 */
[----:B------:R-:W-:Y:S02]  /*10700*/  FSEL R198, R33, -INF , !P3 ;  /* 0xff80000021c67808 */ /* 0x000fe40005800000 */
[----:B------:R-:W-:Y:S02]  /*10710*/  FMNMX.FTZ R136, R193, R136, !PT ;  /* 0x00000088c1887209 */ /* 0x000fe40007810000 */
[----:B------:R-:W-:Y:S02]  /*10720*/  FMNMX.FTZ R20, R176, R20, !PT ;  /* 0x00000014b0147209 */ /* 0x000fe40007810000 */
[----:B------:R-:W-:Y:S02]  /*10730*/  FSEL R18, R18, -INF , !P1 ;  /* 0xff80000012127808 */ /* 0x000fe40004800000 */
[----:B------:R-:W-:Y:S02]  /*10740*/  FMNMX.FTZ R136, R198, R136, !PT ;  /* 0x00000088c6887209 */ /* 0x000fe40007810000 */
[----:B------:R-:W-:Y:S02]  /*10750*/  FMNMX.FTZ R135, R18, R20, !PT ;  /* 0x0000001412877209 */ /* 0x000fe40007810000 */
[CC--:B------:R-:W-:Y:S01]  /*10760*/  ISETP.GE.AND P0, PT, R5.reuse, R226.reuse, PT ;  /* 0x000000e20500720c */ /* 0x0c0fe20003f06270 */
[----:B------:R-:W1:Y:S01]  /*10770*/  SHFL.BFLY PT, R20, R136, 0x2, 0x1f ;  /* 0x0c401f0088147f89 */ /* 0x000e6200000e0000 */
[C---:B------:R-:W-:Y:S02]  /*10780*/  ISETP.GE.AND P5, PT, R4.reuse, R226, PT ;  /* 0x000000e20400720c */ /* 0x040fe40003fa6270 */
[-C--:B------:R-:W-:Y:S02]  /*10790*/  ISETP.GE.OR P0, PT, R5, R230.reuse, !P0 ;  /* 0x000000e60500720c */ /* 0x080fe40004706670 */
[----:B------:R-:W-:Y:S02]  /*107a0*/  ISETP.GE.OR P5, PT, R4, R230, !P5 ;  /* 0x000000e60400720c */ /* 0x000fe40006fa6670 */
[----:B------:R-:W-:Y:S02]  /*107b0*/  FSEL R19, R19, -INF , !P0 ;  /* 0xff80000013137808 */ /* 0x000fe40004000000 */
[-C--:B------:R-:W-:Y:S02]  /*107c0*/  ISETP.GE.AND P3, PT, R2, R226.reuse, PT ;  /* 0x000000e20200720c */ /* 0x080fe40003f66270 */
[----:B------:R-:W-:Y:S02]  /*107d0*/  FSEL R191, R22, -INF , !P5 ;  /* 0xff80000016bf7808 */ /* 0x000fe40006800000 */
[----:B------:R-:W-:Y:S02]  /*107e0*/  ISETP.GE.AND P1, PT, R7, R226, PT ;  /* 0x000000e20700720c */ /* 0x000fe40003f26270 */
[-C--:B------:R-:W-:Y:S02]  /*107f0*/  ISETP.GE.OR P3, PT, R2, R230.reuse, !P3 ;  /* 0x000000e60200720c */ /* 0x080fe40005f66670 */
[----:B------:R-:W-:Y:S02]  /*10800*/  FMNMX.FTZ R135, R19, R135, !PT ;  /* 0x0000008713877209 */ /* 0x000fe40007810000 */
[----:B------:R-:W-:Y:S02]  /*10810*/  FSEL R192, R23, -INF , !P3 ;  /* 0xff80000017c07808 */ /* 0x000fe40005800000 */
[----:B------:R-:W-:Y:S02]  /*10820*/  ISETP.GE.OR P1, PT, R7, R230, !P1 ;  /* 0x000000e60700720c */ /* 0x000fe40004f26670 */
[----:B------:R-:W-:Y:S02]  /*10830*/  ISETP.GE.AND P0, PT, R0, R226, PT ;  /* 0x000000e20000720c */ /* 0x000fe40003f06270 */
[----:B------:R-:W-:Y:S02]  /*10840*/  FMNMX.FTZ R135, R191, R135, !PT ;  /* 0x00000087bf877209 */ /* 0x000fe40007810000 */
[----:B------:R-:W-:Y:S02]  /*10850*/  FSEL R200, R34, -INF , !P1 ;  /* 0xff80000022c87808 */ /* 0x000fe40004800000 */
[----:B------:R-:W-:Y:S02]  /*10860*/  ISETP.GE.OR P0, PT, R0, R230, !P0 ;  /* 0x000000e60000720c */ /* 0x000fe40004706670 */
[----:B------:R-:W-:Y:S02]  /*10870*/  FMNMX.FTZ R135, R192, R135, !PT ;  /* 0x00000087c0877209 */ /* 0x000fe40007810000 */
[C---:B------:R-:W-:Y:S02]  /*10880*/  ISETP.GE.AND P6, PT, R5.reuse, R225, PT ;  /* 0x000000e10500720c */ /* 0x040fe40003fc6270 */
[----:B------:R-:W-:Y:S02]  /*10890*/  FSEL R8, R8, -INF , !P2 ;  /* 0xff80000008087808 */ /* 0x000fe40005000000 */
[----:B------:R-:W-:Y:S02]  /*108a0*/  ISETP.GE.AND P2, PT, R5, R224, PT ;  /* 0x000000e00500720c */ /* 0x000fe40003f46270 */
[----:B-1----:R-:W-:Y:S02]  /*108b0*/  FMNMX.FTZ R136, R136, R20, !PT ;  /* 0x0000001488887209 */ /* 0x002fe40007810000 */
[----:B------:R-:W-:Y:S01]  /*108c0*/  FSEL R201, R35, -INF , !P0 ;  /* 0xff80000023c97808 */ /* 0x000fe20004000000 */
[----:B------:R-:W-:Y:S01]  /*108d0*/  LDSM.16.MT88.4 R20, [R209+0xa000] ;  /* 0x00a00000d114783b */ /* 0x000fe20000004200 */
[----:B------:R-:W-:Y:S02]  /*108e0*/  FMNMX.FTZ R135, R200, R135, !PT ;  /* 0x00000087c8877209 */ /* 0x000fe40007810000 */
[C---:B------:R-:W-:Y:S02]  /*108f0*/  ISETP.GE.OR P6, PT, R5.reuse, R229, !P6 ;  /* 0x000000e50500720c */ /* 0x040fe400077c6670 */
[----:B------:R-:W-:Y:S02]  /*10900*/  ISETP.GE.OR P2, PT, R5, R228, !P2 ;  /* 0x000000e40500720c */ /* 0x000fe40005746670 */
[C---:B------:R-:W-:Y:S01]  /*10910*/  ISETP.GE.AND P0, PT, R6.reuse, R225, PT ;  /* 0x000000e10600720c */ /* 0x040fe20003f06270 */
[----:B------:R-:W1:Y:S01]  /*10920*/  SHFL.BFLY PT, R5, R136, 0x1, 0x1f ;  /* 0x0c201f0088057f89 */ /* 0x000e6200000e0000 */
[C---:B------:R-:W-:Y:S02]  /*10930*/  ISETP.GE.AND P3, PT, R6.reuse, R224, PT ;  /* 0x000000e00600720c */ /* 0x040fe40003f66270 */
[----:B------:R-:W-:Y:S02]  /*10940*/  FMNMX.FTZ R135, R201, R135, !PT ;  /* 0x00000087c9877209 */ /* 0x000fe40007810000 */
[C---:B------:R-:W-:Y:S02]  /*10950*/  ISETP.GE.OR P0, PT, R6.reuse, R229, !P0 ;  /* 0x000000e50600720c */ /* 0x040fe40004706670 */
[----:B------:R-:W-:Y:S02]  /*10960*/  ISETP.GE.OR P3, PT, R6, R228, !P3 ;  /* 0x000000e40600720c */ /* 0x000fe40005f66670 */
[----:B------:R-:W2:Y:S01]  /*10970*/  SHFL.BFLY PT, R6, R135, 0x2, 0x1f ;  /* 0x0c401f0087067f89 */ /* 0x000ea200000e0000 */
[C---:B------:R-:W-:Y:S02]  /*10980*/  ISETP.GE.AND P5, PT, R133.reuse, R225, PT ;  /* 0x000000e18500720c */ /* 0x040fe40003fa6270 */
[C---:B------:R-:W-:Y:S02]  /*10990*/  ISETP.GE.AND P1, PT, R133.reuse, R224, PT ;  /* 0x000000e08500720c */ /* 0x040fe40003f26270 */
[----:B------:R-:W-:Y:S02]  /*109a0*/  FSEL R14, R14, -INF , !P3 ;  /* 0xff8000000e0e7808 */ /* 0x000fe40005800000 */
[C---:B------:R-:W-:Y:S02]  /*109b0*/  ISETP.GE.OR P5, PT, R133.reuse, R229, !P5 ;  /* 0x000000e58500720c */ /* 0x040fe40006fa6670 */
[----:B------:R-:W-:Y:S02]  /*109c0*/  ISETP.GE.OR P1, PT, R133, R228, !P1 ;  /* 0x000000e48500720c */ /* 0x000fe40004f26670 */
[----:B------:R-:W-:Y:S02]  /*109d0*/  FSEL R10, R10, -INF , !P4 ;  /* 0xff8000000a0a7808 */ /* 0x000fe40006000000 */
[----:B------:R-:W-:Y:S02]  /*109e0*/  ISETP.GE.AND P4, PT, R2, R225, PT ;  /* 0x000000e10200720c */ /* 0x000fe40003f86270 */
[----:B-1----:R-:W-:Y:S02]  /*109f0*/  FMNMX.FTZ R136, R136, R5, !PT ;  /* 0x0000000588887209 */ /* 0x002fe40007810000 */
[----:B------:R-:W-:Y:S02]  /*10a00*/  FSEL R12, R12, -INF , !P0 ;  /* 0xff8000000c0c7808 */ /* 0x000fe40004000000 */
[C---:B------:R-:W-:Y:S01]  /*10a10*/  FSETP.NEU.FTZ.AND P3, PT, R136.reuse, -INF , PT ;  /* 0xff8000008800780b */ /* 0x040fe20003f7d000 */
[----:B------:R-:W-:Y:S01]  /*10a20*/  FMUL.FTZ R141, R136, c[0x0][0x23c] ;  /* 0x00008f00888d7a20 */ /* 0x000fe20000410000 */
[C---:B------:R-:W-:Y:S02]  /*10a30*/  ISETP.GE.AND P0, PT, R2.reuse, R224, PT ;  /* 0x000000e00200720c */ /* 0x040fe40003f06270 */
[----:B------:R-:W-:Y:S02]  /*10a40*/  FSEL R9, R9, -INF , !P5 ;  /* 0xff80000009097808 */ /* 0x000fe40006800000 */
[----:B--2---:R-:W-:Y:S02]  /*10a50*/  FMNMX.FTZ R135, R135, R6, !PT ;  /* 0x0000000687877209 */ /* 0x004fe40007810000 */
[----:B------:R-:W-:Y:S02]  /*10a60*/  FSEL R141, R141, RZ, P3 ;  /* 0x000000ff8d8d7208 */ /* 0x000fe40001800000 */
[----:B------:R-:W-:Y:S01]  /*10a70*/  FSEL R11, R11, -INF , !P1 ;  /* 0xff8000000b0b7808 */ /* 0x000fe20004800000 */
[----:B------:R-:W1:Y:S01]  /*10a80*/  SHFL.BFLY PT, R6, R135, 0x1, 0x1f ;  /* 0x0c201f0087067f89 */ /* 0x000e6200000e0000 */
[----:B------:R-:W-:Y:S01]  /*10a90*/  ISETP.GE.OR P4, PT, R2, R229, !P4 ;  /* 0x000000e50200720c */ /* 0x000fe20006786670 */
[--C-:B------:R-:W-:Y:S01]  /*10aa0*/  FFMA.FTZ R142, R142, c[0x0][0x23c], -R141.reuse ;  /* 0x00008f008e8e7a23 */ /* 0x100fe2000001088d */
[----:B------:R-:W-:Y:S01]  /*10ab0*/  ISETP.GE.AND P5, PT, R4, R225, PT ;  /* 0x000000e10400720c */ /* 0x000fe20003fa6270 */
[--C-:B------:R-:W-:Y:S01]  /*10ac0*/  FFMA.FTZ R137, R137, c[0x0][0x23c], -R141.reuse ;  /* 0x00008f0089897a23 */ /* 0x100fe2000001088d */
[----:B------:R-:W-:Y:S01]  /*10ad0*/  ISETP.GE.OR P0, PT, R2, R228, !P0 ;  /* 0x000000e40200720c */ /* 0x000fe20004706670 */
[----:B------:R2:W-:Y:S01]  /*10ae0*/  MUFU.EX2 R246, R142 ;  /* 0x0000008e00f67308 */ /* 0x0005e20000000800 */
[----:B------:R-:W-:Y:S01]  /*10af0*/  FMNMX.FTZ R2, R10, R139, !PT ;  /* 0x0000008b0a027209 */ /* 0x000fe20007810000 */
[--C-:B------:R-:W-:Y:S01]  /*10b00*/  FFMA.FTZ R16, R16, c[0x0][0x23c], -R141.reuse ;  /* 0x00008f0010107a23 */ /* 0x100fe2000001088d */
[C---:B------:R-:W-:Y:S01]  /*10b10*/  ISETP.GE.AND P1, PT, R4.reuse, R224, PT ;  /* 0x000000e00400720c */ /* 0x040fe20003f26270 */
[----:B------:R-:W-:Y:S01]  /*10b20*/  FFMA.FTZ R17, R17, c[0x0][0x23c], -R141 ;  /* 0x00008f0011117a23 */ /* 0x000fe2000001088d */
[----:B------:R-:W-:Y:S02]  /*10b30*/  FMNMX.FTZ R2, R11, R2, !PT ;  /* 0x000000020b027209 */ /* 0x000fe40007810000 */
[C---:B------:R-:W-:Y:S02]  /*10b40*/  ISETP.GE.OR P5, PT, R4.reuse, R229, !P5 ;  /* 0x000000e50400720c */ /* 0x040fe40006fa6670 */
[----:B------:R-:W-:Y:S01]  /*10b50*/  ISETP.GE.OR P1, PT, R4, R228, !P1 ;  /* 0x000000e40400720c */ /* 0x000fe20004f26670 */
[----:B------:R-:W-:Y:S01]  /*10b60*/  MUFU.EX2 R247, R137 ;  /* 0x0000008900f77308 */ /* 0x000fe20000000800 */
[----:B------:R-:W-:Y:S02]  /*10b70*/  FSEL R199, R24, -INF , !P5 ;  /* 0xff80000018c77808 */ /* 0x000fe40006800000 */
[----:B------:R-:W-:Y:S02]  /*10b80*/  FSEL R15, R15, -INF , !P2 ;  /* 0xff8000000f0f7808 */ /* 0x000fe40005000000 */
[----:B------:R-:W-:Y:S02]  /*10b90*/  FMNMX.FTZ R2, R14, R2, !PT ;  /* 0x000000020e027209 */ /* 0x000fe40007810000 */
[C---:B------:R-:W-:Y:S02]  /*10ba0*/  ISETP.GE.AND P5, PT, R0.reuse, R225, PT ;  /* 0x000000e10000720c */ /* 0x040fe40003fa6270 */
[-C--:B------:R-:W-:Y:S01]  /*10bb0*/  ISETP.GE.AND P2, PT, R0, R224.reuse, PT ;  /* 0x000000e00000720c */ /* 0x080fe20003f46270 */
[----:B------:R-:W-:Y:S01]  /*10bc0*/  MUFU.EX2 R244, R16 ;  /* 0x0000001000f47308 */ /* 0x000fe20000000800 */
[----:B------:R-:W-:Y:S02]  /*10bd0*/  FSEL R202, R25, -INF , !P4 ;  /* 0xff80000019ca7808 */ /* 0x000fe40006000000 */
[----:B------:R-:W-:Y:S02]  /*10be0*/  ISETP.GE.AND P4, PT, R7, R224, PT ;  /* 0x000000e00700720c */ /* 0x000fe40003f86270 */
[----:B------:R-:W-:Y:S02]  /*10bf0*/  FSEL R205, R26, -INF , !P1 ;  /* 0xff8000001acd7808 */ /* 0x000fe40004800000 */
[C---:B------:R-:W-:Y:S02]  /*10c00*/  ISETP.GE.OR P2, PT, R0.reuse, R228, !P2 ;  /* 0x000000e40000720c */ /* 0x040fe40005746670 */
[----:B------:R-:W-:Y:S01]  /*10c10*/  ISETP.GE.OR P5, PT, R0, R229, !P5 ;  /* 0x000000e50000720c */ /* 0x000fe20006fa6670 */
[----:B------:R-:W3:Y:S01]  /*10c20*/  MUFU.EX2 R245, R17 ;  /* 0x0000001100f57308 */ /* 0x000ee20000000800 */
[----:B------:R-:W-:Y:S02]  /*10c30*/  FMNMX.FTZ R0, R15, R2, !PT ;  /* 0x000000020f007209 */ /* 0x000fe40007810000 */
[----:B------:R-:W-:Y:S02]  /*10c40*/  ISETP.GE.OR P4, PT, R7, R228, !P4 ;  /* 0x000000e40700720c */ /* 0x000fe40006786670 */
[----:B------:R-:W-:Y:S02]  /*10c50*/  FSEL R206, R27, -INF , !P0 ;  /* 0xff8000001bce7808 */ /* 0x000fe40004000000 */
[----:B------:R-:W-:Y:S02]  /*10c60*/  FMNMX.FTZ R0, R205, R0, !PT ;  /* 0x00000000cd007209 */ /* 0x000fe40007810000 */
[----:B------:R-:W-:Y:S02]  /*10c70*/  FSEL R207, R30, -INF , !P4 ;  /* 0xff8000001ecf7808 */ /* 0x000fe40006000000 */
[----:B------:R-:W-:Y:S02]  /*10c80*/  FMNMX.FTZ R0, R206, R0, !PT ;  /* 0x00000000ce007209 */ /* 0x000fe40007810000 */
[----:B-1----:R-:W-:Y:S02]  /*10c90*/  FMNMX.FTZ R135, R135, R6, !PT ;  /* 0x0000000687877209 */ /* 0x002fe40007810000 */
[----:B------:R-:W-:Y:S02]  /*10ca0*/  FSEL R140, R31, -INF , !P2 ;  /* 0xff8000001f8c7808 */ /* 0x000fe40005000000 */
[----:B------:R-:W-:Y:S01]  /*10cb0*/  FMNMX.FTZ R0, R207, R0, !PT ;  /* 0x00000000cf007209 */ /* 0x000fe20007810000 */
[C---:B------:R-:W-:Y:S01]  /*10cc0*/  FMUL.FTZ R2, R135.reuse, c[0x0][0x23c] ;  /* 0x00008f0087027a20 */ /* 0x040fe20000410000 */
[----:B------:R-:W-:Y:S02]  /*10cd0*/  FSETP.NEU.FTZ.AND P2, PT, R135, -INF , PT ;  /* 0xff8000008700780b */ /* 0x000fe40003f5d000 */
[----:B------:R-:W-:Y:S02]  /*10ce0*/  FMNMX.FTZ R0, R140, R0, !PT ;  /* 0x000000008c007209 */ /* 0x000fe40007810000 */
[----:B--2---:R-:W-:Y:S02]  /*10cf0*/  FSEL R142, R2, RZ, P2 ;  /* 0x000000ff028e7208 */ /* 0x004fe40001000000 */
[----:B------:R-:W-:Y:S01]  /*10d00*/  FMNMX.FTZ R134, R8, R138, !PT ;  /* 0x0000008a08867209 */ /* 0x000fe20007810000 */
[----:B------:R-:W1:Y:S01]  /*10d10*/  SHFL.BFLY PT, R2, R0, 0x2, 0x1f ;  /* 0x0c401f0000027f89 */ /* 0x000e6200000e0000 */
[----:B------:R-:W-:Y:S01]  /*10d20*/  FSEL R13, R13, -INF , !P6 ;  /* 0xff8000000d0d7808 */ /* 0x000fe20007000000 */
[--C-:B------:R-:W-:Y:S01]  /*10d30*/  FFMA.FTZ R143, R143, c[0x0][0x23c], -R142.reuse ;  /* 0x00008f008f8f7a23 */ /* 0x100fe2000001088e */
[----:B------:R-:W-:Y:S01]  /*10d40*/  FMNMX.FTZ R134, R9, R134, !PT ;  /* 0x0000008609867209 */ /* 0x000fe20007810000 */
[--C-:B------:R-:W-:Y:S01]  /*10d50*/  FFMA.FTZ R18, R18, c[0x0][0x23c], -R142.reuse ;  /* 0x00008f0012127a23 */ /* 0x100fe2000001088e */
[----:B------:R-:W-:Y:S01]  /*10d60*/  ISETP.GE.AND P6, PT, R7, R225, PT ;  /* 0x000000e10700720c */ /* 0x000fe20003fc6270 */
[----:B------:R-:W-:Y:S01]  /*10d70*/  MUFU.EX2 R242, R143 ;  /* 0x0000008f00f27308 */ /* 0x000fe20000000800 */
[----:B------:R-:W-:Y:S01]  /*10d80*/  FMNMX.FTZ R134, R12, R134, !PT ;  /* 0x000000860c867209 */ /* 0x000fe20007810000 */
[--C-:B------:R-:W-:Y:S01]  /*10d90*/  FFMA.FTZ R19, R19, c[0x0][0x23c], -R142.reuse ;  /* 0x00008f0013137a23 */ /* 0x100fe2000001088e */
[----:B------:R-:W-:Y:S01]  /*10da0*/  ISETP.GE.OR P6, PT, R7, R229, !P6 ;  /* 0x000000e50700720c */ /* 0x000fe200077c6670 */
[----:B------:R-:W-:Y:S01]  /*10db0*/  FFMA.FTZ R176, R176, c[0x0][0x23c], -R142 ;  /* 0x00008f00b0b07a23 */ /* 0x000fe2000001088e */
[----:B------:R-:W-:Y:S02]  /*10dc0*/  FMNMX.FTZ R134, R13, R134, !PT ;  /* 0x000000860d867209 */ /* 0x000fe40007810000 */
[----:B------:R-:W-:Y:S02]  /*10dd0*/  FSEL R204, R28, -INF , !P6 ;  /* 0xff8000001ccc7808 */ /* 0x000fe40007000000 */
[----:B------:R-:W-:Y:S01]  /*10de0*/  FMNMX.FTZ R134, R199, R134, !PT ;  /* 0x00000086c7867209 */ /* 0x000fe20007810000 */
[----:B------:R-:W-:Y:S01]  /*10df0*/  MUFU.EX2 R240, R18 ;  /* 0x0000001200f07308 */ /* 0x000fe20000000800 */
[----:B------:R-:W-:Y:S02]  /*10e00*/  FSEL R203, R29, -INF , !P5 ;  /* 0xff8000001dcb7808 */ /* 0x000fe40006800000 */
[----:B------:R-:W-:Y:S02]  /*10e10*/  FMNMX.FTZ R134, R202, R134, !PT ;  /* 0x00000086ca867209 */ /* 0x000fe40007810000 */
[----:B---3--:R-:W-:Y:S02]  /*10e20*/  F2FP.BF16.PACK_AB R178, R245, R244 ;  /* 0x000000f4f5b2723e */ /* 0x008fe400000010ff */
[----:B------:R-:W-:Y:S02]  /*10e30*/  FMNMX.FTZ R134, R204, R134, !PT ;  /* 0x00000086cc867209 */ /* 0x000fe40007810000 */
[----:B-1----:R-:W-:Y:S01]  /*10e40*/  FMNMX.FTZ R0, R0, R2, !PT ;  /* 0x0000000200007209 */ /* 0x002fe20007810000 */
[----:B------:R-:W1:Y:S01]  /*10e50*/  MUFU.EX2 R241, R19 ;  /* 0x0000001300f17308 */ /* 0x000e620000000800 */
[----:B------:R-:W-:Y:S03]  /*10e60*/  FMNMX.FTZ R134, R203, R134, !PT ;  /* 0x00000086cb867209 */ /* 0x000fe60007810000 */
[----:B------:R-:W2:Y:S06]  /*10e70*/  SHFL.BFLY PT, R2, R0, 0x1, 0x1f ;  /* 0x0c201f0000027f89 */ /* 0x000eac00000e0000 */
[----:B------:R3:W4:Y:S02]  /*10e80*/  MUFU.EX2 R243, R176 ;  /* 0x000000b000f37308 */ /* 0x0007240000000800 */
[----:B------:R-:W5:Y:S01]  /*10e90*/  SHFL.BFLY PT, R4, R134, 0x2, 0x1f ;  /* 0x0c401f0086047f89 */ /* 0x000f6200000e0000 */
[----:B-1----:R-:W-:Y:S02]  /*10ea0*/  F2FP.BF16.PACK_AB R179, R241, R240 ;  /* 0x000000f0f1b3723e */ /* 0x002fe400000010ff */
[----:B--2---:R-:W-:Y:S02]  /*10eb0*/  FMNMX.FTZ R137, R0, R2, !PT ;  /* 0x0000000200897209 */ /* 0x004fe40007810000 */
[----:B------:R-:W-:Y:S02]  /*10ec0*/  FSEL R0, R136, RZ, P3 ;  /* 0x000000ff88007208 */ /* 0x000fe40001800000 */
[----:B------:R-:W-:Y:S01]  /*10ed0*/  FSEL R2, R135, RZ, P2 ;  /* 0x000000ff87027208 */ /* 0x000fe20001000000 */
[C---:B------:R-:W-:Y:S01]  /*10ee0*/  FMUL.FTZ R188, R137.reuse, c[0x0][0x23c] ;  /* 0x00008f0089bc7a20 */ /* 0x040fe20000410000 */
[----:B------:R-:W-:Y:S01]  /*10ef0*/  FSETP.NEU.FTZ.AND P0, PT, R137, -INF , PT ;  /* 0xff8000008900780b */ /* 0x000fe20003f1d000 */
[----:B------:R-:W-:Y:S01]  /*10f00*/  FADD.FTZ R0, -R0, R3 ;  /* 0x0000000300007221 */ /* 0x000fe20000010100 */
[----:B-----5:R-:W-:Y:S02]  /*10f10*/  FMNMX.FTZ R134, R134, R4, !PT ;  /* 0x0000000486867209 */ /* 0x020fe40007810000 */
[----:B------:R-:W-:Y:S01]  /*10f20*/  FSEL R188, R188, RZ, P0 ;  /* 0x000000ffbcbc7208 */ /* 0x000fe20000000000 */
[----:B------:R-:W-:Y:S01]  /*10f30*/  FMUL.FTZ R0, R0, c[0x0][0x23c] ;  /* 0x00008f0000007a20 */ /* 0x000fe20000410000 */
[----:B---3--:R-:W-:Y:S01]  /*10f40*/  F2FP.BF16.PACK_AB R176, R246, R247 ;  /* 0x000000f7f6b0723e */ /* 0x008fe200000010ff */
[----:B------:R-:W1:Y:S01]  /*10f50*/  SHFL.BFLY PT, R4, R134, 0x1, 0x1f ;  /* 0x0c201f0086047f89 */ /* 0x000e6200000e0000 */
[----:B----4-:R-:W-:Y:S01]  /*10f60*/  F2FP.BF16.PACK_AB R177, R243, R242 ;  /* 0x000000f2f3b1723e */ /* 0x010fe200000010ff */
[----:B------:R2:W3:Y:S01]  /*10f70*/  MUFU.EX2 R133, R0 ;  /* 0x0000000000857308 */ /* 0x0004e20000000800 */
[--C-:B------:R-:W-:Y:S02]  /*10f80*/  FFMA.FTZ R10, R10, c[0x0][0x23c], -R188.reuse ;  /* 0x00008f000a0a7a23 */ /* 0x100fe400000108bc */
[--C-:B------:R-:W-:Y:S02]  /*10f90*/  FFMA.FTZ R11, R11, c[0x0][0x23c], -R188.reuse ;  /* 0x00008f000b0b7a23 */ /* 0x100fe400000108bc */
[--C-:B------:R-:W-:Y:S02]  /*10fa0*/  FFMA.FTZ R14, R14, c[0x0][0x23c], -R188.reuse ;  /* 0x00008f000e0e7a23 */ /* 0x100fe400000108bc */
[----:B------:R-:W-:Y:S03]  /*10fb0*/  FFMA.FTZ R15, R15, c[0x0][0x23c], -R188 ;  /* 0x00008f000f0f7a23 */ /* 0x000fe600000108bc */
[----:B------:R-:W-:Y:S10]  /*10fc0*/  MUFU.EX2 R232, R10 ;  /* 0x0000000a00e87308 */ /* 0x000ff40000000800 */
[----:B------:R-:W4:Y:S01]  /*10fd0*/  MUFU.EX2 R233, R11 ;  /* 0x0000000b00e97308 */ /* 0x000f220000000800 */
[----:B-1----:R-:W-:Y:S01]  /*10fe0*/  FMNMX.FTZ R134, R134, R4, !PT ;  /* 0x0000000486867209 */ /* 0x002fe20007810000 */
[----:B--2---:R-:W-:Y:S03]  /*10ff0*/  FADD.FTZ R0, -R2, R132 ;  /* 0x0000008402007221 */ /* 0x004fe60000010100 */
[C---:B------:R-:W-:Y:S01]  /*11000*/  FSETP.NEU.FTZ.AND P1, PT, R134.reuse, -INF , PT ;  /* 0xff8000008600780b */ /* 0x040fe20003f3d000 */
[----:B------:R-:W-:Y:S02]  /*11010*/  FMUL.FTZ R143, R134, c[0x0][0x23c] ;  /* 0x00008f00868f7a20 */ /* 0x000fe40000410000 */
[----:B------:R-:W-:Y:S01]  /*11020*/  FMUL.FTZ R0, R0, c[0x0][0x23c] ;  /* 0x00008f0000007a20 */ /* 0x000fe20000410000 */
[----:B------:R-:W-:Y:S01]  /*11030*/  FSEL R2, R134, RZ, P1 ;  /* 0x000000ff86027208 */ /* 0x000fe20000800000 */
[----:B------:R-:W-:Y:S01]  /*11040*/  MUFU.EX2 R234, R14 ;  /* 0x0000000e00ea7308 */ /* 0x000fe20000000800 */
[----:B------:R-:W-:Y:S01]  /*11050*/  FSEL R143, R143, RZ, P1 ;  /* 0x000000ff8f8f7208 */ /* 0x000fe20000800000 */
[C---:B---3--:R-:W-:Y:S02]  /*11060*/  FMUL.FTZ R4, R133.reuse, R144 ;  /* 0x0000009085047220 */ /* 0x048fe40000410000 */
[----:B------:R-:W-:Y:S02]  /*11070*/  FMUL.FTZ R5, R133, R145 ;  /* 0x0000009185057220 */ /* 0x000fe40000410000 */
[--C-:B------:R-:W-:Y:S02]  /*11080*/  FFMA.FTZ R8, R8, c[0x0][0x23c], -R143.reuse ;  /* 0x00008f0008087a23 */ /* 0x100fe4000001088f */
[--C-:B------:R-:W-:Y:S02]  /*11090*/  FFMA.FTZ R9, R9, c[0x0][0x23c], -R143.reuse ;  /* 0x00008f0009097a23 */ /* 0x100fe4000001088f */
[----:B------:R1:W2:Y:S01]  /*110a0*/  MUFU.EX2 R132, R0 ;  /* 0x0000000000847308 */ /* 0x0002a20000000800 */
[--C-:B------:R-:W-:Y:S02]  /*110b0*/  FFMA.FTZ R12, R12, c[0x0][0x23c], -R143.reuse ;  /* 0x00008f000c0c7a23 */ /* 0x100fe4000001088f */
[----:B------:R-:W-:Y:S01]  /*110c0*/  FFMA.FTZ R13, R13, c[0x0][0x23c], -R143 ;  /* 0x00008f000d0d7a23 */ /* 0x000fe2000001088f */
[----:B----4-:R-:W-:Y:S01]  /*110d0*/  F2FP.BF16.PACK_AB R181, R233, R232 ;  /* 0x000000e8e9b5723e */ /* 0x010fe200000010ff */
        /* <DEDUP_REMOVED lines=8> */
[C---:B------:R-:W-:Y:S01]  /*11160*/  FMUL.FTZ R49, R133.reuse, R49 ;  /* 0x0000003185317220 */ /* 0x040fe20000410000 */
[----:B------:R-:W3:Y:S01]  /*11170*/  MUFU.EX2 R238, R9 ;  /* 0x0000000900ee7308 */ /* 0x000ee20000000800 */
[C---:B------:R-:W-:Y:S02]  /*11180*/  FMUL.FTZ R52, R133.reuse, R52 ;  /* 0x0000003485347220 */ /* 0x040fe40000410000 */
[----:B------:R-:W-:Y:S02]  /*11190*/  FMUL.FTZ R53, R133, R53 ;  /* 0x0000003585357220 */ /* 0x000fe40000410000 */
[----:B-1----:R-:W-:Y:S01]  /*111a0*/  FADD.FTZ R0, -R2, R138 ;  /* 0x0000008a02007221 */ /* 0x002fe20000010100 */
[----:B------:R-:W-:Y:S01]  /*111b0*/  FSEL R2, R137, RZ, P0 ;  /* 0x000000ff89027208 */ /* 0x000fe20000000000 */
[----:B--2---:R-:W-:Y:S01]  /*111c0*/  FMUL.FTZ R6, R132, R146 ;  /* 0x0000009284067220 */ /* 0x004fe20000410000 */
[----:B------:R-:W-:Y:S01]  /*111d0*/  PLOP3.LUT P0, PT, PT, PT, UP0, 0x80, 0x0 ;  /* 0x000000000000781c */ /* 0x000fe20003f0f008 */
[----:B------:R-:W-:Y:S01]  /*111e0*/  FMUL.FTZ R0, R0, c[0x0][0x23c] ;  /* 0x00008f0000007a20 */ /* 0x000fe20000410000 */
[----:B------:R-:W-:Y:S01]  /*111f0*/  MUFU.EX2 R237, R12 ;  /* 0x0000000c00ed7308 */ /* 0x000fe20000000800 */
[C---:B------:R-:W-:Y:S02]  /*11200*/  FMUL.FTZ R7, R132.reuse, R147 ;  /* 0x0000009384077220 */ /* 0x040fe40000410000 */
[----:B------:R-:W1:Y:S01]  /*11210*/  LDSM.16.MT88.4 R144, [R214+0xa000] ;  /* 0x00a00000d690783b */ /* 0x000e620000004200 */
[C---:B------:R-:W-:Y:S02]  /*11220*/  FMUL.FTZ R18, R132.reuse, R158 ;  /* 0x0000009e84127220 */ /* 0x040fe40000410000 */
[C---:B------:R-:W-:Y:S02]  /*11230*/  FMUL.FTZ R19, R132.reuse, R159 ;  /* 0x0000009f84137220 */ /* 0x040fe40000410000 */
[-C--:B------:R-:W-:Y:S01]  /*11240*/  HMMA.16816.F32.BF16 R4, R176, R20.reuse, R4 ;  /* 0x00000014b004723c */ /* 0x080fe20000041804 */
[C---:B------:R-:W-:Y:S01]  /*11250*/  FMUL.FTZ R34, R132.reuse, R174 ;  /* 0x000000ae84227220 */ /* 0x040fe20000410000 */
[----:B------:R2:W4:Y:S01]  /*11260*/  MUFU.EX2 R3, R0 ;  /* 0x0000000000037308 */ /* 0x0005220000000800 */
[----:B------:R-:W-:Y:S01]  /*11270*/  LDSM.16.MT88.4 R156, [R209+0xa800] ;  /* 0x00a80000d19c783b */ /* 0x000fe20000004200 */
[----:B------:R-:W-:Y:S01]  /*11280*/  FMUL.FTZ R35, R132, R175 ;  /* 0x000000af84237220 */ /* 0x000fe20000410000 */
[----:B---3--:R-:W-:Y:S01]  /*11290*/  F2FP.BF16.PACK_AB R180, R238, R236 ;  /* 0x000000eceeb4723e */ /* 0x008fe200000010ff */
[C---:B------:R-:W-:Y:S02]  /*112a0*/  FMUL.FTZ R38, R132.reuse, R38 ;  /* 0x0000002684267220 */ /* 0x040fe40000410000 */
[C---:B------:R-:W-:Y:S03]  /*112b0*/  FMUL.FTZ R39, R132.reuse, R39 ;  /* 0x0000002784277220 */ /* 0x040fe60000410000 */
[----:B------:R-:W-:Y:S01]  /*112c0*/  LDSM.16.MT88.4 R172, [R211+0xa800] ;  /* 0x00a80000d3ac783b */ /* 0x000fe20000004200 */
[----:B------:R-:W3:Y:S01]  /*112d0*/  MUFU.EX2 R239, R13 ;  /* 0x0000000d00ef7308 */ /* 0x000ee20000000800 */
[C---:B------:R-:W-:Y:S02]  /*112e0*/  FMUL.FTZ R50, R132.reuse, R50 ;  /* 0x0000003284327220 */ /* 0x040fe40000410000 */
[C---:B------:R-:W-:Y:S02]  /*112f0*/  FMUL.FTZ R51, R132.reuse, R51 ;  /* 0x0000003384337220 */ /* 0x040fe40000410000 */
[C---:B------:R-:W-:Y:S02]  /*11300*/  FMUL.FTZ R54, R132.reuse, R54 ;  /* 0x0000003684367220 */ /* 0x040fe40000410000 */
[C---:B------:R-:W-:Y:S02]  /*11310*/  FMUL.FTZ R55, R132.reuse, R55 ;  /* 0x0000003784377220 */ /* 0x040fe40000410000 */
[C---:B------:R-:W-:Y:S01]  /*11320*/  FMUL.FTZ R64, R133.reuse, R64 ;  /* 0x0000004085407220 */ /* 0x040fe20000410000 */
[----:B------:R-:W5:Y:S01]  /*11330*/  MUFU.EX2 R235, R15 ;  /* 0x0000000f00eb7308 */ /* 0x000f620000000800 */
[----:B------:R-:W-:Y:S02]  /*11340*/  FMUL.FTZ R65, R133, R65 ;  /* 0x0000004185417220 */ /* 0x000fe40000410000 */
[----:B------:R-:W-:Y:S02]  /*11350*/  FMUL.FTZ R66, R132, R66 ;  /* 0x0000004284427220 */ /* 0x000fe40000410000 */
[----:B--2---:R-:W-:Y:S02]  /*11360*/  FADD.FTZ R0, -R2, R139 ;  /* 0x0000008b02007221 */ /* 0x004fe40000010100 */
[--C-:B------:R-:W-:Y:S02]  /*11370*/  FFMA.FTZ R2, R189, c[0x0][0x23c], -R141.reuse ;  /* 0x00008f00bd027a23 */ /* 0x100fe4000001088d */
[----:B------:R-:W-:Y:S02]  /*11380*/  FMUL.FTZ R0, R0, c[0x0][0x23c] ;  /* 0x00008f0000007a20 */ /* 0x000fe40000410000 */
[----:B------:R2:W-:Y:S01]  /*11390*/  MUFU.EX2 R197, R2 ;  /* 0x0000000200c57308 */ /* 0x0005e20000000800 */
[C---:B----4-:R-:W-:Y:S02]  /*113a0*/  FMUL.FTZ R8, R3.reuse, R148 ;  /* 0x0000009403087220 */ /* 0x050fe40000410000 */
[----:B------:R-:W-:Y:S01]  /*113b0*/  FMUL.FTZ R9, R3, R149 ;  /* 0x0000009503097220 */ /* 0x000fe20000410000 */
[----:B---3--:R-:W-:Y:S01]  /*113c0*/  F2FP.BF16.PACK_AB R182, R239, R237 ;  /* 0x000000edefb6723e */ /* 0x008fe200000010ff */
[C---:B------:R-:W-:Y:S02]  /*113d0*/  FMUL.FTZ R12, R3.reuse, R152 ;  /* 0x00000098030c7220 */ /* 0x040fe40000410000 */
[C---:B------:R-:W-:Y:S02]  /*113e0*/  FMUL.FTZ R13, R3.reuse, R153 ;  /* 0x00000099030d7220 */ /* 0x040fe40000410000 */
[C---:B------:R-:W-:Y:S01]  /*113f0*/  FMUL.FTZ R24, R3.reuse, R164 ;  /* 0x000000a403187220 */ /* 0x040fe20000410000 */
[----:B------:R-:W3:Y:S01]  /*11400*/  MUFU.EX2 R0, R0 ;  /* 0x0000000000007308 */ /* 0x000ee20000000800 */
[----:B------:R-:W-:Y:S01]  /*11410*/  FMUL.FTZ R25, R3, R165 ;  /* 0x000000a503197220 */ /* 0x000fe20000410000 */
[----:B-----5:R-:W-:Y:S01]  /*11420*/  F2FP.BF16.PACK_AB R183, R235, R234 ;  /* 0x000000eaebb7723e */ /* 0x020fe200000010ff */
[C---:B------:R-:W-:Y:S02]  /*11430*/  FMUL.FTZ R40, R3.reuse, R40 ;  /* 0x0000002803287220 */ /* 0x040fe40000410000 */
[C---:B------:R-:W-:Y:S02]  /*11440*/  FMUL.FTZ R41, R3.reuse, R41 ;  /* 0x0000002903297220 */ /* 0x040fe40000410000 */
[C---:B------:R-:W-:Y:S02]  /*11450*/  FMUL.FTZ R44, R3.reuse, R44 ;  /* 0x0000002c032c7220 */ /* 0x040fe40000410000 */
[C---:B------:R-:W-:Y:S02]  /*11460*/  FMUL.FTZ R45, R3.reuse, R45 ;  /* 0x0000002d032d7220 */ /* 0x040fe40000410000 */
[C---:B------:R-:W-:Y:S02]  /*11470*/  FMUL.FTZ R56, R3.reuse, R56 ;  /* 0x0000003803387220 */ /* 0x040fe40000410000 */
[--C-:B--2---:R-:W-:Y:S02]  /*11480*/  FFMA.FTZ R2, R190, c[0x0][0x23c], -R141.reuse ;  /* 0x00008f00be027a23 */ /* 0x104fe4000001088d */
[C---:B------:R-:W-:Y:S02]  /*11490*/  FMUL.FTZ R57, R3.reuse, R57 ;  /* 0x0000003903397220 */ /* 0x040fe40000410000 */
[----:B------:R2:W-:Y:S01]  /*114a0*/  MUFU.EX2 R196, R2 ;  /* 0x0000000200c47308 */ /* 0x0005e20000000800 */
[C---:B------:R-:W-:Y:S02]  /*114b0*/  FMUL.FTZ R60, R3.reuse, R60 ;  /* 0x0000003c033c7220 */ /* 0x040fe40000410000 */
[----:B------:R-:W-:Y:S02]  /*114c0*/  FMUL.FTZ R61, R3, R61 ;  /* 0x0000003d033d7220 */ /* 0x000fe40000410000 */
[----:B------:R-:W-:Y:S02]  /*114d0*/  FMUL.FTZ R67, R132, R67 ;  /* 0x0000004384437220 */ /* 0x000fe40000410000 */
[C---:B---3--:R-:W-:Y:S02]  /*114e0*/  FMUL.FTZ R10, R0.reuse, R150 ;  /* 0x00000096000a7220 */ /* 0x048fe40000410000 */
[C---:B------:R-:W-:Y:S02]  /*114f0*/  FMUL.FTZ R11, R0.reuse, R151 ;  /* 0x00000097000b7220 */ /* 0x040fe40000410000 */
[----:B------:R-:W3:Y:S01]  /*11500*/  LDSM.16.MT88.4 R148, [R213+0xa000] ;  /* 0x00a00000d594783b */ /* 0x000ee20000004200 */
[C---:B------:R-:W-:Y:S02]  /*11510*/  FMUL.FTZ R14, R0.reuse, R154 ;  /* 0x0000009a000e7220 */ /* 0x040fe40000410000 */
[C---:B------:R-:W-:Y:S02]  /*11520*/  FMUL.FTZ R15, R0.reuse, R155 ;  /* 0x0000009b000f7220 */ /* 0x040fe40000410000 */
[C---:B------:R-:W-:Y:S01]  /*11530*/  HMMA.16816.F32.BF16 R8, R180.reuse, R20, R8 ;  /* 0x00000014b408723c */ /* 0x040fe20000041808 */
[C---:B------:R-:W-:Y:S02]  /*11540*/  FMUL.FTZ R26, R0.reuse, R166 ;  /* 0x000000a6001a7220 */ /* 0x040fe40000410000 */
[C---:B------:R-:W-:Y:S02]  /*11550*/  FMUL.FTZ R27, R0.reuse, R167 ;  /* 0x000000a7001b7220 */ /* 0x040fe40000410000 */
[C---:B------:R-:W-:Y:S02]  /*11560*/  FMUL.FTZ R42, R0.reuse, R42 ;  /* 0x0000002a002a7220 */ /* 0x040fe40000410000 */
[----:B------:R-:W-:Y:S01]  /*11570*/  FMUL.FTZ R20, R133, R160 ;  /* 0x000000a085147220 */ /* 0x000fe20000410000 */
[-C--:B------:R-:W-:Y:S01]  /*11580*/  HMMA.16816.F32.BF16 R12, R180, R22.reuse, R12 ;  /* 0x00000016b40c723c */ /* 0x080fe2000004180c */
[--C-:B--2---:R-:W-:Y:S03]  /*11590*/  FFMA.FTZ R2, R191, c[0x0][0x23c], -R142.reuse ;  /* 0x00008f00bf027a23 */ /* 0x104fe6000001088e */
[----:B------:R-:W-:Y:S01]  /*115a0*/  FMUL.FTZ R21, R133, R161 ;  /* 0x000000a185157220 */ /* 0x000fe20000410000 */
[----:B------:R2:W-:Y:S01]  /*115b0*/  MUFU.EX2 R195, R2 ;  /* 0x0000000200c37308 */ /* 0x0005e20000000800 */
[C---:B------:R-:W-:Y:S02]  /*115c0*/  FMUL.FTZ R43, R0.reuse, R43 ;  /* 0x0000002b002b7220 */ /* 0x040fe40000410000 */
[C---:B------:R-:W-:Y:S01]  /*115d0*/  HMMA.16816.F32.BF16 R16, R176.reuse, R22, R16 ;  /* 0x00000016b010723c */ /* 0x040fe20000041810 */
[C---:B------:R-:W-:Y:S03]  /*115e0*/  FMUL.FTZ R28, R3.reuse, R168 ;  /* 0x000000a8031c7220 */ /* 0x040fe60000410000 */
[----:B------:R-:W-:Y:S02]  /*115f0*/  FMUL.FTZ R29, R3, R169 ;  /* 0x000000a9031d7220 */ /* 0x000fe40000410000 */
[----:B------:R-:W-:Y:S02]  /*11600*/  FMUL.FTZ R30, R0, R170 ;  /* 0x000000aa001e7220 */ /* 0x000fe40000410000 */
[C---:B------:R-:W-:Y:S04]  /*11610*/  FMUL.FTZ R22, R132.reuse, R162 ;  /* 0x000000a284167220 */ /* 0x040fe80000410000 */
[----:B------:R-:W-:Y:S02]  /*11620*/  FMUL.FTZ R23, R132, R163 ;  /* 0x000000a384177220 */ /* 0x000fe40000410000 */
[C---:B------:R-:W-:Y:S02]  /*11630*/  FMUL.FTZ R46, R0.reuse, R46 ;  /* 0x0000002e002e7220 */ /* 0x040fe40000410000 */
[C---:B------:R-:W-:Y:S02]  /*11640*/  FMUL.FTZ R47, R0.reuse, R47 ;  /* 0x0000002f002f7220 */ /* 0x040fe40000410000 */
[C---:B------:R-:W-:Y:S01]  /*11650*/  FMUL.FTZ R58, R0.reuse, R58 ;  /* 0x0000003a003a7220 */ /* 0x040fe20000410000 */
[-C--:B------:R-:W-:Y:S01]  /*11660*/  HMMA.16816.F32.BF16 R20, R176, R184.reuse, R20 ;  /* 0x000000b8b014723c */ /* 0x080fe20000041814 */
[----:B------:R-:W-:Y:S02]  /*11670*/  FMUL.FTZ R59, R0, R59 ;  /* 0x0000003b003b7220 */ /* 0x000fe40000410000 */
[--C-:B--2---:R-:W-:Y:S02]  /*11680*/  FFMA.FTZ R2, R192, c[0x0][0x23c], -R142.reuse ;  /* 0x00008f00c0027a23 */ /* 0x104fe4000001088e */
[C---:B------:R-:W-:Y:S02]  /*11690*/  FMUL.FTZ R62, R0.reuse, R62 ;  /* 0x0000003e003e7220 */ /* 0x040fe40000410000 */
[----:B------:R2:W4:Y:S01]  /*116a0*/  MUFU.EX2 R194, R2 ;  /* 0x0000000200c27308 */ /* 0x0005220000000800 */
[C---:B------:R-:W-:Y:S01]  /*116b0*/  HMMA.16816.F32.BF16 R24, R180.reuse, R184, R24 ;  /* 0x000000b8b418723c */ /* 0x040fe20000041818 */
[C---:B------:R-:W-:Y:S03]  /*116c0*/  FMUL.FTZ R31, R0.reuse, R171 ;  /* 0x000000ab001f7220 */ /* 0x040fe60000410000 */
[----:B------:R-:W-:Y:S02]  /*116d0*/  FMUL.FTZ R63, R0, R63 ;  /* 0x0000003f003f7220 */ /* 0x000fe40000410000 */
[C---:B------:R-:W-:Y:S02]  /*116e0*/  FMUL.FTZ R68, R133.reuse, R68 ;  /* 0x0000004485447220 */ /* 0x040fe40000410000 */
[-C--:B------:R-:W-:Y:S01]  /*116f0*/  HMMA.16816.F32.BF16 R28, R180, R186.reuse, R28 ;  /* 0x000000bab41c723c */ /* 0x080fe2000004181c */
[----:B------:R-:W-:Y:S03]  /*11700*/  FMUL.FTZ R69, R133, R69 ;  /* 0x0000004585457220 */ /* 0x000fe60000410000 */
[C---:B------:R-:W-:Y:S02]  /*11710*/  FMUL.FTZ R70, R132.reuse, R70 ;  /* 0x0000004684467220 */ /* 0x040fe40000410000 */
[----:B------:R-:W-:Y:S02]  /*11720*/  FMUL.FTZ R71, R132, R71 ;  /* 0x0000004784477220 */ /* 0x000fe40000410000 */
[C---:B------:R-:W-:Y:S01]  /*11730*/  HMMA.16816.F32.BF16 R32, R176.reuse, R186, R32 ;  /* 0x000000bab020723c */ /* 0x040fe20000041820 */
[C---:B------:R-:W-:Y:S03]  /*11740*/  FMUL.FTZ R72, R3.reuse, R72 ;  /* 0x0000004803487220 */ /* 0x040fe60000410000 */
[----:B------:R-:W-:Y:S02]  /*11750*/  FMUL.FTZ R73, R3, R73 ;  /* 0x0000004903497220 */ /* 0x000fe40000410000 */
[C---:B------:R-:W-:Y:S02]  /*11760*/  FMUL.FTZ R74, R0.reuse, R74 ;  /* 0x0000004a004a7220 */ /* 0x040fe40000410000 */
[-C--:B-1----:R-:W-:Y:S01]  /*11770*/  HMMA.16816.F32.BF16 R36, R176, R144.reuse, R36 ;  /* 0x00000090b024723c */ /* 0x082fe20000041824 */
[----:B--2---:R-:W-:Y:S03]  /*11780*/  FFMA.FTZ R2, R193, c[0x0][0x23c], -R141 ;  /* 0x00008f00c1027a23 */ /* 0x004fe6000001088d */
[C---:B------:R-:W-:Y:S01]  /*11790*/  FMUL.FTZ R75, R0.reuse, R75 ;  /* 0x0000004b004b7220 */ /* 0x040fe20000410000 */
[----:B------:R1:W-:Y:S01]  /*117a0*/  MUFU.EX2 R193, R2 ;  /* 0x0000000200c17308 */ /* 0x0003e20000000800 */
[C---:B------:R-:W-:Y:S02]  /*117b0*/  FMUL.FTZ R76, R3.reuse, R76 ;  /* 0x0000004c034c7220 */ /* 0x040fe40000410000 */
[C---:B------:R-:W-:Y:S01]  /*117c0*/  HMMA.16816.F32.BF16 R40, R180.reuse, R144, R40 ;  /* 0x00000090b428723c */ /* 0x040fe20000041828 */
[----:B------:R-:W-:Y:S03]  /*117d0*/  FMUL.FTZ R77, R3, R77 ;  /* 0x0000004d034d7220 */ /* 0x000fe60000410000 */
[C---:B------:R-:W-:Y:S02]  /*117e0*/  FMUL.FTZ R78, R0.reuse, R78 ;  /* 0x0000004e004e7220 */ /* 0x040fe40000410000 */
[----:B------:R-:W-:Y:S02]  /*117f0*/  FMUL.FTZ R79, R0, R79 ;  /* 0x0000004f004f7220 */ /* 0x000fe40000410000 */
[-C--:B------:R-:W-:Y:S01]  /*11800*/  HMMA.16816.F32.BF16 R44, R180, R146.reuse, R44 ;  /* 0x00000092b42c723c */ /* 0x080fe2000004182c */
[C---:B------:R-:W-:Y:S03]  /*11810*/  FMUL.FTZ R80, R133.reuse, R80 ;  /* 0x0000005085507220 */ /* 0x040fe60000410000 */
[C---:B------:R-:W-:Y:S02]  /*11820*/  FMUL.FTZ R81, R133.reuse, R81 ;  /* 0x0000005185517220 */ /* 0x040fe40000410000 */
[C---:B------:R-:W-:Y:S02]  /*11830*/  FMUL.FTZ R82, R132.reuse, R82 ;  /* 0x0000005284527220 */ /* 0x040fe40000410000 */
[C---:B------:R-:W-:Y:S01]  /*11840*/  HMMA.16816.F32.BF16 R48, R176.reuse, R146, R48 ;  /* 0x00000092b030723c */ /* 0x040fe20000041830 */
[----:B------:R-:W2:Y:S03]  /*11850*/  LDSM.16.MT88.4 R144, [R209+0xb000] ;  /* 0x00b00000d190783b */ /* 0x000ea60000004200 */
[----:B------:R-:W-:Y:S02]  /*11860*/  FMUL.FTZ R83, R132, R83 ;  /* 0x0000005384537220 */ /* 0x000fe40000410000 */
[--C-:B-1----:R-:W-:Y:S02]  /*11870*/  FFMA.FTZ R2, R200, c[0x0][0x23c], -R142.reuse ;  /* 0x00008f00c8027a23 */ /* 0x102fe4000001088e */
[-C--:B---3--:R-:W-:Y:S01]  /*11880*/  HMMA.16816.F32.BF16 R52, R176, R148.reuse, R52 ;  /* 0x00000094b034723c */ /* 0x088fe20000041834 */
[C---:B------:R-:W-:Y:S01]  /*11890*/  FMUL.FTZ R84, R133.reuse, R84 ;  /* 0x0000005485547220 */ /* 0x040fe20000410000 */
[----:B------:R1:W-:Y:S02]  /*118a0*/  MUFU.EX2 R191, R2 ;  /* 0x0000000200bf7308 */ /* 0x0003e40000000800 */
[----:B------:R-:W-:Y:S02]  /*118b0*/  FMUL.FTZ R85, R133, R85 ;  /* 0x0000005585557220 */ /* 0x000fe40000410000 */
[C---:B------:R-:W-:Y:S02]  /*118c0*/  FMUL.FTZ R86, R132.reuse, R86 ;  /* 0x0000005684567220 */ /* 0x040fe40000410000 */
[C---:B------:R-:W-:Y:S01]  /*118d0*/  HMMA.16816.F32.BF16 R56, R180.reuse, R148, R56 ;  /* 0x00000094b438723c */ /* 0x040fe20000041838 */
[----:B------:R-:W-:Y:S03]  /*118e0*/  FMUL.FTZ R87, R132, R87 ;  /* 0x0000005784577220 */ /* 0x000fe60000410000 */
[C---:B------:R-:W-:Y:S02]  /*118f0*/  FMUL.FTZ R88, R3.reuse, R88 ;  /* 0x0000005803587220 */ /* 0x040fe40000410000 */
[C---:B------:R-:W-:Y:S02]  /*11900*/  FMUL.FTZ R89, R3.reuse, R89 ;  /* 0x0000005903597220 */ /* 0x040fe40000410000 */
[-C--:B------:R-:W-:Y:S01]  /*11910*/  HMMA.16816.F32.BF16 R60, R180, R150.reuse, R60 ;  /* 0x00000096b43c723c */ /* 0x080fe2000004183c */
[C---:B------:R-:W-:Y:S03]  /*11920*/  FMUL.FTZ R90, R0.reuse, R90 ;  /* 0x0000005a005a7220 */ /* 0x040fe60000410000 */
[C---:B------:R-:W-:Y:S02]  /*11930*/  FMUL.FTZ R91, R0.reuse, R91 ;  /* 0x0000005b005b7220 */ /* 0x040fe40000410000 */
[----:B------:R-:W-:Y:S02]  /*11940*/  FMUL.FTZ R92, R3, R92 ;  /* 0x0000005c035c7220 */ /* 0x000fe40000410000 */
[C---:B------:R-:W-:Y:S01]  /*11950*/  HMMA.16816.F32.BF16 R64, R176.reuse, R150, R64 ;  /* 0x00000096b040723c */ /* 0x040fe20000041840 */
[----:B------:R-:W3:Y:S03]  /*11960*/  LDSM.16.MT88.4 R148, [R211+0xb000] ;  /* 0x00b00000d394783b */ /* 0x000ee60000004200 */
[--C-:B-1----:R-:W-:Y:S02]  /*11970*/  FFMA.FTZ R2, R199, c[0x0][0x23c], -R143.reuse ;  /* 0x00008f00c7027a23 */ /* 0x102fe4000001088f */
[----:B------:R-:W-:Y:S02]  /*11980*/  FMUL.FTZ R93, R3, R93 ;  /* 0x0000005d035d7220 */ /* 0x000fe40000410000 */
[----:B------:R1:W-:Y:S01]  /*11990*/  MUFU.EX2 R189, R2 ;  /* 0x0000000200bd7308 */ /* 0x0003e20000000800 */
[-C--:B--2---:R-:W-:Y:S03]  /*119a0*/  HMMA.16816.F32.BF16 R68, R176, R144.reuse, R68 ;  /* 0x00000090b044723c */ /* 0x084fe60000041844 */
        /* <DEDUP_REMOVED lines=9> */
[----:B------:R-:W-:Y:S02]  /*11a40*/  FMUL.FTZ R101, R133, R101 ;  /* 0x0000006585657220 */ /* 0x000fe40000410000 */
[----:B------:R-:W-:Y:S02]  /*11a50*/  FMUL.FTZ R102, R132, R102 ;  /* 0x0000006684667220 */ /* 0x000fe40000410000 */
[C---:B------:R-:W-:Y:S01]  /*11a60*/  HMMA.16816.F32.BF16 R80, R176.reuse, R146, R80 ;  /* 0x00000092b050723c */ /* 0x040fe20000041850 */
[--C-:B-1----:R-:W-:Y:S01]  /*11a70*/  FFMA.FTZ R2, R202, c[0x0][0x23c], -R143.reuse ;  /* 0x00008f00ca027a23 */ /* 0x102fe2000001088f */
[----:B------:R-:W1:Y:S02]  /*11a80*/  LDSM.16.MT88.4 R144, [R214+0xb000] ;  /* 0x00b00000d690783b */ /* 0x000e640000004200 */
[----:B------:R-:W-:Y:S01]  /*11a90*/  FMUL.FTZ R103, R132, R103 ;  /* 0x0000006784677220 */ /* 0x000fe20000410000 */
[----:B------:R2:W-:Y:S01]  /*11aa0*/  MUFU.EX2 R187, R2 ;  /* 0x0000000200bb7308 */ /* 0x0005e20000000800 */
[C---:B------:R-:W-:Y:S02]  /*11ab0*/  FMUL.FTZ R104, R3.reuse, R104 ;  /* 0x0000006803687220 */ /* 0x040fe40000410000 */
[-C--:B---3--:R-:W-:Y:S01]  /*11ac0*/  HMMA.16816.F32.BF16 R84, R176, R148.reuse, R84 ;  /* 0x00000094b054723c */ /* 0x088fe20000041854 */
[C---:B------:R-:W-:Y:S03]  /*11ad0*/  FMUL.FTZ R105, R3.reuse, R105 ;  /* 0x0000006903697220 */ /* 0x040fe60000410000 */
[C---:B------:R-:W-:Y:S02]  /*11ae0*/  FMUL.FTZ R106, R0.reuse, R106 ;  /* 0x0000006a006a7220 */ /* 0x040fe40000410000 */
[C---:B------:R-:W-:Y:S02]  /*11af0*/  FMUL.FTZ R107, R0.reuse, R107 ;  /* 0x0000006b006b7220 */ /* 0x040fe40000410000 */
[C---:B------:R-:W-:Y:S01]  /*11b00*/  HMMA.16816.F32.BF16 R88, R180.reuse, R148, R88 ;  /* 0x00000094b458723c */ /* 0x040fe20000041858 */
[C---:B------:R-:W-:Y:S03]  /*11b10*/  FMUL.FTZ R108, R3.reuse, R108 ;  /* 0x0000006c036c7220 */ /* 0x040fe60000410000 */
[----:B------:R-:W-:Y:S02]  /*11b20*/  FMUL.FTZ R109, R3, R109 ;  /* 0x0000006d036d7220 */ /* 0x000fe40000410000 */
[C---:B------:R-:W-:Y:S02]  /*11b30*/  FMUL.FTZ R110, R0.reuse, R110 ;  /* 0x0000006e006e7220 */ /* 0x040fe40000410000 */
[-C--:B------:R-:W-:Y:S01]  /*11b40*/  HMMA.16816.F32.BF16 R92, R180, R150.reuse, R92 ;  /* 0x00000096b45c723c */ /* 0x080fe2000004185c */
[----:B------:R-:W-:Y:S03]  /*11b50*/  FMUL.FTZ R111, R0, R111 ;  /* 0x0000006f006f7220 */ /* 0x000fe60000410000 */
[C---:B------:R-:W-:Y:S02]  /*11b60*/  FMUL.FTZ R112, R133.reuse, R112 ;  /* 0x0000007085707220 */ /* 0x040fe40000410000 */
[----:B--2---:R-:W-:Y:S02]  /*11b70*/  FFMA.FTZ R2, R204, c[0x0][0x23c], -R143 ;  /* 0x00008f00cc027a23 */ /* 0x004fe4000001088f */
[C---:B------:R-:W-:Y:S01]  /*11b80*/  HMMA.16816.F32.BF16 R96, R176.reuse, R150, R96 ;  /* 0x00000096b060723c */ /* 0x040fe20000041860 */
[----:B------:R-:W2:Y:S01]  /*11b90*/  LDSM.16.MT88.4 R148, [R213+0xb000] ;  /* 0x00b00000d594783b */ /* 0x000ea20000004200 */
[----:B------:R3:W-:Y:S02]  /*11ba0*/  MUFU.EX2 R186, R2 ;  /* 0x0000000200ba7308 */ /* 0x0007e40000000800 */
[C---:B------:R-:W-:Y:S02]  /*11bb0*/  FMUL.FTZ R113, R133.reuse, R113 ;  /* 0x0000007185717220 */ /* 0x040fe40000410000 */
[C---:B------:R-:W-:Y:S02]  /*11bc0*/  FMUL.FTZ R114, R132.reuse, R114 ;  /* 0x0000007284727220 */ /* 0x040fe40000410000 */
[C---:B------:R-:W-:Y:S01]  /*11bd0*/  FMUL.FTZ R115, R132.reuse, R115 ;  /* 0x0000007384737220 */ /* 0x040fe20000410000 */
[-C--:B-1----:R-:W-:Y:S03]  /*11be0*/  HMMA.16816.F32.BF16 R100, R176, R144.reuse, R100 ;  /* 0x00000090b064723c */ /* 0x082fe60000041864 */
[C---:B------:R-:W-:Y:S02]  /*11bf0*/  FMUL.FTZ R116, R133.reuse, R116 ;  /* 0x0000007485747220 */ /* 0x040fe40000410000 */
[----:B------:R-:W-:Y:S02]  /*11c00*/  FMUL.FTZ R117, R133, R117 ;  /* 0x0000007585757220 */ /* 0x000fe40000410000 */
[C---:B------:R-:W-:Y:S01]  /*11c10*/  FMUL.FTZ R118, R132.reuse, R118 ;  /* 0x0000007684767220 */ /* 0x040fe20000410000 */
[C---:B------:R-:W-:Y:S01]  /*11c20*/  HMMA.16816.F32.BF16 R104, R180.reuse, R144, R104 ;  /* 0x00000090b468723c */ /* 0x040fe20000041868 */
[----:B------:R-:W-:Y:S03]  /*11c30*/  FMUL.FTZ R119, R132, R119 ;  /* 0x0000007784777220 */ /* 0x000fe60000410000 */
[----:B------:R-:W-:Y:S02]  /*11c40*/  FFMA.FTZ R141, R198, c[0x0][0x23c], -R141 ;  /* 0x00008f00c68d7a23 */ /* 0x000fe4000001088d */
[----:B------:R-:W-:Y:S02]  /*11c50*/  FFMA.FTZ R142, R201, c[0x0][0x23c], -R142 ;  /* 0x00008f00c98e7a23 */ /* 0x000fe4000001088e */
[-C--:B------:R-:W-:Y:S01]  /*11c60*/  HMMA.16816.F32.BF16 R108, R180, R146.reuse, R108 ;  /* 0x00000092b46c723c */ /* 0x080fe2000004186c */
[--C-:B---3--:R-:W-:Y:S01]  /*11c70*/  FFMA.FTZ R2, R205, c[0x0][0x23c], -R188.reuse ;  /* 0x00008f00cd027a23 */ /* 0x108fe200000108bc */
[----:B------:R4:W1:Y:S02]  /*11c80*/  MUFU.EX2 R192, R141 ;  /* 0x0000008d00c07308 */ /* 0x0008640000000800 */
[----:B------:R-:W-:Y:S02]  /*11c90*/  FFMA.FTZ R143, R203, c[0x0][0x23c], -R143 ;  /* 0x00008f00cb8f7a23 */ /* 0x000fe4000001088f */
[C---:B------:R-:W-:Y:S02]  /*11ca0*/  FMUL.FTZ R120, R3.reuse, R120 ;  /* 0x0000007803787220 */ /* 0x040fe40000410000 */
[C---:B------:R-:W-:Y:S01]  /*11cb0*/  HMMA.16816.F32.BF16 R112, R176.reuse, R146, R112 ;  /* 0x00000092b070723c */ /* 0x040fe20000041870 */
[C---:B------:R-:W-:Y:S03]  /*11cc0*/  FMUL.FTZ R121, R3.reuse, R121 ;  /* 0x0000007903797220 */ /* 0x040fe60000410000 */
[----:B------:R3:W-:Y:S01]  /*11cd0*/  MUFU.EX2 R184, R2 ;  /* 0x0000000200b87308 */ /* 0x0007e20000000800 */
[C---:B------:R-:W-:Y:S02]  /*11ce0*/  FMUL.FTZ R122, R0.reuse, R122 ;  /* 0x0000007a007a7220 */ /* 0x040fe40000410000 */
[C---:B------:R-:W-:Y:S01]  /*11cf0*/  FMUL.FTZ R123, R0.reuse, R123 ;  /* 0x0000007b007b7220 */ /* 0x040fe20000410000 */
[-C--:B--2---:R-:W-:Y:S01]  /*11d00*/  HMMA.16816.F32.BF16 R116, R176, R148.reuse, R116 ;  /* 0x00000094b074723c */ /* 0x084fe20000041874 */
[C---:B------:R-:W-:Y:S03]  /*11d10*/  FMUL.FTZ R124, R3.reuse, R124 ;  /* 0x0000007c037c7220 */ /* 0x040fe60000410000 */
[----:B------:R-:W-:Y:S02]  /*11d20*/  FMUL.FTZ R125, R3, R125 ;  /* 0x0000007d037d7220 */ /* 0x000fe40000410000 */
[----:B------:R1:W2:Y:S01]  /*11d30*/  MUFU.EX2 R190, R142 ;  /* 0x0000008e00be7308 */ /* 0x0002a20000000800 */
[C---:B------:R-:W-:Y:S01]  /*11d40*/  FMUL.FTZ R126, R0.reuse, R126 ;  /* 0x0000007e007e7220 */ /* 0x040fe20000410000 */
[C---:B------:R-:W-:Y:S01]  /*11d50*/  HMMA.16816.F32.BF16 R120, R180.reuse, R148, R120 ;  /* 0x00000094b478723c */ /* 0x040fe20000041878 */
[----:B------:R-:W-:Y:S03]  /*11d60*/  FMUL.FTZ R127, R0, R127 ;  /* 0x0000007f007f7220 */ /* 0x000fe60000410000 */
[----:B----4-:R-:W-:Y:S01]  /*11d70*/  F2FP.BF16.PACK_AB R141, R194, R195 ;  /* 0x000000c3c28d723e */ /* 0x010fe200000010ff */
[C---:B------:R-:W-:Y:S02]  /*11d80*/  FMUL.FTZ R128, R133.reuse, R128 ;  /* 0x0000008085807220 */ /* 0x040fe40000410000 */
[----:B------:R-:W-:Y:S01]  /*11d90*/  FMUL.FTZ R129, R133, R129 ;  /* 0x0000008185817220 */ /* 0x000fe20000410000 */
[-C--:B------:R-:W-:Y:S01]  /*11da0*/  HMMA.16816.F32.BF16 R124, R180, R150.reuse, R124 ;  /* 0x00000096b47c723c */ /* 0x080fe2000004187c */
[----:B------:R2:W4:Y:S03]  /*11db0*/  MUFU.EX2 R185, R143 ;  /* 0x0000008f00b97308 */ /* 0x0005260000000800 */
[----:B---3--:R-:W-:Y:S02]  /*11dc0*/  FFMA.FTZ R2, R206, c[0x0][0x23c], -R188 ;  /* 0x00008f00ce027a23 */ /* 0x008fe400000108bc */
[C---:B------:R-:W-:Y:S02]  /*11dd0*/  FMUL.FTZ R130, R132.reuse, R130 ;  /* 0x0000008284827220 */ /* 0x040fe40000410000 */
[C---:B------:R-:W-:Y:S03]  /*11de0*/  FMUL.FTZ R131, R132.reuse, R131 ;  /* 0x0000008384837220 */ /* 0x040fe60000410000 */
[----:B------:R3:W5:Y:S01]  /*11df0*/  MUFU.EX2 R139, R2 ;  /* 0x00000002008b7308 */ /* 0x0007620000000800 */
[----:B------:R-:W-:Y:S01]  /*11e00*/  FFMA.FTZ R132, R132, R250, R242 ;  /* 0x000000fa84847223 */ /* 0x000fe200000100f2 */
[----:B-1----:R-:W-:Y:S02]  /*11e10*/  F2FP.BF16.PACK_AB R142, R192, R193 ;  /* 0x000000c1c08e723e */ /* 0x002fe400000010ff */
[----:B------:R-:W-:Y:S01]  /*11e20*/  HMMA.16816.F32.BF16 R128, R176, R150, R128 ;  /* 0x00000096b080723c */ /* 0x000fe20000041880 */
[----:B------:R-:W-:Y:S02]  /*11e30*/  FFMA.FTZ R3, R3, R249, R236 ;  /* 0x000000f903037223 */ /* 0x000fe400000100ec */
[----:B------:R-:W-:Y:S04]  /*11e40*/  FFMA.FTZ R0, R0, R248, R232 ;  /* 0x000000f800007223 */ /* 0x000fe800000100e8 */
[----:B------:R-:W-:Y:S02]  /*11e50*/  F2FP.BF16.PACK_AB R176, R187, R189 ;  /* 0x000000bdbbb0723e */ /* 0x000fe400000010ff */
[----:B--2---:R-:W-:Y:S03]  /*11e60*/  F2FP.BF16.PACK_AB R143, R190, R191 ;  /* 0x000000bfbe8f723e */ /* 0x004fe600000010ff */
[----:B----4-:R-:W-:Y:S01]  /*11e70*/  F2FP.BF16.PACK_AB R178, R185, R186 ;  /* 0x000000bab9b2723e */ /* 0x010fe200000010ff */
[--C-:B---3--:R-:W-:Y:S01]  /*11e80*/  FFMA.FTZ R2, R207, c[0x0][0x23c], -R188.reuse ;  /* 0x00008f00cf027a23 */ /* 0x108fe200000108bc */
[----:B-----5:R-:W-:Y:S01]  /*11e90*/  F2FP.BF16.PACK_AB R177, R139, R184 ;  /* 0x000000b88bb1723e */ /* 0x020fe200000010ff */
[----:B------:R-:W-:Y:S01]  /*11ea0*/  FFMA.FTZ R188, R140, c[0x0][0x23c], -R188 ;  /* 0x00008f008cbc7a23 */ /* 0x000fe200000108bc */
[----:B------:R-:W-:Y:S01]  /*11eb0*/  F2FP.BF16.PACK_AB R140, R196, R197 ;  /* 0x000000c5c48c723e */ /* 0x000fe200000010ff */
[----:B------:R1:W-:Y:S06]  /*11ec0*/  MUFU.EX2 R138, R2 ;  /* 0x00000002008a7308 */ /* 0x0003ec0000000800 */
[-C--:B------:R-:W-:Y:S01]  /*11ed0*/  HMMA.16816.F32.BF16 R144, R140, R156.reuse, R4 ;  /* 0x0000009c8c90723c */ /* 0x080fe20000041804 */
[----:B------:R-:W2:Y:S03]  /*11ee0*/  LDSM.16.MT88.4 R4, [R214+0xa800] ;  /* 0x00a80000d604783b */ /* 0x000ea60000004200 */
[----:B------:R-:W3:Y:S01]  /*11ef0*/  MUFU.EX2 R188, R188 ;  /* 0x000000bc00bc7308 */ /* 0x000ee20000000800 */
[----:B-1----:R-:W-:Y:S01]  /*11f00*/  FADD.FTZ R2, R243, R132 ;  /* 0x00000084f3027221 */ /* 0x002fe20000010000 */
[----:B------:R-:W-:Y:S03]  /*11f10*/  MOV R132, R135 ;  /* 0x0000008700847202 */ /* 0x000fe60000000f00 */
[----:B------:R-:W-:Y:S04]  /*11f20*/  FADD.FTZ R2, R240, R2 ;  /* 0x00000002f0027221 */ /* 0x000fe80000010000 */
[----:B------:R-:W-:Y:S01]  /*11f30*/  FADD.FTZ R2, R241, R2 ;  /* 0x00000002f1027221 */ /* 0x000fe20000010000 */
[----:B---3--:R-:W-:Y:S03]  /*11f40*/  F2FP.BF16.PACK_AB R179, R188, R138 ;  /* 0x0000008abcb3723e */ /* 0x008fe600000010ff */
[----:B------:R-:W-:Y:S04]  /*11f50*/  FADD.FTZ R2, R195, R2 ;  /* 0x00000002c3027221 */ /* 0x000fe80000010000 */
[C---:B------:R-:W-:Y:S01]  /*11f60*/  HMMA.16816.F32.BF16 R148, R176.reuse, R156, R8 ;  /* 0x0000009cb094723c */ /* 0x040fe20000041808 */
[----:B------:R-:W1:Y:S07]  /*11f70*/  LDSM.16.MT88.4 R8, [R213+0xa800] ;  /* 0x00a80000d508783b */ /* 0x000e6e0000004200 */
[-C--:B------:R-:W-:Y:S01]  /*11f80*/  HMMA.16816.F32.BF16 R152, R176, R158.reuse, R12 ;  /* 0x0000009eb098723c */ /* 0x080fe2000004180c */
[----:B------:R-:W3:Y:S07]  /*11f90*/  LDSM.16.MT88.4 R12, [R209+0xb800] ;  /* 0x00b80000d10c783b */ /* 0x000eee0000004200 */
[C---:B------:R-:W-:Y:S01]  /*11fa0*/  HMMA.16816.F32.BF16 R156, R140.reuse, R158, R16 ;  /* 0x0000009e8c9c723c */ /* 0x040fe20000041810 */
[----:B------:R-:W4:Y:S07]  /*11fb0*/  LDSM.16.MT88.4 R16, [R211+0xb800] ;  /* 0x00b80000d310783b */ /* 0x000f2e0000004200 */
[-C--:B------:R-:W-:Y:S01]  /*11fc0*/  HMMA.16816.F32.BF16 R160, R140, R172.reuse, R20 ;  /* 0x000000ac8ca0723c */ /* 0x080fe20000041814 */
[----:B------:R-:W5:Y:S07]  /*11fd0*/  LDSM.16.MT88.4 R20, [R214+0xb800] ;  /* 0x00b80000d614783b */ /* 0x000f6e0000004200 */
[C---:B------:R-:W-:Y:S01]  /*11fe0*/  HMMA.16816.F32.BF16 R164, R176.reuse, R172, R24 ;  /* 0x000000acb0a4723c */ /* 0x040fe20000041818 */
[----:B------:R-:W1:Y:S07]  /*11ff0*/  LDSM.16.MT88.4 R24, [R213+0xb800] ;  /* 0x00b80000d518783b */ /* 0x000e6e0000004200 */
        /* <DEDUP_REMOVED lines=14> */
[----:B------:R-:W-:Y:S03]  /*120e0*/  FFMA.FTZ R6, R133, R251, R247 ;  /* 0x000000fb85067223 */ /* 0x000fe600000100f7 */
[----:B------:R-:W-:Y:S02]  /*120f0*/  FADD.FTZ R0, R184, R0 ;  /* 0x00000000b8007221 */ /* 0x000fe40000010000 */
[----:B------:R-:W-:Y:S02]  /*12100*/  FADD.FTZ R6, R246, R6 ;  /* 0x00000006f6067221 */ /* 0x000fe40000010000 */
[C---:B------:R-:W-:Y:S01]  /*12110*/  HMMA.16816.F32.BF16 R56, R176.reuse, R8, R56 ;  /* 0x00000008b038723c */ /* 0x040fe20000041838 */
[----:B------:R-:W-:Y:S03]  /*12120*/  FADD.FTZ R0, R139, R0 ;  /* 0x000000008b007221 */ /* 0x000fe60000010000 */
[----:B------:R-:W-:Y:S01]  /*12130*/  MOV R139, R137 ;  /* 0x00000089008b7202 */ /* 0x000fe20000000f00 */
[----:B------:R-:W-:Y:S02]  /*12140*/  FADD.FTZ R3, R244, R6 ;  /* 0x00000006f4037221 */ /* 0x000fe40000010000 */
[----:B------:R-:W-:Y:S01]  /*12150*/  FADD.FTZ R0, R138, R0 ;  /* 0x000000008a007221 */ /* 0x000fe20000010000 */
[-C--:B------:R-:W-:Y:S01]  /*12160*/  HMMA.16816.F32.BF16 R60, R176, R10.reuse, R60 ;  /* 0x0000000ab03c723c */ /* 0x080fe2000004183c */
[----:B------:R-:W-:Y:S03]  /*12170*/  FADD.FTZ R3, R245, R3 ;  /* 0x00000003f5037221 */ /* 0x000fe60000010000 */
[----:B------:R-:W-:Y:S01]  /*12180*/  FADD.FTZ R248, R188, R0 ;  /* 0x00000000bcf87221 */ /* 0x000fe20000010000 */
[----:B------:R-:W-:Y:S01]  /*12190*/  MOV R138, R134 ;  /* 0x00000086008a7202 */ /* 0x000fe20000000f00 */
[----:B------:R-:W-:Y:S02]  /*121a0*/  FADD.FTZ R3, R197, R3 ;  /* 0x00000003c5037221 */ /* 0x000fe40000010000 */
[C---:B------:R-:W-:Y:S04]  /*121b0*/  HMMA.16816.F32.BF16 R64, R140.reuse, R10, R64 ;  /* 0x0000000a8c40723c */ /* 0x040fe80000041840 */
        /* <DEDUP_REMOVED lines=9> */
[----:B------:R-:W-:Y:S01]  /*12250*/  FADD.FTZ R250, R190, R3 ;  /* 0x00000003befa7221 */ /* 0x000fe20000010000 */
[----:B------:R-:W-:Y:S01]  /*12260*/  MOV R3, R136 ;  /* 0x0000008800037202 */ /* 0x000fe20000000f00 */
[-C--:B------:R-:W-:Y:S01]  /*12270*/  HMMA.16816.F32.BF16 R76, R176, R14.reuse, R76 ;  /* 0x0000000eb04c723c */ /* 0x080fe2000004184c */
[----:B------:R-:W-:Y:S07]  /*12280*/  FADD.FTZ R249, R185, R2 ;  /* 0x00000002b9f97221 */ /* 0x000fee0000010000 */
[C---:B------:R-:W-:Y:S08]  /*12290*/  HMMA.16816.F32.BF16 R80, R140.reuse, R14, R80 ;  /* 0x0000000e8c50723c */ /* 0x040ff00000041850 */
[-C--:B----4-:R-:W-:Y:S08]  /*122a0*/  HMMA.16816.F32.BF16 R84, R140, R16.reuse, R84 ;  /* 0x000000108c54723c */ /* 0x090ff00000041854 */
[C---:B------:R-:W-:Y:S08]  /*122b0*/  HMMA.16816.F32.BF16 R88, R176.reuse, R16, R88 ;  /* 0x00000010b058723c */ /* 0x040ff00000041858 */
[-C--:B------:R-:W-:Y:S08]  /*122c0*/  HMMA.16816.F32.BF16 R92, R176, R18.reuse, R92 ;  /* 0x00000012b05c723c */ /* 0x080ff0000004185c */
[C---:B------:R-:W-:Y:S08]  /*122d0*/  HMMA.16816.F32.BF16 R96, R140.reuse, R18, R96 ;  /* 0x000000128c60723c */ /* 0x040ff00000041860 */
[-C--:B-----5:R-:W-:Y:S08]  /*122e0*/  HMMA.16816.F32.BF16 R100, R140, R20.reuse, R100 ;  /* 0x000000148c64723c */ /* 0x0a0ff00000041864 */
        /* <DEDUP_REMOVED lines=8> */
.L_x_1054:
[----:B------:R-:W1:Y:S01]  /*12370*/  SHFL.BFLY PT, R0, R251, 0x2, 0x1f ;  /* 0x0c401f00fb007f89 */ /* 0x000e6200000e0000 */
[----:B------:R-:W2:Y:S01]  /*12380*/  S2UR UR6, SR_CTAID.Y ;  /* 0x00000000000679c3 */ /* 0x000ea20000002600 */
[----:B------:R-:W-:Y:S01]  /*12390*/  UISETP.NE.AND UP4, UPT, UR11, -0x1, UPT ;  /* 0xffffffff0b00788c */ /* 0x000fe2000bf85270 */
[----:B------:R-:W-:Y:S01]  /*123a0*/  BSSY B0, `(.L_x_1058) ;  /* 0x00001b1000007945 */ /* 0x000fe20003800000 */
[----:B------:R-:W3:Y:S01]  /*123b0*/  SHFL.BFLY PT, R3, R250, 0x2, 0x1f ;  /* 0x0c401f00fa037f89 */ /* 0x000ee200000e0000 */
[----:B------:R-:W-:-:S02]  /*123c0*/  ULDC.64 UR4, c[0x0][0x1e8] ;  /* 0x00007a0000047ab9 */ /* 0x000fc40000000a00 */
[----:B------:R-:W-:Y:S01]  /*123d0*/  ULDC.U8 UR9, c[0x0][0x329] ;  /* 0x0000ca4000097ab9 */ /* 0x000fe20000000000 */
[----:B------:R-:W4:Y:S01]  /*123e0*/  SHFL.BFLY PT, R2, R249, 0x2, 0x1f ;  /* 0x0c401f00f9027f89 */ /* 0x000f2200000e0000 */
[----:B------:R-:W-:Y:S01]  /*123f0*/  UISETP.NE.AND UP1, UPT, UR9, URZ, UPT ;  /* 0x0000003f0900728c */ /* 0x000fe2000bf25270 */
[----:B------:R-:W5:Y:S01]  /*12400*/  S2UR UR10, SR_CTAID.Z ;  /* 0x00000000000a79c3 */ /* 0x000f620000002700 */
[----:B------:R-:W-:Y:S01]  /*12410*/  ULDC UR8, c[0x0][0x214] ;  /* 0x0000850000087ab9 */ /* 0x000fe20000000800 */
[----:B------:R-:W5:Y:S01]  /*12420*/  SHFL.BFLY PT, R4, R248, 0x2, 0x1f ;  /* 0x0c401f00f8047f89 */ /* 0x000f6200000e0000 */
[----:B------:R-:W-:Y:S02]  /*12430*/  @UP4 UIMAD.WIDE.U32 UR14, UR11, UR4, URZ ;  /* 0x000000040b0e42a5 */ /* 0x000fe4000f8e003f */
[----:B------:R-:W-:Y:S01]  /*12440*/  UMOV UR22, URZ ;  /* 0x0000003f00167c82 */ /* 0x000fe20008000000 */
[----:B------:R-:W5:Y:S01]  /*12450*/  S2R R141, SR_TID.X ;  /* 0x00000000008d7919 */ /* 0x000f620000002100 */
[----:B------:R-:W-:-:S02]  /*12460*/  @UP4 UIMAD UR7, UR11, UR5, UR15 ;  /* 0x000000050b0742a4 */ /* 0x000fc4000f8e020f */
[----:B------:R-:W-:Y:S02]  /*12470*/  UMOV UR23, URZ ;  /* 0x0000003f00177c82 */ /* 0x000fe40008000000 */
[----:B------:R-:W-:Y:S02]  /*12480*/  ULDC.64 UR4, c[0x0][0x1e0] ;  /* 0x0000780000047ab9 */ /* 0x000fe40000000a00 */
[----:B------:R-:W-:Y:S01]  /*12490*/  @UP1 ULDC UR15, c[0x0][0x210] ;  /* 0x00008400000f1ab9 */ /* 0x000fe20000000800 */
[----:B-1----:R-:W-:Y:S01]  /*124a0*/  FADD.FTZ R251, R0, R251 ;  /* 0x000000fb00fb7221 */ /* 0x002fe20000010000 */
[----:B--2---:R-:W-:Y:S02]  /*124b0*/  @!UP4 USHF.R.S32.HI UR13, URZ, 0x1f, UR6 ;  /* 0x0000001f3f0dc899 */ /* 0x004fe40008011406 */
[----:B------:R-:W-:Y:S01]  /*124c0*/  @!UP4 UIMAD.WIDE.U32 UR20, UR6, UR4, URZ ;  /* 0x000000040614c2a5 */ /* 0x000fe2000f8e003f */
[----:B---3--:R-:W-:Y:S01]  /*124d0*/  FADD.FTZ R250, R3, R250 ;  /* 0x000000fa03fa7221 */ /* 0x008fe20000010000 */
[----:B------:R-:W1:Y:S01]  /*124e0*/  SHFL.BFLY PT, R0, R251, 0x1, 0x1f ;  /* 0x0c201f00fb007f89 */ /* 0x000e6200000e0000 */
[----:B------:R-:W-:Y:S01]  /*124f0*/  @!UP4 UIMAD UR13, UR13, UR4, URZ ;  /* 0x000000040d0dc2a4 */ /* 0x000fe2000f8e023f */
[----:B----4-:R-:W-:-:S02]  /*12500*/  FADD.FTZ R249, R2, R249 ;  /* 0x000000f902f97221 */ /* 0x010fc40000010000 */
[----:B------:R-:W2:Y:S01]  /*12510*/  SHFL.BFLY PT, R3, R250, 0x1, 0x1f ;  /* 0x0c201f00fa037f89 */ /* 0x000ea200000e0000 */
[----:B------:R-:W-:Y:S01]  /*12520*/  ULDC.U8 UR4, c[0x0][0x328] ;  /* 0x0000ca0000047ab9 */ /* 0x000fe20000000000 */
[----:B-----5:R-:W-:Y:S01]  /*12530*/  FADD.FTZ R248, R4, R248 ;  /* 0x000000f804f87221 */ /* 0x020fe20000010000 */
[----:B------:R-:W-:Y:S01]  /*12540*/  UISETP.NE.AND UP3, UPT, UR4, URZ, UPT ;  /* 0x0000003f0400728c */ /* 0x000fe2000bf65270 */
[----:B------:R-:W3:Y:S01]  /*12550*/  SHFL.BFLY PT, R4, R249, 0x1, 0x1f ;  /* 0x0c201f00f9047f89 */ /* 0x000ee200000e0000 */
[----:B------:R-:W-:Y:S02]  /*12560*/  @!UP4 UIMAD UR13, UR6, UR5, UR13 ;  /* 0x00000005060dc2a4 */ /* 0x000fe4000f8e020d */
[----:B------:R-:W-:Y:S01]  /*12570*/  UISETP.NE.OR UP2, UPT, UR9, URZ, !UP3 ;  /* 0x0000003f0900728c */ /* 0x000fe2000df45670 */
[----:B------:R-:W4:Y:S01]  /*12580*/  SHFL.BFLY PT, R2, R248, 0x1, 0x1f ;  /* 0x0c201f00f8027f89 */ /* 0x000f2200000e0000 */
[----:B------:R-:W5:Y:S01]  /*12590*/  S2UR UR9, SR_CTAID.X ;  /* 0x00000000000979c3 */ /* 0x000f620000002500 */
[----:B------:R-:W-:-:S02]  /*125a0*/  ULDC UR5, c[0x0][0x234] ;  /* 0x00008d0000057ab9 */ /* 0x000fc40000000800 */
[----:B------:R-:W-:Y:S02]  /*125b0*/  @UP1 UIMAD UR15, UR15, UR8, URZ ;  /* 0x000000080f0f12a4 */ /* 0x000fe4000f8e023f */
[----:B------:R-:W-:Y:S02]  /*125c0*/  UISETP.NE.OR UP0, UPT, UR11, -0x1, UP2 ;  /* 0xffffffff0b00788c */ /* 0x000fe40009705670 */
[----:B------:R-:W-:Y:S02]  /*125d0*/  @!UP1 USEL UR15, UR8, UR5, !UP3 ;  /* 0x00000005080f9287 */ /* 0x000fe4000d800000 */
[----:B------:R-:W-:Y:S01]  /*125e0*/  ULDC UR4, c[0x0][0x1c0] ;  /* 0x0000700000047ab9 */ /* 0x000fe20000000800 */
[----:B-1----:R-:W-:Y:S01]  /*125f0*/  FADD.FTZ R251, R251, R0 ;  /* 0x00000000fbfb7221 */ /* 0x002fe20000010000 */
[----:B------:R-:W-:Y:S01]  /*12600*/  MOV R0, 0x3f800000 ;  /* 0x3f80000000007802 */ /* 0x000fe20000000f00 */
[----:B------:R-:W-:Y:S01]  /*12610*/  @UP1 UMOV UR16, 0x1 ;  /* 0x0000000100101882 */ /* 0x000fe20000000000 */
[----:B--2---:R-:W-:-:S02]  /*12620*/  FADD.FTZ R250, R250, R3 ;  /* 0x00000003fafa7221 */ /* 0x004fc40000010000 */
[----:B------:R-:W-:Y:S01]  /*12630*/  FSETP.NE.FTZ.AND P5, PT, R251, RZ, PT ;  /* 0x000000fffb00720b */ /* 0x000fe20003fb5000 */
[----:B------:R-:W-:Y:S01]  /*12640*/  @!UP1 UIMAD UR16, UR15, UR4, URZ ;  /* 0x000000040f1092a4 */ /* 0x000fe2000f8e023f */
[----:B------:R-:W-:Y:S01]  /*12650*/  MOV R3, 0x3f800000 ;  /* 0x3f80000000037802 */ /* 0x000fe20000000f00 */
[----:B------:R-:W-:Y:S01]  /*12660*/  @UP1 ULDC UR17, c[0x0][0x210] ;  /* 0x0000840000111ab9 */ /* 0x000fe20000000800 */
[----:B---3--:R-:W-:Y:S01]  /*12670*/  FADD.FTZ R249, R249, R4 ;  /* 0x00000004f9f97221 */ /* 0x008fe20000010000 */
[----:B------:R-:W-:Y:S01]  /*12680*/  FSETP.NE.FTZ.AND P4, PT, R250, RZ, PT ;  /* 0x000000fffa00720b */ /* 0x000fe20003f95000 */
[----:B------:R-:W-:Y:S01]  /*12690*/  UIMAD UR4, UR6, UR16, URZ ;  /* 0x00000010060472a4 */ /* 0x000fe2000f8e023f */
[----:B----4-:R-:W-:Y:S02]  /*126a0*/  FADD.FTZ R248, R248, R2 ;  /* 0x00000002f8f87221 */ /* 0x010fe40000010000 */
[----:B------:R-:W-:Y:S01]  /*126b0*/  FSETP.NE.FTZ.AND P3, PT, R249, RZ, PT ;  /* 0x000000fff900720b */ /* 0x000fe20003f75000 */
[----:B------:R-:W-:Y:S01]  /*126c0*/  @!UP1 UMOV UR17, 0x1 ;  /* 0x0000000100119882 */ /* 0x000fe20000000000 */
[----:B------:R-:W-:Y:S01]  /*126d0*/  MOV R2, 0x3f800000 ;  /* 0x3f80000000027802 */ /* 0x000fe20000000f00 */
[----:B------:R-:W-:Y:S01]  /*126e0*/  @!UP0 UIMAD UR11, UR6, UR8, URZ ;  /* 0x00000008060b82a4 */ /* 0x000fe2000f8e023f */
[----:B------:R-:W1:Y:S01]  /*126f0*/  @P5 MUFU.RCP R0, R251 ;  /* 0x000000fb00005308 */ /* 0x000e620000001000 */
[----:B------:R-:W-:Y:S01]  /*12700*/  FSETP.NE.FTZ.AND P0, PT, R248, RZ, PT ;  /* 0x000000fff800720b */ /* 0x000fe20003f15000 */
[----:B-----5:R-:W-:-:S02]  /*12710*/  UIMAD UR9, UR9, UR17, URZ ;  /* 0x00000011090972a4 */ /* 0x020fc4000f8e023f */
[----:B------:R-:W-:Y:S02]  /*12720*/  USEL UR4, UR4, URZ, UP2 ;  /* 0x0000003f04047287 */ /* 0x000fe40009000000 */
[----:B------:R-:W-:Y:S02]  /*12730*/  USHF.L.U32 UR9, UR9, 0x7, URZ ;  /* 0x0000000709097899 */ /* 0x000fe4000800063f */
[----:B------:R-:W2:Y:S01]  /*12740*/  @P4 MUFU.RCP R3, R250 ;  /* 0x000000fa00034308 */ /* 0x000ea20000001000 */
[----:B------:R-:W-:Y:S02]  /*12750*/  UIMAD UR15, UR10, UR15, UR4 ;  /* 0x0000000f0a0f72a4 */ /* 0x000fe4000f8e0204 */
[----:B------:R-:W-:Y:S02]  /*12760*/  @!UP2 UMOV UR22, UR11 ;  /* 0x0000000b0016ac82 */ /* 0x000fe40008000000 */
[----:B------:R-:W-:Y:S02]  /*12770*/  USHF.R.S32.HI UR4, URZ, 0x1f, UR9 ;  /* 0x0000001f3f047899 */ /* 0x000fe40008011409 */
[----:B------:R-:W-:Y:S01]  /*12780*/  @!UP2 USHF.R.S32.HI UR23, URZ, 0x1f, UR11 ;  /* 0x0000001f3f17a899 */ /* 0x000fe2000801140b */
[----:B------:R-:W3:Y:S01]  /*12790*/  @P3 MUFU.RCP R2, R249 ;  /* 0x000000f900023308 */ /* 0x000ee20000001000 */
[C---:B-1----:R-:W-:Y:S01]  /*127a0*/  FMUL.FTZ R144, R0.reuse, R144 ;  /* 0x0000009000907220 */ /* 0x042fe20000410000 */
[----:B------:R-:W-:Y:S01]  /*127b0*/  USHF.R.S32.HI UR5, URZ, 0x1f, UR15 ;  /* 0x0000001f3f057899 */ /* 0x000fe2000801140f */
[C---:B------:R-:W-:Y:S01]  /*127c0*/  FMUL.FTZ R6, R0.reuse, R145 ;  /* 0x0000009100067220 */ /* 0x040fe20000410000 */
[----:B------:R-:W-:Y:S01]  /*127d0*/  UIADD3 UR9, UP1, UP0, UR9, UR22, UR15 ;  /* 0x0000001609097290 */ /* 0x000fe2000f83e00f */
        /* <DEDUP_REMOVED lines=8> */
[C---:B------:R-:W-:Y:S01]  /*12860*/  FMUL.FTZ R172, R0.reuse, R172 ;  /* 0x000000ac00ac7220 */ /* 0x040fe20000410000 */
[----:B------:R-:W-:Y:S01]  /*12870*/  @!UP4 UMOV UR14, UR20 ;  /* 0x00000014000ecc82 */ /* 0x000fe20008000000 */
        /* <DEDUP_REMOVED lines=31> */
[----:B------:R-:W-:Y:S01]  /*12a70*/  FMUL.FTZ R129, R0, R129 ;  /* 0x0000008100817220 */ /* 0x000fe20000410000 */
[----:B------:R-:W-:Y:S01]  /*12a80*/  MOV R0, 0x3f800000 ;  /* 0x3f80000000007802 */ /* 0x000fe20000000f00 */
[----:B--2---:R-:W-:-:S02]  /*12a90*/  FMUL.FTZ R64, R3, R55 ;  /* 0x0000003703407220 */ /* 0x004fc40000410000 */
[----:B---3--:R-:W-:Y:S01]  /*12aa0*/  FMUL.FTZ R55, R2, R73 ;  /* 0x0000004902377220 */ /* 0x008fe20000410000 */
[----:B------:R-:W-:Y:S01]  /*12ab0*/  SHF.R.S32.HI R73, RZ, 0x1f, R141 ;  /* 0x0000001fff497819 */ /* 0x000fe2000001148d */
[C---:B------:R-:W-:Y:S01]  /*12ac0*/  FMUL.FTZ R21, R3.reuse, R39 ;  /* 0x0000002703157220 */ /* 0x040fe20000410000 */
[----:B------:R-:W1:Y:S01]  /*12ad0*/  @P0 MUFU.RCP R0, R248 ;  /* 0x000000f800000308 */ /* 0x000e620000001000 */
[----:B------:R-:W-:Y:S01]  /*12ae0*/  FMUL.FTZ R32, R3, R51 ;  /* 0x0000003303207220 */ /* 0x000fe20000410000 */
[----:B------:R-:W-:Y:S01]  /*12af0*/  LEA.HI R31, R73, R141, RZ, 0x2 ;  /* 0x0000008d491f7211 */ /* 0x000fe200078f10ff */
[----:B------:R-:W-:Y:S01]  /*12b00*/  FMUL.FTZ R37, R3, R67 ;  /* 0x0000004303257220 */ /* 0x000fe20000410000 */
[----:B------:R-:W-:Y:S01]  /*12b10*/  LEA.HI R84, R73, R141, RZ, 0x5 ;  /* 0x0000008d49547211 */ /* 0x000fe200078f28ff */
        /* <DEDUP_REMOVED lines=20> */
[----:B------:R-:W-:Y:S01]  /*12c60*/  FMUL.FTZ R71, R3, R71 ;  /* 0x0000004703477220 */ /* 0x000fe20000410000 */
[----:B------:R-:W-:Y:S01]  /*12c70*/  F2FP.BF16.PACK_AB R33, R117, R116 ;  /* 0x000000747521723e */ /* 0x000fe200000010ff */
[----:B------:R-:W-:-:S02]  /*12c80*/  FMUL.FTZ R82, R3, R82 ;  /* 0x0000005203527220 */ /* 0x000fc40000410000 */
[C---:B------:R-:W-:Y:S02]  /*12c90*/  FMUL.FTZ R52, R3.reuse, R83 ;  /* 0x0000005303347220 */ /* 0x040fe40000410000 */
        /* <DEDUP_REMOVED lines=11> */
[----:B------:R-:W-:Y:S01]  /*12d50*/  F2FP.BF16.PACK_AB R36, R115, R114 ;  /* 0x000000727324723e */ /* 0x000fe200000010ff */
[----:B------:R-:W-:-:S02]  /*12d60*/  FMUL.FTZ R130, R3, R130 ;  /* 0x0000008203827220 */ /* 0x000fc40000410000 */
[----:B------:R-:W-:Y:S01]  /*12d70*/  FMUL.FTZ R131, R3, R131 ;  /* 0x0000008303837220 */ /* 0x000fe20000410000 */
[----:B------:R-:W-:Y:S01]  /*12d80*/  SHF.R.S32.HI R3, RZ, 0x1f, R31 ;  /* 0x0000001fff037819 */ /* 0x000fe2000001141f */
[C---:B------:R-:W-:Y:S01]  /*12d90*/  FMUL.FTZ R148, R2.reuse, R148 ;  /* 0x0000009402947220 */ /* 0x040fe20000410000 */
[----:B------:R-:W-:Y:S01]  /*12da0*/  F2FP.BF16.PACK_AB R32, R119, R118 ;  /* 0x000000767720723e */ /* 0x000fe200000010ff */
        /* <DEDUP_REMOVED lines=48> */
[----:B------:R-:W-:Y:S01]  /*130b0*/  SHF.R.S32.HI R2, RZ, 0x2, R31 ;  /* 0x00000002ff027819 */ /* 0x000fe2000001141f */
[C---:B-1----:R-:W-:Y:S02]  /*130c0*/  FMUL.FTZ R59, R0.reuse, R59 ;  /* 0x0000003b003b7220 */ /* 0x042fe40000410000 */
[C---:B------:R-:W-:Y:S01]  /*130d0*/  FMUL.FTZ R58, R0.reuse, R58 ;  /* 0x0000003a003a7220 */ /* 0x040fe20000410000 */
[----:B------:R-:W-:Y:S01]  /*130e0*/  LEA.HI R3, R3, R2, RZ, 0x3 ;  /* 0x0000000203037211 */ /* 0x000fe200078f18ff */
[C---:B------:R-:W-:Y:S02]  /*130f0*/  FMUL.FTZ R26, R0.reuse, R42 ;  /* 0x0000002a001a7220 */ /* 0x040fe40000410000 */
        /* <DEDUP_REMOVED lines=90> */
[----:B-----5:R-:W-:-:S03]  /*136a0*/  IADD3 R8, R5, R2, RZ ;  /* 0x0000000205087210 */ /* 0x020fc60007ffe0ff */
        /* <DEDUP_REMOVED lines=128> */
.L_x_1059:
[----:B---34-:R-:W-:Y:S05]  /*13eb0*/  BSYNC B0 ;  /* 0x0000000000007941 */ /* 0x018fea0003800000 */
.L_x_1058:
[----:B--2---:R-:W2:Y:S04]  /*13ec0*/  LDL.LU.64 R12, [R1+0x28] ;  /* 0x00002800010c7983 */ /* 0x004ea80000300a00 */
[----:B------:R-:W3:Y:S01]  /*13ed0*/  S2R R8, SR_CTAID.Z ;  /* 0x0000000000087919 */ /* 0x000ee20000002700 */
[----:B------:R-:W-:Y:S02]  /*13ee0*/  USHF.R.S32.HI UR6, URZ, 0x1f, UR10 ;  /* 0x0000001f3f067899 */ /* 0x000fe4000801140a */
[----:B------:R-:W-:Y:S01]  /*13ef0*/  ULDC.64 UR4, c[0x0][0x1f0] ;  /* 0x00007c0000047ab9 */ /* 0x000fe20000000a00 */
[----:B------:R-:W4:Y:S04]  /*13f00*/  LDL.LU.64 R4, [R1+0x20] ;  /* 0x0000200001047983 */ /* 0x000f280000300a00 */
[----:B------:R1:W5:Y:S01]  /*13f10*/  LDL.64 R10, [R1+0x8] ;  /* 0x00000800010a7983 */ /* 0x0003620000100a00 */
[----:B------:R-:W-:Y:S01]  /*13f20*/  UIMAD UR4, UR6, UR4, URZ ;  /* 0x00000004060472a4 */ /* 0x000fe2000f8e023f */
[----:B------:R-:W-:Y:S03]  /*13f30*/  BSSY B0, `(.L_x_1060) ;  /* 0x0000011000007945 */ /* 0x000fe60003800000 */
[----:B------:R-:W-:Y:S01]  /*13f40*/  UIMAD UR4, UR10, UR5, UR4 ;  /* 0x000000050a0472a4 */ /* 0x000fe2000f8e0204 */
[----:B--2---:R-:W-:-:S04]  /*13f50*/  IADD3 R2, P0, R12, UR14, RZ ;  /* 0x0000000e0c027c10 */ /* 0x004fc8000ff1e0ff */
[----:B------:R-:W-:Y:S02]  /*13f60*/  IADD3.X R3, R13, UR7, RZ, P0, !PT ;  /* 0x000000070d037c10 */ /* 0x000fe400087fe4ff */
[----:B----4-:R-:W-:-:S03]  /*13f70*/  ISETP.GE.AND P0, PT, R4, UR12, PT ;  /* 0x0000000c04007c0c */ /* 0x010fc6000bf06270 */
[----:B---3--:R-:W-:-:S05]  /*13f80*/  IMAD.WIDE.U32 R8, R8, c[0x0][0x1f0], R2 ;  /* 0x00007c0008087a25 */ /* 0x008fca00078e0002 */
        /* <DEDUP_REMOVED lines=11> */
.L_x_1061:
[----:B-1----:R-:W-:Y:S05]  /*14040*/  BSYNC B0 ;  /* 0x0000000000007941 */ /* 0x002fea0003800000 */
.L_x_1060:
[----:B------:R-:W2:Y:S01]  /*14050*/  LDL.LU R0, [R1+0x40] ;  /* 0x0000400001007983 */ /* 0x000ea20000300800 */
[----:B------:R-:W-:Y:S01]  /*14060*/  BSSY B0, `(.L_x_1062) ;  /* 0x000000f000007945 */ /* 0x000fe20003800000 */
[----:B--2---:R-:W-:-:S13]  /*14070*/  ISETP.GE.AND P0, PT, R0, UR12, PT ;  /* 0x0000000c00007c0c */ /* 0x004fda000bf06270 */
        /* <DEDUP_REMOVED lines=13> */
.L_x_1063:
[----:B------:R-:W-:Y:S05]  /*14150*/  BSYNC B0 ;  /* 0x0000000000007941 */ /* 0x000fea0003800000 */
.L_x_1062:
        /* <DEDUP_REMOVED lines=16> */
.L_x_1065:
[----:B------:R-:W-:Y:S05]  /*14260*/  BSYNC B0 ;  /* 0x0000000000007941 */ /* 0x000fea0003800000 */
.L_x_1064:
        /* <DEDUP_REMOVED lines=16> */
.L_x_1067:
[----:B------:R-:W-:Y:S05]  /*14370*/  BSYNC B0 ;  /* 0x0000000000007941 */ /* 0x000fea0003800000 */
.L_x_1066:
        /* <DEDUP_REMOVED lines=16> */
.L_x_1069:
[----:B------:R-:W-:Y:S05]  /*14480*/  BSYNC B0 ;  /* 0x0000000000007941 */ /* 0x000fea0003800000 */
.L_x_1068:
        /* <DEDUP_REMOVED lines=16> */
.L_x_1071:
[----:B------:R-:W-:Y:S05]  /*14590*/  BSYNC B0 ;  /* 0x0000000000007941 */ /* 0x000fea0003800000 */
.L_x_1070:
        /* <DEDUP_REMOVED lines=16> */
.L_x_1073:
[----:B------:R-:W-:Y:S05]  /*146a0*/  BSYNC B0 ;  /* 0x0000000000007941 */ /* 0x000fea0003800000 */
.L_x_1072:
        /* <DEDUP_REMOVED lines=16> */
.L_x_1074:
        /* <DEDUP_REMOVED lines=13> */
.L_x_2390:


//--------------------- .text._ZN5flash16flash_fwd_kernelI23Flash_fwd_kernel_traitsILi128ELi128ELi32ELi4ELb0ELb0EN7cutlass10bfloat16_tE19Flash_kernel_traitsILi128ELi128ELi32ELi4ES3_EELb0ELb0ELb1ELb0ELb0ELb0ELb0ELb0EEEvNS_16Flash_fwd_paramsE --------------------------
	.section	.text._ZN5flash16flash_fwd_kernelI23Flash_fwd_kernel_traitsILi128ELi128ELi32ELi4ELb0ELb0EN7cutlass10bfloat16_tE19Flash_kernel_traitsILi128ELi128ELi32ELi4ES3_EELb0ELb0ELb1ELb0ELb0ELb0ELb0ELb0EEEvNS_16Flash_fwd_paramsE,"ax",@progbits
	.sectioninfo	@"SHI_REGISTERS=255"
	.align	128
        .global         _ZN5flash16flash_fwd_kernelI23Flash_fwd_kernel_traitsILi128ELi128ELi32ELi4ELb0ELb0EN7cutlass10bfloat16_tE19Flash_kernel_traitsILi128ELi128ELi32ELi4ES3_EELb0ELb0ELb1ELb0ELb0ELb0ELb0ELb0EEEvNS_16Flash_fwd_paramsE
        .type           _ZN5flash16flash_fwd_kernelI23Flash_fwd_kernel_traitsILi128ELi128ELi32ELi4ELb0ELb0EN7cutlass10bfloat16_tE19Flash_kernel_traitsILi128ELi128ELi32ELi4ES3_EELb0ELb0ELb1ELb0ELb0ELb0ELb0ELb0EEEvNS_16Flash_fwd_paramsE,@function
        .size           _ZN5flash16flash_fwd_kernelI23Flash_fwd_kernel_traitsILi128ELi128ELi32ELi4ELb0ELb0EN7cutlass10bfloat16_tE19Flash_kernel_traitsILi128ELi128ELi32ELi4ES3_EELb0ELb0ELb1ELb0ELb0ELb0ELb0ELb0EEEvNS_16Flash_fwd_paramsE,(.L_x_2391 - _ZN5flash16flash_fwd_kernelI23Flash_fwd_kernel_traitsILi128ELi128ELi32ELi4ELb0ELb0EN7cutlass10bfloat16_tE19Flash_kernel_traitsILi128ELi128ELi32ELi4ES3_EELb0ELb0ELb1ELb0ELb0ELb0ELb0ELb0EEEvNS_16Flash_fwd_paramsE)
        .other          _ZN5flash16flash_fwd_kernelI23Flash_fwd_kernel_traitsILi128ELi128ELi32ELi4ELb0ELb0EN7cutlass10bfloat16_tE19Flash_kernel_traitsILi128ELi128ELi32ELi4ES3_EELb0ELb0ELb1ELb0ELb0ELb0ELb0ELb0EEEvNS_16Flash_fwd_paramsE,@"STO_CUDA_ENTRY STV_DEFAULT"
_ZN5flash16flash_fwd_kernelI23Flash_fwd_kernel_traitsILi128ELi128ELi32ELi4ELb0ELb0EN7cutlass10bfloat16_tE19Flash_kernel_traitsILi128ELi128ELi32ELi4ES3_EELb0ELb0ELb1ELb0ELb0ELb0ELb0ELb0EEEvNS_16Flash_fwd_paramsE:
.text._ZN5flash16flash_fwd_kernelI23Flash_fwd_kernel_traitsILi128ELi128ELi32ELi4ELb0ELb0EN7cutlass10bfloat16_tE19Flash_kernel_traitsILi128ELi128ELi32ELi4ES3_EELb0ELb0ELb1ELb0ELb0ELb0ELb0ELb0EEEvNS_16Flash_fwd_paramsE:
        /* <DEDUP_REMOVED lines=56> */
.L_x_1075:
[----:B------:R-:W-:Y:S02]  /*0380*/  ULDC UR7, c[0x0][0x218] ;  /* 0x0000860000077ab9 */ /* 0x000fe40000000800 */
.L_x_1076:
        /* <DEDUP_REMOVED lines=49> */
[----:B------:R-:W-:Y:S01]  /*06a0*/  ULDC.64 UR4, c[0x0][0x1e0] ;  /* 0x0000780000047ab9 */ /* 0x000fe20000000a00 */
[----:B------:R-:W-:Y:S01]  /*06b0*/  LEA.HI R8, R8, R20, RZ, 0x3 ;  /* 0x0000001408087211 */ /* 0x000fe200078f18ff */
[----:B------:R-:W-:Y:S01]  /*06c0*/  USHF.R.S32.HI UR19, URZ, 0x1f, UR9 ;  /* 0x0000001f3f137899 */ /* 0x000fe20008011409 */
[----:B------:R-:W2:Y:S01]  /*06d0*/  S2R R6, SR_CTAID.X ;  /* 0x0000000000067919 */ /* 0x000ea20000002500 */
[----:B------:R-:W-:Y:S01]  /*06e0*/  ULDC UR8, c[0x0][0x234] ;  /* 0x00008d0000087ab9 */ /* 0x000fe20000000800 */
[----:B------:R-:W-:Y:S01]  /*06f0*/  LOP3.LUT R0, R8, 0xfffffff8, RZ, 0xc0, !PT ;  /* 0xfffffff808007812 */ /* 0x000fe200078ec0ff */
[----:B------:R-:W-:Y:S01]  /*0700*/  ULDC UR7, c[0x0][0x1c0] ;  /* 0x0000700000077ab9 */ /* 0x000fe20000000800 */
        /* <DEDUP_REMOVED lines=14> */
[----:B------:R-:W-:Y:S02]  /*07f0*/  ULDC.U8 UR4, c[0x0][0x328] ;  /* 0x0000ca0000047ab9 */ /* 0x000fe40000000000 */
[----:B------:R-:W-:Y:S01]  /*0800*/  UISETP.NE.AND UP2, UPT, UR4, URZ, UPT ;  /* 0x0000003f0400728c */ /* 0x000fe2000bf45270 */
[----:B--2---:R-:W-:Y:S01]  /*0810*/  IMAD.WIDE R6, R6, 0x80, R8 ;  /* 0x0000008006067825 */ /* 0x004fe200078e0208 */
[----:B------:R-:W-:-:S02]  /*0820*/  ULDC UR10, c[0x0][0x214] ;  /* 0x00008500000a7ab9 */ /* 0x000fc40000000800 */
[----:B------:R-:W-:Y:S02]  /*0830*/  ULDC.64 UR4, c[0x0][0x1f0] ;  /* 0x00007c0000047ab9 */ /* 0x000fe40000000a00 */
[----:B------:R-:W-:Y:S02]  /*0840*/  UIMAD UR4, UR19, UR4, URZ ;  /* 0x00000004130472a4 */ /* 0x000fe4000f8e023f */
[----:B------:R-:W-:Y:S02]  /*0850*/  UISETP.NE.OR UP3, UPT, UR13, URZ, !UP2 ;  /* 0x0000003f0d00728c */ /* 0x000fe4000d765670 */
[----:B------:R-:W-:Y:S02]  /*0860*/  @UP0 UMOV UR19, UR12 ;  /* 0x0000000c00130c82 */ /* 0x000fe40008000000 */
[----:B------:R-:W-:Y:S02]  /*0870*/  @UP1 ULDC UR12, c[0x0][0x210] ;  /* 0x00008400000c1ab9 */ /* 0x000fe40000000800 */
[----:B------:R-:W-:-:S02]  /*0880*/  @UP1 UIMAD UR12, UR12, UR10, URZ ;  /* 0x0000000a0c0c12a4 */ /* 0x000fc4000f8e023f */
[----:B------:R-:W-:Y:S02]  /*0890*/  @!UP1 USEL UR12, UR10, UR8, !UP2 ;  /* 0x000000080a0c9287 */ /* 0x000fe4000d000000 */
        /* <DEDUP_REMOVED lines=16> */
[----:B------:R-:W-:Y:S02]  /*09a0*/  UIMAD UR18, UR18, UR21, URZ ;  /* 0x00000015121272a4 */ /* 0x000fe4000f8e023f */
[----:B------:R-:W-:Y:S02]  /*09b0*/  UMOV UR24, URZ ;  /* 0x0000003f00187c82 */ /* 0x000fe40008000000 */
[----:B------:R-:W-:Y:S02]  /*09c0*/  @!UP3 UMOV UR24, UR22 ;  /* 0x000000160018bc82 */ /* 0x000fe40008000000 */
[----:B------:R-:W-:Y:S02]  /*09d0*/  UIMAD UR4, UR9, UR5, UR4 ;  /* 0x00000005090472a4 */ /* 0x000fe4000f8e0204 */
[----:B------:R-:W-:-:S02]  /*09e0*/  UMOV UR25, URZ ;  /* 0x0000003f00197c82 */ /* 0x000fc40008000000 */
[----:B------:R-:W-:Y:S02]  /*09f0*/  USHF.R.S32.HI UR7, URZ, 0x1f, UR12 ;  /* 0x0000001f3f077899 */ /* 0x000fe4000801140c */
        /* <DEDUP_REMOVED lines=17> */
.L_x_1079:
[----:B------:R-:W-:Y:S05]  /*0b10*/  BSYNC B0 ;  /* 0x0000000000007941 */ /* 0x000fea0003800000 */
.L_x_1078:
        /* <DEDUP_REMOVED lines=18> */
.L_x_1081:
[----:B------:R-:W-:Y:S05]  /*0c40*/  BSYNC B0 ;  /* 0x0000000000007941 */ /* 0x000fea0003800000 */
.L_x_1080:
        /* <DEDUP_REMOVED lines=18> */
.L_x_1083:
[----:B------:R-:W-:Y:S05]  /*0d70*/  BSYNC B0 ;  /* 0x0000000000007941 */ /* 0x000fea0003800000 */
.L_x_1082:
        /* <DEDUP_REMOVED lines=18> */
.L_x_1085:
[----:B------:R-:W-:Y:S05]  /*0ea0*/  BSYNC B0 ;  /* 0x0000000000007941 */ /* 0x000fea0003800000 */
.L_x_1084:
        /* <DEDUP_REMOVED lines=18> */
.L_x_1087:
[----:B------:R-:W-:Y:S05]  /*0fd0*/  BSYNC B0 ;  /* 0x0000000000007941 */ /* 0x000fea0003800000 */
.L_x_1086:
        /* <DEDUP_REMOVED lines=18> */
.L_x_1089:
[----:B------:R-:W-:Y:S05]  /*1100*/  BSYNC B0 ;  /* 0x0000000000007941 */ /* 0x000fea0003800000 */
.L_x_1088:
        /* <DEDUP_REMOVED lines=18> */
.L_x_1091:
[----:B------:R-:W-:Y:S05]  /*1230*/  BSYNC B0 ;  /* 0x0000000000007941 */ /* 0x000fea0003800000 */
.L_x_1090:
        /* <DEDUP_REMOVED lines=18> */
.L_x_1093:
[----:B------:R-:W-:Y:S05]  /*1360*/  BSYNC B0 ;  /* 0x0000000000007941 */ /* 0x000fea0003800000 */
.L_x_1092:
        /* <DEDUP_REMOVED lines=67> */
.L_x_1077:
        /* <DEDUP_REMOVED lines=33> */
.L_x_1094:
        /* <DEDUP_REMOVED lines=46> */
.L_x_1095:
[----:B------:R-:W-:Y:S01]  /*1c90*/  SHF.R.S32.HI R15, RZ, 0x1f, R20 ;  /* 0x0000001fff0f7819 */ /* 0x000fe20000011414 */
[----:B------:R-:W1:Y:S01]  /*1ca0*/  S2R R6, SR_CTAID.X ;  /* 0x0000000000067919 */ /* 0x000e620000002500 */
[----:B------:R-:W-:Y:S01]  /*1cb0*/  UIADD3 UR6, -UR18, UR20, URZ ;  /* 0x0000001412067290 */ /* 0x000fe2000fffe13f */
[----:B------:R-:W-:Y:S01]  /*1cc0*/  BSSY B0, `(.L_x_1096) ;  /* 0x000005d000007945 */ /* 0x000fe20003800000 */
[CC--:B------:R-:W-:Y:S01]  /*1cd0*/  LEA.HI R0, R15.reuse, R20.reuse, RZ, 0x3 ;  /* 0x000000140f007211 */ /* 0x0c0fe200078f18ff */
[----:B------:R-:W2:Y:S01]  /*1ce0*/  S2R R12, SR_CTAID.Z ;  /* 0x00000000000c7919 */ /* 0x000ea20000002700 */
[----:B------:R-:W-:Y:S01]  /*1cf0*/  LEA.HI R16, R15, R20, RZ, 0x4 ;  /* 0x000000140f107211 */ /* 0x000fe200078f20ff */
[----:B------:R-:W-:Y:S01]  /*1d00*/  ULDC.64 UR4, c[0x0][0x1a8] ;  /* 0x00006a0000047ab9 */ /* 0x000fe20000000a00 */
[----:B------:R-:W-:Y:S01]  /*1d10*/  SHF.R.S32.HI R10, RZ, 0x3, R0 ;  /* 0x00000003ff0a7819 */ /* 0x000fe20000011400 */
[----:B------:R-:W-:Y:S01]  /*1d20*/  UIMAD UR4, UR21, UR4, URZ ;  /* 0x00000004150472a4 */ /* 0x000fe2000f8e023f */
        /* <DEDUP_REMOVED lines=8> */
[----:B------:R-:W-:Y:S01]  /*1db0*/  IMAD.SHL.U32 R90, R17, 0x8, RZ ;  /* 0x00000008115a7824 */ /* 0x000fe200078e00ff */
[----:B------:R-:W-:Y:S01]  /*1dc0*/  UIMAD UR4, UR9, UR5, UR4 ;  /* 0x00000005090472a4 */ /* 0x000fe2000f8e0204 */
[----:B------:R-:W-:Y:S01]  /*1dd0*/  IMAD R14, R11, c[0x0][0x1a0], RZ ;  /* 0x000068000b0e7a24 */ /* 0x000fe200078e02ff */
[----:B------:R-:W-:-:S02]  /*1de0*/  SHF.R.S32.HI R4, RZ, 0x1f, R0 ;  /* 0x0000001fff047819 */ /* 0x000fc40000011400 */
[----:B------:R-:W-:Y:S01]  /*1df0*/  LOP3.LUT R3, R2, 0x38, R90, 0xf8, !PT ;  /* 0x0000003802037812 */ /* 0x000fe200078ef85a */
[----:B-1----:R-:W-:Y:S01]  /*1e00*/  IMAD.WIDE R30, R6, 0x80, R10 ;  /* 0x00000080061e7825 */ /* 0x002fe200078e020a */
[----:B------:R-:W-:Y:S02]  /*1e10*/  SHF.R.U32.HI R2, RZ, 0x3, R2 ;  /* 0x00000003ff027819 */ /* 0x000fe40000011602 */
[----:B------:R-:W-:Y:S01]  /*1e20*/  LEA.HI R19, R4, R0, RZ, 0x3 ;  /* 0x0000000004137211 */ /* 0x000fe200078f18ff */
[----:B------:R-:W-:Y:S01]  /*1e30*/  IMAD.SHL.U32 R4, R5, 0x8, RZ ;  /* 0x0000000805047824 */ /* 0x000fe200078e00ff */
[----:B------:R-:W-:Y:S01]  /*1e40*/  LOP3.LUT R3, R3, R2, RZ, 0x3c, !PT ;  /* 0x0000000203037212 */ /* 0x000fe200078e3cff */
[----:B------:R1:W-:Y:S01]  /*1e50*/  STL.64 [R1+0x28], R30 ;  /* 0x0000281e01007387 */ /* 0x0003e20000100a00 */
        /* <DEDUP_REMOVED lines=9> */
[----:B------:R1:W-:Y:S02]  /*1ef0*/  STL.64 [R1+0x20], R90 ;  /* 0x0000205a01007387 */ /* 0x0003e40000100a00 */
        /* <DEDUP_REMOVED lines=15> */
[C---:B------:R-:W-:Y:S02]  /*1ff0*/  IMAD R5, R8.reuse, c[0x0][0x1bc], R0 ;  /* 0x00006f0008057a24 */ /* 0x040fe400078e0200 */
        /* <DEDUP_REMOVED lines=41> */
.L_x_1097:
[----:B------:R-:W-:Y:S05]  /*2290*/  BSYNC B0 ;  /* 0x0000000000007941 */ /* 0x000fea0003800000 */
.L_x_1096:
        /* <DEDUP_REMOVED lines=29> */
.L_x_1099:
[----:B------:R-:W-:Y:S05]  /*2470*/  BSYNC B0 ;  /* 0x0000000000007941 */ /* 0x000fea0003800000 */
.L_x_1098:
        /* <DEDUP_REMOVED lines=29> */
.L_x_1101:
[----:B------:R-:W-:Y:S05]  /*2650*/  BSYNC B0 ;  /* 0x0000000000007941 */ /* 0x000fea0003800000 */
.L_x_1100:
        /* <DEDUP_REMOVED lines=29> */
.L_x_1103:
[----:B------:R-:W-:Y:S05]  /*2830*/  BSYNC B0 ;  /* 0x0000000000007941 */ /* 0x000fea0003800000 */
.L_x_1102:
        /* <DEDUP_REMOVED lines=29> */
.L_x_1105:
[----:B------:R-:W-:Y:S05]  /*2a10*/  BSYNC B0 ;  /* 0x0000000000007941 */ /* 0x000fea0003800000 */
.L_x_1104:
        /* <DEDUP_REMOVED lines=29> */
.L_x_1107:
[----:B------:R-:W-:Y:S05]  /*2bf0*/  BSYNC B0 ;  /* 0x0000000000007941 */ /* 0x000fea0003800000 */
.L_x_1106:
[----:B------:R-:W-:Y:S01]  /*2c00*/  IADD3 R2, R10, 0x60, RZ ;  /* 0x000000600a027810 */ /* 0x000fe20007ffe0ff */
[----:B------:R-:W-:Y:S03]  /*2c10*/  BSSY B0, `(.L_x_1108) ;  /* 0x000001d000007945 */ /* 0x000fe60003800000 */
[----:B------:R-:W-:Y:S01]  /*2c20*/  ISETP.GE.AND P0, PT, R2, UR6, PT ;  /* 0x0000000602007c0c */ /* 0x000fe2000bf06270 */
[----:B------:R3:W-:-:S12]  /*2c30*/  STL [R1+0x50], R2 ;  /* 0x0000500201007387 */ /* 0x0007d80000100800 */
[----:B------:R-:W-:Y:S05]  /*2c40*/  @P0 BRA `(.L_x_1109) ;  /* 0x0000019000000947 */ /* 0x000fea0003800000 */
[----:B------:R-:W-:Y:S02]  /*2c50*/  IADD3 R5, P0, R30, 0x60, RZ ;  /* 0x000000601e057810 */ /* 0x000fe40007f1e0ff */
[----:B------:R-:W-:Y:S02]  /*2c60*/  ISETP.GE.AND P1, PT, R90, c[0x0][0x220], PT ;  /* 0x000088005a007a0c */ /* 0x000fe40003f26270 */
[----:B------:R-:W-:Y:S01]  /*2c70*/  MOV R3, R9 ;  /* 0x0000000900037202 */ /* 0x000fe20000000f00 */
[----:B---3--:R-:W-:Y:S01]  /*2c80*/  IMAD.X R2, RZ, RZ, R31, P0 ;  /* 0x000000ffff027224 */ /* 0x008fe200000e061f */
        /* <DEDUP_REMOVED lines=21> */
.L_x_1109:
[----:B------:R-:W-:Y:S05]  /*2de0*/  BSYNC B0 ;  /* 0x0000000000007941 */ /* 0x000fea0003800000 */
.L_x_1108:
[----:B---3--:R-:W-:Y:S01]  /*2df0*/  IADD3 R2, R10, 0x70, RZ ;  /* 0x000000700a027810 */ /* 0x008fe20007ffe0ff */
        /* <DEDUP_REMOVED lines=8> */
[----:B------:R-:W-:Y:S02]  /*2e80*/  IADD3 R5, P0, R30, 0x70, RZ ;  /* 0x000000701e057810 */ /* 0x000fe40007f1e0ff */
[----:B------:R-:W-:Y:S02]  /*2e90*/  ISETP.GE.AND P1, PT, R90, c[0x0][0x220], PT ;  /* 0x000088005a007a0c */ /* 0x000fe40003f26270 */
[----:B------:R-:W-:Y:S01]  /*2ea0*/  MOV R3, R9 ;  /* 0x0000000900037202 */ /* 0x000fe20000000f00 */
[----:B---3--:R-:W-:Y:S01]  /*2eb0*/  IMAD.X R2, RZ, RZ, R31, P0 ;  /* 0x000000ffff027224 */ /* 0x008fe200000e061f */
        /* <DEDUP_REMOVED lines=21> */
.L_x_1111:
[----:B------:R-:W-:Y:S05]  /*3010*/  BSYNC B0 ;  /* 0x0000000000007941 */ /* 0x000fea0003800000 */
.L_x_1110:
        /* <DEDUP_REMOVED lines=11> */
[----:B--23--:R-:W-:Y:S01]  /*30d0*/  IMAD.WIDE.U32 R2, R87, UR21, R88 ;  /* 0x0000001557027c25 */ /* 0x00cfe2000f8e0058 */
        /* <DEDUP_REMOVED lines=20> */
.L_x_1113:
[----:B------:R-:W-:Y:S05]  /*3220*/  BSYNC B0 ;  /* 0x0000000000007941 */ /* 0x000fea0003800000 */
.L_x_1112:
[----:B------:R-:W-:Y:S01]  /*3230*/  ISETP.GE.AND P0, PT, R14, UR14, PT ;  /* 0x0000000e0e007c0c */ /* 0x000fe2000bf06270 */
[----:B------:R-:W-:Y:S01]  /*3240*/  ULDC UR9, c[0x0][0x19c] ;  /* 0x0000670000097ab9 */ /* 0x000fe20000000800 */
[----:B------:R-:W-:Y:S01]  /*3250*/  BSSY B0, `(.L_x_1114) ;  /* 0x000001a000007945 */ /* 0x000fe20003800000 */
[----:B------:R-:W-:Y:S02]  /*3260*/  ULDC.64 UR4, c[0x0][0x1a0] ;  /* 0x0000680000047ab9 */ /* 0x000fe40000000a00 */
[----:B------:R-:W-:Y:S02]  /*3270*/  USHF.L.U32 UR10, UR22, 0x4, URZ ;  /* 0x00000004160a7899 */ /* 0x000fe4000800063f */
[----:B------:R-:W-:Y:S02]  /*3280*/  USHF.L.U64.HI UR9, UR22, UR13, UR9 ;  /* 0x0000000d16097299 */ /* 0x000fe40008010209 */
[----:B------:R-:W-:Y:S02]  /*3290*/  USHF.L.U64.HI UR11, UR4, UR11, UR5 ;  /* 0x0000000b040b7299 */ /* 0x000fe40008010205 */
[----:B------:R-:W-:-:S02]  /*32a0*/  USHF.L.U32 UR12, UR4, 0x5, URZ ;  /* 0x00000005040c7899 */ /* 0x000fc4000800063f */
[----:B------:R-:W-:Y:S05]  /*32b0*/  @P0 BRA `(.L_x_1115) ;  /* 0x0000013000000947 */ /* 0x000fea0003800000 */
[----:B------:R-:W-:Y:S02]  /*32c0*/  ISETP.GE.AND P1, PT, R90, c[0x0][0x220], PT ;  /* 0x000088005a007a0c */ /* 0x000fe40003f26270 */
[----:B------:R-:W-:Y:S02]  /*32d0*/  IADD3 R5, P2, R2, UR10, RZ ;  /* 0x0000000a02057c10 */ /* 0x000fe4000ff5e0ff */
[----:B------:R-:W-:Y:S02]  /*32e0*/  ISETP.GE.AND P0, PT, R252, c[0x0][0x220], PT ;  /* 0x00008800fc007a0c */ /* 0x000fe40003f06270 */
[----:B------:R-:W-:-:S07]  /*32f0*/  IADD3.X R8, R8, UR9, RZ, P2, !PT ;  /* 0x0000000908087c10 */ /* 0x000fce00097fe4ff */
        /* <DEDUP_REMOVED lines=15> */
.L_x_1115:
[----:B------:R-:W-:Y:S05]  /*33f0*/  BSYNC B0 ;  /* 0x0000000000007941 */ /* 0x000fea0003800000 */
.L_x_1114:
[----:B------:R-:W0:Y:S01]  /*3400*/  LDGDEPBAR ;  /* 0x00000000000079af */ /* 0x000e220000000000 */
[----:B------:R-:W-:Y:S01]  /*3410*/  ISETP.GE.AND P0, PT, R10, UR14, PT ;  /* 0x0000000e0a007c0c */ /* 0x000fe2000bf06270 */
[----:B--2---:R-:W-:Y:S01]  /*3420*/  IMAD.MOV.U32 R6, RZ, RZ, R24 ;  /* 0x000000ffff067224 */ /* 0x004fe200078e0018 */
[----:B------:R-:W-:Y:S01]  /*3430*/  SHF.R.S32.HI R5, RZ, 0x1f, R15 ;  /* 0x0000001fff057819 */ /* 0x000fe2000001140f */
[----:B------:R-:W-:Y:S01]  /*3440*/  IMAD.MOV.U32 R7, RZ, RZ, R25 ;  /* 0x000000ffff077224 */ /* 0x000fe200078e0019 */
[----:B------:R-:W-:Y:S01]  /*3450*/  UIMAD UR5, UR11, UR21, URZ ;  /* 0x000000150b0572a4 */ /* 0x000fe2000f8e023f */
[----:B------:R-:W-:Y:S01]  /*3460*/  IMAD.MOV.U32 R6, RZ, RZ, R22 ;  /* 0x000000ffff067224 */ /* 0x000fe200078e0016 */
[----:B------:R-:W-:Y:S01]  /*3470*/  LEA.HI R5, R5, R15, RZ, 0x2 ;  /* 0x0000000f05057211 */ /* 0x000fe200078f10ff */
[----:B---3--:R-:W-:Y:S01]  /*3480*/  IMAD.U32 R2, RZ, RZ, UR21 ;  /* 0x00000015ff027e24 */ /* 0x008fe2000f8e00ff */
[----:B------:R-:W-:Y:S01]  /*3490*/  UIMAD UR5, UR25, UR12, UR5 ;  /* 0x0000000c190572a4 */ /* 0x000fe2000f8e0205 */
[----:B------:R-:W-:Y:S01]  /*34a0*/  IMAD.SHL.U32 R20, R20, 0x2, RZ ;  /* 0x0000000214147824 */ /* 0x000fe200078e00ff */
[----:B------:R-:W-:Y:S01]  /*34b0*/  SHF.R.S32.HI R93, RZ, 0x2, R5 ;  /* 0x00000002ff5d7819 */ /* 0x000fe20000011405 */
[----:B------:R2:W-:Y:S01]  /*34c0*/  STL.64 [R1+0x18], R6 ;  /* 0x0000180601007387 */ /* 0x0005e20000100a00 */
[----:B------:R-:W-:Y:S01]  /*34d0*/  IMAD.WIDE.U32 R2, R2, UR12, R6 ;  /* 0x0000000c02027c25 */ /* 0x000fe2000f8e0006 */
[----:B------:R-:W-:Y:S01]  /*34e0*/  BSSY B0, `(.L_x_1116) ;  /* 0x000001a000007945 */ /* 0x000fe20003800000 */
[----:B------:R-:W-:Y:S01]  /*34f0*/  LOP3.LUT R92, R20, 0x6, RZ, 0xc0, !PT ;  /* 0x00000006145c7812 */ /* 0x000fe200078ec0ff */
[----:B------:R2:W-:Y:S02]  /*3500*/  STL [R1+0x48], R93 ;  /* 0x0000485d01007387 */ /* 0x0005e40000100800 */
        /* <DEDUP_REMOVED lines=23> */
.L_x_1117:
[----:B------:R-:W-:Y:S05]  /*3680*/  BSYNC B0 ;  /* 0x0000000000007941 */ /* 0x000fea0003800000 */
.L_x_1116:
        /* <DEDUP_REMOVED lines=27> */
.L_x_1119:
[----:B------:R-:W-:Y:S05]  /*3840*/  BSYNC B0 ;  /* 0x0000000000007941 */ /* 0x000fea0003800000 */
.L_x_1118:
[----:B--2---:R-:W-:Y:S01]  /*3850*/  SHF.R.S32.HI R7, RZ, 0x4, R16 ;  /* 0x00000004ff077819 */ /* 0x004fe20000011410 */
[C---:B------:R-:W-:Y:S01]  /*3860*/  IMAD.SHL.U32 R6, R17.reuse, 0x40, RZ ;  /* 0x0000004011067824 */ /* 0x040fe200078e00ff */
[----:B------:R-:W-:Y:S01]  /*3870*/  R2P PR, R17, 0x6 ;  /* 0x0000000611007804 */ /* 0x000fe20000000000 */
[----:B-1----:R-:W-:Y:S01]  /*3880*/  IMAD.SHL.U32 R3, R18, 0x40, RZ ;  /* 0x0000004012037824 */ /* 0x002fe200078e00ff */
        /* <DEDUP_REMOVED lines=28> */
[----:B------:R-:W-:Y:S01]  /*3a50*/  LDSM.16.M88.4 R28, [R208+0x8800] ;  /* 0x00880000d01c783b */ /* 0x000fe20000000200 */
        /* <DEDUP_REMOVED lines=10> */
[----:B------:R-:W5:Y:S01]  /*3b00*/  LDSM.16.M88.4 R12, [R210] ;  /* 0x00000000d20c783b */ /* 0x000f620000000200 */
[----:B------:R-:W-:Y:S01]  /*3b10*/  SEL R2, R2, 0xffffffc0, !P2 ;  /* 0xffffffc002027807 */ /* 0x000fe20005000000 */
[----:B------:R-:W-:Y:S01]  /*3b20*/  IMAD.IADD R3, R93, 0x1, R3 ;  /* 0x000000015d037824 */ /* 0x000fe200078e0203 */
[C---:B------:R-:W-:Y:S01]  /*3b30*/  IADD3 R221, R219.reuse, 0x1000, RZ ;  /* 0x00001000dbdd7810 */ /* 0x040fe20007ffe0ff */
[----:B------:R-:W-:Y:S01]  /*3b40*/  LDSM.16.M88.4 R16, [R212+0x2000] ;  /* 0x00200000d410783b */ /* 0x000fe20000000200 */
[----:B------:R-:W-:Y:S01]  /*3b50*/  IADD3 R220, R219, 0x1800, RZ ;  /* 0x00001800dbdc7810 */ /* 0x000fe20007ffe0ff */
[----:B------:R-:W-:Y:S01]  /*3b60*/  IMAD.IADD R217, R208, 0x1, R2 ;  /* 0x00000001d0d97824 */ /* 0x000fe200078e0202 */
[----:B------:R-:W-:Y:S01]  /*3b70*/  IADD3 R7, R3, 0x8, RZ ;  /* 0x0000000803077810 */ /* 0x000fe20007ffe0ff */
[----:B------:R-:W3:Y:S01]  /*3b80*/  LDSM.16.M88.4 R36, [R219+0x800] ;  /* 0x00080000db24783b */ /* 0x000ee20000000200 */
[----:B------:R-:W-:Y:S01]  /*3b90*/  IMAD.IADD R215, R2, 0x1, R219 ;  /* 0x0000000102d77824 */ /* 0x000fe200078e02db */
[----:B------:R-:W-:-:S02]  /*3ba0*/  SHF.R.S32.HI R2, RZ, 0x1f, R84 ;  /* 0x0000001fff027819 */ /* 0x000fc40000011454 */
[----:B------:R-:W4:Y:S01]  /*3bb0*/  LDSM.16.M88.4 R32, [R219] ;  /* 0x00000000db20783b */ /* 0x000f220000000200 */
[----:B------:R-:W-:Y:S02]  /*3bc0*/  IADD3 R6, R3, 0x40, RZ ;  /* 0x0000004003067810 */ /* 0x000fe40007ffe0ff */
[----:B------:R-:W-:Y:S01]  /*3bd0*/  LEA.HI R2, R2, R84, RZ, 0x2 ;  /* 0x0000005402027211 */ /* 0x000fe200078f10ff */
[----:B------:R-:W3:Y:S03]  /*3be0*/  LDSM.16.M88.4 R24, [R212] ;  /* 0x00000000d418783b */ /* 0x000ee60000000200 */
[----:B------:R-:W-:Y:S01]  /*3bf0*/  LOP3.LUT R5, R2, 0xfffffffc, RZ, 0xc0, !PT ;  /* 0xfffffffc02057812 */ /* 0x000fe200078ec0ff */
[----:B------:R-:W-:Y:S01]  /*3c00*/  LDSM.16.M88.4 R56, [R217+0x8800] ;  /* 0x00880000d938783b */ /* 0x000fe20000000200 */
[----:B------:R-:W-:-:S03]  /*3c10*/  IMAD.U32 R2, RZ, RZ, UR21 ;  /* 0x00000015ff027e24 */ /* 0x000fc6000f8e00ff */
[----:B------:R-:W-:Y:S01]  /*3c20*/  LDSM.16.M88.4 R40, [R217+0x8000] ;  /* 0x00800000d928783b */ /* 0x000fe20000000200 */
[----:B------:R-:W-:Y:S02]  /*3c30*/  IMAD.IADD R5, R84, 0x1, -R5 ;  /* 0x0000000154057824 */ /* 0x000fe400078e0a05 */
[----:B------:R-:W-:-:S03]  /*3c40*/  IMAD R2, R2, 0x20, R92 ;  /* 0x0000002002027824 */ /* 0x000fc600078e025c */
[----:B------:R4:W-:Y:S01]  /*3c50*/  STL [R1+0x54], R5 ;  /* 0x0000540501007387 */ /* 0x0009e20000100800 */
[C---:B-1----:R-:W-:Y:S08]  /*3c60*/  HMMA.16816.F32.BF16 R48, R8.reuse, R28, RZ ;  /* 0x0000001c0830723c */ /* 0x042ff000000418ff */
[C---:B--2---:R-:W-:Y:S08]  /*3c70*/  HMMA.16816.F32.BF16 R60, R8.reuse, R22, RZ ;  /* 0x00000016083c723c */ /* 0x044ff000000418ff */
[----:B------:R-:W-:Y:S01]  /*3c80*/  HMMA.16816.F32.BF16 R52, R8, R20, RZ ;  /* 0x000000140834723c */ /* 0x000fe200000418ff */
[----:B----4-:R-:W-:-:S07]  /*3c90*/  IADD3 R5, R3, 0x48, RZ ;  /* 0x0000004803057810 */ /* 0x010fce0007ffe0ff */
[C---:B-----5:R-:W-:Y:S08]  /*3ca0*/  HMMA.16816.F32.BF16 R64, R12.reuse, R20, RZ ;  /* 0x000000140c40723c */ /* 0x060ff000000418ff */
[----:B------:R-:W-:Y:S01]  /*3cb0*/  HMMA.16816.F32.BF16 R68, R12, R22, RZ ;  /* 0x000000160c44723c */ /* 0x000fe200000418ff */
[----:B------:R-:W1:Y:S07]  /*3cc0*/  LDSM.16.M88.4 R20, [R218+0x2000] ;  /* 0x00200000da14783b */ /* 0x000e6e0000000200 */
[----:B------:R-:W-:Y:S08]  /*3cd0*/  HMMA.16816.F32.BF16 R44, R8, R30, RZ ;  /* 0x0000001e082c723c */ /* 0x000ff000000418ff */
[C---:B------:R-:W-:Y:S08]  /*3ce0*/  HMMA.16816.F32.BF16 R8, R12.reuse, R28, RZ ;  /* 0x0000001c0c08723c */ /* 0x040ff000000418ff */
[----:B------:R-:W-:Y:S01]  /*3cf0*/  HMMA.16816.F32.BF16 R28, R12, R30, RZ ;  /* 0x0000001e0c1c723c */ /* 0x000fe200000418ff */
[----:B------:R-:W2:Y:S07]  /*3d00*/  LDSM.16.M88.4 R12, [R218] ;  /* 0x00000000da0c783b */ /* 0x000eae0000000200 */
[C---:B---3--:R-:W-:Y:S08]  /*3d10*/  HMMA.16816.F32.BF16 R72, R16.reuse, R36, R48 ;  /* 0x000000241048723c */ /* 0x048ff00000041830 */
[C---:B------:R-:W-:Y:S08]  /*3d20*/  HMMA.16816.F32.BF16 R60, R16.reuse, R34, R60 ;  /* 0x00000022103c723c */ /* 0x040ff0000004183c */
[C---:B------:R-:W-:Y:S08]  /*3d30*/  HMMA.16816.F32.BF16 R76, R16.reuse, R32, R52 ;  /* 0x00000020104c723c */ /* 0x040ff00000041834 */
[----:B------:R-:W-:Y:S08]  /*3d40*/  HMMA.16816.F32.BF16 R52, R16, R38, R44 ;  /* 0x000000261034723c */ /* 0x000ff0000004182c */
[C---:B------:R-:W-:Y:S08]  /*3d50*/  HMMA.16816.F32.BF16 R48, R24.reuse, R32, R64 ;  /* 0x000000201830723c */ /* 0x040ff00000041840 */
[C---:B------:R-:W-:Y:S01]  /*3d60*/  HMMA.16816.F32.BF16 R44, R24.reuse, R36, R8 ;  /* 0x00000024182c723c */ /* 0x040fe20000041808 */
[----:B------:R-:W-:Y:S07]  /*3d70*/  LDSM.16.M88.4 R8, [R216+0x2000] ;  /* 0x00200000d808783b */ /* 0x000fee0000000200 */
[C---:B------:R-:W-:Y:S01]  /*3d80*/  HMMA.16816.F32.BF16 R16, R24.reuse, R34, R68 ;  /* 0x000000221810723c */ /* 0x040fe20000041844 */
[----:B------:R-:W3:Y:S07]  /*3d90*/  LDSM.16.M88.4 R32, [R215] ;  /* 0x00000000d720783b */ /* 0x000eee0000000200 */
[----:B------:R-:W-:Y:S01]  /*3da0*/  HMMA.16816.F32.BF16 R68, R24, R38, R28 ;  /* 0x000000261844723c */ /* 0x000fe2000004181c */
[----:B------:R-:W4:Y:S04]  /*3db0*/  LDSM.16.M88.4 R24, [R216] ;  /* 0x00000000d818783b */ /* 0x000f280000000200 */
[----:B------:R-:W5:Y:S03]  /*3dc0*/  LDSM.16.M88.4 R28, [R215+0x800] ;  /* 0x00080000d71c783b */ /* 0x000f660000000200 */
[C---:B-1----:R-:W-:Y:S08]  /*3dd0*/  HMMA.16816.F32.BF16 R80, R20.reuse, R56, R72 ;  /* 0x000000381450723c */ /* 0x042ff00000041848 */
[C---:B------:R-:W-:Y:S08]  /*3de0*/  HMMA.16816.F32.BF16 R72, R20.reuse, R42, R60 ;  /* 0x0000002a1448723c */ /* 0x040ff0000004183c */
[-C--:B------:R-:W-:Y:S08]  /*3df0*/  HMMA.16816.F32.BF16 R76, R20, R40.reuse, R76 ;  /* 0x00000028144c723c */ /* 0x080ff0000004184c */
[----:B--2---:R-:W-:Y:S01]  /*3e00*/  HMMA.16816.F32.BF16 R60, R12, R40, R48 ;  /* 0x000000280c3c723c */ /* 0x004fe20000041830 */
[----:B------:R-:W-:Y:S07]  /*3e10*/  LDSM.16.M88.4 R48, [R208+0x9800] ;  /* 0x00980000d030783b */ /* 0x000fee0000000200 */
[----:B------:R-:W-:Y:S01]  /*3e20*/  HMMA.16816.F32.BF16 R64, R20, R58, R52 ;  /* 0x0000003a1440723c */ /* 0x000fe20000041834 */
[----:B------:R-:W-:Y:S04]  /*3e30*/  LDSM.16.M88.4 R52, [R208+0x9000] ;  /* 0x00900000d034783b */ /* 0x000fe80000000200 */
[----:B------:R-:W1:Y:S03]  /*3e40*/  LDSM.16.M88.4 R20, [R210+0x6000] ;  /* 0x00600000d214783b */ /* 0x000e660000000200 */
[C---:B------:R-:W-:Y:S08]  /*3e50*/  HMMA.16816.F32.BF16 R36, R12.reuse, R56, R44 ;  /* 0x000000380c24723c */ /* 0x040ff0000004182c */
[C---:B------:R-:W-:Y:S08]  /*3e60*/  HMMA.16816.F32.BF16 R44, R12.reuse, R58, R68 ;  /* 0x0000003a0c2c723c */ /* 0x040ff00000041844 */
[----:B------:R-:W-:Y:S01]  /*3e70*/  HMMA.16816.F32.BF16 R40, R12, R42, R16 ;  /* 0x0000002a0c28723c */ /* 0x000fe20000041810 */
[----:B------:R-:W2:Y:S07]  /*3e80*/  LDSM.16.M88.4 R16, [R210+0x4000] ;  /* 0x00400000d210783b */ /* 0x000eae0000000200 */
[C---:B---3--:R-:W-:Y:S08]  /*3e90*/  HMMA.16816.F32.BF16 R56, R8.reuse, R34, R72 ;  /* 0x000000220838723c */ /* 0x048ff00000041848 */
[-C--:B------:R-:W-:Y:S08]  /*3ea0*/  HMMA.16816.F32.BF16 R12, R8, R32.reuse, R76 ;  /* 0x00000020080c723c */ /* 0x080ff0000004184c */
[----:B----4-:R-:W-:Y:S08]  /*3eb0*/  HMMA.16816.F32.BF16 R68, R24, R32, R60 ;  /* 0x000000201844723c */ /* 0x010ff0000004183c */
[C---:B-----5:R-:W-:Y:S08]  /*3ec0*/  HMMA.16816.F32.BF16 R76, R8.reuse, R28, R80 ;  /* 0x0000001c084c723c */ /* 0x060ff00000041850 */
[----:B------:R-:W-:Y:S01]  /*3ed0*/  HMMA.16816.F32.BF16 R72, R8, R30, R64 ;  /* 0x0000001e0848723c */ /* 0x000fe20000041840 */
[----:B------:R-:W-:Y:S07]  /*3ee0*/  LDSM.16.M88.4 R8, [R212+0x6000] ;  /* 0x00600000d408783b */ /* 0x000fee0000000200 */
[C---:B------:R-:W-:Y:S01]  /*3ef0*/  HMMA.16816.F32.BF16 R60, R24.reuse, R28, R36 ;  /* 0x0000001c183c723c */ /* 0x040fe20000041824 */
[----:B------:R-:W3:Y:S07]  /*3f00*/  LDSM.16.M88.4 R36, [R219+0x1000] ;  /* 0x00100000db24783b */ /* 0x000eee0000000200 */
[C---:B------:R-:W-:Y:S08]  /*3f10*/  HMMA.16816.F32.BF16 R44, R24.reuse, R30, R44 ;  /* 0x0000001e182c723c */ /* 0x040ff0000004182c */
[----:B------:R-:W-:Y:S01]  /*3f20*/  HMMA.16816.F32.BF16 R64, R24, R34, R40 ;  /* 0x000000221840723c */ /* 0x000fe20000041828 */
[----:B------:R-:W4:Y:S07]  /*3f30*/  LDSM.16.M88.4 R32, [R219+0x1800] ;  /* 0x00180000db20783b */ /* 0x000f2e0000000200 */
[C---:B-1----:R-:W-:Y:S08]  /*3f40*/  HMMA.16816.F32.BF16 R28, R20.reuse, R54, R56 ;  /* 0x00000036141c723c */ /* 0x042ff00000041838 */
[C---:B------:R-:W-:Y:S01]  /*3f50*/  HMMA.16816.F32.BF16 R40, R20.reuse, R52, R12 ;  /* 0x000000341428723c */ /* 0x040fe2000004180c */
[----:B------:R-:W1:Y:S07]  /*3f60*/  LDSM.16.M88.4 R12, [R212+0x4000] ;  /* 0x00400000d40c783b */ /* 0x000e6e0000000200 */
[C---:B------:R-:W-:Y:S08]  /*3f70*/  HMMA.16816.F32.BF16 R24, R20.reuse, R48, R76 ;  /* 0x000000301418723c */ /* 0x040ff0000004184c */
[----:B------:R-:W-:Y:S08]  /*3f80*/  HMMA.16816.F32.BF16 R20, R20, R50, R72 ;  /* 0x000000321414723c */ /* 0x000ff00000041848 */
[C---:B--2---:R-:W-:Y:S08]  /*3f90*/  HMMA.16816.F32.BF16 R56, R16.reuse, R52, R68 ;  /* 0x000000341038723c */ /* 0x044ff00000041844 */
[C---:B------:R-:W-:Y:S08]  /*3fa0*/  HMMA.16816.F32.BF16 R52, R16.reuse, R54, R64 ;  /* 0x000000361034723c */ /* 0x040ff00000041840 */
[C---:B------:R-:W-:Y:S08]  /*3fb0*/  HMMA.16816.F32.BF16 R60, R16.reuse, R48, R60 ;  /* 0x00000030103c723c */ /* 0x040ff0000004183c */
[----:B------:R-:W-:Y:S01]  /*3fc0*/  HMMA.16816.F32.BF16 R68, R16, R50, R44 ;  /* 0x000000321044723c */ /* 0x000fe2000004182c */
[----:B------:R-:W-:Y:S07]  /*3fd0*/  LDSM.16.M88.4 R16, [R218+0x6000] ;  /* 0x00600000da10783b */ /* 0x000fee0000000200 */
[C---:B---3--:R-:W-:Y:S01]  /*3fe0*/  HMMA.16816.F32.BF16 R72, R8.reuse, R38, R28 ;  /* 0x000000260848723c */ /* 0x048fe2000004181c */
[----:B------:R-:W2:Y:S07]  /*3ff0*/  LDSM.16.M88.4 R28, [R217+0x9000] ;  /* 0x00900000d91c783b */ /* 0x000eae0000000200 */
[C---:B------:R-:W-:Y:S01]  /*4000*/  HMMA.16816.F32.BF16 R64, R8.reuse, R36, R40 ;  /* 0x000000240840723c */ /* 0x040fe20000041828 */
[----:B------:R-:W-:Y:S07]  /*4010*/  LDSM.16.M88.4 R40, [R217+0x9800] ;  /* 0x00980000d928783b */ /* 0x000fee0000000200 */
[C---:B----4-:R-:W-:Y:S01]  /*4020*/  HMMA.16816.F32.BF16 R80, R8.reuse, R34, R20 ;  /* 0x000000220850723c */ /* 0x050fe20000041814 */
[----:B------:R-:W3:Y:S07]  /*4030*/  LDSM.16.M88.4 R20, [R218+0x4000] ;  /* 0x00400000da14783b */ /* 0x000eee0000000200 */
[----:B------:R-:W-:Y:S01]  /*4040*/  HMMA.16816.F32.BF16 R76, R8, R32, R24 ;  /* 0x00000020084c723c */ /* 0x000fe20000041818 */
[----:B------:R-:W-:Y:S04]  /*4050*/  LDSM.16.M88.4 R24, [R216+0x6000] ;  /* 0x00600000d818783b */ /* 0x000fe80000000200 */
[----:B------:R-:W-:Y:S03]  /*4060*/  LDSM.16.M88.4 R8, [R216+0x4000] ;  /* 0x00400000d808783b */ /* 0x000fe60000000200 */
[C---:B-1----:R-:W-:Y:S08]  /*4070*/  HMMA.16816.F32.BF16 R48, R12.reuse, R36, R56 ;  /* 0x000000240c30723c */ /* 0x042ff00000041838 */
[C---:B------:R-:W-:Y:S01]  /*4080*/  HMMA.16816.F32.BF16 R52, R12.reuse, R38, R52 ;  /* 0x000000260c34723c */ /* 0x040fe20000041834 */
[----:B------:R-:W1:Y:S07]  /*4090*/  LDSM.16.M88.4 R36, [R215+0x1000] ;  /* 0x00100000d724783b */ /* 0x000e6e0000000200 */
[C---:B------:R-:W-:Y:S08]  /*40a0*/  HMMA.16816.F32.BF16 R44, R12.reuse, R32, R60 ;  /* 0x000000200c2c723c */ /* 0x040ff0000004183c */
[----:B------:R-:W-:Y:S08]  /*40b0*/  HMMA.16816.F32.BF16 R68, R12, R34, R68 ;  /* 0x000000220c44723c */ /* 0x000ff00000041844 */
[-C--:B--2---:R-:W-:Y:S08]  /*40c0*/  HMMA.16816.F32.BF16 R12, R16, R28.reuse, R64 ;  /* 0x0000001c100c723c */ /* 0x084ff00000041840 */
[C---:B---3--:R-:W-:Y:S08]  /*40d0*/  HMMA.16816.F32.BF16 R32, R20.reuse, R28, R48 ;  /* 0x0000001c1420723c */ /* 0x048ff00000041830 */
[----:B------:R-:W-:Y:S08]  /*40e0*/  HMMA.16816.F32.BF16 R60, R20, R40, R44 ;  /* 0x00000028143c723c */ /* 0x000ff0000004182c */
[----:B-1----:R-:W-:Y:S07]  /*40f0*/  HMMA.16816.F32.BF16 R44, R24, R36, R12 ;  /* 0x00000024182c723c */ /* 0x002fee000004180c */
        /* <DEDUP_REMOVED lines=14> */
[----:B------:R-:W-:Y:S01]  /*41e0*/  ISETP.GE.AND P4, PT, R2, R231, PT ;  /* 0x000000e70200720c */ /* 0x000fe20003f86270 */
[----:B------:R-:W-:-:S04]  /*41f0*/  DEPBAR.LE SB0, 0x0 ;  /* 0x000080000000791a */ /* 0x000fc80000000000 */
[----:B------:R-:W-:Y:S01]  /*4200*/  IADD3 R6, R6, UR4, RZ ;  /* 0x0000000406067c10 */ /* 0x000fe2000fffe0ff */
[----:B------:R-:W-:Y:S01]  /*4210*/  HMMA.16816.F32.BF16 R56, R16, R40, R76 ;  /* 0x000000281038723c */ /* 0x000fe2000004184c */
[----:B------:R-:W-:Y:S02]  /*4220*/  IADD3 R5, R5, UR4, RZ ;  /* 0x0000000405057c10 */ /* 0x000fe4000fffe0ff */
[C---:B------:R-:W-:Y:S02]  /*4230*/  ISETP.LT.OR P4, PT, R2.reuse, R227, P4 ;  /* 0x000000e30200720c */ /* 0x040fe40002781670 */
[----:B------:R-:W-:Y:S02]  /*4240*/  IADD3 R3, R2, 0x1, RZ ;  /* 0x0000000102037810 */ /* 0x000fe40007ffe0ff */
[----:B------:R-:W-:Y:S01]  /*4250*/  IMNMX R229, R6, UR19, PT ;  /* 0x0000001306e57c17 */ /* 0x000fe2000b800200 */
[----:B------:R-:W-:Y:S01]  /*4260*/  HMMA.16816.F32.BF16 R32, R24, R38, R48 ;  /* 0x000000261820723c */ /* 0x000fe20000041830 */
[----:B------:R-:W-:-:S02]  /*4270*/  IMNMX R228, R5, UR19, PT ;  /* 0x0000001305e47c17 */ /* 0x000fc4000b800200 */
[----:B------:R-:W-:Y:S02]  /*4280*/  IADD3 R7, R7, UR4, RZ ;  /* 0x0000000407077c10 */ /* 0x000fe4000fffe0ff */
[CC--:B------:R-:W-:Y:S02]  /*4290*/  ISETP.GE.AND P2, PT, R3.reuse, R229.reuse, PT ;  /* 0x000000e50300720c */ /* 0x0c0fe40003f46270 */
[----:B------:R-:W-:Y:S01]  /*42a0*/  FSEL R77, R28, -INF , !P4 ;  /* 0xff8000001c4d7808 */ /* 0x000fe20006000000 */
[----:B------:R-:W-:Y:S01]  /*42b0*/  HMMA.16816.F32.BF16 R36, R8, R38, R52 ;  /* 0x000000260824723c */ /* 0x000fe20000041834 */
[-C--:B------:R-:W-:Y:S02]  /*42c0*/  ISETP.GE.AND P0, PT, R3, R228.reuse, PT ;  /* 0x000000e40300720c */ /* 0x080fe40003f06270 */
[C---:B------:R-:W-:Y:S02]  /*42d0*/  ISETP.GE.AND P1, PT, R2.reuse, R229, PT ;  /* 0x000000e50200720c */ /* 0x040fe40003f26270 */
[----:B------:R-:W-:-:S02]  /*42e0*/  ISETP.GE.AND P4, PT, R2, R228, PT ;  /* 0x000000e40200720c */ /* 0x000fc40003f86270 */
[----:B------:R-:W-:Y:S01]  /*42f0*/  IMNMX R230, R7, UR19, PT ;  /* 0x0000001307e67c17 */ /* 0x000fe2000b800200 */
[-C--:B------:R-:W-:Y:S01]  /*4300*/  HMMA.16816.F32.BF16 R16, R16, R42.reuse, R80 ;  /* 0x0000002a1010723c */ /* 0x080fe20000041850 */
[CC--:B------:R-:W-:Y:S02]  /*4310*/  ISETP.LT.OR P2, PT, R3.reuse, R225.reuse, P2 ;  /* 0x000000e10300720c */ /* 0x0c0fe40001741670 */
[CC--:B------:R-:W-:Y:S02]  /*4320*/  ISETP.LT.OR P0, PT, R3.reuse, R224.reuse, P0 ;  /* 0x000000e00300720c */ /* 0x0c0fe40000701670 */
[C---:B------:R-:W-:Y:S02]  /*4330*/  ISETP.LT.OR P1, PT, R2.reuse, R225, P1 ;  /* 0x000000e10200720c */ /* 0x040fe40000f21670 */
[----:B------:R-:W-:Y:S01]  /*4340*/  ISETP.LT.OR P4, PT, R2, R224, P4 ;  /* 0x000000e00200720c */ /* 0x000fe20002781670 */
[----:B------:R-:W-:Y:S01]  /*4350*/  HMMA.16816.F32.BF16 R20, R20, R42, R68 ;  /* 0x0000002a1414723c */ /* 0x000fe20000041844 */
[----:B------:R-:W-:-:S02]  /*4360*/  ISETP.GE.AND P6, PT, R3, R231, PT ;  /* 0x000000e70300720c */ /* 0x000fc40003fc6270 */
[-C--:B------:R-:W-:Y:S02]  /*4370*/  ISETP.GE.AND P5, PT, R3, R230.reuse, PT ;  /* 0x000000e60300720c */ /* 0x080fe40003fa6270 */
[----:B------:R-:W-:Y:S02]  /*4380*/  ISETP.GE.AND P3, PT, R2, R230, PT ;  /* 0x000000e60200720c */ /* 0x000fe40003f66270 */
[----:B------:R-:W-:Y:S02]  /*4390*/  FSEL R41, R44, -INF , !P1 ;  /* 0xff8000002c297808 */ /* 0x000fe40004800000 */
[----:B------:R-:W-:Y:S02]  /*43a0*/  FSEL R49, R46, -INF , !P4 ;  /* 0xff8000002e317808 */ /* 0x000fe40006000000 */
[----:B------:R-:W-:Y:S02]  /*43b0*/  FSEL R40, R45, -INF , !P2 ;  /* 0xff8000002d287808 */ /* 0x000fe40005000000 */
[----:B------:R-:W-:-:S02]  /*43c0*/  FSEL R48, R47, -INF , !P0 ;  /* 0xff8000002f307808 */ /* 0x000fc40004000000 */
[C---:B-1----:R-:W-:Y:S01]  /*43d0*/  HMMA.16816.F32.BF16 R44, R8.reuse, R12, R60 ;  /* 0x0000000c082c723c */ /* 0x042fe2000004183c */
[----:B------:R-:W-:Y:S01]  /*43e0*/  BAR.SYNC.DEFER_BLOCKING 0x0 ;  /* 0x0000000000007b1d */ /* 0x000fe20000010000 */
[C---:B------:R-:W-:Y:S02]  /*43f0*/  ISETP.LT.OR P6, PT, R3.reuse, R227, P6 ;  /* 0x000000e30300720c */ /* 0x040fe400037c1670 */
[-C--:B------:R-:W-:Y:S02]  /*4400*/  ISETP.LT.OR P5, PT, R3, R226.reuse, P5 ;  /* 0x000000e20300720c */ /* 0x080fe40002fa1670 */
[C---:B------:R-:W-:Y:S02]  /*4410*/  ISETP.LT.OR P3, PT, R2.reuse, R226, P3 ;  /* 0x000000e20200720c */ /* 0x040fe40001f61670 */
[C---:B------:R-:W-:Y:S01]  /*4420*/  IADD3 R3, R2.reuse, 0x8, RZ ;  /* 0x0000000802037810 */ /* 0x040fe20007ffe0ff */
[----:B------:R-:W-:Y:S01]  /*4430*/  HMMA.16816.F32.BF16 R8, R8, R14, R20 ;  /* 0x0000000e0808723c */ /* 0x000fe20000041814 */
[----:B------:R-:W-:-:S02]  /*4440*/  IADD3 R5, R2, 0x9, RZ ;  /* 0x0000000902057810 */ /* 0x000fc40007ffe0ff */
[----:B------:R-:W-:Y:S02]  /*4450*/  FSEL R79, R30, -INF , !P3 ;  /* 0xff8000001e4f7808 */ /* 0x000fe40005800000 */
[C---:B------:R-:W-:Y:S02]  /*4460*/  ISETP.GE.AND P3, PT, R3.reuse, R231, PT ;  /* 0x000000e70300720c */ /* 0x040fe40003f66270 */
[C---:B------:R-:W-:Y:S02]  /*4470*/  ISETP.GE.AND P1, PT, R3.reuse, R230, PT ;  /* 0x000000e60300720c */ /* 0x040fe40003f26270 */
[CC--:B------:R-:W-:Y:S02]  /*4480*/  ISETP.GE.AND P4, PT, R3.reuse, R229.reuse, PT ;  /* 0x000000e50300720c */ /* 0x0c0fe40003f86270 */
[----:B------:R-:W-:Y:S02]  /*4490*/  ISETP.GE.AND P2, PT, R3, R228, PT ;  /* 0x000000e40300720c */ /* 0x000fe40003f46270 */
[----:B------:R-:W-:-:S02]  /*44a0*/  ISETP.GE.AND P0, PT, R5, R229, PT ;  /* 0x000000e50500720c */ /* 0x000fc40003f06270 */
[----:B------:R-:W-:Y:S02]  /*44b0*/  FSEL R76, R29, -INF , !P6 ;  /* 0xff8000001d4c7808 */ /* 0x000fe40007000000 */
[----:B------:R-:W-:Y:S02]  /*44c0*/  FSEL R78, R31, -INF , !P5 ;  /* 0xff8000001f4e7808 */ /* 0x000fe40006800000 */
[C---:B------:R-:W-:Y:S01]  /*44d0*/  HMMA.16816.F32.BF16 R28, R24.reuse, R12, R56 ;  /* 0x0000000c181c723c */ /* 0x040fe20000041838 */
[C---:B------:R-:W-:Y:S02]  /*44e0*/  ISETP.LT.OR P3, PT, R3.reuse, R227, P3 ;  /* 0x000000e30300720c */ /* 0x040fe40001f61670 */
[C---:B------:R-:W-:Y:S02]  /*44f0*/  ISETP.LT.OR P1, PT, R3.reuse, R226, P1 ;  /* 0x000000e20300720c */ /* 0x040fe40000f21670 */
[CC--:B------:R-:W-:Y:S02]  /*4500*/  ISETP.LT.OR P4, PT, R3.reuse, R225.reuse, P4 ;  /* 0x000000e10300720c */ /* 0x0c0fe40002781670 */
[----:B------:R-:W-:Y:S01]  /*4510*/  ISETP.LT.OR P2, PT, R3, R224, P2 ;  /* 0x000000e00300720c */ /* 0x000fe20001741670 */
[----:B------:R-:W-:Y:S01]  /*4520*/  HMMA.16816.F32.BF16 R24, R24, R14, R16 ;  /* 0x0000000e1818723c */ /* 0x000fe20000041810 */
[----:B------:R-:W-:-:S02]  /*4530*/  ISETP.LT.OR P0, PT, R5, R225, P0 ;  /* 0x000000e10500720c */ /* 0x000fc40000701670 */
[----:B------:R-:W-:Y:S02]  /*4540*/  IADD3 R3, R2, 0x10, RZ ;  /* 0x0000001002037810 */ /* 0x000fe40007ffe0ff */
[----:B------:R-:W-:Y:S02]  /*4550*/  FSEL R61, R36, -INF , !P3 ;  /* 0xff800000243d7808 */ /* 0x000fe40005800000 */
[----:B------:R-:W-:Y:S02]  /*4560*/  FSEL R63, R38, -INF , !P1 ;  /* 0xff800000263f7808 */ /* 0x000fe40004800000 */
[----:B------:R-:W-:Y:S02]  /*4570*/  FSEL R32, R32, -INF , !P4 ;  /* 0xff80000020207808 */ /* 0x000fe40006000000 */
[----:B------:R-:W-:Y:S02]  /*4580*/  FSEL R34, R34, -INF , !P2 ;  /* 0xff80000022227808 */ /* 0x000fe40005000000 */
[----:B------:R-:W-:-:S02]  /*4590*/  FSEL R33, R33, -INF , !P0 ;  /* 0xff80000021217808 */ /* 0x000fc40004000000 */
[CC--:B------:R-:W-:Y:S02]  /*45a0*/  ISETP.GE.AND P6, PT, R5.reuse, R231.reuse, PT ;  /* 0x000000e70500720c */ /* 0x0c0fe40003fc6270 */
[C---:B------:R-:W-:Y:S02]  /*45b0*/  ISETP.GE.AND P5, PT, R5.reuse, R230, PT ;  /* 0x000000e60500720c */ /* 0x040fe40003fa6270 */
[----:B------:R-:W-:Y:S02]  /*45c0*/  ISETP.GE.AND P3, PT, R5, R228, PT ;  /* 0x000000e40500720c */ /* 0x000fe40003f66270 */
[C---:B------:R-:W-:Y:S02]  /*45d0*/  ISETP.GE.AND P1, PT, R3.reuse, R231, PT ;  /* 0x000000e70300720c */ /* 0x040fe40003f26270 */
[C---:B------:R-:W-:Y:S02]  /*45e0*/  ISETP.GE.AND P4, PT, R3.reuse, R230, PT ;  /* 0x000000e60300720c */ /* 0x040fe40003f86270 */
[----:B------:R-:W-:-:S02]  /*45f0*/  ISETP.GE.AND P2, PT, R3, R229, PT ;  /* 0x000000e50300720c */ /* 0x000fc40003f46270 */
[----:B------:R-:W-:Y:S02]  /*4600*/  ISETP.GE.AND P0, PT, R3, R228, PT ;  /* 0x000000e40300720c */ /* 0x000fe40003f06270 */
[CC--:B------:R-:W-:Y:S02]  /*4610*/  ISETP.LT.OR P6, PT, R5.reuse, R227.reuse, P6 ;  /* 0x000000e30500720c */ /* 0x0c0fe400037c1670 */
[C---:B------:R-:W-:Y:S02]  /*4620*/  ISETP.LT.OR P5, PT, R5.reuse, R226, P5 ;  /* 0x000000e20500720c */ /* 0x040fe40002fa1670 */
[----:B------:R-:W-:Y:S02]  /*4630*/  ISETP.LT.OR P3, PT, R5, R224, P3 ;  /* 0x000000e00500720c */ /* 0x000fe40001f61670 */
        /* <DEDUP_REMOVED lines=20> */
[----:B------:R-:W-:Y:S02]  /*4780*/  IADD3 R2, R2, 0x19, RZ ;  /* 0x0000001902027810 */ /* 0x000fe40007ffe0ff */
[----:B------:R-:W-:Y:S02]  /*4790*/  ISETP.LT.OR P0, PT, R3, R225, P0 ;  /* 0x000000e10300720c */ /* 0x000fe40000701670 */
[----:B------:R-:W-:Y:S02]  /*47a0*/  FSEL R131, R46, -INF , !P4 ;  /* 0xff8000002e837808 */ /* 0x000fe40006000000 */
[----:B------:R-:W-:Y:S02]  /*47b0*/  FSEL R16, R24, -INF , !P0 ;  /* 0xff80000018107808 */ /* 0x000fe40004000000 */
[----:B------:R-:W-:Y:S02]  /*47c0*/  ISETP.GE.AND P0, PT, R2, R228, PT ;  /* 0x000000e40200720c */ /* 0x000fe40003f06270 */
[----:B------:R-:W-:-:S02]  /*47d0*/  FSEL R28, R28, -INF , !P2 ;  /* 0xff8000001c1c7808 */ /* 0x000fc40005000000 */
[----:B------:R-:W-:Y:S02]  /*47e0*/  ISETP.LT.OR P0, PT, R2, R224, P0 ;  /* 0x000000e00200720c */ /* 0x000fe40000701670 */
[----:B------:R-:W-:Y:S02]  /*47f0*/  FSEL R118, R45, -INF , !P5 ;  /* 0xff8000002d767808 */ /* 0x000fe40006800000 */
[----:B------:R-:W-:Y:S02]  /*4800*/  FSEL R17, R27, -INF , !P0 ;  /* 0xff8000001b117808 */ /* 0x000fe40004000000 */
[----:B------:R-:W-:Y:S02]  /*4810*/  PLOP3.LUT P0, PT, PT, PT, UP0, 0x80, 0x0 ;  /* 0x000000000000781c */ /* 0x000fe40003f0f008 */
        /* <DEDUP_REMOVED lines=9> */
[CC--:B------:R-:W-:Y:S02]  /*48b0*/  ISETP.LT.OR P4, PT, R3.reuse, R227.reuse, P4 ;  /* 0x000000e30300720c */ /* 0x0c0fe40002781670 */
[C---:B------:R-:W-:Y:S02]  /*48c0*/  ISETP.LT.OR P2, PT, R3.reuse, R226, P2 ;  /* 0x000000e20300720c */ /* 0x040fe40001741670 */
[----:B------:R-:W-:Y:S02]  /*48d0*/  ISETP.LT.OR P5, PT, R3, R224, P5 ;  /* 0x000000e00300720c */ /* 0x000fe40002fa1670 */
[C---:B------:R-:W-:Y:S02]  /*48e0*/  ISETP.LT.OR P3, PT, R2.reuse, R227, P3 ;  /* 0x000000e30200720c */ /* 0x040fe40001f61670 */
[----:B------:R-:W-:-:S02]  /*48f0*/  ISETP.LT.OR P1, PT, R2, R226, P1 ;  /* 0x000000e20200720c */ /* 0x000fc40000f21670 */
[----:B------:R-:W-:Y:S02]  /*4900*/  ISETP.LT.OR P6, PT, R2, R225, P6 ;  /* 0x000000e10200720c */ /* 0x000fe400037c1670 */
[----:B------:R-:W-:Y:S02]  /*4910*/  LOP3.LUT R2, R85, R86, RZ, 0xfc, !PT ;  /* 0x0000005655027212 */ /* 0x000fe400078efcff */
[----:B------:R-:W-:Y:S02]  /*4920*/  FSEL R18, R26, -INF , !P5 ;  /* 0xff8000001a127808 */ /* 0x000fe40006800000 */
[----:B------:R-:W-:Y:S02]  /*4930*/  FSEL R15, R25, -INF , !P6 ;  /* 0xff800000190f7808 */ /* 0x000fe40007000000 */
[----:B------:R-:W-:Y:S02]  /*4940*/  FSEL R117, R8, -INF , !P4 ;  /* 0xff80000008757808 */ /* 0x000fe40006000000 */
[----:B------:R-:W-:-:S02]  /*4950*/  FSEL R119, R10, -INF , !P2 ;  /* 0xff8000000a777808 */ /* 0x000fc40005000000 */
[----:B------:R-:W-:Y:S02]  /*4960*/  FSEL R116, R9, -INF , !P3 ;  /* 0xff80000009747808 */ /* 0x000fe40005800000 */
        /* <DEDUP_REMOVED lines=14> */
[----:B------:R-:W-:Y:S02]  /*4a50*/  @!P2 LEA R8, P1, R6, c[0x0][0x168], 0x1 ;  /* 0x00005a000608aa11 */ /* 0x000fe400078208ff */
[----:B------:R-:W-:-:S02]  /*4a60*/  @!P3 LEA R10, P4, R3, c[0x0][0x168], 0x1 ;  /* 0x00005a00030aba11 */ /* 0x000fc400078808ff */
[----:B------:R-:W-:Y:S02]  /*4a70*/  IADD3.X R7, R5, UR9, RZ, P5, !PT ;  /* 0x0000000905077c10 */ /* 0x000fe4000affe4ff */
        /* <DEDUP_REMOVED lines=25> */
.L_x_1122:
[----:B------:R-:W-:Y:S05]  /*4c10*/  BSYNC B0 ;  /* 0x0000000000007941 */ /* 0x000fea0003800000 */
.L_x_1121:
[----:B------:R-:W0:Y:S02]  /*4c20*/  LDGDEPBAR ;  /* 0x00000000000079af */ /* 0x000e240000000000 */
.L_x_1120:
        /* <DEDUP_REMOVED lines=37> */
[----:B------:R-:W-:-:S05]  /*4e80*/  FMUL.FTZ R3, R134, c[0x0][0x23c] ;  /* 0x00008f0086037a20 */ /* 0x000fca0000410000 */
[----:B------:R-:W-:-:S05]  /*4e90*/  FSEL R3, R3, RZ, P1 ;  /* 0x000000ff03037208 */ /* 0x000fca0000800000 */
[--C-:B------:R-:W-:Y:S02]  /*4ea0*/  FFMA.FTZ R6, R41, c[0x0][0x23c], -R3.reuse ;  /* 0x00008f0029067a23 */ /* 0x100fe40000010803 */
[--C-:B-1----:R-:W-:Y:S02]  /*4eb0*/  FFMA.FTZ R8, R28, c[0x0][0x23c], -R3.reuse ;  /* 0x00008f001c087a23 */ /* 0x102fe40000010803 */
[----:B------:R1:W-:Y:S01]  /*4ec0*/  MUFU.EX2 R250, R6 ;  /* 0x0000000600fa7308 */ /* 0x0003e20000000800 */
[--C-:B------:R-:W-:Y:S01]  /*4ed0*/  FFMA.FTZ R9, R14, c[0x0][0x23c], -R3.reuse ;  /* 0x00008f000e097a23 */ /* 0x100fe20000010803 */
[----:B--2---:R-:W-:Y:S01]  /*4ee0*/  FMNMX.FTZ R137, R5, R137, !PT ;  /* 0x0000008905897209 */ /* 0x004fe20007810000 */
[----:B------:R-:W-:-:S05]  /*4ef0*/  FFMA.FTZ R5, R32, c[0x0][0x23c], -R3 ;  /* 0x00008f0020057a23 */ /* 0x000fca0000010803 */
[----:B------:R-:W-:Y:S01]  /*4f00*/  MUFU.EX2 R244, R8 ;  /* 0x0000000800f47308 */ /* 0x000fe20000000800 */
[----:B------:R-:W-:Y:S01]  /*4f10*/  FSETP.NEU.FTZ.AND P1, PT, R137, -INF , PT ;  /* 0xff8000008900780b */ /* 0x000fe20003f3d000 */
[----:B-1----:R-:W-:-:S06]  /*4f20*/  FFMA.FTZ R6, R40, c[0x0][0x23c], -R3 ;  /* 0x00008f0028067a23 */ /* 0x002fcc0000010803 */
[----:B------:R1:W2:Y:S08]  /*4f30*/  MUFU.EX2 R246, R9 ;  /* 0x0000000900f67308 */ /* 0x0002b00000000800 */
[----:B------:R3:W-:Y:S01]  /*4f40*/  MUFU.EX2 R249, R6 ;  /* 0x0000000600f97308 */ /* 0x0007e20000000800 */
[----:B-1----:R-:W-:-:S07]  /*4f50*/  FFMA.FTZ R9, R16, c[0x0][0x23c], -R3 ;  /* 0x00008f0010097a23 */ /* 0x002fce0000010803 */
[----:B------:R1:W-:Y:S01]  /*4f60*/  MUFU.EX2 R248, R5 ;  /* 0x0000000500f87308 */ /* 0x0003e20000000800 */
[----:B--2---:R-:W-:Y:S01]  /*4f70*/  F2FP.BF16.PACK_AB R124, R246, R244 ;  /* 0x000000f4f67c723e */ /* 0x004fe200000010ff */
[----:B---3--:R-:W-:-:S06]  /*4f80*/  FMUL.FTZ R6, R137, c[0x0][0x23c] ;  /* 0x00008f0089067a20 */ /* 0x008fcc0000410000 */
[----:B------:R2:W-:Y:S01]  /*4f90*/  MUFU.EX2 R245, R9 ;  /* 0x0000000900f57308 */ /* 0x0005e20000000800 */
[----:B------:R-:W-:Y:S01]  /*4fa0*/  FSEL R2, R6, RZ, P1 ;  /* 0x000000ff06027208 */ /* 0x000fe20000800000 */
[----:B-1----:R-:W-:-:S04]  /*4fb0*/  FFMA.FTZ R5, R33, c[0x0][0x23c], -R3 ;  /* 0x00008f0021057a23 */ /* 0x002fc80000010803 */
[--C-:B------:R-:W-:Y:S02]  /*4fc0*/  FFMA.FTZ R0, R48, c[0x0][0x23c], -R2.reuse ;  /* 0x00008f0030007a23 */ /* 0x100fe40000010802 */
[----:B------:R-:W-:Y:S01]  /*4fd0*/  FFMA.FTZ R3, R15, c[0x0][0x23c], -R3 ;  /* 0x00008f000f037a23 */ /* 0x000fe20000010803 */
[----:B------:R-:W1:Y:S01]  /*4fe0*/  MUFU.EX2 R251, R5 ;  /* 0x0000000500fb7308 */ /* 0x000e620000000800 */
[--C-:B------:R-:W-:Y:S01]  /*4ff0*/  FFMA.FTZ R4, R49, c[0x0][0x23c], -R2.reuse ;  /* 0x00008f0031047a23 */ /* 0x100fe20000010802 */
[----:B------:R-:W-:Y:S01]  /*5000*/  LDSM.16.MT88.4 R12, [R214+0xa800] ;  /* 0x00a80000d60c783b */ /* 0x000fe20000004200 */
[----:B--2---:R-:W-:-:S03]  /*5010*/  FFMA.FTZ R9, R30, c[0x0][0x23c], -R2 ;  /* 0x00008f001e097a23 */ /* 0x004fc60000010802 */
[----:B------:R-:W2:Y:S02]  /*5020*/  LDSM.16.MT88.4 R48, [R213+0xa000] ;  /* 0x00a00000d530783b */ /* 0x000ea40000004200 */
[----:B------:R3:W-:Y:S02]  /*5030*/  MUFU.EX2 R240, R0 ;  /* 0x0000000000f07308 */ /* 0x0007e40000000800 */
[----:B------:R-:W-:Y:S06]  /*5040*/  LDSM.16.MT88.4 R28, [R213+0xb800] ;  /* 0x00b80000d51c783b */ /* 0x000fec0000004200 */
[----:B------:R-:W-:Y:S01]  /*5050*/  MUFU.EX2 R236, R9 ;  /* 0x0000000900ec7308 */ /* 0x000fe20000000800 */
[----:B-1----:R-:W-:Y:S01]  /*5060*/  F2FP.BF16.PACK_AB R6, R251, R248 ;  /* 0x000000f8fb06723e */ /* 0x002fe200000010ff */
[----:B---3--:R-:W-:-:S06]  /*5070*/  FFMA.FTZ R0, R34, c[0x0][0x23c], -R2 ;  /* 0x00008f0022007a23 */ /* 0x008fcc0000010802 */
[----:B------:R-:W1:Y:S08]  /*5080*/  MUFU.EX2 R243, R3 ;  /* 0x0000000300f37308 */ /* 0x000e700000000800 */
[----:B------:R3:W-:Y:S08]  /*5090*/  MUFU.EX2 R241, R0 ;  /* 0x0000000000f17308 */ /* 0x0007f00000000800 */
[----:B------:R4:W5:Y:S01]  /*50a0*/  MUFU.EX2 R242, R4 ;  /* 0x0000000400f27308 */ /* 0x0009620000000800 */
[----:B-1----:R-:W-:Y:S01]  /*50b0*/  F2FP.BF16.PACK_AB R126, R243, R245 ;  /* 0x000000f5f37e723e */ /* 0x002fe200000010ff */
[----:B---3--:R-:W-:-:S02]  /*50c0*/  FFMA.FTZ R0, R35, c[0x0][0x23c], -R2 ;  /* 0x00008f0023007a23 */ /* 0x008fc40000010802 */
[----:B------:R-:W-:Y:S04]  /*50d0*/  LDSM.16.MT88.4 R32, [R211+0xb000] ;  /* 0x00b00000d320783b */ /* 0x000fe80000004200 */
[----:B------:R1:W3:Y:S01]  /*50e0*/  MUFU.EX2 R247, R0 ;  /* 0x0000000000f77308 */ /* 0x0002e20000000800 */
[----:B----4-:R-:W-:Y:S02]  /*50f0*/  F2FP.BF16.PACK_AB R4, R249, R250 ;  /* 0x000000faf904723e */ /* 0x010fe400000010ff */
[----:B-----5:R-:W-:Y:S02]  /*5100*/  F2FP.BF16.PACK_AB R5, R240, R242 ;  /* 0x000000f2f005723e */ /* 0x020fe400000010ff */
[----:B-1----:R-:W-:Y:S02]  /*5110*/  FMNMX.FTZ R0, R77, R76, !PT ;  /* 0x0000004c4d007209 */ /* 0x002fe40007810000 */
[----:B---3--:R-:W-:-:S02]  /*5120*/  F2FP.BF16.PACK_AB R7, R247, R241 ;  /* 0x000000f1f707723e */ /* 0x008fc400000010ff */
        /* <DEDUP_REMOVED lines=15> */
[----:B--2---:R-:W-:Y:S01]  /*5220*/  HMMA.16816.F32.BF16 R56, R4, R48, RZ ;  /* 0x000000300438723c */ /* 0x004fe200000418ff */
[----:B------:R-:W-:-:S04]  /*5230*/  FMNMX.FTZ R0, R129, R0, !PT ;  /* 0x0000000081007209 */ /* 0x000fc80007810000 */
[----:B------:R-:W-:-:S03]  /*5240*/  FMNMX.FTZ R0, R119, R0, !PT ;  /* 0x0000000077007209 */ /* 0x000fc60007810000 */
[C---:B------:R-:W-:Y:S01]  /*5250*/  HMMA.16816.F32.BF16 R72, R4.reuse, R52, RZ ;  /* 0x000000340448723c */ /* 0x040fe200000418ff */
        /* <DEDUP_REMOVED lines=12> */
[----:B------:R2:W-:Y:S01]  /*5320*/  MUFU.EX2 R238, R8 ;  /* 0x0000000800ee7308 */ /* 0x0005e20000000800 */
[----:B-1----:R-:W-:Y:S01]  /*5330*/  FMNMX.FTZ R0, R9, R0, !PT ;  /* 0x0000000009007209 */ /* 0x002fe20007810000 */
[----:B------:R-:W-:Y:S01]  /*5340*/  LDSM.16.MT88.4 R16, [R213+0xa800] ;  /* 0x00a80000d510783b */ /* 0x000fe20000004200 */
[----:B------:R-:W-:Y:S01]  /*5350*/  HMMA.16816.F32.BF16 R152, R4, R26, RZ ;  /* 0x0000001a0498723c */ /* 0x000fe200000418ff */
[----:B----4-:R-:W-:-:S04]  /*5360*/  FMNMX.FTZ R136, R3, R10, !PT ;  /* 0x0000000a03887209 */ /* 0x010fc80007810000 */
[----:B------:R1:W3:Y:S01]  /*5370*/  MUFU.EX2 R239, R2 ;  /* 0x0000000200ef7308 */ /* 0x0002e20000000800 */
[C---:B------:R-:W-:Y:S02]  /*5380*/  FSETP.NEU.FTZ.AND P1, PT, R136.reuse, -INF , PT ;  /* 0xff8000008800780b */ /* 0x040fe40003f3d000 */
[C---:B------:R-:W-:Y:S01]  /*5390*/  HMMA.16816.F32.BF16 R168, R4.reuse, R22, RZ ;  /* 0x0000001604a8723c */ /* 0x040fe200000418ff */
[----:B--2---:R-:W2:Y:S07]  /*53a0*/  SHFL.BFLY PT, R8, R0, 0x1, 0x1f ;  /* 0x0c201f0000087f89 */ /* 0x004eae00000e0000 */
[----:B------:R-:W-:Y:S01]  /*53b0*/  HMMA.16816.F32.BF16 R44, R4, R38, RZ ;  /* 0x00000026042c723c */ /* 0x000fe200000418ff */
[----:B-1----:R-:W-:Y:S01]  /*53c0*/  FMUL.FTZ R2, R136, c[0x0][0x23c] ;  /* 0x00008f0088027a20 */ /* 0x002fe20000410000 */
[----:B---3--:R-:W-:-:S06]  /*53d0*/  F2FP.BF16.PACK_AB R127, R239, R238 ;  /* 0x000000eeef7f723e */ /* 0x008fcc00000010ff */
[----:B------:R-:W-:Y:S01]  /*53e0*/  HMMA.16816.F32.BF16 R84, R4, R50, RZ ;  /* 0x000000320454723c */ /* 0x000fe200000418ff */
[----:B------:R-:W-:-:S05]  /*53f0*/  FSEL R2, R2, RZ, P1 ;  /* 0x000000ff02027208 */ /* 0x000fca0000800000 */
[--C-:B------:R-:W-:Y:S02]  /*5400*/  FFMA.FTZ R3, R77, c[0x0][0x23c], -R2.reuse ;  /* 0x00008f004d037a23 */ /* 0x100fe40000010802 */
[----:B------:R-:W-:Y:S02]  /*5410*/  HMMA.16816.F32.BF16 R100, R4, R34, RZ ;  /* 0x000000220464723c */ /* 0x000fe400000418ff */
[----:B------:R1:W-:Y:S01]  /*5420*/  MUFU.EX2 R235, R3 ;  /* 0x0000000300eb7308 */ /* 0x0003e20000000800 */
[----:B--2---:R-:W-:Y:S01]  /*5430*/  FMNMX.FTZ R135, R0, R8, !PT ;  /* 0x0000000800877209 */ /* 0x004fe20007810000 */
[----:B------:R-:W-:-:S04]  /*5440*/  FFMA.FTZ R0, R76, c[0x0][0x23c], -R2 ;  /* 0x00008f004c007a23 */ /* 0x000fc80000010802 */
[C---:B------:R-:W-:Y:S01]  /*5450*/  HMMA.16816.F32.BF16 R108, R4.reuse, R66, RZ ;  /* 0x00000042046c723c */ /* 0x040fe200000418ff */
[----:B------:R-:W-:Y:S01]  /*5460*/  FSETP.NEU.FTZ.AND P1, PT, R135, -INF , PT ;  /* 0xff8000008700780b */ /* 0x000fe20003f3d000 */
[----:B------:R2:W3:Y:S06]  /*5470*/  MUFU.EX2 R232, R0 ;  /* 0x0000000000e87308 */ /* 0x0004ec0000000800 */
[----:B------:R-:W-:Y:S01]  /*5480*/  HMMA.16816.F32.BF16 R4, R4, R70, RZ ;  /* 0x000000460404723c */ /* 0x000fe200000418ff */
[----:B-1----:R-:W-:-:S04]  /*5490*/  FFMA.FTZ R3, R61, c[0x0][0x23c], -R2 ;  /* 0x00008f003d037a23 */ /* 0x002fc80000010802 */
[----:B------:R1:W-:Y:S03]  /*54a0*/  MUFU.EX2 R233, R3 ;  /* 0x0000000300e97308 */ /* 0x0003e60000000800 */
[----:B------:R-:W-:Y:S01]  /*54b0*/  HMMA.16816.F32.BF16 R148, R124, R156, R148 ;  /* 0x0000009c7c94723c */ /* 0x000fe20000041894 */
[----:B--2---:R-:W-:-:S05]  /*54c0*/  FMUL.FTZ R0, R135, c[0x0][0x23c] ;  /* 0x00008f0087007a20 */ /* 0x004fca0000410000 */
[----:B------:R-:W-:Y:S02]  /*54d0*/  FSEL R0, R0, RZ, P1 ;  /* 0x000000ff00007208 */ /* 0x000fe40000800000 */
[----:B------:R-:W-:Y:S01]  /*54e0*/  HMMA.16816.F32.BF16 R164, R124, R172, R164 ;  /* 0x000000ac7ca4723c */ /* 0x000fe200000418a4 */
[----:B-1----:R-:W-:-:S07]  /*54f0*/  FFMA.FTZ R3, R60, c[0x0][0x23c], -R2 ;  /* 0x00008f003c037a23 */ /* 0x002fce0000010802 */
[C---:B------:R-:W-:Y:S01]  /*5500*/  HMMA.16816.F32.BF16 R40, R124.reuse, R12, R40 ;  /* 0x0000000c7c28723c */ /* 0x040fe20000041828 */
        /* <DEDUP_REMOVED lines=23> */
[----:B------:R-:W-:Y:S07]  /*5680*/  HMMA.16816.F32.BF16 R124, R124, R30, R4 ;  /* 0x0000001e7c7c723c */ /* 0x000fee0000041804 */
[----:B---3--:R-:W-:-:S02]  /*5690*/  F2FP.BF16.PACK_AB R4, R232, R235 ;  /* 0x000000ebe804723e */ /* 0x008fc400000010ff */
[----:B--2---:R-:W-:Y:S02]  /*56a0*/  F2FP.BF16.PACK_AB R6, R234, R233 ;  /* 0x000000e9ea06723e */ /* 0x004fe400000010ff */
[----:B----4-:R-:W-:Y:S02]  /*56b0*/  F2FP.BF16.PACK_AB R5, R206, R207 ;  /* 0x000000cfce05723e */ /* 0x010fe400000010ff */
[----:B-----5:R-:W-:Y:S01]  /*56c0*/  F2FP.BF16.PACK_AB R7, R205, R204 ;  /* 0x000000cccd07723e */ /* 0x020fe200000010ff */
[----:B-1----:R-:W-:-:S04]  /*56d0*/  FFMA.FTZ R3, R118, c[0x0][0x23c], -R2 ;  /* 0x00008f0076037a23 */ /* 0x002fc80000010802 */
[----:B------:R1:W-:Y:S02]  /*56e0*/  MUFU.EX2 R202, R3 ;  /* 0x0000000300ca7308 */ /* 0x0003e40000000800 */
[C---:B------:R-:W-:Y:S08]  /*56f0*/  HMMA.16816.F32.BF16 R144, R4.reuse, R24, RZ ;  /* 0x000000180490723c */ /* 0x040ff000000418ff */
[----:B------:R-:W-:Y:S01]  /*5700*/  HMMA.16816.F32.BF16 R196, R4, R26, RZ ;  /* 0x0000001a04c4723c */ /* 0x000fe200000418ff */
[----:B-1----:R-:W-:-:S02]  /*5710*/  FFMA.FTZ R3, R117, c[0x0][0x23c], -R2 ;  /* 0x00008f0075037a23 */ /* 0x002fc40000010802 */
[----:B------:R-:W-:-:S05]  /*5720*/  FFMA.FTZ R2, R116, c[0x0][0x23c], -R2 ;  /* 0x00008f0074027a23 */ /* 0x000fca0000010802 */
[C---:B------:R-:W-:Y:S01]  /*5730*/  HMMA.16816.F32.BF16 R160, R4.reuse, R20, RZ ;  /* 0x0000001404a0723c */ /* 0x040fe200000418ff */
[----:B------:R1:W-:Y:S07]  /*5740*/  MUFU.EX2 R201, R3 ;  /* 0x0000000300c97308 */ /* 0x0003ee0000000800 */
[C---:B------:R-:W-:Y:S01]  /*5750*/  HMMA.16816.F32.BF16 R192, R4.reuse, R22, RZ ;  /* 0x0000001604c0723c */ /* 0x040fe200000418ff */
[----:B------:R2:W3:Y:S07]  /*5760*/  MUFU.EX2 R200, R2 ;  /* 0x0000000200c87308 */ /* 0x0004ee0000000800 */
        /* <DEDUP_REMOVED lines=10> */
[----:B-1----:R-:W-:-:S02]  /*5810*/  FFMA.FTZ R2, R129, c[0x0][0x23c], -R0 ;  /* 0x00008f0081027a23 */ /* 0x002fc40000010800 */
[----:B--2---:R-:W-:-:S05]  /*5820*/  FADD.FTZ R3, R139, R3 ;  /* 0x000000038b037221 */ /* 0x004fca0000010000 */
[C---:B------:R-:W-:Y:S01]  /*5830*/  HMMA.16816.F32.BF16 R20, R4.reuse, R48, RZ ;  /* 0x000000300414723c */ /* 0x040fe200000418ff */
[----:B------:R1:W2:Y:S07]  /*5840*/  MUFU.EX2 R138, R2 ;  /* 0x00000002008a7308 */ /* 0x0002ae0000000800 */
[C---:B------:R-:W-:Y:S08]  /*5850*/  HMMA.16816.F32.BF16 R184, R4.reuse, R50, RZ ;  /* 0x0000003204b8723c */ /* 0x040ff000000418ff */
[----:B------:R-:W-:Y:S01]  /*5860*/  HMMA.16816.F32.BF16 R8, R4, R52, RZ ;  /* 0x000000340408723c */ /* 0x000fe200000418ff */
[--C-:B-1----:R-:W-:Y:S01]  /*5870*/  FFMA.FTZ R2, R119, c[0x0][0x23c], -R0.reuse ;  /* 0x00008f0077027a23 */ /* 0x102fe20000010800 */
[----:B--2---:R-:W-:Y:S01]  /*5880*/  F2FP.BF16.PACK_AB R129, R138, R139 ;  /* 0x0000008b8a81723e */ /* 0x004fe200000010ff */
[----:B------:R-:W-:Y:S01]  /*5890*/  FFMA.FTZ R0, R128, c[0x0][0x23c], -R0 ;  /* 0x00008f0080007a23 */ /* 0x000fe20000010800 */
[----:B------:R-:W-:Y:S01]  /*58a0*/  F2FP.BF16.PACK_AB R128, R202, R203 ;  /* 0x000000cbca80723e */ /* 0x000fe200000010ff */
[----:B------:R1:W2:Y:S01]  /*58b0*/  MUFU.EX2 R133, R2 ;  /* 0x0000000200857308 */ /* 0x0002a20000000800 */
[----:B------:R-:W-:-:S02]  /*58c0*/  FADD.FTZ R3, R138, R3 ;  /* 0x000000038a037221 */ /* 0x000fc40000010000 */
[C---:B------:R-:W-:Y:S05]  /*58d0*/  HMMA.16816.F32.BF16 R180, R4.reuse, R54, RZ ;  /* 0x0000003604b4723c */ /* 0x040fea00000418ff */
[----:B------:R3:W4:Y:S03]  /*58e0*/  MUFU.EX2 R132, R0 ;  /* 0x0000000000847308 */ /* 0x0007260000000800 */
[----:B------:R-:W-:Y:S01]  /*58f0*/  HMMA.16816.F32.BF16 R100, R4, R64, RZ ;  /* 0x000000400464723c */ /* 0x000fe200000418ff */
[----:B-1----:R-:W-:Y:S02]  /*5900*/  FADD.FTZ R2, R250, R249 ;  /* 0x000000f9fa027221 */ /* 0x002fe40000010000 */
[----:B--2---:R-:W-:-:S05]  /*5910*/  FADD.FTZ R3, R133, R3 ;  /* 0x0000000385037221 */ /* 0x004fca0000010000 */
[----:B------:R-:W-:Y:S01]  /*5920*/  HMMA.16816.F32.BF16 R140, R4, R66, RZ ;  /* 0x00000042048c723c */ /* 0x000fe200000418ff */
[----:B------:R-:W-:Y:S02]  /*5930*/  FADD.FTZ R2, R248, R2 ;  /* 0x00000002f8027221 */ /* 0x000fe40000010000 */
[----:B---3--:R-:W-:Y:S01]  /*5940*/  FADD.FTZ R0, R235, R232 ;  /* 0x000000e8eb007221 */ /* 0x008fe20000010000 */
[----:B----4-:R-:W-:Y:S01]  /*5950*/  F2FP.BF16.PACK_AB R131, R132, R133 ;  /* 0x000000858483723e */ /* 0x010fe200000010ff */
[----:B------:R-:W-:-:S03]  /*5960*/  FADD.FTZ R2, R251, R2 ;  /* 0x00000002fb027221 */ /* 0x000fc60000010000 */
[C---:B------:R-:W-:Y:S01]  /*5970*/  HMMA.16816.F32.BF16 R116, R4.reuse, R68, RZ ;  /* 0x000000440474723c */ /* 0x040fe200000418ff */
[----:B------:R-:W-:Y:S02]  /*5980*/  FADD.FTZ R0, R233, R0 ;  /* 0x00000000e9007221 */ /* 0x000fe40000010000 */
[----:B------:R-:W-:Y:S02]  /*5990*/  FADD.FTZ R2, R244, R2 ;  /* 0x00000002f4027221 */ /* 0x000fe40000010000 */
[----:B------:R-:W-:Y:S02]  /*59a0*/  FADD.FTZ R132, R132, R3 ;  /* 0x0000000384847221 */ /* 0x000fe40000010000 */
[----:B------:R-:W-:Y:S01]  /*59b0*/  FADD.FTZ R2, R246, R2 ;  /* 0x00000002f6027221 */ /* 0x000fe20000010000 */
[----:B------:R-:W-:Y:S03]  /*59c0*/  HMMA.16816.F32.BF16 R32, R4, R70, RZ ;  /* 0x000000460420723c */ /* 0x000fe600000418ff */
[----:B------:R-:W-:-:S04]  /*59d0*/  FADD.FTZ R2, R245, R2 ;  /* 0x00000002f5027221 */ /* 0x000fc80000010000 */
        /* <DEDUP_REMOVED lines=11> */
[C---:B------:R-:W-:Y:S01]  /*5a90*/  HMMA.16816.F32.BF16 R68, R128.reuse, R80, R8 ;  /* 0x000000508044723c */ /* 0x040fe20000041808 */
[----:B------:R-:W-:Y:S02]  /*5aa0*/  FADD.FTZ R240, R200, R4 ;  /* 0x00000004c8f07221 */ /* 0x000fe40000010000 */
[----:B------:R-:W-:Y:S02]  /*5ab0*/  FADD.FTZ R0, R238, R0 ;  /* 0x00000000ee007221 */ /* 0x000fe40000010000 */
[----:B------:R-:W-:Y:S01]  /*5ac0*/  FADD.FTZ R243, R243, R2 ;  /* 0x00000002f3f37221 */ /* 0x000fe20000010000 */
[----:B------:R1:W-:Y:S01]  /*5ad0*/  STL [R1+0xc], R240 ;  /* 0x00000cf001007387 */ /* 0x0003e20000100800 */
[----:B------:R-:W-:Y:S01]  /*5ae0*/  FADD.FTZ R133, R239, R0 ;  /* 0x00000000ef857221 */ /* 0x000fe20000010000 */
[C---:B------:R-:W-:Y:S04]  /*5af0*/  HMMA.16816.F32.BF16 R84, R128.reuse, R96, R84 ;  /* 0x000000608054723c */ /* 0x040fe80000041854 */
[----:B------:R1:W-:Y:S04]  /*5b00*/  STL [R1], R133 ;  /* 0x0000008501007387 */ /* 0x0003e80000100800 */
        /* <DEDUP_REMOVED lines=15> */
[----:B-1----:R-:W2:Y:S01]  /*5c00*/  LDL.64 R26, [R1+0x20] ;  /* 0x00002000011a7983 */ /* 0x002ea20000100a00 */
[----:B------:R-:W-:-:S04]  /*5c10*/  DEPBAR.LE SB0, 0x0 ;  /* 0x000080000000791a */ /* 0x000fc80000000000 */
[----:B------:R-:W3:Y:S01]  /*5c20*/  LDL.64 R6, [R1+0x18] ;  /* 0x0000180001067983 */ /* 0x000ee20000100a00 */
[----:B------:R-:W-:-:S03]  /*5c30*/  UIADD3 UR21, UR7, -0x2, URZ ;  /* 0xfffffffe07157890 */ /* 0x000fc6000fffe03f */
[----:B------:R-:W-:Y:S01]  /*5c40*/  BAR.SYNC.DEFER_BLOCKING 0x0 ;  /* 0x0000000000007b1d */ /* 0x000fe20000010000 */
[----:B------:R-:W-:Y:S01]  /*5c50*/  ISETP.GE.AND P2, PT, R252, c[0x0][0x220], PT ;  /* 0x00008800fc007a0c */ /* 0x000fe20003f46270 */
[----:B------:R-:W-:Y:S01]  /*5c60*/  USHF.R.S32.HI UR5, URZ, 0x1f, UR21 ;  /* 0x0000001f3f057899 */ /* 0x000fe20008011415 */
[----:B------:R-:W-:Y:S01]  /*5c70*/  IMAD.U32 R2, RZ, RZ, UR21 ;  /* 0x00000015ff027e24 */ /* 0x000fe2000f8e00ff */
[----:B------:R-:W-:Y:S02]  /*5c80*/  UIMAD UR4, UR11, UR21, URZ ;  /* 0x000000150b0472a4 */ /* 0x000fe4000f8e023f */
[----:B------:R-:W1:Y:S01]  /*5c90*/  S2R R249, SR_TID.X ;  /* 0x0000000000f97919 */ /* 0x000e620000002100 */
[----:B------:R-:W-:Y:S02]  /*5ca0*/  UISETP.GT.AND UP0, UPT, UR21, UR8, UPT ;  /* 0x000000081500728c */ /* 0x000fe4000bf04270 */
[----:B------:R-:W-:Y:S01]  /*5cb0*/  UIMAD UR4, UR5, UR12, UR4 ;  /* 0x0000000c050472a4 */ /* 0x000fe2000f8e0204 */
[----:B-1----:R-:W-:-:S05]  /*5cc0*/  IMAD.SHL.U32 R249, R249, 0x2, RZ ;  /* 0x00000002f9f97824 */ /* 0x002fca00078e00ff */
[----:B------:R-:W-:Y:S02]  /*5cd0*/  LOP3.LUT R249, R249, 0x6, RZ, 0xc0, !PT ;  /* 0x00000006f9f97812 */ /* 0x000fe400078ec0ff */
[----:B--2---:R-:W-:Y:S01]  /*5ce0*/  ISETP.GE.AND P3, PT, R26, c[0x0][0x220], PT ;  /* 0x000088001a007a0c */ /* 0x004fe20003f66270 */
[----:B---3--:R-:W-:-:S05]  /*5cf0*/  IMAD.WIDE.U32 R2, R2, UR12, R6 ;  /* 0x0000000c02027c25 */ /* 0x008fca000f8e0006 */
[----:B------:R-:W-:Y:S02]  /*5d00*/  IADD3 R3, R3, UR4, RZ ;  /* 0x0000000403037c10 */ /* 0x000fe4000fffe0ff */
[----:B------:R-:W-:-:S05]  /*5d10*/  IADD3 R0, P0, R2, UR14, RZ ;  /* 0x0000000e02007c10 */ /* 0x000fca000ff1e0ff */
[----:B------:R-:W-:Y:S01]  /*5d20*/  @P3 STS.128 [R223+0xa000], RZ ;  /* 0x00a000ffdf003388 */ /* 0x000fe20000000c00 */
[C---:B------:R-:W-:Y:S02]  /*5d30*/  @!P3 LEA R10, P5, R2.reuse, c[0x0][0x170], 0x1 ;  /* 0x00005c00020aba11 */ /* 0x040fe400078a08ff */
[----:B------:R-:W-:Y:S02]  /*5d40*/  @!P2 LEA R6, P1, R2, c[0x0][0x170], 0x1 ;  /* 0x00005c000206aa11 */ /* 0x000fe400078208ff */
[----:B------:R-:W-:Y:S02]  /*5d50*/  IADD3.X R5, R3, UR13, RZ, P0, !PT ;  /* 0x0000000d03057c10 */ /* 0x000fe400087fe4ff */
[----:B------:R-:W-:Y:S02]  /*5d60*/  @!P3 LEA R8, P4, R0, c[0x0][0x170], 0x1 ;  /* 0x00005c000008ba11 */ /* 0x000fe400078808ff */
[----:B------:R-:W-:Y:S02]  /*5d70*/  @!P3 LEA.HI.X R11, R2, c[0x0][0x174], R3, 0x1, P5 ;  /* 0x00005d00020bba11 */ /* 0x000fe400028f0c03 */
[----:B------:R-:W-:-:S02]  /*5d80*/  @!P2 LEA R4, P0, R0, c[0x0][0x170], 0x1 ;  /* 0x00005c000004aa11 */ /* 0x000fc400078008ff */
[----:B------:R-:W-:Y:S01]  /*5d90*/  @!P2 LEA.HI.X R7, R2, c[0x0][0x174], R3, 0x1, P1 ;  /* 0x00005d000207aa11 */ /* 0x000fe200008f0c03 */
[----:B------:R-:W-:Y:S01]  /*5da0*/  @!PT LDS RZ, [RZ] ;  /* 0x00000000fffff984 */ /* 0x000fe20000000800 */
[----:B------:R-:W-:Y:S01]  /*5db0*/  @!PT LDS RZ, [RZ] ;  /* 0x00000000fffff984 */ /* 0x000fe20000000800 */
[----:B------:R-:W-:Y:S01]  /*5dc0*/  @!PT LDS RZ, [RZ] ;  /* 0x00000000fffff984 */ /* 0x000fe20000000800 */
[----:B------:R1:W-:Y:S01]  /*5dd0*/  @!P3 LDGSTS.E.BYPASS.LTC128B.128 [R223+0xa000], [R10.64] ;  /* 0x0a0000000adfbfae */ /* 0x0003e2000b901d50 */
[C-C-:B------:R-:W-:Y:S02]  /*5de0*/  @!P3 LEA.HI.X R9, R0.reuse, c[0x0][0x174], R5.reuse, 0x1, P4 ;  /* 0x00005d000009ba11 */ /* 0x140fe400020f0c05 */
[----:B------:R-:W-:Y:S01]  /*5df0*/  @!P2 LEA.HI.X R5, R0, c[0x0][0x174], R5, 0x1, P0 ;  /* 0x00005d000005aa11 */ /* 0x000fe200000f0c05 */
[----:B------:R-:W-:Y:S01]  /*5e00*/  @P2 STS.128 [R223+0xb000], RZ ;  /* 0x00b000ffdf002388 */ /* 0x000fe20000000c00 */
[----:B------:R-:W-:-:S03]  /*5e10*/  IMAD.U32 R0, RZ, RZ, UR21 ;  /* 0x00000015ff007e24 */ /* 0x000fc6000f8e00ff */
[----:B------:R-:W-:Y:S01]  /*5e20*/  @!PT LDS RZ, [RZ] ;  /* 0x00000000fffff984 */ /* 0x000fe20000000800 */
[----:B------:R-:W-:Y:S01]  /*5e30*/  @!PT LDS RZ, [RZ] ;  /* 0x00000000fffff984 */ /* 0x000fe20000000800 */
[----:B------:R-:W-:Y:S01]  /*5e40*/  @!PT LDS RZ, [RZ] ;  /* 0x00000000fffff984 */ /* 0x000fe20000000800 */
[----:B------:R2:W-:Y:S01]  /*5e50*/  @!P2 LDGSTS.E.BYPASS.LTC128B.128 [R223+0xb000], [R6.64+0x80] ;  /* 0x0b00008006dfafae */ /* 0x0005e2000b901d50 */
[----:B------:R-:W-:-:S03]  /*5e60*/  IMAD R0, R0, 0x20, R249 ;  /* 0x0000002000007824 */ /* 0x000fc600078e02f9 */
[----:B------:R-:W-:Y:S02]  /*5e70*/  @P3 STS.128 [R223+0xa800], RZ ;  /* 0x00a800ffdf003388 */ /* 0x000fe40000000c00 */
[C---:B------:R-:W-:Y:S02]  /*5e80*/  ISETP.GE.AND P1, PT, R0.reuse, R229, PT ;  /* 0x000000e50000720c */ /* 0x040fe40003f26270 */
[----:B------:R-:W-:Y:S01]  /*5e90*/  @!PT LDS RZ, [RZ] ;  /* 0x00000000fffff984 */ /* 0x000fe20000000800 */
[----:B------:R-:W-:Y:S01]  /*5ea0*/  @!PT LDS RZ, [RZ] ;  /* 0x00000000fffff984 */ /* 0x000fe20000000800 */
[----:B------:R-:W-:Y:S01]  /*5eb0*/  @!PT LDS RZ, [RZ] ;  /* 0x00000000fffff984 */ /* 0x000fe20000000800 */
[----:B------:R1:W-:Y:S01]  /*5ec0*/  @!P3 LDGSTS.E.BYPASS.LTC128B.128 [R223+0xa800], [R8.64] ;  /* 0x0a80000008dfbfae */ /* 0x0003e2000b901d50 */
[C---:B------:R-:W-:Y:S02]  /*5ed0*/  ISETP.GE.AND P0, PT, R0.reuse, R228, PT ;  /* 0x000000e40000720c */ /* 0x040fe40003f06270 */
[C---:B------:R-:W-:Y:S01]  /*5ee0*/  ISETP.LT.OR P1, PT, R0.reuse, R225, P1 ;  /* 0x000000e10000720c */ /* 0x040fe20000f21670 */
[----:B------:R-:W-:Y:S01]  /*5ef0*/  @P2 STS.128 [R223+0xb800], RZ ;  /* 0x00b800ffdf002388 */ /* 0x000fe20000000c00 */
[C---:B------:R-:W-:Y:S02]  /*5f00*/  ISETP.LT.OR P0, PT, R0.reuse, R224, P0 ;  /* 0x000000e00000720c */ /* 0x040fe40000701670 */
[C---:B------:R-:W-:Y:S01]  /*5f10*/  IADD3 R2, R0.reuse, 0x1, RZ ;  /* 0x0000000100027810 */ /* 0x040fe20007ffe0ff */
[----:B------:R-:W-:Y:S01]  /*5f20*/  @!PT LDS RZ, [RZ] ;  /* 0x00000000fffff984 */ /* 0x000fe20000000800 */
[----:B------:R-:W-:Y:S01]  /*5f30*/  @!PT LDS RZ, [RZ] ;  /* 0x00000000fffff984 */ /* 0x000fe20000000800 */
[----:B------:R-:W-:Y:S01]  /*5f40*/  @!PT LDS RZ, [RZ] ;  /* 0x00000000fffff984 */ /* 0x000fe20000000800 */
[----:B------:R2:W-:Y:S01]  /*5f50*/  @!P2 LDGSTS.E.BYPASS.LTC128B.128 [R223+0xb800], [R4.64+0x80] ;  /* 0x0b80008004dfafae */ /* 0x0005e2000b901d50 */
[----:B------:R-:W-:-:S02]  /*5f60*/  IADD3 R3, R0, 0x8, RZ ;  /* 0x0000000800037810 */ /* 0x000fc40007ffe0ff */
[C---:B------:R-:W-:Y:S01]  /*5f70*/  ISETP.GE.AND P4, PT, R2.reuse, R229, PT ;  /* 0x000000e50200720c */ /* 0x040fe20003f86270 */
[----:B------:R-:W-:Y:S01]  /*5f80*/  LDSM.16.M88.4 R24, [R208+0x8000] ;  /* 0x00800000d018783b */ /* 0x000fe20000000200 */
[C---:B------:R-:W-:Y:S02]  /*5f90*/  ISETP.GE.AND P5, PT, R2.reuse, R231, PT ;  /* 0x000000e70200720c */ /* 0x040fe40003fa6270 */
[C---:B------:R-:W-:Y:S01]  /*5fa0*/  ISETP.LT.OR P4, PT, R2.reuse, R225, P4 ;  /* 0x000000e10200720c */ /* 0x040fe20002781670 */
[----:B------:R-:W-:Y:S01]  /*5fb0*/  LDSM.16.M88.4 R20, [R208+0x8800] ;  /* 0x00880000d014783b */ /* 0x000fe20000000200 */
[----:B------:R-:W-:Y:S02]  /*5fc0*/  ISETP.LT.OR P5, PT, R2, R227, P5 ;  /* 0x000000e30200720c */ /* 0x000fe40002fa1670 */
[C---:B------:R-:W-:Y:S01]  /*5fd0*/  ISETP.GE.AND P6, PT, R0.reuse, R231, PT ;  /* 0x000000e70000720c */ /* 0x040fe20003fc6270 */
[----:B------:R-:W3:Y:S03]  /*5fe0*/  LDSM.16.M88.4 R12, [R210] ;  /* 0x00000000d20c783b */ /* 0x000ee60000000200 */
[----:B------:R-:W-:Y:S01]  /*5ff0*/  ISETP.LT.OR P6, PT, R0, R227, P6 ;  /* 0x000000e30000720c */ /* 0x000fe200037c1670 */
[----:B------:R-:W-:Y:S04]  /*6000*/  LDSM.16.M88.4 R32, [R219] ;  /* 0x00000000db20783b */ /* 0x000fe80000000200 */
[----:B-1----:R-:W1:Y:S04]  /*6010*/  LDSM.16.M88.4 R8, [R210+0x2000] ;  /* 0x00200000d208783b */ /* 0x002e680000000200 */
[----:B------:R-:W-:Y:S04]  /*6020*/  LDSM.16.M88.4 R28, [R222] ;  /* 0x00000000de1c783b */ /* 0x000fe80000000200 */
[----:B--2---:R-:W2:Y:S04]  /*6030*/  LDSM.16.M88.4 R4, [R212+0x2000] ;  /* 0x00200000d404783b */ /* 0x004ea80000000200 */
[----:B------:R-:W4:Y:S04]  /*6040*/  LDSM.16.M88.4 R16, [R212] ;  /* 0x00000000d410783b */ /* 0x000f280000000200 */
[----:B------:R-:W0:Y:S01]  /*6050*/  LDGDEPBAR ;  /* 0x00000000000079af */ /* 0x000e220000000000 */
[-C--:B---3--:R-:W-:Y:S08]  /*6060*/  HMMA.16816.F32.BF16 R184, R12, R24.reuse, RZ ;  /* 0x000000180cb8723c */ /* 0x088ff000000418ff */
[C---:B-1----:R-:W-:Y:S08]  /*6070*/  HMMA.16816.F32.BF16 R180, R8.reuse, R24, RZ ;  /* 0x0000001808b4723c */ /* 0x042ff000000418ff */
[C---:B------:R-:W-:Y:S08]  /*6080*/  HMMA.16816.F32.BF16 R140, R8.reuse, R20, RZ ;  /* 0x00000014088c723c */ /* 0x040ff000000418ff */
[C---:B------:R-:W-:Y:S08]  /*6090*/  HMMA.16816.F32.BF16 R176, R8.reuse, R26, RZ ;  /* 0x0000001a08b0723c */ /* 0x040ff000000418ff */
[----:B------:R-:W-:Y:S08]  /*60a0*/  HMMA.16816.F32.BF16 R8, R8, R22, RZ ;  /* 0x000000160808723c */ /* 0x000ff000000418ff */
[C---:B------:R-:W-:Y:S01]  /*60b0*/  HMMA.16816.F32.BF16 R196, R12.reuse, R26, RZ ;  /* 0x0000001a0cc4723c */ /* 0x040fe200000418ff */
[----:B------:R-:W-:Y:S07]  /*60c0*/  LDSM.16.M88.4 R24, [R217+0x8800] ;  /* 0x00880000d918783b */ /* 0x000fee0000000200 */
[C---:B------:R-:W-:Y:S08]  /*60d0*/  HMMA.16816.F32.BF16 R192, R12.reuse, R20, RZ ;  /* 0x000000140cc0723c */ /* 0x040ff000000418ff */
[----:B------:R-:W-:Y:S01]  /*60e0*/  HMMA.16816.F32.BF16 R12, R12, R22, RZ ;  /* 0x000000160c0c723c */ /* 0x000fe200000418ff */
[----:B------:R-:W-:Y:S07]  /*60f0*/  LDSM.16.M88.4 R20, [R217+0x8000] ;  /* 0x00800000d914783b */ /* 0x000fee0000000200 */
[C---:B--2---:R-:W-:Y:S08]  /*6100*/  HMMA.16816.F32.BF16 R232, R4.reuse, R32, R180 ;  /* 0x0000002004e8723c */ /* 0x044ff000000418b4 */
[C---:B------:R-:W-:Y:S01]  /*6110*/  HMMA.16816.F32.BF16 R200, R4.reuse, R28, R140 ;  /* 0x0000001c04c8723c */ /* 0x040fe2000004188c */
[----:B------:R-:W-:Y:S07]  /*6120*/  LDSM.16.M88.4 R140, [R215] ;  /* 0x00000000d78c783b */ /* 0x000fee0000000200 */
[C---:B------:R-:W-:Y:S08]  /*6130*/  HMMA.16816.F32.BF16 R204, R4.reuse, R34, R176 ;  /* 0x0000002204cc723c */ /* 0x040ff000000418b0 */
[----:B------:R-:W-:Y:S01]  /*6140*/  HMMA.16816.F32.BF16 R188, R4, R30, R8 ;  /* 0x0000001e04bc723c */ /* 0x000fe20000041808 */
[----:B------:R-:W1:Y:S04]  /*6150*/  LDSM.16.M88.4 R4, [R218+0x2000] ;  /* 0x00200000da04783b */ /* 0x000e680000000200 */
[----:B------:R-:W2:Y:S03]  /*6160*/  LDSM.16.M88.4 R8, [R218] ;  /* 0x00000000da08783b */ /* 0x000ea60000000200 */
[C---:B----4-:R-:W-:Y:S08]  /*6170*/  HMMA.16816.F32.BF16 R184, R16.reuse, R32, R184 ;  /* 0x0000002010b8723c */ /* 0x050ff000000418b8 */
[C---:B------:R-:W-:Y:S08]  /*6180*/  HMMA.16816.F32.BF16 R180, R16.reuse, R28, R192 ;  /* 0x0000001c10b4723c */ /* 0x040ff000000418c0 */
[C---:B------:R-:W-:Y:S01]  /*6190*/  HMMA.16816.F32.BF16 R176, R16.reuse, R34, R196 ;  /* 0x0000002210b0723c */ /* 0x040fe200000418c4 */
[----:B------:R-:W-:Y:S07]  /*61a0*/  LDSM.16.M88.4 R32, [R215+0x800] ;  /* 0x00080000d720783b */ /* 0x000fee0000000200 */
[----:B------:R-:W-:Y:S01]  /*61b0*/  HMMA.16816.F32.BF16 R16, R16, R30, R12 ;  /* 0x0000001e1010723c */ /* 0x000fe2000004180c */
[----:B------:R-:W3:Y:S04]  /*61c0*/  LDSM.16.M88.4 R12, [R216+0x2000] ;  /* 0x00200000d80c783b */ /* 0x000ee80000000200 */
[----:B------:R-:W-:Y:S03]  /*61d0*/  LDSM.16.M88.4 R28, [R208+0x9000] ;  /* 0x00900000d01c783b */ /* 0x000fe60000000200 */
[C---:B-1----:R-:W-:Y:S08]  /*61e0*/  HMMA.16816.F32.BF16 R236, R4.reuse, R24, R200 ;  /* 0x0000001804ec723c */ /* 0x042ff000000418c8 */
[C---:B------:R-:W-:Y:S08]  /*61f0*/  HMMA.16816.F32.BF16 R204, R4.reuse, R22, R204 ;  /* 0x0000001604cc723c */ /* 0x040ff000000418cc */
[C---:B------:R-:W-:Y:S08]  /*6200*/  HMMA.16816.F32.BF16 R196, R4.reuse, R20, R232 ;  /* 0x0000001404c4723c */ /* 0x040ff000000418e8 */
[----:B------:R-:W-:Y:S01]  /*6210*/  HMMA.16816.F32.BF16 R200, R4, R26, R188 ;  /* 0x0000001a04c8723c */ /* 0x000fe200000418bc */
[----:B------:R-:W1:Y:S07]  /*6220*/  LDSM.16.M88.4 R4, [R216] ;  /* 0x00000000d804783b */ /* 0x000e6e0000000200 */
[C---:B--2---:R-:W-:Y:S08]  /*6230*/  HMMA.16816.F32.BF16 R188, R8.reuse, R24, R180 ;  /* 0x0000001808bc723c */ /* 0x044ff000000418b4 */
[C---:B------:R-:W-:Y:S08]  /*6240*/  HMMA.16816.F32.BF16 R232, R8.reuse, R20, R184 ;  /* 0x0000001408e8723c */ /* 0x040ff000000418b8 */
[C---:B------:R-:W-:Y:S08]  /*6250*/  HMMA.16816.F32.BF16 R192, R8.reuse, R22, R176 ;  /* 0x0000001608c0723c */ /* 0x040ff000000418b0 */
[----:B------:R-:W-:Y:S01]  /*6260*/  HMMA.16816.F32.BF16 R180, R8, R26, R16 ;  /* 0x0000001a08b4723c */ /* 0x000fe20000041810 */
[----:B------:R-:W2:Y:S04]  /*6270*/  LDSM.16.M88.4 R8, [R210+0x6000] ;  /* 0x00600000d208783b */ /* 0x000ea80000000200 */
[----:B------:R-:W4:Y:S03]  /*6280*/  LDSM.16.M88.4 R16, [R208+0x9800] ;  /* 0x00980000d010783b */ /* 0x000f260000000200 */
[C---:B---3--:R-:W-:Y:S08]  /*6290*/  HMMA.16816.F32.BF16 R24, R12.reuse, R142, R204 ;  /* 0x0000008e0c18723c */ /* 0x048ff000000418cc */
[C---:B------:R-:W-:Y:S08]  /*62a0*/  HMMA.16816.F32.BF16 R20, R12.reuse, R32, R236 ;  /* 0x000000200c14723c */ /* 0x040ff000000418ec */
[C---:B------:R-:W-:Y:S08]  /*62b0*/  HMMA.16816.F32.BF16 R176, R12.reuse, R140, R196 ;  /* 0x0000008c0cb0723c */ /* 0x040ff000000418c4 */
[----:B------:R-:W-:Y:S01]  /*62c0*/  HMMA.16816.F32.BF16 R184, R12, R34, R200 ;  /* 0x000000220cb8723c */ /* 0x000fe200000418c8 */
[----:B------:R-:W3:Y:S07]  /*62d0*/  LDSM.16.M88.4 R12, [R210+0x4000] ;  /* 0x00400000d20c783b */ /* 0x000eee0000000200 */
[C---:B-1----:R-:W-:Y:S08]  /*62e0*/  HMMA.16816.F32.BF16 R232, R4.reuse, R140, R232 ;  /* 0x0000008c04e8723c */ /* 0x042ff000000418e8 */
[C---:B------:R-:W-:Y:S08]  /*62f0*/  HMMA.16816.F32.BF16 R204, R4.reuse, R142, R192 ;  /* 0x0000008e04cc723c */ /* 0x040ff000000418c0 */
[C---:B------:R-:W-:Y:S08]  /*6300*/  HMMA.16816.F32.BF16 R140, R4.reuse, R32, R188 ;  /* 0x00000020048c723c */ /* 0x040ff000000418bc */
[----:B------:R-:W-:Y:S01]  /*6310*/  HMMA.16816.F32.BF16 R192, R4, R34, R180 ;  /* 0x0000002204c0723c */ /* 0x000fe200000418b4 */
[----:B------:R-:W-:Y:S07]  /*6320*/  LDSM.16.M88.4 R4, [R212+0x6000] ;  /* 0x00600000d404783b */ /* 0x000fee0000000200 */
[C---:B--2---:R-:W-:Y:S01]  /*6330*/  HMMA.16816.F32.BF16 R196, R8.reuse, R30, R24 ;  /* 0x0000001e08c4723c */ /* 0x044fe20000041818 */
[----:B------:R-:W1:Y:S07]  /*6340*/  LDSM.16.M88.4 R24, [R221] ;  /* 0x00000000dd18783b */ /* 0x000e6e0000000200 */
[C---:B----4-:R-:W-:Y:S01]  /*6350*/  HMMA.16816.F32.BF16 R188, R8.reuse, R16, R20 ;  /* 0x0000001008bc723c */ /* 0x050fe20000041814 */
[----:B------:R-:W2:Y:S07]  /*6360*/  LDSM.16.M88.4 R20, [R220] ;  /* 0x00000000dc14783b */ /* 0x000eae0000000200 */
[C---:B------:R-:W-:Y:S08]  /*6370*/  HMMA.16816.F32.BF16 R200, R8.reuse, R28, R176 ;  /* 0x0000001c08c8723c */ /* 0x040ff000000418b0 */
[----:B------:R-:W-:Y:S01]  /*6380*/  HMMA.16816.F32.BF16 R180, R8, R18, R184 ;  /* 0x0000001208b4723c */ /* 0x000fe200000418b8 */
[----:B------:R-:W4:Y:S07]  /*6390*/  LDSM.16.M88.4 R8, [R212+0x4000] ;  /* 0x00400000d408783b */ /* 0x000f2e0000000200 */
[C---:B---3--:R-:W-:Y:S08]  /*63a0*/  HMMA.16816.F32.BF16 R176, R12.reuse, R28, R232 ;  /* 0x0000001c0cb0723c */ /* 0x048ff000000418e8 */
[C---:B------:R-:W-:Y:S01]  /*63b0*/  HMMA.16816.F32.BF16 R32, R12.reuse, R30, R204 ;  /* 0x0000001e0c20723c */ /* 0x040fe200000418cc */
[----:B------:R-:W-:Y:S07]  /*63c0*/  LDSM.16.M88.4 R28, [R217+0x9000] ;  /* 0x00900000d91c783b */ /* 0x000fee0000000200 */
[C---:B------:R-:W-:Y:S08]  /*63d0*/  HMMA.16816.F32.BF16 R140, R12.reuse, R16, R140 ;  /* 0x000000100c8c723c */ /* 0x040ff0000004188c */
[----:B------:R-:W-:Y:S01]  /*63e0*/  HMMA.16816.F32.BF16 R12, R12, R18, R192 ;  /* 0x000000120c0c723c */ /* 0x000fe200000418c0 */
[----:B------:R-:W3:Y:S07]  /*63f0*/  LDSM.16.M88.4 R16, [R218+0x6000] ;  /* 0x00600000da10783b */ /* 0x000eee0000000200 */
[C---:B-1----:R-:W-:Y:S08]  /*6400*/  HMMA.16816.F32.BF16 R200, R4.reuse, R24, R200 ;  /* 0x0000001804c8723c */ /* 0x042ff000000418c8 */
[C---:B------:R-:W-:Y:S08]  /*6410*/  HMMA.16816.F32.BF16 R196, R4.reuse, R26, R196 ;  /* 0x0000001a04c4723c */ /* 0x040ff000000418c4 */
[C---:B--2---:R-:W-:Y:S08]  /*6420*/  HMMA.16816.F32.BF16 R204, R4.reuse, R20, R188 ;  /* 0x0000001404cc723c */ /* 0x044ff000000418bc */
[----:B------:R-:W-:Y:S01]  /*6430*/  HMMA.16816.F32.BF16 R192, R4, R22, R180 ;  /* 0x0000001604c0723c */ /* 0x000fe200000418b4 */
[----:B------:R-:W1:Y:S07]  /*6440*/  LDSM.16.M88.4 R4, [R218+0x4000] ;  /* 0x00400000da04783b */ /* 0x000e6e0000000200 */
[C---:B----4-:R-:W-:Y:S08]  /*6450*/  HMMA.16816.F32.BF16 R188, R8.reuse, R24, R176 ;  /* 0x0000001808bc723c */ /* 0x050ff000000418b0 */
[C---:B------:R-:W-:Y:S01]  /*6460*/  HMMA.16816.F32.BF16 R184, R8.reuse, R26, R32 ;  /* 0x0000001a08b8723c */ /* 0x040fe20000041820 */
[----:B------:R-:W2:Y:S07]  /*6470*/  LDSM.16.M88.4 R24, [R217+0x9800] ;  /* 0x00980000d918783b */ /* 0x000eae0000000200 */
[C---:B------:R-:W-:Y:S08]  /*6480*/  HMMA.16816.F32.BF16 R180, R8.reuse, R20, R140 ;  /* 0x0000001408b4723c */ /* 0x040ff0000004188c */
[----:B------:R-:W-:Y:S01]  /*6490*/  HMMA.16816.F32.BF16 R176, R8, R22, R12 ;  /* 0x0000001608b0723c */ /* 0x000fe2000004180c */
[----:B------:R-:W-:Y:S04]  /*64a0*/  LDSM.16.M88.4 R8, [R216+0x6000] ;  /* 0x00600000d808783b */ /* 0x000fe80000000200 */
[----:B------:R-:W4:Y:S03]  /*64b0*/  LDSM.16.M88.4 R20, [R215+0x1000] ;  /* 0x00100000d714783b */ /* 0x000f260000000200 */
[-C--:B---3--:R-:W-:Y:S01]  /*64c0*/  HMMA.16816.F32.BF16 R140, R16, R28.reuse, R200 ;  /* 0x0000001c108c723c */ /* 0x088fe200000418c8 */
[----:B------:R-:W3:Y:S07]  /*64d0*/  LDSM.16.M88.4 R12, [R216+0x4000] ;  /* 0x00400000d80c783b */ /* 0x000eee0000000200 */
[----:B-1----:R-:W-:Y:S08]  /*64e0*/  HMMA.16816.F32.BF16 R32, R4, R28, R188 ;  /* 0x0000001c0420723c */ /* 0x002ff000000418bc */
[-C--:B------:R-:W-:Y:S08]  /*64f0*/  HMMA.16816.F32.BF16 R196, R16, R30.reuse, R196 ;  /* 0x0000001e10c4723c */ /* 0x080ff000000418c4 */
[C---:B------:R-:W-:Y:S08]  /*6500*/  HMMA.16816.F32.BF16 R184, R4.reuse, R30, R184 ;  /* 0x0000001e04b8723c */ /* 0x040ff000000418b8 */
[C---:B--2---:R-:W-:Y:S08]  /*6510*/  HMMA.16816.F32.BF16 R180, R4.reuse, R24, R180 ;  /* 0x0000001804b4723c */ /* 0x044ff000000418b4 */
[----:B------:R-:W-:Y:S01]  /*6520*/  HMMA.16816.F32.BF16 R188, R4, R26, R176 ;  /* 0x0000001a04bc723c */ /* 0x000fe200000418b0 */
[----:B------:R-:W1:Y:S01]  /*6530*/  LDSM.16.M88.4 R4, [R215+0x1800] ;  /* 0x00180000d704783b */ /* 0x000e620000000200 */
[----:B------:R-:W-:-:S06]  /*6540*/  DEPBAR.LE SB0, 0x0 ;  /* 0x000080000000791a */ /* 0x000fcc0000000000 */
[C---:B------:R-:W-:Y:S08]  /*6550*/  HMMA.16816.F32.BF16 R204, R16.reuse, R24, R204 ;  /* 0x0000001810cc723c */ /* 0x040ff000000418cc */
[----:B------:R-:W-:Y:S08]  /*6560*/  HMMA.16816.F32.BF16 R192, R16, R26, R192 ;  /* 0x0000001a10c0723c */ /* 0x000ff000000418c0 */
[-C--:B----4-:R-:W-:Y:S08]  /*6570*/  HMMA.16816.F32.BF16 R16, R8, R20.reuse, R140 ;  /* 0x000000140810723c */ /* 0x090ff0000004188c */
[----:B---3--:R-:W-:Y:S08]  /*6580*/  HMMA.16816.F32.BF16 R32, R12, R20, R32 ;  /* 0x000000140c20723c */ /* 0x008ff00000041820 */
[-C--:B------:R-:W-:Y:S08]  /*6590*/  HMMA.16816.F32.BF16 R140, R8, R22.reuse, R196 ;  /* 0x00000016088c723c */ /* 0x080ff000000418c4 */
[----:B------:R-:W-:Y:S01]  /*65a0*/  FSEL R24, R16, -INF , !P1 ;  /* 0xff80000010187808 */ /* 0x000fe20004800000 */
[----:B------:R-:W-:Y:S01]  /*65b0*/  HMMA.16816.F32.BF16 R176, R12, R22, R184 ;  /* 0x000000160cb0723c */ /* 0x000fe200000418b8 */
[----:B------:R-:W-:Y:S01]  /*65c0*/  FSEL R26, R18, -INF , !P0 ;  /* 0xff800000121a7808 */ /* 0x000fe20004000000 */
[----:B------:R-:W-:Y:S01]  /*65d0*/  BAR.SYNC.DEFER_BLOCKING 0x0 ;  /* 0x0000000000007b1d */ /* 0x000fe20000010000 */
[----:B------:R-:W-:-:S02]  /*65e0*/  ISETP.GE.AND P1, PT, R2, R230, PT ;  /* 0x000000e60200720c */ /* 0x000fc40003f26270 */
[C---:B------:R-:W-:Y:S02]  /*65f0*/  ISETP.GE.AND P0, PT, R2.reuse, R228, PT ;  /* 0x000000e40200720c */ /* 0x040fe40003f06270 */
[C---:B------:R-:W-:Y:S01]  /*6600*/  ISETP.LT.OR P1, PT, R2.reuse, R226, P1 ;  /* 0x000000e20200720c */ /* 0x040fe20000f21670 */
[C---:B-1----:R-:W-:Y:S01]  /*6610*/  HMMA.16816.F32.BF16 R180, R12.reuse, R4, R180 ;  /* 0x000000040cb4723c */ /* 0x042fe200000418b4 */
[----:B------:R-:W-:Y:S02]  /*6620*/  ISETP.LT.OR P0, PT, R2, R224, P0 ;  /* 0x000000e00200720c */ /* 0x000fe40000701670 */
[----:B------:R-:W-:Y:S02]  /*6630*/  IADD3 R2, R0, 0x9, RZ ;  /* 0x0000000900027810 */ /* 0x000fe40007ffe0ff */
[----:B------:R-:W-:Y:S02]  /*6640*/  FSEL R31, R17, -INF , !P4 ;  /* 0xff800000111f7808 */ /* 0x000fe40006000000 */
[----:B------:R-:W-:Y:S01]  /*6650*/  FSEL R29, R19, -INF , !P0 ;  /* 0xff800000131d7808 */ /* 0x000fe20004000000 */
[----:B------:R-:W-:Y:S01]  /*6660*/  HMMA.16816.F32.BF16 R12, R12, R6, R188 ;  /* 0x000000060c0c723c */ /* 0x000fe200000418bc */
[----:B------:R-:W-:-:S02]  /*6670*/  FSEL R23, R33, -INF , !P5 ;  /* 0xff80000021177808 */ /* 0x000fc40006800000 */
[----:B------:R-:W-:Y:S02]  /*6680*/  FSEL R25, R35, -INF , !P1 ;  /* 0xff80000023197808 */ /* 0x000fe40004800000 */
[----:B------:R-:W-:Y:S02]  /*6690*/  ISETP.GE.AND P4, PT, R0, R230, PT ;  /* 0x000000e60000720c */ /* 0x000fe40003f86270 */
[CC--:B------:R-:W-:Y:S02]  /*66a0*/  ISETP.GE.AND P5, PT, R3.reuse, R229.reuse, PT ;  /* 0x000000e50300720c */ /* 0x0c0fe40003fa6270 */
[----:B------:R-:W-:Y:S02]  /*66b0*/  ISETP.GE.AND P0, PT, R3, R228, PT ;  /* 0x000000e40300720c */ /* 0x000fe40003f06270 */
[----:B------:R-:W-:Y:S02]  /*66c0*/  ISETP.GE.AND P1, PT, R2, R229, PT ;  /* 0x000000e50200720c */ /* 0x000fe40003f26270 */
[----:B------:R-:W-:-:S02]  /*66d0*/  ISETP.LT.OR P4, PT, R0, R226, P4 ;  /* 0x000000e20000720c */ /* 0x000fc40002781670 */
[CC--:B------:R-:W-:Y:S02]  /*66e0*/  ISETP.LT.OR P5, PT, R3.reuse, R225.reuse, P5 ;  /* 0x000000e10300720c */ /* 0x0c0fe40002fa1670 */
[----:B------:R-:W-:Y:S02]  /*66f0*/  ISETP.LT.OR P0, PT, R3, R224, P0 ;  /* 0x000000e00300720c */ /* 0x000fe40000701670 */
[----:B------:R-:W-:Y:S02]  /*6700*/  ISETP.LT.OR P1, PT, R2, R225, P1 ;  /* 0x000000e10200720c */ /* 0x000fe40000f21670 */
[----:B------:R-:W-:Y:S02]  /*6710*/  FSEL R16, R32, -INF , !P6 ;  /* 0xff80000020107808 */ /* 0x000fe40007000000 */
[----:B------:R-:W-:Y:S02]  /*6720*/  FSEL R19, R34, -INF , !P4 ;  /* 0xff80000022137808 */ /* 0x000fe40006000000 */
[----:B------:R-:W-:Y:S01]  /*6730*/  FSEL R27, R140, -INF , !P5 ;  /* 0xff8000008c1b7808 */ /* 0x000fe20006800000 */
[----:B------:R-:W-:Y:S01]  /*6740*/  HMMA.16816.F32.BF16 R32, R8, R4, R204 ;  /* 0x000000040820723c */ /* 0x000fe200000418cc */
[----:B------:R-:W-:-:S02]  /*6750*/  FSEL R28, R142, -INF , !P0 ;  /* 0xff8000008e1c7808 */ /* 0x000fc40004000000 */
[----:B------:R-:W-:Y:S02]  /*6760*/  FSEL R30, R141, -INF , !P1 ;  /* 0xff8000008d1e7808 */ /* 0x000fe40004800000 */
[CC--:B------:R-:W-:Y:S02]  /*6770*/  ISETP.GE.AND P6, PT, R3.reuse, R231.reuse, PT ;  /* 0x000000e70300720c */ /* 0x0c0fe40003fc6270 */
[----:B------:R-:W-:Y:S01]  /*6780*/  ISETP.GE.AND P4, PT, R3, R230, PT ;  /* 0x000000e60300720c */ /* 0x000fe20003f86270 */
[----:B------:R-:W-:Y:S01]  /*6790*/  HMMA.16816.F32.BF16 R8, R8, R6, R192 ;  /* 0x000000060808723c */ /* 0x000fe200000418c0 */
[C---:B------:R-:W-:Y:S02]  /*67a0*/  ISETP.GE.AND P5, PT, R2.reuse, R231, PT ;  /* 0x000000e70200720c */ /* 0x040fe40003fa6270 */
[C---:B------:R-:W-:Y:S02]  /*67b0*/  ISETP.GE.AND P0, PT, R2.reuse, R228, PT ;  /* 0x000000e40200720c */ /* 0x040fe40003f06270 */
[----:B------:R-:W-:-:S02]  /*67c0*/  ISETP.GE.AND P1, PT, R2, R230, PT ;  /* 0x000000e60200720c */ /* 0x000fc40003f26270 */
[CC--:B------:R-:W-:Y:S02]  /*67d0*/  ISETP.LT.OR P6, PT, R3.reuse, R227.reuse, P6 ;  /* 0x000000e30300720c */ /* 0x0c0fe400037c1670 */
[----:B------:R-:W-:Y:S02]  /*67e0*/  ISETP.LT.OR P4, PT, R3, R226, P4 ;  /* 0x000000e20300720c */ /* 0x000fe40002781670 */
[C---:B------:R-:W-:Y:S02]  /*67f0*/  ISETP.LT.OR P0, PT, R2.reuse, R224, P0 ;  /* 0x000000e00200720c */ /* 0x040fe40000701670 */
[C---:B------:R-:W-:Y:S02]  /*6800*/  ISETP.LT.OR P5, PT, R2.reuse, R227, P5 ;  /* 0x000000e30200720c */ /* 0x040fe40002fa1670 */
[----:B------:R-:W-:Y:S02]  /*6810*/  ISETP.LT.OR P1, PT, R2, R226, P1 ;  /* 0x000000e20200720c */ /* 0x000fe40000f21670 */
[----:B------:R-:W-:-:S02]  /*6820*/  IADD3 R3, R0, 0x10, RZ ;  /* 0x0000001000037810 */ /* 0x000fc40007ffe0ff */
[----:B------:R-:W-:Y:S02]  /*6830*/  IADD3 R2, R0, 0x11, RZ ;  /* 0x0000001100027810 */ /* 0x000fe40007ffe0ff */
[----:B------:R-:W-:Y:S02]  /*6840*/  FSEL R18, R176, -INF , !P6 ;  /* 0xff800000b0127808 */ /* 0x000fe40007000000 */
[----:B------:R-:W-:Y:S02]  /*6850*/  FSEL R17, R177, -INF , !P5 ;  /* 0xff800000b1117808 */ /* 0x000fe40006800000 */
[----:B------:R-:W-:Y:S02]  /*6860*/  FSEL R21, R179, -INF , !P1 ;  /* 0xff800000b3157808 */ /* 0x000fe40004800000 */
[C---:B------:R-:W-:Y:S02]  /*6870*/  ISETP.GE.AND P5, PT, R3.reuse, R231, PT ;  /* 0x000000e70300720c */ /* 0x040fe40003fa6270 */
[----:B------:R-:W-:-:S02]  /*6880*/  ISETP.GE.AND P1, PT, R3, R230, PT ;  /* 0x000000e60300720c */ /* 0x000fc40003f26270 */
[C---:B------:R-:W-:Y:S02]  /*6890*/  ISETP.GE.AND P6, PT, R2.reuse, R231, PT ;  /* 0x000000e70200720c */ /* 0x040fe40003fc6270 */
[CC--:B------:R-:W-:Y:S02]  /*68a0*/  ISETP.LT.OR P5, PT, R3.reuse, R227.reuse, P5 ;  /* 0x000000e30300720c */ /* 0x0c0fe40002fa1670 */
[----:B------:R-:W-:Y:S02]  /*68b0*/  ISETP.LT.OR P1, PT, R3, R226, P1 ;  /* 0x000000e20300720c */ /* 0x000fe40000f21670 */
[----:B------:R-:W-:Y:S02]  /*68c0*/  ISETP.LT.OR P6, PT, R2, R227, P6 ;  /* 0x000000e30200720c */ /* 0x000fe400037c1670 */
[----:B------:R-:W-:Y:S02]  /*68d0*/  FSEL R22, R143, -INF , !P0 ;  /* 0xff8000008f167808 */ /* 0x000fe40004000000 */
[----:B------:R-:W-:-:S02]  /*68e0*/  FSEL R180, R180, -INF , !P5 ;  /* 0xff800000b4b47808 */ /* 0x000fc40006800000 */
[----:B------:R-:W-:Y:S02]  /*68f0*/  FSEL R184, R182, -INF , !P1 ;  /* 0xff800000b6b87808 */ /* 0x000fe40004800000 */
[----:B------:R-:W-:Y:S02]  /*6900*/  FSEL R181, R181, -INF , !P6 ;  /* 0xff800000b5b57808 */ /* 0x000fe40007000000 */
[-C--:B------:R-:W-:Y:S02]  /*6910*/  ISETP.GE.AND P0, PT, R3, R229.reuse, PT ;  /* 0x000000e50300720c */ /* 0x080fe40003f06270 */
[C---:B------:R-:W-:Y:S02]  /*6920*/  ISETP.GE.AND P5, PT, R2.reuse, R230, PT ;  /* 0x000000e60200720c */ /* 0x040fe40003fa6270 */
[C---:B------:R-:W-:Y:S02]  /*6930*/  ISETP.GE.AND P1, PT, R2.reuse, R229, PT ;  /* 0x000000e50200720c */ /* 0x040fe40003f26270 */
[----:B------:R-:W-:-:S02]  /*6940*/  ISETP.GE.AND P6, PT, R2, R228, PT ;  /* 0x000000e40200720c */ /* 0x000fc40003fc6270 */
[-C--:B------:R-:W-:Y:S02]  /*6950*/  ISETP.LT.OR P0, PT, R3, R225.reuse, P0 ;  /* 0x000000e10300720c */ /* 0x080fe40000701670 */
[C---:B------:R-:W-:Y:S02]  /*6960*/  ISETP.LT.OR P5, PT, R2.reuse, R226, P5 ;  /* 0x000000e20200720c */ /* 0x040fe40002fa1670 */
[C---:B------:R-:W-:Y:S02]  /*6970*/  ISETP.LT.OR P1, PT, R2.reuse, R225, P1 ;  /* 0x000000e10200720c */ /* 0x040fe40000f21670 */
[----:B------:R-:W-:Y:S02]  /*6980*/  ISETP.LT.OR P6, PT, R2, R224, P6 ;  /* 0x000000e00200720c */ /* 0x000fe400037c1670 */
[----:B------:R-:W-:Y:S02]  /*6990*/  IADD3 R2, R0, 0x18, RZ ;  /* 0x0000001800027810 */ /* 0x000fe40007ffe0ff */
[----:B------:R-:W-:-:S02]  /*69a0*/  FSEL R182, R32, -INF , !P0 ;  /* 0xff80000020b67808 */ /* 0x000fc40004000000 */
[----:B------:R-:W-:Y:S02]  /*69b0*/  ISETP.GE.AND P0, PT, R2, R231, PT ;  /* 0x000000e70200720c */ /* 0x000fe40003f06270 */
[----:B------:R-:W-:Y:S02]  /*69c0*/  IADD3 R0, R0, 0x19, RZ ;  /* 0x0000001900007810 */ /* 0x000fe40007ffe0ff */
[----:B------:R-:W-:Y:S02]  /*69d0*/  ISETP.LT.OR P0, PT, R2, R227, P0 ;  /* 0x000000e30200720c */ /* 0x000fe40000701670 */
[----:B------:R-:W-:Y:S02]  /*69e0*/  FSEL R20, R178, -INF , !P4 ;  /* 0xff800000b2147808 */ /* 0x000fe40006000000 */
        /* <DEDUP_REMOVED lines=45> */
[----:B------:R-:W-:Y:S02]  /*6cc0*/  IADD3 R2, P5, R0, UR10, RZ ;  /* 0x0000000a00027c10 */ /* 0x000fe4000ffbe0ff */
[----:B---3--:R-:W-:Y:S02]  /*6cd0*/  LEA.HI.X R3, R4, R249, R3, 0x5, P1 ;  /* 0x000000f904037211 */ /* 0x008fe400008f2c03 */
[C---:B------:R-:W-:Y:S02]  /*6ce0*/  @!P3 LEA R8, P6, R0.reuse, c[0x0][0x168], 0x1 ;  /* 0x00005a000008ba11 */ /* 0x040fe400078c08ff */
[----:B------:R-:W-:Y:S02]  /*6cf0*/  @!P2 LEA R4, P1, R0, c[0x0][0x168], 0x1 ;  /* 0x00005a000004aa11 */ /* 0x000fe400078208ff */
[----:B------:R-:W-:Y:S02]  /*6d00*/  @!P3 LEA R6, P4, R2, c[0x0][0x168], 0x1 ;  /* 0x00005a000206ba11 */ /* 0x000fe400078808ff */
[----:B------:R-:W-:-:S02]  /*6d10*/  IADD3.X R10, R3, UR9, RZ, P5, !PT ;  /* 0x00000009030a7c10 */ /* 0x000fc4000affe4ff */
        /* <DEDUP_REMOVED lines=25> */
.L_x_1126:
[----:B------:R-:W-:Y:S05]  /*6eb0*/  BSYNC B0 ;  /* 0x0000000000007941 */ /* 0x000fea0003800000 */
.L_x_1125:
[----:B------:R-:W0:Y:S02]  /*6ec0*/  LDGDEPBAR ;  /* 0x00000000000079af */ /* 0x000e240000000000 */
.L_x_1124:
[----:B------:R-:W-:Y:S01]  /*6ed0*/  FMNMX.FTZ R0, R136, R16, !PT ;  /* 0x0000001088007209 */ /* 0x000fe20007810000 */
[----:B------:R-:W-:Y:S01]  /*6ee0*/  LDSM.16.MT88.4 R140, [R211+0xa000] ;  /* 0x00a00000d38c783b */ /* 0x000fe20000004200 */
[----:B------:R-:W-:Y:S02]  /*6ef0*/  FMNMX.FTZ R2, R135, R19, !PT ;  /* 0x0000001387027209 */ /* 0x000fe40007810000 */
[----:B------:R-:W-:Y:S01]  /*6f00*/  FMNMX.FTZ R0, R23, R0, !PT ;  /* 0x0000000017007209 */ /* 0x000fe20007810000 */
[----:B------:R-:W-:Y:S01]  /*6f10*/  LDSM.16.MT88.4 R32, [R211+0xb000] ;  /* 0x00b00000d320783b */ /* 0x000fe20000004200 */
        /* <DEDUP_REMOVED lines=14> */
[----:B-1----:R-:W1:Y:S01]  /*7000*/  SHFL.BFLY PT, R5, R0, 0x2, 0x1f ;  /* 0x0c401f0000057f89 */ /* 0x002e6200000e0000 */
[----:B------:R-:W-:-:S02]  /*7010*/  FMNMX.FTZ R4, R27, R2, !PT ;  /* 0x000000021b047209 */ /* 0x000fc40007810000 */
        /* <DEDUP_REMOVED lines=14> */
[----:B------:R-:W-:Y:S04]  /*7100*/  SHFL.BFLY PT, R9, R5, 0x2, 0x1f ;  /* 0x0c401f0005097f89 */ /* 0x000fe800000e0000 */
[----:B------:R-:W2:Y:S01]  /*7110*/  SHFL.BFLY PT, R8, R2, 0x1, 0x1f ;  /* 0x0c201f0002087f89 */ /* 0x000ea200000e0000 */
[----:B-1----:R-:W-:Y:S02]  /*7120*/  FMNMX.FTZ R239, R0, R7, !PT ;  /* 0x0000000700ef7209 */ /* 0x002fe40007810000 */
[----:B------:R-:W-:Y:S02]  /*7130*/  FMNMX.FTZ R0, R188, R3, !PT ;  /* 0x00000003bc007209 */ /* 0x000fe40007810000 */
[C---:B------:R-:W-:Y:S01]  /*7140*/  FSETP.NEU.FTZ.AND P6, PT, R239.reuse, -INF , PT ;  /* 0xff800000ef00780b */ /* 0x040fe20003fdd000 */
[----:B------:R-:W-:Y:S01]  /*7150*/  FMUL.FTZ R3, R239, c[0x0][0x23c] ;  /* 0x00008f00ef037a20 */ /* 0x000fe20000410000 */
[----:B------:R-:W-:-:S04]  /*7160*/  FMNMX.FTZ R0, R189, R0, !PT ;  /* 0x00000000bd007209 */ /* 0x000fc80007810000 */
[----:B------:R-:W-:Y:S02]  /*7170*/  FMNMX.FTZ R0, R191, R0, !PT ;  /* 0x00000000bf007209 */ /* 0x000fe40007810000 */
[----:B--2---:R-:W-:Y:S02]  /*7180*/  FMNMX.FTZ R238, R2, R8, !PT ;  /* 0x0000000802ee7209 */ /* 0x004fe40007810000 */
[----:B------:R-:W-:Y:S02]  /*7190*/  FMNMX.FTZ R4, R190, R0, !PT ;  /* 0x00000000be047209 */ /* 0x000fe40007810000 */
[----:B------:R-:W-:Y:S01]  /*71a0*/  FMNMX.FTZ R0, R5, R9, !PT ;  /* 0x0000000905007209 */ /* 0x000fe20007810000 */
[C---:B------:R-:W-:Y:S01]  /*71b0*/  FMUL.FTZ R2, R238.reuse, c[0x0][0x23c] ;  /* 0x00008f00ee027a20 */ /* 0x040fe20000410000 */
[----:B------:R-:W-:Y:S01]  /*71c0*/  FSETP.NEU.FTZ.AND P5, PT, R238, -INF , PT ;  /* 0xff800000ee00780b */ /* 0x000fe20003fbd000 */
[----:B------:R-:W1:Y:S01]  /*71d0*/  SHFL.BFLY PT, R6, R4, 0x2, 0x1f ;  /* 0x0c401f0004067f89 */ /* 0x000e6200000e0000 */
[----:B------:R-:W-:-:S02]  /*71e0*/  FSEL R3, R3, RZ, P6 ;  /* 0x000000ff03037208 */ /* 0x000fc40003000000 */
[----:B------:R-:W-:Y:S01]  /*71f0*/  FSEL R2, R2, RZ, P5 ;  /* 0x000000ff02027208 */ /* 0x000fe20002800000 */
[----:B------:R-:W2:Y:S02]  /*7200*/  SHFL.BFLY PT, R7, R0, 0x1, 0x1f ;  /* 0x0c201f0000077f89 */ /* 0x000ea400000e0000 */
[--C-:B------:R-:W-:Y:S02]  /*7210*/  FFMA.FTZ R23, R23, c[0x0][0x23c], -R3.reuse ;  /* 0x00008f0017177a23 */ /* 0x100fe40000010803 */
[--C-:B------:R-:W-:Y:S02]  /*7220*/  FFMA.FTZ R20, R20, c[0x0][0x23c], -R2.reuse ;  /* 0x00008f0014147a23 */ /* 0x100fe40000010802 */
[----:B------:R-:W-:Y:S01]  /*7230*/  FFMA.FTZ R21, R21, c[0x0][0x23c], -R2 ;  /* 0x00008f0015157a23 */ /* 0x000fe20000010802 */
[----:B------:R-:W-:Y:S01]  /*7240*/  MUFU.EX2 R249, R23 ;  /* 0x0000001700f97308 */ /* 0x000fe20000000800 */
[--C-:B------:R-:W-:Y:S02]  /*7250*/  FFMA.FTZ R16, R16, c[0x0][0x23c], -R3.reuse ;  /* 0x00008f0010107a23 */ /* 0x100fe40000010803 */
[----:B------:R-:W-:-:S02]  /*7260*/  FFMA.FTZ R18, R18, c[0x0][0x23c], -R3 ;  /* 0x00008f0012127a23 */ /* 0x000fc40000010803 */
[--C-:B------:R-:W-:Y:S02]  /*7270*/  FFMA.FTZ R19, R19, c[0x0][0x23c], -R2.reuse ;  /* 0x00008f0013137a23 */ /* 0x100fe40000010802 */
[----:B------:R-:W-:Y:S01]  /*7280*/  FFMA.FTZ R17, R17, c[0x0][0x23c], -R3 ;  /* 0x00008f0011117a23 */ /* 0x000fe20000010803 */
[----:B------:R-:W-:Y:S01]  /*7290*/  MUFU.EX2 R246, R20 ;  /* 0x0000001400f67308 */ /* 0x000fe20000000800 */
[----:B------:R-:W-:Y:S01]  /*72a0*/  FFMA.FTZ R25, R25, c[0x0][0x23c], -R2 ;  /* 0x00008f0019197a23 */ /* 0x000fe20000010802 */
[----:B-1----:R-:W-:-:S06]  /*72b0*/  FMNMX.FTZ R4, R4, R6, !PT ;  /* 0x0000000604047209 */ /* 0x002fcc0007810000 */
[----:B------:R-:W1:Y:S01]  /*72c0*/  MUFU.EX2 R247, R21 ;  /* 0x0000001500f77308 */ /* 0x000e620000000800 */
[----:B--2---:R-:W-:Y:S01]  /*72d0*/  FMNMX.FTZ R237, R0, R7, !PT ;  /* 0x0000000700ed7209 */ /* 0x004fe20007810000 */
[----:B------:R-:W2:Y:S03]  /*72e0*/  SHFL.BFLY PT, R5, R4, 0x1, 0x1f ;  /* 0x0c201f0004057f89 */ /* 0x000ea600000e0000 */
[C---:B------:R-:W-:Y:S01]  /*72f0*/  FSETP.NEU.FTZ.AND P4, PT, R237.reuse, -INF , PT ;  /* 0xff800000ed00780b */ /* 0x040fe20003f9d000 */
[----:B------:R-:W-:Y:S02]  /*7300*/  FMUL.FTZ R0, R237, c[0x0][0x23c] ;  /* 0x00008f00ed007a20 */ /* 0x000fe40000410000 */
[----:B------:R-:W3:Y:S03]  /*7310*/  MUFU.EX2 R250, R16 ;  /* 0x0000001000fa7308 */ /* 0x000ee60000000800 */
[----:B------:R-:W-:-:S05]  /*7320*/  FSEL R0, R0, RZ, P4 ;  /* 0x000000ff00007208 */ /* 0x000fca0002000000 */
[--C-:B------:R-:W-:Y:S01]  /*7330*/  FFMA.FTZ R24, R24, c[0x0][0x23c], -R0.reuse ;  /* 0x00008f0018187a23 */ /* 0x100fe20000010800 */
[----:B------:R4:W-:Y:S01]  /*7340*/  MUFU.EX2 R248, R18 ;  /* 0x0000001200f87308 */ /* 0x0009e20000000800 */
[--C-:B------:R-:W-:Y:S01]  /*7350*/  FFMA.FTZ R31, R31, c[0x0][0x23c], -R0.reuse ;  /* 0x00008f001f1f7a23 */ /* 0x100fe20000010800 */
[----:B-1----:R-:W-:Y:S01]  /*7360*/  F2FP.BF16.PACK_AB R11, R247, R246 ;  /* 0x000000f6f70b723e */ /* 0x002fe200000010ff */
[--C-:B------:R-:W-:Y:S02]  /*7370*/  FFMA.FTZ R27, R27, c[0x0][0x23c], -R0.reuse ;  /* 0x00008f001b1b7a23 */ /* 0x100fe40000010800 */
[----:B------:R-:W-:Y:S01]  /*7380*/  FFMA.FTZ R30, R30, c[0x0][0x23c], -R0 ;  /* 0x00008f001e1e7a23 */ /* 0x000fe20000010800 */
[----:B---3--:R-:W-:Y:S02]  /*7390*/  F2FP.BF16.PACK_AB R8, R249, R250 ;  /* 0x000000faf908723e */ /* 0x008fe400000010ff */
[----:B------:R1:W-:Y:S01]  /*73a0*/  MUFU.EX2 R245, R19 ;  /* 0x0000001300f57308 */ /* 0x0003e20000000800 */
[----:B--2---:R-:W-:-:S02]  /*73b0*/  FMNMX.FTZ R236, R4, R5, !PT ;  /* 0x0000000504ec7209 */ /* 0x004fc40007810000 */
[----:B------:R-:W-:Y:S02]  /*73c0*/  FSEL R4, R239, RZ, P6 ;  /* 0x000000ffef047208 */ /* 0x000fe40003000000 */
[C---:B------:R-:W-:Y:S01]  /*73d0*/  FSETP.NEU.FTZ.AND P1, PT, R236.reuse, -INF , PT ;  /* 0xff800000ec00780b */ /* 0x040fe20003f3d000 */
[----:B------:R-:W-:Y:S02]  /*73e0*/  FMUL.FTZ R12, R236, c[0x0][0x23c] ;  /* 0x00008f00ec0c7a20 */ /* 0x000fe40000410000 */
[----:B------:R-:W-:Y:S01]  /*73f0*/  FADD.FTZ R5, R136, -R4 ;  /* 0x8000000488057221 */ /* 0x000fe20000010000 */
[----:B------:R-:W-:Y:S01]  /*7400*/  FSEL R4, R238, RZ, P5 ;  /* 0x000000ffee047208 */ /* 0x000fe20002800000 */
[----:B------:R-:W2:Y:S01]  /*7410*/  MUFU.EX2 R251, R17 ;  /* 0x0000001100fb7308 */ /* 0x000ea20000000800 */
[----:B------:R-:W-:Y:S01]  /*7420*/  FSEL R12, R12, RZ, P1 ;  /* 0x000000ff0c0c7208 */ /* 0x000fe20000800000 */
[----:B------:R-:W-:Y:S01]  /*7430*/  FMUL.FTZ R5, R5, c[0x0][0x23c] ;  /* 0x00008f0005057a20 */ /* 0x000fe20000410000 */
[----:B----4-:R-:W-:Y:S01]  /*7440*/  MOV R18, R240 ;  /* 0x000000f000127202 */ /* 0x010fe20000000f00 */
[----:B------:R-:W-:-:S02]  /*7450*/  FADD.FTZ R4, R135, -R4 ;  /* 0x8000000487047221 */ /* 0x000fc40000010000 */
[--C-:B------:R-:W-:Y:S01]  /*7460*/  FFMA.FTZ R6, R22, c[0x0][0x23c], -R12.reuse ;  /* 0x00008f0016067a23 */ /* 0x100fe2000001080c */
[----:B-1----:R-:W-:Y:S01]  /*7470*/  MOV R19, R243 ;  /* 0x000000f300137202 */ /* 0x002fe20000000f00 */
[----:B------:R-:W-:Y:S01]  /*7480*/  FMUL.FTZ R15, R4, c[0x0][0x23c] ;  /* 0x00008f00040f7a20 */ /* 0x000fe20000410000 */
[----:B------:R-:W-:Y:S01]  /*7490*/  FSEL R4, R236, RZ, P1 ;  /* 0x000000ffec047208 */ /* 0x000fe20000800000 */
[----:B------:R-:W1:Y:S01]  /*74a0*/  LDSM.16.MT88.4 R20, [R209+0xa000] ;  /* 0x00a00000d114783b */ /* 0x000e620000004200 */
[----:B------:R3:W-:Y:S01]  /*74b0*/  MUFU.EX2 R234, R6 ;  /* 0x0000000600ea7308 */ /* 0x0007e20000000800 */
[----:B------:R-:W-:Y:S02]  /*74c0*/  FFMA.FTZ R26, R26, c[0x0][0x23c], -R12 ;  /* 0x00008f001a1a7a23 */ /* 0x000fe4000001080c */
[----:B------:R-:W-:Y:S02]  /*74d0*/  FADD.FTZ R4, R137, -R4 ;  /* 0x8000000489047221 */ /* 0x000fe40000010000 */
[----:B------:R-:W-:Y:S01]  /*74e0*/  LDSM.16.MT88.4 R136, [R214+0xa000] ;  /* 0x00a00000d688783b */ /* 0x000fe20000004200 */
[--C-:B------:R-:W-:Y:S01]  /*74f0*/  FFMA.FTZ R29, R29, c[0x0][0x23c], -R12.reuse ;  /* 0x00008f001d1d7a23 */ /* 0x100fe2000001080c */
[----:B--2---:R-:W-:Y:S01]  /*7500*/  F2FP.BF16.PACK_AB R10, R251, R248 ;  /* 0x000000f8fb0a723e */ /* 0x004fe200000010ff */
[----:B------:R2:W4:Y:S01]  /*7510*/  MUFU.EX2 R16, R5 ;  /* 0x0000000500107308 */ /* 0x0005220000000800 */
[----:B------:R-:W-:Y:S01]  /*7520*/  FFMA.FTZ R28, R28, c[0x0][0x23c], -R12 ;  /* 0x00008f001c1c7a23 */ /* 0x000fe2000001080c */
[----:B------:R-:W-:Y:S01]  /*7530*/  MOV R17, R132 ;  /* 0x0000008400117202 */ /* 0x000fe20000000f00 */
[----:B------:R-:W-:Y:S01]  /*7540*/  FMUL.FTZ R4, R4, c[0x0][0x23c] ;  /* 0x00008f0004047a20 */ /* 0x000fe20000410000 */
[----:B---3--:R-:W-:-:S04]  /*7550*/  FSEL R6, R237, RZ, P4 ;  /* 0x000000ffed067208 */ /* 0x008fc80002000000 */
[----:B------:R-:W3:Y:S01]  /*7560*/  MUFU.EX2 R244, R25 ;  /* 0x0000001900f47308 */ /* 0x000ee20000000800 */
[----:B--2---:R-:W-:-:S07]  /*7570*/  FADD.FTZ R5, R134, -R6 ;  /* 0x8000000686057221 */ /* 0x004fce0000010000 */
[----:B------:R-:W-:Y:S01]  /*7580*/  MUFU.EX2 R241, R24 ;  /* 0x0000001800f17308 */ /* 0x000fe20000000800 */
[-C--:B----4-:R-:W-:Y:S02]  /*7590*/  FMUL.FTZ R144, R144, R16.reuse ;  /* 0x0000001090907220 */ /* 0x090fe40000410000 */
[----:B------:R-:W-:Y:S02]  /*75a0*/  FMUL.FTZ R5, R5, c[0x0][0x23c] ;  /* 0x00008f0005057a20 */ /* 0x000fe40000410000 */
[-C--:B------:R-:W-:Y:S02]  /*75b0*/  FMUL.FTZ R145, R145, R16.reuse ;  /* 0x0000001091917220 */ /* 0x080fe40000410000 */
[-C--:B------:R-:W-:Y:S01]  /*75c0*/  FMUL.FTZ R116, R116, R16.reuse ;  /* 0x0000001074747220 */ /* 0x080fe20000410000 */
[----:B------:R-:W-:Y:S01]  /*75d0*/  MUFU.EX2 R240, R31 ;  /* 0x0000001f00f07308 */ /* 0x000fe20000000800 */
[----:B---3--:R-:W-:Y:S01]  /*75e0*/  F2FP.BF16.PACK_AB R9, R244, R245 ;  /* 0x000000f5f409723e */ /* 0x008fe200000010ff */
[----:B------:R-:W-:-:S02]  /*75f0*/  FMUL.FTZ R117, R117, R16 ;  /* 0x0000001075757220 */ /* 0x000fc40000410000 */
[-C--:B------:R-:W-:Y:S02]  /*7600*/  FMUL.FTZ R128, R128, R16.reuse ;  /* 0x0000001080807220 */ /* 0x080fe40000410000 */
[-C--:B------:R-:W-:Y:S02]  /*7610*/  FMUL.FTZ R129, R129, R16.reuse ;  /* 0x0000001081817220 */ /* 0x080fe40000410000 */
[----:B------:R-:W-:Y:S01]  /*7620*/  MUFU.EX2 R242, R27 ;  /* 0x0000001b00f27308 */ /* 0x000fe20000000800 */
[-C--:B------:R-:W-:Y:S02]  /*7630*/  FMUL.FTZ R156, R156, R16.reuse ;  /* 0x000000109c9c7220 */ /* 0x080fe40000410000 */
[-C--:B------:R-:W-:Y:S02]  /*7640*/  FMUL.FTZ R157, R157, R16.reuse ;  /* 0x000000109d9d7220 */ /* 0x080fe40000410000 */
[-C--:B------:R-:W-:Y:S02]  /*7650*/  FMUL.FTZ R160, R160, R16.reuse ;  /* 0x00000010a0a07220 */ /* 0x080fe40000410000 */
[-C--:B------:R-:W-:Y:S01]  /*7660*/  FMUL.FTZ R161, R161, R16.reuse ;  /* 0x00000010a1a17220 */ /* 0x080fe20000410000 */
[----:B------:R-:W2:Y:S01]  /*7670*/  MUFU.EX2 R243, R30 ;  /* 0x0000001e00f37308 */ /* 0x000ea20000000800 */
[----:B------:R-:W-:-:S02]  /*7680*/  FMUL.FTZ R36, R36, R16 ;  /* 0x0000001024247220 */ /* 0x000fc40000410000 */
[-C--:B------:R-:W-:Y:S02]  /*7690*/  FMUL.FTZ R37, R37, R16.reuse ;  /* 0x0000001025257220 */ /* 0x080fe40000410000 */
[-C--:B------:R-:W-:Y:S02]  /*76a0*/  FMUL.FTZ R52, R52, R16.reuse ;  /* 0x0000001034347220 */ /* 0x080fe40000410000 */
[-C--:B------:R-:W-:Y:S01]  /*76b0*/  FMUL.FTZ R53, R53, R16.reuse ;  /* 0x0000001035357220 */ /* 0x080fe20000410000 */
[----:B------:R3:W-:Y:S01]  /*76c0*/  MUFU.EX2 R232, R26 ;  /* 0x0000001a00e87308 */ /* 0x0007e20000000800 */
[-C--:B------:R-:W-:Y:S02]  /*76d0*/  FMUL.FTZ R68, R68, R16.reuse ;  /* 0x0000001044447220 */ /* 0x080fe40000410000 */
[-C--:B------:R-:W-:Y:S02]  /*76e0*/  FMUL.FTZ R69, R69, R16.reuse ;  /* 0x0000001045457220 */ /* 0x080fe40000410000 */
[----:B------:R-:W-:-:S02]  /*76f0*/  FMUL.FTZ R84, R84, R16 ;  /* 0x0000001054547220 */ /* 0x000fc40000410000 */
[----:B------:R-:W-:Y:S01]  /*7700*/  FMUL.FTZ R85, R85, R16 ;  /* 0x0000001055557220 */ /* 0x000fe20000410000 */
[----:B------:R-:W-:Y:S01]  /*7710*/  MUFU.EX2 R233, R29 ;  /* 0x0000001d00e97308 */ /* 0x000fe20000000800 */
[----:B--2---:R-:W-:Y:S01]  /*7720*/  F2FP.BF16.PACK_AB R6, R243, R242 ;  /* 0x000000f2f306723e */ /* 0x004fe200000010ff */
[-C--:B------:R-:W-:Y:S02]  /*7730*/  FMUL.FTZ R172, R172, R16.reuse ;  /* 0x00000010acac7220 */ /* 0x080fe40000410000 */
[-C--:B------:R-:W-:Y:S02]  /*7740*/  FMUL.FTZ R173, R173, R16.reuse ;  /* 0x00000010adad7220 */ /* 0x080fe40000410000 */
[-C--:B------:R-:W-:Y:S02]  /*7750*/  FMUL.FTZ R48, R48, R16.reuse ;  /* 0x0000001030307220 */ /* 0x080fe40000410000 */
[----:B------:R-:W2:Y:S01]  /*7760*/  MUFU.EX2 R235, R28 ;  /* 0x0000001c00eb7308 */ /* 0x000ea20000000800 */
[----:B---3--:R-:W3:Y:S01]  /*7770*/  LDSM.16.MT88.4 R24, [R213+0xb000] ;  /* 0x00b00000d518783b */ /* 0x008ee20000004200 */
[----:B------:R-:W-:-:S02]  /*7780*/  FMUL.FTZ R49, R49, R16 ;  /* 0x0000001031317220 */ /* 0x000fc40000410000 */
[-C--:B------:R-:W-:Y:S02]  /*7790*/  FMUL.FTZ R64, R64, R16.reuse ;  /* 0x0000001040407220 */ /* 0x080fe40000410000 */
[-C--:B------:R-:W-:Y:S02]  /*77a0*/  FMUL.FTZ R65, R65, R16.reuse ;  /* 0x0000001041417220 */ /* 0x080fe40000410000 */
[----:B------:R-:W4:Y:S01]  /*77b0*/  MUFU.EX2 R15, R15 ;  /* 0x0000000f000f7308 */ /* 0x000f220000000800 */
[-C--:B------:R-:W-:Y:S02]  /*77c0*/  FMUL.FTZ R80, R80, R16.reuse ;  /* 0x0000001050507220 */ /* 0x080fe40000410000 */
[-C--:B------:R-:W-:Y:S02]  /*77d0*/  FMUL.FTZ R81, R81, R16.reuse ;  /* 0x0000001051517220 */ /* 0x080fe40000410000 */
[-C--:B------:R-:W-:Y:S02]  /*77e0*/  FMUL.FTZ R96, R96, R16.reuse ;  /* 0x0000001060607220 */ /* 0x080fe40000410000 */
[-C--:B------:R-:W-:Y:S01]  /*77f0*/  FMUL.FTZ R97, R97, R16.reuse ;  /* 0x0000001061617220 */ /* 0x080fe20000410000 */
[----:B------:R5:W1:Y:S01]  /*7800*/  MUFU.EX2 R14, R5 ;  /* 0x00000005000e7308 */ /* 0x000a620000000800 */
[----:B--2---:R-:W-:Y:S01]  /*7810*/  F2FP.BF16.PACK_AB R7, R234, R235 ;  /* 0x000000ebea07723e */ /* 0x004fe200000010ff */
[----:B------:R-:W-:Y:S01]  /*7820*/  LDSM.16.MT88.4 R28, [R209+0xb000] ;  /* 0x00b00000d11c783b */ /* 0x000fe20000004200 */
[----:B------:R-:W-:-:S02]  /*7830*/  FMUL.FTZ R100, R100, R16 ;  /* 0x0000001064647220 */ /* 0x000fc40000410000 */
[-C--:B------:R-:W-:Y:S02]  /*7840*/  FMUL.FTZ R101, R101, R16.reuse ;  /* 0x0000001065657220 */ /* 0x080fe40000410000 */
[----:B------:R-:W-:Y:S01]  /*7850*/  FMUL.FTZ R112, R112, R16 ;  /* 0x0000001070707220 */ /* 0x000fe20000410000 */
[----:B------:R2:W2:Y:S01]  /*7860*/  MUFU.EX2 R13, R4 ;  /* 0x00000004000d7308 */ /* 0x0004a20000000800 */
[-C--:B----4-:R-:W-:Y:S02]  /*7870*/  FMUL.FTZ R146, R146, R15.reuse ;  /* 0x0000000f92927220 */ /* 0x090fe40000410000 */
        /* <DEDUP_REMOVED lines=11> */
[----:B---3--:R-:W-:Y:S01]  /*7930*/  HMMA.16816.F32.BF16 R116, R8, R24, R116 ;  /* 0x000000180874723c */ /* 0x008fe20000041874 */
        /* <DEDUP_REMOVED lines=8> */
[----:B------:R-:W-:Y:S01]  /*79c0*/  MOV R21, R133 ;  /* 0x0000008500157202 */ /* 0x000fe20000000f00 */
[----:B------:R-:W-:Y:S01]  /*79d0*/  HMMA.16816.F32.BF16 R200, R4, R136, R40 ;  /* 0x0000008804c8723c */ /* 0x000fe20000041828 */
[----:B------:R-:W1:Y:S01]  /*79e0*/  LDSM.16.MT88.4 R132, [R213+0xa000] ;  /* 0x00a00000d584783b */ /* 0x000e620000004200 */
[----:B------:R-:W-:-:S02]  /*79f0*/  FMUL.FTZ R164, R164, R14 ;  /* 0x0000000ea4a47220 */ /* 0x000fc40000410000 */
[-C--:B------:R-:W-:Y:S01]  /*7a00*/  FMUL.FTZ R165, R165, R14.reuse ;  /* 0x0000000ea5a57220 */ /* 0x080fe20000410000 */
[----:B------:R-:W2:Y:S01]  /*7a10*/  LDSM.16.MT88.4 R40, [R214+0xb000] ;  /* 0x00b00000d628783b */ /* 0x000ea20000004200 */
        /* <DEDUP_REMOVED lines=16> */
[----:B------:R-:W-:Y:S01]  /*7b20*/  FMUL.FTZ R59, R59, R13 ;  /* 0x0000000d3b3b7220 */ /* 0x000fe20000410000 */
[----:B------:R-:W-:Y:S01]  /*7b30*/  HMMA.16816.F32.BF16 R44, R4, R138, R44 ;  /* 0x0000008a042c723c */ /* 0x000fe2000004182c */
[-C--:B------:R-:W-:Y:S02]  /*7b40*/  FMUL.FTZ R60, R60, R14.reuse ;  /* 0x0000000e3c3c7220 */ /* 0x080fe40000410000 */
[-C--:B------:R-:W-:Y:S02]  /*7b50*/  FMUL.FTZ R61, R61, R14.reuse ;  /* 0x0000000e3d3d7220 */ /* 0x080fe40000410000 */
[----:B------:R-:W-:-:S02]  /*7b60*/  FMUL.FTZ R72, R72, R14 ;  /* 0x0000000e48487220 */ /* 0x000fc40000410000 */
[-C--:B------:R-:W-:Y:S01]  /*7b70*/  FMUL.FTZ R62, R62, R13.reuse ;  /* 0x0000000d3e3e7220 */ /* 0x080fe20000410000 */
        /* <DEDUP_REMOVED lines=9> */
[-C--:B------:R-:W-:Y:S02]  /*7c10*/  FMUL.FTZ R79, R79, R13.reuse ;  /* 0x0000000d4f4f7220 */ /* 0x080fe40000410000 */
[-C--:B------:R-:W-:Y:S01]  /*7c20*/  FMUL.FTZ R88, R88, R14.reuse ;  /* 0x0000000e58587220 */ /* 0x080fe20000410000 */
[----:B------:R-:W-:Y:S01]  /*7c30*/  HMMA.16816.F32.BF16 R72, R4, R28, R72 ;  /* 0x0000001c0448723c */ /* 0x000fe20000041848 */
[----:B------:R-:W-:Y:S02]  /*7c40*/  FMUL.FTZ R89, R89, R14 ;  /* 0x0000000e59597220 */ /* 0x000fe40000410000 */
        /* <DEDUP_REMOVED lines=18> */
[C---:B--2---:R-:W-:Y:S01]  /*7d70*/  HMMA.16816.F32.BF16 R104, R4.reuse, R40, R104 ;  /* 0x000000280468723c */ /* 0x044fe20000041868 */
        /* <DEDUP_REMOVED lines=14> */
[-C--:B------:R-:W-:Y:S01]  /*7e60*/  HMMA.16816.F32.BF16 R196, R4, R26.reuse, R124 ;  /* 0x0000001a04c4723c */ /* 0x080fe2000004187c */
[-C--:B------:R-:W-:Y:S02]  /*7e70*/  FMUL.FTZ R163, R163, R15.reuse ;  /* 0x0000000fa3a37220 */ /* 0x080fe40000410000 */
[-C--:B------:R-:W-:Y:S02]  /*7e80*/  FMUL.FTZ R38, R38, R15.reuse ;  /* 0x0000000f26267220 */ /* 0x080fe40000410000 */
[-C--:B------:R-:W-:Y:S02]  /*7e90*/  FMUL.FTZ R39, R39, R15.reuse ;  /* 0x0000000f27277220 */ /* 0x080fe40000410000 */
[----:B------:R-:W-:Y:S01]  /*7ea0*/  FFMA.FTZ R4, R180, c[0x0][0x23c], -R3 ;  /* 0x00008f00b4047a23 */ /* 0x000fe20000010803 */
[----:B------:R-:W-:Y:S01]  /*7eb0*/  HMMA.16816.F32.BF16 R24, R8, R26, R128 ;  /* 0x0000001a0818723c */ /* 0x000fe20000041880 */
[----:B------:R-:W-:-:S02]  /*7ec0*/  FMUL.FTZ R54, R54, R15 ;  /* 0x0000000f36367220 */ /* 0x000fc40000410000 */
[----:B------:R1:W-:Y:S01]  /*7ed0*/  MUFU.EX2 R205, R4 ;  /* 0x0000000400cd7308 */ /* 0x0003e20000000800 */
[-C--:B------:R-:W-:Y:S02]  /*7ee0*/  FMUL.FTZ R55, R55, R15.reuse ;  /* 0x0000000f37377220 */ /* 0x080fe40000410000 */
[-C--:B------:R-:W-:Y:S02]  /*7ef0*/  FMUL.FTZ R70, R70, R15.reuse ;  /* 0x0000000f46467220 */ /* 0x080fe40000410000 */
[-C--:B------:R-:W-:Y:S01]  /*7f00*/  FMUL.FTZ R71, R71, R15.reuse ;  /* 0x0000000f47477220 */ /* 0x080fe20000410000 */
[----:B------:R-:W-:Y:S01]  /*7f10*/  HMMA.16816.F32.BF16 R192, R8, R22, R156 ;  /* 0x0000001608c0723c */ /* 0x000fe2000004189c */
[-C--:B------:R-:W-:Y:S01]  /*7f20*/  FMUL.FTZ R86, R86, R15.reuse ;  /* 0x0000000f56567220 */ /* 0x080fe20000410000 */
[----:B------:R-:W-:Y:S01]  /*7f30*/  LDSM.16.MT88.4 R156, [R209+0xa800] ;  /* 0x00a80000d19c783b */ /* 0x000fe20000004200 */
[-C--:B------:R-:W-:Y:S02]  /*7f40*/  FMUL.FTZ R87, R87, R15.reuse ;  /* 0x0000000f57577220 */ /* 0x080fe40000410000 */
[----:B------:R-:W-:-:S02]  /*7f50*/  FMUL.FTZ R174, R174, R15 ;  /* 0x0000000faeae7220 */ /* 0x000fc40000410000 */
[-C--:B------:R-:W-:Y:S01]  /*7f60*/  FMUL.FTZ R175, R175, R15.reuse ;  /* 0x0000000fafaf7220 */ /* 0x080fe20000410000 */
[C---:B------:R-:W-:Y:S01]  /*7f70*/  HMMA.16816.F32.BF16 R160, R8.reuse, R140, R160 ;  /* 0x0000008c08a0723c */ /* 0x040fe200000418a0 */
[-C--:B------:R-:W-:Y:S02]  /*7f80*/  FMUL.FTZ R50, R50, R15.reuse ;  /* 0x0000000f32327220 */ /* 0x080fe40000410000 */
[----:B-1----:R-:W-:Y:S02]  /*7f90*/  FFMA.FTZ R4, R181, c[0x0][0x23c], -R3 ;  /* 0x00008f00b5047a23 */ /* 0x002fe40000010803 */
[-C--:B------:R-:W-:Y:S02]  /*7fa0*/  FMUL.FTZ R51, R51, R15.reuse ;  /* 0x0000000f33337220 */ /* 0x080fe40000410000 */
[----:B------:R-:W1:Y:S01]  /*7fb0*/  MUFU.EX2 R206, R4 ;  /* 0x0000000400ce7308 */ /* 0x000e620000000800 */
[-C--:B------:R-:W-:Y:S01]  /*7fc0*/  FMUL.FTZ R66, R66, R15.reuse ;  /* 0x0000000f42427220 */ /* 0x080fe20000410000 */
[----:B------:R-:W-:Y:S01]  /*7fd0*/  HMMA.16816.F32.BF16 R36, R8, R136, R36 ;  /* 0x000000880824723c */ /* 0x000fe20000041824 */
[----:B------:R-:W-:-:S02]  /*7fe0*/  FMUL.FTZ R67, R67, R15 ;  /* 0x0000000f43437220 */ /* 0x000fc40000410000 */
[-C--:B------:R-:W-:Y:S02]  /*7ff0*/  FMUL.FTZ R82, R82, R15.reuse ;  /* 0x0000000f52527220 */ /* 0x080fe40000410000 */
[-C--:B------:R-:W-:Y:S02]  /*8000*/  FMUL.FTZ R83, R83, R15.reuse ;  /* 0x0000000f53537220 */ /* 0x080fe40000410000 */
[-C--:B------:R-:W-:Y:S01]  /*8010*/  FMUL.FTZ R98, R98, R15.reuse ;  /* 0x0000000f62627220 */ /* 0x080fe20000410000 */
[C---:B------:R-:W-:Y:S01]  /*8020*/  HMMA.16816.F32.BF16 R52, R8.reuse, R132, R52 ;  /* 0x000000840834723c */ /* 0x040fe20000041834 */
[-C--:B------:R-:W-:Y:S02]  /*8030*/  FMUL.FTZ R99, R99, R15.reuse ;  /* 0x0000000f63637220 */ /* 0x080fe40000410000 */
[-C--:B------:R-:W-:Y:S02]  /*8040*/  FMUL.FTZ R102, R102, R15.reuse ;  /* 0x0000000f66667220 */ /* 0x080fe40000410000 */
[----:B------:R-:W-:Y:S01]  /*8050*/  FMUL.FTZ R103, R103, R15 ;  /* 0x0000000f67677220 */ /* 0x000fe20000410000 */
[----:B-1----:R-:W-:Y:S01]  /*8060*/  F2FP.BF16.PACK_AB R128, R206, R205 ;  /* 0x000000cdce80723e */ /* 0x002fe200000010ff */
[--C-:B------:R-:W-:Y:S01]  /*8070*/  FFMA.FTZ R4, R177, c[0x0][0x23c], -R3.reuse ;  /* 0x00008f00b1047a23 */ /* 0x100fe20000010803 */
[----:B------:R-:W-:Y:S01]  /*8080*/  HMMA.16816.F32.BF16 R68, R8, R28, R68 ;  /* 0x0000001c0844723c */ /* 0x000fe20000041844 */
[----:B------:R-:W-:-:S02]  /*8090*/  FFMA.FTZ R3, R176, c[0x0][0x23c], -R3 ;  /* 0x00008f00b0037a23 */ /* 0x000fc40000010803 */
[----:B------:R1:W-:Y:S01]  /*80a0*/  MUFU.EX2 R207, R4 ;  /* 0x0000000400cf7308 */ /* 0x0003e20000000800 */
[----:B------:R-:W-:Y:S02]  /*80b0*/  FMUL.FTZ R113, R113, R16 ;  /* 0x0000001071717220 */ /* 0x000fe40000410000 */
[-C--:B------:R-:W-:Y:S02]  /*80c0*/  FMUL.FTZ R114, R114, R15.reuse ;  /* 0x0000000f72727220 */ /* 0x080fe40000410000 */
[----:B------:R-:W-:Y:S01]  /*80d0*/  FMUL.FTZ R115, R115, R15 ;  /* 0x0000000f73737220 */ /* 0x000fe20000410000 */
[C---:B------:R-:W-:Y:S02]  /*80e0*/  HMMA.16816.F32.BF16 R84, R8.reuse, R32, R84 ;  /* 0x000000200854723c */ /* 0x040fe40000041854 */
[----:B------:R2:W3:Y:S06]  /*80f0*/  MUFU.EX2 R204, R3 ;  /* 0x0000000300cc7308 */ /* 0x0004ec0000000800 */
[C---:B------:R-:W-:Y:S01]  /*8100*/  HMMA.16816.F32.BF16 R140, R8.reuse, R142, R172 ;  /* 0x0000008e088c723c */ /* 0x040fe200000418ac */
[----:B------:R-:W-:Y:S04]  /*8110*/  LDSM.16.MT88.4 R172, [R211+0xa800] ;  /* 0x00a80000d3ac783b */ /* 0x000fe80000004200 */
[----:B-1----:R-:W1:Y:S03]  /*8120*/  LDSM.16.MT88.4 R4, [R213+0xb800] ;  /* 0x00b80000d504783b */ /* 0x002e660000004200 */
[----:B------:R-:W-:Y:S01]  /*8130*/  HMMA.16816.F32.BF16 R136, R8, R138, R48 ;  /* 0x0000008a0888723c */ /* 0x000fe20000041830 */
[----:B------:R-:W4:Y:S01]  /*8140*/  LDSM.16.MT88.4 R48, [R214+0xa800] ;  /* 0x00a80000d630783b */ /* 0x000f220000004200 */
[----:B--2---:R-:W-:Y:S01]  /*8150*/  FFMA.FTZ R3, R184, c[0x0][0x23c], -R2 ;  /* 0x00008f00b8037a23 */ /* 0x004fe20000010802 */
[----:B---3--:R-:W-:-:S03]  /*8160*/  F2FP.BF16.PACK_AB R130, R204, R207 ;  /* 0x000000cfcc82723e */ /* 0x008fc600000010ff */
[----:B------:R2:W-:Y:S02]  /*8170*/  MUFU.EX2 R181, R3 ;  /* 0x0000000300b57308 */ /* 0x0005e40000000800 */
[C---:B------:R-:W-:Y:S01]  /*8180*/  HMMA.16816.F32.BF16 R132, R8.reuse, R134, R64 ;  /* 0x000000860884723c */ /* 0x040fe20000041840 */
[----:B------:R-:W3:Y:S07]  /*8190*/  LDSM.16.MT88.4 R64, [R213+0xa800] ;  /* 0x00a80000d540783b */ /* 0x000eee0000004200 */
[----:B------:R-:W-:Y:S01]  /*81a0*/  HMMA.16816.F32.BF16 R28, R8, R30, R80 ;  /* 0x0000001e081c723c */ /* 0x000fe20000041850 */
[----:B------:R-:W5:Y:S01]  /*81b0*/  LDSM.16.MT88.4 R80, [R209+0xb800] ;  /* 0x00b80000d150783b */ /* 0x000f620000004200 */
[----:B--2---:R-:W-:-:S06]  /*81c0*/  FFMA.FTZ R3, R183, c[0x0][0x23c], -R2 ;  /* 0x00008f00b7037a23 */ /* 0x004fcc0000010802 */
[C---:B------:R-:W-:Y:S01]  /*81d0*/  HMMA.16816.F32.BF16 R32, R8.reuse, R34, R96 ;  /* 0x000000220820723c */ /* 0x040fe20000041860 */
[----:B------:R-:W2:Y:S01]  /*81e0*/  LDSM.16.MT88.4 R96, [R211+0xb800] ;  /* 0x00b80000d360783b */ /* 0x000ea20000004200 */
[----:B------:R1:W1:Y:S06]  /*81f0*/  MUFU.EX2 R183, R3 ;  /* 0x0000000300b77308 */ /* 0x00026c0000000800 */
[----:B------:R-:W-:Y:S01]  /*8200*/  HMMA.16816.F32.BF16 R100, R8, R40, R100 ;  /* 0x000000280864723c */ /* 0x000fe20000041864 */
[--C-:B-1----:R-:W-:Y:S01]  /*8210*/  FFMA.FTZ R3, R178, c[0x0][0x23c], -R2.reuse ;  /* 0x00008f00b2037a23 */ /* 0x102fe20000010802 */
[----:B------:R-:W-:Y:S01]  /*8220*/  F2FP.BF16.PACK_AB R129, R183, R181 ;  /* 0x000000b5b781723e */ /* 0x000fe200000010ff */
[----:B------:R-:W-:-:S02]  /*8230*/  FFMA.FTZ R2, R179, c[0x0][0x23c], -R2 ;  /* 0x00008f00b3027a23 */ /* 0x000fc40000010802 */
[----:B------:R1:W-:Y:S08]  /*8240*/  MUFU.EX2 R184, R3 ;  /* 0x0000000300b87308 */ /* 0x0003f00000000800 */
[----:B------:R2:W2:Y:S01]  /*8250*/  MUFU.EX2 R180, R2 ;  /* 0x0000000200b47308 */ /* 0x0004a20000000800 */
[----:B-1----:R-:W-:-:S05]  /*8260*/  MOV R3, R17 ;  /* 0x0000001100037202 */ /* 0x002fca0000000f00 */
[----:B------:R-:W-:Y:S02]  /*8270*/  FFMA.FTZ R3, R3, R15, R245 ;  /* 0x0000000f03037223 */ /* 0x000fe400000100f5 */
[----:B--2---:R-:W-:Y:S01]  /*8280*/  FFMA.FTZ R2, R182, c[0x0][0x23c], -R0 ;  /* 0x00008f00b6027a23 */ /* 0x004fe20000010800 */
[----:B------:R-:W-:Y:S01]  /*8290*/  F2FP.BF16.PACK_AB R131, R180, R184 ;  /* 0x000000b8b483723e */ /* 0x000fe200000010ff */
[----:B------:R-:W-:Y:S01]  /*82a0*/  FADD.FTZ R3, R244, R3 ;  /* 0x00000003f4037221 */ /* 0x000fe20000010000 */
[----:B------:R-:W-:Y:S01]  /*82b0*/  MOV R182, R21 ;  /* 0x0000001500b67202 */ /* 0x000fe20000000f00 */
[----:B------:R1:W-:Y:S01]  /*82c0*/  MUFU.EX2 R179, R2 ;  /* 0x0000000200b37308 */ /* 0x0003e20000000800 */
[----:B------:R-:W-:Y:S01]  /*82d0*/  HMMA.16816.F32.BF16 R20, R8, R42, R112 ;  /* 0x0000002a0814723c */ /* 0x000fe20000041870 */
[----:B------:R-:W-:Y:S01]  /*82e0*/  FADD.FTZ R3, R246, R3 ;  /* 0x00000003f6037221 */ /* 0x000fe20000010000 */
[----:B------:R-:W2:Y:S03]  /*82f0*/  LDSM.16.MT88.4 R112, [R214+0xb800] ;  /* 0x00b80000d670783b */ /* 0x000ea60000004200 */
[----:B------:R-:W-:-:S03]  /*8300*/  FADD.FTZ R3, R247, R3 ;  /* 0x00000003f7037221 */ /* 0x000fc60000010000 */
[----:B------:R-:W-:Y:S01]  /*8310*/  HMMA.16816.F32.BF16 R116, R128, R4, R116 ;  /* 0x000000048074723c */ /* 0x000fe20000041874 */
[----:B------:R-:W-:-:S04]  /*8320*/  FADD.FTZ R3, R181, R3 ;  /* 0x00000003b5037221 */ /* 0x000fc80000010000 */
[----:B------:R-:W-:Y:S02]  /*8330*/  FADD.FTZ R3, R183, R3 ;  /* 0x00000003b7037221 */ /* 0x000fe40000010000 */
[--C-:B-1----:R-:W-:Y:S01]  /*8340*/  FFMA.FTZ R2, R185, c[0x0][0x23c], -R0.reuse ;  /* 0x00008f00b9027a23 */ /* 0x102fe20000010800 */
[----:B------:R-:W-:Y:S01]  /*8350*/  MOV R185, R19 ;  /* 0x0000001300b97202 */ /* 0x000fe20000000f00 */
[----:B------:R-:W-:Y:S01]  /*8360*/  FADD.FTZ R3, R184, R3 ;  /* 0x00000003b8037221 */ /* 0x000fe20000010000 */
[C---:B------:R-:W-:Y:S01]  /*8370*/  HMMA.16816.F32.BF16 R144, R128.reuse, R156, R144 ;  /* 0x0000009c8090723c */ /* 0x040fe20000041890 */
[----:B------:R1:W1:Y:S07]  /*8380*/  MUFU.EX2 R178, R2 ;  /* 0x0000000200b27308 */ /* 0x00026e0000000800 */
[C---:B------:R-:W-:Y:S08]  /*8390*/  HMMA.16816.F32.BF16 R160, R128.reuse, R172, R160 ;  /* 0x000000ac80a0723c */ /* 0x040ff000000418a0 */
[C---:B----4-:R-:W-:Y:S01]  /*83a0*/  HMMA.16816.F32.BF16 R36, R128.reuse, R48, R36 ;  /* 0x000000308024723c */ /* 0x050fe20000041824 */
[--C-:B-1----:R-:W-:Y:S01]  /*83b0*/  FFMA.FTZ R2, R186, c[0x0][0x23c], -R0.reuse ;  /* 0x00008f00ba027a23 */ /* 0x102fe20000010800 */
[----:B------:R-:W-:Y:S01]  /*83c0*/  MOV R186, R18 ;  /* 0x0000001200ba7202 */ /* 0x000fe20000000f00 */
[----:B------:R-:W-:Y:S01]  /*83d0*/  FFMA.FTZ R0, R187, c[0x0][0x23c], -R0 ;  /* 0x00008f00bb007a23 */ /* 0x000fe20000010800 */
[----:B------:R-:W-:Y:S01]  /*83e0*/  F2FP.BF16.PACK_AB R124, R178, R179 ;  /* 0x000000b3b27c723e */ /* 0x000fe200000010ff */
[----:B------:R1:W-:Y:S02]  /*83f0*/  MUFU.EX2 R177, R2 ;  /* 0x0000000200b17308 */ /* 0x0003e40000000800 */
[----:B------:R-:W-:Y:S01]  /*8400*/  FFMA.FTZ R8, R186, R16, R250 ;  /* 0x00000010ba087223 */ /* 0x000fe200000100fa */
[----:B---3--:R-:W-:Y:S01]  /*8410*/  HMMA.16816.F32.BF16 R52, R128, R64, R52 ;  /* 0x000000408034723c */ /* 0x008fe20000041834 */
[----:B------:R-:W-:-:S04]  /*8420*/  FADD.FTZ R250, R180, R3 ;  /* 0x00000003b4fa7221 */ /* 0x000fc80000010000 */
[----:B------:R3:W4:Y:S03]  /*8430*/  MUFU.EX2 R176, R0 ;  /* 0x0000000000b07308 */ /* 0x0007260000000800 */
[----:B-----5:R-:W-:Y:S01]  /*8440*/  HMMA.16816.F32.BF16 R68, R128, R80, R68 ;  /* 0x000000508044723c */ /* 0x020fe20000041844 */
[----:B-1----:R-:W-:-:S07]  /*8450*/  FFMA.FTZ R2, R190, c[0x0][0x23c], -R12 ;  /* 0x00008f00be027a23 */ /* 0x002fce000001080c */
[----:B------:R-:W-:Y:S01]  /*8460*/  HMMA.16816.F32.BF16 R84, R128, R96, R84 ;  /* 0x000000608054723c */ /* 0x000fe20000041854 */
[----:B---3--:R-:W-:Y:S01]  /*8470*/  FFMA.FTZ R0, R188, c[0x0][0x23c], -R12 ;  /* 0x00008f00bc007a23 */ /* 0x008fe2000001080c */
[----:B----4-:R-:W-:-:S06]  /*8480*/  F2FP.BF16.PACK_AB R126, R176, R177 ;  /* 0x000000b1b07e723e */ /* 0x010fcc00000010ff */
[----:B--2---:R-:W-:Y:S01]  /*8490*/  HMMA.16816.F32.BF16 R100, R128, R112, R100 ;  /* 0x000000708064723c */ /* 0x004fe20000041864 */
[----:B------:R1:W-:Y:S02]  /*84a0*/  MUFU.EX2 R19, R0 ;  /* 0x0000000000137308 */ /* 0x0003e40000000800 */
[----:B-1----:R-:W-:-:S06]  /*84b0*/  FFMA.FTZ R0, R189, c[0x0][0x23c], -R12 ;  /* 0x00008f00bd007a23 */ /* 0x002fcc000001080c */
[----:B------:R1:W2:Y:S02]  /*84c0*/  MUFU.EX2 R18, R0 ;  /* 0x0000000000127308 */ /* 0x0002a40000000800 */
[----:B-1----:R-:W-:Y:S01]  /*84d0*/  FFMA.FTZ R0, R191, c[0x0][0x23c], -R12 ;  /* 0x00008f00bf007a23 */ /* 0x002fe2000001080c */
[----:B--2---:R-:W-:-:S05]  /*84e0*/  F2FP.BF16.PACK_AB R125, R18, R19 ;  /* 0x00000013127d723e */ /* 0x004fca00000010ff */
[----:B------:R1:W-:Y:S08]  /*84f0*/  MUFU.EX2 R12, R2 ;  /* 0x00000002000c7308 */ /* 0x0003f00000000800 */
[----:B------:R-:W2:Y:S01]  /*8500*/  MUFU.EX2 R17, R0 ;  /* 0x0000000000117308 */ /* 0x000ea20000000800 */
[----:B-1----:R-:W-:-:S04]  /*8510*/  FFMA.FTZ R2, R185, R14, R241 ;  /* 0x0000000eb9027223 */ /* 0x002fc800000100f1 */
[----:B------:R-:W-:Y:S01]  /*8520*/  FADD.FTZ R2, R240, R2 ;  /* 0x00000002f0027221 */ /* 0x000fe20000010000 */
[----:B--2---:R-:W-:Y:S01]  /*8530*/  F2FP.BF16.PACK_AB R127, R12, R17 ;  /* 0x000000110c7f723e */ /* 0x004fe200000010ff */
[----:B------:R-:W-:Y:S02]  /*8540*/  FFMA.FTZ R0, R182, R13, R232 ;  /* 0x0000000db6007223 */ /* 0x000fe400000100e8 */
[----:B------:R-:W-:Y:S02]  /*8550*/  FADD.FTZ R2, R242, R2 ;  /* 0x00000002f2027221 */ /* 0x000fe40000010000 */
[----:B------:R-:W-:Y:S02]  /*8560*/  FADD.FTZ R0, R233, R0 ;  /* 0x00000000e9007221 */ /* 0x000fe40000010000 */
[----:B------:R-:W-:Y:S01]  /*8570*/  HMMA.16816.F32.BF16 R120, R124, R4, R120 ;  /* 0x000000047c78723c */ /* 0x000fe20000041878 */
        /* <DEDUP_REMOVED lines=21> */
[----:B------:R-:W-:Y:S01]  /*86d0*/  FADD.FTZ R241, R12, R0 ;  /* 0x000000000cf17221 */ /* 0x000fe20000010000 */
[----:B------:R1:W-:Y:S04]  /*86e0*/  STL [R1+0xc], R245 ;  /* 0x00000cf501007387 */ /* 0x0003e80000100800 */
[----:B------:R1:W-:Y:S01]  /*86f0*/  STL [R1+0x8], R250 ;  /* 0x000008fa01007387 */ /* 0x0003e20000100800 */
[C---:B------:R-:W-:Y:S03]  /*8700*/  HMMA.16816.F32.BF16 R40, R124.reuse, R48, R200 ;  /* 0x000000307c28723c */ /* 0x040fe600000418c8 */
[----:B------:R1:W-:Y:S04]  /*8710*/  STL [R1+0x4], R249 ;  /* 0x000004f901007387 */ /* 0x0003e80000100800 */
[----:B------:R1:W-:Y:S01]  /*8720*/  STL [R1], R241 ;  /* 0x000000f101007387 */ /* 0x0003e20000100800 */
        /* <DEDUP_REMOVED lines=11> */
[C---:B------:R-:W-:Y:S07]  /*87e0*/  HMMA.16816.F32.BF16 R48, R128.reuse, R50, R136 ;  /* 0x000000328030723c */ /* 0x040fee0000041888 */
[----:B------:R-:W-:Y:S01]  /*87f0*/  MOV R136, R239 ;  /* 0x000000ef00887202 */ /* 0x000fe20000000f00 */
[----:B------:R-:W-:Y:S01]  /*8800*/  HMMA.16816.F32.BF16 R64, R128, R66, R132 ;  /* 0x000000428040723c */ /* 0x000fe20000041884 */
[----:B------:R-:W-:-:S06]  /*8810*/  MOV R137, R236 ;  /* 0x000000ec00897202 */ /* 0x000fcc0000000f00 */
[----:B------:R-:W-:Y:S01]  /*8820*/  MOV R135, R238 ;  /* 0x000000ee00877202 */ /* 0x000fe20000000f00 */
[----:B------:R-:W-:Y:S01]  /*8830*/  HMMA.16816.F32.BF16 R80, R128, R82, R28 ;  /* 0x000000528050723c */ /* 0x000fe2000004181c */
[----:B------:R-:W-:-:S07]  /*8840*/  MOV R134, R237 ;  /* 0x000000ed00867202 */ /* 0x000fce0000000f00 */
        /* <DEDUP_REMOVED lines=19> */
[----:B------:R-:W-:Y:S01]  /*8980*/  IMAD.U32 R3, RZ, RZ, UR5 ;  /* 0x00000005ff037e24 */ /* 0x000fe2000f8e00ff */
[----:B------:R-:W-:Y:S01]  /*8990*/  @P3 STS.128 [R223+0xa000], RZ ;  /* 0x00a000ffdf003388 */ /* 0x000fe20000000c00 */
[----:B--2---:R-:W-:-:S04]  /*89a0*/  LEA R0, P1, R0, R186, 0x5 ;  /* 0x000000ba00007211 */ /* 0x004fc800078228ff */
[----:B------:R-:W-:Y:S02]  /*89b0*/  IADD3 R2, P0, R0, UR14, RZ ;  /* 0x0000000e00027c10 */ /* 0x000fe4000ff1e0ff */
[----:B---3--:R-:W-:Y:S02]  /*89c0*/  LEA.HI.X R3, R4, R243, R3, 0x5, P1 ;  /* 0x000000f304037211 */ /* 0x008fe400008f2c03 */
[C---:B------:R-:W-:Y:S02]  /*89d0*/  @!P3 LEA R10, P5, R0.reuse, c[0x0][0x170], 0x1 ;  /* 0x00005c00000aba11 */ /* 0x040fe400078a08ff */
[----:B------:R-:W-:Y:S02]  /*89e0*/  @!P2 LEA R6, P1, R0, c[0x0][0x170], 0x1 ;  /* 0x00005c000006aa11 */ /* 0x000fe400078208ff */
[----:B------:R-:W-:Y:S02]  /*89f0*/  @!P3 LEA R8, P4, R2, c[0x0][0x170], 0x1 ;  /* 0x00005c000208ba11 */ /* 0x000fe400078808ff */
[----:B------:R-:W-:-:S02]  /*8a00*/  IADD3.X R5, R3, UR13, RZ, P0, !PT ;  /* 0x0000000d03057c10 */ /* 0x000fc400087fe4ff */
[--C-:B------:R-:W-:Y:S02]  /*8a10*/  @!P3 LEA.HI.X R11, R0, c[0x0][0x174], R3.reuse, 0x1, P5 ;  /* 0x00005d00000bba11 */ /* 0x100fe400028f0c03 */
[----:B------:R-:W-:Y:S02]  /*8a20*/  @!P2 LEA R4, P0, R2, c[0x0][0x170], 0x1 ;  /* 0x00005c000204aa11 */ /* 0x000fe400078008ff */
        /* <DEDUP_REMOVED lines=8> */
[----:B------:R-:W-:-:S03]  /*8ab0*/  PLOP3.LUT P0, PT, PT, PT, UP0, 0x80, 0x0 ;  /* 0x000000000000781c */ /* 0x000fc60003f0f008 */
        /* <DEDUP_REMOVED lines=14> */
[----:B------:R-:W-:Y:S04]  /*8ba0*/  LDSM.16.M88.4 R20, [R208+0x8800] ;  /* 0x00880000d014783b */ /* 0x000fe80000000200 */
[----:B------:R-:W-:Y:S04]  /*8bb0*/  LDSM.16.M88.4 R24, [R208+0x8000] ;  /* 0x00800000d018783b */ /* 0x000fe80000000200 */
[----:B------:R-:W-:Y:S04]  /*8bc0*/  LDSM.16.M88.4 R12, [R212+0x2000] ;  /* 0x00200000d40c783b */ /* 0x000fe80000000200 */
[----:B------:R-:W-:Y:S04]  /*8bd0*/  LDSM.16.M88.4 R32, [R222] ;  /* 0x00000000de20783b */ /* 0x000fe80000000200 */
[----:B-1----:R-:W1:Y:S04]  /*8be0*/  LDSM.16.M88.4 R8, [R210] ;  /* 0x00000000d208783b */ /* 0x002e680000000200 */
[----:B------:R-:W-:Y:S04]  /*8bf0*/  LDSM.16.M88.4 R28, [R219] ;  /* 0x00000000db1c783b */ /* 0x000fe80000000200 */
[----:B--2---:R-:W2:Y:S04]  /*8c00*/  LDSM.16.M88.4 R4, [R210+0x2000] ;  /* 0x00200000d204783b */ /* 0x004ea80000000200 */
[----:B------:R-:W3:Y:S04]  /*8c10*/  LDSM.16.M88.4 R16, [R212] ;  /* 0x00000000d410783b */ /* 0x000ee80000000200 */
[----:B------:R-:W0:Y:S01]  /*8c20*/  LDGDEPBAR ;  /* 0x00000000000079af */ /* 0x000e220000000000 */
[----:B-1----:R-:W-:Y:S08]  /*8c30*/  HMMA.16816.F32.BF16 R192, R8, R24, RZ ;  /* 0x0000001808c0723c */ /* 0x002ff000000418ff */
[C---:B--2---:R-:W-:Y:S08]  /*8c40*/  HMMA.16816.F32.BF16 R176, R4.reuse, R20, RZ ;  /* 0x0000001404b0723c */ /* 0x044ff000000418ff */
[C---:B------:R-:W-:Y:S08]  /*8c50*/  HMMA.16816.F32.BF16 R188, R4.reuse, R24, RZ ;  /* 0x0000001804bc723c */ /* 0x040ff000000418ff */
[C---:B------:R-:W-:Y:S08]  /*8c60*/  HMMA.16816.F32.BF16 R184, R4.reuse, R26, RZ ;  /* 0x0000001a04b8723c */ /* 0x040ff000000418ff */
[----:B------:R-:W-:Y:S01]  /*8c70*/  HMMA.16816.F32.BF16 R140, R4, R22, RZ ;  /* 0x00000016048c723c */ /* 0x000fe200000418ff */
[----:B------:R-:W-:Y:S07]  /*8c80*/  LDSM.16.M88.4 R4, [R218+0x2000] ;  /* 0x00200000da04783b */ /* 0x000fee0000000200 */
[C---:B------:R-:W-:Y:S01]  /*8c90*/  HMMA.16816.F32.BF16 R180, R8.reuse, R26, RZ ;  /* 0x0000001a08b4723c */ /* 0x040fe200000418ff */
[----:B------:R-:W-:Y:S07]  /*8ca0*/  LDSM.16.M88.4 R24, [R217+0x8000] ;  /* 0x00800000d918783b */ /* 0x000fee0000000200 */
[C---:B------:R-:W-:Y:S08]  /*8cb0*/  HMMA.16816.F32.BF16 R136, R8.reuse, R20, RZ ;  /* 0x000000140888723c */ /* 0x040ff000000418ff */
[----:B------:R-:W-:Y:S01]  /*8cc0*/  HMMA.16816.F32.BF16 R132, R8, R22, RZ ;  /* 0x000000160884723c */ /* 0x000fe200000418ff */
[----:B------:R-:W1:Y:S04]  /*8cd0*/  LDSM.16.M88.4 R20, [R217+0x8800] ;  /* 0x00880000d914783b */ /* 0x000e680000000200 */
[----:B------:R-:W2:Y:S03]  /*8ce0*/  LDSM.16.M88.4 R8, [R218] ;  /* 0x00000000da08783b */ /* 0x000ea60000000200 */
[C---:B------:R-:W-:Y:S08]  /*8cf0*/  HMMA.16816.F32.BF16 R200, R12.reuse, R32, R176 ;  /* 0x000000200cc8723c */ /* 0x040ff000000418b0 */
[C---:B------:R-:W-:Y:S08]  /*8d00*/  HMMA.16816.F32.BF16 R232, R12.reuse, R28, R188 ;  /* 0x0000001c0ce8723c */ /* 0x040ff000000418bc */
[C---:B------:R-:W-:Y:S08]  /*8d10*/  HMMA.16816.F32.BF16 R204, R12.reuse, R30, R184 ;  /* 0x0000001e0ccc723c */ /* 0x040ff000000418b8 */
[----:B------:R-:W-:Y:S01]  /*8d20*/  HMMA.16816.F32.BF16 R196, R12, R34, R140 ;  /* 0x000000220cc4723c */ /* 0x000fe2000004188c */
[----:B------:R-:W-:Y:S07]  /*8d30*/  LDSM.16.M88.4 R12, [R216+0x2000] ;  /* 0x00200000d80c783b */ /* 0x000fee0000000200 */
[C---:B---3--:R-:W-:Y:S08]  /*8d40*/  HMMA.16816.F32.BF16 R192, R16.reuse, R28, R192 ;  /* 0x0000001c10c0723c */ /* 0x048ff000000418c0 */
[C---:B------:R-:W-:Y:S01]  /*8d50*/  HMMA.16816.F32.BF16 R184, R16.reuse, R30, R180 ;  /* 0x0000001e10b8723c */ /* 0x040fe200000418b4 */
[----:B------:R-:W3:Y:S07]  /*8d60*/  LDSM.16.M88.4 R28, [R215+0x800] ;  /* 0x00080000d71c783b */ /* 0x000eee0000000200 */
[C---:B------:R-:W-:Y:S08]  /*8d70*/  HMMA.16816.F32.BF16 R188, R16.reuse, R32, R136 ;  /* 0x0000002010bc723c */ /* 0x040ff00000041888 */
[----:B------:R-:W-:Y:S01]  /*8d80*/  HMMA.16816.F32.BF16 R176, R16, R34, R132 ;  /* 0x0000002210b0723c */ /* 0x000fe20000041884 */
[----:B------:R-:W4:Y:S04]  /*8d90*/  LDSM.16.M88.4 R32, [R215] ;  /* 0x00000000d720783b */ /* 0x000f280000000200 */
[----:B------:R-:W5:Y:S03]  /*8da0*/  LDSM.16.M88.4 R16, [R216] ;  /* 0x00000000d810783b */ /* 0x000f660000000200 */
[C---:B-1----:R-:W-:Y:S08]  /*8db0*/  HMMA.16816.F32.BF16 R132, R4.reuse, R20, R200 ;  /* 0x000000140484723c */ /* 0x042ff000000418c8 */
[C---:B------:R-:W-:Y:S08]  /*8dc0*/  HMMA.16816.F32.BF16 R140, R4.reuse, R24, R232 ;  /* 0x00000018048c723c */ /* 0x040ff000000418e8 */
[C---:B------:R-:W-:Y:S08]  /*8dd0*/  HMMA.16816.F32.BF16 R136, R4.reuse, R26, R204 ;  /* 0x0000001a0488723c */ /* 0x040ff000000418cc */
[----:B------:R-:W-:Y:S01]  /*8de0*/  HMMA.16816.F32.BF16 R180, R4, R22, R196 ;  /* 0x0000001604b4723c */ /* 0x000fe200000418c4 */
[----:B------:R-:W-:Y:S07]  /*8df0*/  LDSM.16.M88.4 R4, [R210+0x6000] ;  /* 0x00600000d204783b */ /* 0x000fee0000000200 */
[C---:B--2---:R-:W-:Y:S08]  /*8e00*/  HMMA.16816.F32.BF16 R204, R8.reuse, R24, R192 ;  /* 0x0000001808cc723c */ /* 0x044ff000000418c0 */
[C---:B------:R-:W-:Y:S01]  /*8e10*/  HMMA.16816.F32.BF16 R200, R8.reuse, R26, R184 ;  /* 0x0000001a08c8723c */ /* 0x040fe200000418b8 */
[----:B------:R-:W-:Y:S07]  /*8e20*/  LDSM.16.M88.4 R24, [R208+0x9000] ;  /* 0x00900000d018783b */ /* 0x000fee0000000200 */
[C---:B------:R-:W-:Y:S08]  /*8e30*/  HMMA.16816.F32.BF16 R192, R8.reuse, R20, R188 ;  /* 0x0000001408c0723c */ /* 0x040ff000000418bc */
[----:B------:R-:W-:Y:S01]  /*8e40*/  HMMA.16816.F32.BF16 R184, R8, R22, R176 ;  /* 0x0000001608b8723c */ /* 0x000fe200000418b0 */
[----:B------:R-:W1:Y:S04]  /*8e50*/  LDSM.16.M88.4 R20, [R208+0x9800] ;  /* 0x00980000d014783b */ /* 0x000e680000000200 */
[----:B------:R-:W2:Y:S03]  /*8e60*/  LDSM.16.M88.4 R8, [R210+0x4000] ;  /* 0x00400000d208783b */ /* 0x000ea60000000200 */
[C---:B---3--:R-:W-:Y:S01]  /*8e70*/  HMMA.16816.F32.BF16 R188, R12.reuse, R28, R132 ;  /* 0x0000001c0cbc723c */ /* 0x048fe20000041884 */
[----:B------:R-:W-:Y:S07]  /*8e80*/  LDSM.16.M88.4 R132, [R221] ;  /* 0x00000000dd84783b */ /* 0x000fee0000000200 */
[C---:B----4-:R-:W-:Y:S08]  /*8e90*/  HMMA.16816.F32.BF16 R232, R12.reuse, R32, R140 ;  /* 0x000000200ce8723c */ /* 0x050ff0000004188c */
[C---:B------:R-:W-:Y:S08]  /*8ea0*/  HMMA.16816.F32.BF16 R196, R12.reuse, R34, R136 ;  /* 0x000000220cc4723c */ /* 0x040ff00000041888 */
[----:B------:R-:W-:Y:S01]  /*8eb0*/  HMMA.16816.F32.BF16 R180, R12, R30, R180 ;  /* 0x0000001e0cb4723c */ /* 0x000fe200000418b4 */
[----:B------:R-:W3:Y:S07]  /*8ec0*/  LDSM.16.M88.4 R12, [R212+0x6000] ;  /* 0x00600000d40c783b */ /* 0x000eee0000000200 */
[C---:B-----5:R-:W-:Y:S08]  /*8ed0*/  HMMA.16816.F32.BF16 R176, R16.reuse, R32, R204 ;  /* 0x0000002010b0723c */ /* 0x060ff000000418cc */
[C---:B------:R-:W-:Y:S01]  /*8ee0*/  HMMA.16816.F32.BF16 R140, R16.reuse, R34, R200 ;  /* 0x00000022108c723c */ /* 0x040fe200000418c8 */
[----:B------:R-:W4:Y:S07]  /*8ef0*/  LDSM.16.M88.4 R32, [R220] ;  /* 0x00000000dc20783b */ /* 0x000f2e0000000200 */
[C---:B------:R-:W-:Y:S08]  /*8f00*/  HMMA.16816.F32.BF16 R136, R16.reuse, R28, R192 ;  /* 0x0000001c1088723c */ /* 0x040ff000000418c0 */
[----:B------:R-:W-:Y:S01]  /*8f10*/  HMMA.16816.F32.BF16 R28, R16, R30, R184 ;  /* 0x0000001e101c723c */ /* 0x000fe200000418b8 */
[----:B------:R-:W5:Y:S07]  /*8f20*/  LDSM.16.M88.4 R16, [R212+0x4000] ;  /* 0x00400000d410783b */ /* 0x000f6e0000000200 */
        /* <DEDUP_REMOVED lines=8> */
[C---:B------:R-:W-:Y:S01]  /*8fb0*/  HMMA.16816.F32.BF16 R140, R8.reuse, R22, R28 ;  /* 0x00000016088c723c */ /* 0x040fe2000004181c */
[----:B------:R-:W1:Y:S07]  /*8fc0*/  LDSM.16.M88.4 R28, [R217+0x9000] ;  /* 0x00900000d91c783b */ /* 0x000e6e0000000200 */
[----:B------:R-:W-:Y:S08]  /*8fd0*/  HMMA.16816.F32.BF16 R176, R8, R20, R136 ;  /* 0x0000001408b0723c */ /* 0x000ff00000041888 */
[C---:B---3--:R-:W-:Y:S08]  /*8fe0*/  HMMA.16816.F32.BF16 R136, R12.reuse, R132, R200 ;  /* 0x000000840c88723c */ /* 0x048ff000000418c8 */
[C---:B------:R-:W-:Y:S08]  /*8ff0*/  HMMA.16816.F32.BF16 R20, R12.reuse, R134, R196 ;  /* 0x000000860c14723c */ /* 0x040ff000000418c4 */
[C---:B----4-:R-:W-:Y:S08]  /*9000*/  HMMA.16816.F32.BF16 R8, R12.reuse, R32, R192 ;  /* 0x000000200c08723c */ /* 0x050ff000000418c0 */
[----:B------:R-:W-:Y:S01]  /*9010*/  HMMA.16816.F32.BF16 R188, R12, R34, R188 ;  /* 0x000000220cbc723c */ /* 0x000fe200000418bc */
[----:B------:R-:W2:Y:S07]  /*9020*/  LDSM.16.M88.4 R12, [R218+0x4000] ;  /* 0x00400000da0c783b */ /* 0x000eae0000000200 */
[C---:B-----5:R-:W-:Y:S08]  /*9030*/  HMMA.16816.F32.BF16 R200, R16.reuse, R132, R184 ;  /* 0x0000008410c8723c */ /* 0x060ff000000418b8 */
[C---:B------:R-:W-:Y:S08]  /*9040*/  HMMA.16816.F32.BF16 R196, R16.reuse, R134, R180 ;  /* 0x0000008610c4723c */ /* 0x040ff000000418b4 */
[C---:B------:R-:W-:Y:S08]  /*9050*/  HMMA.16816.F32.BF16 R192, R16.reuse, R32, R176 ;  /* 0x0000002010c0723c */ /* 0x040ff000000418b0 */
[----:B------:R-:W-:Y:S01]  /*9060*/  HMMA.16816.F32.BF16 R184, R16, R34, R140 ;  /* 0x0000002210b8723c */ /* 0x000fe2000004188c */
[----:B------:R-:W-:Y:S07]  /*9070*/  LDSM.16.M88.4 R16, [R215+0x1800] ;  /* 0x00180000d710783b */ /* 0x000fee0000000200 */
[C---:B-1----:R-:W-:Y:S08]  /*9080*/  HMMA.16816.F32.BF16 R180, R4.reuse, R28, R136 ;  /* 0x0000001c04b4723c */ /* 0x042ff00000041888 */
[C---:B------:R-:W-:Y:S01]  /*9090*/  HMMA.16816.F32.BF16 R140, R4.reuse, R24, R8 ;  /* 0x00000018048c723c */ /* 0x040fe20000041808 */
[----:B------:R-:W1:Y:S07]  /*90a0*/  LDSM.16.M88.4 R8, [R216+0x6000] ;  /* 0x00600000d808783b */ /* 0x000e6e0000000200 */
[C---:B------:R-:W-:Y:S01]  /*90b0*/  HMMA.16816.F32.BF16 R176, R4.reuse, R30, R20 ;  /* 0x0000001e04b0723c */ /* 0x040fe20000041814 */
[----:B------:R-:W3:Y:S07]  /*90c0*/  LDSM.16.M88.4 R20, [R215+0x1000] ;  /* 0x00100000d714783b */ /* 0x000eee0000000200 */
[----:B------:R-:W-:Y:S01]  /*90d0*/  HMMA.16816.F32.BF16 R136, R4, R26, R188 ;  /* 0x0000001a0488723c */ /* 0x000fe200000418bc */
[----:B------:R-:W4:Y:S01]  /*90e0*/  LDSM.16.M88.4 R4, [R216+0x4000] ;  /* 0x00400000d804783b */ /* 0x000f220000000200 */
[----:B------:R-:W-:-:S06]  /*90f0*/  DEPBAR.LE SB0, 0x0 ;  /* 0x000080000000791a */ /* 0x000fcc0000000000 */
[C---:B--2---:R-:W-:Y:S08]  /*9100*/  HMMA.16816.F32.BF16 R132, R12.reuse, R28, R200 ;  /* 0x0000001c0c84723c */ /* 0x044ff000000418c8 */
[C---:B------:R-:W-:Y:S08]  /*9110*/  HMMA.16816.F32.BF16 R32, R12.reuse, R30, R196 ;  /* 0x0000001e0c20723c */ /* 0x040ff000000418c4 */
[C---:B------:R-:W-:Y:S08]  /*9120*/  HMMA.16816.F32.BF16 R28, R12.reuse, R24, R192 ;  /* 0x000000180c1c723c */ /* 0x040ff000000418c0 */
[----:B------:R-:W-:Y:S08]  /*9130*/  HMMA.16816.F32.BF16 R12, R12, R26, R184 ;  /* 0x0000001a0c0c723c */ /* 0x000ff000000418b8 */
[C---:B-1----:R-:W-:Y:S08]  /*9140*/  HMMA.16816.F32.BF16 R192, R8.reuse, R16, R140 ;  /* 0x0000001008c0723c */ /* 0x042ff0000004188c */
[C---:B---3--:R-:W-:Y:S08]  /*9150*/  HMMA.16816.F32.BF16 R184, R8.reuse, R20, R180 ;  /* 0x0000001408b8723c */ /* 0x048ff000000418b4 */
[C---:B------:R-:W-:Y:S08]  /*9160*/  HMMA.16816.F32.BF16 R176, R8.reuse, R22, R176 ;  /* 0x0000001608b0723c */ /* 0x040ff000000418b0 */
[----:B------:R-:W-:Y:S08]  /*9170*/  HMMA.16816.F32.BF16 R140, R8, R18, R136 ;  /* 0x00000012088c723c */ /* 0x000ff00000041888 */
[C---:B----4-:R-:W-:Y:S08]  /*9180*/  HMMA.16816.F32.BF16 R132, R4.reuse, R20, R132 ;  /* 0x000000140484723c */ /* 0x050ff00000041884 */
[C---:B------:R-:W-:Y:S08]  /*9190*/  HMMA.16816.F32.BF16 R32, R4.reuse, R22, R32 ;  /* 0x000000160420723c */ /* 0x040ff00000041820 */
[C---:B------:R-:W-:Y:S08]  /*91a0*/  HMMA.16816.F32.BF16 R28, R4.reuse, R16, R28 ;  /* 0x00000010041c723c */ /* 0x040ff0000004181c */
        /* <DEDUP_REMOVED lines=16> */
[----:B--2---:R-:W-:Y:S01]  /*92b0*/  IMAD.U32 R3, RZ, RZ, UR5 ;  /* 0x00000005ff037e24 */ /* 0x004fe2000f8e00ff */
[----:B------:R-:W-:-:S04]  /*92c0*/  LEA R0, P1, R0, R2, 0x5 ;  /* 0x0000000200007211 */ /* 0x000fc800078228ff */
        /* <DEDUP_REMOVED lines=31> */
.L_x_1129:
[----:B------:R-:W-:Y:S05]  /*94c0*/  BSYNC B0 ;  /* 0x0000000000007941 */ /* 0x000fea0003800000 */
.L_x_1128:
[----:B------:R-:W0:Y:S02]  /*94d0*/  LDGDEPBAR ;  /* 0x00000000000079af */ /* 0x000e240000000000 */
.L_x_1127:
[----:B------:R-:W2:Y:S01]  /*94e0*/  S2R R2, SR_TID.X ;  /* 0x0000000000027919 */ /* 0x000ea20000002100 */
[----:B------:R-:W-:Y:S02]  /*94f0*/  MOV R0, UR21 ;  /* 0x0000001500007c02 */ /* 0x000fe40008000f00 */
[----:B--2---:R-:W-:-:S04]  /*9500*/  SHF.L.U32 R2, R2, 0x1, RZ ;  /* 0x0000000102027819 */ /* 0x004fc800000006ff */
[----:B------:R-:W-:-:S04]  /*9510*/  LOP3.LUT R2, R2, 0x6, RZ, 0xc0, !PT ;  /* 0x0000000602027812 */ /* 0x000fc800078ec0ff */
[----:B------:R-:W-:-:S04]  /*9520*/  LEA R0, R0, R2, 0x5 ;  /* 0x0000000200007211 */ /* 0x000fc800078e28ff */
[C---:B------:R-:W-:Y:S02]  /*9530*/  ISETP.GE.AND P5, PT, R0.reuse, R231, PT ;  /* 0x000000e70000720c */ /* 0x040fe40003fa6270 */
[C---:B------:R-:W-:Y:S02]  /*9540*/  ISETP.GE.AND P4, PT, R0.reuse, R230, PT ;  /* 0x000000e60000720c */ /* 0x040fe40003f86270 */
[C---:B------:R-:W-:Y:S02]  /*9550*/  ISETP.LT.OR P5, PT, R0.reuse, R227, P5 ;  /* 0x000000e30000720c */ /* 0x040fe40002fa1670 */
[C---:B-1----:R-:W-:Y:S02]  /*9560*/  IADD3 R7, R0.reuse, 0x1, RZ ;  /* 0x0000000100077810 */ /* 0x042fe40007ffe0ff */
[----:B------:R-:W-:Y:S02]  /*9570*/  IADD3 R6, R0, 0x8, RZ ;  /* 0x0000000800067810 */ /* 0x000fe40007ffe0ff */
[----:B------:R-:W-:-:S02]  /*9580*/  FSEL R9, R132, -INF , !P5 ;  /* 0xff80000084097808 */ /* 0x000fc40006800000 */
[----:B------:R-:W-:Y:S02]  /*9590*/  ISETP.LT.OR P4, PT, R0, R226, P4 ;  /* 0x000000e20000720c */ /* 0x000fe40002781670 */
[C---:B------:R-:W-:Y:S02]  /*95a0*/  ISETP.GE.AND P1, PT, R7.reuse, R230, PT ;  /* 0x000000e60700720c */ /* 0x040fe40003f26270 */
[----:B------:R-:W-:Y:S02]  /*95b0*/  ISETP.GE.AND P5, PT, R6, R231, PT ;  /* 0x000000e70600720c */ /* 0x000fe40003fa6270 */
[----:B------:R-:W-:Y:S02]  /*95c0*/  IADD3 R5, R0, 0x9, RZ ;  /* 0x0000000900057810 */ /* 0x000fe40007ffe0ff */
[----:B------:R-:W-:Y:S02]  /*95d0*/  ISETP.LT.OR P1, PT, R7, R226, P1 ;  /* 0x000000e20700720c */ /* 0x000fe40000f21670 */
[----:B------:R-:W-:-:S02]  /*95e0*/  FSEL R10, R134, -INF , !P4 ;  /* 0xff800000860a7808 */ /* 0x000fc40006000000 */
[----:B------:R-:W-:Y:S02]  /*95f0*/  ISETP.LT.OR P5, PT, R6, R227, P5 ;  /* 0x000000e30600720c */ /* 0x000fe40002fa1670 */
[----:B------:R-:W-:Y:S02]  /*9600*/  ISETP.GE.AND P4, PT, R5, R231, PT ;  /* 0x000000e70500720c */ /* 0x000fe40003f86270 */
[----:B------:R-:W-:Y:S02]  /*9610*/  FSEL R17, R135, -INF , !P1 ;  /* 0xff80000087117808 */ /* 0x000fe40004800000 */
[----:B------:R-:W-:Y:S02]  /*9620*/  FSEL R15, R32, -INF , !P5 ;  /* 0xff800000200f7808 */ /* 0x000fe40006800000 */
[-C--:B------:R-:W-:Y:S02]  /*9630*/  ISETP.GE.AND P1, PT, R6, R230.reuse, PT ;  /* 0x000000e60600720c */ /* 0x080fe40003f26270 */
[----:B------:R-:W-:-:S02]  /*9640*/  ISETP.GE.AND P5, PT, R5, R230, PT ;  /* 0x000000e60500720c */ /* 0x000fc40003fa6270 */
[----:B------:R-:W-:Y:S02]  /*9650*/  ISETP.LT.OR P4, PT, R5, R227, P4 ;  /* 0x000000e30500720c */ /* 0x000fe40002781670 */
[----:B------:R-:W-:Y:S02]  /*9660*/  IADD3 R4, R0, 0x10, RZ ;  /* 0x0000001000047810 */ /* 0x000fe40007ffe0ff */
[----:B------:R-:W-:Y:S02]  /*9670*/  ISETP.GE.AND P6, PT, R7, R231, PT ;  /* 0x000000e70700720c */ /* 0x000fe40003fc6270 */
[-C--:B------:R-:W-:Y:S02]  /*9680*/  ISETP.LT.OR P1, PT, R6, R226.reuse, P1 ;  /* 0x000000e20600720c */ /* 0x080fe40000f21670 */
[----:B------:R-:W-:Y:S02]  /*9690*/  ISETP.LT.OR P5, PT, R5, R226, P5 ;  /* 0x000000e20500720c */ /* 0x000fe40002fa1670 */
[----:B------:R-:W-:-:S02]  /*96a0*/  FSEL R14, R33, -INF , !P4 ;  /* 0xff800000210e7808 */ /* 0x000fc40006000000 */
[----:B------:R-:W-:Y:S02]  /*96b0*/  ISETP.GE.AND P4, PT, R4, R231, PT ;  /* 0x000000e70400720c */ /* 0x000fe40003f86270 */
[-C--:B------:R-:W-:Y:S02]  /*96c0*/  ISETP.LT.OR P6, PT, R7, R227.reuse, P6 ;  /* 0x000000e30700720c */ /* 0x080fe400037c1670 */
[----:B------:R-:W-:Y:S02]  /*96d0*/  FSEL R16, R34, -INF , !P1 ;  /* 0xff80000022107808 */ /* 0x000fe40004800000 */
[----:B------:R-:W-:Y:S02]  /*96e0*/  FSEL R20, R35, -INF , !P5 ;  /* 0xff80000023147808 */ /* 0x000fe40006800000 */
[C---:B------:R-:W-:Y:S01]  /*96f0*/  ISETP.LT.OR P1, PT, R4.reuse, R227, P4 ;  /* 0x000000e30400720c */ /* 0x040fe20002721670 */
[----:B------:R-:W-:Y:S01]  /*9700*/  LDSM.16.MT88.4 R32, [R211+0xb000] ;  /* 0x00b00000d320783b */ /* 0x000fe20000004200 */
[----:B------:R-:W-:-:S02]  /*9710*/  ISETP.GE.AND P5, PT, R4, R230, PT ;  /* 0x000000e60400720c */ /* 0x000fc40003fa6270 */
[C---:B------:R-:W-:Y:S02]  /*9720*/  IADD3 R3, R0.reuse, 0x11, RZ ;  /* 0x0000001100037810 */ /* 0x040fe40007ffe0ff */
[----:B------:R-:W-:Y:S02]  /*9730*/  IADD3 R2, R0, 0x18, RZ ;  /* 0x0000001800027810 */ /* 0x000fe40007ffe0ff */
[----:B------:R-:W-:Y:S02]  /*9740*/  FSEL R13, R133, -INF , !P6 ;  /* 0xff800000850d7808 */ /* 0x000fe40007000000 */
[----:B------:R-:W-:Y:S02]  /*9750*/  FSEL R133, R28, -INF , !P1 ;  /* 0xff8000001c857808 */ /* 0x000fe40004800000 */
[----:B------:R-:W-:Y:S02]  /*9760*/  ISETP.LT.OR P5, PT, R4, R226, P5 ;  /* 0x000000e20400720c */ /* 0x000fe40002fa1670 */
[----:B------:R-:W-:-:S02]  /*9770*/  ISETP.GE.AND P1, PT, R3, R230, PT ;  /* 0x000000e60300720c */ /* 0x000fc40003f26270 */
[----:B------:R-:W-:Y:S02]  /*9780*/  ISETP.GE.AND P6, PT, R2, R231, PT ;  /* 0x000000e70200720c */ /* 0x000fe40003fc6270 */
[----:B------:R-:W-:Y:S02]  /*9790*/  FMNMX.FTZ R11, R239, R9, !PT ;  /* 0x00000009ef0b7209 */ /* 0x000fe40007810000 */
[----:B------:R-:W-:Y:S02]  /*97a0*/  FSEL R183, R30, -INF , !P5 ;  /* 0xff8000001eb77808 */ /* 0x000fe40006800000 */
[C---:B------:R-:W-:Y:S02]  /*97b0*/  ISETP.LT.OR P1, PT, R3.reuse, R226, P1 ;  /* 0x000000e20300720c */ /* 0x040fe40000f21670 */
[----:B------:R-:W-:Y:S02]  /*97c0*/  ISETP.LT.OR P5, PT, R2, R227, P6 ;  /* 0x000000e30200720c */ /* 0x000fe400037a1670 */
[----:B------:R-:W-:-:S02]  /*97d0*/  ISETP.GE.AND P4, PT, R3, R231, PT ;  /* 0x000000e70300720c */ /* 0x000fc40003f86270 */
[----:B------:R-:W-:Y:S02]  /*97e0*/  FMNMX.FTZ R11, R13, R11, !PT ;  /* 0x0000000b0d0b7209 */ /* 0x000fe40007810000 */
[----:B------:R-:W-:Y:S02]  /*97f0*/  FSEL R189, R31, -INF , !P1 ;  /* 0xff8000001fbd7808 */ /* 0x000fe40004800000 */
[----:B------:R-:W-:Y:S02]  /*9800*/  FSEL R132, R24, -INF , !P5 ;  /* 0xff80000018847808 */ /* 0x000fe40006800000 */
[C---:B------:R-:W-:Y:S02]  /*9810*/  ISETP.GE.AND P1, PT, R0.reuse, R229, PT ;  /* 0x000000e50000720c */ /* 0x040fe40003f26270 */
[----:B------:R-:W-:Y:S02]  /*9820*/  ISETP.GE.AND P5, PT, R0, R228, PT ;  /* 0x000000e40000720c */ /* 0x000fe40003fa6270 */
[----:B------:R-:W-:-:S02]  /*9830*/  ISETP.LT.OR P4, PT, R3, R227, P4 ;  /* 0x000000e30300720c */ /* 0x000fc40002781670 */
[----:B------:R-:W-:Y:S02]  /*9840*/  FMNMX.FTZ R11, R15, R11, !PT ;  /* 0x0000000b0f0b7209 */ /* 0x000fe40007810000 */
[C---:B------:R-:W-:Y:S02]  /*9850*/  IADD3 R8, R0.reuse, 0x19, RZ ;  /* 0x0000001900087810 */ /* 0x040fe40007ffe0ff */
[C---:B------:R-:W-:Y:S02]  /*9860*/  ISETP.LT.OR P1, PT, R0.reuse, R225, P1 ;  /* 0x000000e10000720c */ /* 0x040fe40000f21670 */
[----:B------:R-:W-:Y:S02]  /*9870*/  ISETP.LT.OR P5, PT, R0, R224, P5 ;  /* 0x000000e00000720c */ /* 0x000fe40002fa1670 */
[----:B------:R-:W-:Y:S02]  /*9880*/  FSEL R138, R29, -INF , !P4 ;  /* 0xff8000001d8a7808 */ /* 0x000fe40006000000 */
[----:B------:R-:W-:Y:S01]  /*9890*/  FMNMX.FTZ R0, R14, R11, !PT ;  /* 0x0000000b0e007209 */ /* 0x000fe20007810000 */
[----:B------:R-:W-:Y:S01]  /*98a0*/  LDSM.16.MT88.4 R28, [R209+0xb000] ;  /* 0x00b00000d11c783b */ /* 0x000fe20000004200 */
[----:B------:R-:W-:-:S02]  /*98b0*/  ISETP.GE.AND P4, PT, R8, R231, PT ;  /* 0x000000e70800720c */ /* 0x000fc40003f86270 */
[----:B------:R-:W-:Y:S02]  /*98c0*/  FMNMX.FTZ R0, R133, R0, !PT ;  /* 0x0000000085007209 */ /* 0x000fe40007810000 */
[----:B------:R-:W-:Y:S02]  /*98d0*/  ISETP.LT.OR P4, PT, R8, R227, P4 ;  /* 0x000000e30800720c */ /* 0x000fe40002781670 */
[----:B------:R-:W-:Y:S02]  /*98e0*/  FMNMX.FTZ R0, R138, R0, !PT ;  /* 0x000000008a007209 */ /* 0x000fe40007810000 */
[----:B------:R-:W-:Y:S02]  /*98f0*/  FSEL R180, R25, -INF , !P4 ;  /* 0xff80000019b47808 */ /* 0x000fe40006000000 */
[-C--:B------:R-:W-:Y:S02]  /*9900*/  ISETP.GE.AND P4, PT, R8, R230.reuse, PT ;  /* 0x000000e60800720c */ /* 0x080fe40003f86270 */
[----:B------:R-:W-:-:S02]  /*9910*/  ISETP.GE.AND P6, PT, R2, R230, PT ;  /* 0x000000e60200720c */ /* 0x000fc40003fc6270 */
[----:B------:R-:W-:Y:S02]  /*9920*/  FMNMX.FTZ R0, R132, R0, !PT ;  /* 0x0000000084007209 */ /* 0x000fe40007810000 */
[-C--:B------:R-:W-:Y:S02]  /*9930*/  ISETP.LT.OR P4, PT, R8, R226.reuse, P4 ;  /* 0x000000e20800720c */ /* 0x080fe40002781670 */
[----:B------:R-:W-:Y:S02]  /*9940*/  ISETP.LT.OR P6, PT, R2, R226, P6 ;  /* 0x000000e20200720c */ /* 0x000fe400037c1670 */
[----:B------:R-:W-:Y:S02]  /*9950*/  FMNMX.FTZ R0, R180, R0, !PT ;  /* 0x00000000b4007209 */ /* 0x000fe40007810000 */
[----:B------:R-:W-:Y:S02]  /*9960*/  FSEL R188, R27, -INF , !P4 ;  /* 0xff8000001bbc7808 */ /* 0x000fe40006000000 */
[----:B------:R-:W-:Y:S01]  /*9970*/  ISETP.GE.AND P4, PT, R7, R229, PT ;  /* 0x000000e50700720c */ /* 0x000fe20003f86270 */
[----:B------:R-:W1:Y:S01]  /*9980*/  SHFL.BFLY PT, R22, R0, 0x2, 0x1f ;  /* 0x0c401f0000167f89 */ /* 0x000e6200000e0000 */
[----:B------:R-:W-:-:S02]  /*9990*/  FSEL R181, R26, -INF , !P6 ;  /* 0xff8000001ab57808 */ /* 0x000fc40007000000 */
[C---:B------:R-:W-:Y:S02]  /*99a0*/  ISETP.GE.AND P6, PT, R6.reuse, R229, PT ;  /* 0x000000e50600720c */ /* 0x040fe40003fc6270 */
[-C--:B------:R-:W-:Y:S02]  /*99b0*/  ISETP.LT.OR P4, PT, R7, R225.reuse, P4 ;  /* 0x000000e10700720c */ /* 0x080fe40002781670 */
[----:B------:R-:W-:Y:S02]  /*99c0*/  ISETP.LT.OR P6, PT, R6, R225, P6 ;  /* 0x000000e10600720c */ /* 0x000fe400037c1670 */
[----:B------:R-:W-:Y:S02]  /*99d0*/  FSEL R19, R185, -INF , !P4 ;  /* 0xff800000b9137808 */ /* 0x000fe40006000000 */
[----:B------:R-:W-:Y:S02]  /*99e0*/  ISETP.GE.AND P4, PT, R4, R229, PT ;  /* 0x000000e50400720c */ /* 0x000fe40003f86270 */
[----:B------:R-:W-:-:S02]  /*99f0*/  FSEL R18, R176, -INF , !P6 ;  /* 0xff800000b0127808 */ /* 0x000fc40007000000 */
[----:B------:R-:W-:Y:S02]  /*9a00*/  FSEL R11, R184, -INF , !P1 ;  /* 0xff800000b80b7808 */ /* 0x000fe40004800000 */
[-C--:B------:R-:W-:Y:S02]  /*9a10*/  ISETP.GE.AND P6, PT, R3, R229.reuse, PT ;  /* 0x000000e50300720c */ /* 0x080fe40003fc6270 */
[----:B------:R-:W-:Y:S02]  /*9a20*/  ISETP.GE.AND P1, PT, R5, R229, PT ;  /* 0x000000e50500720c */ /* 0x000fe40003f26270 */
[-C--:B------:R-:W-:Y:S02]  /*9a30*/  ISETP.LT.OR P4, PT, R4, R225.reuse, P4 ;  /* 0x000000e10400720c */ /* 0x080fe40002781670 */
[-C--:B------:R-:W-:Y:S02]  /*9a40*/  ISETP.LT.OR P6, PT, R3, R225.reuse, P6 ;  /* 0x000000e10300720c */ /* 0x080fe400037c1670 */
[----:B------:R-:W-:-:S02]  /*9a50*/  ISETP.LT.OR P1, PT, R5, R225, P1 ;  /* 0x000000e10500720c */ /* 0x000fc40000f21670 */
[----:B------:R-:W-:Y:S02]  /*9a60*/  FSEL R182, R192, -INF , !P4 ;  /* 0xff800000c0b67808 */ /* 0x000fe40006000000 */
[----:B------:R-:W-:Y:S02]  /*9a70*/  ISETP.GE.AND P4, PT, R7, R228, PT ;  /* 0x000000e40700720c */ /* 0x000fe40003f86270 */
[----:B------:R-:W-:Y:S02]  /*9a80*/  FSEL R184, R193, -INF , !P6 ;  /* 0xff800000c1b87808 */ /* 0x000fe40007000000 */
[----:B------:R-:W-:Y:S02]  /*9a90*/  FSEL R21, R177, -INF , !P1 ;  /* 0xff800000b1157808 */ /* 0x000fe40004800000 */
[-C--:B------:R-:W-:Y:S02]  /*9aa0*/  ISETP.GE.AND P6, PT, R8, R229.reuse, PT ;  /* 0x000000e50800720c */ /* 0x080fe40003fc6270 */
[----:B------:R-:W-:-:S02]  /*9ab0*/  ISETP.GE.AND P1, PT, R2, R229, PT ;  /* 0x000000e50200720c */ /* 0x000fc40003f26270 */
[----:B------:R-:W-:Y:S02]  /*9ac0*/  ISETP.LT.OR P4, PT, R7, R224, P4 ;  /* 0x000000e00700720c */ /* 0x000fe40002781670 */
[----:B------:R-:W-:Y:S02]  /*9ad0*/  FMNMX.FTZ R12, R238, R10, !PT ;  /* 0x0000000aee0c7209 */ /* 0x000fe40007810000 */
[----:B------:R-:W-:Y:S02]  /*9ae0*/  FMNMX.FTZ R7, R237, R11, !PT ;  /* 0x0000000bed077209 */ /* 0x000fe40007810000 */
[-C--:B------:R-:W-:Y:S02]  /*9af0*/  ISETP.LT.OR P6, PT, R8, R225.reuse, P6 ;  /* 0x000000e10800720c */ /* 0x080fe400037c1670 */
[----:B------:R-:W-:Y:S02]  /*9b00*/  ISETP.LT.OR P1, PT, R2, R225, P1 ;  /* 0x000000e10200720c */ /* 0x000fe40000f21670 */
[----:B-1----:R-:W-:-:S02]  /*9b10*/  FMNMX.FTZ R0, R0, R22, !PT ;  /* 0x0000001600007209 */ /* 0x002fc40007810000 */
[----:B------:R-:W-:Y:S02]  /*9b20*/  FMNMX.FTZ R12, R17, R12, !PT ;  /* 0x0000000c110c7209 */ /* 0x000fe40007810000 */
[----:B------:R-:W-:Y:S01]  /*9b30*/  FMNMX.FTZ R7, R19, R7, !PT ;  /* 0x0000000713077209 */ /* 0x000fe20007810000 */
[----:B------:R-:W1:Y:S01]  /*9b40*/  SHFL.BFLY PT, R136, R0, 0x1, 0x1f ;  /* 0x0c201f0000887f89 */ /* 0x000e6200000e0000 */
[----:B------:R-:W-:Y:S02]  /*9b50*/  FSEL R191, R141, -INF , !P6 ;  /* 0xff8000008dbf7808 */ /* 0x000fe40007000000 */
[----:B------:R-:W-:Y:S02]  /*9b60*/  FSEL R190, R140, -INF , !P1 ;  /* 0xff8000008cbe7808 */ /* 0x000fe40004800000 */
[-C--:B------:R-:W-:Y:S02]  /*9b70*/  ISETP.GE.AND P6, PT, R5, R228.reuse, PT ;  /* 0x000000e40500720c */ /* 0x080fe40003fc6270 */
[----:B------:R-:W-:-:S02]  /*9b80*/  ISETP.GE.AND P1, PT, R6, R228, PT ;  /* 0x000000e40600720c */ /* 0x000fc40003f26270 */
[----:B------:R-:W-:Y:S02]  /*9b90*/  FMNMX.FTZ R12, R16, R12, !PT ;  /* 0x0000000c100c7209 */ /* 0x000fe40007810000 */
[----:B------:R-:W-:Y:S02]  /*9ba0*/  FMNMX.FTZ R7, R18, R7, !PT ;  /* 0x0000000712077209 */ /* 0x000fe40007810000 */
[-C--:B------:R-:W-:Y:S02]  /*9bb0*/  ISETP.LT.OR P6, PT, R5, R224.reuse, P6 ;  /* 0x000000e00500720c */ /* 0x080fe400037c1670 */
[----:B------:R-:W-:Y:S02]  /*9bc0*/  ISETP.LT.OR P1, PT, R6, R224, P1 ;  /* 0x000000e00600720c */ /* 0x000fe40000f21670 */
[----:B------:R-:W-:Y:S02]  /*9bd0*/  FSEL R5, R186, -INF , !P5 ;  /* 0xff800000ba057808 */ /* 0x000fe40006800000 */
[----:B------:R-:W-:-:S02]  /*9be0*/  FMNMX.FTZ R12, R20, R12, !PT ;  /* 0x0000000c140c7209 */ /* 0x000fc40007810000 */
[----:B------:R-:W-:Y:S02]  /*9bf0*/  FMNMX.FTZ R6, R21, R7, !PT ;  /* 0x0000000715067209 */ /* 0x000fe40007810000 */
[----:B------:R-:W-:Y:S02]  /*9c00*/  ISETP.GE.AND P5, PT, R4, R228, PT ;  /* 0x000000e40400720c */ /* 0x000fe40003fa6270 */
[----:B------:R-:W-:Y:S02]  /*9c10*/  FSEL R7, R187, -INF , !P4 ;  /* 0xff800000bb077808 */ /* 0x000fe40006000000 */
[----:B------:R-:W-:Y:S02]  /*9c20*/  FMNMX.FTZ R12, R183, R12, !PT ;  /* 0x0000000cb70c7209 */ /* 0x000fe40007810000 */
[----:B------:R-:W-:Y:S02]  /*9c30*/  FMNMX.FTZ R6, R182, R6, !PT ;  /* 0x00000006b6067209 */ /* 0x000fe40007810000 */
[----:B------:R-:W-:-:S02]  /*9c40*/  ISETP.GE.AND P4, PT, R3, R228, PT ;  /* 0x000000e40300720c */ /* 0x000fc40003f86270 */
[----:B------:R-:W-:Y:S02]  /*9c50*/  ISETP.LT.OR P5, PT, R4, R224, P5 ;  /* 0x000000e00400720c */ /* 0x000fe40002fa1670 */
[----:B------:R-:W-:Y:S02]  /*9c60*/  FMNMX.FTZ R4, R236, R5, !PT ;  /* 0x00000005ec047209 */ /* 0x000fe40007810000 */
[----:B------:R-:W-:Y:S02]  /*9c70*/  FMNMX.FTZ R12, R189, R12, !PT ;  /* 0x0000000cbd0c7209 */ /* 0x000fe40007810000 */
[----:B------:R-:W-:Y:S02]  /*9c80*/  FMNMX.FTZ R22, R184, R6, !PT ;  /* 0x00000006b8167209 */ /* 0x000fe40007810000 */
[----:B------:R-:W-:Y:S02]  /*9c90*/  ISETP.LT.OR P4, PT, R3, R224, P4 ;  /* 0x000000e00300720c */ /* 0x000fe40002781670 */
[----:B------:R-:W-:-:S02]  /*9ca0*/  FSEL R6, R178, -INF , !P1 ;  /* 0xff800000b2067808 */ /* 0x000fc40004800000 */
[----:B------:R-:W-:Y:S02]  /*9cb0*/  FMNMX.FTZ R3, R7, R4, !PT ;  /* 0x0000000407037209 */ /* 0x000fe40007810000 */
[----:B------:R-:W-:Y:S02]  /*9cc0*/  FMNMX.FTZ R135, R181, R12, !PT ;  /* 0x0000000cb5877209 */ /* 0x000fe40007810000 */
[----:B------:R-:W-:Y:S02]  /*9cd0*/  FSEL R4, R179, -INF , !P6 ;  /* 0xff800000b3047808 */ /* 0x000fe40007000000 */
[----:B------:R-:W-:Y:S01]  /*9ce0*/  FMNMX.FTZ R12, R6, R3, !PT ;  /* 0x00000003060c7209 */ /* 0x000fe20007810000 */
[----:B------:R-:W-:Y:S01]  /*9cf0*/  LDSM.16.MT88.4 R176, [R211+0xa000] ;  /* 0x00a00000d3b0783b */ /* 0x000fe20000004200 */
[----:B------:R-:W-:Y:S02]  /*9d00*/  ISETP.GE.AND P1, PT, R2, R228, PT ;  /* 0x000000e40200720c */ /* 0x000fe40003f26270 */
[----:B------:R-:W-:-:S02]  /*9d10*/  FSEL R185, R194, -INF , !P5 ;  /* 0xff800000c2b97808 */ /* 0x000fc40006800000 */
[----:B------:R-:W-:Y:S02]  /*9d20*/  FMNMX.FTZ R12, R4, R12, !PT ;  /* 0x0000000c040c7209 */ /* 0x000fe40007810000 */
[----:B------:R-:W-:Y:S02]  /*9d30*/  FSEL R186, R195, -INF , !P4 ;  /* 0xff800000c3ba7808 */ /* 0x000fe40006000000 */
[----:B-1----:R-:W-:Y:S02]  /*9d40*/  FMNMX.FTZ R136, R0, R136, !PT ;  /* 0x0000008800887209 */ /* 0x002fe40007810000 */
[----:B------:R-:W-:Y:S02]  /*9d50*/  ISETP.LT.OR P1, PT, R2, R224, P1 ;  /* 0x000000e00200720c */ /* 0x000fe40000f21670 */
[----:B------:R-:W-:Y:S02]  /*9d60*/  ISETP.GE.AND P4, PT, R8, R228, PT ;  /* 0x000000e40800720c */ /* 0x000fe40003f86270 */
[----:B------:R-:W-:Y:S01]  /*9d70*/  FMNMX.FTZ R0, R185, R12, !PT ;  /* 0x0000000cb9007209 */ /* 0x000fe20007810000 */
[----:B------:R-:W-:Y:S01]  /*9d80*/  FMUL.FTZ R12, R136, c[0x0][0x23c] ;  /* 0x00008f00880c7a20 */ /* 0x000fe20000410000 */
[----:B------:R-:W-:-:S02]  /*9d90*/  ISETP.LT.OR P4, PT, R8, R224, P4 ;  /* 0x000000e00800720c */ /* 0x000fc40002781670 */
[----:B------:R-:W-:Y:S02]  /*9da0*/  FSEL R192, R142, -INF , !P1 ;  /* 0xff8000008ec07808 */ /* 0x000fe40004800000 */
[----:B------:R-:W-:Y:S02]  /*9db0*/  FMNMX.FTZ R0, R186, R0, !PT ;  /* 0x00000000ba007209 */ /* 0x000fe40007810000 */
[----:B------:R-:W-:Y:S02]  /*9dc0*/  FMNMX.FTZ R22, R190, R22, !PT ;  /* 0x00000016be167209 */ /* 0x000fe40007810000 */
[----:B------:R-:W-:Y:S02]  /*9dd0*/  FSEL R187, R143, -INF , !P4 ;  /* 0xff8000008fbb7808 */ /* 0x000fe40006000000 */
[----:B------:R-:W-:Y:S01]  /*9de0*/  FMNMX.FTZ R0, R192, R0, !PT ;  /* 0x00000000c0007209 */ /* 0x000fe20007810000 */
[----:B------:R-:W-:Y:S01]  /*9df0*/  LDSM.16.MT88.4 R140, [R213+0xa000] ;  /* 0x00a00000d58c783b */ /* 0x000fe20000004200 */
[----:B------:R-:W-:-:S02]  /*9e00*/  FMNMX.FTZ R135, R188, R135, !PT ;  /* 0x00000087bc877209 */ /* 0x000fc40007810000 */
[----:B------:R-:W-:Y:S02]  /*9e10*/  FMNMX.FTZ R3, R191, R22, !PT ;  /* 0x00000016bf037209 */ /* 0x000fe40007810000 */
[----:B------:R-:W-:Y:S01]  /*9e20*/  FMNMX.FTZ R0, R187, R0, !PT ;  /* 0x00000000bb007209 */ /* 0x000fe20007810000 */
[----:B------:R-:W1:Y:S01]  /*9e30*/  SHFL.BFLY PT, R23, R135, 0x2, 0x1f ;  /* 0x0c401f0087177f89 */ /* 0x000e6200000e0000 */
[----:B------:R-:W-:-:S03]  /*9e40*/  FSETP.NEU.FTZ.AND P6, PT, R136, -INF , PT ;  /* 0xff8000008800780b */ /* 0x000fc60003fdd000 */
[----:B------:R-:W2:Y:S01]  /*9e50*/  SHFL.BFLY PT, R134, R3, 0x2, 0x1f ;  /* 0x0c401f0003867f89 */ /* 0x000ea200000e0000 */
[----:B------:R-:W-:-:S03]  /*9e60*/  FSEL R12, R12, RZ, P6 ;  /* 0x000000ff0c0c7208 */ /* 0x000fc60003000000 */
[----:B------:R-:W3:Y:S02]  /*9e70*/  SHFL.BFLY PT, R2, R0, 0x2, 0x1f ;  /* 0x0c401f0000027f89 */ /* 0x000ee400000e0000 */
[--C-:B------:R-:W-:Y:S02]  /*9e80*/  FFMA.FTZ R15, R15, c[0x0][0x23c], -R12.reuse ;  /* 0x00008f000f0f7a23 */ /* 0x100fe4000001080c */
[--C-:B------:R-:W-:Y:S02]  /*9e90*/  FFMA.FTZ R9, R9, c[0x0][0x23c], -R12.reuse ;  /* 0x00008f0009097a23 */ /* 0x100fe4000001080c */
[----:B------:R-:W-:Y:S01]  /*9ea0*/  MUFU.EX2 R233, R15 ;  /* 0x0000000f00e97308 */ /* 0x000fe20000000800 */
[--C-:B------:R-:W-:Y:S02]  /*9eb0*/  FFMA.FTZ R13, R13, c[0x0][0x23c], -R12.reuse ;  /* 0x00008f000d0d7a23 */ /* 0x100fe4000001080c */
[----:B------:R-:W-:-:S05]  /*9ec0*/  FFMA.FTZ R14, R14, c[0x0][0x23c], -R12 ;  /* 0x00008f000e0e7a23 */ /* 0x000fca000001080c */
[----:B------:R-:W-:Y:S01]  /*9ed0*/  MUFU.EX2 R235, R9 ;  /* 0x0000000900eb7308 */ /* 0x000fe20000000800 */
[----:B-1----:R-:W-:Y:S02]  /*9ee0*/  FMNMX.FTZ R135, R135, R23, !PT ;  /* 0x0000001787877209 */ /* 0x002fe40007810000 */
[----:B--2---:R-:W-:-:S03]  /*9ef0*/  FMNMX.FTZ R134, R134, R3, !PT ;  /* 0x0000000386867209 */ /* 0x004fc60007810000 */
[----:B------:R-:W1:Y:S02]  /*9f00*/  SHFL.BFLY PT, R22, R135, 0x1, 0x1f ;  /* 0x0c201f0087167f89 */ /* 0x000e6400000e0000 */
[----:B------:R-:W2:Y:S01]  /*9f10*/  MUFU.EX2 R234, R13 ;  /* 0x0000000d00ea7308 */ /* 0x000ea20000000800 */
[----:B---3--:R-:W-:Y:S01]  /*9f20*/  FMNMX.FTZ R0, R2, R0, !PT ;  /* 0x0000000002007209 */ /* 0x008fe20007810000 */
[----:B------:R-:W3:Y:S04]  /*9f30*/  SHFL.BFLY PT, R8, R134, 0x1, 0x1f ;  /* 0x0c201f0086087f89 */ /* 0x000ee800000e0000 */
[----:B------:R-:W4:Y:S02]  /*9f40*/  SHFL.BFLY PT, R137, R0, 0x1, 0x1f ;  /* 0x0c201f0000897f89 */ /* 0x000f2400000e0000 */
[----:B------:R-:W5:Y:S01]  /*9f50*/  MUFU.EX2 R240, R14 ;  /* 0x0000000e00f07308 */ /* 0x000f620000000800 */
[----:B-1----:R-:W-:-:S02]  /*9f60*/  FMNMX.FTZ R135, R135, R22, !PT ;  /* 0x0000001687877209 */ /* 0x002fc40007810000 */
[----:B---3--:R-:W-:-:S03]  /*9f70*/  FMNMX.FTZ R134, R134, R8, !PT ;  /* 0x0000000886867209 */ /* 0x008fc60007810000 */
[C---:B------:R-:W-:Y:S01]  /*9f80*/  FMUL.FTZ R3, R135.reuse, c[0x0][0x23c] ;  /* 0x00008f0087037a20 */ /* 0x040fe20000410000 */
[----:B------:R-:W-:Y:S02]  /*9f90*/  FSETP.NEU.FTZ.AND P5, PT, R135, -INF , PT ;  /* 0xff8000008700780b */ /* 0x000fe40003fbd000 */
[----:B----4-:R-:W-:Y:S01]  /*9fa0*/  FMNMX.FTZ R137, R0, R137, !PT ;  /* 0x0000008900897209 */ /* 0x010fe20007810000 */
[C---:B------:R-:W-:Y:S01]  /*9fb0*/  FMUL.FTZ R2, R134.reuse, c[0x0][0x23c] ;  /* 0x00008f0086027a20 */ /* 0x040fe20000410000 */
[----:B------:R-:W-:Y:S02]  /*9fc0*/  FSETP.NEU.FTZ.AND P4, PT, R134, -INF , PT ;  /* 0xff8000008600780b */ /* 0x000fe40003f9d000 */
[C---:B------:R-:W-:Y:S01]  /*9fd0*/  FSETP.NEU.FTZ.AND P1, PT, R137.reuse, -INF , PT ;  /* 0xff8000008900780b */ /* 0x040fe20003f3d000 */
[----:B------:R-:W-:Y:S01]  /*9fe0*/  FMUL.FTZ R0, R137, c[0x0][0x23c] ;  /* 0x00008f0089007a20 */ /* 0x000fe20000410000 */
[----:B------:R-:W-:Y:S02]  /*9ff0*/  FSEL R3, R3, RZ, P5 ;  /* 0x000000ff03037208 */ /* 0x000fe40002800000 */
[----:B------:R-:W-:-:S02]  /*a000*/  FSEL R2, R2, RZ, P4 ;  /* 0x000000ff02027208 */ /* 0x000fc40002000000 */
[----:B------:R-:W-:Y:S01]  /*a010*/  FSEL R0, R0, RZ, P1 ;  /* 0x000000ff00007208 */ /* 0x000fe20000800000 */
[--C-:B------:R-:W-:Y:S01]  /*a020*/  FFMA.FTZ R20, R20, c[0x0][0x23c], -R3.reuse ;  /* 0x00008f0014147a23 */ /* 0x100fe20000010803 */
[----:B--2---:R-:W-:Y:S01]  /*a030*/  F2FP.BF16.PACK_AB R8, R234, R235 ;  /* 0x000000ebea08723e */ /* 0x004fe200000010ff */
[----:B------:R-:W-:Y:S02]  /*a040*/  FFMA.FTZ R21, R21, c[0x0][0x23c], -R2 ;  /* 0x00008f0015157a23 */ /* 0x000fe40000010802 */
[--C-:B------:R-:W-:Y:S01]  /*a050*/  FFMA.FTZ R4, R4, c[0x0][0x23c], -R0.reuse ;  /* 0x00008f0004047a23 */ /* 0x100fe20000010800 */
[----:B------:R-:W-:Y:S01]  /*a060*/  MUFU.EX2 R232, R20 ;  /* 0x0000001400e87308 */ /* 0x000fe20000000800 */
[----:B------:R-:W-:Y:S02]  /*a070*/  FFMA.FTZ R5, R5, c[0x0][0x23c], -R0 ;  /* 0x00008f0005057a23 */ /* 0x000fe40000010800 */
[--C-:B------:R-:W-:Y:S02]  /*a080*/  FFMA.FTZ R16, R16, c[0x0][0x23c], -R3.reuse ;  /* 0x00008f0010107a23 */ /* 0x100fe40000010803 */
[----:B------:R-:W-:-:S02]  /*a090*/  FFMA.FTZ R10, R10, c[0x0][0x23c], -R3 ;  /* 0x00008f000a0a7a23 */ /* 0x000fc40000010803 */
[----:B------:R-:W-:Y:S01]  /*a0a0*/  FFMA.FTZ R17, R17, c[0x0][0x23c], -R3 ;  /* 0x00008f0011117a23 */ /* 0x000fe20000010803 */
[----:B------:R1:W-:Y:S01]  /*a0b0*/  MUFU.EX2 R204, R21 ;  /* 0x0000001500cc7308 */ /* 0x0003e20000000800 */
[----:B------:R-:W-:Y:S02]  /*a0c0*/  FFMA.FTZ R11, R11, c[0x0][0x23c], -R2 ;  /* 0x00008f000b0b7a23 */ /* 0x000fe40000010802 */
[----:B------:R-:W-:Y:S02]  /*a0d0*/  FFMA.FTZ R6, R6, c[0x0][0x23c], -R0 ;  /* 0x00008f0006067a23 */ /* 0x000fe40000010800 */
[--C-:B------:R-:W-:Y:S02]  /*a0e0*/  FFMA.FTZ R19, R19, c[0x0][0x23c], -R2.reuse ;  /* 0x00008f0013137a23 */ /* 0x100fe40000010802 */
[----:B------:R-:W-:Y:S01]  /*a0f0*/  FFMA.FTZ R18, R18, c[0x0][0x23c], -R2 ;  /* 0x00008f0012127a23 */ /* 0x000fe20000010802 */
[----:B------:R2:W-:Y:S01]  /*a100*/  MUFU.EX2 R195, R4 ;  /* 0x0000000400c37308 */ /* 0x0005e20000000800 */
[----:B------:R-:W-:Y:S01]  /*a110*/  FFMA.FTZ R7, R7, c[0x0][0x23c], -R0 ;  /* 0x00008f0007077a23 */ /* 0x000fe20000010800 */
[----:B-1----:R-:W1:Y:S06]  /*a120*/  LDSM.16.MT88.4 R20, [R209+0xa000] ;  /* 0x00a00000d114783b */ /* 0x002e6c0000004200 */
[----:B------:R3:W-:Y:S01]  /*a130*/  MUFU.EX2 R193, R5 ;  /* 0x0000000500c17308 */ /* 0x0007e20000000800 */
[----:B--2---:R-:W-:-:S07]  /*a140*/  FSEL R4, R135, RZ, P5 ;  /* 0x000000ff87047208 */ /* 0x004fce0002800000 */
[----:B------:R-:W-:Y:S01]  /*a150*/  MUFU.EX2 R207, R16 ;  /* 0x0000001000cf7308 */ /* 0x000fe20000000800 */
[----:B------:R-:W-:Y:S01]  /*a160*/  FADD.FTZ R4, R238, -R4 ;  /* 0x80000004ee047221 */ /* 0x000fe20000010000 */
[----:B---3--:R-:W-:-:S03]  /*a170*/  FSEL R5, R136, RZ, P6 ;  /* 0x000000ff88057208 */ /* 0x008fc60003000000 */
[----:B------:R-:W-:-:S03]  /*a180*/  FMUL.FTZ R15, R4, c[0x0][0x23c] ;  /* 0x00008f00040f7a20 */ /* 0x000fc60000410000 */
[----:B------:R5:W-:Y:S01]  /*a190*/  MUFU.EX2 R206, R10 ;  /* 0x0000000a00ce7308 */ /* 0x000be20000000800 */
[----:B------:R-:W-:Y:S01]  /*a1a0*/  FSEL R4, R137, RZ, P1 ;  /* 0x000000ff89047208 */ /* 0x000fe20000800000 */
[----:B------:R-:W-:-:S04]  /*a1b0*/  FADD.FTZ R5, R239, -R5 ;  /* 0x80000005ef057221 */ /* 0x000fc80000010000 */
[----:B------:R-:W-:Y:S02]  /*a1c0*/  FADD.FTZ R4, R236, -R4 ;  /* 0x80000004ec047221 */ /* 0x000fe40000010000 */
[----:B------:R-:W-:Y:S01]  /*a1d0*/  FMUL.FTZ R5, R5, c[0x0][0x23c] ;  /* 0x00008f0005057a20 */ /* 0x000fe20000410000 */
[----:B------:R-:W2:Y:S01]  /*a1e0*/  MUFU.EX2 R205, R17 ;  /* 0x0000001100cd7308 */ /* 0x000ea20000000800 */
[----:B------:R-:W-:Y:S01]  /*a1f0*/  FMUL.FTZ R4, R4, c[0x0][0x23c] ;  /* 0x00008f0004047a20 */ /* 0x000fe20000410000 */
[----:B-----5:R-:W-:-:S06]  /*a200*/  F2FP.BF16.PACK_AB R10, R240, R233 ;  /* 0x000000e9f00a723e */ /* 0x020fcc00000010ff */
[----:B------:R-:W3:Y:S08]  /*a210*/  MUFU.EX2 R16, R5 ;  /* 0x0000000500107308 */ /* 0x000ef00000000800 */
[----:B------:R-:W4:Y:S01]  /*a220*/  MUFU.EX2 R15, R15 ;  /* 0x0000000f000f7308 */ /* 0x000f220000000800 */
[----:B--2---:R-:W-:-:S07]  /*a230*/  F2FP.BF16.PACK_AB R9, R205, R206 ;  /* 0x000000cecd09723e */ /* 0x004fce00000010ff */
[----:B------:R2:W-:Y:S01]  /*a240*/  MUFU.EX2 R198, R11 ;  /* 0x0000000b00c67308 */ /* 0x0005e20000000800 */
[-C--:B---3--:R-:W-:Y:S02]  /*a250*/  FMUL.FTZ R144, R144, R16.reuse ;  /* 0x0000001090907220 */ /* 0x088fe40000410000 */
[-C--:B------:R-:W-:Y:S02]  /*a260*/  FMUL.FTZ R145, R145, R16.reuse ;  /* 0x0000001091917220 */ /* 0x080fe40000410000 */
[-C--:B------:R-:W-:Y:S02]  /*a270*/  FMUL.FTZ R156, R156, R16.reuse ;  /* 0x000000109c9c7220 */ /* 0x080fe40000410000 */
[----:B------:R-:W-:Y:S01]  /*a280*/  FMUL.FTZ R157, R157, R16 ;  /* 0x000000109d9d7220 */ /* 0x000fe20000410000 */
[----:B------:R3:W-:Y:S01]  /*a290*/  MUFU.EX2 R196, R6 ;  /* 0x0000000600c47308 */ /* 0x0007e20000000800 */
[-C--:B----4-:R-:W-:Y:S02]  /*a2a0*/  FMUL.FTZ R146, R146, R15.reuse ;  /* 0x0000000f92927220 */ /* 0x090fe40000410000 */
[----:B------:R-:W-:-:S02]  /*a2b0*/  FMUL.FTZ R147, R147, R15 ;  /* 0x0000000f93937220 */ /* 0x000fc40000410000 */
[-C--:B------:R-:W-:Y:S02]  /*a2c0*/  FMUL.FTZ R158, R158, R15.reuse ;  /* 0x0000000f9e9e7220 */ /* 0x080fe40000410000 */
[----:B------:R-:W-:Y:S01]  /*a2d0*/  FMUL.FTZ R159, R159, R15 ;  /* 0x0000000f9f9f7220 */ /* 0x000fe20000410000 */
[----:B--2---:R-:W-:Y:S01]  /*a2e0*/  F2FP.BF16.PACK_AB R11, R232, R207 ;  /* 0x000000cfe80b723e */ /* 0x004fe200000010ff */
[----:B------:R-:W-:Y:S01]  /*a2f0*/  MUFU.EX2 R197, R19 ;  /* 0x0000001300c57308 */ /* 0x000fe20000000800 */
[-C--:B------:R-:W-:Y:S02]  /*a300*/  FMUL.FTZ R160, R160, R16.reuse ;  /* 0x00000010a0a07220 */ /* 0x080fe40000410000 */
[----:B------:R-:W-:Y:S02]  /*a310*/  FMUL.FTZ R161, R161, R16 ;  /* 0x00000010a1a17220 */ /* 0x000fe40000410000 */
[-C--:B------:R-:W-:Y:S01]  /*a320*/  FMUL.FTZ R162, R162, R15.reuse ;  /* 0x0000000fa2a27220 */ /* 0x080fe20000410000 */
[----:B-1----:R-:W-:Y:S01]  /*a330*/  HMMA.16816.F32.BF16 R200, R8, R20, R144 ;  /* 0x0000001408c8723c */ /* 0x002fe20000041890 */
[----:B------:R-:W1:Y:S01]  /*a340*/  LDSM.16.MT88.4 R144, [R214+0xa000] ;  /* 0x00a00000d690783b */ /* 0x000e620000004200 */
[----:B---3--:R-:W-:Y:S01]  /*a350*/  FSEL R6, R134, RZ, P4 ;  /* 0x000000ff86067208 */ /* 0x008fe20002000000 */
[----:B------:R-:W2:Y:S01]  /*a360*/  MUFU.EX2 R199, R18 ;  /* 0x0000001200c77308 */ /* 0x000ea20000000800 */
[----:B------:R-:W-:-:S02]  /*a370*/  FMUL.FTZ R163, R163, R15 ;  /* 0x0000000fa3a37220 */ /* 0x000fc40000410000 */
[-C--:B------:R-:W-:Y:S02]  /*a380*/  FMUL.FTZ R116, R116, R16.reuse ;  /* 0x0000001074747220 */ /* 0x080fe40000410000 */
[----:B------:R-:W-:Y:S02]  /*a390*/  FADD.FTZ R5, R237, -R6 ;  /* 0x80000006ed057221 */ /* 0x000fe40000010000 */
[----:B------:R-:W-:Y:S01]  /*a3a0*/  FMUL.FTZ R117, R117, R16 ;  /* 0x0000001075757220 */ /* 0x000fe20000410000 */
[----:B------:R3:W4:Y:S01]  /*a3b0*/  MUFU.EX2 R194, R7 ;  /* 0x0000000700c27308 */ /* 0x0007220000000800 */
[----:B------:R-:W-:Y:S01]  /*a3c0*/  FMUL.FTZ R5, R5, c[0x0][0x23c] ;  /* 0x00008f0005057a20 */ /* 0x000fe20000410000 */
[----:B------:R-:W-:Y:S01]  /*a3d0*/  HMMA.16816.F32.BF16 R160, R8, R176, R160 ;  /* 0x000000b008a0723c */ /* 0x000fe200000418a0 */
[-C--:B------:R-:W-:Y:S02]  /*a3e0*/  FMUL.FTZ R118, R118, R15.reuse ;  /* 0x0000000f76767220 */ /* 0x080fe40000410000 */
[----:B------:R-:W-:-:S02]  /*a3f0*/  FMUL.FTZ R119, R119, R15 ;  /* 0x0000000f77777220 */ /* 0x000fc40000410000 */
[-C--:B------:R-:W-:Y:S01]  /*a400*/  FMUL.FTZ R172, R172, R16.reuse ;  /* 0x00000010acac7220 */ /* 0x080fe20000410000 */
[----:B------:R4:W5:Y:S01]  /*a410*/  MUFU.EX2 R14, R5 ;  /* 0x00000005000e7308 */ /* 0x0009620000000800 */
[----:B--2---:R-:W-:Y:S01]  /*a420*/  F2FP.BF16.PACK_AB R6, R204, R199 ;  /* 0x000000c7cc06723e */ /* 0x004fe200000010ff */
[----:B------:R-:W-:Y:S02]  /*a430*/  FMUL.FTZ R173, R173, R16 ;  /* 0x00000010adad7220 */ /* 0x000fe40000410000 */
[-C--:B------:R-:W-:Y:S01]  /*a440*/  FMUL.FTZ R174, R174, R15.reuse ;  /* 0x0000000faeae7220 */ /* 0x080fe20000410000 */
[----:B------:R-:W-:Y:S01]  /*a450*/  MOV R24, R200 ;  /* 0x000000c800187202 */ /* 0x000fe20000000f00 */
[----:B------:R-:W-:Y:S01]  /*a460*/  IMAD.MOV.U32 R19, RZ, RZ, R201 ;  /* 0x000000ffff137224 */ /* 0x000fe200078e00c9 */
[----:B------:R-:W-:Y:S01]  /*a470*/  MOV R18, R202 ;  /* 0x000000ca00127202 */ /* 0x000fe20000000f00 */
[----:B------:R2:W1:Y:S01]  /*a480*/  MUFU.EX2 R13, R4 ;  /* 0x00000004000d7308 */ /* 0x0004620000000800 */
[----:B---3--:R-:W-:Y:S01]  /*a490*/  F2FP.BF16.PACK_AB R7, R195, R196 ;  /* 0x000000c4c307723e */ /* 0x008fe200000010ff */
[----:B------:R-:W-:Y:S01]  /*a4a0*/  FMUL.FTZ R175, R175, R15 ;  /* 0x0000000fafaf7220 */ /* 0x000fe20000410000 */
[----:B------:R-:W-:Y:S01]  /*a4b0*/  MOV R17, R203 ;  /* 0x000000cb00117202 */ /* 0x000fe20000000f00 */
[----:B------:R-:W-:-:S02]  /*a4c0*/  FMUL.FTZ R128, R128, R16 ;  /* 0x0000001080807220 */ /* 0x000fc40000410000 */
[----:B------:R-:W-:Y:S01]  /*a4d0*/  FMUL.FTZ R129, R129, R16 ;  /* 0x0000001081817220 */ /* 0x000fe20000410000 */
[----:B----4-:R-:W-:Y:S01]  /*a4e0*/  F2FP.BF16.PACK_AB R5, R194, R193 ;  /* 0x000000c1c205723e */ /* 0x010fe200000010ff */
[-C--:B-----5:R-:W-:Y:S02]  /*a4f0*/  FMUL.FTZ R148, R148, R14.reuse ;  /* 0x0000000e94947220 */ /* 0x0a0fe40000410000 */
[-C--:B------:R-:W-:Y:S02]  /*a500*/  FMUL.FTZ R149, R149, R14.reuse ;  /* 0x0000000e95957220 */ /* 0x080fe40000410000 */
[-C--:B------:R-:W-:Y:S02]  /*a510*/  FMUL.FTZ R40, R40, R14.reuse ;  /* 0x0000000e28287220 */ /* 0x080fe40000410000 */
[----:B------:R-:W-:Y:S01]  /*a520*/  FMUL.FTZ R41, R41, R14 ;  /* 0x0000000e29297220 */ /* 0x000fe20000410000 */
[----:B--2---:R-:W-:Y:S01]  /*a530*/  F2FP.BF16.PACK_AB R4, R197, R198 ;  /* 0x000000c6c504723e */ /* 0x004fe200000010ff */
[----:B-1----:R-:W-:-:S02]  /*a540*/  FMUL.FTZ R150, R150, R13 ;  /* 0x0000000d96967220 */ /* 0x002fc40000410000 */
        /* <DEDUP_REMOVED lines=8> */
[----:B------:R-:W-:Y:S01]  /*a5d0*/  MOV R20, R24 ;  /* 0x0000001800147202 */ /* 0x000fe20000000f00 */
[-C--:B------:R-:W-:Y:S01]  /*a5e0*/  FMUL.FTZ R152, R152, R14.reuse ;  /* 0x0000000e98987220 */ /* 0x080fe20000410000 */
[----:B------:R-:W-:Y:S01]  /*a5f0*/  HMMA.16816.F32.BF16 R24, R4, R144, R40 ;  /* 0x000000900418723c */ /* 0x000fe20000041828 */
[----:B------:R-:W-:Y:S01]  /*a600*/  LDSM.16.MT88.4 R40, [R214+0xb000] ;  /* 0x00b00000d628783b */ /* 0x000fe20000004200 */
[----:B------:R-:W-:Y:S02]  /*a610*/  FMUL.FTZ R153, R153, R14 ;  /* 0x0000000e99997220 */ /* 0x000fe40000410000 */
[-C--:B------:R-:W-:Y:S02]  /*a620*/  FMUL.FTZ R154, R154, R13.reuse ;  /* 0x0000000d9a9a7220 */ /* 0x080fe40000410000 */
        /* <DEDUP_REMOVED lines=9> */
[C---:B------:R-:W-:Y:S01]  /*a6c0*/  HMMA.16816.F32.BF16 R164, R4.reuse, R176, R164 ;  /* 0x000000b004a4723c */ /* 0x040fe200000418a4 */
[----:B------:R-:W-:Y:S02]  /*a6d0*/  FMUL.FTZ R171, R171, R13 ;  /* 0x0000000dabab7220 */ /* 0x000fe40000410000 */
[----:B------:R-:W-:Y:S01]  /*a6e0*/  MOV R236, R25 ;  /* 0x0000001900ec7202 */ /* 0x000fe20000000f00 */
[----:B------:R-:W-:Y:S01]  /*a6f0*/  IMAD.MOV.U32 R203, RZ, RZ, R26 ;  /* 0x000000ffffcb7224 */ /* 0x000fe200078e001a */
[----:B------:R-:W-:Y:S01]  /*a700*/  MOV R202, R27 ;  /* 0x0000001b00ca7202 */ /* 0x000fe20000000f00 */
[----:B------:R-:W-:Y:S01]  /*a710*/  FMUL.FTZ R44, R44, R14 ;  /* 0x0000000e2c2c7220 */ /* 0x000fe20000410000 */
[----:B------:R-:W-:Y:S01]  /*a720*/  MOV R201, R24 ;  /* 0x0000001800c97202 */ /* 0x000fe20000000f00 */
[----:B------:R-:W-:Y:S01]  /*a730*/  FMUL.FTZ R45, R45, R14 ;  /* 0x0000000e2d2d7220 */ /* 0x000fe20000410000 */
[----:B------:R-:W1:Y:S01]  /*a740*/  LDSM.16.MT88.4 R24, [R213+0xb000] ;  /* 0x00b00000d518783b */ /* 0x000e620000004200 */
        /* <DEDUP_REMOVED lines=12> */
[-C--:B------:R-:W-:Y:S02]  /*a810*/  FMUL.FTZ R62, R62, R13.reuse ;  /* 0x0000000d3e3e7220 */ /* 0x080fe40000410000 */
        /* <DEDUP_REMOVED lines=15> */
[C---:B-1----:R-:W-:Y:S01]  /*a910*/  HMMA.16816.F32.BF16 R124, R4.reuse, R26, R124 ;  /* 0x0000001a047c723c */ /* 0x042fe2000004187c */
        /* <DEDUP_REMOVED lines=21> */
[----:B------:R-:W-:Y:S01]  /*aa70*/  IMAD.MOV.U32 R21, RZ, RZ, R127 ;  /* 0x000000ffff157224 */ /* 0x000fe200078e007f */
[----:B------:R-:W-:Y:S01]  /*aa80*/  HMMA.16816.F32.BF16 R104, R4, R40, R104 ;  /* 0x000000280468723c */ /* 0x000fe20000041868 */
[----:B------:R-:W-:Y:S01]  /*aa90*/  MOV R125, R250 ;  /* 0x000000fa007d7202 */ /* 0x000fe20000000f00 */
[----:B------:R-:W-:Y:S01]  /*aaa0*/  FMUL.FTZ R130, R130, R15 ;  /* 0x0000000f82827220 */ /* 0x000fe20000410000 */
[----:B------:R-:W-:Y:S01]  /*aab0*/  MOV R127, R245 ;  /* 0x000000f5007f7202 */ /* 0x000fe20000000f00 */
[----:B------:R-:W-:-:S02]  /*aac0*/  FMUL.FTZ R131, R131, R15 ;  /* 0x0000000f83837220 */ /* 0x000fc40000410000 */
[-C--:B------:R-:W-:Y:S02]  /*aad0*/  FMUL.FTZ R52, R52, R16.reuse ;  /* 0x0000001034347220 */ /* 0x080fe40000410000 */
        /* <DEDUP_REMOVED lines=9> */
[----:B------:R-:W-:Y:S01]  /*ab70*/  MOV R4, R124 ;  /* 0x0000007c00047202 */ /* 0x000fe20000000f00 */
[C---:B------:R-:W-:Y:S01]  /*ab80*/  HMMA.16816.F32.BF16 R248, R8.reuse, R22, R156 ;  /* 0x0000001608f8723c */ /* 0x040fe2000004189c */
[----:B------:R-:W-:Y:S01]  /*ab90*/  MOV R124, R202 ;  /* 0x000000ca007c7202 */ /* 0x000fe20000000f00 */
[----:B------:R-:W-:Y:S01]  /*aba0*/  IMAD.MOV.U32 R6, RZ, RZ, R236 ;  /* 0x000000ffff067224 */ /* 0x000fe200078e00ec */
[----:B------:R-:W-:Y:S01]  /*abb0*/  MOV R5, R201 ;  /* 0x000000c900057202 */ /* 0x000fe20000000f00 */
[-C--:B------:R-:W-:Y:S01]  /*abc0*/  FMUL.FTZ R36, R36, R16.reuse ;  /* 0x0000001024247220 */ /* 0x080fe20000410000 */
[----:B------:R-:W-:Y:S01]  /*abd0*/  MOV R7, R203 ;  /* 0x000000cb00077202 */ /* 0x000fe20000000f00 */
[----:B------:R-:W-:Y:S01]  /*abe0*/  FMUL.FTZ R37, R37, R16 ;  /* 0x0000001025257220 */ /* 0x000fe20000410000 */
[----:B------:R-:W-:Y:S01]  /*abf0*/  MOV R156, R4 ;  /* 0x00000004009c7202 */ /* 0x000fe20000000f00 */
[----:B------:R-:W-:Y:S01]  /*ac00*/  FFMA.FTZ R4, R133, c[0x0][0x23c], -R12 ;  /* 0x00008f0085047a23 */ /* 0x000fe2000001080c */
[----:B------:R-:W-:Y:S01]  /*ac10*/  MOV R159, R21 ;  /* 0x00000015009f7202 */ /* 0x000fe20000000f00 */
[----:B------:R-:W-:Y:S01]  /*ac20*/  IMAD.MOV.U32 R158, RZ, RZ, R139 ;  /* 0x000000ffff9e7224 */ /* 0x000fe200078e008b */
[----:B------:R-:W-:Y:S01]  /*ac30*/  MOV R157, R200 ;  /* 0x000000c8009d7202 */ /* 0x000fe20000000f00 */
[----:B------:R1:W-:Y:S01]  /*ac40*/  MUFU.EX2 R133, R4 ;  /* 0x0000000400857308 */ /* 0x0003e20000000800 */
        /* <DEDUP_REMOVED lines=9> */
[----:B-1----:R-:W-:Y:S01]  /*ace0*/  FFMA.FTZ R4, R138, c[0x0][0x23c], -R12 ;  /* 0x00008f008a047a23 */ /* 0x002fe2000001080c */
[C---:B------:R-:W-:Y:S01]  /*acf0*/  HMMA.16816.F32.BF16 R24, R8.reuse, R26, R128 ;  /* 0x0000001a0818723c */ /* 0x040fe20000041880 */
[-C--:B------:R-:W-:Y:S01]  /*ad00*/  FMUL.FTZ R69, R69, R16.reuse ;  /* 0x0000001045457220 */ /* 0x080fe20000410000 */
[----:B------:R-:W-:Y:S01]  /*ad10*/  MOV R175, R17 ;  /* 0x0000001100af7202 */ /* 0x000fe20000000f00 */
[----:B------:R-:W1:Y:S01]  /*ad20*/  MUFU.EX2 R139, R4 ;  /* 0x00000004008b7308 */ /* 0x000e620000000800 */
[----:B------:R-:W-:Y:S01]  /*ad30*/  FMUL.FTZ R70, R70, R15 ;  /* 0x0000000f46467220 */ /* 0x000fe20000410000 */
[----:B------:R-:W-:Y:S01]  /*ad40*/  MOV R178, R127 ;  /* 0x0000007f00b27202 */ /* 0x000fe20000000f00 */
        /* <DEDUP_REMOVED lines=8> */
[----:B------:R-:W-:Y:S01]  /*add0*/  FMUL.FTZ R85, R85, R16 ;  /* 0x0000001055557220 */ /* 0x000fe20000410000 */
[----:B-1----:R-:W-:Y:S01]  /*ade0*/  F2FP.BF16.PACK_AB R128, R139, R133 ;  /* 0x000000858b80723e */ /* 0x002fe200000010ff */
[----:B------:R-:W-:Y:S01]  /*adf0*/  FFMA.FTZ R4, R132, c[0x0][0x23c], -R12 ;  /* 0x00008f0084047a23 */ /* 0x000fe2000001080c */
[----:B------:R-:W-:Y:S01]  /*ae00*/  LDSM.16.MT88.4 R64, [R213+0xa800] ;  /* 0x00a80000d540783b */ /* 0x000fe20000004200 */
[----:B------:R-:W-:-:S02]  /*ae10*/  FMUL.FTZ R86, R86, R15 ;  /* 0x0000000f56567220 */ /* 0x000fc40000410000 */
[----:B------:R1:W-:Y:S01]  /*ae20*/  MUFU.EX2 R176, R4 ;  /* 0x0000000400b07308 */ /* 0x0003e20000000800 */
        /* <DEDUP_REMOVED lines=8> */
[----:B------:R-:W2:Y:S01]  /*aeb0*/  LDSM.16.MT88.4 R48, [R214+0xa800] ;  /* 0x00a80000d630783b */ /* 0x000ea20000004200 */
[----:B------:R-:W-:-:S02]  /*aec0*/  FMUL.FTZ R113, R113, R16 ;  /* 0x0000001071717220 */ /* 0x000fc40000410000 */
[-C--:B------:R-:W-:Y:S02]  /*aed0*/  FMUL.FTZ R114, R114, R15.reuse ;  /* 0x0000000f72727220 */ /* 0x080fe40000410000 */
[----:B-1----:R-:W-:Y:S01]  /*aee0*/  FFMA.FTZ R4, R180, c[0x0][0x23c], -R12 ;  /* 0x00008f00b4047a23 */ /* 0x002fe2000001080c */
[----:B------:R-:W-:Y:S01]  /*aef0*/  MOV R180, R156 ;  /* 0x0000009c00b47202 */ /* 0x000fe20000000f00 */
[-C--:B------:R-:W-:Y:S01]  /*af00*/  FMUL.FTZ R115, R115, R15.reuse ;  /* 0x0000000f73737220 */ /* 0x080fe20000410000 */
[----:B------:R-:W-:Y:S01]  /*af10*/  HMMA.16816.F32.BF16 R68, R8, R28, R68 ;  /* 0x0000001c0844723c */ /* 0x000fe20000041844 */
[----:B------:R1:W3:Y:S01]  /*af20*/  MUFU.EX2 R138, R4 ;  /* 0x00000004008a7308 */ /* 0x0002e20000000800 */
[-C--:B------:R-:W-:Y:S02]  /*af30*/  FMUL.FTZ R100, R100, R16.reuse ;  /* 0x0000001064647220 */ /* 0x080fe40000410000 */
[----:B------:R-:W-:Y:S02]  /*af40*/  FMUL.FTZ R101, R101, R16 ;  /* 0x0000001065657220 */ /* 0x000fe40000410000 */
[----:B------:R-:W-:-:S02]  /*af50*/  FMUL.FTZ R102, R102, R15 ;  /* 0x0000000f66667220 */ /* 0x000fc40000410000 */
[----:B------:R-:W-:Y:S01]  /*af60*/  HMMA.16816.F32.BF16 R140, R8, R30, R80 ;  /* 0x0000001e088c723c */ /* 0x000fe20000041850 */
[----:B------:R-:W4:Y:S01]  /*af70*/  LDSM.16.MT88.4 R80, [R209+0xb800] ;  /* 0x00b80000d150783b */ /* 0x000f220000004200 */
[----:B------:R-:W-:-:S06]  /*af80*/  FMUL.FTZ R103, R103, R15 ;  /* 0x0000000f67677220 */ /* 0x000fcc0000410000 */
[C---:B------:R-:W-:Y:S01]  /*af90*/  HMMA.16816.F32.BF16 R84, R8.reuse, R32, R84 ;  /* 0x000000200854723c */ /* 0x040fe20000041854 */
[----:B-1----:R-:W-:Y:S01]  /*afa0*/  FFMA.FTZ R4, R183, c[0x0][0x23c], -R3 ;  /* 0x00008f00b7047a23 */ /* 0x002fe20000010803 */
[----:B------:R-:W-:Y:S02]  /*afb0*/  MOV R183, R159 ;  /* 0x0000009f00b77202 */ /* 0x000fe40000000f00 */
[----:B------:R-:W-:Y:S01]  /*afc0*/  MOV R159, R7 ;  /* 0x00000007009f7202 */ /* 0x000fe20000000f00 */
[----:B------:R1:W-:Y:S01]  /*afd0*/  MUFU.EX2 R21, R4 ;  /* 0x0000000400157308 */ /* 0x0003e20000000800 */
[----:B------:R-:W-:Y:S02]  /*afe0*/  MOV R7, R125 ;  /* 0x0000007d00077202 */ /* 0x000fe40000000f00 */
[----:B------:R-:W-:Y:S01]  /*aff0*/  MOV R125, R19 ;  /* 0x00000013007d7202 */ /* 0x000fe20000000f00 */
[----:B------:R-:W-:Y:S01]  /*b000*/  HMMA.16816.F32.BF16 R32, R8, R34, R96 ;  /* 0x000000220820723c */ /* 0x000fe20000041860 */
[----:B---3--:R-:W-:Y:S01]  /*b010*/  F2FP.BF16.PACK_AB R130, R138, R176 ;  /* 0x000000b08a82723e */ /* 0x008fe200000010ff */
[----:B------:R-:W3:Y:S01]  /*b020*/  LDSM.16.MT88.4 R96, [R211+0xb800] ;  /* 0x00b80000d360783b */ /* 0x000ee20000004200 */
[----:B------:R-:W-:Y:S01]  /*b030*/  MOV R179, R7 ;  /* 0x0000000700b37202 */ /* 0x000fe20000000f00 */
[----:B------:R-:W-:-:S04]  /*b040*/  IMAD.MOV.U32 R173, RZ, RZ, R125 ;  /* 0x000000ffffad7224 */ /* 0x000fc800078e007d */
[----:B------:R-:W-:Y:S01]  /*b050*/  HMMA.16816.F32.BF16 R28, R8, R42, R112 ;  /* 0x0000002a081c723c */ /* 0x000fe20000041870 */
[----:B------:R-:W5:Y:S01]  /*b060*/  LDSM.16.MT88.4 R112, [R214+0xb800] ;  /* 0x00b80000d670783b */ /* 0x000f620000004200 */
[----:B-1----:R-:W-:-:S04]  /*b070*/  FFMA.FTZ R4, R189, c[0x0][0x23c], -R3 ;  /* 0x00008f00bd047a23 */ /* 0x002fc80000010803 */
[----:B------:R1:W1:Y:S02]  /*b080*/  MUFU.EX2 R23, R4 ;  /* 0x0000000400177308 */ /* 0x0002640000000800 */
[----:B------:R-:W-:Y:S07]  /*b090*/  HMMA.16816.F32.BF16 R100, R8, R40, R100 ;  /* 0x000000280864723c */ /* 0x000fee0000041864 */
[----:B------:R-:W-:Y:S02]  /*b0a0*/  FFMA.FTZ R11, R178, R16, R235 ;  /* 0x00000010b20b7223 */ /* 0x000fe400000100eb */
[----:B------:R-:W-:-:S02]  /*b0b0*/  FFMA.FTZ R8, R179, R15, R206 ;  /* 0x0000000fb3087223 */ /* 0x000fc400000100ce */
[----:B------:R-:W-:Y:S02]  /*b0c0*/  FADD.FTZ R11, R234, R11 ;  /* 0x0000000bea0b7221 */ /* 0x000fe40000010000 */
[----:B------:R-:W-:Y:S02]  /*b0d0*/  FADD.FTZ R10, R205, R8 ;  /* 0x00000008cd0a7221 */ /* 0x000fe40000010000 */
[--C-:B-1----:R-:W-:Y:S01]  /*b0e0*/  FFMA.FTZ R4, R181, c[0x0][0x23c], -R3.reuse ;  /* 0x00008f00b5047a23 */ /* 0x102fe20000010803 */
[----:B------:R-:W-:Y:S01]  /*b0f0*/  MOV R181, R157 ;  /* 0x0000009d00b57202 */ /* 0x000fe20000000f00 */
[----:B------:R-:W-:Y:S01]  /*b100*/  FFMA.FTZ R3, R188, c[0x0][0x23c], -R3 ;  /* 0x00008f00bc037a23 */ /* 0x000fe20000010803 */
[----:B------:R-:W-:Y:S01]  /*b110*/  MOV R157, R5 ;  /* 0x00000005009d7202 */ /* 0x000fe20000000f00 */
[----:B------:R-:W-:Y:S01]  /*b120*/  IMAD.MOV.U32 R5, RZ, RZ, R124 ;  /* 0x000000ffff057224 */ /* 0x000fe200078e007c */
[----:B------:R-:W-:Y:S01]  /*b130*/  MOV R124, R20 ;  /* 0x00000014007c7202 */ /* 0x000fe20000000f00 */
[----:B------:R1:W-:Y:S01]  /*b140*/  MUFU.EX2 R22, R3 ;  /* 0x0000000300167308 */ /* 0x0003e20000000800 */
[----:B------:R-:W-:-:S02]  /*b150*/  MOV R188, R157 ;  /* 0x0000009d00bc7202 */ /* 0x000fc40000000f00 */
[----:B------:R-:W-:Y:S02]  /*b160*/  MOV R172, R124 ;  /* 0x0000007c00ac7202 */ /* 0x000fe40000000f00 */
[----:B------:R-:W-:-:S03]  /*b170*/  F2FP.BF16.PACK_AB R129, R23, R21 ;  /* 0x000000151781723e */ /* 0x000fc600000010ff */
[----:B------:R-:W2:Y:S01]  /*b180*/  MUFU.EX2 R132, R4 ;  /* 0x0000000400847308 */ /* 0x000ea20000000800 */
[----:B-1----:R-:W-:Y:S02]  /*b190*/  FFMA.FTZ R3, R182, c[0x0][0x23c], -R2 ;  /* 0x00008f00b6037a23 */ /* 0x002fe40000010802 */
[----:B------:R-:W-:Y:S01]  /*b1a0*/  IMAD.MOV.U32 R182, RZ, RZ, R158 ;  /* 0x000000ffffb67224 */ /* 0x000fe200078e009e */
[----:B------:R-:W-:-:S04]  /*b1b0*/  MOV R158, R6 ;  /* 0x00000006009e7202 */ /* 0x000fc80000000f00 */
[----:B------:R1:W-:Y:S01]  /*b1c0*/  MUFU.EX2 R20, R3 ;  /* 0x0000000300147308 */ /* 0x0003e20000000800 */
[----:B------:R-:W-:Y:S01]  /*b1d0*/  MOV R6, R126 ;  /* 0x0000007e00067202 */ /* 0x000fe20000000f00 */
[----:B------:R-:W-:Y:S01]  /*b1e0*/  IMAD.MOV.U32 R126, RZ, RZ, R18 ;  /* 0x000000ffff7e7224 */ /* 0x000fe200078e0012 */
[----:B------:R-:W-:Y:S02]  /*b1f0*/  MOV R189, R158 ;  /* 0x0000009e00bd7202 */ /* 0x000fe40000000f00 */
[----:B--2---:R-:W-:Y:S02]  /*b200*/  F2FP.BF16.PACK_AB R131, R22, R132 ;  /* 0x000000841683723e */ /* 0x004fe400000010ff */
[----:B------:R-:W-:Y:S02]  /*b210*/  MOV R174, R126 ;  /* 0x0000007e00ae7202 */ /* 0x000fe40000000f00 */
[----:B------:R-:W-:-:S03]  /*b220*/  MOV R177, R6 ;  /* 0x0000000600b17202 */ /* 0x000fc60000000f00 */
[----:B------:R-:W-:Y:S01]  /*b230*/  HMMA.16816.F32.BF16 R36, R128, R48, R36 ;  /* 0x000000308024723c */ /* 0x000fe20000041824 */
[----:B-1----:R-:W-:-:S04]  /*b240*/  FFMA.FTZ R3, R184, c[0x0][0x23c], -R2 ;  /* 0x00008f00b8037a23 */ /* 0x002fc80000010802 */
[----:B------:R1:W2:Y:S03]  /*b250*/  MUFU.EX2 R19, R3 ;  /* 0x0000000300137308 */ /* 0x0002a60000000800 */
[C---:B------:R-:W-:Y:S08]  /*b260*/  HMMA.16816.F32.BF16 R52, R128.reuse, R64, R52 ;  /* 0x000000408034723c */ /* 0x040ff00000041834 */
[C---:B----4-:R-:W-:Y:S01]  /*b270*/  HMMA.16816.F32.BF16 R68, R128.reuse, R80, R68 ;  /* 0x000000508044723c */ /* 0x050fe20000041844 */
[--C-:B-1----:R-:W-:Y:S01]  /*b280*/  FFMA.FTZ R3, R190, c[0x0][0x23c], -R2.reuse ;  /* 0x00008f00be037a23 */ /* 0x102fe20000010802 */
[----:B------:R-:W-:Y:S01]  /*b290*/  MOV R190, R159 ;  /* 0x0000009f00be7202 */ /* 0x000fe20000000f00 */
[----:B------:R-:W-:Y:S01]  /*b2a0*/  FFMA.FTZ R2, R191, c[0x0][0x23c], -R2 ;  /* 0x00008f00bf027a23 */ /* 0x000fe20000010802 */
[----:B------:R-:W1:Y:S01]  /*b2b0*/  LDSM.16.MT88.4 R156, [R209+0xa800] ;  /* 0x00a80000d19c783b */ /* 0x000e620000004200 */
[----:B------:R-:W-:Y:S01]  /*b2c0*/  MOV R191, R5 ;  /* 0x0000000500bf7202 */ /* 0x000fe20000000f00 */
[----:B------:R-:W-:Y:S01]  /*b2d0*/  MUFU.EX2 R18, R3 ;  /* 0x0000000300127308 */ /* 0x000fe20000000800 */
[----:B--2---:R-:W-:Y:S01]  /*b2e0*/  F2FP.BF16.PACK_AB R124, R19, R20 ;  /* 0x00000014137c723e */ /* 0x004fe200000010ff */
[----:B------:R-:W2:Y:S01]  /*b2f0*/  LDSM.16.MT88.4 R4, [R213+0xb800] ;  /* 0x00b80000d504783b */ /* 0x000ea20000004200 */
[C---:B---3--:R-:W-:Y:S05]  /*b300*/  HMMA.16816.F32.BF16 R84, R128.reuse, R96, R84 ;  /* 0x000000608054723c */ /* 0x048fea0000041854 */
[----:B------:R3:W4:Y:S03]  /*b310*/  MUFU.EX2 R17, R2 ;  /* 0x0000000200117308 */ /* 0x0007260000000800 */
[----:B-----5:R-:W-:Y:S01]  /*b320*/  HMMA.16816.F32.BF16 R100, R128, R112, R100 ;  /* 0x000000708064723c */ /* 0x020fe20000041864 */
[----:B---3--:R-:W-:Y:S01]  /*b330*/  FFMA.FTZ R2, R185, c[0x0][0x23c], -R0 ;  /* 0x00008f00b9027a23 */ /* 0x008fe20000010800 */
[----:B----4-:R-:W-:-:S03]  /*b340*/  F2FP.BF16.PACK_AB R126, R17, R18 ;  /* 0x00000012117e723e */ /* 0x010fc600000010ff */
[----:B------:R3:W-:Y:S03]  /*b350*/  MUFU.EX2 R12, R2 ;  /* 0x00000002000c7308 */ /* 0x0007e60000000800 */
[----:B-1----:R-:W-:Y:S01]  /*b360*/  HMMA.16816.F32.BF16 R144, R128, R156, R172 ;  /* 0x0000009c8090723c */ /* 0x002fe200000418ac */
[----:B------:R-:W1:Y:S01]  /*b370*/  LDSM.16.MT88.4 R172, [R211+0xa800] ;  /* 0x00a80000d3ac783b */ /* 0x000e620000004200 */
[----:B---3--:R-:W-:-:S06]  /*b380*/  FFMA.FTZ R2, R186, c[0x0][0x23c], -R0 ;  /* 0x00008f00ba027a23 */ /* 0x008fcc0000010800 */
[----:B--2---:R-:W-:Y:S01]  /*b390*/  HMMA.16816.F32.BF16 R116, R128, R4, R116 ;  /* 0x000000048074723c */ /* 0x004fe20000041874 */
[----:B------:R2:W3:Y:S02]  /*b3a0*/  MUFU.EX2 R3, R2 ;  /* 0x0000000200037308 */ /* 0x0004e40000000800 */
[--C-:B--2---:R-:W-:Y:S01]  /*b3b0*/  FFMA.FTZ R2, R192, c[0x0][0x23c], -R0.reuse ;  /* 0x00008f00c0027a23 */ /* 0x104fe20000010800 */
[----:B---3--:R-:W-:Y:S01]  /*b3c0*/  F2FP.BF16.PACK_AB R125, R3, R12 ;  /* 0x0000000c037d723e */ /* 0x008fe200000010ff */
[----:B------:R-:W-:-:S04]  /*b3d0*/  FFMA.FTZ R0, R187, c[0x0][0x23c], -R0 ;  /* 0x00008f00bb007a23 */ /* 0x000fc80000010800 */
[----:B------:R-:W-:Y:S08]  /*b3e0*/  MUFU.EX2 R2, R2 ;  /* 0x0000000200027308 */ /* 0x000ff00000000800 */
[----:B------:R-:W2:Y:S01]  /*b3f0*/  MUFU.EX2 R0, R0 ;  /* 0x0000000000007308 */ /* 0x000ea20000000800 */
[----:B-1----:R-:W-:Y:S01]  /*b400*/  HMMA.16816.F32.BF16 R160, R128, R172, R160 ;  /* 0x000000ac80a0723c */ /* 0x002fe200000418a0 */
[----:B--2---:R-:W-:-:S07]  /*b410*/  F2FP.BF16.PACK_AB R127, R0, R2 ;  /* 0x00000002007f723e */ /* 0x004fce00000010ff */
[C---:B------:R-:W-:Y:S07]  /*b420*/  HMMA.16816.F32.BF16 R120, R124.reuse, R4, R120 ;  /* 0x000000047c78723c */ /* 0x040fee0000041878 */
[----:B------:R-:W-:Y:S01]  /*b430*/  FFMA.FTZ R5, R177, R14, R198 ;  /* 0x0000000eb1057223 */ /* 0x000fe200000100c6 */
[----:B------:R-:W-:Y:S01]  /*b440*/  HMMA.16816.F32.BF16 R148, R124, R156, R148 ;  /* 0x0000009c7c94723c */ /* 0x000fe20000041894 */
[----:B------:R-:W-:Y:S02]  /*b450*/  FFMA.FTZ R4, R241, R13, R193 ;  /* 0x0000000df1047223 */ /* 0x000fe400000100c1 */
[----:B------:R-:W-:-:S02]  /*b460*/  FADD.FTZ R9, R197, R5 ;  /* 0x00000005c5097221 */ /* 0x000fc40000010000 */
        /* <DEDUP_REMOVED lines=49> */
[----:B------:R1:W-:Y:S04]  /*b780*/  STL [R1], R244 ;  /* 0x000000f401007387 */ /* 0x0003e80000100800 */
[----:B------:R1:W-:Y:S01]  /*b790*/  STL [R1+0x4], R245 ;  /* 0x000004f501007387 */ /* 0x0003e20000100800 */
[----:B------:R-:W-:Y:S05]  /*b7a0*/  @!P0 BRA `(.L_x_1123) ;  /* 0x00005ba000008947 */ /* 0x000fea0003800000 */
[----:B------:R-:W2:Y:S01]  /*b7b0*/  LDL.64 R178, [R1+0x40] ;  /* 0x0000400001b27983 */ /* 0x000ea20000100a00 */
        /* <DEDUP_REMOVED lines=16> */
[----:B------:R-:W-:Y:S02]  /*b8c0*/  LEA.HI.X R3, R4, R243, R3, 0x5, P1 ;  /* 0x000000f304037211 */ /* 0x000fe400008f2c03 */
        /* <DEDUP_REMOVED lines=33> */
[----:B--2---:R-:W2:Y:S04]  /*bae0*/  LDSM.16.M88.4 R8, [R210] ;  /* 0x00000000d208783b */ /* 0x004ea80000000200 */
[----:B------:R-:W-:Y:S04]  /*baf0*/  LDSM.16.M88.4 R28, [R219] ;  /* 0x00000000db1c783b */ /* 0x000fe80000000200 */
[----:B---3--:R-:W3:Y:S04]  /*bb00*/  LDSM.16.M88.4 R4, [R210+0x2000] ;  /* 0x00200000d204783b */ /* 0x008ee80000000200 */
[----:B------:R-:W4:Y:S04]  /*bb10*/  LDSM.16.M88.4 R16, [R212] ;  /* 0x00000000d410783b */ /* 0x000f280000000200 */
[----:B------:R-:W0:Y:S01]  /*bb20*/  LDGDEPBAR ;  /* 0x00000000000079af */ /* 0x000e220000000000 */
[----:B--2---:R-:W-:Y:S08]  /*bb30*/  HMMA.16816.F32.BF16 R200, R8, R24, RZ ;  /* 0x0000001808c8723c */ /* 0x004ff000000418ff */
[C---:B---3--:R-:W-:Y:S08]  /*bb40*/  HMMA.16816.F32.BF16 R184, R4.reuse, R20, RZ ;  /* 0x0000001404b8723c */ /* 0x048ff000000418ff */
        /* <DEDUP_REMOVED lines=8> */
[----:B------:R-:W2:Y:S04]  /*bbd0*/  LDSM.16.M88.4 R20, [R217+0x8800] ;  /* 0x00880000d914783b */ /* 0x000ea80000000200 */
[----:B------:R-:W3:Y:S03]  /*bbe0*/  LDSM.16.M88.4 R8, [R218] ;  /* 0x00000000da08783b */ /* 0x000ee60000000200 */
[C---:B------:R-:W-:Y:S08]  /*bbf0*/  HMMA.16816.F32.BF16 R232, R12.reuse, R32, R184 ;  /* 0x000000200ce8723c */ /* 0x040ff000000418b8 */
[C---:B------:R-:W-:Y:S08]  /*bc00*/  HMMA.16816.F32.BF16 R240, R12.reuse, R28, R196 ;  /* 0x0000001c0cf0723c */ /* 0x040ff000000418c4 */
[C---:B------:R-:W-:Y:S08]  /*bc10*/  HMMA.16816.F32.BF16 R236, R12.reuse, R30, R192 ;  /* 0x0000001e0cec723c */ /* 0x040ff000000418c0 */
[----:B------:R-:W-:Y:S01]  /*bc20*/  HMMA.16816.F32.BF16 R204, R12, R34, R180 ;  /* 0x000000220ccc723c */ /* 0x000fe200000418b4 */
[----:B------:R-:W-:Y:S07]  /*bc30*/  LDSM.16.M88.4 R12, [R216+0x2000] ;  /* 0x00200000d80c783b */ /* 0x000fee0000000200 */
[C---:B----4-:R-:W-:Y:S08]  /*bc40*/  HMMA.16816.F32.BF16 R200, R16.reuse, R28, R200 ;  /* 0x0000001c10c8723c */ /* 0x050ff000000418c8 */
[C---:B------:R-:W-:Y:S01]  /*bc50*/  HMMA.16816.F32.BF16 R192, R16.reuse, R30, R188 ;  /* 0x0000001e10c0723c */ /* 0x040fe200000418bc */
[----:B------:R-:W4:Y:S07]  /*bc60*/  LDSM.16.M88.4 R28, [R215+0x800] ;  /* 0x00080000d71c783b */ /* 0x000f2e0000000200 */
[C---:B------:R-:W-:Y:S08]  /*bc70*/  HMMA.16816.F32.BF16 R196, R16.reuse, R32, R176 ;  /* 0x0000002010c4723c */ /* 0x040ff000000418b0 */
[----:B------:R-:W-:Y:S01]  /*bc80*/  HMMA.16816.F32.BF16 R184, R16, R34, R140 ;  /* 0x0000002210b8723c */ /* 0x000fe2000004188c */
[----:B------:R-:W5:Y:S04]  /*bc90*/  LDSM.16.M88.4 R32, [R215] ;  /* 0x00000000d720783b */ /* 0x000f680000000200 */
[----:B------:R-:W1:Y:S03]  /*bca0*/  LDSM.16.M88.4 R16, [R216] ;  /* 0x00000000d810783b */ /* 0x000e660000000200 */
[C---:B--2---:R-:W-:Y:S08]  /*bcb0*/  HMMA.16816.F32.BF16 R140, R4.reuse, R20, R232 ;  /* 0x00000014048c723c */ /* 0x044ff000000418e8 */
[C---:B------:R-:W-:Y:S08]  /*bcc0*/  HMMA.16816.F32.BF16 R180, R4.reuse, R24, R240 ;  /* 0x0000001804b4723c */ /* 0x040ff000000418f0 */
[C---:B------:R-:W-:Y:S08]  /*bcd0*/  HMMA.16816.F32.BF16 R176, R4.reuse, R26, R236 ;  /* 0x0000001a04b0723c */ /* 0x040ff000000418ec */
[----:B------:R-:W-:Y:S01]  /*bce0*/  HMMA.16816.F32.BF16 R188, R4, R22, R204 ;  /* 0x0000001604bc723c */ /* 0x000fe200000418cc */
[----:B------:R-:W-:Y:S07]  /*bcf0*/  LDSM.16.M88.4 R4, [R210+0x6000] ;  /* 0x00600000d204783b */ /* 0x000fee0000000200 */
[C---:B---3--:R-:W-:Y:S08]  /*bd00*/  HMMA.16816.F32.BF16 R236, R8.reuse, R24, R200 ;  /* 0x0000001808ec723c */ /* 0x048ff000000418c8 */
[C---:B------:R-:W-:Y:S01]  /*bd10*/  HMMA.16816.F32.BF16 R232, R8.reuse, R26, R192 ;  /* 0x0000001a08e8723c */ /* 0x040fe200000418c0 */
[----:B------:R-:W-:Y:S07]  /*bd20*/  LDSM.16.M88.4 R24, [R208+0x9000] ;  /* 0x00900000d018783b */ /* 0x000fee0000000200 */
[C---:B------:R-:W-:Y:S08]  /*bd30*/  HMMA.16816.F32.BF16 R200, R8.reuse, R20, R196 ;  /* 0x0000001408c8723c */ /* 0x040ff000000418c4 */
[----:B------:R-:W-:Y:S01]  /*bd40*/  HMMA.16816.F32.BF16 R192, R8, R22, R184 ;  /* 0x0000001608c0723c */ /* 0x000fe200000418b8 */
[----:B------:R-:W2:Y:S04]  /*bd50*/  LDSM.16.M88.4 R20, [R208+0x9800] ;  /* 0x00980000d014783b */ /* 0x000ea80000000200 */
[----:B------:R-:W3:Y:S03]  /*bd60*/  LDSM.16.M88.4 R8, [R210+0x4000] ;  /* 0x00400000d208783b */ /* 0x000ee60000000200 */
[C---:B----4-:R-:W-:Y:S01]  /*bd70*/  HMMA.16816.F32.BF16 R196, R12.reuse, R28, R140 ;  /* 0x0000001c0cc4723c */ /* 0x050fe2000004188c */
[----:B------:R-:W-:Y:S07]  /*bd80*/  LDSM.16.M88.4 R140, [R221] ;  /* 0x00000000dd8c783b */ /* 0x000fee0000000200 */
[C---:B-----5:R-:W-:Y:S08]  /*bd90*/  HMMA.16816.F32.BF16 R240, R12.reuse, R32, R180 ;  /* 0x000000200cf0723c */ /* 0x060ff000000418b4 */
[C---:B------:R-:W-:Y:S08]  /*bda0*/  HMMA.16816.F32.BF16 R204, R12.reuse, R34, R176 ;  /* 0x000000220ccc723c */ /* 0x040ff000000418b0 */
[----:B------:R-:W-:Y:S01]  /*bdb0*/  HMMA.16816.F32.BF16 R188, R12, R30, R188 ;  /* 0x0000001e0cbc723c */ /* 0x000fe200000418bc */
[----:B------:R-:W4:Y:S07]  /*bdc0*/  LDSM.16.M88.4 R12, [R212+0x6000] ;  /* 0x00600000d40c783b */ /* 0x000f2e0000000200 */
[C---:B-1----:R-:W-:Y:S08]  /*bdd0*/  HMMA.16816.F32.BF16 R184, R16.reuse, R32, R236 ;  /* 0x0000002010b8723c */ /* 0x042ff000000418ec */
[C---:B------:R-:W-:Y:S01]  /*bde0*/  HMMA.16816.F32.BF16 R180, R16.reuse, R34, R232 ;  /* 0x0000002210b4723c */ /* 0x040fe200000418e8 */
[----:B------:R-:W1:Y:S07]  /*bdf0*/  LDSM.16.M88.4 R32, [R220] ;  /* 0x00000000dc20783b */ /* 0x000e6e0000000200 */
[C---:B------:R-:W-:Y:S08]  /*be00*/  HMMA.16816.F32.BF16 R176, R16.reuse, R28, R200 ;  /* 0x0000001c10b0723c */ /* 0x040ff000000418c8 */
[----:B------:R-:W-:Y:S01]  /*be10*/  HMMA.16816.F32.BF16 R28, R16, R30, R192 ;  /* 0x0000001e101c723c */ /* 0x000fe200000418c0 */
[----:B------:R-:W5:Y:S07]  /*be20*/  LDSM.16.M88.4 R16, [R212+0x4000] ;  /* 0x00400000d410783b */ /* 0x000f6e0000000200 */
        /* <DEDUP_REMOVED lines=8> */
[C---:B------:R-:W-:Y:S01]  /*beb0*/  HMMA.16816.F32.BF16 R180, R8.reuse, R22, R28 ;  /* 0x0000001608b4723c */ /* 0x040fe2000004181c */
[----:B------:R-:W2:Y:S07]  /*bec0*/  LDSM.16.M88.4 R28, [R217+0x9000] ;  /* 0x00900000d91c783b */ /* 0x000eae0000000200 */
[----:B------:R-:W-:Y:S08]  /*bed0*/  HMMA.16816.F32.BF16 R184, R8, R20, R176 ;  /* 0x0000001408b8723c */ /* 0x000ff000000418b0 */
[C---:B----4-:R-:W-:Y:S08]  /*bee0*/  HMMA.16816.F32.BF16 R176, R12.reuse, R140, R232 ;  /* 0x0000008c0cb0723c */ /* 0x050ff000000418e8 */
[C---:B------:R-:W-:Y:S08]  /*bef0*/  HMMA.16816.F32.BF16 R20, R12.reuse, R142, R204 ;  /* 0x0000008e0c14723c */ /* 0x040ff000000418cc */
[C---:B-1----:R-:W-:Y:S08]  /*bf00*/  HMMA.16816.F32.BF16 R8, R12.reuse, R32, R200 ;  /* 0x000000200c08723c */ /* 0x042ff000000418c8 */
[----:B------:R-:W-:Y:S01]  /*bf10*/  HMMA.16816.F32.BF16 R196, R12, R34, R196 ;  /* 0x000000220cc4723c */ /* 0x000fe200000418c4 */
[----:B------:R-:W1:Y:S07]  /*bf20*/  LDSM.16.M88.4 R12, [R218+0x4000] ;  /* 0x00400000da0c783b */ /* 0x000e6e0000000200 */
[C---:B-----5:R-:W-:Y:S08]  /*bf30*/  HMMA.16816.F32.BF16 R232, R16.reuse, R140, R192 ;  /* 0x0000008c10e8723c */ /* 0x060ff000000418c0 */
        /* <DEDUP_REMOVED lines=8> */
[----:B------:R-:W2:Y:S07]  /*bfc0*/  LDSM.16.M88.4 R8, [R216+0x6000] ;  /* 0x00600000d808783b */ /* 0x000eae0000000200 */
[----:B------:R-:W-:Y:S01]  /*bfd0*/  HMMA.16816.F32.BF16 R176, R4, R26, R196 ;  /* 0x0000001a04b0723c */ /* 0x000fe200000418c4 */
[----:B------:R-:W3:Y:S01]  /*bfe0*/  LDSM.16.M88.4 R4, [R216+0x4000] ;  /* 0x00400000d804783b */ /* 0x000ee20000000200 */
[----:B------:R-:W-:-:S06]  /*bff0*/  DEPBAR.LE SB0, 0x0 ;  /* 0x000080000000791a */ /* 0x000fcc0000000000 */
[C---:B-1----:R-:W-:Y:S08]  /*c000*/  HMMA.16816.F32.BF16 R140, R12.reuse, R28, R232 ;  /* 0x0000001c0c8c723c */ /* 0x042ff000000418e8 */
[C---:B------:R-:W-:Y:S08]  /*c010*/  HMMA.16816.F32.BF16 R32, R12.reuse, R30, R204 ;  /* 0x0000001e0c20723c */ /* 0x040ff000000418cc */
[C---:B------:R-:W-:Y:S08]  /*c020*/  HMMA.16816.F32.BF16 R28, R12.reuse, R24, R200 ;  /* 0x000000180c1c723c */ /* 0x040ff000000418c8 */
[----:B------:R-:W-:Y:S08]  /*c030*/  HMMA.16816.F32.BF16 R12, R12, R26, R192 ;  /* 0x0000001a0c0c723c */ /* 0x000ff000000418c0 */
[C---:B--2---:R-:W-:Y:S08]  /*c040*/  HMMA.16816.F32.BF16 R196, R8.reuse, R22, R184 ;  /* 0x0000001608c4723c */ /* 0x044ff000000418b8 */
[C---:B------:R-:W-:Y:S08]  /*c050*/  HMMA.16816.F32.BF16 R188, R8.reuse, R20, R188 ;  /* 0x0000001408bc723c */ /* 0x040ff000000418bc */
[C---:B------:R-:W-:Y:S08]  /*c060*/  HMMA.16816.F32.BF16 R200, R8.reuse, R16, R180 ;  /* 0x0000001008c8723c */ /* 0x040ff000000418b4 */
[----:B------:R-:W-:Y:S08]  /*c070*/  HMMA.16816.F32.BF16 R184, R8, R18, R176 ;  /* 0x0000001208b8723c */ /* 0x000ff000000418b0 */
[C---:B---3--:R-:W-:Y:S08]  /*c080*/  HMMA.16816.F32.BF16 R140, R4.reuse, R20, R140 ;  /* 0x00000014048c723c */ /* 0x048ff0000004188c */
        /* <DEDUP_REMOVED lines=51> */
.L_x_1132:
[----:B------:R-:W-:Y:S05]  /*c3c0*/  BSYNC B0 ;  /* 0x0000000000007941 */ /* 0x000fea0003800000 */
.L_x_1131:
[----:B------:R-:W0:Y:S02]  /*c3d0*/  LDGDEPBAR ;  /* 0x00000000000079af */ /* 0x000e240000000000 */
.L_x_1130:
        /* <DEDUP_REMOVED lines=12> */
[----:B------:R-:W-:Y:S02]  /*c4a0*/  ISETP.GE.AND P1, PT, R8, R230, PT ;  /* 0x000000e60800720c */ /* 0x000fe40003f26270 */
        /* <DEDUP_REMOVED lines=12> */
[-C--:B------:R-:W-:Y:S02]  /*c570*/  ISETP.LT.OR P1, PT, R7, R226.reuse, P1 ;  /* 0x000000e20700720c */ /* 0x080fe40000f21670 */
[----:B------:R-:W-:Y:S02]  /*c580*/  ISETP.LT.OR P5, PT, R6, R226, P5 ;  /* 0x000000e20600720c */ /* 0x000fe40002fa1670 */
[----:B------:R-:W-:Y:S02]  /*c590*/  FSEL R15, R33, -INF , !P4 ;  /* 0xff800000210f7808 */ /* 0x000fe40006000000 */
[----:B------:R-:W-:-:S02]  /*c5a0*/  ISETP.GE.AND P6, PT, R8, R231, PT ;  /* 0x000000e70800720c */ /* 0x000fc40003fc6270 */
[----:B------:R-:W-:Y:S02]  /*c5b0*/  ISETP.GE.AND P4, PT, R5, R231, PT ;  /* 0x000000e70500720c */ /* 0x000fe40003f86270 */
[----:B------:R-:W-:Y:S02]  /*c5c0*/  IADD3 R4, R0, 0x11, RZ ;  /* 0x0000001100047810 */ /* 0x000fe40007ffe0ff */
[----:B------:R-:W-:Y:S02]  /*c5d0*/  FSEL R20, R34, -INF , !P1 ;  /* 0xff80000022147808 */ /* 0x000fe40004800000 */
[----:B------:R-:W-:Y:S02]  /*c5e0*/  FSEL R23, R35, -INF , !P5 ;  /* 0xff80000023177808 */ /* 0x000fe40006800000 */
[-C--:B------:R-:W-:Y:S01]  /*c5f0*/  ISETP.LT.OR P6, PT, R8, R227.reuse, P6 ;  /* 0x000000e30800720c */ /* 0x080fe200037c1670 */
[----:B------:R-:W-:Y:S01]  /*c600*/  LDSM.16.MT88.4 R32, [R211+0xb000] ;  /* 0x00b00000d320783b */ /* 0x000fe20000004200 */
[----:B------:R-:W-:-:S02]  /*c610*/  ISETP.LT.OR P1, PT, R5, R227, P4 ;  /* 0x000000e30500720c */ /* 0x000fc40002721670 */
[----:B------:R-:W-:Y:S02]  /*c620*/  ISETP.GE.AND P5, PT, R5, R230, PT ;  /* 0x000000e60500720c */ /* 0x000fe40003fa6270 */
[----:B------:R-:W-:Y:S02]  /*c630*/  IADD3 R3, R0, 0x18, RZ ;  /* 0x0000001800037810 */ /* 0x000fe40007ffe0ff */
[----:B------:R-:W-:Y:S02]  /*c640*/  ISETP.GE.AND P4, PT, R4, R231, PT ;  /* 0x000000e70400720c */ /* 0x000fe40003f86270 */
[----:B------:R-:W-:Y:S02]  /*c650*/  FSEL R17, R141, -INF , !P6 ;  /* 0xff8000008d117808 */ /* 0x000fe40007000000 */
[----:B------:R-:W-:Y:S01]  /*c660*/  FSEL R177, R28, -INF , !P1 ;  /* 0xff8000001cb17808 */ /* 0x000fe20004800000 */
[----:B------:R-:W-:Y:S01]  /*c670*/  LDSM.16.MT88.4 R140, [R211+0xa000] ;  /* 0x00a00000d38c783b */ /* 0x000fe20000004200 */
[----:B------:R-:W-:-:S02]  /*c680*/  ISETP.LT.OR P5, PT, R5, R226, P5 ;  /* 0x000000e20500720c */ /* 0x000fc40002fa1670 */
[C---:B------:R-:W-:Y:S02]  /*c690*/  ISETP.GE.AND P1, PT, R4.reuse, R230, PT ;  /* 0x000000e60400720c */ /* 0x040fe40003f26270 */
[----:B------:R-:W-:Y:S02]  /*c6a0*/  ISETP.GE.AND P6, PT, R3, R231, PT ;  /* 0x000000e70300720c */ /* 0x000fe40003fc6270 */
[----:B------:R-:W-:Y:S02]  /*c6b0*/  ISETP.LT.OR P4, PT, R4, R227, P4 ;  /* 0x000000e30400720c */ /* 0x000fe40002781670 */
[----:B------:R-:W-:Y:S02]  /*c6c0*/  FMNMX.FTZ R9, R136, R10, !PT ;  /* 0x0000000a88097209 */ /* 0x000fe40007810000 */
[----:B------:R-:W-:Y:S02]  /*c6d0*/  IADD3 R2, R0, 0x19, RZ ;  /* 0x0000001900027810 */ /* 0x000fe40007ffe0ff */
[----:B------:R-:W-:-:S02]  /*c6e0*/  FSEL R182, R30, -INF , !P5 ;  /* 0xff8000001eb67808 */ /* 0x000fc40006800000 */
[----:B------:R-:W-:Y:S02]  /*c6f0*/  ISETP.LT.OR P1, PT, R4, R226, P1 ;  /* 0x000000e20400720c */ /* 0x000fe40000f21670 */
[----:B------:R-:W-:Y:S02]  /*c700*/  ISETP.LT.OR P5, PT, R3, R227, P6 ;  /* 0x000000e30300720c */ /* 0x000fe400037a1670 */
[----:B------:R-:W-:Y:S02]  /*c710*/  FSEL R178, R29, -INF , !P4 ;  /* 0xff8000001db27808 */ /* 0x000fe40006000000 */
[----:B------:R-:W-:Y:S02]  /*c720*/  FMNMX.FTZ R9, R17, R9, !PT ;  /* 0x0000000911097209 */ /* 0x000fe40007810000 */
[----:B------:R-:W-:Y:S02]  /*c730*/  ISETP.GE.AND P4, PT, R2, R231, PT ;  /* 0x000000e70200720c */ /* 0x000fe40003f86270 */
[----:B------:R-:W-:-:S02]  /*c740*/  FSEL R192, R31, -INF , !P1 ;  /* 0xff8000001fc07808 */ /* 0x000fc40004800000 */
[----:B------:R-:W-:Y:S01]  /*c750*/  FSEL R176, R24, -INF , !P5 ;  /* 0xff80000018b07808 */ /* 0x000fe20006800000 */
[----:B------:R-:W-:Y:S01]  /*c760*/  LDSM.16.MT88.4 R28, [R209+0xb000] ;  /* 0x00b00000d11c783b */ /* 0x000fe20000004200 */
[C---:B------:R-:W-:Y:S02]  /*c770*/  ISETP.GE.AND P1, PT, R0.reuse, R229, PT ;  /* 0x000000e50000720c */ /* 0x040fe40003f26270 */
[----:B------:R-:W-:Y:S02]  /*c780*/  ISETP.GE.AND P5, PT, R0, R228, PT ;  /* 0x000000e40000720c */ /* 0x000fe40003fa6270 */
[----:B------:R-:W-:Y:S02]  /*c790*/  FMNMX.FTZ R9, R16, R9, !PT ;  /* 0x0000000910097209 */ /* 0x000fe40007810000 */
[----:B------:R-:W-:Y:S02]  /*c7a0*/  ISETP.LT.OR P4, PT, R2, R227, P4 ;  /* 0x000000e30200720c */ /* 0x000fe40002781670 */
[----:B------:R-:W-:-:S02]  /*c7b0*/  ISETP.LT.OR P1, PT, R0, R225, P1 ;  /* 0x000000e10000720c */ /* 0x000fc40000f21670 */
[----:B------:R-:W-:Y:S02]  /*c7c0*/  ISETP.LT.OR P5, PT, R0, R224, P5 ;  /* 0x000000e00000720c */ /* 0x000fe40002fa1670 */
[----:B------:R-:W-:Y:S02]  /*c7d0*/  FMNMX.FTZ R0, R15, R9, !PT ;  /* 0x000000090f007209 */ /* 0x000fe40007810000 */
[----:B------:R-:W-:Y:S02]  /*c7e0*/  FSEL R179, R25, -INF , !P4 ;  /* 0xff80000019b37808 */ /* 0x000fe40006000000 */
[----:B------:R-:W-:Y:S02]  /*c7f0*/  ISETP.GE.AND P4, PT, R2, R230, PT ;  /* 0x000000e60200720c */ /* 0x000fe40003f86270 */
[----:B------:R-:W-:Y:S02]  /*c800*/  FMNMX.FTZ R0, R177, R0, !PT ;  /* 0x00000000b1007209 */ /* 0x000fe40007810000 */
[----:B------:R-:W-:-:S02]  /*c810*/  ISETP.GE.AND P6, PT, R3, R230, PT ;  /* 0x000000e60300720c */ /* 0x000fc40003fc6270 */
[----:B------:R-:W-:Y:S02]  /*c820*/  ISETP.LT.OR P4, PT, R2, R226, P4 ;  /* 0x000000e20200720c */ /* 0x000fe40002781670 */
[----:B------:R-:W-:Y:S02]  /*c830*/  FMNMX.FTZ R0, R178, R0, !PT ;  /* 0x00000000b2007209 */ /* 0x000fe40007810000 */
[----:B------:R-:W-:Y:S02]  /*c840*/  ISETP.LT.OR P6, PT, R3, R226, P6 ;  /* 0x000000e20300720c */ /* 0x000fe400037c1670 */
[----:B------:R-:W-:Y:S02]  /*c850*/  FSEL R183, R27, -INF , !P4 ;  /* 0xff8000001bb77808 */ /* 0x000fe40006000000 */
[----:B------:R-:W-:Y:S02]  /*c860*/  ISETP.GE.AND P4, PT, R8, R229, PT ;  /* 0x000000e50800720c */ /* 0x000fe40003f86270 */
[----:B------:R-:W-:-:S02]  /*c870*/  FMNMX.FTZ R0, R176, R0, !PT ;  /* 0x00000000b0007209 */ /* 0x000fc40007810000 */
[----:B------:R-:W-:Y:S02]  /*c880*/  FSEL R180, R26, -INF , !P6 ;  /* 0xff8000001ab47808 */ /* 0x000fe40007000000 */
[----:B------:R-:W-:Y:S02]  /*c890*/  ISETP.GE.AND P6, PT, R7, R229, PT ;  /* 0x000000e50700720c */ /* 0x000fe40003fc6270 */
[-C--:B------:R-:W-:Y:S02]  /*c8a0*/  ISETP.LT.OR P4, PT, R8, R225.reuse, P4 ;  /* 0x000000e10800720c */ /* 0x080fe40002781670 */
[----:B------:R-:W-:Y:S02]  /*c8b0*/  FMNMX.FTZ R0, R179, R0, !PT ;  /* 0x00000000b3007209 */ /* 0x000fe40007810000 */
[----:B------:R-:W-:Y:S02]  /*c8c0*/  ISETP.LT.OR P6, PT, R7, R225, P6 ;  /* 0x000000e10700720c */ /* 0x000fe400037c1670 */
[----:B------:R-:W-:Y:S01]  /*c8d0*/  FSEL R19, R189, -INF , !P4 ;  /* 0xff800000bd137808 */ /* 0x000fe20006000000 */
[----:B------:R-:W1:Y:S01]  /*c8e0*/  SHFL.BFLY PT, R14, R0, 0x2, 0x1f ;  /* 0x0c401f00000e7f89 */ /* 0x000e6200000e0000 */
[----:B------:R-:W-:-:S02]  /*c8f0*/  ISETP.GE.AND P4, PT, R5, R229, PT ;  /* 0x000000e50500720c */ /* 0x000fc40003f86270 */
[----:B------:R-:W-:Y:S02]  /*c900*/  FSEL R18, R196, -INF , !P6 ;  /* 0xff800000c4127808 */ /* 0x000fe40007000000 */
[----:B------:R-:W-:Y:S02]  /*c910*/  ISETP.GE.AND P6, PT, R4, R229, PT ;  /* 0x000000e50400720c */ /* 0x000fe40003fc6270 */
[----:B------:R-:W-:Y:S02]  /*c920*/  ISETP.LT.OR P4, PT, R5, R225, P4 ;  /* 0x000000e10500720c */ /* 0x000fe40002781670 */
[----:B------:R-:W-:Y:S02]  /*c930*/  FSEL R12, R188, -INF , !P1 ;  /* 0xff800000bc0c7808 */ /* 0x000fe40004800000 */
[----:B------:R-:W-:Y:S02]  /*c940*/  ISETP.GE.AND P1, PT, R6, R229, PT ;  /* 0x000000e50600720c */ /* 0x000fe40003f26270 */
[----:B------:R-:W-:-:S02]  /*c950*/  ISETP.LT.OR P6, PT, R4, R225, P6 ;  /* 0x000000e10400720c */ /* 0x000fc400037c1670 */
[----:B------:R-:W-:Y:S02]  /*c960*/  FSEL R181, R200, -INF , !P4 ;  /* 0xff800000c8b57808 */ /* 0x000fe40006000000 */
[----:B------:R-:W-:Y:S02]  /*c970*/  ISETP.GE.AND P4, PT, R8, R228, PT ;  /* 0x000000e40800720c */ /* 0x000fe40003f86270 */
[----:B------:R-:W-:Y:S02]  /*c980*/  ISETP.LT.OR P1, PT, R6, R225, P1 ;  /* 0x000000e10600720c */ /* 0x000fe40000f21670 */
[----:B------:R-:W-:Y:S02]  /*c990*/  FSEL R188, R201, -INF , !P6 ;  /* 0xff800000c9bc7808 */ /* 0x000fe40007000000 */
[----:B------:R-:W-:Y:S02]  /*c9a0*/  ISETP.GE.AND P6, PT, R2, R229, PT ;  /* 0x000000e50200720c */ /* 0x000fe40003fc6270 */
[----:B------:R-:W-:-:S02]  /*c9b0*/  ISETP.LT.OR P4, PT, R8, R224, P4 ;  /* 0x000000e00800720c */ /* 0x000fc40002781670 */
[----:B------:R-:W-:Y:S02]  /*c9c0*/  FMNMX.FTZ R8, R134, R12, !PT ;  /* 0x0000000c86087209 */ /* 0x000fe40007810000 */
[----:B------:R-:W-:Y:S02]  /*c9d0*/  FSEL R22, R197, -INF , !P1 ;  /* 0xff800000c5167808 */ /* 0x000fe40004800000 */
[----:B------:R-:W-:Y:S02]  /*c9e0*/  ISETP.GE.AND P1, PT, R3, R229, PT ;  /* 0x000000e50300720c */ /* 0x000fe40003f26270 */
[-C--:B------:R-:W-:Y:S02]  /*c9f0*/  ISETP.LT.OR P6, PT, R2, R225.reuse, P6 ;  /* 0x000000e10200720c */ /* 0x080fe400037c1670 */
[----:B------:R-:W-:Y:S02]  /*ca00*/  FMNMX.FTZ R8, R19, R8, !PT ;  /* 0x0000000813087209 */ /* 0x000fe40007810000 */
[----:B------:R-:W-:-:S02]  /*ca10*/  ISETP.LT.OR P1, PT, R3, R225, P1 ;  /* 0x000000e10300720c */ /* 0x000fc40000f21670 */
[----:B------:R-:W-:Y:S02]  /*ca20*/  FSEL R185, R185, -INF , !P6 ;  /* 0xff800000b9b97808 */ /* 0x000fe40007000000 */
[----:B------:R-:W-:Y:S02]  /*ca30*/  ISETP.GE.AND P6, PT, R6, R228, PT ;  /* 0x000000e40600720c */ /* 0x000fe40003fc6270 */
[----:B------:R-:W-:Y:S02]  /*ca40*/  FMNMX.FTZ R11, R18, R8, !PT ;  /* 0x00000008120b7209 */ /* 0x000fe40007810000 */
[----:B------:R-:W-:Y:S02]  /*ca50*/  FSEL R189, R184, -INF , !P1 ;  /* 0xff800000b8bd7808 */ /* 0x000fe40004800000 */
[----:B------:R-:W-:Y:S02]  /*ca60*/  ISETP.GE.AND P1, PT, R7, R228, PT ;  /* 0x000000e40700720c */ /* 0x000fe40003f26270 */
[----:B-1----:R-:W-:-:S02]  /*ca70*/  FMNMX.FTZ R8, R0, R14, !PT ;  /* 0x0000000e00087209 */ /* 0x002fc40007810000 */
[-C--:B------:R-:W-:Y:S02]  /*ca80*/  ISETP.LT.OR P6, PT, R6, R224.reuse, P6 ;  /* 0x000000e00600720c */ /* 0x080fe400037c1670 */
[----:B------:R-:W-:Y:S01]  /*ca90*/  FMNMX.FTZ R0, R22, R11, !PT ;  /* 0x0000000b16007209 */ /* 0x000fe20007810000 */
[----:B------:R-:W1:Y:S01]  /*caa0*/  SHFL.BFLY PT, R26, R8, 0x1, 0x1f ;  /* 0x0c201f00081a7f89 */ /* 0x000e6200000e0000 */
[----:B------:R-:W-:Y:S02]  /*cab0*/  FMNMX.FTZ R9, R135, R13, !PT ;  /* 0x0000000d87097209 */ /* 0x000fe40007810000 */
[----:B------:R-:W-:Y:S02]  /*cac0*/  FSEL R6, R190, -INF , !P5 ;  /* 0xff800000be067808 */ /* 0x000fe40006800000 */
[----:B------:R-:W-:Y:S02]  /*cad0*/  ISETP.LT.OR P1, PT, R7, R224, P1 ;  /* 0x000000e00700720c */ /* 0x000fe40000f21670 */
[----:B------:R-:W-:-:S02]  /*cae0*/  FMNMX.FTZ R7, R181, R0, !PT ;  /* 0x00000000b5077209 */ /* 0x000fc40007810000 */
[----:B------:R-:W-:Y:S02]  /*caf0*/  FMNMX.FTZ R9, R21, R9, !PT ;  /* 0x0000000915097209 */ /* 0x000fe40007810000 */
[----:B------:R-:W-:Y:S02]  /*cb00*/  FSEL R14, R191, -INF , !P4 ;  /* 0xff800000bf0e7808 */ /* 0x000fe40006000000 */
[----:B------:R-:W-:Y:S02]  /*cb10*/  FMNMX.FTZ R0, R137, R6, !PT ;  /* 0x0000000689007209 */ /* 0x000fe40007810000 */
[----:B------:R-:W-:Y:S02]  /*cb20*/  ISETP.GE.AND P5, PT, R5, R228, PT ;  /* 0x000000e40500720c */ /* 0x000fe40003fa6270 */
[----:B------:R-:W-:Y:S02]  /*cb30*/  FMNMX.FTZ R9, R20, R9, !PT ;  /* 0x0000000914097209 */ /* 0x000fe40007810000 */
[----:B------:R-:W-:-:S02]  /*cb40*/  FSEL R11, R198, -INF , !P1 ;  /* 0xff800000c60b7808 */ /* 0x000fc40004800000 */
[----:B------:R-:W-:Y:S02]  /*cb50*/  FMNMX.FTZ R0, R14, R0, !PT ;  /* 0x000000000e007209 */ /* 0x000fe40007810000 */
[----:B------:R-:W-:Y:S02]  /*cb60*/  ISETP.GE.AND P4, PT, R4, R228, PT ;  /* 0x000000e40400720c */ /* 0x000fe40003f86270 */
[----:B------:R-:W-:Y:S02]  /*cb70*/  ISETP.LT.OR P5, PT, R5, R224, P5 ;  /* 0x000000e00500720c */ /* 0x000fe40002fa1670 */
[----:B------:R-:W-:Y:S02]  /*cb80*/  FMNMX.FTZ R5, R188, R7, !PT ;  /* 0x00000007bc057209 */ /* 0x000fe40007810000 */
[----:B------:R-:W-:Y:S02]  /*cb90*/  ISETP.GE.AND P1, PT, R3, R228, PT ;  /* 0x000000e40300720c */ /* 0x000fe40003f26270 */
[----:B------:R-:W-:-:S02]  /*cba0*/  FMNMX.FTZ R9, R23, R9, !PT ;  /* 0x0000000917097209 */ /* 0x000fc40007810000 */
[----:B------:R-:W-:Y:S02]  /*cbb0*/  FSEL R7, R199, -INF , !P6 ;  /* 0xff800000c7077808 */ /* 0x000fe40007000000 */
[----:B------:R-:W-:Y:S02]  /*cbc0*/  FMNMX.FTZ R0, R11, R0, !PT ;  /* 0x000000000b007209 */ /* 0x000fe40007810000 */
[-C--:B------:R-:W-:Y:S02]  /*cbd0*/  ISETP.LT.OR P4, PT, R4, R224.reuse, P4 ;  /* 0x000000e00400720c */ /* 0x080fe40002781670 */
[----:B------:R-:W-:Y:S02]  /*cbe0*/  ISETP.LT.OR P1, PT, R3, R224, P1 ;  /* 0x000000e00300720c */ /* 0x000fe40000f21670 */
[----:B------:R-:W-:Y:S02]  /*cbf0*/  FMNMX.FTZ R9, R182, R9, !PT ;  /* 0x00000009b6097209 */ /* 0x000fe40007810000 */
[----:B------:R-:W-:-:S02]  /*cc00*/  FSEL R184, R202, -INF , !P5 ;  /* 0xff800000cab87808 */ /* 0x000fc40006800000 */
[----:B------:R-:W-:Y:S02]  /*cc10*/  FMNMX.FTZ R3, R7, R0, !PT ;  /* 0x0000000007037209 */ /* 0x000fe40007810000 */
[----:B------:R-:W-:Y:S02]  /*cc20*/  FSEL R190, R203, -INF , !P4 ;  /* 0xff800000cbbe7808 */ /* 0x000fe40006000000 */
[----:B------:R-:W-:Y:S02]  /*cc30*/  ISETP.GE.AND P4, PT, R2, R228, PT ;  /* 0x000000e40200720c */ /* 0x000fe40003f86270 */
[----:B------:R-:W-:Y:S02]  /*cc40*/  FMNMX.FTZ R9, R192, R9, !PT ;  /* 0x00000009c0097209 */ /* 0x000fe40007810000 */
[----:B------:R-:W-:Y:S02]  /*cc50*/  FMNMX.FTZ R5, R189, R5, !PT ;  /* 0x00000005bd057209 */ /* 0x000fe40007810000 */
[----:B------:R-:W-:-:S02]  /*cc60*/  FMNMX.FTZ R3, R184, R3, !PT ;  /* 0x00000003b8037209 */ /* 0x000fc40007810000 */
[----:B------:R-:W-:Y:S02]  /*cc70*/  ISETP.LT.OR P4, PT, R2, R224, P4 ;  /* 0x000000e00200720c */ /* 0x000fe40002781670 */
[----:B------:R-:W-:Y:S02]  /*cc80*/  FMNMX.FTZ R9, R180, R9, !PT ;  /* 0x00000009b4097209 */ /* 0x000fe40007810000 */
[----:B------:R-:W-:Y:S02]  /*cc90*/  FMNMX.FTZ R5, R185, R5, !PT ;  /* 0x00000005b9057209 */ /* 0x000fe40007810000 */
[----:B------:R-:W-:Y:S02]  /*cca0*/  FSEL R186, R186, -INF , !P1 ;  /* 0xff800000baba7808 */ /* 0x000fe40004800000 */
[----:B------:R-:W-:Y:S01]  /*ccb0*/  FMNMX.FTZ R2, R190, R3, !PT ;  /* 0x00000003be027209 */ /* 0x000fe20007810000 */
[----:B------:R-:W2:Y:S01]  /*ccc0*/  SHFL.BFLY PT, R25, R5, 0x2, 0x1f ;  /* 0x0c401f0005197f89 */ /* 0x000ea200000e0000 */
[----:B------:R-:W-:-:S02]  /*ccd0*/  FMNMX.FTZ R9, R183, R9, !PT ;  /* 0x00000009b7097209 */ /* 0x000fc40007810000 */
[----:B------:R-:W-:Y:S02]  /*cce0*/  FSEL R187, R187, -INF , !P4 ;  /* 0xff800000bbbb7808 */ /* 0x000fe40006000000 */
[----:B------:R-:W-:Y:S01]  /*ccf0*/  FMNMX.FTZ R2, R186, R2, !PT ;  /* 0x00000002ba027209 */ /* 0x000fe20007810000 */
[----:B------:R-:W3:Y:S01]  /*cd00*/  SHFL.BFLY PT, R24, R9, 0x2, 0x1f ;  /* 0x0c401f0009187f89 */ /* 0x000ee200000e0000 */
[----:B-1----:R-:W-:Y:S02]  /*cd10*/  FMNMX.FTZ R239, R8, R26, !PT ;  /* 0x0000001a08ef7209 */ /* 0x002fe40007810000 */
[----:B------:R-:W-:Y:S02]  /*cd20*/  FMNMX.FTZ R4, R187, R2, !PT ;  /* 0x00000002bb047209 */ /* 0x000fe40007810000 */
[C---:B------:R-:W-:Y:S01]  /*cd30*/  FSETP.NEU.FTZ.AND P6, PT, R239.reuse, -INF , PT ;  /* 0xff800000ef00780b */ /* 0x040fe20003fdd000 */
[----:B------:R-:W-:Y:S02]  /*cd40*/  FMUL.FTZ R3, R239, c[0x0][0x23c] ;  /* 0x00008f00ef037a20 */ /* 0x000fe40000410000 */
[----:B------:R-:W1:Y:S03]  /*cd50*/  SHFL.BFLY PT, R8, R4, 0x2, 0x1f ;  /* 0x0c401f0004087f89 */ /* 0x000e6600000e0000 */
[----:B------:R-:W-:-:S05]  /*cd60*/  FSEL R3, R3, RZ, P6 ;  /* 0x000000ff03037208 */ /* 0x000fca0003000000 */
[--C-:B------:R-:W-:Y:S01]  /*cd70*/  FFMA.FTZ R15, R15, c[0x0][0x23c], -R3.reuse ;  /* 0x00008f000f0f7a23 */ /* 0x100fe20000010803 */
[----:B--2---:R-:W-:Y:S01]  /*cd80*/  FMNMX.FTZ R5, R5, R25, !PT ;  /* 0x0000001905057209 */ /* 0x004fe20007810000 */
[--C-:B------:R-:W-:Y:S02]  /*cd90*/  FFMA.FTZ R16, R16, c[0x0][0x23c], -R3.reuse ;  /* 0x00008f0010107a23 */ /* 0x100fe40000010803 */
[----:B------:R-:W-:Y:S01]  /*cda0*/  MUFU.EX2 R207, R15 ;  /* 0x0000000f00cf7308 */ /* 0x000fe20000000800 */
[--C-:B------:R-:W-:Y:S02]  /*cdb0*/  FFMA.FTZ R10, R10, c[0x0][0x23c], -R3.reuse ;  /* 0x00008f000a0a7a23 */ /* 0x100fe40000010803 */
[----:B------:R-:W-:Y:S01]  /*cdc0*/  FFMA.FTZ R17, R17, c[0x0][0x23c], -R3 ;  /* 0x00008f0011117a23 */ /* 0x000fe20000010803 */
[----:B---3--:R-:W-:Y:S02]  /*cdd0*/  FMNMX.FTZ R0, R9, R24, !PT ;  /* 0x0000001809007209 */ /* 0x008fe40007810000 */
[----:B------:R-:W2:Y:S02]  /*cde0*/  SHFL.BFLY PT, R9, R5, 0x1, 0x1f ;  /* 0x0c201f0005097f89 */ /* 0x000ea400000e0000 */
[----:B------:R-:W3:Y:S02]  /*cdf0*/  MUFU.EX2 R204, R16 ;  /* 0x0000001000cc7308 */ /* 0x000ee40000000800 */
[----:B------:R-:W4:Y:S01]  /*ce00*/  SHFL.BFLY PT, R24, R0, 0x1, 0x1f ;  /* 0x0c201f0000187f89 */ /* 0x000f2200000e0000 */
[----:B-1----:R-:W-:-:S05]  /*ce10*/  FMNMX.FTZ R4, R4, R8, !PT ;  /* 0x0000000804047209 */ /* 0x002fca0007810000 */
[----:B------:R3:W-:Y:S01]  /*ce20*/  MUFU.EX2 R206, R10 ;  /* 0x0000000a00ce7308 */ /* 0x0007e20000000800 */
[----:B------:R-:W1:Y:S07]  /*ce30*/  SHFL.BFLY PT, R8, R4, 0x1, 0x1f ;  /* 0x0c201f0004087f89 */ /* 0x000e6e00000e0000 */
[----:B------:R-:W5:Y:S01]  /*ce40*/  MUFU.EX2 R205, R17 ;  /* 0x0000001100cd7308 */ /* 0x000f620000000800 */
[----:B--2---:R-:W-:Y:S02]  /*ce50*/  FMNMX.FTZ R237, R5, R9, !PT ;  /* 0x0000000905ed7209 */ /* 0x004fe40007810000 */
[----:B---3--:R-:W-:-:S02]  /*ce60*/  F2FP.BF16.PACK_AB R10, R207, R204 ;  /* 0x000000cccf0a723e */ /* 0x008fc400000010ff */
[----:B----4-:R-:W-:Y:S01]  /*ce70*/  FMNMX.FTZ R238, R0, R24, !PT ;  /* 0x0000001800ee7209 */ /* 0x010fe20007810000 */
[C---:B------:R-:W-:Y:S01]  /*ce80*/  FMUL.FTZ R0, R237.reuse, c[0x0][0x23c] ;  /* 0x00008f00ed007a20 */ /* 0x040fe20000410000 */
[----:B------:R-:W-:Y:S01]  /*ce90*/  FSETP.NEU.FTZ.AND P4, PT, R237, -INF , PT ;  /* 0xff800000ed00780b */ /* 0x000fe20003f9d000 */
[----:B------:R-:W-:Y:S01]  /*cea0*/  LDSM.16.MT88.4 R24, [R213+0xb000] ;  /* 0x00b00000d518783b */ /* 0x000fe20000004200 */
[C---:B------:R-:W-:Y:S01]  /*ceb0*/  FSETP.NEU.FTZ.AND P5, PT, R238.reuse, -INF , PT ;  /* 0xff800000ee00780b */ /* 0x040fe20003fbd000 */
[----:B------:R-:W-:Y:S01]  /*cec0*/  FMUL.FTZ R2, R238, c[0x0][0x23c] ;  /* 0x00008f00ee027a20 */ /* 0x000fe20000410000 */
[----:B------:R-:W-:Y:S02]  /*ced0*/  FSEL R0, R0, RZ, P4 ;  /* 0x000000ff00007208 */ /* 0x000fe40002000000 */
[----:B-1----:R-:W-:Y:S02]  /*cee0*/  FMNMX.FTZ R236, R4, R8, !PT ;  /* 0x0000000804ec7209 */ /* 0x002fe40007810000 */
[----:B------:R-:W-:Y:S01]  /*cef0*/  FSEL R4, R239, RZ, P6 ;  /* 0x000000ffef047208 */ /* 0x000fe20003000000 */
[--C-:B------:R-:W-:Y:S01]  /*cf00*/  FFMA.FTZ R12, R12, c[0x0][0x23c], -R0.reuse ;  /* 0x00008f000c0c7a23 */ /* 0x100fe20000010800 */
[----:B------:R-:W-:Y:S01]  /*cf10*/  FSETP.NEU.FTZ.AND P1, PT, R236, -INF , PT ;  /* 0xff800000ec00780b */ /* 0x000fe20003f3d000 */
[----:B------:R-:W-:Y:S01]  /*cf20*/  FFMA.FTZ R19, R19, c[0x0][0x23c], -R0 ;  /* 0x00008f0013137a23 */ /* 0x000fe20000010800 */
[----:B------:R-:W-:Y:S01]  /*cf30*/  FSEL R2, R2, RZ, P5 ;  /* 0x000000ff02027208 */ /* 0x000fe20002800000 */
[----:B------:R-:W-:Y:S01]  /*cf40*/  FADD.FTZ R5, R136, -R4 ;  /* 0x8000000488057221 */ /* 0x000fe20000010000 */
[----:B------:R-:W-:Y:S01]  /*cf50*/  FSEL R4, R238, RZ, P5 ;  /* 0x000000ffee047208 */ /* 0x000fe20002800000 */
[----:B------:R1:W-:Y:S01]  /*cf60*/  MUFU.EX2 R197, R12 ;  /* 0x0000000c00c57308 */ /* 0x0003e20000000800 */
[----:B------:R-:W-:Y:S01]  /*cf70*/  FFMA.FTZ R18, R18, c[0x0][0x23c], -R0 ;  /* 0x00008f0012127a23 */ /* 0x000fe20000010800 */
[----:B-----5:R-:W-:Y:S01]  /*cf80*/  F2FP.BF16.PACK_AB R8, R205, R206 ;  /* 0x000000cecd08723e */ /* 0x020fe200000010ff */
[----:B------:R-:W-:-:S02]  /*cf90*/  FMUL.FTZ R5, R5, c[0x0][0x23c] ;  /* 0x00008f0005057a20 */ /* 0x000fc40000410000 */
[----:B------:R-:W-:Y:S02]  /*cfa0*/  FADD.FTZ R4, R135, -R4 ;  /* 0x8000000487047221 */ /* 0x000fe40000010000 */
[----:B------:R-:W-:Y:S01]  /*cfb0*/  FFMA.FTZ R13, R13, c[0x0][0x23c], -R2 ;  /* 0x00008f000d0d7a23 */ /* 0x000fe20000010802 */
[----:B------:R-:W2:Y:S01]  /*cfc0*/  MUFU.EX2 R16, R5 ;  /* 0x0000000500107308 */ /* 0x000ea20000000800 */
[----:B------:R-:W-:Y:S01]  /*cfd0*/  FMUL.FTZ R15, R4, c[0x0][0x23c] ;  /* 0x00008f00040f7a20 */ /* 0x000fe20000410000 */
[----:B------:R-:W-:Y:S01]  /*cfe0*/  FSEL R4, R236, RZ, P1 ;  /* 0x000000ffec047208 */ /* 0x000fe20000800000 */
[----:B------:R-:W-:Y:S02]  /*cff0*/  FFMA.FTZ R22, R22, c[0x0][0x23c], -R0 ;  /* 0x00008f0016167a23 */ /* 0x000fe40000010800 */
[----:B------:R-:W-:Y:S02]  /*d000*/  FFMA.FTZ R21, R21, c[0x0][0x23c], -R2 ;  /* 0x00008f0015157a23 */ /* 0x000fe40000010802 */
[----:B------:R-:W-:Y:S01]  /*d010*/  FADD.FTZ R4, R137, -R4 ;  /* 0x8000000489047221 */ /* 0x000fe20000010000 */
[----:B------:R-:W-:Y:S01]  /*d020*/  MUFU.EX2 R201, R13 ;  /* 0x0000000d00c97308 */ /* 0x000fe20000000800 */
[----:B-1----:R-:W-:Y:S01]  /*d030*/  FMUL.FTZ R12, R236, c[0x0][0x23c] ;  /* 0x00008f00ec0c7a20 */ /* 0x002fe20000410000 */
[----:B------:R-:W1:Y:S01]  /*d040*/  LDSM.16.MT88.4 R136, [R214+0xa000] ;  /* 0x00a00000d688783b */ /* 0x000e620000004200 */
[----:B------:R-:W-:-:S02]  /*d050*/  FMUL.FTZ R4, R4, c[0x0][0x23c] ;  /* 0x00008f0004047a20 */ /* 0x000fc40000410000 */
[--C-:B------:R-:W-:Y:S01]  /*d060*/  FFMA.FTZ R20, R20, c[0x0][0x23c], -R2.reuse ;  /* 0x00008f0014147a23 */ /* 0x100fe20000010802 */
[----:B------:R-:W-:Y:S01]  /*d070*/  FSEL R12, R12, RZ, P1 ;  /* 0x000000ff0c0c7208 */ /* 0x000fe20000800000 */
[----:B------:R-:W-:Y:S01]  /*d080*/  FFMA.FTZ R23, R23, c[0x0][0x23c], -R2 ;  /* 0x00008f0017177a23 */ /* 0x000fe20000010802 */
[----:B------:R-:W-:Y:S01]  /*d090*/  MUFU.EX2 R196, R19 ;  /* 0x0000001300c47308 */ /* 0x000fe20000000800 */
[----:B--2---:R-:W-:Y:S02]  /*d0a0*/  FMUL.FTZ R36, R36, R16 ;  /* 0x0000001024247220 */ /* 0x004fe40000410000 */
[--C-:B------:R-:W-:Y:S02]  /*d0b0*/  FFMA.FTZ R6, R6, c[0x0][0x23c], -R12.reuse ;  /* 0x00008f0006067a23 */ /* 0x100fe4000001080c */
[--C-:B------:R-:W-:Y:S02]  /*d0c0*/  FFMA.FTZ R14, R14, c[0x0][0x23c], -R12.reuse ;  /* 0x00008f000e0e7a23 */ /* 0x100fe4000001080c */
[--C-:B------:R-:W-:Y:S01]  /*d0d0*/  FFMA.FTZ R11, R11, c[0x0][0x23c], -R12.reuse ;  /* 0x00008f000b0b7a23 */ /* 0x100fe2000001080c */
[----:B------:R2:W-:Y:S01]  /*d0e0*/  MUFU.EX2 R191, R6 ;  /* 0x0000000600bf7308 */ /* 0x0005e20000000800 */
[----:B------:R-:W-:-:S02]  /*d0f0*/  FFMA.FTZ R7, R7, c[0x0][0x23c], -R12 ;  /* 0x00008f0007077a23 */ /* 0x000fc4000001080c */
[-C--:B------:R-:W-:Y:S02]  /*d100*/  FMUL.FTZ R37, R37, R16.reuse ;  /* 0x0000001025257220 */ /* 0x080fe40000410000 */
[-C--:B------:R-:W-:Y:S02]  /*d110*/  FMUL.FTZ R144, R144, R16.reuse ;  /* 0x0000001090907220 */ /* 0x080fe40000410000 */
[-C--:B------:R-:W-:Y:S01]  /*d120*/  FMUL.FTZ R145, R145, R16.reuse ;  /* 0x0000001091917220 */ /* 0x080fe20000410000 */
[----:B------:R-:W-:Y:S01]  /*d130*/  MUFU.EX2 R193, R14 ;  /* 0x0000000e00c17308 */ /* 0x000fe20000000800 */
[-C--:B------:R-:W-:Y:S02]  /*d140*/  FMUL.FTZ R48, R48, R16.reuse ;  /* 0x0000001030307220 */ /* 0x080fe40000410000 */
[-C--:B------:R-:W-:Y:S02]  /*d150*/  FMUL.FTZ R49, R49, R16.reuse ;  /* 0x0000001031317220 */ /* 0x080fe40000410000 */
[----:B------:R-:W-:-:S02]  /*d160*/  FMUL.FTZ R156, R156, R16 ;  /* 0x000000109c9c7220 */ /* 0x000fc40000410000 */
[-C--:B------:R-:W-:Y:S01]  /*d170*/  FMUL.FTZ R157, R157, R16.reuse ;  /* 0x000000109d9d7220 */ /* 0x080fe20000410000 */
[----:B--2---:R-:W-:Y:S01]  /*d180*/  FSEL R6, R237, RZ, P4 ;  /* 0x000000ffed067208 */ /* 0x004fe20002000000 */
[----:B------:R-:W-:Y:S01]  /*d190*/  MUFU.EX2 R198, R18 ;  /* 0x0000001200c67308 */ /* 0x000fe20000000800 */
[-C--:B------:R-:W-:Y:S02]  /*d1a0*/  FMUL.FTZ R52, R52, R16.reuse ;  /* 0x0000001034347220 */ /* 0x080fe40000410000 */
[----:B------:R-:W-:Y:S02]  /*d1b0*/  FMUL.FTZ R53, R53, R16 ;  /* 0x0000001035357220 */ /* 0x000fe40000410000 */
[----:B------:R-:W-:Y:S02]  /*d1c0*/  FADD.FTZ R5, R134, -R6 ;  /* 0x8000000686057221 */ /* 0x000fe40000010000 */
[----:B------:R-:W2:Y:S01]  /*d1d0*/  LDSM.16.MT88.4 R132, [R213+0xa000] ;  /* 0x00a00000d584783b */ /* 0x000ea20000004200 */
[----:B------:R-:W3:Y:S01]  /*d1e0*/  MUFU.EX2 R199, R22 ;  /* 0x0000001600c77308 */ /* 0x000ee20000000800 */
[----:B------:R-:W-:-:S02]  /*d1f0*/  FMUL.FTZ R5, R5, c[0x0][0x23c] ;  /* 0x00008f0005057a20 */ /* 0x000fc40000410000 */
[-C--:B------:R-:W-:Y:S02]  /*d200*/  FMUL.FTZ R160, R160, R16.reuse ;  /* 0x00000010a0a07220 */ /* 0x080fe40000410000 */
[-C--:B------:R-:W-:Y:S02]  /*d210*/  FMUL.FTZ R161, R161, R16.reuse ;  /* 0x00000010a1a17220 */ /* 0x080fe40000410000 */
[-C--:B------:R-:W-:Y:S01]  /*d220*/  FMUL.FTZ R172, R172, R16.reuse ;  /* 0x00000010acac7220 */ /* 0x080fe20000410000 */
[----:B------:R-:W-:Y:S01]  /*d230*/  MUFU.EX2 R195, R11 ;  /* 0x0000000b00c37308 */ /* 0x000fe20000000800 */
[-C--:B------:R-:W-:Y:S02]  /*d240*/  FMUL.FTZ R173, R173, R16.reuse ;  /* 0x00000010adad7220 */ /* 0x080fe40000410000 */
[-C--:B------:R-:W-:Y:S02]  /*d250*/  FMUL.FTZ R68, R68, R16.reuse ;  /* 0x0000001044447220 */ /* 0x080fe40000410000 */
[----:B------:R-:W-:-:S02]  /*d260*/  FMUL.FTZ R69, R69, R16 ;  /* 0x0000001045457220 */ /* 0x000fc40000410000 */
[----:B------:R-:W-:Y:S01]  /*d270*/  FMUL.FTZ R80, R80, R16 ;  /* 0x0000001050507220 */ /* 0x000fe20000410000 */
[----:B------:R-:W4:Y:S01]  /*d280*/  MUFU.EX2 R194, R7 ;  /* 0x0000000700c27308 */ /* 0x000f220000000800 */
[----:B---3--:R-:W-:Y:S01]  /*d290*/  F2FP.BF16.PACK_AB R6, R199, R198 ;  /* 0x000000c6c706723e */ /* 0x008fe200000010ff */
[-C--:B------:R-:W-:Y:S02]  /*d2a0*/  FMUL.FTZ R81, R81, R16.reuse ;  /* 0x0000001051517220 */ /* 0x080fe40000410000 */
[-C--:B------:R-:W-:Y:S02]  /*d2b0*/  FMUL.FTZ R84, R84, R16.reuse ;  /* 0x0000001054547220 */ /* 0x080fe40000410000 */
[-C--:B------:R-:W-:Y:S02]  /*d2c0*/  FMUL.FTZ R85, R85, R16.reuse ;  /* 0x0000001055557220 */ /* 0x080fe40000410000 */
[----:B------:R3:W5:Y:S01]  /*d2d0*/  MUFU.EX2 R14, R5 ;  /* 0x00000005000e7308 */ /* 0x0007620000000800 */
[----:B------:R-:W-:-:S02]  /*d2e0*/  FMUL.FTZ R64, R64, R16 ;  /* 0x0000001040407220 */ /* 0x000fc40000410000 */
[-C--:B------:R-:W-:Y:S02]  /*d2f0*/  FMUL.FTZ R65, R65, R16.reuse ;  /* 0x0000001041417220 */ /* 0x080fe40000410000 */
[-C--:B------:R-:W-:Y:S02]  /*d300*/  FMUL.FTZ R96, R96, R16.reuse ;  /* 0x0000001060607220 */ /* 0x080fe40000410000 */
[-C--:B------:R-:W-:Y:S01]  /*d310*/  FMUL.FTZ R97, R97, R16.reuse ;  /* 0x0000001061617220 */ /* 0x080fe20000410000 */
[----:B------:R1:W1:Y:S01]  /*d320*/  MUFU.EX2 R13, R4 ;  /* 0x00000004000d7308 */ /* 0x0002620000000800 */
[----:B----4-:R-:W-:Y:S01]  /*d330*/  F2FP.BF16.PACK_AB R7, R194, R195 ;  /* 0x000000c3c207723e */ /* 0x010fe200000010ff */
[-C--:B------:R-:W-:Y:S02]  /*d340*/  FMUL.FTZ R112, R112, R16.reuse ;  /* 0x0000001070707220 */ /* 0x080fe40000410000 */
[-C--:B------:R-:W-:Y:S02]  /*d350*/  FMUL.FTZ R113, R113, R16.reuse ;  /* 0x0000001071717220 */ /* 0x080fe40000410000 */
[----:B------:R-:W-:Y:S01]  /*d360*/  FMUL.FTZ R116, R116, R16 ;  /* 0x0000001074747220 */ /* 0x000fe20000410000 */
[----:B---3--:R-:W-:Y:S01]  /*d370*/  F2FP.BF16.PACK_AB R5, R193, R191 ;  /* 0x000000bfc105723e */ /* 0x008fe200000010ff */
[-C--:B-----5:R-:W-:Y:S01]  /*d380*/  FMUL.FTZ R40, R40, R14.reuse ;  /* 0x0000000e28287220 */ /* 0x0a0fe20000410000 */
[----:B------:R-:W3:Y:S01]  /*d390*/  MUFU.EX2 R200, R21 ;  /* 0x0000001500c87308 */ /* 0x000ee20000000800 */
[----:B------:R-:W-:-:S02]  /*d3a0*/  FMUL.FTZ R41, R41, R14 ;  /* 0x0000000e29297220 */ /* 0x000fc40000410000 */
[-C--:B------:R-:W-:Y:S02]  /*d3b0*/  FMUL.FTZ R148, R148, R14.reuse ;  /* 0x0000000e94947220 */ /* 0x080fe40000410000 */
[----:B------:R-:W-:Y:S01]  /*d3c0*/  FMUL.FTZ R149, R149, R14 ;  /* 0x0000000e95957220 */ /* 0x000fe20000410000 */
[----:B-1----:R-:W-:Y:S01]  /*d3d0*/  F2FP.BF16.PACK_AB R4, R196, R197 ;  /* 0x000000c5c404723e */ /* 0x002fe200000010ff */
[-C--:B------:R-:W-:Y:S01]  /*d3e0*/  FMUL.FTZ R42, R42, R13.reuse ;  /* 0x0000000d2a2a7220 */ /* 0x080fe20000410000 */
[----:B------:R-:W-:Y:S01]  /*d3f0*/  MUFU.EX2 R202, R20 ;  /* 0x0000001400ca7308 */ /* 0x000fe20000000800 */
[-C--:B------:R-:W-:Y:S02]  /*d400*/  FMUL.FTZ R43, R43, R13.reuse ;  /* 0x0000000d2b2b7220 */ /* 0x080fe40000410000 */
[-C--:B------:R-:W-:Y:S02]  /*d410*/  FMUL.FTZ R150, R150, R13.reuse ;  /* 0x0000000d96967220 */ /* 0x080fe40000410000 */
[----:B------:R-:W-:-:S02]  /*d420*/  FMUL.FTZ R151, R151, R13 ;  /* 0x0000000d97977220 */ /* 0x000fc40000410000 */
[-C--:B------:R-:W-:Y:S01]  /*d430*/  FMUL.FTZ R152, R152, R14.reuse ;  /* 0x0000000e98987220 */ /* 0x080fe20000410000 */
[----:B------:R1:W4:Y:S01]  /*d440*/  MUFU.EX2 R203, R23 ;  /* 0x0000001700cb7308 */ /* 0x0003220000000800 */
[----:B------:R-:W-:Y:S01]  /*d450*/  HMMA.16816.F32.BF16 R232, R4, R136, R40 ;  /* 0x0000008804e8723c */ /* 0x000fe20000041828 */
[----:B------:R-:W-:Y:S01]  /*d460*/  LDSM.16.MT88.4 R40, [R214+0xb000] ;  /* 0x00b00000d628783b */ /* 0x000fe20000004200 */
[-C--:B------:R-:W-:Y:S01]  /*d470*/  FMUL.FTZ R153, R153, R14.reuse ;  /* 0x0000000e99997220 */ /* 0x080fe20000410000 */
[----:B---3--:R-:W-:Y:S01]  /*d480*/  F2FP.BF16.PACK_AB R9, R200, R201 ;  /* 0x000000c9c809723e */ /* 0x008fe200000010ff */
[-C--:B------:R-:W-:Y:S02]  /*d490*/  FMUL.FTZ R154, R154, R13.reuse ;  /* 0x0000000d9a9a7220 */ /* 0x080fe40000410000 */
[----:B------:R-:W-:Y:S01]  /*d4a0*/  FMUL.FTZ R155, R155, R13 ;  /* 0x0000000d9b9b7220 */ /* 0x000fe20000410000 */
[----:B------:R-:W3:Y:S01]  /*d4b0*/  MUFU.EX2 R15, R15 ;  /* 0x0000000f000f7308 */ /* 0x000ee20000000800 */
[----:B------:R-:W-:-:S02]  /*d4c0*/  FMUL.FTZ R164, R164, R14 ;  /* 0x0000000ea4a47220 */ /* 0x000fc40000410000 */
[-C--:B------:R-:W-:Y:S02]  /*d4d0*/  FMUL.FTZ R165, R165, R14.reuse ;  /* 0x0000000ea5a57220 */ /* 0x080fe40000410000 */
[-C--:B------:R-:W-:Y:S02]  /*d4e0*/  FMUL.FTZ R166, R166, R13.reuse ;  /* 0x0000000da6a67220 */ /* 0x080fe40000410000 */
[-C--:B------:R-:W-:Y:S01]  /*d4f0*/  FMUL.FTZ R167, R167, R13.reuse ;  /* 0x0000000da7a77220 */ /* 0x080fe20000410000 */
[----:B-1----:R-:W1:Y:S01]  /*d500*/  LDSM.16.MT88.4 R20, [R209+0xa000] ;  /* 0x00a00000d114783b */ /* 0x002e620000004200 */
[----:B------:R-:W-:Y:S01]  /*d510*/  FMUL.FTZ R168, R168, R14 ;  /* 0x0000000ea8a87220 */ /* 0x000fe20000410000 */
[----:B----4-:R-:W-:Y:S01]  /*d520*/  F2FP.BF16.PACK_AB R11, R203, R202 ;  /* 0x000000cacb0b723e */ /* 0x010fe200000010ff */
[----:B------:R-:W-:Y:S02]  /*d530*/  FMUL.FTZ R169, R169, R14 ;  /* 0x0000000ea9a97220 */ /* 0x000fe40000410000 */
[-C--:B------:R-:W-:Y:S01]  /*d540*/  FMUL.FTZ R170, R170, R13.reuse ;  /* 0x0000000daaaa7220 */ /* 0x080fe20000410000 */
[----:B------:R-:W-:Y:S01]  /*d550*/  HMMA.16816.F32.BF16 R164, R4, R140, R164 ;  /* 0x0000008c04a4723c */ /* 0x000fe200000418a4 */
[----:B------:R-:W-:-:S02]  /*d560*/  FMUL.FTZ R171, R171, R13 ;  /* 0x0000000dabab7220 */ /* 0x000fc40000410000 */
        /* <DEDUP_REMOVED lines=16> */
[----:B--2---:R-:W-:Y:S01]  /*d670*/  HMMA.16816.F32.BF16 R56, R4, R132, R56 ;  /* 0x000000840438723c */ /* 0x004fe20000041838 */
        /* <DEDUP_REMOVED lines=39> */
[----:B------:R-:W-:Y:S01]  /*d8f0*/  FMUL.FTZ R127, R127, R13 ;  /* 0x0000000d7f7f7220 */ /* 0x000fe20000410000 */
[C---:B------:R-:W-:Y:S01]  /*d900*/  HMMA.16816.F32.BF16 R104, R4.reuse, R40, R104 ;  /* 0x000000280468723c */ /* 0x040fe20000041868 */
[-C--:B---3--:R-:W-:Y:S02]  /*d910*/  FMUL.FTZ R38, R38, R15.reuse ;  /* 0x0000000f26267220 */ /* 0x088fe40000410000 */
[-C--:B------:R-:W-:Y:S02]  /*d920*/  FMUL.FTZ R39, R39, R15.reuse ;  /* 0x0000000f27277220 */ /* 0x080fe40000410000 */
[-C--:B------:R-:W-:Y:S02]  /*d930*/  FMUL.FTZ R146, R146, R15.reuse ;  /* 0x0000000f92927220 */ /* 0x080fe40000410000 */
[-C--:B------:R-:W-:Y:S01]  /*d940*/  FMUL.FTZ R147, R147, R15.reuse ;  /* 0x0000000f93937220 */ /* 0x080fe20000410000 */
        /* <DEDUP_REMOVED lines=14> */
[----:B------:R-:W-:Y:S01]  /*da30*/  FFMA.FTZ R4, R177, c[0x0][0x23c], -R3 ;  /* 0x00008f00b1047a23 */ /* 0x000fe20000010803 */
[C---:B------:R-:W-:Y:S01]  /*da40*/  HMMA.16816.F32.BF16 R36, R8.reuse, R136, R36 ;  /* 0x000000880824723c */ /* 0x040fe20000041824 */
[----:B------:R-:W-:Y:S01]  /*da50*/  MOV R127, R246 ;  /* 0x000000f6007f7202 */ /* 0x000fe20000000f00 */
[----:B------:R-:W-:Y:S01]  /*da60*/  FMUL.FTZ R71, R71, R15 ;  /* 0x0000000f47477220 */ /* 0x000fe20000410000 */
[----:B------:R1:W-:Y:S01]  /*da70*/  MUFU.EX2 R136, R4 ;  /* 0x0000000400887308 */ /* 0x0003e20000000800 */
[----:B------:R-:W-:Y:S01]  /*da80*/  MOV R126, R245 ;  /* 0x000000f5007e7202 */ /* 0x000fe20000000f00 */
[-C--:B------:R-:W-:Y:S01]  /*da90*/  FMUL.FTZ R82, R82, R15.reuse ;  /* 0x0000000f52527220 */ /* 0x080fe20000410000 */
[----:B------:R-:W-:Y:S01]  /*daa0*/  MOV R125, R244 ;  /* 0x000000f4007d7202 */ /* 0x000fe20000000f00 */
[-C--:B------:R-:W-:Y:S01]  /*dab0*/  FMUL.FTZ R83, R83, R15.reuse ;  /* 0x0000000f53537220 */ /* 0x080fe20000410000 */
[----:B------:R-:W-:Y:S01]  /*dac0*/  HMMA.16816.F32.BF16 R144, R8, R20, R144 ;  /* 0x000000140890723c */ /* 0x000fe20000041890 */
[----:B------:R-:W-:Y:S01]  /*dad0*/  FMUL.FTZ R86, R86, R15 ;  /* 0x0000000f56567220 */ /* 0x000fe20000410000 */
[----:B------:R-:W-:Y:S01]  /*dae0*/  MOV R124, R17 ;  /* 0x00000011007c7202 */ /* 0x000fe20000000f00 */
[----:B------:R-:W-:-:S02]  /*daf0*/  FMUL.FTZ R87, R87, R15 ;  /* 0x0000000f57577220 */ /* 0x000fc40000410000 */
[----:B------:R-:W-:Y:S02]  /*db00*/  FMUL.FTZ R66, R66, R15 ;  /* 0x0000000f42427220 */ /* 0x000fe40000410000 */
[----:B------:R-:W-:Y:S01]  /*db10*/  MOV R20, R233 ;  /* 0x000000e900147202 */ /* 0x000fe20000000f00 */
[C---:B------:R-:W-:Y:S01]  /*db20*/  HMMA.16816.F32.BF16 R52, R8.reuse, R132, R52 ;  /* 0x000000840834723c */ /* 0x040fe20000041834 */
[----:B------:R-:W-:Y:S01]  /*db30*/  MOV R21, R247 ;  /* 0x000000f700157202 */ /* 0x000fe20000000f00 */
[-C--:B------:R-:W-:Y:S02]  /*db40*/  FMUL.FTZ R67, R67, R15.reuse ;  /* 0x0000000f43437220 */ /* 0x080fe40000410000 */
[----:B-1----:R-:W-:Y:S02]  /*db50*/  FFMA.FTZ R4, R178, c[0x0][0x23c], -R3 ;  /* 0x00008f00b2047a23 */ /* 0x002fe40000010803 */
[-C--:B------:R-:W-:Y:S02]  /*db60*/  FMUL.FTZ R98, R98, R15.reuse ;  /* 0x0000000f62627220 */ /* 0x080fe40000410000 */
[----:B------:R-:W-:Y:S01]  /*db70*/  HMMA.16816.F32.BF16 R232, R8, R138, R48 ;  /* 0x0000008a08e8723c */ /* 0x000fe20000041830 */
[----:B------:R1:W2:Y:S01]  /*db80*/  MUFU.EX2 R138, R4 ;  /* 0x00000004008a7308 */ /* 0x0002a20000000800 */
[-C--:B------:R-:W-:Y:S01]  /*db90*/  FMUL.FTZ R99, R99, R15.reuse ;  /* 0x0000000f63637220 */ /* 0x080fe20000410000 */
[----:B------:R-:W-:Y:S01]  /*dba0*/  LDSM.16.MT88.4 R48, [R214+0xa800] ;  /* 0x00a80000d630783b */ /* 0x000fe20000004200 */
[----:B------:R-:W-:-:S02]  /*dbb0*/  FMUL.FTZ R114, R114, R15 ;  /* 0x0000000f72727220 */ /* 0x000fc40000410000 */
[-C--:B------:R-:W-:Y:S02]  /*dbc0*/  FMUL.FTZ R115, R115, R15.reuse ;  /* 0x0000000f73737220 */ /* 0x080fe40000410000 */
[C---:B------:R-:W-:Y:S01]  /*dbd0*/  HMMA.16816.F32.BF16 R244, R8.reuse, R22, R156 ;  /* 0x0000001608f4723c */ /* 0x040fe2000004189c */
[----:B------:R-:W-:Y:S01]  /*dbe0*/  LDSM.16.MT88.4 R156, [R209+0xa800] ;  /* 0x00a80000d19c783b */ /* 0x000fe20000004200 */
[----:B------:R-:W-:Y:S02]  /*dbf0*/  FMUL.FTZ R117, R117, R16 ;  /* 0x0000001075757220 */ /* 0x000fe40000410000 */
[-C--:B------:R-:W-:Y:S02]  /*dc00*/  FMUL.FTZ R118, R118, R15.reuse ;  /* 0x0000000f76767220 */ /* 0x080fe40000410000 */
[----:B------:R-:W-:Y:S02]  /*dc10*/  FMUL.FTZ R119, R119, R15 ;  /* 0x0000000f77777220 */ /* 0x000fe40000410000 */
[----:B------:R-:W-:Y:S01]  /*dc20*/  HMMA.16816.F32.BF16 R160, R8, R140, R160 ;  /* 0x0000008c08a0723c */ /* 0x000fe200000418a0 */
[----:B-1----:R-:W-:-:S02]  /*dc30*/  FFMA.FTZ R4, R176, c[0x0][0x23c], -R3 ;  /* 0x00008f00b0047a23 */ /* 0x002fc40000010803 */
[----:B------:R-:W-:Y:S02]  /*dc40*/  FFMA.FTZ R3, R179, c[0x0][0x23c], -R3 ;  /* 0x00008f00b3037a23 */ /* 0x000fe40000010803 */
[----:B------:R1:W-:Y:S01]  /*dc50*/  MUFU.EX2 R139, R4 ;  /* 0x00000004008b7308 */ /* 0x0003e20000000800 */
[-C--:B------:R-:W-:Y:S02]  /*dc60*/  FMUL.FTZ R100, R100, R16.reuse ;  /* 0x0000001064647220 */ /* 0x080fe40000410000 */
[----:B------:R-:W-:Y:S01]  /*dc70*/  HMMA.16816.F32.BF16 R240, R8, R142, R172 ;  /* 0x0000008e08f0723c */ /* 0x000fe200000418ac */
[----:B------:R-:W-:Y:S01]  /*dc80*/  LDSM.16.MT88.4 R172, [R211+0xa800] ;  /* 0x00a80000d3ac783b */ /* 0x000fe20000004200 */
[----:B------:R-:W-:Y:S02]  /*dc90*/  FMUL.FTZ R101, R101, R16 ;  /* 0x0000001065657220 */ /* 0x000fe40000410000 */
[-C--:B------:R-:W-:Y:S01]  /*dca0*/  FMUL.FTZ R102, R102, R15.reuse ;  /* 0x0000000f66667220 */ /* 0x080fe20000410000 */
[----:B------:R3:W-:Y:S01]  /*dcb0*/  MUFU.EX2 R137, R3 ;  /* 0x0000000300897308 */ /* 0x0007e20000000800 */
[----:B------:R-:W-:-:S02]  /*dcc0*/  FMUL.FTZ R103, R103, R15 ;  /* 0x0000000f67677220 */ /* 0x000fc40000410000 */
[----:B------:R-:W-:Y:S01]  /*dcd0*/  HMMA.16816.F32.BF16 R68, R8, R28, R68 ;  /* 0x0000001c0844723c */ /* 0x000fe20000041844 */
[-C--:B------:R-:W-:Y:S02]  /*dce0*/  FMUL.FTZ R128, R128, R16.reuse ;  /* 0x0000001080807220 */ /* 0x080fe40000410000 */
[----:B------:R-:W-:Y:S01]  /*dcf0*/  FMUL.FTZ R129, R129, R16 ;  /* 0x0000001081817220 */ /* 0x000fe20000410000 */
[----:B-1----:R-:W1:Y:S01]  /*dd00*/  LDSM.16.MT88.4 R4, [R213+0xb800] ;  /* 0x00b80000d504783b */ /* 0x002e620000004200 */
[----:B------:R-:W-:-:S03]  /*dd10*/  FMUL.FTZ R130, R130, R15 ;  /* 0x0000000f82827220 */ /* 0x000fc60000410000 */
[C---:B------:R-:W-:Y:S01]  /*dd20*/  HMMA.16816.F32.BF16 R140, R8.reuse, R30, R80 ;  /* 0x0000001e088c723c */ /* 0x040fe20000041850 */
[----:B------:R-:W-:Y:S01]  /*dd30*/  LDSM.16.MT88.4 R80, [R209+0xb800] ;  /* 0x00b80000d150783b */ /* 0x000fe20000004200 */
[----:B------:R-:W-:Y:S02]  /*dd40*/  FMUL.FTZ R131, R131, R15 ;  /* 0x0000000f83837220 */ /* 0x000fe40000410000 */
[--C-:B---3--:R-:W-:Y:S01]  /*dd50*/  FFMA.FTZ R3, R182, c[0x0][0x23c], -R2.reuse ;  /* 0x00008f00b6037a23 */ /* 0x108fe20000010802 */
[----:B------:R-:W-:Y:S02]  /*dd60*/  MOV R182, R125 ;  /* 0x0000007d00b67202 */ /* 0x000fe40000000f00 */
[----:B------:R-:W-:Y:S01]  /*dd70*/  MOV R125, R20 ;  /* 0x00000014007d7202 */ /* 0x000fe20000000f00 */
[----:B------:R3:W-:Y:S01]  /*dd80*/  MUFU.EX2 R22, R3 ;  /* 0x0000000300167308 */ /* 0x0007e20000000800 */
[C---:B------:R-:W-:Y:S08]  /*dd90*/  HMMA.16816.F32.BF16 R84, R8.reuse, R32, R84 ;  /* 0x000000200854723c */ /* 0x040ff00000041854 */
[----:B------:R-:W-:Y:S01]  /*dda0*/  HMMA.16816.F32.BF16 R176, R8, R134, R64 ;  /* 0x0000008608b0723c */ /* 0x000fe20000041840 */
[----:B------:R-:W4:Y:S01]  /*ddb0*/  LDSM.16.MT88.4 R64, [R213+0xa800] ;  /* 0x00a80000d540783b */ /* 0x000f220000004200 */
[----:B---3--:R-:W-:-:S06]  /*ddc0*/  FFMA.FTZ R3, R192, c[0x0][0x23c], -R2 ;  /* 0x00008f00c0037a23 */ /* 0x008fcc0000010802 */
[C---:B------:R-:W-:Y:S01]  /*ddd0*/  HMMA.16816.F32.BF16 R32, R8.reuse, R34, R96 ;  /* 0x000000220820723c */ /* 0x040fe20000041860 */
[----:B------:R-:W3:Y:S01]  /*dde0*/  LDSM.16.MT88.4 R96, [R211+0xb800] ;  /* 0x00b80000d360783b */ /* 0x000ee20000004200 */
[----:B------:R-:W-:Y:S01]  /*ddf0*/  MOV R192, R126 ;  /* 0x0000007e00c07202 */ /* 0x000fe20000000f00 */
[----:B------:R5:W1:Y:S01]  /*de00*/  MUFU.EX2 R132, R3 ;  /* 0x0000000300847308 */ /* 0x000a620000000800 */
[----:B------:R-:W-:Y:S02]  /*de10*/  MOV R126, R19 ;  /* 0x00000013007e7202 */ /* 0x000fe40000000f00 */
[----:B------:R-:W-:Y:S02]  /*de20*/  MOV R135, R238 ;  /* 0x000000ee00877202 */ /* 0x000fe40000000f00 */
[----:B------:R-:W-:Y:S01]  /*de30*/  HMMA.16816.F32.BF16 R28, R8, R42, R112 ;  /* 0x0000002a081c723c */ /* 0x000fe20000041870 */
[----:B------:R-:W3:Y:S01]  /*de40*/  LDSM.16.MT88.4 R112, [R214+0xb800] ;  /* 0x00b80000d670783b */ /* 0x000ee20000004200 */
[----:B------:R-:W-:-:S05]  /*de50*/  MOV R134, R237 ;  /* 0x000000ed00867202 */ /* 0x000fca0000000f00 */
[----:B------:R-:W-:Y:S01]  /*de60*/  MOV R42, R126 ;  /* 0x0000007e002a7202 */ /* 0x000fe20000000f00 */
[C---:B------:R-:W-:Y:S01]  /*de70*/  HMMA.16816.F32.BF16 R116, R8.reuse, R24, R116 ;  /* 0x000000180874723c */ /* 0x040fe20000041874 */
[--C-:B-----5:R-:W-:Y:S01]  /*de80*/  FFMA.FTZ R3, R180, c[0x0][0x23c], -R2.reuse ;  /* 0x00008f00b4037a23 */ /* 0x120fe20000010802 */
[----:B------:R-:W-:Y:S01]  /*de90*/  MOV R180, R127 ;  /* 0x0000007f00b47202 */ /* 0x000fe20000000f00 */
[----:B------:R-:W-:Y:S01]  /*dea0*/  FFMA.FTZ R2, R183, c[0x0][0x23c], -R2 ;  /* 0x00008f00b7027a23 */ /* 0x000fe20000010802 */
[----:B------:R-:W-:Y:S01]  /*deb0*/  MOV R183, R21 ;  /* 0x0000001500b77202 */ /* 0x000fe20000000f00 */
[----:B------:R-:W-:Y:S01]  /*dec0*/  MUFU.EX2 R133, R3 ;  /* 0x0000000300857308 */ /* 0x000fe20000000800 */
[----:B------:R-:W-:Y:S02]  /*ded0*/  MOV R127, R18 ;  /* 0x00000012007f7202 */ /* 0x000fe40000000f00 */
[----:B------:R-:W-:Y:S02]  /*dee0*/  HMMA.16816.F32.BF16 R100, R8, R40, R100 ;  /* 0x000000280864723c */ /* 0x000fe40000041864 */
[----:B------:R-:W-:-:S03]  /*def0*/  MOV R43, R127 ;  /* 0x0000007f002b7202 */ /* 0x000fc60000000f00 */
[----:B------:R5:W4:Y:S02]  /*df00*/  MUFU.EX2 R23, R2 ;  /* 0x0000000200177308 */ /* 0x000b240000000800 */
[----:B------:R-:W-:Y:S01]  /*df10*/  MOV R40, R124 ;  /* 0x0000007c00287202 */ /* 0x000fe20000000f00 */
[----:B------:R-:W-:Y:S01]  /*df20*/  HMMA.16816.F32.BF16 R24, R8, R26, R128 ;  /* 0x0000001a0818723c */ /* 0x000fe20000041880 */
[----:B------:R-:W-:-:S06]  /*df30*/  MOV R41, R125 ;  /* 0x0000007d00297202 */ /* 0x000fcc0000000f00 */
[----:B--2---:R-:W-:Y:S01]  /*df40*/  F2FP.BF16.PACK_AB R128, R138, R136 ;  /* 0x000000888a80723e */ /* 0x004fe200000010ff */
[----:B------:R-:W-:Y:S01]  /*df50*/  FFMA.FTZ R11, R183, R16, R206 ;  /* 0x00000010b70b7223 */ /* 0x000fe200000100ce */
[----:B-1----:R-:W-:Y:S01]  /*df60*/  F2FP.BF16.PACK_AB R129, R132, R22 ;  /* 0x000000168481723e */ /* 0x002fe200000010ff */
[----:B------:R-:W-:Y:S01]  /*df70*/  FFMA.FTZ R8, R180, R15, R201 ;  /* 0x0000000fb4087223 */ /* 0x000fe200000100c9 */
[----:B------:R-:W-:Y:S01]  /*df80*/  F2FP.BF16.PACK_AB R130, R137, R139 ;  /* 0x0000008b8982723e */ /* 0x000fe200000010ff */
[----:B------:R-:W-:Y:S02]  /*df90*/  FADD.FTZ R11, R205, R11 ;  /* 0x0000000bcd0b7221 */ /* 0x000fe40000010000 */
[----:B-----5:R-:W-:Y:S01]  /*dfa0*/  FFMA.FTZ R2, R181, c[0x0][0x23c], -R0 ;  /* 0x00008f00b5027a23 */ /* 0x020fe20000010800 */
[----:B----4-:R-:W-:Y:S01]  /*dfb0*/  F2FP.BF16.PACK_AB R131, R23, R133 ;  /* 0x000000851783723e */ /* 0x010fe200000010ff */
[----:B------:R-:W-:Y:S02]  /*dfc0*/  FADD.FTZ R10, R200, R8 ;  /* 0x00000008c80a7221 */ /* 0x000fe40000010000 */
[----:B------:R1:W-:Y:S04]  /*dfd0*/  MUFU.EX2 R21, R2 ;  /* 0x0000000200157308 */ /* 0x0003e80000000800 */
[C---:B------:R-:W-:Y:S08]  /*dfe0*/  HMMA.16816.F32.BF16 R116, R128.reuse, R4, R116 ;  /* 0x000000048074723c */ /* 0x040ff00000041874 */
[----:B------:R-:W-:Y:S01]  /*dff0*/  HMMA.16816.F32.BF16 R144, R128, R156, R144 ;  /* 0x0000009c8090723c */ /* 0x000fe20000041890 */
[----:B-1----:R-:W-:-:S04]  /*e000*/  FFMA.FTZ R2, R188, c[0x0][0x23c], -R0 ;  /* 0x00008f00bc027a23 */ /* 0x002fc80000010800 */
[----:B------:R1:W2:Y:S03]  /*e010*/  MUFU.EX2 R20, R2 ;  /* 0x0000000200147308 */ /* 0x0002a60000000800 */
[C---:B------:R-:W-:Y:S08]  /*e020*/  HMMA.16816.F32.BF16 R160, R128.reuse, R172, R160 ;  /* 0x000000ac80a0723c */ /* 0x040ff000000418a0 */
[----:B------:R-:W-:Y:S01]  /*e030*/  HMMA.16816.F32.BF16 R36, R128, R48, R36 ;  /* 0x000000308024723c */ /* 0x000fe20000041824 */
[--C-:B-1----:R-:W-:Y:S01]  /*e040*/  FFMA.FTZ R2, R189, c[0x0][0x23c], -R0.reuse ;  /* 0x00008f00bd027a23 */ /* 0x102fe20000010800 */
[----:B--2---:R-:W-:Y:S01]  /*e050*/  F2FP.BF16.PACK_AB R124, R20, R21 ;  /* 0x00000015147c723e */ /* 0x004fe200000010ff */
[----:B------:R-:W-:-:S05]  /*e060*/  FFMA.FTZ R0, R185, c[0x0][0x23c], -R0 ;  /* 0x00008f00b9007a23 */ /* 0x000fca0000010800 */
[C---:B------:R-:W-:Y:S01]  /*e070*/  HMMA.16816.F32.BF16 R52, R128.reuse, R64, R52 ;  /* 0x000000408034723c */ /* 0x040fe20000041834 */
[----:B------:R1:W-:Y:S07]  /*e080*/  MUFU.EX2 R19, R2 ;  /* 0x0000000200137308 */ /* 0x0003ee0000000800 */
[C---:B------:R-:W-:Y:S01]  /*e090*/  HMMA.16816.F32.BF16 R68, R128.reuse, R80, R68 ;  /* 0x000000508044723c */ /* 0x040fe20000041844 */
[----:B------:R2:W4:Y:S07]  /*e0a0*/  MUFU.EX2 R18, R0 ;  /* 0x0000000000127308 */ /* 0x00052e0000000800 */
[----:B---3--:R-:W-:Y:S01]  /*e0b0*/  HMMA.16816.F32.BF16 R84, R128, R96, R84 ;  /* 0x000000608054723c */ /* 0x008fe20000041854 */
[----:B-1----:R-:W-:-:S06]  /*e0c0*/  FFMA.FTZ R2, R187, c[0x0][0x23c], -R12 ;  /* 0x00008f00bb027a23 */ /* 0x002fcc000001080c */
[----:B------:R-:W-:Y:S01]  /*e0d0*/  MUFU.EX2 R2, R2 ;  /* 0x0000000200027308 */ /* 0x000fe20000000800 */
[----:B------:R-:W-:Y:S01]  /*e0e0*/  HMMA.16816.F32.BF16 R100, R128, R112, R100 ;  /* 0x000000708064723c */ /* 0x000fe20000041864 */
[----:B--2---:R-:W-:Y:S01]  /*e0f0*/  FFMA.FTZ R0, R184, c[0x0][0x23c], -R12 ;  /* 0x00008f00b8007a23 */ /* 0x004fe2000001080c */
[----:B----4-:R-:W-:-:S05]  /*e100*/  F2FP.BF16.PACK_AB R126, R18, R19 ;  /* 0x00000013127e723e */ /* 0x010fca00000010ff */
[----:B------:R1:W-:Y:S02]  /*e110*/  MUFU.EX2 R17, R0 ;  /* 0x0000000000117308 */ /* 0x0003e40000000800 */
[----:B-1----:R-:W-:-:S06]  /*e120*/  FFMA.FTZ R0, R190, c[0x0][0x23c], -R12 ;  /* 0x00008f00be007a23 */ /* 0x002fcc000001080c */
[----:B------:R1:W2:Y:S02]  /*e130*/  MUFU.EX2 R3, R0 ;  /* 0x0000000000037308 */ /* 0x0002a40000000800 */
[----:B-1----:R-:W-:Y:S01]  /*e140*/  FFMA.FTZ R0, R186, c[0x0][0x23c], -R12 ;  /* 0x00008f00ba007a23 */ /* 0x002fe2000001080c */
[----:B--2---:R-:W-:-:S05]  /*e150*/  F2FP.BF16.PACK_AB R125, R3, R17 ;  /* 0x00000011037d723e */ /* 0x004fca00000010ff */
[----:B------:R-:W1:Y:S02]  /*e160*/  MUFU.EX2 R0, R0 ;  /* 0x0000000000007308 */ /* 0x000e640000000800 */
[----:B-1----:R-:W-:-:S07]  /*e170*/  F2FP.BF16.PACK_AB R127, R2, R0 ;  /* 0x00000000027f723e */ /* 0x002fce00000010ff */
        /* <DEDUP_REMOVED lines=36> */
[----:B------:R-:W-:Y:S01]  /*e3c0*/  FADD.FTZ R7, R136, R8 ;  /* 0x0000000888077221 */ /* 0x000fe20000010000 */
[----:B------:R-:W-:Y:S01]  /*e3d0*/  MOV R136, R239 ;  /* 0x000000ef00887202 */ /* 0x000fe20000000f00 */
        /* <DEDUP_REMOVED lines=12> */
[----:B------:R-:W-:Y:S01]  /*e4a0*/  MOV R137, R236 ;  /* 0x000000ec00897202 */ /* 0x000fe20000000f00 */
[----:B------:R-:W-:-:S02]  /*e4b0*/  FADD.FTZ R243, R23, R5 ;  /* 0x0000000517f37221 */ /* 0x000fc40000010000 */
[----:B------:R-:W-:Y:S01]  /*e4c0*/  FADD.FTZ R242, R18, R4 ;  /* 0x0000000412f27221 */ /* 0x000fe20000010000 */
[----:B------:R1:W-:Y:S01]  /*e4d0*/  STL [R1+0xc], R244 ;  /* 0x00000cf401007387 */ /* 0x0003e20000100800 */
[----:B------:R-:W-:-:S03]  /*e4e0*/  FADD.FTZ R241, R2, R3 ;  /* 0x0000000302f17221 */ /* 0x000fc60000010000 */
[----:B------:R1:W-:Y:S04]  /*e4f0*/  STL [R1+0x8], R243 ;  /* 0x000008f301007387 */ /* 0x0003e80000100800 */
[----:B------:R1:W-:Y:S04]  /*e500*/  STL [R1+0x4], R242 ;  /* 0x000004f201007387 */ /* 0x0003e80000100800 */
[----:B------:R1:W-:Y:S01]  /*e510*/  STL [R1], R241 ;  /* 0x000000f101007387 */ /* 0x0003e20000100800 */
[----:B------:R-:W-:Y:S05]  /*e520*/  @!P0 BRA `(.L_x_1123) ;  /* 0x00002e2000008947 */ /* 0x000fea0003800000 */
        /* <DEDUP_REMOVED lines=112> */
[----:B------:R-:W2:Y:S07]  /*ec30*/  LDSM.16.M88.4 R24, [R217+0x9800] ;  /* 0x00980000d918783b */ /* 0x000eae0000000200 */
[C---:B------:R-:W-:Y:S01]  /*ec40*/  HMMA.16816.F32.BF16 R140, R8.reuse, R22, R28 ;  /* 0x00000016088c723c */ /* 0x040fe2000004181c */
[----:B------:R-:W3:Y:S07]  /*ec50*/  LDSM.16.M88.4 R28, [R217+0x9000] ;  /* 0x00900000d91c783b */ /* 0x000eee0000000200 */
        /* <DEDUP_REMOVED lines=11> */
[C---:B--2---:R-:W-:Y:S01]  /*ed10*/  HMMA.16816.F32.BF16 R140, R4.reuse, R24, R8 ;  /* 0x00000018048c723c */ /* 0x044fe20000041808 */
[----:B------:R-:W2:Y:S07]  /*ed20*/  LDSM.16.M88.4 R8, [R216+0x6000] ;  /* 0x00600000d808783b */ /* 0x000eae0000000200 */
[C---:B---3--:R-:W-:Y:S08]  /*ed30*/  HMMA.16816.F32.BF16 R180, R4.reuse, R28, R136 ;  /* 0x0000001c04b4723c */ /* 0x048ff00000041888 */
[C---:B------:R-:W-:Y:S01]  /*ed40*/  HMMA.16816.F32.BF16 R176, R4.reuse, R30, R20 ;  /* 0x0000001e04b0723c */ /* 0x040fe20000041814 */
[----:B------:R-:W3:Y:S07]  /*ed50*/  LDSM.16.M88.4 R20, [R215+0x1000] ;  /* 0x00100000d714783b */ /* 0x000eee0000000200 */
[----:B------:R-:W-:Y:S01]  /*ed60*/  HMMA.16816.F32.BF16 R132, R4, R26, R188 ;  /* 0x0000001a0484723c */ /* 0x000fe200000418bc */
[----:B------:R-:W4:Y:S01]  /*ed70*/  LDSM.16.M88.4 R4, [R216+0x4000] ;  /* 0x00400000d804783b */ /* 0x000f220000000200 */
[----:B------:R-:W-:-:S06]  /*ed80*/  DEPBAR.LE SB0, 0x0 ;  /* 0x000080000000791a */ /* 0x000fcc0000000000 */
[C---:B-1----:R-:W-:Y:S08]  /*ed90*/  HMMA.16816.F32.BF16 R32, R12.reuse, R28, R200 ;  /* 0x0000001c0c20723c */ /* 0x042ff000000418c8 */
[C---:B------:R-:W-:Y:S08]  /*eda0*/  HMMA.16816.F32.BF16 R136, R12.reuse, R30, R196 ;  /* 0x0000001e0c88723c */ /* 0x040ff000000418c4 */
[C---:B------:R-:W-:Y:S08]  /*edb0*/  HMMA.16816.F32.BF16 R28, R12.reuse, R24, R192 ;  /* 0x000000180c1c723c */ /* 0x040ff000000418c0 */
[----:B------:R-:W-:Y:S08]  /*edc0*/  HMMA.16816.F32.BF16 R12, R12, R26, R184 ;  /* 0x0000001a0c0c723c */ /* 0x000ff000000418b8 */
[C---:B--2---:R-:W-:Y:S08]  /*edd0*/  HMMA.16816.F32.BF16 R188, R8.reuse, R16, R140 ;  /* 0x0000001008bc723c */ /* 0x044ff0000004188c */
        /* <DEDUP_REMOVED lines=55> */
.L_x_1135:
[----:B------:R-:W-:Y:S05]  /*f150*/  BSYNC B0 ;  /* 0x0000000000007941 */ /* 0x000fea0003800000 */
.L_x_1134:
[----:B------:R-:W0:Y:S02]  /*f160*/  LDGDEPBAR ;  /* 0x00000000000079af */ /* 0x000e240000000000 */
.L_x_1133:
[----:B------:R-:W2:Y:S01]  /*f170*/  S2R R2, SR_TID.X ;  /* 0x0000000000027919 */ /* 0x000ea20000002100 */
[----:B------:R-:W-:Y:S02]  /*f180*/  MOV R0, UR21 ;  /* 0x0000001500007c02 */ /* 0x000fe40008000f00 */
[----:B--2---:R-:W-:-:S04]  /*f190*/  SHF.L.U32 R2, R2, 0x1, RZ ;  /* 0x0000000102027819 */ /* 0x004fc800000006ff */
[----:B------:R-:W-:-:S04]  /*f1a0*/  LOP3.LUT R2, R2, 0x6, RZ, 0xc0, !PT ;  /* 0x0000000602027812 */ /* 0x000fc800078ec0ff */
[----:B------:R-:W-:-:S04]  /*f1b0*/  LEA R0, R0, R2, 0x5 ;  /* 0x0000000200007211 */ /* 0x000fc800078e28ff */
[C---:B------:R-:W-:Y:S02]  /*f1c0*/  ISETP.GE.AND P5, PT, R0.reuse, R231, PT ;  /* 0x000000e70000720c */ /* 0x040fe40003fa6270 */
[C---:B------:R-:W-:Y:S02]  /*f1d0*/  IADD3 R2, R0.reuse, 0x1, RZ ;  /* 0x0000000100027810 */ /* 0x040fe40007ffe0ff */
[----:B------:R-:W-:Y:S02]  /*f1e0*/  ISETP.LT.OR P5, PT, R0, R227, P5 ;  /* 0x000000e30000720c */ /* 0x000fe40002fa1670 */
[----:B------:R-:W-:Y:S02]  /*f1f0*/  ISETP.GE.AND P2, PT, R2, R231, PT ;  /* 0x000000e70200720c */ /* 0x000fe40003f46270 */
[----:B-1----:R-:W-:Y:S02]  /*f200*/  FSEL R6, R32, -INF , !P5 ;  /* 0xff80000020067808 */ /* 0x002fe40006800000 */
        /* <DEDUP_REMOVED lines=82> */
[----:B------:R-:W-:Y:S01]  /*f730*/  FMNMX.FTZ R12, R18, R12, !PT ;  /* 0x0000000c120c7209 */ /* 0x000fe20007810000 */
[----:B------:R-:W-:Y:S01]  /*f740*/  LDSM.16.MT88.4 R28, [R209+0xb000] ;  /* 0x00b00000d11c783b */ /* 0x000fe20000004200 */
        /* <DEDUP_REMOVED lines=12> */
[C---:B------:R-:W-:Y:S02]  /*f810*/  ISETP.GE.AND P4, PT, R3.reuse, R228, PT ;  /* 0x000000e40300720c */ /* 0x040fe40003f86270 */
[----:B------:R-:W-:Y:S02]  /*f820*/  FMNMX.FTZ R12, R14, R4, !PT ;  /* 0x000000040e0c7209 */ /* 0x000fe40007810000 */
[C---:B------:R-:W-:Y:S02]  /*f830*/  ISETP.LT.OR P6, PT, R3.reuse, R225, P6 ;  /* 0x000000e10300720c */ /* 0x040fe400037c1670 */
[----:B------:R-:W-:Y:S02]  /*f840*/  ISETP.LT.OR P4, PT, R3, R224, P4 ;  /* 0x000000e00300720c */ /* 0x000fe40002781670 */
[----:B-1----:R-:W-:-:S02]  /*f850*/  FMNMX.FTZ R3, R5, R22, !PT ;  /* 0x0000001605037209 */ /* 0x002fc40007810000 */
[----:B------:R-:W-:Y:S02]  /*f860*/  ISETP.GE.AND P5, PT, R2, R229, PT ;  /* 0x000000e50200720c */ /* 0x000fe40003fa6270 */
[----:B------:R-:W-:Y:S01]  /*f870*/  FSEL R180, R188, -INF , !P3 ;  /* 0xff800000bcb47808 */ /* 0x000fe20005800000 */
[----:B------:R-:W1:Y:S01]  /*f880*/  SHFL.BFLY PT, R23, R3, 0x1, 0x1f ;  /* 0x0c201f0003177f89 */ /* 0x000e6200000e0000 */
[----:B------:R-:W-:Y:S02]  /*f890*/  FMNMX.FTZ R5, R17, R12, !PT ;  /* 0x0000000c11057209 */ /* 0x000fe40007810000 */
[----:B------:R-:W-:Y:S02]  /*f8a0*/  FMNMX.FTZ R13, R181, R13, !PT ;  /* 0x0000000db50d7209 */ /* 0x000fe40007810000 */
[----:B------:R-:W-:Y:S02]  /*f8b0*/  ISETP.LT.OR P5, PT, R2, R225, P5 ;  /* 0x000000e10200720c */ /* 0x000fe40002fa1670 */
[----:B------:R-:W-:-:S02]  /*f8c0*/  FSEL R186, R189, -INF , !P6 ;  /* 0xff800000bdba7808 */ /* 0x000fc40007000000 */
[----:B------:R-:W-:Y:S02]  /*f8d0*/  FMNMX.FTZ R5, R180, R5, !PT ;  /* 0x00000005b4057209 */ /* 0x000fe40007810000 */
[----:B------:R-:W-:Y:S02]  /*f8e0*/  FMNMX.FTZ R12, R236, R16, !PT ;  /* 0x00000010ec0c7209 */ /* 0x000fe40007810000 */
[----:B------:R-:W-:Y:S02]  /*f8f0*/  FMNMX.FTZ R4, R185, R13, !PT ;  /* 0x0000000db9047209 */ /* 0x000fe40007810000 */
[----:B------:R-:W-:Y:S02]  /*f900*/  FSEL R187, R140, -INF , !P5 ;  /* 0xff8000008cbb7808 */ /* 0x000fe40006800000 */
[----:B------:R-:W-:Y:S01]  /*f910*/  FMNMX.FTZ R5, R186, R5, !PT ;  /* 0x00000005ba057209 */ /* 0x000fe20007810000 */
[----:B------:R-:W2:Y:S01]  /*f920*/  SHFL.BFLY PT, R22, R4, 0x2, 0x1f ;  /* 0x0c401f0004167f89 */ /* 0x000ea200000e0000 */
[----:B------:R-:W-:-:S02]  /*f930*/  FSEL R13, R178, -INF , !P2 ;  /* 0xff800000b20d7808 */ /* 0x000fc40005000000 */
[----:B------:R-:W-:Y:S02]  /*f940*/  FMNMX.FTZ R12, R21, R12, !PT ;  /* 0x0000000c150c7209 */ /* 0x000fe40007810000 */
[----:B------:R-:W-:Y:S02]  /*f950*/  FMNMX.FTZ R134, R187, R5, !PT ;  /* 0x00000005bb867209 */ /* 0x000fe40007810000 */
[C---:B------:R-:W-:Y:S02]  /*f960*/  ISETP.GE.AND P2, PT, R2.reuse, R228, PT ;  /* 0x000000e40200720c */ /* 0x040fe40003f46270 */
[----:B------:R-:W-:Y:S02]  /*f970*/  FSEL R5, R179, -INF , !P1 ;  /* 0xff800000b3057808 */ /* 0x000fe40004800000 */
[----:B------:R-:W-:Y:S01]  /*f980*/  FMNMX.FTZ R12, R13, R12, !PT ;  /* 0x0000000c0d0c7209 */ /* 0x000fe20007810000 */
[----:B------:R-:W-:Y:S01]  /*f990*/  LDSM.16.MT88.4 R176, [R211+0xa000] ;  /* 0x00a00000d3b0783b */ /* 0x000fe20000004200 */
[----:B------:R-:W-:-:S02]  /*f9a0*/  ISETP.LT.OR P2, PT, R2, R224, P2 ;  /* 0x000000e00200720c */ /* 0x000fc40001741670 */
[----:B------:R-:W-:Y:S02]  /*f9b0*/  FSEL R189, R190, -INF , !P0 ;  /* 0xff800000bebd7808 */ /* 0x000fe40004000000 */
[----:B------:R-:W-:Y:S02]  /*f9c0*/  FMNMX.FTZ R2, R5, R12, !PT ;  /* 0x0000000c05027209 */ /* 0x000fe40007810000 */
[C---:B------:R-:W-:Y:S02]  /*f9d0*/  ISETP.GE.AND P3, PT, R0.reuse, R229, PT ;  /* 0x000000e50000720c */ /* 0x040fe40003f66270 */
[----:B------:R-:W-:Y:S02]  /*f9e0*/  ISETP.GE.AND P0, PT, R0, R228, PT ;  /* 0x000000e40000720c */ /* 0x000fe40003f06270 */
[----:B------:R-:W-:Y:S02]  /*f9f0*/  FSEL R191, R191, -INF , !P4 ;  /* 0xff800000bfbf7808 */ /* 0x000fe40006000000 */
[----:B------:R-:W-:-:S02]  /*fa00*/  FMNMX.FTZ R2, R189, R2, !PT ;  /* 0x00000002bd027209 */ /* 0x000fc40007810000 */
[C---:B------:R-:W-:Y:S02]  /*fa10*/  ISETP.LT.OR P3, PT, R0.reuse, R225, P3 ;  /* 0x000000e10000720c */ /* 0x040fe40001f61670 */
[----:B------:R-:W-:Y:S02]  /*fa20*/  ISETP.LT.OR P0, PT, R0, R224, P0 ;  /* 0x000000e00000720c */ /* 0x000fe40000701670 */
[----:B------:R-:W-:Y:S02]  /*fa30*/  FSEL R192, R142, -INF , !P2 ;  /* 0xff8000008ec07808 */ /* 0x000fe40005000000 */
[----:B------:R-:W-:Y:S02]  /*fa40*/  FMNMX.FTZ R0, R191, R2, !PT ;  /* 0x00000002bf007209 */ /* 0x000fe40007810000 */
[----:B------:R-:W-:Y:S02]  /*fa50*/  FSEL R188, R141, -INF , !P3 ;  /* 0xff8000008dbc7808 */ /* 0x000fe40005800000 */
[----:B------:R-:W-:-:S02]  /*fa60*/  FSEL R190, R143, -INF , !P0 ;  /* 0xff8000008fbe7808 */ /* 0x000fc40004000000 */
[----:B------:R-:W-:Y:S01]  /*fa70*/  FMNMX.FTZ R0, R192, R0, !PT ;  /* 0x00000000c0007209 */ /* 0x000fe20007810000 */
[----:B------:R-:W-:Y:S01]  /*fa80*/  LDSM.16.MT88.4 R140, [R213+0xa000] ;  /* 0x00a00000d58c783b */ /* 0x000fe20000004200 */
[----:B------:R-:W-:Y:S02]  /*fa90*/  FMNMX.FTZ R134, R188, R134, !PT ;  /* 0x00000086bc867209 */ /* 0x000fe40007810000 */
[----:B------:R-:W-:Y:S02]  /*faa0*/  FMNMX.FTZ R0, R190, R0, !PT ;  /* 0x00000000be007209 */ /* 0x000fe40007810000 */
[----:B-1----:R-:W-:Y:S01]  /*fab0*/  FMNMX.FTZ R136, R3, R23, !PT ;  /* 0x0000001703887209 */ /* 0x002fe20007810000 */
[----:B------:R-:W1:Y:S01]  /*fac0*/  SHFL.BFLY PT, R24, R134, 0x2, 0x1f ;  /* 0x0c401f0086187f89 */ /* 0x000e6200000e0000 */
[----:B--2---:R-:W-:Y:S02]  /*fad0*/  FMNMX.FTZ R4, R4, R22, !PT ;  /* 0x0000001604047209 */ /* 0x004fe40007810000 */
[C---:B------:R-:W-:Y:S01]  /*fae0*/  FSETP.NEU.FTZ.AND P3, PT, R136.reuse, -INF , PT ;  /* 0xff8000008800780b */ /* 0x040fe20003f7d000 */
[----:B------:R-:W2:Y:S01]  /*faf0*/  SHFL.BFLY PT, R2, R0, 0x2, 0x1f ;  /* 0x0c401f0000027f89 */ /* 0x000ea200000e0000 */
[----:B------:R-:W-:-:S03]  /*fb00*/  FMUL.FTZ R12, R136, c[0x0][0x23c] ;  /* 0x00008f00880c7a20 */ /* 0x000fc60000410000 */
[----:B------:R-:W3:Y:S02]  /*fb10*/  SHFL.BFLY PT, R135, R4, 0x1, 0x1f ;  /* 0x0c201f0004877f89 */ /* 0x000ee400000e0000 */
[----:B------:R-:W-:-:S05]  /*fb20*/  FSEL R12, R12, RZ, P3 ;  /* 0x000000ff0c0c7208 */ /* 0x000fca0001800000 */
[--C-:B------:R-:W-:Y:S02]  /*fb30*/  FFMA.FTZ R6, R6, c[0x0][0x23c], -R12.reuse ;  /* 0x00008f0006067a23 */ /* 0x100fe4000001080c */
[--C-:B------:R-:W-:Y:S02]  /*fb40*/  FFMA.FTZ R10, R10, c[0x0][0x23c], -R12.reuse ;  /* 0x00008f000a0a7a23 */ /* 0x100fe4000001080c */
[----:B------:R4:W-:Y:S01]  /*fb50*/  MUFU.EX2 R235, R6 ;  /* 0x0000000600eb7308 */ /* 0x0009e20000000800 */
[--C-:B------:R-:W-:Y:S02]  /*fb60*/  FFMA.FTZ R9, R9, c[0x0][0x23c], -R12.reuse ;  /* 0x00008f0009097a23 */ /* 0x100fe4000001080c */
[----:B------:R-:W-:Y:S01]  /*fb70*/  FFMA.FTZ R7, R7, c[0x0][0x23c], -R12 ;  /* 0x00008f0007077a23 */ /* 0x000fe2000001080c */
[----:B-1----:R-:W-:-:S04]  /*fb80*/  FMNMX.FTZ R134, R24, R134, !PT ;  /* 0x0000008618867209 */ /* 0x002fc80007810000 */
[----:B------:R-:W-:Y:S01]  /*fb90*/  MUFU.EX2 R234, R10 ;  /* 0x0000000a00ea7308 */ /* 0x000fe20000000800 */
[----:B--2---:R-:W-:Y:S02]  /*fba0*/  FMNMX.FTZ R0, R2, R0, !PT ;  /* 0x0000000002007209 */ /* 0x004fe40007810000 */
[----:B---3--:R-:W-:-:S03]  /*fbb0*/  FMNMX.FTZ R135, R4, R135, !PT ;  /* 0x0000008704877209 */ /* 0x008fc60007810000 */
[----:B------:R-:W1:Y:S01]  /*fbc0*/  SHFL.BFLY PT, R137, R0, 0x1, 0x1f ;  /* 0x0c201f0000897f89 */ /* 0x000e6200000e0000 */
[----:B------:R-:W-:Y:S01]  /*fbd0*/  FSEL R4, R136, RZ, P3 ;  /* 0x000000ff88047208 */ /* 0x000fe20001800000 */
[----:B------:R-:W-:Y:S01]  /*fbe0*/  MUFU.EX2 R233, R9 ;  /* 0x0000000900e97308 */ /* 0x000fe20000000800 */
[C---:B------:R-:W-:Y:S01]  /*fbf0*/  FSETP.NEU.FTZ.AND P2, PT, R135.reuse, -INF , PT ;  /* 0xff8000008700780b */ /* 0x040fe20003f5d000 */
[----:B----4-:R-:W2:Y:S01]  /*fc00*/  SHFL.BFLY PT, R6, R134, 0x1, 0x1f ;  /* 0x0c201f0086067f89 */ /* 0x010ea200000e0000 */
[----:B------:R-:W-:-:S05]  /*fc10*/  FMUL.FTZ R3, R135, c[0x0][0x23c] ;  /* 0x00008f0087037a20 */ /* 0x000fca0000410000 */
[----:B------:R-:W-:Y:S01]  /*fc20*/  FSEL R3, R3, RZ, P2 ;  /* 0x000000ff03037208 */ /* 0x000fe20001000000 */
[----:B------:R-:W3:Y:S04]  /*fc30*/  MUFU.EX2 R240, R7 ;  /* 0x0000000700f07308 */ /* 0x000ee80000000800 */
[--C-:B------:R-:W-:Y:S02]  /*fc40*/  FFMA.FTZ R15, R15, c[0x0][0x23c], -R3.reuse ;  /* 0x00008f000f0f7a23 */ /* 0x100fe40000010803 */
[--C-:B------:R-:W-:Y:S02]  /*fc50*/  FFMA.FTZ R8, R8, c[0x0][0x23c], -R3.reuse ;  /* 0x00008f0008087a23 */ /* 0x100fe40000010803 */
[----:B------:R-:W-:Y:S01]  /*fc60*/  MUFU.EX2 R207, R15 ;  /* 0x0000000f00cf7308 */ /* 0x000fe20000000800 */
[----:B------:R-:W-:-:S02]  /*fc70*/  FFMA.FTZ R19, R19, c[0x0][0x23c], -R3 ;  /* 0x00008f0013137a23 */ /* 0x000fc40000010803 */
[----:B------:R-:W-:Y:S01]  /*fc80*/  FFMA.FTZ R18, R18, c[0x0][0x23c], -R3 ;  /* 0x00008f0012127a23 */ /* 0x000fe20000010803 */
[----:B-1----:R-:W-:-:S04]  /*fc90*/  FMNMX.FTZ R137, R0, R137, !PT ;  /* 0x0000008900897209 */ /* 0x002fc80007810000 */
[----:B------:R1:W-:Y:S01]  /*fca0*/  MUFU.EX2 R206, R8 ;  /* 0x0000000800ce7308 */ /* 0x0003e20000000800 */
[----:B--2---:R-:W-:Y:S01]  /*fcb0*/  FMNMX.FTZ R134, R134, R6, !PT ;  /* 0x0000000686867209 */ /* 0x004fe20007810000 */
[C---:B------:R-:W-:Y:S01]  /*fcc0*/  FMUL.FTZ R0, R137.reuse, c[0x0][0x23c] ;  /* 0x00008f0089007a20 */ /* 0x040fe20000410000 */
[----:B------:R-:W-:Y:S01]  /*fcd0*/  FSETP.NEU.FTZ.AND P0, PT, R137, -INF , PT ;  /* 0xff8000008900780b */ /* 0x000fe20003f1d000 */
[----:B------:R-:W-:Y:S01]  /*fce0*/  FADD.FTZ R6, R239, -R4 ;  /* 0x80000004ef067221 */ /* 0x000fe20000010000 */
[C---:B------:R-:W-:Y:S01]  /*fcf0*/  FSETP.NEU.FTZ.AND P1, PT, R134.reuse, -INF , PT ;  /* 0xff8000008600780b */ /* 0x040fe20003f3d000 */
[----:B------:R-:W-:Y:S01]  /*fd00*/  FMUL.FTZ R2, R134, c[0x0][0x23c] ;  /* 0x00008f0086027a20 */ /* 0x000fe20000410000 */
[----:B------:R-:W-:Y:S01]  /*fd10*/  FSEL R0, R0, RZ, P0 ;  /* 0x000000ff00007208 */ /* 0x000fe20000000000 */
[----:B------:R-:W-:Y:S01]  /*fd20*/  FMUL.FTZ R6, R6, c[0x0][0x23c] ;  /* 0x00008f0006067a20 */ /* 0x000fe20000410000 */
[----:B------:R-:W-:Y:S01]  /*fd30*/  FSEL R4, R135, RZ, P2 ;  /* 0x000000ff87047208 */ /* 0x000fe20001000000 */
[----:B------:R-:W2:Y:S01]  /*fd40*/  MUFU.EX2 R205, R19 ;  /* 0x0000001300cd7308 */ /* 0x000ea20000000800 */
[----:B------:R-:W-:Y:S01]  /*fd50*/  FSEL R2, R2, RZ, P1 ;  /* 0x000000ff02027208 */ /* 0x000fe20000800000 */
[----:B------:R-:W-:Y:S01]  /*fd60*/  FFMA.FTZ R21, R21, c[0x0][0x23c], -R0 ;  /* 0x00008f0015157a23 */ /* 0x000fe20000010800 */
[----:B---3--:R-:W-:Y:S01]  /*fd70*/  F2FP.BF16.PACK_AB R10, R240, R233 ;  /* 0x000000e9f00a723e */ /* 0x008fe200000010ff */
[----:B------:R-:W-:-:S02]  /*fd80*/  FADD.FTZ R4, R238, -R4 ;  /* 0x80000004ee047221 */ /* 0x000fc40000010000 */
[----:B------:R-:W-:Y:S01]  /*fd90*/  FFMA.FTZ R20, R20, c[0x0][0x23c], -R2 ;  /* 0x00008f0014147a23 */ /* 0x000fe20000010802 */
[----:B-1----:R-:W-:Y:S01]  /*fda0*/  F2FP.BF16.PACK_AB R8, R234, R235 ;  /* 0x000000ebea08723e */ /* 0x002fe200000010ff */
[----:B------:R-:W-:Y:S01]  /*fdb0*/  MUFU.EX2 R194, R21 ;  /* 0x0000001500c27308 */ /* 0x000fe20000000800 */
[----:B------:R-:W-:Y:S02]  /*fdc0*/  FFMA.FTZ R16, R16, c[0x0][0x23c], -R0 ;  /* 0x00008f0010107a23 */ /* 0x000fe40000010800 */
[----:B------:R-:W-:Y:S01]  /*fdd0*/  FMUL.FTZ R15, R4, c[0x0][0x23c] ;  /* 0x00008f00040f7a20 */ /* 0x000fe20000410000 */
[----:B------:R-:W-:Y:S01]  /*fde0*/  FSEL R4, R137, RZ, P0 ;  /* 0x000000ff89047208 */ /* 0x000fe20000000000 */
[----:B------:R-:W-:Y:S02]  /*fdf0*/  FFMA.FTZ R11, R11, c[0x0][0x23c], -R2 ;  /* 0x00008f000b0b7a23 */ /* 0x000fe40000010802 */
[----:B------:R-:W-:Y:S01]  /*fe00*/  FFMA.FTZ R5, R5, c[0x0][0x23c], -R0 ;  /* 0x00008f0005057a23 */ /* 0x000fe20000010800 */
[----:B------:R1:W-:Y:S01]  /*fe10*/  MUFU.EX2 R197, R20 ;  /* 0x0000001400c57308 */ /* 0x0003e20000000800 */
[----:B--2---:R-:W-:Y:S01]  /*fe20*/  F2FP.BF16.PACK_AB R9, R205, R206 ;  /* 0x000000cecd09723e */ /* 0x004fe200000010ff */
[----:B------:R-:W-:-:S02]  /*fe30*/  FADD.FTZ R4, R236, -R4 ;  /* 0x80000004ec047221 */ /* 0x000fc40000010000 */
[----:B------:R-:W-:Y:S02]  /*fe40*/  FFMA.FTZ R14, R14, c[0x0][0x23c], -R2 ;  /* 0x00008f000e0e7a23 */ /* 0x000fe40000010802 */
[----:B------:R-:W-:Y:S02]  /*fe50*/  FFMA.FTZ R13, R13, c[0x0][0x23c], -R0 ;  /* 0x00008f000d0d7a23 */ /* 0x000fe40000010800 */
[----:B------:R-:W-:Y:S01]  /*fe60*/  MUFU.EX2 R193, R16 ;  /* 0x0000001000c17308 */ /* 0x000fe20000000800 */
[----:B------:R-:W-:Y:S02]  /*fe70*/  FFMA.FTZ R17, R17, c[0x0][0x23c], -R2 ;  /* 0x00008f0011117a23 */ /* 0x000fe40000010802 */
[----:B------:R-:W-:Y:S01]  /*fe80*/  FMUL.FTZ R4, R4, c[0x0][0x23c] ;  /* 0x00008f0004047a20 */ /* 0x000fe20000410000 */
[----:B-1----:R-:W1:Y:S04]  /*fe90*/  LDSM.16.MT88.4 R20, [R209+0xa000] ;  /* 0x00a00000d114783b */ /* 0x002e680000004200 */
[----:B------:R-:W-:Y:S08]  /*fea0*/  MUFU.EX2 R232, R18 ;  /* 0x0000001200e87308 */ /* 0x000ff00000000800 */
[----:B------:R-:W2:Y:S08]  /*feb0*/  MUFU.EX2 R16, R6 ;  /* 0x0000000600107308 */ /* 0x000eb00000000800 */
[----:B------:R-:W3:Y:S08]  /*fec0*/  MUFU.EX2 R15, R15 ;  /* 0x0000000f000f7308 */ /* 0x000ef00000000800 */
[----:B------:R4:W-:Y:S01]  /*fed0*/  MUFU.EX2 R198, R11 ;  /* 0x0000000b00c67308 */ /* 0x0009e20000000800 */
[----:B--2---:R-:W-:-:S02]  /*fee0*/  FMUL.FTZ R144, R144, R16 ;  /* 0x0000001090907220 */ /* 0x004fc40000410000 */
[-C--:B------:R-:W-:Y:S02]  /*fef0*/  FMUL.FTZ R145, R145, R16.reuse ;  /* 0x0000001091917220 */ /* 0x080fe40000410000 */
[-C--:B------:R-:W-:Y:S02]  /*ff00*/  FMUL.FTZ R156, R156, R16.reuse ;  /* 0x000000109c9c7220 */ /* 0x080fe40000410000 */
[----:B------:R-:W-:Y:S01]  /*ff10*/  FMUL.FTZ R157, R157, R16 ;  /* 0x000000109d9d7220 */ /* 0x000fe20000410000 */
[----:B------:R2:W-:Y:S01]  /*ff20*/  MUFU.EX2 R195, R5 ;  /* 0x0000000500c37308 */ /* 0x0005e20000000800 */
[-C--:B---3--:R-:W-:Y:S02]  /*ff30*/  FMUL.FTZ R146, R146, R15.reuse ;  /* 0x0000000f92927220 */ /* 0x088fe40000410000 */
[-C--:B------:R-:W-:Y:S02]  /*ff40*/  FMUL.FTZ R147, R147, R15.reuse ;  /* 0x0000000f93937220 */ /* 0x080fe40000410000 */
[----:B------:R-:W-:-:S02]  /*ff50*/  FMUL.FTZ R158, R158, R15 ;  /* 0x0000000f9e9e7220 */ /* 0x000fc40000410000 */
[----:B------:R-:W-:Y:S01]  /*ff60*/  FMUL.FTZ R159, R159, R15 ;  /* 0x0000000f9f9f7220 */ /* 0x000fe20000410000 */
[----:B----4-:R-:W-:Y:S01]  /*ff70*/  F2FP.BF16.PACK_AB R11, R232, R207 ;  /* 0x000000cfe80b723e */ /* 0x010fe200000010ff */
[----:B------:R-:W-:Y:S01]  /*ff80*/  MUFU.EX2 R199, R14 ;  /* 0x0000000e00c77308 */ /* 0x000fe20000000800 */
[-C--:B------:R-:W-:Y:S02]  /*ff90*/  FMUL.FTZ R160, R160, R16.reuse ;  /* 0x00000010a0a07220 */ /* 0x080fe40000410000 */
[----:B------:R-:W-:Y:S02]  /*ffa0*/  FMUL.FTZ R161, R161, R16 ;  /* 0x00000010a1a17220 */ /* 0x000fe40000410000 */
[-C--:B------:R-:W-:Y:S01]  /*ffb0*/  FMUL.FTZ R162, R162, R15.reuse ;  /* 0x0000000fa2a27220 */ /* 0x080fe20000410000 */
[----:B-1----:R-:W-:Y:S01]  /*ffc0*/  HMMA.16816.F32.BF16 R248, R8, R20, R144 ;  /* 0x0000001408f8723c */ /* 0x002fe20000041890 */
[----:B------:R-:W1:Y:S01]  /*ffd0*/  LDSM.16.MT88.4 R144, [R214+0xa000] ;  /* 0x00a00000d690783b */ /* 0x000e620000004200 */
[----:B--2---:R-:W-:Y:S01]  /*ffe0*/  FSEL R5, R134, RZ, P1 ;  /* 0x000000ff86057208 */ /* 0x004fe20000800000 */
[----:B------:R-:W2:Y:S01]  /*fff0*/  MUFU.EX2 R196, R13 ;  /* 0x0000000d00c47308 */ /* 0x000ea20000000800 */
[----:B------:R-:W-:-:S02]  /*10000*/  FMUL.FTZ R163, R163, R15 ;  /* 0x0000000fa3a37220 */ /* 0x000fc40000410000 */
[-C--:B------:R-:W-:Y:S02]  /*10010*/  FMUL.FTZ R116, R116, R16.reuse ;  /* 0x0000001074747220 */ /* 0x080fe40000410000 */
[----:B------:R-:W-:Y:S02]  /*10020*/  FADD.FTZ R5, R237, -R5 ;  /* 0x80000005ed057221 */ /* 0x000fe40000010000 */
[----:B------:R-:W-:Y:S01]  /*10030*/  FMUL.FTZ R117, R117, R16 ;  /* 0x0000001075757220 */ /* 0x000fe20000410000 */
[----:B------:R-:W3:Y:S01]  /*10040*/  MUFU.EX2 R204, R17 ;  /* 0x0000001100cc7308 */ /* 0x000ee20000000800 */
[----:B------:R-:W-:Y:S01]  /*10050*/  FMUL.FTZ R5, R5, c[0x0][0x23c] ;  /* 0x00008f0005057a20 */ /* 0x000fe20000410000 */
[----:B------:R-:W-:Y:S01]  /*10060*/  HMMA.16816.F32.BF16 R160, R8, R176, R160 ;  /* 0x000000b008a0723c */ /* 0x000fe200000418a0 */
[-C--:B------:R-:W-:Y:S02]  /*10070*/  FMUL.FTZ R118, R118, R15.reuse ;  /* 0x0000000f76767220 */ /* 0x080fe40000410000 */
[----:B------:R-:W-:-:S02]  /*10080*/  FMUL.FTZ R119, R119, R15 ;  /* 0x0000000f77777220 */ /* 0x000fc40000410000 */
[----:B------:R-:W-:Y:S01]  /*10090*/  FMUL.FTZ R172, R172, R16 ;  /* 0x00000010acac7220 */ /* 0x000fe20000410000 */
[----:B------:R4:W5:Y:S01]  /*100a0*/  MUFU.EX2 R14, R5 ;  /* 0x00000005000e7308 */ /* 0x0009620000000800 */
[----:B--2---:R-:W-:Y:S01]  /*100b0*/  F2FP.BF16.PACK_AB R7, R195, R196 ;  /* 0x000000c4c307723e */ /* 0x004fe200000010ff */
[----:B------:R-:W-:Y:S02]  /*100c0*/  FMUL.FTZ R173, R173, R16 ;  /* 0x00000010adad7220 */ /* 0x000fe40000410000 */
[----:B------:R-:W-:Y:S01]  /*100d0*/  FMUL.FTZ R174, R174, R15 ;  /* 0x0000000faeae7220 */ /* 0x000fe20000410000 */
[----:B------:R-:W-:Y:S01]  /*100e0*/  MOV R236, R249 ;  /* 0x000000f900ec7202 */ /* 0x000fe20000000f00 */
[----:B------:R-:W-:Y:S01]  /*100f0*/  FMUL.FTZ R175, R175, R15 ;  /* 0x0000000fafaf7220 */ /* 0x000fe20000410000 */
[----:B------:R-:W-:Y:S01]  /*10100*/  MOV R203, R248 ;  /* 0x000000f800cb7202 */ /* 0x000fe20000000f00 */
[----:B------:R2:W1:Y:S01]  /*10110*/  MUFU.EX2 R13, R4 ;  /* 0x00000004000d7308 */ /* 0x0004620000000800 */
[----:B---3--:R-:W-:Y:S01]  /*10120*/  F2FP.BF16.PACK_AB R6, R204, R199 ;  /* 0x000000c7cc06723e */ /* 0x008fe200000010ff */
[----:B------:R-:W-:Y:S01]  /*10130*/  FMUL.FTZ R128, R128, R16 ;  /* 0x0000001080807220 */ /* 0x000fe20000410000 */
[----:B------:R-:W-:Y:S01]  /*10140*/  MOV R18, R250 ;  /* 0x000000fa00127202 */ /* 0x000fe20000000f00 */
[----:B------:R-:W-:Y:S01]  /*10150*/  FMUL.FTZ R129, R129, R16 ;  /* 0x0000001081817220 */ /* 0x000fe20000410000 */
[----:B------:R-:W-:Y:S01]  /*10160*/  MOV R17, R251 ;  /* 0x000000fb00117202 */ /* 0x000fe20000000f00 */
[----:B------:R-:W-:Y:S01]  /*10170*/  FMUL.FTZ R130, R130, R15 ;  /* 0x0000000f82827220 */ /* 0x000fe20000410000 */
[----:B----4-:R-:W-:Y:S01]  /*10180*/  F2FP.BF16.PACK_AB R5, R194, R193 ;  /* 0x000000c1c205723e */ /* 0x010fe200000010ff */
[----:B-----5:R-:W-:-:S02]  /*10190*/  FMUL.FTZ R40, R40, R14 ;  /* 0x0000000e28287220 */ /* 0x020fc40000410000 */
[-C--:B------:R-:W-:Y:S02]  /*101a0*/  FMUL.FTZ R41, R41, R14.reuse ;  /* 0x0000000e29297220 */ /* 0x080fe40000410000 */
[-C--:B------:R-:W-:Y:S02]  /*101b0*/  FMUL.FTZ R124, R124, R14.reuse ;  /* 0x0000000e7c7c7220 */ /* 0x080fe40000410000 */
[----:B------:R-:W-:Y:S01]  /*101c0*/  FMUL.FTZ R125, R125, R14 ;  /* 0x0000000e7d7d7220 */ /* 0x000fe20000410000 */
[----:B--2---:R-:W-:Y:S01]  /*101d0*/  F2FP.BF16.PACK_AB R4, R197, R198 ;  /* 0x000000c6c504723e */ /* 0x004fe200000010ff */
[-C--:B-1----:R-:W-:Y:S02]  /*101e0*/  FMUL.FTZ R42, R42, R13.reuse ;  /* 0x0000000d2a2a7220 */ /* 0x082fe40000410000 */
[-C--:B------:R-:W-:Y:S02]  /*101f0*/  FMUL.FTZ R43, R43, R13.reuse ;  /* 0x0000000d2b2b7220 */ /* 0x080fe40000410000 */
[----:B------:R-:W-:-:S02]  /*10200*/  FMUL.FTZ R126, R126, R13 ;  /* 0x0000000d7e7e7220 */ /* 0x000fc40000410000 */
[-C--:B------:R-:W-:Y:S02]  /*10210*/  FMUL.FTZ R127, R127, R13.reuse ;  /* 0x0000000d7f7f7220 */ /* 0x080fe40000410000 */
[-C--:B------:R-:W-:Y:S01]  /*10220*/  FMUL.FTZ R148, R148, R14.reuse ;  /* 0x0000000e94947220 */ /* 0x080fe20000410000 */
[----:B------:R-:W-:Y:S01]  /*10230*/  HMMA.16816.F32.BF16 R24, R4, R144, R40 ;  /* 0x000000900418723c */ /* 0x000fe20000041828 */
[----:B------:R-:W-:Y:S01]  /*10240*/  LDSM.16.MT88.4 R40, [R214+0xb000] ;  /* 0x00b00000d628783b */ /* 0x000fe20000004200 */
[-C--:B------:R-:W-:Y:S02]  /*10250*/  FMUL.FTZ R149, R149, R14.reuse ;  /* 0x0000000e95957220 */ /* 0x080fe40000410000 */
[-C--:B------:R-:W-:Y:S02]  /*10260*/  FMUL.FTZ R150, R150, R13.reuse ;  /* 0x0000000d96967220 */ /* 0x080fe40000410000 */
        /* <DEDUP_REMOVED lines=60> */
[----:B------:R-:W-:-:S02]  /*10630*/  FMUL.FTZ R105, R105, R14 ;  /* 0x0000000e69697220 */ /* 0x000fc40000410000 */
[-C--:B------:R-:W-:Y:S02]  /*10640*/  FMUL.FTZ R106, R106, R13.reuse ;  /* 0x0000000d6a6a7220 */ /* 0x080fe40000410000 */
[----:B------:R-:W-:Y:S02]  /*10650*/  FMUL.FTZ R107, R107, R13 ;  /* 0x0000000d6b6b7220 */ /* 0x000fe40000410000 */
[-C--:B------:R-:W-:Y:S01]  /*10660*/  FMUL.FTZ R108, R108, R14.reuse ;  /* 0x0000000e6c6c7220 */ /* 0x080fe20000410000 */
[C---:B------:R-:W-:Y:S01]  /*10670*/  HMMA.16816.F32.BF16 R88, R4.reuse, R32, R88 ;  /* 0x000000200458723c */ /* 0x040fe20000041858 */
[-C--:B------:R-:W-:Y:S01]  /*10680*/  FMUL.FTZ R109, R109, R14.reuse ;  /* 0x0000000e6d6d7220 */ /* 0x080fe20000410000 */
        /* <DEDUP_REMOVED lines=10> */
[----:B------:R-:W-:Y:S01]  /*10730*/  FMUL.FTZ R131, R131, R15 ;  /* 0x0000000f83837220 */ /* 0x000fe20000410000 */
[C---:B------:R-:W-:Y:S01]  /*10740*/  HMMA.16816.F32.BF16 R104, R4.reuse, R40, R104 ;  /* 0x000000280468723c */ /* 0x040fe20000041868 */
[----:B------:R-:W-:Y:S02]  /*10750*/  IMAD.MOV.U32 R127, RZ, RZ, R244 ;  /* 0x000000ffff7f7224 */ /* 0x000fe400078e00f4 */
[-C--:B------:R-:W-:Y:S02]  /*10760*/  FMUL.FTZ R52, R52, R16.reuse ;  /* 0x0000001034347220 */ /* 0x080fe40000410000 */
[----:B------:R-:W-:Y:S01]  /*10770*/  FMUL.FTZ R53, R53, R16 ;  /* 0x0000001035357220 */ /* 0x000fe20000410000 */
[----:B------:R-:W-:Y:S01]  /*10780*/  MOV R177, R127 ;  /* 0x0000007f00b17202 */ /* 0x000fe20000000f00 */
        /* <DEDUP_REMOVED lines=10> */
[----:B------:R-:W-:Y:S01]  /*10830*/  MOV R4, R248 ;  /* 0x000000f800047202 */ /* 0x000fe20000000f00 */
[C---:B------:R-:W-:Y:S01]  /*10840*/  HMMA.16816.F32.BF16 R116, R8.reuse, R24, R116 ;  /* 0x000000180874723c */ /* 0x040fe20000041874 */
[----:B------:R-:W-:Y:S01]  /*10850*/  MOV R5, R139 ;  /* 0x0000008b00057202 */ /* 0x000fe20000000f00 */
[-C--:B------:R-:W-:Y:S01]  /*10860*/  FMUL.FTZ R38, R38, R15.reuse ;  /* 0x0000000f26267220 */ /* 0x080fe20000410000 */
[----:B------:R-:W-:Y:S01]  /*10870*/  MOV R6, R202 ;  /* 0x000000ca00067202 */ /* 0x000fe20000000f00 */
[----:B------:R-:W-:Y:S01]  /*10880*/  FMUL.FTZ R39, R39, R15 ;  /* 0x0000000f27277220 */ /* 0x000fe20000410000 */
[----:B------:R-:W-:Y:S01]  /*10890*/  MOV R7, R201 ;  /* 0x000000c900077202 */ /* 0x000fe20000000f00 */
[-C--:B------:R-:W-:Y:S02]  /*108a0*/  FMUL.FTZ R48, R48, R16.reuse ;  /* 0x0000001030307220 */ /* 0x080fe40000410000 */
[----:B------:R-:W-:Y:S01]  /*108b0*/  HMMA.16816.F32.BF16 R248, R8, R22, R156 ;  /* 0x0000001608f8723c */ /* 0x000fe2000004189c */
[----:B------:R-:W-:-:S02]  /*108c0*/  FMUL.FTZ R49, R49, R16 ;  /* 0x0000001031317220 */ /* 0x000fc40000410000 */
[-C--:B------:R-:W-:Y:S02]  /*108d0*/  FMUL.FTZ R50, R50, R15.reuse ;  /* 0x0000000f32327220 */ /* 0x080fe40000410000 */
[----:B------:R-:W-:Y:S02]  /*108e0*/  FMUL.FTZ R51, R51, R15 ;  /* 0x0000000f33337220 */ /* 0x000fe40000410000 */
[----:B------:R-:W-:Y:S01]  /*108f0*/  MOV R158, R4 ;  /* 0x00000004009e7202 */ /* 0x000fe20000000f00 */
[----:B------:R-:W-:Y:S01]  /*10900*/  FFMA.FTZ R4, R133, c[0x0][0x23c], -R12 ;  /* 0x00008f0085047a23 */ /* 0x000fe2000001080c */
[----:B------:R-:W-:Y:S01]  /*10910*/  MOV R159, R21 ;  /* 0x00000015009f7202 */ /* 0x000fe20000000f00 */
[----:B------:R-:W-:Y:S01]  /*10920*/  HMMA.16816.F32.BF16 R244, R8, R178, R172 ;  /* 0x000000b208f4723c */ /* 0x000fe200000418ac */
[-C--:B------:R-:W-:Y:S01]  /*10930*/  FMUL.FTZ R68, R68, R16.reuse ;  /* 0x0000001044447220 */ /* 0x080fe20000410000 */
[----:B------:R1:W-:Y:S01]  /*10940*/  MUFU.EX2 R133, R4 ;  /* 0x0000000400857308 */ /* 0x0003e20000000800 */
[----:B------:R-:W-:-:S02]  /*10950*/  FMUL.FTZ R69, R69, R16 ;  /* 0x0000001045457220 */ /* 0x000fc40000410000 */
[-C--:B------:R-:W-:Y:S02]  /*10960*/  FMUL.FTZ R70, R70, R15.reuse ;  /* 0x0000000f46467220 */ /* 0x080fe40000410000 */
[----:B------:R-:W-:Y:S01]  /*10970*/  FMUL.FTZ R71, R71, R15 ;  /* 0x0000000f47477220 */ /* 0x000fe20000410000 */
[C---:B------:R-:W-:Y:S01]  /*10980*/  HMMA.16816.F32.BF16 R24, R8.reuse, R26, R128 ;  /* 0x0000001a0818723c */ /* 0x040fe20000041880 */
        /* <DEDUP_REMOVED lines=9> */
[----:B------:R-:W-:Y:S01]  /*10a20*/  HMMA.16816.F32.BF16 R52, R8, R140, R52 ;  /* 0x0000008c0834723c */ /* 0x000fe20000041834 */
[----:B-1----:R-:W-:-:S02]  /*10a30*/  FFMA.FTZ R4, R138, c[0x0][0x23c], -R12 ;  /* 0x00008f008a047a23 */ /* 0x002fc4000001080c */
[-C--:B------:R-:W-:Y:S02]  /*10a40*/  FMUL.FTZ R85, R85, R16.reuse ;  /* 0x0000001055557220 */ /* 0x080fe40000410000 */
[----:B------:R-:W1:Y:S01]  /*10a50*/  MUFU.EX2 R139, R4 ;  /* 0x00000004008b7308 */ /* 0x000e620000000800 */
[-C--:B------:R-:W-:Y:S02]  /*10a60*/  FMUL.FTZ R86, R86, R15.reuse ;  /* 0x0000000f56567220 */ /* 0x080fe40000410000 */
[-C--:B------:R-:W-:Y:S01]  /*10a70*/  FMUL.FTZ R87, R87, R15.reuse ;  /* 0x0000000f57577220 */ /* 0x080fe20000410000 */
[----:B------:R-:W-:Y:S01]  /*10a80*/  HMMA.16816.F32.BF16 R200, R8, R142, R64 ;  /* 0x0000008e08c8723c */ /* 0x000fe20000041840 */
[-C--:B------:R-:W-:Y:S01]  /*10a90*/  FMUL.FTZ R96, R96, R16.reuse ;  /* 0x0000001060607220 */ /* 0x080fe20000410000 */
[----:B------:R-:W-:Y:S01]  /*10aa0*/  LDSM.16.MT88.4 R64, [R213+0xa800] ;  /* 0x00a80000d540783b */ /* 0x000fe20000004200 */
[----:B------:R-:W-:Y:S02]  /*10ab0*/  FMUL.FTZ R97, R97, R16 ;  /* 0x0000001061617220 */ /* 0x000fe40000410000 */
[----:B------:R-:W-:-:S02]  /*10ac0*/  FMUL.FTZ R98, R98, R15 ;  /* 0x0000000f62627220 */ /* 0x000fc40000410000 */
[----:B------:R-:W-:Y:S01]  /*10ad0*/  FMUL.FTZ R99, R99, R15 ;  /* 0x0000000f63637220 */ /* 0x000fe20000410000 */
[C---:B------:R-:W-:Y:S01]  /*10ae0*/  HMMA.16816.F32.BF16 R36, R8.reuse, R144, R36 ;  /* 0x000000900824723c */ /* 0x040fe20000041824 */
[-C--:B------:R-:W-:Y:S02]  /*10af0*/  FMUL.FTZ R112, R112, R16.reuse ;  /* 0x0000001070707220 */ /* 0x080fe40000410000 */
[-C--:B------:R-:W-:Y:S01]  /*10b00*/  FMUL.FTZ R113, R113, R16.reuse ;  /* 0x0000001071717220 */ /* 0x080fe20000410000 */
[----:B-1----:R-:W-:Y:S01]  /*10b10*/  F2FP.BF16.PACK_AB R128, R139, R133 ;  /* 0x000000858b80723e */ /* 0x002fe200000010ff */
[----:B------:R-:W-:Y:S02]  /*10b20*/  FFMA.FTZ R4, R132, c[0x0][0x23c], -R12 ;  /* 0x00008f0084047a23 */ /* 0x000fe4000001080c */
[-C--:B------:R-:W-:Y:S01]  /*10b30*/  FMUL.FTZ R114, R114, R15.reuse ;  /* 0x0000000f72727220 */ /* 0x080fe20000410000 */
[----:B------:R-:W-:Y:S01]  /*10b40*/  HMMA.16816.F32.BF16 R236, R8, R146, R48 ;  /* 0x0000009208ec723c */ /* 0x000fe20000041830 */
[----:B------:R1:W-:Y:S01]  /*10b50*/  MUFU.EX2 R176, R4 ;  /* 0x0000000400b07308 */ /* 0x0003e20000000800 */
[----:B------:R-:W-:Y:S01]  /*10b60*/  FMUL.FTZ R115, R115, R15 ;  /* 0x0000000f73737220 */ /* 0x000fe20000410000 */
[----:B------:R-:W2:Y:S01]  /*10b70*/  LDSM.16.MT88.4 R48, [R214+0xa800] ;  /* 0x00a80000d630783b */ /* 0x000ea20000004200 */
[----:B------:R-:W-:-:S02]  /*10b80*/  FMUL.FTZ R100, R100, R16 ;  /* 0x0000001064647220 */ /* 0x000fc40000410000 */
[----:B------:R-:W-:Y:S02]  /*10b90*/  FMUL.FTZ R101, R101, R16 ;  /* 0x0000001065657220 */ /* 0x000fe40000410000 */
[----:B------:R-:W-:Y:S01]  /*10ba0*/  HMMA.16816.F32.BF16 R68, R8, R28, R68 ;  /* 0x0000001c0844723c */ /* 0x000fe20000041844 */
[-C--:B------:R-:W-:Y:S02]  /*10bb0*/  FMUL.FTZ R102, R102, R15.reuse ;  /* 0x0000000f66667220 */ /* 0x080fe40000410000 */
[----:B------:R-:W-:-:S05]  /*10bc0*/  FMUL.FTZ R103, R103, R15 ;  /* 0x0000000f67677220 */ /* 0x000fca0000410000 */
[C---:B------:R-:W-:Y:S01]  /*10bd0*/  HMMA.16816.F32.BF16 R140, R8.reuse, R30, R80 ;  /* 0x0000001e088c723c */ /* 0x040fe20000041850 */
[----:B-1----:R-:W-:Y:S01]  /*10be0*/  FFMA.FTZ R4, R184, c[0x0][0x23c], -R12 ;  /* 0x00008f00b8047a23 */ /* 0x002fe2000001080c */
[----:B------:R-:W-:Y:S01]  /*10bf0*/  MOV R184, R5 ;  /* 0x0000000500b87202 */ /* 0x000fe20000000f00 */
[----:B------:R-:W1:Y:S02]  /*10c00*/  LDSM.16.MT88.4 R80, [R209+0xb800] ;  /* 0x00b80000d150783b */ /* 0x000e640000004200 */
[----:B------:R3:W4:Y:S03]  /*10c10*/  MUFU.EX2 R138, R4 ;  /* 0x00000004008a7308 */ /* 0x0007260000000800 */
[C---:B------:R-:W-:Y:S08]  /*10c20*/  HMMA.16816.F32.BF16 R84, R8.reuse, R32, R84 ;  /* 0x000000200854723c */ /* 0x040ff00000041854 */
[----:B------:R-:W-:Y:S01]  /*10c30*/  HMMA.16816.F32.BF16 R32, R8, R34, R96 ;  /* 0x000000220820723c */ /* 0x000fe20000041860 */
[----:B------:R-:W5:Y:S01]  /*10c40*/  LDSM.16.MT88.4 R96, [R211+0xb800] ;  /* 0x00b80000d360783b */ /* 0x000f620000004200 */
[----:B---3--:R-:W-:Y:S01]  /*10c50*/  FFMA.FTZ R4, R182, c[0x0][0x23c], -R3 ;  /* 0x00008f00b6047a23 */ /* 0x008fe20000010803 */
[----:B------:R-:W-:-:S02]  /*10c60*/  MOV R182, R20 ;  /* 0x0000001400b67202 */ /* 0x000fc40000000f00 */
[----:B----4-:R-:W-:Y:S01]  /*10c70*/  F2FP.BF16.PACK_AB R130, R138, R176 ;  /* 0x000000b08a82723e */ /* 0x010fe200000010ff */
[----:B------:R3:W-:Y:S02]  /*10c80*/  MUFU.EX2 R21, R4 ;  /* 0x0000000400157308 */ /* 0x0007e40000000800 */
[C---:B------:R-:W-:Y:S01]  /*10c90*/  HMMA.16816.F32.BF16 R28, R8.reuse, R42, R112 ;  /* 0x0000002a081c723c */ /* 0x040fe20000041870 */
[----:B------:R-:W-:Y:S07]  /*10ca0*/  LDSM.16.MT88.4 R112, [R214+0xb800] ;  /* 0x00b80000d670783b */ /* 0x000fee0000004200 */
[----:B------:R-:W-:Y:S01]  /*10cb0*/  HMMA.16816.F32.BF16 R100, R8, R40, R100 ;  /* 0x000000280864723c */ /* 0x000fe20000041864 */
[----:B---3--:R-:W-:-:S02]  /*10cc0*/  FFMA.FTZ R4, R183, c[0x0][0x23c], -R3 ;  /* 0x00008f00b7047a23 */ /* 0x008fc40000010803 */
[----:B------:R-:W-:Y:S02]  /*10cd0*/  IMAD.MOV.U32 R183, RZ, RZ, R19 ;  /* 0x000000ffffb77224 */ /* 0x000fe400078e0013 */
[----:B------:R3:W4:Y:S02]  /*10ce0*/  MUFU.EX2 R23, R4 ;  /* 0x0000000400177308 */ /* 0x0007240000000800 */
[----:B------:R-:W-:Y:S02]  /*10cf0*/  FFMA.FTZ R11, R177, R16, R235 ;  /* 0x00000010b10b7223 */ /* 0x000fe400000100eb */
[----:B------:R-:W-:Y:S02]  /*10d00*/  FFMA.FTZ R8, R243, R15, R206 ;  /* 0x0000000ff3087223 */ /* 0x000fe400000100ce */
[----:B------:R-:W-:Y:S02]  /*10d10*/  FADD.FTZ R11, R234, R11 ;  /* 0x0000000bea0b7221 */ /* 0x000fe40000010000 */
[----:B------:R-:W-:-:S02]  /*10d20*/  FADD.FTZ R10, R205, R8 ;  /* 0x00000008cd0a7221 */ /* 0x000fc40000010000 */
[--C-:B---3--:R-:W-:Y:S01]  /*10d30*/  FFMA.FTZ R4, R181, c[0x0][0x23c], -R3.reuse ;  /* 0x00008f00b5047a23 */ /* 0x108fe20000010803 */
[----:B------:R-:W-:Y:S01]  /*10d40*/  MOV R181, R159 ;  /* 0x0000009f00b57202 */ /* 0x000fe20000000f00 */
[----:B------:R-:W-:Y:S01]  /*10d50*/  FFMA.FTZ R3, R185, c[0x0][0x23c], -R3 ;  /* 0x00008f00b9037a23 */ /* 0x000fe20000010803 */
[----:B----4-:R-:W-:Y:S01]  /*10d60*/  F2FP.BF16.PACK_AB R129, R23, R21 ;  /* 0x000000151781723e */ /* 0x010fe200000010ff */
[----:B------:R-:W-:Y:S01]  /*10d70*/  MUFU.EX2 R132, R4 ;  /* 0x0000000400847308 */ /* 0x000fe20000000800 */
[----:B------:R-:W-:-:S07]  /*10d80*/  MOV R185, R6 ;  /* 0x0000000600b97202 */ /* 0x000fce0000000f00 */
[----:B------:R3:W4:Y:S02]  /*10d90*/  MUFU.EX2 R22, R3 ;  /* 0x0000000300167308 */ /* 0x0007240000000800 */
[----:B---3--:R-:W-:Y:S01]  /*10da0*/  FFMA.FTZ R3, R180, c[0x0][0x23c], -R2 ;  /* 0x00008f00b4037a23 */ /* 0x008fe20000010802 */
[----:B------:R-:W-:Y:S02]  /*10db0*/  MOV R180, R158 ;  /* 0x0000009e00b47202 */ /* 0x000fe40000000f00 */
[----:B------:R-:W3:Y:S03]  /*10dc0*/  LDSM.16.MT88.4 R156, [R209+0xa800] ;  /* 0x00a80000d19c783b */ /* 0x000ee60000004200 */
[----:B------:R1:W-:Y:S01]  /*10dd0*/  MUFU.EX2 R20, R3 ;  /* 0x0000000300147308 */ /* 0x0003e20000000800 */
[----:B----4-:R-:W-:-:S07]  /*10de0*/  F2FP.BF16.PACK_AB R131, R22, R132 ;  /* 0x000000841683723e */ /* 0x010fce00000010ff */
[----:B--2---:R-:W-:Y:S01]  /*10df0*/  HMMA.16816.F32.BF16 R36, R128, R48, R36 ;  /* 0x000000308024723c */ /* 0x004fe20000041824 */
[----:B-1----:R-:W-:Y:S01]  /*10e00*/  FFMA.FTZ R3, R186, c[0x0][0x23c], -R2 ;  /* 0x00008f00ba037a23 */ /* 0x002fe20000010802 */
[----:B------:R-:W-:-:S06]  /*10e10*/  MOV R186, R7 ;  /* 0x0000000700ba7202 */ /* 0x000fcc0000000f00 */
[C---:B------:R-:W-:Y:S01]  /*10e20*/  HMMA.16816.F32.BF16 R52, R128.reuse, R64, R52 ;  /* 0x000000408034723c */ /* 0x040fe20000041834 */
[----:B------:R-:W1:Y:S01]  /*10e30*/  LDSM.16.MT88.4 R4, [R213+0xb800] ;  /* 0x00b80000d504783b */ /* 0x000e620000004200 */
[----:B------:R2:W4:Y:S06]  /*10e40*/  MUFU.EX2 R19, R3 ;  /* 0x0000000300137308 */ /* 0x00052c0000000800 */
[C---:B------:R-:W-:Y:S08]  /*10e50*/  HMMA.16816.F32.BF16 R68, R128.reuse, R80, R68 ;  /* 0x000000508044723c */ /* 0x040ff00000041844 */
[C---:B-----5:R-:W-:Y:S01]  /*10e60*/  HMMA.16816.F32.BF16 R84, R128.reuse, R96, R84 ;  /* 0x000000608054723c */ /* 0x060fe20000041854 */
[--C-:B--2---:R-:W-:Y:S01]  /*10e70*/  FFMA.FTZ R3, R187, c[0x0][0x23c], -R2.reuse ;  /* 0x00008f00bb037a23 */ /* 0x104fe20000010802 */
[----:B------:R-:W-:Y:S01]  /*10e80*/  MOV R187, R124 ;  /* 0x0000007c00bb7202 */ /* 0x000fe20000000f00 */
[----:B------:R-:W-:Y:S01]  /*10e90*/  FFMA.FTZ R2, R188, c[0x0][0x23c], -R2 ;  /* 0x00008f00bc027a23 */ /* 0x000fe20000010802 */
[----:B----4-:R-:W-:Y:S01]  /*10ea0*/  F2FP.BF16.PACK_AB R124, R19, R20 ;  /* 0x00000014137c723e */ /* 0x010fe200000010ff */
[----:B------:R-:W-:Y:S03]  /*10eb0*/  MUFU.EX2 R18, R3 ;  /* 0x0000000300127308 */ /* 0x000fe60000000800 */
[C---:B---3--:R-:W-:Y:S01]  /*10ec0*/  HMMA.16816.F32.BF16 R144, R128.reuse, R156, R172 ;  /* 0x0000009c8090723c */ /* 0x048fe200000418ac */
[----:B------:R-:W2:Y:S04]  /*10ed0*/  LDSM.16.MT88.4 R172, [R211+0xa800] ;  /* 0x00a80000d3ac783b */ /* 0x000ea80000004200 */
[----:B------:R3:W4:Y:S03]  /*10ee0*/  MUFU.EX2 R17, R2 ;  /* 0x0000000200117308 */ /* 0x0007260000000800 */
[C---:B------:R-:W-:Y:S08]  /*10ef0*/  HMMA.16816.F32.BF16 R100, R128.reuse, R112, R100 ;  /* 0x000000708064723c */ /* 0x040ff00000041864 */
[----:B-1----:R-:W-:Y:S01]  /*10f00*/  HMMA.16816.F32.BF16 R116, R128, R4, R116 ;  /* 0x000000048074723c */ /* 0x002fe20000041874 */
[----:B---3--:R-:W-:Y:S01]  /*10f10*/  FFMA.FTZ R2, R189, c[0x0][0x23c], -R0 ;  /* 0x00008f00bd027a23 */ /* 0x008fe20000010800 */
[----:B----4-:R-:W-:-:S03]  /*10f20*/  F2FP.BF16.PACK_AB R126, R17, R18 ;  /* 0x00000012117e723e */ /* 0x010fc600000010ff */
[----:B------:R1:W-:Y:S03]  /*10f30*/  MUFU.EX2 R12, R2 ;  /* 0x00000002000c7308 */ /* 0x0003e60000000800 */
[----:B--2---:R-:W-:Y:S01]  /*10f40*/  HMMA.16816.F32.BF16 R160, R128, R172, R160 ;  /* 0x000000ac80a0723c */ /* 0x004fe200000418a0 */
[----:B-1----:R-:W-:-:S04]  /*10f50*/  FFMA.FTZ R2, R191, c[0x0][0x23c], -R0 ;  /* 0x00008f00bf027a23 */ /* 0x002fc80000010800 */
[----:B------:R1:W2:Y:S02]  /*10f60*/  MUFU.EX2 R3, R2 ;  /* 0x0000000200037308 */ /* 0x0002a40000000800 */
[--C-:B-1----:R-:W-:Y:S01]  /*10f70*/  FFMA.FTZ R2, R192, c[0x0][0x23c], -R0.reuse ;  /* 0x00008f00c0027a23 */ /* 0x102fe20000010800 */
[----:B--2---:R-:W-:Y:S01]  /*10f80*/  F2FP.BF16.PACK_AB R125, R3, R12 ;  /* 0x0000000c037d723e */ /* 0x004fe200000010ff */
[----:B------:R-:W-:-:S04]  /*10f90*/  FFMA.FTZ R0, R190, c[0x0][0x23c], -R0 ;  /* 0x00008f00be007a23 */ /* 0x000fc80000010800 */
[----:B------:R-:W-:Y:S08]  /*10fa0*/  MUFU.EX2 R2, R2 ;  /* 0x0000000200027308 */ /* 0x000ff00000000800 */
        /* <DEDUP_REMOVED lines=57> */
[----:B------:R1:W-:Y:S02]  /*11340*/  STL [R1], R0 ;  /* 0x0000000001007387 */ /* 0x0003e40000100800 */
.L_x_1123:
[----:B-1----:R-:W-:-:S06]  /*11350*/  UISETP.GT.AND UP0, UPT, UR21, UR8, UPT ;  /* 0x000000081500728c */ /* 0x002fcc000bf04270 */
[----:B------:R-:W-:-:S13]  /*11360*/  PLOP3.LUT P0, PT, PT, PT, UP0, 0x80, 0x0 ;  /* 0x000000000000781c */ /* 0x000fda0003f0f008 */
[----:B------:R-:W-:Y:S05]  /*11370*/  @!P0 BRA `(.L_x_1136) ;  /* 0x00002d2000008947 */ /* 0x000fea0003800000 */
[----:B------:R-:W2:Y:S01]  /*11380*/  LDL.LU.64 R6, [R1+0x18] ;  /* 0x0000180001067983 */ /* 0x000ea20000300a00 */
[----:B------:R-:W-:Y:S01]  /*11390*/  IMAD.MOV.U32 R132, RZ, RZ, R135 ;  /* 0x000000ffff847224 */ /* 0x000fe200078e0087 */
[----:B------:R-:W-:Y:S01]  /*113a0*/  MOV R3, R136 ;  /* 0x0000008800037202 */ /* 0x000fe20000000f00 */
[----:B------:R-:W-:Y:S01]  /*113b0*/  IMAD.MOV.U32 R139, RZ, RZ, R137 ;  /* 0x000000ffff8b7224 */ /* 0x000fe200078e0089 */
[----:B------:R-:W2:Y:S01]  /*113c0*/  LDL.LU.64 R4, [R1+0x40] ;  /* 0x0000400001047983 */ /* 0x000ea20000300a00 */
[----:B------:R-:W-:-:S03]  /*113d0*/  MOV R138, R134 ;  /* 0x00000086008a7202 */ /* 0x000fc60000000f00 */
[----:B------:R-:W3:Y:S01]  /*113e0*/  LDL.64 R8, [R1+0x20] ;  /* 0x0000200001087983 */ /* 0x000ee20000100a00 */
[----:B------:R-:W-:Y:S01]  /*113f0*/  ISETP.GE.AND P4, PT, R252, c[0x0][0x220], PT ;  /* 0x00008800fc007a0c */ /* 0x000fe20003f86270 */
[----:B--2---:R-:W-:-:S05]  /*11400*/  IMAD.MOV.U32 R5, RZ, RZ, R7 ;  /* 0x000000ffff057224 */ /* 0x004fca00078e0007 */
[----:B------:R1:W-:Y:S01]  /*11410*/  STL.64 [R1+0x18], R4 ;  /* 0x0000180401007387 */ /* 0x0003e20000100a00 */
[----:B---3--:R-:W-:Y:S01]  /*11420*/  ISETP.GE.AND P5, PT, R8, c[0x0][0x220], PT ;  /* 0x0000880008007a0c */ /* 0x008fe20003fa6270 */
[----:B------:R-:W-:Y:S05]  /*11430*/  BRA `(.L_x_1137) ;  /* 0x000002e000007947 */ /* 0x000fea0003800000 */
.L_x_1139:
        /* <DEDUP_REMOVED lines=46> */
.L_x_1137:
[----:B------:R-:W2:Y:S01]  /*11720*/  LDL.64 R6, [R1+0x18] ;  /* 0x0000180001067983 */ /* 0x000ea20000100a00 */
[----:B------:R-:W-:Y:S04]  /*11730*/  DEPBAR.LE SB0, 0x0 ;  /* 0x000080000000791a */ /* 0x000fe80000000000 */
[----:B------:R-:W-:Y:S01]  /*11740*/  BAR.SYNC.DEFER_BLOCKING 0x0 ;  /* 0x0000000000007b1d */ /* 0x000fe20000010000 */
[----:B------:R-:W-:Y:S04]  /*11750*/  UIADD3 UR7, UR21, -0x1, URZ ;  /* 0xffffffff15077890 */ /* 0x000fe8000fffe03f */
        /* <DEDUP_REMOVED lines=18> */
[----:B------:R-:W-:Y:S01]  /*11880*/  @P4 STS.128 [R223+0xb000], RZ ;  /* 0x00b000ffdf004388 */ /* 0x000fe20000000c00 */
[----:B------:R-:W-:Y:S02]  /*11890*/  IADD3.X R5, R2, UR13, RZ, P0, !PT ;  /* 0x0000000d02057c10 */ /* 0x000fe400087fe4ff */
[C---:B------:R-:W-:Y:S02]  /*118a0*/  @!P4 LEA R6, P0, R0.reuse, c[0x0][0x170], 0x1 ;  /* 0x00005c000006ca11 */ /* 0x040fe400078008ff */
[----:B------:R-:W-:Y:S01]  /*118b0*/  @!PT LDS RZ, [RZ] ;  /* 0x00000000fffff984 */ /* 0x000fe20000000800 */
[----:B------:R-:W-:Y:S01]  /*118c0*/  @!PT LDS RZ, [RZ] ;  /* 0x00000000fffff984 */ /* 0x000fe20000000800 */
[----:B------:R-:W-:Y:S01]  /*118d0*/  @!PT LDS RZ, [RZ] ;  /* 0x00000000fffff984 */ /* 0x000fe20000000800 */
[----:B------:R2:W-:Y:S01]  /*118e0*/  @!P4 LDGSTS.E.BYPASS.LTC128B.128 [R223+0xb000], [R8.64+0x80] ;  /* 0x0b00008008dfcfae */ /* 0x0005e2000b901d50 */
[C-C-:B------:R-:W-:Y:S02]  /*118f0*/  @!P5 LEA.HI.X R11, R0.reuse, c[0x0][0x174], R5.reuse, 0x1, P2 ;  /* 0x00005d00000bda11 */ /* 0x140fe400010f0c05 */
[----:B------:R-:W-:Y:S02]  /*11900*/  @!P4 LEA.HI.X R7, R0, c[0x0][0x174], R5, 0x1, P0 ;  /* 0x00005d000007ca11 */ /* 0x000fe400000f0c05 */
[----:B------:R-:W-:Y:S01]  /*11910*/  @P5 STS.128 [R223+0xa800], RZ ;  /* 0x00a800ffdf005388 */ /* 0x000fe20000000c00 */
[----:B------:R-:W-:Y:S04]  /*11920*/  PLOP3.LUT P0, PT, PT, PT, UP0, 0x80, 0x0 ;  /* 0x000000000000781c */ /* 0x000fe80003f0f008 */
        /* <DEDUP_REMOVED lines=10> */
[----:B------:R-:W3:Y:S05]  /*119d0*/  LDSM.16.M88.4 R16, [R208+0x8000] ;  /* 0x00800000d010783b */ /* 0x000eea0000000200 */
[----:B------:R-:W2:Y:S05]  /*119e0*/  LDSM.16.M88.4 R28, [R210+0x2000] ;  /* 0x00200000d21c783b */ /* 0x000eaa0000000200 */
[----:B------:R-:W4:Y:S05]  /*119f0*/  LDSM.16.M88.4 R140, [R208+0x8800] ;  /* 0x00880000d08c783b */ /* 0x000f2a0000000200 */
[----:B------:R-:W0:Y:S05]  /*11a00*/  LDGDEPBAR ;  /* 0x00000000000079af */ /* 0x000e2a0000000000 */
[----:B------:R-:W-:Y:S05]  /*11a10*/  LDSM.16.M88.4 R176, [R212] ;  /* 0x00000000d4b0783b */ /* 0x000fea0000000200 */
[----:B------:R-:W5:Y:S05]  /*11a20*/  LDSM.16.M88.4 R180, [R219] ;  /* 0x00000000dbb4783b */ /* 0x000f6a0000000200 */
[----:B------:R-:W4:Y:S05]  /*11a30*/  LDSM.16.M88.4 R184, [R212+0x2000] ;  /* 0x00200000d4b8783b */ /* 0x000f2a0000000200 */
[----:B------:R-:W5:Y:S01]  /*11a40*/  LDSM.16.M88.4 R188, [R222] ;  /* 0x00000000debc783b */ /* 0x000f620000000200 */
[-C--:B---3--:R-:W-:Y:S04]  /*11a50*/  HMMA.16816.F32.BF16 R4, R32, R16.reuse, RZ ;  /* 0x000000102004723c */ /* 0x088fe800000418ff */
[----:B------:R-:W-:Y:S05]  /*11a60*/  LDSM.16.M88.4 R192, [R218] ;  /* 0x00000000dac0783b */ /* 0x000fea0000000200 */
[----:B------:R-:W3:Y:S01]  /*11a70*/  LDSM.16.M88.4 R196, [R217+0x8000] ;  /* 0x00800000d9c4783b */ /* 0x000ee20000000200 */
[C---:B--2---:R-:W-:Y:S04]  /*11a80*/  HMMA.16816.F32.BF16 R8, R28.reuse, R16, RZ ;  /* 0x000000101c08723c */ /* 0x044fe800000418ff */
[----:B------:R-:W2:Y:S04]  /*11a90*/  LDSM.16.M88.4 R200, [R218+0x2000] ;  /* 0x00200000dac8783b */ /* 0x000ea80000000200 */
[-C--:B-1----:R-:W-:Y:S01]  /*11aa0*/  HMMA.16816.F32.BF16 R12, R28, R18.reuse, RZ ;  /* 0x000000121c0c723c */ /* 0x082fe200000418ff */
[----:B------:R-:W-:Y:S07]  /*11ab0*/  LDSM.16.M88.4 R204, [R216+0x2000] ;  /* 0x00200000d8cc783b */ /* 0x000fee0000000200 */
[C---:B------:R-:W-:Y:S08]  /*11ac0*/  HMMA.16816.F32.BF16 R16, R32.reuse, R18, RZ ;  /* 0x000000122010723c */ /* 0x040ff000000418ff */
[-C--:B----4-:R-:W-:Y:S08]  /*11ad0*/  HMMA.16816.F32.BF16 R20, R32, R140.reuse, RZ ;  /* 0x0000008c2014723c */ /* 0x090ff000000418ff */
[C---:B------:R-:W-:Y:S08]  /*11ae0*/  HMMA.16816.F32.BF16 R24, R28.reuse, R140, RZ ;  /* 0x0000008c1c18723c */ /* 0x040ff000000418ff */
[-C--:B------:R-:W-:Y:S08]  /*11af0*/  HMMA.16816.F32.BF16 R28, R28, R142.reuse, RZ ;  /* 0x0000008e1c1c723c */ /* 0x080ff000000418ff */
[----:B------:R-:W-:Y:S01]  /*11b00*/  HMMA.16816.F32.BF16 R32, R32, R142, RZ ;  /* 0x0000008e2020723c */ /* 0x000fe200000418ff */
[----:B------:R-:W1:Y:S07]  /*11b10*/  LDSM.16.M88.4 R140, [R217+0x8800] ;  /* 0x00880000d98c783b */ /* 0x000e6e0000000200 */
[-C--:B-----5:R-:W-:Y:S08]  /*11b20*/  HMMA.16816.F32.BF16 R4, R176, R180.reuse, R4 ;  /* 0x000000b4b004723c */ /* 0x0a0ff00000041804 */
[C---:B------:R-:W-:Y:S08]  /*11b30*/  HMMA.16816.F32.BF16 R8, R184.reuse, R180, R8 ;  /* 0x000000b4b808723c */ /* 0x040ff00000041808 */
        /* <DEDUP_REMOVED lines=10> */
[-C--:B---3--:R-:W-:Y:S08]  /*11be0*/  HMMA.16816.F32.BF16 R4, R192, R196.reuse, R4 ;  /* 0x000000c4c004723c */ /* 0x088ff00000041804 */
[C---:B--2---:R-:W-:Y:S08]  /*11bf0*/  HMMA.16816.F32.BF16 R8, R200.reuse, R196, R8 ;  /* 0x000000c4c808723c */ /* 0x044ff00000041808 */
[-C--:B------:R-:W-:Y:S08]  /*11c00*/  HMMA.16816.F32.BF16 R12, R200, R198.reuse, R12 ;  /* 0x000000c6c80c723c */ /* 0x080ff0000004180c */
[C---:B------:R-:W-:Y:S01]  /*11c10*/  HMMA.16816.F32.BF16 R16, R192.reuse, R198, R16 ;  /* 0x000000c6c010723c */ /* 0x040fe20000041810 */
[----:B------:R-:W2:Y:S07]  /*11c20*/  LDSM.16.M88.4 R196, [R208+0x9000] ;  /* 0x00900000d0c4783b */ /* 0x000eae0000000200 */
[-C--:B-1----:R-:W-:Y:S08]  /*11c30*/  HMMA.16816.F32.BF16 R20, R192, R140.reuse, R20 ;  /* 0x0000008cc014723c */ /* 0x082ff00000041814 */
[C---:B------:R-:W-:Y:S08]  /*11c40*/  HMMA.16816.F32.BF16 R24, R200.reuse, R140, R24 ;  /* 0x0000008cc818723c */ /* 0x040ff00000041818 */
[-C--:B------:R-:W-:Y:S01]  /*11c50*/  HMMA.16816.F32.BF16 R28, R200, R142.reuse, R28 ;  /* 0x0000008ec81c723c */ /* 0x080fe2000004181c */
[----:B------:R-:W1:Y:S07]  /*11c60*/  LDSM.16.M88.4 R200, [R210+0x6000] ;  /* 0x00600000d2c8783b */ /* 0x000e6e0000000200 */
        /* <DEDUP_REMOVED lines=57> */
.L_x_1138:
        /* <DEDUP_REMOVED lines=8> */
[C---:B-1----:R-:W-:Y:S02]  /*12080*/  IADD3 R135, R0.reuse, 0x1, RZ ;  /* 0x0000000100877810 */ /* 0x042fe40007ffe0ff */
[C---:B------:R-:W-:Y:S02]  /*12090*/  ISETP.GE.AND P3, PT, R0.reuse, R227, PT ;  /* 0x000000e30000720c */ /* 0x040fe40003f66270 */
[C---:B------:R-:W-:Y:S02]  /*120a0*/  ISETP.GE.AND P0, PT, R135.reuse, R226, PT ;  /* 0x000000e28700720c */ /* 0x040fe40003f06270 */
[C---:B------:R-:W-:Y:S02]  /*120b0*/  IADD3 R134, R0.reuse, 0x8, RZ ;  /* 0x0000000800867810 */ /* 0x040fe40007ffe0ff */
[C---:B------:R-:W-:Y:S02]  /*120c0*/  IADD3 R133, R0.reuse, 0x9, RZ ;  /* 0x0000000900857810 */ /* 0x040fe40007ffe0ff */
[----:B------:R-:W-:Y:S02]  /*120d0*/  ISETP.GE.OR P3, PT, R0, R231, !P3 ;  /* 0x000000e70000720c */ /* 0x000fe40005f66670 */
[C---:B------:R-:W-:Y:S02]  /*120e0*/  ISETP.GE.AND P2, PT, R135.reuse, R227, PT ;  /* 0x000000e38700720c */ /* 0x040fe40003f46270 */
[----:B------:R-:W-:Y:S02]  /*120f0*/  ISETP.GE.OR P0, PT, R135, R230, !P0 ;  /* 0x000000e68700720c */ /* 0x000fe40004706670 */
[----:B------:R-:W-:Y:S02]  /*12100*/  FSEL R137, R4, -INF , !P3 ;  /* 0xff80000004897808 */ /* 0x000fe40005800000 */
[----:B------:R-:W-:Y:S02]  /*12110*/  FSEL R7, R7, -INF , !P0 ;  /* 0xff80000007077808 */ /* 0x000fe40004000000 */
[-C--:B------:R-:W-:Y:S02]  /*12120*/  ISETP.GE.AND P0, PT, R133, R226.reuse, PT ;  /* 0x000000e28500720c */ /* 0x080fe40003f06270 */
[----:B------:R-:W-:Y:S02]  /*12130*/  ISETP.GE.OR P2, PT, R135, R231, !P2 ;  /* 0x000000e78700720c */ /* 0x000fe40005746670 */
[-C--:B------:R-:W-:Y:S02]  /*12140*/  ISETP.GE.AND P3, PT, R134, R227.reuse, PT ;  /* 0x000000e38600720c */ /* 0x080fe40003f66270 */
[----:B------:R-:W-:Y:S02]  /*12150*/  ISETP.GE.AND P1, PT, R0, R226, PT ;  /* 0x000000e20000720c */ /* 0x000fe40003f26270 */
[----:B------:R-:W-:Y:S02]  /*12160*/  FSEL R142, R5, -INF , !P2 ;  /* 0xff800000058e7808 */ /* 0x000fe40005000000 */
[C---:B------:R-:W-:Y:S02]  /*12170*/  ISETP.GE.AND P2, PT, R133.reuse, R227, PT ;  /* 0x000000e38500720c */ /* 0x040fe40003f46270 */
[----:B------:R-:W-:Y:S02]  /*12180*/  ISETP.GE.OR P3, PT, R134, R231, !P3 ;  /* 0x000000e78600720c */ /* 0x000fe40005f66670 */
[-C--:B------:R-:W-:Y:S02]  /*12190*/  ISETP.GE.OR P0, PT, R133, R230.reuse, !P0 ;  /* 0x000000e68500720c */ /* 0x080fe40004706670 */
[C---:B------:R-:W-:Y:S02]  /*121a0*/  IADD3 R4, R0.reuse, 0x10, RZ ;  /* 0x0000001000047810 */ /* 0x040fe40007ffe0ff */
[----:B------:R-:W-:Y:S02]  /*121b0*/  FMNMX.FTZ R136, R137, R3, !PT ;  /* 0x0000000389887209 */ /* 0x000fe40007810000 */
[----:B------:R-:W-:Y:S02]  /*121c0*/  ISETP.GE.OR P1, PT, R0, R230, !P1 ;  /* 0x000000e60000720c */ /* 0x000fe40004f26670 */
[----:B------:R-:W-:Y:S02]  /*121d0*/  ISETP.GE.OR P2, PT, R133, R231, !P2 ;  /* 0x000000e78500720c */ /* 0x000fe40005746670 */
[----:B------:R-:W-:Y:S02]  /*121e0*/  FSEL R16, R16, -INF , !P3 ;  /* 0xff80000010107808 */ /* 0x000fe40005800000 */
[----:B------:R-:W-:Y:S02]  /*121f0*/  FSEL R19, R19, -INF , !P0 ;  /* 0xff80000013137808 */ /* 0x000fe40004000000 */
[----:B------:R-:W-:Y:S02]  /*12200*/  IADD3 R2, R0, 0x11, RZ ;  /* 0x0000001100027810 */ /* 0x000fe40007ffe0ff */
[----:B------:R-:W-:Y:S02]  /*12210*/  ISETP.GE.AND P0, PT, R4, R227, PT ;  /* 0x000000e30400720c */ /* 0x000fe40003f06270 */
[----:B------:R-:W-:Y:S02]  /*12220*/  FMNMX.FTZ R136, R142, R136, !PT ;  /* 0x000000888e887209 */ /* 0x000fe40007810000 */
[----:B------:R-:W-:Y:S02]  /*12230*/  ISETP.GE.OR P0, PT, R4, R231, !P0 ;  /* 0x000000e70400720c */ /* 0x000fe40004706670 */
[----:B------:R-:W-:Y:S02]  /*12240*/  FSEL R143, R6, -INF , !P1 ;  /* 0xff800000068f7808 */ /* 0x000fe40004800000 */
[----:B------:R-:W-:Y:S02]  /*12250*/  IADD3 R6, R0, 0x18, RZ ;  /* 0x0000001800067810 */ /* 0x000fe40007ffe0ff */
[----:B------:R-:W-:Y:S02]  /*12260*/  FSEL R17, R17, -INF , !P2 ;  /* 0xff80000011117808 */ /* 0x000fe40005000000 */
[-C--:B------:R-:W-:Y:S02]  /*12270*/  ISETP.GE.AND P6, PT, R2, R227.reuse, PT ;  /* 0x000000e30200720c */ /* 0x080fe40003fc6270 */
[----:B------:R-:W-:Y:S02]  /*12280*/  FMNMX.FTZ R136, R16, R136, !PT ;  /* 0x0000008810887209 */ /* 0x000fe40007810000 */
[----:B------:R-:W-:Y:S02]  /*12290*/  FSEL R189, R20, -INF , !P0 ;  /* 0xff80000014bd7808 */ /* 0x000fe40004000000 */
[----:B------:R-:W-:Y:S02]  /*122a0*/  IADD3 R5, R0, 0x19, RZ ;  /* 0x0000001900057810 */ /* 0x000fe40007ffe0ff */
[----:B------:R-:W-:Y:S02]  /*122b0*/  ISETP.GE.AND P3, PT, R6, R227, PT ;  /* 0x000000e30600720c */ /* 0x000fe40003f66270 */
[----:B------:R-:W-:Y:S02]  /*122c0*/  ISETP.GE.OR P6, PT, R2, R231, !P6 ;  /* 0x000000e70200720c */ /* 0x000fe400077c6670 */
[----:B------:R-:W-:Y:S02]  /*122d0*/  FMNMX.FTZ R136, R17, R136, !PT ;  /* 0x0000008811887209 */ /* 0x000fe40007810000 */
[----:B------:R-:W-:Y:S02]  /*122e0*/  FSEL R190, R21, -INF , !P6 ;  /* 0xff80000015be7808 */ /* 0x000fe40007000000 */
[----:B------:R-:W-:Y:S02]  /*122f0*/  FMNMX.FTZ R136, R189, R136, !PT ;  /* 0x00000088bd887209 */ /* 0x000fe40007810000 */
[C---:B------:R-:W-:Y:S02]  /*12300*/  ISETP.GE.AND P2, PT, R5.reuse, R227, PT ;  /* 0x000000e30500720c */ /* 0x040fe40003f46270 */
[-C--:B------:R-:W-:Y:S02]  /*12310*/  ISETP.GE.OR P3, PT, R6, R231.reuse, !P3 ;  /* 0x000000e70600720c */ /* 0x080fe40005f66670 */
[----:B------:R-:W-:Y:S02]  /*12320*/  FMNMX.FTZ R136, R190, R136, !PT ;  /* 0x00000088be887209 */ /* 0x000fe40007810000 */
[----:B------:R-:W-:Y:S02]  /*12330*/  FSEL R194, R32, -INF , !P3 ;  /* 0xff80000020c27808 */ /* 0x000fe40005800000 */
[----:B------:R-:W-:Y:S02]  /*12340*/  ISETP.GE.OR P2, PT, R5, R231, !P2 ;  /* 0x000000e70500720c */ /* 0x000fe40005746670 */
[----:B------:R-:W-:Y:S02]  /*12350*/  FMNMX.FTZ R136, R194, R136, !PT ;  /* 0x00000088c2887209 */ /* 0x000fe40007810000 */
[----:B------:R-:W-:Y:S02]  /*12360*/  FSEL R193, R33, -INF , !P2 ;  /* 0xff80000021c17808 */ /* 0x000fe40005000000 */
[C---:B------:R-:W-:Y:S02]  /*12370*/  ISETP.GE.AND P1, PT, R134.reuse, R226, PT ;  /* 0x000000e28600720c */ /* 0x040fe40003f26270 */
[----:B------:R-:W-:Y:S02]  /*12380*/  FMNMX.FTZ R136, R193, R136, !PT ;  /* 0x00000088c1887209 */ /* 0x000fe40007810000 */
[----:B------:R-:W-:Y:S02]  /*12390*/  FMNMX.FTZ R20, R143, R132, !PT ;  /* 0x000000848f147209 */ /* 0x000fe40007810000 */
[----:B------:R-:W-:Y:S01]  /*123a0*/  ISETP.GE.OR P1, PT, R134, R230, !P1 ;  /* 0x000000e68600720c */ /* 0x000fe20004f26670 */
[----:B------:R-:W1:Y:S01]  /*123b0*/  SHFL.BFLY PT, R21, R136, 0x2, 0x1f ;  /* 0x0c401f0088157f89 */ /* 0x000e6200000e0000 */
[----:B------:R-:W-:Y:S02]  /*123c0*/  FMNMX.FTZ R20, R7, R20, !PT ;  /* 0x0000001407147209 */ /* 0x000fe40007810000 */
[----:B------:R-:W-:Y:S02]  /*123d0*/  FSEL R18, R18, -INF , !P1 ;  /* 0xff80000012127808 */ /* 0x000fe40004800000 */
[-C--:B------:R-:W-:Y:S02]  /*123e0*/  ISETP.GE.AND P1, PT, R4, R226.reuse, PT ;  /* 0x000000e20400720c */ /* 0x080fe40003f26270 */
[----:B------:R-:W-:Y:S02]  /*123f0*/  ISETP.GE.AND P0, PT, R2, R226, PT ;  /* 0x000000e20200720c */ /* 0x000fe40003f06270 */
[----:B------:R-:W-:Y:S02]  /*12400*/  ISETP.GE.OR P1, PT, R4, R230, !P1 ;  /* 0x000000e60400720c */ /* 0x000fe40004f26670 */
[----:B------:R-:W-:Y:S02]  /*12410*/  FMNMX.FTZ R20, R18, R20, !PT ;  /* 0x0000001412147209 */ /* 0x000fe40007810000 */
[----:B------:R-:W-:Y:S02]  /*12420*/  FSEL R191, R22, -INF , !P1 ;  /* 0xff80000016bf7808 */ /* 0x000fe40004800000 */
[----:B------:R-:W-:Y:S02]  /*12430*/  ISETP.GE.OR P0, PT, R2, R230, !P0 ;  /* 0x000000e60200720c */ /* 0x000fe40004706670 */
[C---:B------:R-:W-:Y:S02]  /*12440*/  ISETP.GE.AND P3, PT, R6.reuse, R226, PT ;  /* 0x000000e20600720c */ /* 0x040fe40003f66270 */
[----:B------:R-:W-:Y:S02]  /*12450*/  FMNMX.FTZ R20, R19, R20, !PT ;  /* 0x0000001413147209 */ /* 0x000fe40007810000 */
[----:B------:R-:W-:Y:S02]  /*12460*/  FSEL R192, R23, -INF , !P0 ;  /* 0xff80000017c07808 */ /* 0x000fe40004000000 */
[----:B------:R-:W-:Y:S02]  /*12470*/  FMNMX.FTZ R20, R191, R20, !PT ;  /* 0x00000014bf147209 */ /* 0x000fe40007810000 */
[C---:B------:R-:W-:Y:S02]  /*12480*/  ISETP.GE.AND P0, PT, R5.reuse, R226, PT ;  /* 0x000000e20500720c */ /* 0x040fe40003f06270 */
[----:B------:R-:W-:Y:S02]  /*12490*/  ISETP.GE.OR P3, PT, R6, R230, !P3 ;  /* 0x000000e60600720c */ /* 0x000fe40005f66670 */
[----:B------:R-:W-:Y:S02]  /*124a0*/  FMNMX.FTZ R20, R192, R20, !PT ;  /* 0x00000014c0147209 */ /* 0x000fe40007810000 */
[----:B------:R-:W-:Y:S02]  /*124b0*/  ISETP.GE.OR P0, PT, R5, R230, !P0 ;  /* 0x000000e60500720c */ /* 0x000fe40004706670 */
[----:B------:R-:W-:Y:S02]  /*124c0*/  FSEL R196, R34, -INF , !P3 ;  /* 0xff80000022c47808 */ /* 0x000fe40005800000 */
[C---:B------:R-:W-:Y:S02]  /*124d0*/  ISETP.GE.AND P1, PT, R0.reuse, R225, PT ;  /* 0x000000e10000720c */ /* 0x040fe40003f26270 */
[----:B------:R-:W-:Y:S02]  /*124e0*/  ISETP.GE.AND P2, PT, R0, R224, PT ;  /* 0x000000e00000720c */ /* 0x000fe40003f46270 */
[----:B------:R-:W-:Y:S02]  /*124f0*/  FSEL R195, R35, -INF , !P0 ;  /* 0xff80000023c37808 */ /* 0x000fe40004000000 */
[----:B-1----:R-:W-:Y:S02]  /*12500*/  FMNMX.FTZ R136, R136, R21, !PT ;  /* 0x0000001588887209 */ /* 0x002fe40007810000 */
[C---:B------:R-:W-:Y:S02]  /*12510*/  ISETP.GE.OR P1, PT, R0.reuse, R229, !P1 ;  /* 0x000000e50000720c */ /* 0x040fe40004f26670 */
[----:B------:R-:W-:Y:S02]  /*12520*/  ISETP.GE.OR P2, PT, R0, R228, !P2 ;  /* 0x000000e40000720c */ /* 0x000fe40005746670 */
[----:B------:R-:W-:Y:S02]  /*12530*/  FMNMX.FTZ R0, R196, R20, !PT ;  /* 0x00000014c4007209 */ /* 0x000fe40007810000 */
[C---:B------:R-:W-:Y:S01]  /*12540*/  ISETP.GE.AND P3, PT, R135.reuse, R225, PT ;  /* 0x000000e18700720c */ /* 0x040fe20003f66270 */
[----:B------:R-:W1:Y:S01]  /*12550*/  SHFL.BFLY PT, R20, R136, 0x1, 0x1f ;  /* 0x0c201f0088147f89 */ /* 0x000e6200000e0000 */
[----:B------:R-:W-:Y:S02]  /*12560*/  ISETP.GE.AND P0, PT, R135, R224, PT ;  /* 0x000000e08700720c */ /* 0x000fe40003f06270 */
[----:B------:R-:W-:Y:S02]  /*12570*/  FMNMX.FTZ R0, R195, R0, !PT ;  /* 0x00000000c3007209 */ /* 0x000fe40007810000 */
[C---:B------:R-:W-:Y:S02]  /*12580*/  ISETP.GE.OR P3, PT, R135.reuse, R229, !P3 ;  /* 0x000000e58700720c */ /* 0x040fe40005f66670 */
[----:B------:R-:W-:Y:S02]  /*12590*/  ISETP.GE.OR P0, PT, R135, R228, !P0 ;  /* 0x000000e48700720c */ /* 0x000fe40004706670 */
[----:B------:R-:W2:Y:S01]  /*125a0*/  SHFL.BFLY PT, R135, R0, 0x2, 0x1f ;  /* 0x0c401f0000877f89 */ /* 0x000ea200000e0000 */
[----:B------:R-:W-:Y:S02]  /*125b0*/  FSEL R9, R9, -INF , !P3 ;  /* 0xff80000009097808 */ /* 0x000fe40005800000 */
[C---:B------:R-:W-:Y:S02]  /*125c0*/  ISETP.GE.AND P3, PT, R133.reuse, R225, PT ;  /* 0x000000e18500720c */ /* 0x040fe40003f66270 */
[----:B------:R-:W-:Y:S02]  /*125d0*/  FSEL R10, R10, -INF , !P2 ;  /* 0xff8000000a0a7808 */ /* 0x000fe40005000000 */
[----:B------:R-:W-:Y:S02]  /*125e0*/  ISETP.GE.OR P3, PT, R133, R229, !P3 ;  /* 0x000000e58500720c */ /* 0x000fe40005f66670 */
[-C--:B------:R-:W-:Y:S02]  /*125f0*/  ISETP.GE.AND P2, PT, R4, R225.reuse, PT ;  /* 0x000000e10400720c */ /* 0x080fe40003f46270 */
[----:B------:R-:W-:Y:S02]  /*12600*/  FSEL R13, R13, -INF , !P3 ;  /* 0xff8000000d0d7808 */ /* 0x000fe40005800000 */
[----:B------:R-:W-:Y:S02]  /*12610*/  ISETP.GE.AND P3, PT, R2, R225, PT ;  /* 0x000000e10200720c */ /* 0x000fe40003f66270 */
[----:B-1----:R-:W-:Y:S02]  /*12620*/  FMNMX.FTZ R136, R136, R20, !PT ;  /* 0x0000001488887209 */ /* 0x002fe40007810000 */
[----:B------:R-:W-:Y:S02]  /*12630*/  ISETP.GE.OR P3, PT, R2, R229, !P3 ;  /* 0x000000e50200720c */ /* 0x000fe40005f66670 */
[----:B------:R-:W-:Y:S01]  /*12640*/  FSEL R8, R8, -INF , !P1 ;  /* 0xff80000008087808 */ /* 0x000fe20004800000 */
[----:B------:R-:W-:Y:S01]  /*12650*/  FMUL.FTZ R141, R136, c[0x0][0x23c] ;  /* 0x00008f00888d7a20 */ /* 0x000fe20000410000 */
[----:B------:R-:W-:Y:S02]  /*12660*/  FSEL R198, R25, -INF , !P3 ;  /* 0xff80000019c67808 */ /* 0x000fe40005800000 */
[C---:B------:R-:W-:Y:S02]  /*12670*/  ISETP.GE.AND P3, PT, R5.reuse, R225, PT ;  /* 0x000000e10500720c */ /* 0x040fe40003f66270 */
[----:B--2---:R-:W-:Y:S02]  /*12680*/  FMNMX.FTZ R135, R0, R135, !PT ;  /* 0x0000008700877209 */ /* 0x004fe40007810000 */
[-C--:B------:R-:W-:Y:S02]  /*12690*/  ISETP.GE.OR P3, PT, R5, R229.reuse, !P3 ;  /* 0x000000e50500720c */ /* 0x080fe40005f66670 */
[----:B------:R-:W-:Y:S01]  /*126a0*/  ISETP.GE.OR P2, PT, R4, R229, !P2 ;  /* 0x000000e50400720c */ /* 0x000fe20005746670 */
[----:B------:R-:W1:Y:S01]  /*126b0*/  SHFL.BFLY PT, R21, R135, 0x1, 0x1f ;  /* 0x0c201f0087157f89 */ /* 0x000e6200000e0000 */
[----:B------:R-:W-:Y:S02]  /*126c0*/  FSEL R234, R29, -INF , !P3 ;  /* 0xff8000001dea7808 */ /* 0x000fe40005800000 */
[----:B------:R-:W-:Y:S02]  /*126d0*/  FSETP.NEU.FTZ.AND P3, PT, R136, -INF , PT ;  /* 0xff8000008800780b */ /* 0x000fe40003f7d000 */
[CC--:B------:R-:W-:Y:S02]  /*126e0*/  ISETP.GE.AND P6, PT, R134.reuse, R225.reuse, PT ;  /* 0x000000e18600720c */ /* 0x0c0fe40003fc6270 */
[C---:B------:R-:W-:Y:S02]  /*126f0*/  ISETP.GE.AND P1, PT, R134.reuse, R224, PT ;  /* 0x000000e08600720c */ /* 0x040fe40003f26270 */
[----:B------:R-:W-:Y:S02]  /*12700*/  FSEL R141, R141, RZ, P3 ;  /* 0x000000ff8d8d7208 */ /* 0x000fe40001800000 */
[----:B------:R-:W-:Y:S02]  /*12710*/  ISETP.GE.OR P1, PT, R134, R228, !P1 ;  /* 0x000000e48600720c */ /* 0x000fe40004f26670 */
[----:B------:R-:W-:Y:S01]  /*12720*/  FSEL R11, R11, -INF , !P0 ;  /* 0xff8000000b0b7808 */ /* 0x000fe20004000000 */
[--C-:B------:R-:W-:Y:S01]  /*12730*/  FFMA.FTZ R142, R142, c[0x0][0x23c], -R141.reuse ;  /* 0x00008f008e8e7a23 */ /* 0x100fe2000001088d */
[-C--:B------:R-:W-:Y:S01]  /*12740*/  ISETP.GE.AND P0, PT, R133, R224.reuse, PT ;  /* 0x000000e08500720c */ /* 0x080fe20003f06270 */
[--C-:B------:R-:W-:Y:S01]  /*12750*/  FFMA.FTZ R137, R137, c[0x0][0x23c], -R141.reuse ;  /* 0x00008f0089897a23 */ /* 0x100fe2000001088d */
[----:B------:R-:W-:Y:S01]  /*12760*/  FSEL R197, R24, -INF , !P2 ;  /* 0xff80000018c57808 */ /* 0x000fe20005000000 */
[----:B------:R2:W-:Y:S01]  /*12770*/  MUFU.EX2 R252, R142 ;  /* 0x0000008e00fc7308 */ /* 0x0005e20000000800 */
[----:B------:R-:W-:Y:S01]  /*12780*/  ISETP.GE.AND P2, PT, R6, R225, PT ;  /* 0x000000e10600720c */ /* 0x000fe20003f46270 */
[--C-:B------:R-:W-:Y:S01]  /*12790*/  FFMA.FTZ R16, R16, c[0x0][0x23c], -R141.reuse ;  /* 0x00008f0010107a23 */ /* 0x100fe2000001088d */
[----:B------:R-:W-:Y:S01]  /*127a0*/  FMNMX.FTZ R0, R10, R139, !PT ;  /* 0x0000008b0a007209 */ /* 0x000fe20007810000 */
[----:B------:R-:W-:Y:S01]  /*127b0*/  FFMA.FTZ R17, R17, c[0x0][0x23c], -R141 ;  /* 0x00008f0011117a23 */ /* 0x000fe2000001088d */
[-C--:B------:R-:W-:Y:S02]  /*127c0*/  ISETP.GE.OR P6, PT, R134, R229.reuse, !P6 ;  /* 0x000000e58600720c */ /* 0x080fe400077c6670 */
[----:B------:R-:W-:Y:S02]  /*127d0*/  ISETP.GE.OR P2, PT, R6, R229, !P2 ;  /* 0x000000e50600720c */ /* 0x000fe40005746670 */
[----:B------:R-:W-:Y:S01]  /*127e0*/  FSEL R12, R12, -INF , !P6 ;  /* 0xff8000000c0c7808 */ /* 0x000fe20007000000 */
[----:B------:R-:W-:Y:S01]  /*127f0*/  MUFU.EX2 R176, R137 ;  /* 0x0000008900b07308 */ /* 0x000fe20000000800 */
[----:B------:R-:W-:Y:S02]  /*12800*/  ISETP.GE.AND P6, PT, R4, R224, PT ;  /* 0x000000e00400720c */ /* 0x000fe40003fc6270 */
[----:B------:R-:W-:Y:S02]  /*12810*/  ISETP.GE.OR P0, PT, R133, R228, !P0 ;  /* 0x000000e48500720c */ /* 0x000fe40004706670 */
[----:B------:R-:W-:Y:S02]  /*12820*/  FSEL R14, R14, -INF , !P1 ;  /* 0xff8000000e0e7808 */ /* 0x000fe40004800000 */
[----:B------:R-:W-:Y:S02]  /*12830*/  FMNMX.FTZ R0, R11, R0, !PT ;  /* 0x000000000b007209 */ /* 0x000fe40007810000 */
[----:B------:R-:W-:Y:S01]  /*12840*/  ISETP.GE.OR P6, PT, R4, R228, !P6 ;  /* 0x000000e40400720c */ /* 0x000fe200077c6670 */
[----:B------:R-:W-:Y:S01]  /*12850*/  MUFU.EX2 R250, R16 ;  /* 0x0000001000fa7308 */ /* 0x000fe20000000800 */
[----:B------:R-:W-:Y:S02]  /*12860*/  FSEL R199, R28, -INF , !P2 ;  /* 0xff8000001cc77808 */ /* 0x000fe40005000000 */
[----:B------:R-:W-:Y:S02]  /*12870*/  ISETP.GE.AND P2, PT, R2, R224, PT ;  /* 0x000000e00200720c */ /* 0x000fe40003f46270 */
[----:B------:R-:W-:Y:S02]  /*12880*/  FSEL R15, R15, -INF , !P0 ;  /* 0xff8000000f0f7808 */ /* 0x000fe40004000000 */
[----:B------:R-:W-:Y:S02]  /*12890*/  FMNMX.FTZ R0, R14, R0, !PT ;  /* 0x000000000e007209 */ /* 0x000fe40007810000 */
[----:B------:R-:W-:Y:S01]  /*128a0*/  FSEL R235, R26, -INF , !P6 ;  /* 0xff8000001aeb7808 */ /* 0x000fe20007000000 */
[----:B------:R-:W3:Y:S01]  /*128b0*/  MUFU.EX2 R251, R17 ;  /* 0x0000001100fb7308 */ /* 0x000ee20000000800 */
        /* <DEDUP_REMOVED lines=8> */
[----:B------:R-:W-:Y:S02]  /*12940*/  FSEL R237, R30, -INF , !P1 ;  /* 0xff8000001eed7808 */ /* 0x000fe40004800000 */
[----:B------:R-:W-:Y:S02]  /*12950*/  ISETP.GE.OR P0, PT, R5, R228, !P0 ;  /* 0x000000e40500720c */ /* 0x000fe40004706670 */
[----:B-1----:R-:W-:Y:S02]  /*12960*/  FMNMX.FTZ R135, R135, R21, !PT ;  /* 0x0000001587877209 */ /* 0x002fe40007810000 */
[----:B------:R-:W-:Y:S01]  /*12970*/  FMNMX.FTZ R0, R237, R0, !PT ;  /* 0x00000000ed007209 */ /* 0x000fe20007810000 */
[----:B------:R-:W-:Y:S01]  /*12980*/  LDSM.16.MT88.4 R20, [R209+0xa000] ;  /* 0x00a00000d114783b */ /* 0x000fe20000004200 */
[----:B------:R-:W-:Y:S01]  /*12990*/  FSEL R140, R31, -INF , !P0 ;  /* 0xff8000001f8c7808 */ /* 0x000fe20004000000 */
[C---:B------:R-:W-:Y:S01]  /*129a0*/  FMUL.FTZ R2, R135.reuse, c[0x0][0x23c] ;  /* 0x00008f0087027a20 */ /* 0x040fe20000410000 */
[----:B------:R-:W-:Y:S02]  /*129b0*/  FSETP.NEU.FTZ.AND P2, PT, R135, -INF , PT ;  /* 0xff8000008700780b */ /* 0x000fe40003f5d000 */
[----:B------:R-:W-:Y:S02]  /*129c0*/  FMNMX.FTZ R0, R140, R0, !PT ;  /* 0x000000008c007209 */ /* 0x000fe40007810000 */
[----:B--2---:R-:W-:Y:S02]  /*129d0*/  FSEL R142, R2, RZ, P2 ;  /* 0x000000ff028e7208 */ /* 0x004fe40001000000 */
[----:B------:R-:W-:Y:S01]  /*129e0*/  FMNMX.FTZ R134, R8, R138, !PT ;  /* 0x0000008a08867209 */ /* 0x000fe20007810000 */
[----:B------:R-:W1:Y:S01]  /*129f0*/  SHFL.BFLY PT, R2, R0, 0x2, 0x1f ;  /* 0x0c401f0000027f89 */ /* 0x000e6200000e0000 */
[----:B---3--:R-:W-:Y:S01]  /*12a00*/  F2FP.BF16.PACK_AB R178, R251, R250 ;  /* 0x000000fafbb2723e */ /* 0x008fe200000010ff */
[--C-:B------:R-:W-:Y:S01]  /*12a10*/  FFMA.FTZ R143, R143, c[0x0][0x23c], -R142.reuse ;  /* 0x00008f008f8f7a23 */ /* 0x100fe2000001088e */
[----:B------:R-:W-:Y:S01]  /*12a20*/  FMNMX.FTZ R134, R9, R134, !PT ;  /* 0x0000008609867209 */ /* 0x000fe20007810000 */
[--C-:B------:R-:W-:Y:S02]  /*12a30*/  FFMA.FTZ R7, R7, c[0x0][0x23c], -R142.reuse ;  /* 0x00008f0007077a23 */ /* 0x100fe4000001088e */
[----:B------:R-:W-:Y:S01]  /*12a40*/  MUFU.EX2 R248, R143 ;  /* 0x0000008f00f87308 */ /* 0x000fe20000000800 */
[----:B------:R-:W-:Y:S01]  /*12a50*/  FMNMX.FTZ R134, R12, R134, !PT ;  /* 0x000000860c867209 */ /* 0x000fe20007810000 */
[--C-:B------:R-:W-:Y:S02]  /*12a60*/  FFMA.FTZ R18, R18, c[0x0][0x23c], -R142.reuse ;  /* 0x00008f0012127a23 */ /* 0x100fe4000001088e */
[----:B------:R-:W-:Y:S01]  /*12a70*/  FFMA.FTZ R19, R19, c[0x0][0x23c], -R142 ;  /* 0x00008f0013137a23 */ /* 0x000fe2000001088e */
[----:B------:R-:W-:Y:S04]  /*12a80*/  FMNMX.FTZ R134, R13, R134, !PT ;  /* 0x000000860d867209 */ /* 0x000fe80007810000 */
[----:B------:R-:W-:Y:S01]  /*12a90*/  FMNMX.FTZ R134, R197, R134, !PT ;  /* 0x00000086c5867209 */ /* 0x000fe20007810000 */
[----:B------:R-:W2:Y:S03]  /*12aa0*/  MUFU.EX2 R249, R7 ;  /* 0x0000000700f97308 */ /* 0x000ea60000000800 */
[----:B------:R-:W-:Y:S04]  /*12ab0*/  FMNMX.FTZ R134, R198, R134, !PT ;  /* 0x00000086c6867209 */ /* 0x000fe80007810000 */
[----:B------:R-:W-:Y:S02]  /*12ac0*/  FMNMX.FTZ R134, R199, R134, !PT ;  /* 0x00000086c7867209 */ /* 0x000fe40007810000 */
[----:B-1----:R-:W-:Y:S01]  /*12ad0*/  FMNMX.FTZ R0, R0, R2, !PT ;  /* 0x0000000200007209 */ /* 0x002fe20007810000 */
[----:B------:R-:W-:Y:S01]  /*12ae0*/  MUFU.EX2 R246, R18 ;  /* 0x0000001200f67308 */ /* 0x000fe20000000800 */
[----:B------:R-:W-:Y:S03]  /*12af0*/  FMNMX.FTZ R134, R234, R134, !PT ;  /* 0x00000086ea867209 */ /* 0x000fe60007810000 */
[----:B------:R-:W1:Y:S06]  /*12b00*/  SHFL.BFLY PT, R2, R0, 0x1, 0x1f ;  /* 0x0c201f0000027f89 */ /* 0x000e6c00000e0000 */
[----:B------:R-:W3:Y:S02]  /*12b10*/  MUFU.EX2 R247, R19 ;  /* 0x0000001300f77308 */ /* 0x000ee40000000800 */
[----:B------:R-:W4:Y:S01]  /*12b20*/  SHFL.BFLY PT, R4, R134, 0x2, 0x1f ;  /* 0x0c401f0086047f89 */ /* 0x000f2200000e0000 */
[----:B--2---:R-:W-:Y:S02]  /*12b30*/  F2FP.BF16.PACK_AB R177, R249, R248 ;  /* 0x000000f8f9b1723e */ /* 0x004fe400000010ff */
[----:B-1----:R-:W-:Y:S02]  /*12b40*/  FMNMX.FTZ R137, R0, R2, !PT ;  /* 0x0000000200897209 */ /* 0x002fe40007810000 */
[----:B------:R-:W-:Y:S02]  /*12b50*/  FSEL R0, R136, RZ, P3 ;  /* 0x000000ff88007208 */ /* 0x000fe40001800000 */
[----:B------:R-:W-:Y:S01]  /*12b60*/  FSEL R2, R135, RZ, P2 ;  /* 0x000000ff87027208 */ /* 0x000fe20001000000 */
[C---:B------:R-:W-:Y:S01]  /*12b70*/  FMUL.FTZ R188, R137.reuse, c[0x0][0x23c] ;  /* 0x00008f0089bc7a20 */ /* 0x040fe20000410000 */
[----:B------:R-:W-:Y:S01]  /*12b80*/  FSETP.NEU.FTZ.AND P0, PT, R137, -INF , PT ;  /* 0xff8000008900780b */ /* 0x000fe20003f1d000 */
[----:B------:R-:W-:Y:S01]  /*12b90*/  FADD.FTZ R0, -R0, R3 ;  /* 0x0000000300007221 */ /* 0x000fe20000010100 */
[----:B----4-:R-:W-:Y:S02]  /*12ba0*/  FMNMX.FTZ R134, R134, R4, !PT ;  /* 0x0000000486867209 */ /* 0x010fe40007810000 */
[----:B------:R-:W-:Y:S01]  /*12bb0*/  FSEL R188, R188, RZ, P0 ;  /* 0x000000ffbcbc7208 */ /* 0x000fe20000000000 */
[----:B------:R-:W-:Y:S01]  /*12bc0*/  FMUL.FTZ R0, R0, c[0x0][0x23c] ;  /* 0x00008f0000007a20 */ /* 0x000fe20000410000 */
[----:B---3--:R-:W-:Y:S01]  /*12bd0*/  F2FP.BF16.PACK_AB R179, R247, R246 ;  /* 0x000000f6f7b3723e */ /* 0x008fe200000010ff */
[----:B------:R-:W1:Y:S02]  /*12be0*/  SHFL.BFLY PT, R4, R134, 0x1, 0x1f ;  /* 0x0c201f0086047f89 */ /* 0x000e6400000e0000 */
        /* <DEDUP_REMOVED lines=38> */
[----:B------:R-:W-:Y:S01]  /*12e50*/  MOV R138, R176 ;  /* 0x000000b0008a7202 */ /* 0x000fe20000000f00 */
[----:B------:R-:W-:Y:S01]  /*12e60*/  FMUL.FTZ R0, R0, c[0x0][0x23c] ;  /* 0x00008f0000007a20 */ /* 0x000fe20000410000 */
[----:B------:R-:W-:Y:S01]  /*12e70*/  MUFU.EX2 R243, R12 ;  /* 0x0000000c00f37308 */ /* 0x000fe20000000800 */
[----:B------:R-:W-:Y:S01]  /*12e80*/  FMUL.FTZ R7, R132, R147 ;  /* 0x0000009384077220 */ /* 0x000fe20000410000 */
[----:B------:R-:W-:Y:S01]  /*12e90*/  F2FP.BF16.PACK_AB R176, R252, R138 ;  /* 0x0000008afcb0723e */ /* 0x000fe200000010ff */
[----:B------:R-:W1:Y:S01]  /*12ea0*/  LDSM.16.MT88.4 R144, [R214+0xa000] ;  /* 0x00a00000d690783b */ /* 0x000e620000004200 */
[C---:B------:R-:W-:Y:S01]  /*12eb0*/  FMUL.FTZ R18, R132.reuse, R158 ;  /* 0x0000009e84127220 */ /* 0x040fe20000410000 */
[----:B------:R-:W-:Y:S01]  /*12ec0*/  PLOP3.LUT P0, PT, PT, PT, UP0, 0x80, 0x0 ;  /* 0x000000000000781c */ /* 0x000fe20003f0f008 */
[C---:B------:R-:W-:Y:S02]  /*12ed0*/  FMUL.FTZ R19, R132.reuse, R159 ;  /* 0x0000009f84137220 */ /* 0x040fe40000410000 */
[C---:B------:R-:W-:Y:S01]  /*12ee0*/  FMUL.FTZ R34, R132.reuse, R174 ;  /* 0x000000ae84227220 */ /* 0x040fe20000410000 */
[-C--:B------:R-:W-:Y:S01]  /*12ef0*/  HMMA.16816.F32.BF16 R4, R176, R20.reuse, R4 ;  /* 0x00000014b004723c */ /* 0x080fe20000041804 */
        /* <DEDUP_REMOVED lines=20> */
[----:B----4-:R-:W-:Y:S01]  /*13040*/  FMUL.FTZ R8, R3, R148 ;  /* 0x0000009403087220 */ /* 0x010fe20000410000 */
[----:B---3--:R-:W-:Y:S01]  /*13050*/  F2FP.BF16.PACK_AB R182, R245, R243 ;  /* 0x000000f3f5b6723e */ /* 0x008fe200000010ff */
[C---:B------:R-:W-:Y:S02]  /*13060*/  FMUL.FTZ R9, R3.reuse, R149 ;  /* 0x0000009503097220 */ /* 0x040fe40000410000 */
[C---:B------:R-:W-:Y:S02]  /*13070*/  FMUL.FTZ R12, R3.reuse, R152 ;  /* 0x00000098030c7220 */ /* 0x040fe40000410000 */
[C---:B------:R-:W-:Y:S03]  /*13080*/  FMUL.FTZ R13, R3.reuse, R153 ;  /* 0x00000099030d7220 */ /* 0x040fe60000410000 */
        /* <DEDUP_REMOVED lines=12> */
[C---:B------:R-:W-:Y:S02]  /*13150*/  FMUL.FTZ R56, R3.reuse, R56 ;  /* 0x0000003803387220 */ /* 0x040fe40000410000 */
        /* <DEDUP_REMOVED lines=18> */
[C---:B------:R-:W-:Y:S02]  /*13280*/  FMUL.FTZ R43, R0.reuse, R43 ;  /* 0x0000002b002b7220 */ /* 0x040fe40000410000 */
[----:B------:R-:W-:Y:S02]  /*13290*/  FMUL.FTZ R46, R0, R46 ;  /* 0x0000002e002e7220 */ /* 0x000fe40000410000 */
[C---:B------:R-:W-:Y:S04]  /*132a0*/  FMUL.FTZ R22, R132.reuse, R162 ;  /* 0x000000a284167220 */ /* 0x040fe80000410000 */
[----:B------:R-:W-:Y:S02]  /*132b0*/  FMUL.FTZ R23, R132, R163 ;  /* 0x000000a384177220 */ /* 0x000fe40000410000 */
[C---:B------:R-:W-:Y:S02]  /*132c0*/  FMUL.FTZ R47, R0.reuse, R47 ;  /* 0x0000002f002f7220 */ /* 0x040fe40000410000 */
[C---:B------:R-:W-:Y:S02]  /*132d0*/  FMUL.FTZ R58, R0.reuse, R58 ;  /* 0x0000003a003a7220 */ /* 0x040fe40000410000 */
[----:B------:R-:W-:Y:S01]  /*132e0*/  FMUL.FTZ R59, R0, R59 ;  /* 0x0000003b003b7220 */ /* 0x000fe20000410000 */
[-C--:B------:R-:W-:Y:S01]  /*132f0*/  HMMA.16816.F32.BF16 R20, R176, R184.reuse, R20 ;  /* 0x000000b8b014723c */ /* 0x080fe20000041814 */
[C---:B------:R-:W-:Y:S02]  /*13300*/  FMUL.FTZ R60, R3.reuse, R60 ;  /* 0x0000003c033c7220 */ /* 0x040fe40000410000 */
[--C-:B--2---:R-:W-:Y:S02]  /*13310*/  FFMA.FTZ R2, R192, c[0x0][0x23c], -R142.reuse ;  /* 0x00008f00c0027a23 */ /* 0x104fe4000001088e */
[----:B------:R-:W-:Y:S02]  /*13320*/  FMUL.FTZ R61, R3, R61 ;  /* 0x0000003d033d7220 */ /* 0x000fe40000410000 */
[----:B------:R2:W4:Y:S01]  /*13330*/  MUFU.EX2 R206, R2 ;  /* 0x0000000200ce7308 */ /* 0x0005220000000800 */
[C---:B------:R-:W-:Y:S01]  /*13340*/  HMMA.16816.F32.BF16 R24, R180.reuse, R184, R24 ;  /* 0x000000b8b418723c */ /* 0x040fe20000041818 */
[C---:B------:R-:W-:Y:S03]  /*13350*/  FMUL.FTZ R62, R0.reuse, R62 ;  /* 0x0000003e003e7220 */ /* 0x040fe60000410000 */
[----:B------:R-:W-:Y:S02]  /*13360*/  FMUL.FTZ R63, R0, R63 ;  /* 0x0000003f003f7220 */ /* 0x000fe40000410000 */
[C---:B------:R-:W-:Y:S02]  /*13370*/  FMUL.FTZ R67, R132.reuse, R67 ;  /* 0x0000004384437220 */ /* 0x040fe40000410000 */
[-C--:B------:R-:W-:Y:S01]  /*13380*/  HMMA.16816.F32.BF16 R28, R180, R186.reuse, R28 ;  /* 0x000000bab41c723c */ /* 0x080fe2000004181c */
[C---:B------:R-:W-:Y:S03]  /*13390*/  FMUL.FTZ R68, R133.reuse, R68 ;  /* 0x0000004485447220 */ /* 0x040fe60000410000 */
[----:B------:R-:W-:Y:S02]  /*133a0*/  FMUL.FTZ R69, R133, R69 ;  /* 0x0000004585457220 */ /* 0x000fe40000410000 */
[C---:B------:R-:W-:Y:S02]  /*133b0*/  FMUL.FTZ R70, R132.reuse, R70 ;  /* 0x0000004684467220 */ /* 0x040fe40000410000 */
[C---:B------:R-:W-:Y:S01]  /*133c0*/  HMMA.16816.F32.BF16 R32, R176.reuse, R186, R32 ;  /* 0x000000bab020723c */ /* 0x040fe20000041820 */
[----:B------:R-:W-:Y:S03]  /*133d0*/  LDSM.16.MT88.4 R184, [R213+0xa800] ;  /* 0x00a80000d5b8783b */ /* 0x000fe60000004200 */
[----:B------:R-:W-:Y:S02]  /*133e0*/  FMUL.FTZ R71, R132, R71 ;  /* 0x0000004784477220 */ /* 0x000fe40000410000 */
[----:B------:R-:W-:Y:S02]  /*133f0*/  FMUL.FTZ R72, R3, R72 ;  /* 0x0000004803487220 */ /* 0x000fe40000410000 */
[-C--:B-1----:R-:W-:Y:S01]  /*13400*/  HMMA.16816.F32.BF16 R36, R176, R144.reuse, R36 ;  /* 0x00000090b024723c */ /* 0x082fe20000041824 */
[--C-:B--2---:R-:W-:Y:S03]  /*13410*/  FFMA.FTZ R2, R194, c[0x0][0x23c], -R141.reuse ;  /* 0x00008f00c2027a23 */ /* 0x104fe6000001088d */
[----:B------:R-:W-:Y:S01]  /*13420*/  FFMA.FTZ R141, R193, c[0x0][0x23c], -R141 ;  /* 0x00008f00c18d7a23 */ /* 0x000fe2000001088d */
[----:B------:R1:W-:Y:S01]  /*13430*/  MUFU.EX2 R205, R2 ;  /* 0x0000000200cd7308 */ /* 0x0003e20000000800 */
[C---:B------:R-:W-:Y:S02]  /*13440*/  FMUL.FTZ R73, R3.reuse, R73 ;  /* 0x0000004903497220 */ /* 0x040fe40000410000 */
[C---:B------:R-:W-:Y:S01]  /*13450*/  HMMA.16816.F32.BF16 R40, R180.reuse, R144, R40 ;  /* 0x00000090b428723c */ /* 0x040fe20000041828 */
[C---:B------:R-:W-:Y:S03]  /*13460*/  FMUL.FTZ R74, R0.reuse, R74 ;  /* 0x0000004a004a7220 */ /* 0x040fe60000410000 */
[C---:B------:R-:W-:Y:S02]  /*13470*/  FMUL.FTZ R75, R0.reuse, R75 ;  /* 0x0000004b004b7220 */ /* 0x040fe40000410000 */
[C---:B------:R-:W-:Y:S01]  /*13480*/  FMUL.FTZ R76, R3.reuse, R76 ;  /* 0x0000004c034c7220 */ /* 0x040fe20000410000 */
[----:B------:R4:W2:Y:S01]  /*13490*/  MUFU.EX2 R204, R141 ;  /* 0x0000008d00cc7308 */ /* 0x0008a20000000800 */
[-C--:B------:R-:W-:Y:S01]  /*134a0*/  HMMA.16816.F32.BF16 R44, R180, R146.reuse, R44 ;  /* 0x00000092b42c723c */ /* 0x080fe2000004182c */
[----:B------:R-:W-:Y:S03]  /*134b0*/  FMUL.FTZ R77, R3, R77 ;  /* 0x0000004d034d7220 */ /* 0x000fe60000410000 */
[C---:B------:R-:W-:Y:S02]  /*134c0*/  FMUL.FTZ R78, R0.reuse, R78 ;  /* 0x0000004e004e7220 */ /* 0x040fe40000410000 */
[----:B------:R-:W-:Y:S02]  /*134d0*/  FMUL.FTZ R79, R0, R79 ;  /* 0x0000004f004f7220 */ /* 0x000fe40000410000 */
[C---:B------:R-:W-:Y:S01]  /*134e0*/  HMMA.16816.F32.BF16 R48, R176.reuse, R146, R48 ;  /* 0x00000092b030723c */ /* 0x040fe20000041830 */
[----:B------:R-:W5:Y:S03]  /*134f0*/  LDSM.16.MT88.4 R144, [R209+0xb000] ;  /* 0x00b00000d190783b */ /* 0x000f660000004200 */
[----:B------:R-:W-:Y:S02]  /*13500*/  FMUL.FTZ R80, R133, R80 ;  /* 0x0000005085507220 */ /* 0x000fe40000410000 */
[--C-:B-1----:R-:W-:Y:S02]  /*13510*/  FFMA.FTZ R2, R196, c[0x0][0x23c], -R142.reuse ;  /* 0x00008f00c4027a23 */ /* 0x102fe4000001088e */
[-C--:B---3--:R-:W-:Y:S01]  /*13520*/  HMMA.16816.F32.BF16 R52, R176, R148.reuse, R52 ;  /* 0x00000094b034723c */ /* 0x088fe20000041834 */
[----:B------:R-:W-:Y:S01]  /*13530*/  FFMA.FTZ R142, R195, c[0x0][0x23c], -R142 ;  /* 0x00008f00c38e7a23 */ /* 0x000fe2000001088e */
[----:B------:R1:W-:Y:S01]  /*13540*/  MUFU.EX2 R203, R2 ;  /* 0x0000000200cb7308 */ /* 0x0003e20000000800 */
[----:B------:R-:W-:Y:S01]  /*13550*/  LDSM.16.MT88.4 R192, [R211+0xb800] ;  /* 0x00b80000d3c0783b */ /* 0x000fe20000004200 */
[C---:B------:R-:W-:Y:S02]  /*13560*/  FMUL.FTZ R81, R133.reuse, R81 ;  /* 0x0000005185517220 */ /* 0x040fe40000410000 */
[----:B------:R-:W-:Y:S01]  /*13570*/  FMUL.FTZ R82, R132, R82 ;  /* 0x0000005284527220 */ /* 0x000fe20000410000 */
[----:B----4-:R-:W-:Y:S01]  /*13580*/  F2FP.BF16.PACK_AB R141, R206, R207 ;  /* 0x000000cfce8d723e */ /* 0x010fe200000010ff */
[C---:B------:R-:W-:Y:S01]  /*13590*/  HMMA.16816.F32.BF16 R56, R180.reuse, R148, R56 ;  /* 0x00000094b438723c */ /* 0x040fe20000041838 */
[C---:B------:R-:W-:Y:S03]  /*135a0*/  FMUL.FTZ R83, R132.reuse, R83 ;  /* 0x0000005384537220 */ /* 0x040fe60000410000 */
[C---:B------:R-:W-:Y:S01]  /*135b0*/  FMUL.FTZ R84, R133.reuse, R84 ;  /* 0x0000005485547220 */ /* 0x040fe20000410000 */
[----:B------:R2:W3:Y:S01]  /*135c0*/  MUFU.EX2 R202, R142 ;  /* 0x0000008e00ca7308 */ /* 0x0004e20000000800 */
[----:B------:R-:W-:Y:S02]  /*135d0*/  FMUL.FTZ R85, R133, R85 ;  /* 0x0000005585557220 */ /* 0x000fe40000410000 */
[-C--:B------:R-:W-:Y:S01]  /*135e0*/  HMMA.16816.F32.BF16 R60, R180, R150.reuse, R60 ;  /* 0x00000096b43c723c */ /* 0x080fe2000004183c */
[C---:B------:R-:W-:Y:S03]  /*135f0*/  FMUL.FTZ R86, R132.reuse, R86 ;  /* 0x0000005684567220 */ /* 0x040fe60000410000 */
[----:B------:R-:W-:Y:S02]  /*13600*/  FMUL.FTZ R87, R132, R87 ;  /* 0x0000005784577220 */ /* 0x000fe40000410000 */
[----:B------:R-:W-:Y:S02]  /*13610*/  FMUL.FTZ R88, R3, R88 ;  /* 0x0000005803587220 */ /* 0x000fe40000410000 */
[C---:B------:R-:W-:Y:S01]  /*13620*/  HMMA.16816.F32.BF16 R64, R176.reuse, R150, R64 ;  /* 0x00000096b040723c */ /* 0x040fe20000041840 */
[----:B------:R-:W4:Y:S03]  /*13630*/  LDSM.16.MT88.4 R148, [R211+0xb000] ;  /* 0x00b00000d394783b */ /* 0x000f260000004200 */
[--C-:B-1----:R-:W-:Y:S02]  /*13640*/  FFMA.FTZ R2, R197, c[0x0][0x23c], -R143.reuse ;  /* 0x00008f00c5027a23 */ /* 0x102fe4000001088f */
[C---:B------:R-:W-:Y:S02]  /*13650*/  FMUL.FTZ R89, R3.reuse, R89 ;  /* 0x0000005903597220 */ /* 0x040fe40000410000 */
[----:B------:R1:W-:Y:S01]  /*13660*/  MUFU.EX2 R201, R2 ;  /* 0x0000000200c97308 */ /* 0x0003e20000000800 */
[-C--:B-----5:R-:W-:Y:S03]  /*13670*/  HMMA.16816.F32.BF16 R68, R176, R144.reuse, R68 ;  /* 0x00000090b044723c */ /* 0x0a0fe60000041844 */
[----:B------:R-:W-:Y:S01]  /*13680*/  FMUL.FTZ R90, R0, R90 ;  /* 0x0000005a005a7220 */ /* 0x000fe20000410000 */
[----:B--2---:R-:W-:Y:S01]  /*13690*/  F2FP.BF16.PACK_AB R142, R204, R205 ;  /* 0x000000cdcc8e723e */ /* 0x004fe200000010ff */
[C---:B------:R-:W-:Y:S02]  /*136a0*/  FMUL.FTZ R91, R0.reuse, R91 ;  /* 0x0000005b005b7220 */ /* 0x040fe40000410000 */
        /* <DEDUP_REMOVED lines=13> */
[----:B------:R2:W5:Y:S01]  /*13780*/  MUFU.EX2 R200, R2 ;  /* 0x0000000200c87308 */ /* 0x0005620000000800 */
[C---:B------:R-:W-:Y:S02]  /*13790*/  FMUL.FTZ R104, R3.reuse, R104 ;  /* 0x0000006803687220 */ /* 0x040fe40000410000 */
[-C--:B----4-:R-:W-:Y:S01]  /*137a0*/  HMMA.16816.F32.BF16 R84, R176, R148.reuse, R84 ;  /* 0x00000094b054723c */ /* 0x090fe20000041854 */
[C---:B------:R-:W-:Y:S03]  /*137b0*/  FMUL.FTZ R105, R3.reuse, R105 ;  /* 0x0000006903697220 */ /* 0x040fe60000410000 */
[C---:B------:R-:W-:Y:S02]  /*137c0*/  FMUL.FTZ R106, R0.reuse, R106 ;  /* 0x0000006a006a7220 */ /* 0x040fe40000410000 */
[C---:B------:R-:W-:Y:S02]  /*137d0*/  FMUL.FTZ R107, R0.reuse, R107 ;  /* 0x0000006b006b7220 */ /* 0x040fe40000410000 */
[C---:B------:R-:W-:Y:S01]  /*137e0*/  HMMA.16816.F32.BF16 R88, R180.reuse, R148, R88 ;  /* 0x00000094b458723c */ /* 0x040fe20000041858 */
[C---:B------:R-:W-:Y:S03]  /*137f0*/  FMUL.FTZ R108, R3.reuse, R108 ;  /* 0x0000006c036c7220 */ /* 0x040fe60000410000 */
[C---:B------:R-:W-:Y:S02]  /*13800*/  FMUL.FTZ R109, R3.reuse, R109 ;  /* 0x0000006d036d7220 */ /* 0x040fe40000410000 */
[C---:B------:R-:W-:Y:S02]  /*13810*/  FMUL.FTZ R110, R0.reuse, R110 ;  /* 0x0000006e006e7220 */ /* 0x040fe40000410000 */
[-C--:B------:R-:W-:Y:S01]  /*13820*/  HMMA.16816.F32.BF16 R92, R180, R150.reuse, R92 ;  /* 0x00000096b45c723c */ /* 0x080fe2000004185c */
[----:B------:R-:W-:Y:S03]  /*13830*/  FMUL.FTZ R111, R0, R111 ;  /* 0x0000006f006f7220 */ /* 0x000fe60000410000 */
[----:B------:R-:W-:Y:S02]  /*13840*/  FMUL.FTZ R120, R3, R120 ;  /* 0x0000007803787220 */ /* 0x000fe40000410000 */
[--C-:B--2---:R-:W-:Y:S02]  /*13850*/  FFMA.FTZ R2, R199, c[0x0][0x23c], -R143.reuse ;  /* 0x00008f00c7027a23 */ /* 0x104fe4000001088f */
[C---:B------:R-:W-:Y:S01]  /*13860*/  HMMA.16816.F32.BF16 R96, R176.reuse, R150, R96 ;  /* 0x00000096b060723c */ /* 0x040fe20000041860 */
[----:B------:R-:W-:Y:S01]  /*13870*/  FFMA.FTZ R143, R234, c[0x0][0x23c], -R143 ;  /* 0x00008f00ea8f7a23 */ /* 0x000fe2000001088f */
[----:B------:R2:W-:Y:S01]  /*13880*/  MUFU.EX2 R199, R2 ;  /* 0x0000000200c77308 */ /* 0x0005e20000000800 */
[----:B------:R-:W4:Y:S01]  /*13890*/  LDL.LU R234, [R1] ;  /* 0x0000000001ea7983 */ /* 0x000f220000300800 */
[C---:B------:R-:W-:Y:S02]  /*138a0*/  FMUL.FTZ R100, R133.reuse, R100 ;  /* 0x0000006485647220 */ /* 0x040fe40000410000 */
[----:B------:R-:W-:Y:S01]  /*138b0*/  FMUL.FTZ R101, R133, R101 ;  /* 0x0000006585657220 */ /* 0x000fe20000410000 */
[----:B------:R-:W5:Y:S01]  /*138c0*/  LDSM.16.MT88.4 R148, [R213+0xb000] ;  /* 0x00b00000d594783b */ /* 0x000f620000004200 */
[C---:B------:R-:W-:Y:S04]  /*138d0*/  FMUL.FTZ R102, R132.reuse, R102 ;  /* 0x0000006684667220 */ /* 0x040fe80000410000 */
[----:B------:R-:W-:Y:S01]  /*138e0*/  FMUL.FTZ R103, R132, R103 ;  /* 0x0000006784677220 */ /* 0x000fe20000410000 */
[----:B------:R3:W3:Y:S01]  /*138f0*/  MUFU.EX2 R198, R143 ;  /* 0x0000008f00c67308 */ /* 0x0006e20000000800 */
[C---:B------:R-:W-:Y:S02]  /*13900*/  FMUL.FTZ R121, R3.reuse, R121 ;  /* 0x0000007903797220 */ /* 0x040fe40000410000 */
[C---:B------:R-:W-:Y:S02]  /*13910*/  FMUL.FTZ R122, R0.reuse, R122 ;  /* 0x0000007a007a7220 */ /* 0x040fe40000410000 */
[C---:B------:R-:W-:Y:S01]  /*13920*/  FMUL.FTZ R123, R0.reuse, R123 ;  /* 0x0000007b007b7220 */ /* 0x040fe20000410000 */
[-C--:B-1----:R-:W-:Y:S01]  /*13930*/  HMMA.16816.F32.BF16 R100, R176, R144.reuse, R100 ;  /* 0x00000090b064723c */ /* 0x082fe20000041864 */
[C---:B------:R-:W-:Y:S02]  /*13940*/  FMUL.FTZ R124, R3.reuse, R124 ;  /* 0x0000007c037c7220 */ /* 0x040fe40000410000 */
[----:B------:R-:W-:Y:S02]  /*13950*/  FMUL.FTZ R125, R3, R125 ;  /* 0x0000007d037d7220 */ /* 0x000fe40000410000 */
[C---:B------:R-:W-:Y:S02]  /*13960*/  FMUL.FTZ R126, R0.reuse, R126 ;  /* 0x0000007e007e7220 */ /* 0x040fe40000410000 */
[--C-:B--2---:R-:W-:Y:S01]  /*13970*/  FFMA.FTZ R2, R235, c[0x0][0x23c], -R188.reuse ;  /* 0x00008f00eb027a23 */ /* 0x104fe200000108bc */
[C---:B------:R-:W-:Y:S01]  /*13980*/  HMMA.16816.F32.BF16 R104, R180.reuse, R144, R104 ;  /* 0x00000090b468723c */ /* 0x040fe20000041868 */
[----:B------:R-:W2:Y:S02]  /*13990*/  LDL.LU R235, [R1+0x4] ;  /* 0x0000040001eb7983 */ /* 0x000ea40000300800 */
[----:B------:R1:W-:Y:S01]  /*139a0*/  MUFU.EX2 R197, R2 ;  /* 0x0000000200c57308 */ /* 0x0003e20000000800 */
[----:B------:R-:W-:Y:S02]  /*139b0*/  FMUL.FTZ R127, R0, R127 ;  /* 0x0000007f007f7220 */ /* 0x000fe40000410000 */
[C---:B------:R-:W-:Y:S02]  /*139c0*/  FMUL.FTZ R112, R133.reuse, R112 ;  /* 0x0000007085707220 */ /* 0x040fe40000410000 */
[-C--:B------:R-:W-:Y:S01]  /*139d0*/  HMMA.16816.F32.BF16 R108, R180, R146.reuse, R108 ;  /* 0x00000092b46c723c */ /* 0x080fe2000004186c */
[C---:B------:R-:W-:Y:S03]  /*139e0*/  FMUL.FTZ R113, R133.reuse, R113 ;  /* 0x0000007185717220 */ /* 0x040fe60000410000 */
[----:B------:R-:W-:Y:S01]  /*139f0*/  FMUL.FTZ R114, R132, R114 ;  /* 0x0000007284727220 */ /* 0x000fe20000410000 */
[----:B---3--:R-:W-:Y:S01]  /*13a00*/  F2FP.BF16.PACK_AB R143, R202, R203 ;  /* 0x000000cbca8f723e */ /* 0x008fe200000010ff */
[C---:B------:R-:W-:Y:S02]  /*13a10*/  FMUL.FTZ R115, R132.reuse, R115 ;  /* 0x0000007384737220 */ /* 0x040fe40000410000 */
[C---:B------:R-:W-:Y:S04]  /*13a20*/  FMUL.FTZ R116, R133.reuse, R116 ;  /* 0x0000007485747220 */ /* 0x040fe80000410000 */
[C---:B------:R-:W-:Y:S01]  /*13a30*/  FMUL.FTZ R117, R133.reuse, R117 ;  /* 0x0000007585757220 */ /* 0x040fe20000410000 */
[C---:B------:R-:W-:Y:S01]  /*13a40*/  HMMA.16816.F32.BF16 R112, R176.reuse, R146, R112 ;  /* 0x00000092b070723c */ /* 0x040fe20000041870 */
[C---:B------:R-:W-:Y:S02]  /*13a50*/  FMUL.FTZ R118, R132.reuse, R118 ;  /* 0x0000007684767220 */ /* 0x040fe40000410000 */
[----:B------:R-:W-:Y:S02]  /*13a60*/  FMUL.FTZ R119, R132, R119 ;  /* 0x0000007784777220 */ /* 0x000fe40000410000 */
[C---:B------:R-:W-:Y:S02]  /*13a70*/  FMUL.FTZ R128, R133.reuse, R128 ;  /* 0x0000008085807220 */ /* 0x040fe40000410000 */
[--C-:B-1----:R-:W-:Y:S02]  /*13a80*/  FFMA.FTZ R2, R236, c[0x0][0x23c], -R188.reuse ;  /* 0x00008f00ec027a23 */ /* 0x102fe400000108bc */
[----:B------:R-:W3:Y:S01]  /*13a90*/  LDL.LU R236, [R1+0x8] ;  /* 0x0000080001ec7983 */ /* 0x000ee20000300800 */
[-C--:B-----5:R-:W-:Y:S01]  /*13aa0*/  HMMA.16816.F32.BF16 R116, R176, R148.reuse, R116 ;  /* 0x00000094b074723c */ /* 0x0a0fe20000041874 */
[----:B------:R1:W5:Y:S01]  /*13ab0*/  MUFU.EX2 R196, R2 ;  /* 0x0000000200c47308 */ /* 0x0003620000000800 */
[----:B------:R-:W-:Y:S02]  /*13ac0*/  FMUL.FTZ R129, R133, R129 ;  /* 0x0000008185817220 */ /* 0x000fe40000410000 */
[C---:B------:R-:W-:Y:S02]  /*13ad0*/  FMUL.FTZ R130, R132.reuse, R130 ;  /* 0x0000008284827220 */ /* 0x040fe40000410000 */
[----:B------:R-:W-:Y:S02]  /*13ae0*/  FMUL.FTZ R131, R132, R131 ;  /* 0x0000008384837220 */ /* 0x000fe40000410000 */
[C---:B------:R-:W-:Y:S08]  /*13af0*/  HMMA.16816.F32.BF16 R120, R180.reuse, R148, R120 ;  /* 0x00000094b478723c */ /* 0x040ff00000041878 */
[-C--:B------:R-:W-:Y:S01]  /*13b00*/  HMMA.16816.F32.BF16 R124, R180, R150.reuse, R124 ;  /* 0x00000096b47c723c */ /* 0x080fe2000004187c */
[----:B------:R-:W5:Y:S07]  /*13b10*/  LDSM.16.MT88.4 R180, [R214+0xa800] ;  /* 0x00a80000d6b4783b */ /* 0x000f6e0000004200 */
[----:B------:R-:W-:Y:S01]  /*13b20*/  HMMA.16816.F32.BF16 R128, R176, R150, R128 ;  /* 0x00000096b080723c */ /* 0x000fe20000041880 */
[--C-:B-1----:R-:W-:Y:S02]  /*13b30*/  FFMA.FTZ R2, R237, c[0x0][0x23c], -R188.reuse ;  /* 0x00008f00ed027a23 */ /* 0x102fe400000108bc */
[----:B------:R-:W3:Y:S01]  /*13b40*/  LDL.LU R237, [R1+0xc] ;  /* 0x00000c0001ed7983 */ /* 0x000ee20000300800 */
[----:B------:R-:W-:Y:S01]  /*13b50*/  FFMA.FTZ R188, R140, c[0x0][0x23c], -R188 ;  /* 0x00008f008cbc7a23 */ /* 0x000fe200000108bc */
[----:B------:R1:W-:Y:S01]  /*13b60*/  MUFU.EX2 R139, R2 ;  /* 0x00000002008b7308 */ /* 0x0003e20000000800 */
[----:B------:R-:W-:Y:S02]  /*13b70*/  F2FP.BF16.PACK_AB R140, R232, R233 ;  /* 0x000000e9e88c723e */ /* 0x000fe400000010ff */
[----:B------:R-:W-:Y:S04]  /*13b80*/  F2FP.BF16.PACK_AB R176, R200, R201 ;  /* 0x000000c9c8b0723e */ /* 0x000fe800000010ff */
[----:B------:R-:W-:Y:S01]  /*13b90*/  F2FP.BF16.PACK_AB R178, R198, R199 ;  /* 0x000000c7c6b2723e */ /* 0x000fe200000010ff */
[-C--:B------:R-:W-:Y:S01]  /*13ba0*/  HMMA.16816.F32.BF16 R144, R140, R156.reuse, R4 ;  /* 0x0000009c8c90723c */ /* 0x080fe20000041804 */
[----:B-----5:R-:W-:Y:S01]  /*13bb0*/  F2FP.BF16.PACK_AB R177, R196, R197 ;  /* 0x000000c5c4b1723e */ /* 0x020fe200000010ff */
[----:B------:R-:W-:Y:S01]  /*13bc0*/  LDSM.16.MT88.4 R4, [R214+0xb800] ;  /* 0x00b80000d604783b */ /* 0x000fe20000004200 */
[----:B-1----:R-:W-:Y:S02]  /*13bd0*/  MOV R2, R138 ;  /* 0x0000008a00027202 */ /* 0x002fe40000000f00 */
[----:B------:R-:W1:Y:S02]  /*13be0*/  MUFU.EX2 R138, R188 ;  /* 0x000000bc008a7308 */ /* 0x000e640000000800 */
[----:B-1----:R-:W-:Y:S03]  /*13bf0*/  F2FP.BF16.PACK_AB R179, R138, R139 ;  /* 0x0000008b8ab3723e */ /* 0x002fe600000010ff */
[----:B------:R-:W1:Y:S04]  /*13c00*/  LDSM.16.MT88.4 R188, [R209+0xb800] ;  /* 0x00b80000d1bc783b */ /* 0x000e680000004200 */
[C---:B------:R-:W-:Y:S04]  /*13c10*/  HMMA.16816.F32.BF16 R148, R176.reuse, R156, R8 ;  /* 0x0000009cb094723c */ /* 0x040fe80000041808 */
[----:B------:R-:W5:Y:S04]  /*13c20*/  LDSM.16.MT88.4 R8, [R213+0xb800] ;  /* 0x00b80000d508783b */ /* 0x000f680000004200 */
        /* <DEDUP_REMOVED lines=15> */
[C---:B------:R-:W-:Y:S08]  /*13d20*/  HMMA.16816.F32.BF16 R72, R176.reuse, R188, R72 ;  /* 0x000000bcb048723c */ /* 0x040ff00000041848 */
[-C--:B------:R-:W-:Y:S08]  /*13d30*/  HMMA.16816.F32.BF16 R76, R176, R190.reuse, R76 ;  /* 0x000000beb04c723c */ /* 0x080ff0000004184c */
[C---:B------:R-:W-:Y:S08]  /*13d40*/  HMMA.16816.F32.BF16 R80, R140.reuse, R190, R80 ;  /* 0x000000be8c50723c */ /* 0x040ff00000041850 */
[-C--:B------:R-:W-:Y:S01]  /*13d50*/  HMMA.16816.F32.BF16 R84, R140, R192.reuse, R84 ;  /* 0x000000c08c54723c */ /* 0x080fe20000041854 */
[----:B----4-:R-:W-:Y:S07]  /*13d60*/  FFMA.FTZ R0, R0, R234, R238 ;  /* 0x000000ea00007223 */ /* 0x010fee00000100ee */
[C---:B------:R-:W-:Y:S08]  /*13d70*/  HMMA.16816.F32.BF16 R88, R176.reuse, R192, R88 ;  /* 0x000000c0b058723c */ /* 0x040ff00000041858 */
[-C--:B------:R-:W-:Y:S08]  /*13d80*/  HMMA.16816.F32.BF16 R92, R176, R194.reuse, R92 ;  /* 0x000000c2b05c723c */ /* 0x080ff0000004185c */
[C---:B------:R-:W-:Y:S08]  /*13d90*/  HMMA.16816.F32.BF16 R96, R140.reuse, R194, R96 ;  /* 0x000000c28c60723c */ /* 0x040ff00000041860 */
[-C--:B------:R-:W-:Y:S01]  /*13da0*/  HMMA.16816.F32.BF16 R100, R140, R4.reuse, R100 ;  /* 0x000000048c64723c */ /* 0x080fe20000041864 */
[----:B--2---:R-:W-:Y:S07]  /*13db0*/  FFMA.FTZ R3, R3, R235, R242 ;  /* 0x000000eb03037223 */ /* 0x004fee00000100f2 */
[C---:B------:R-:W-:Y:S07]  /*13dc0*/  HMMA.16816.F32.BF16 R104, R176.reuse, R4, R104 ;  /* 0x00000004b068723c */ /* 0x040fee0000041868 */
[----:B------:R-:W-:Y:S01]  /*13dd0*/  FADD.FTZ R5, R244, R3 ;  /* 0x00000003f4057221 */ /* 0x000fe20000010000 */
[-C--:B------:R-:W-:Y:S01]  /*13de0*/  HMMA.16816.F32.BF16 R108, R176, R6.reuse, R108 ;  /* 0x00000006b06c723c */ /* 0x080fe2000004186c */
[----:B------:R-:W-:Y:S03]  /*13df0*/  FADD.FTZ R4, R239, R0 ;  /* 0x00000000ef047221 */ /* 0x000fe60000010000 */
[----:B------:R-:W-:Y:S02]  /*13e00*/  FADD.FTZ R0, R243, R5 ;  /* 0x00000005f3007221 */ /* 0x000fe40000010000 */
[----:B------:R-:W-:Y:S02]  /*13e10*/  FADD.FTZ R4, R240, R4 ;  /* 0x00000004f0047221 */ /* 0x000fe40000010000 */
[----:B------:R-:W-:Y:S01]  /*13e20*/  FADD.FTZ R5, R245, R0 ;  /* 0x00000000f5057221 */ /* 0x000fe20000010000 */
[C---:B------:R-:W-:Y:S03]  /*13e30*/  HMMA.16816.F32.BF16 R112, R140.reuse, R6, R112 ;  /* 0x000000068c70723c */ /* 0x040fe60000041870 */
[----:B------:R-:W-:Y:S02]  /*13e40*/  FADD.FTZ R0, R241, R4 ;  /* 0x00000004f1007221 */ /* 0x000fe40000010000 */
[----:B---3--:R-:W-:Y:S02]  /*13e50*/  FFMA.FTZ R132, R132, R236, R248 ;  /* 0x000000ec84847223 */ /* 0x008fe400000100f8 */
[----:B------:R-:W-:Y:S01]  /*13e60*/  FADD.FTZ R4, R201, R5 ;  /* 0x00000005c9047221 */ /* 0x000fe20000010000 */
[-C--:B-----5:R-:W-:Y:S01]  /*13e70*/  HMMA.16816.F32.BF16 R116, R140, R8.reuse, R116 ;  /* 0x000000088c74723c */ /* 0x0a0fe20000041874 */
[----:B------:R-:W-:Y:S04]  /*13e80*/  FADD.FTZ R0, R197, R0 ;  /* 0x00000000c5007221 */ /* 0x000fe80000010000 */
[----:B------:R-:W-:Y:S03]  /*13e90*/  FADD.FTZ R0, R196, R0 ;  /* 0x00000000c4007221 */ /* 0x000fe60000010000 */
[C---:B------:R-:W-:Y:S01]  /*13ea0*/  HMMA.16816.F32.BF16 R120, R176.reuse, R8, R120 ;  /* 0x00000008b078723c */ /* 0x040fe20000041878 */
[----:B------:R-:W-:Y:S03]  /*13eb0*/  FADD.FTZ R0, R139, R0 ;  /* 0x000000008b007221 */ /* 0x000fe60000010000 */
[----:B------:R-:W-:Y:S01]  /*13ec0*/  MOV R139, R137 ;  /* 0x00000089008b7202 */ /* 0x000fe20000000f00 */
[----:B------:R-:W-:Y:S01]  /*13ed0*/  FADD.FTZ R0, R138, R0 ;  /* 0x000000008a007221 */ /* 0x000fe20000010000 */
[----:B------:R-:W-:Y:S02]  /*13ee0*/  MOV R138, R134 ;  /* 0x00000086008a7202 */ /* 0x000fe40000000f00 */
[-C--:B------:R-:W-:Y:S01]  /*13ef0*/  HMMA.16816.F32.BF16 R124, R176, R10.reuse, R124 ;  /* 0x0000000ab07c723c */ /* 0x080fe2000004187c */
[----:B------:R-:W-:Y:S07]  /*13f00*/  FFMA.FTZ R6, R133, R237, R2 ;  /* 0x000000ed85067223 */ /* 0x000fee0000010002 */
[----:B------:R-:W-:Y:S01]  /*13f10*/  HMMA.16816.F32.BF16 R128, R140, R10, R128 ;  /* 0x0000000a8c80723c */ /* 0x000fe20000041880 */
[----:B------:R-:W-:Y:S03]  /*13f20*/  FADD.FTZ R6, R252, R6 ;  /* 0x00000006fc067221 */ /* 0x000fe60000010000 */
        /* <DEDUP_REMOVED lines=15> */
[----:B------:R-:W-:Y:S01]  /*14020*/  FADD.FTZ R2, R199, R2 ;  /* 0x00000002c7027221 */ /* 0x000fe20000010000 */
[----:B------:R-:W-:Y:S03]  /*14030*/  STL [R1+0xc], R4 ;  /* 0x00000c0401007387 */ /* 0x000fe60000100800 */
[----:B------:R-:W-:Y:S01]  /*14040*/  FADD.FTZ R2, R198, R2 ;  /* 0x00000002c6027221 */ /* 0x000fe20000010000 */
[----:B------:R1:W-:Y:S04]  /*14050*/  STL [R1+0x8], R3 ;  /* 0x0000080301007387 */ /* 0x0003e80000100800 */
[----:B------:R2:W-:Y:S04]  /*14060*/  STL [R1+0x4], R2 ;  /* 0x0000040201007387 */ /* 0x0005e80000100800 */
[----:B------:R2:W-:Y:S01]  /*14070*/  STL [R1], R0 ;  /* 0x0000000001007387 */ /* 0x0005e20000100800 */
[----:B-1----:R-:W-:Y:S01]  /*14080*/  MOV R3, R136 ;  /* 0x0000008800037202 */ /* 0x002fe20000000f00 */
[----:B--2---:R-:W-:-:S05]  /*14090*/  @P0 BRA `(.L_x_1137) ;  /* 0xffffd68000000947 */ /* 0x004fca000383ffff */
.L_x_1136:
[----:B------:R-:W2:Y:S04]  /*140a0*/  LDL.LU R2, [R1+0xc] ;  /* 0x00000c0001027983 */ /* 0x000ea80000300800 */
[----:B------:R-:W1:Y:S01]  /*140b0*/  S2R R178, SR_TID.X ;  /* 0x0000000000b27919 */ /* 0x000e620000002100 */
[----:B------:R-:W3:Y:S01]  /*140c0*/  S2UR UR7, SR_CTAID.Y ;  /* 0x00000000000779c3 */ /* 0x000ee20000002600 */
[----:B------:R-:W-:-:S02]  /*140d0*/  UISETP.NE.AND UP4, UPT, UR15, -0x1, UPT ;  /* 0xffffffff0f00788c */ /* 0x000fc4000bf85270 */
[----:B------:R-:W4:Y:S01]  /*140e0*/  LDL.LU R7, [R1+0x8] ;  /* 0x0000080001077983 */ /* 0x000f220000300800 */
[----:B------:R-:W-:-:S03]  /*140f0*/  ULDC.64 UR4, c[0x0][0x1e8] ;  /* 0x00007a0000047ab9 */ /* 0x000fc60000000a00 */
[----:B------:R-:W5:Y:S04]  /*14100*/  LDL.LU R6, [R1+0x4] ;  /* 0x0000040001067983 */ /* 0x000f680000300800 */
[----:B------:R-:W5:Y:S01]  /*14110*/  LDL.LU R5, [R1] ;  /* 0x0000000001057983 */ /* 0x000f620000300800 */
        /* <DEDUP_REMOVED lines=48> */
[----:B-----5:R-:W3:Y:S01]  /*14420*/  SHFL.BFLY PT, R4, R6, 0x2, 0x1f ;  /* 0x0c401f0006047f89 */ /* 0x020ee200000e0000 */
[----:B-1----:R-:W-:-:S03]  /*14430*/  FADD.FTZ R0, R0, R2 ;  /* 0x0000000200007221 */ /* 0x002fc60000010000 */
[----:B------:R-:W1:Y:S04]  /*14440*/  SHFL.BFLY PT, R2, R5, 0x2, 0x1f ;  /* 0x0c401f0005027f89 */ /* 0x000e6800000e0000 */
[----:B------:R-:W4:Y:S01]  /*14450*/  SHFL.BFLY PT, R133, R0, 0x1, 0x1f ;  /* 0x0c201f0000857f89 */ /* 0x000f2200000e0000 */
[----:B--2---:R-:W-:Y:S02]  /*14460*/  FADD.FTZ R3, R3, R7 ;  /* 0x0000000703037221 */ /* 0x004fe40000010000 */
[----:B---3--:R-:W-:-:S03]  /*14470*/  FADD.FTZ R4, R4, R6 ;  /* 0x0000000604047221 */ /* 0x008fc60000010000 */
[----:B------:R-:W2:Y:S04]  /*14480*/  SHFL.BFLY PT, R132, R3, 0x1, 0x1f ;  /* 0x0c201f0003847f89 */ /* 0x000ea800000e0000 */
[----:B------:R-:W3:Y:S01]  /*14490*/  SHFL.BFLY PT, R7, R4, 0x1, 0x1f ;  /* 0x0c201f0004077f89 */ /* 0x000ee200000e0000 */
[----:B-1----:R-:W-:Y:S01]  /*144a0*/  FADD.FTZ R2, R2, R5 ;  /* 0x0000000502027221 */ /* 0x002fe20000010000 */
[----:B------:R-:W-:Y:S01]  /*144b0*/  LOP3.LUT R5, R29, 0x3ffffffc, RZ, 0xc0, !PT ;  /* 0x3ffffffc1d057812 */ /* 0x000fe200078ec0ff */
[----:B----4-:R-:W-:-:S03]  /*144c0*/  FADD.FTZ R133, R0, R133 ;  /* 0x0000008500857221 */ /* 0x010fc60000010000 */
[----:B------:R-:W1:Y:S01]  /*144d0*/  SHFL.BFLY PT, R6, R2, 0x1, 0x1f ;  /* 0x0c201f0002067f89 */ /* 0x000e6200000e0000 */
[----:B------:R-:W-:Y:S02]  /*144e0*/  MOV R0, 0x3f800000 ;  /* 0x3f80000000007802 */ /* 0x000fe40000000f00 */
[----:B------:R-:W-:Y:S02]  /*144f0*/  IADD3 R5, -R5, R178, RZ ;  /* 0x000000b205057210 */ /* 0x000fe40007ffe1ff */
[----:B------:R-:W-:Y:S01]  /*14500*/  FSETP.NE.FTZ.AND P5, PT, R133, RZ, PT ;  /* 0x000000ff8500720b */ /* 0x000fe20003fb5000 */
[----:B--2---:R-:W-:Y:S01]  /*14510*/  FADD.FTZ R132, R3, R132 ;  /* 0x0000008403847221 */ /* 0x004fe20000010000 */
[----:B------:R-:W-:Y:S02]  /*14520*/  MOV R3, 0x3f800000 ;  /* 0x3f80000000037802 */ /* 0x000fe40000000f00 */
[----:B------:R-:W-:Y:S01]  /*14530*/  LEA R176, R8, R5, 0x9 ;  /* 0x0000000508b07211 */ /* 0x000fe200078e48ff */
[----:B---3--:R-:W-:Y:S01]  /*14540*/  FADD.FTZ R139, R4, R7 ;  /* 0x00000007048b7221 */ /* 0x008fe20000010000 */
[----:B------:R-:W-:-:S04]  /*14550*/  FSETP.NE.FTZ.AND P4, PT, R132, RZ, PT ;  /* 0x000000ff8400720b */ /* 0x000fc80003f95000 */
[----:B------:R-:W-:-:S03]  /*14560*/  FSETP.NE.FTZ.AND P3, PT, R139, RZ, PT ;  /* 0x000000ff8b00720b */ /* 0x000fc60003f75000 */
[----:B------:R-:W2:Y:S01]  /*14570*/  @P5 MUFU.RCP R0, R133 ;  /* 0x0000008500005308 */ /* 0x000ea20000001000 */
[----:B-1----:R-:W-:Y:S01]  /*14580*/  FADD.FTZ R138, R2, R6 ;  /* 0x00000006028a7221 */ /* 0x002fe20000010000 */
[----:B------:R-:W-:-:S06]  /*14590*/  MOV R2, 0x3f800000 ;  /* 0x3f80000000027802 */ /* 0x000fcc0000000f00 */
[----:B------:R-:W1:Y:S01]  /*145a0*/  @P4 MUFU.RCP R3, R132 ;  /* 0x0000008400034308 */ /* 0x000e620000001000 */
[----:B------:R-:W-:-:S07]  /*145b0*/  FSETP.NE.FTZ.AND P0, PT, R138, RZ, PT ;  /* 0x000000ff8a00720b */ /* 0x000fce0003f15000 */
[----:B------:R-:W3:Y:S01]  /*145c0*/  @P3 MUFU.RCP R2, R139 ;  /* 0x0000008b00023308 */ /* 0x000ee20000001000 */
[C---:B--2---:R-:W-:Y:S02]  /*145d0*/  FMUL.FTZ R140, R0.reuse, R48 ;  /* 0x00000030008c7220 */ /* 0x044fe40000410000 */
        /* <DEDUP_REMOVED lines=18> */
[----:B------:R-:W-:Y:S01]  /*14700*/  FMUL.FTZ R143, R0, R64 ;  /* 0x00000040008f7220 */ /* 0x000fe20000410000 */
[----:B------:R-:W-:Y:S01]  /*14710*/  F2FP.BF16.PACK_AB R19, R48, R140 ;  /* 0x0000008c3013723e */ /* 0x000fe200000010ff */
[----:B------:R-:W-:Y:S01]  /*14720*/  FMUL.FTZ R142, R0, R65 ;  /* 0x00000041008e7220 */ /* 0x000fe20000410000 */
        /* <DEDUP_REMOVED lines=18> */
[----:B------:R-:W-:Y:S01]  /*14850*/  FMUL.FTZ R129, R0, R129 ;  /* 0x0000008100817220 */ /* 0x000fe20000410000 */
[----:B------:R-:W-:Y:S01]  /*14860*/  MOV R0, 0x3f800000 ;  /* 0x3f80000000007802 */ /* 0x000fe20000000f00 */
[C---:B-1----:R-:W-:Y:S02]  /*14870*/  FMUL.FTZ R18, R3.reuse, R38 ;  /* 0x0000002603127220 */ /* 0x042fe40000410000 */
[C---:B------:R-:W-:Y:S02]  /*14880*/  FMUL.FTZ R21, R3.reuse, R39 ;  /* 0x0000002703157220 */ /* 0x040fe40000410000 */
[C---:B------:R-:W-:Y:S01]  /*14890*/  FMUL.FTZ R31, R3.reuse, R50 ;  /* 0x00000032031f7220 */ /* 0x040fe20000410000 */
[----:B------:R-:W1:Y:S01]  /*148a0*/  @P0 MUFU.RCP R0, R138 ;  /* 0x0000008a00000308 */ /* 0x000e620000001000 */
[----:B------:R-:W-:Y:S01]  /*148b0*/  FMUL.FTZ R32, R3, R54 ;  /* 0x0000003603207220 */ /* 0x000fe20000410000 */
[----:B------:R-:W-:Y:S01]  /*148c0*/  F2FP.BF16.PACK_AB R21, R21, R18 ;  /* 0x000000121515723e */ /* 0x000fe200000010ff */
[----:B------:R-:W-:-:S02]  /*148d0*/  FMUL.FTZ R36, R3, R66 ;  /* 0x0000004203247220 */ /* 0x000fc40000410000 */
[C---:B------:R-:W-:Y:S02]  /*148e0*/  FMUL.FTZ R146, R3.reuse, R146 ;  /* 0x0000009203927220 */ /* 0x040fe40000410000 */
[C---:B------:R-:W-:Y:S02]  /*148f0*/  FMUL.FTZ R5, R3.reuse, R147 ;  /* 0x0000009303057220 */ /* 0x040fe40000410000 */
        /* <DEDUP_REMOVED lines=15> */
[----:B------:R-:W-:-:S02]  /*149f0*/  FMUL.FTZ R71, R3, R71 ;  /* 0x0000004703477220 */ /* 0x000fc40000410000 */
[C---:B------:R-:W-:Y:S02]  /*14a00*/  FMUL.FTZ R82, R3.reuse, R82 ;  /* 0x0000005203527220 */ /* 0x040fe40000410000 */
[C---:B------:R-:W-:Y:S02]  /*14a10*/  FMUL.FTZ R83, R3.reuse, R83 ;  /* 0x0000005303537220 */ /* 0x040fe40000410000 */
[C---:B------:R-:W-:Y:S02]  /*14a20*/  FMUL.FTZ R86, R3.reuse, R86 ;  /* 0x0000005603567220 */ /* 0x040fe40000410000 */
        /* <DEDUP_REMOVED lines=12> */
[----:B------:R-:W-:Y:S01]  /*14af0*/  FMUL.FTZ R131, R3, R131 ;  /* 0x0000008303837220 */ /* 0x000fe20000410000 */
[----:B------:R-:W-:Y:S01]  /*14b00*/  SHF.R.S32.HI R3, RZ, 0x1f, R29 ;  /* 0x0000001fff037819 */ /* 0x000fe2000001141d */
[C---:B---3--:R-:W-:Y:S01]  /*14b10*/  FMUL.FTZ R148, R2.reuse, R148 ;  /* 0x0000009402947220 */ /* 0x048fe20000410000 */
        /* <DEDUP_REMOVED lines=23> */
[C---:B------:R-:W-:Y:S01]  /*14c90*/  FMUL.FTZ R28, R2.reuse, R61 ;  /* 0x0000003d021c7220 */ /* 0x040fe20000410000 */
[----:B------:R-:W-:Y:S01]  /*14ca0*/  F2FP.BF16.PACK_AB R44, R97, R96 ;  /* 0x00000060612c723e */ /* 0x000fe200000010ff */
[----:B------:R-:W-:-:S02]  /*14cb0*/  FMUL.FTZ R72, R2, R72 ;  /* 0x0000004802487220 */ /* 0x000fc40000410000 */
        /* <DEDUP_REMOVED lines=20> */
[C---:B-1----:R-:W-:Y:S02]  /*14e00*/  FMUL.FTZ R151, R0.reuse, R151 ;  /* 0x0000009700977220 */ /* 0x042fe40000410000 */
        /* <DEDUP_REMOVED lines=60> */
[----:B------:R-:W-:-:S02]  /*151d0*/  SHF.L.U32 R0, R3, 0x6, RZ ;  /* 0x0000000603007819 */ /* 0x000fc400000006ff */
[----:B------:R-:W-:Y:S02]  /*151e0*/  F2FP.BF16.PACK_AB R37, R107, R37 ;  /* 0x000000256b25723e */ /* 0x000fe400000010ff */
[----:B------:R-:W-:Y:S02]  /*151f0*/  LOP3.LUT R0, R0, 0x1c0, RZ, 0xc0, !PT ;  /* 0x000001c000007812 */ /* 0x000fe400078ec0ff */
[----:B------:R-:W-:Y:S02]  /*15200*/  F2FP.BF16.PACK_AB R33, R111, R33 ;  /* 0x000000216f21723e */ /* 0x000fe400000010ff */
[----:B------:R-:W-:Y:S02]  /*15210*/  LEA.HI R0, R0, R0, RZ, 0x1d ;  /* 0x0000000000007211 */ /* 0x000fe400078fe8ff */
[----:B------:R-:W-:Y:S02]  /*15220*/  F2FP.BF16.PACK_AB R32, R117, R116 ;  /* 0x000000747520723e */ /* 0x000fe400000010ff */
[----:B------:R-:W-:-:S02]  /*15230*/  LEA R0, R176, R0, 0x1 ;  /* 0x00000000b0007211 */ /* 0x000fc400078e08ff */
[----:B------:R-:W-:Y:S02]  /*15240*/  F2FP.BF16.PACK_AB R28, R129, R128 ;  /* 0x00000080811c723e */ /* 0x000fe400000010ff */
[----:B------:R-:W-:Y:S02]  /*15250*/  SHF.L.U32 R0, R0, 0x1, RZ ;  /* 0x0000000100007819 */ /* 0x000fe400000006ff */
[----:B------:R-:W-:Y:S02]  /*15260*/  F2FP.BF16.PACK_AB R27, R131, R130 ;  /* 0x00000082831b723e */ /* 0x000fe400000010ff */
[C---:B------:R-:W-:Y:S01]  /*15270*/  IADD3 R2, R0.reuse, -0x10, RZ ;  /* 0xfffffff000027810 */ /* 0x040fe20007ffe0ff */
[----:B------:R1:W-:Y:S01]  /*15280*/  STS [R0+0x400], R5 ;  /* 0x0004000500007388 */ /* 0x0003e20000000800 */
[----:B------:R-:W-:Y:S02]  /*15290*/  @P1 IADD3 R2, R0, 0x10, RZ ;  /* 0x0000001000021810 */ /* 0x000fe40007ffe0ff */
[----:B------:R-:W-:Y:S01]  /*152a0*/  R2P PR, R3, 0x6 ;  /* 0x0000000603007804 */ /* 0x000fe20000000000 */
[----:B------:R-:W-:Y:S01]  /*152b0*/  STS [R0], R6 ;  /* 0x0000000600007388 */ /* 0x000fe20000000800 */
[----:B------:R-:W-:-:S02]  /*152c0*/  MOV R3, 0x20 ;  /* 0x0000002000037802 */ /* 0x000fc40000000f00 */
[----:B------:R-:W-:Y:S01]  /*152d0*/  F2FP.BF16.PACK_AB R30, R121, R120 ;  /* 0x00000078791e723e */ /* 0x000fe200000010ff */
[----:B------:R2:W-:Y:S01]  /*152e0*/  STS [R2], R4 ;  /* 0x0000000402007388 */ /* 0x0005e20000000800 */
[----:B------:R-:W-:Y:S02]  /*152f0*/  SEL R3, R3, 0xffffffe0, !P1 ;  /* 0xffffffe003037807 */ /* 0x000fe40004800000 */
[----:B------:R-:W-:Y:S01]  /*15300*/  F2FP.BF16.PACK_AB R29, R123, R29 ;  /* 0x0000001d7b1d723e */ /* 0x000fe200000010ff */
[----:B------:R3:W-:Y:S01]  /*15310*/  STS [R2+0x400], R7 ;  /* 0x0004000702007388 */ /* 0x0007e20000000800 */
[----:B------:R-:W-:Y:S02]  /*15320*/  F2FP.BF16.PACK_AB R26, R125, R124 ;  /* 0x0000007c7d1a723e */ /* 0x000fe400000010ff */
[----:B------:R-:W-:Y:S01]  /*15330*/  F2FP.BF16.PACK_AB R67, R127, R67 ;  /* 0x000000437f43723e */ /* 0x000fe200000010ff */
        /* <DEDUP_REMOVED lines=106> */
[----:B------:R-:W3:Y:S02]  /*159e0*/  LDL.LU R179, [R1+0x54] ;  /* 0x0000540001b37983 */ /* 0x000ee40000300800 */
        /* <DEDUP_REMOVED lines=32> */
.L_x_1141:
[----:B---34-:R-:W-:Y:S05]  /*15bf0*/  BSYNC B0 ;  /* 0x0000000000007941 */ /* 0x018fea0003800000 */
.L_x_1140:
        /* <DEDUP_REMOVED lines=31> */
.L_x_1143:
[----:B---3--:R-:W-:Y:S05]  /*15df0*/  BSYNC B0 ;  /* 0x0000000000007941 */ /* 0x008fea0003800000 */
.L_x_1142:
        /* <DEDUP_REMOVED lines=18> */
.L_x_1145:
[----:B------:R-:W-:Y:S05]  /*15f20*/  BSYNC B0 ;  /* 0x0000000000007941 */ /* 0x000fea0003800000 */
.L_x_1144:
        /* <DEDUP_REMOVED lines=18> */
.L_x_1147:
[----:B------:R-:W-:Y:S05]  /*16050*/  BSYNC B0 ;  /* 0x0000000000007941 */ /* 0x000fea0003800000 */
.L_x_1146:
        /* <DEDUP_REMOVED lines=18> */
.L_x_1149:
[----:B------:R-:W-:Y:S05]  /*16180*/  BSYNC B0 ;  /* 0x0000000000007941 */ /* 0x000fea0003800000 */
.L_x_1148:
        /* <DEDUP_REMOVED lines=18> */
.L_x_1151:
[----:B------:R-:W-:Y:S05]  /*162b0*/  BSYNC B0 ;  /* 0x0000000000007941 */ /* 0x000fea0003800000 */
.L_x_1150:
        /* <DEDUP_REMOVED lines=18> */
.L_x_1153:
[----:B------:R-:W-:Y:S05]  /*163e0*/  BSYNC B0 ;  /* 0x0000000000007941 */ /* 0x000fea0003800000 */
.L_x_1152:
[----:B------:R-:W2:Y:S01]  /*163f0*/  LDL.LU R0, [R1+0x50] ;  /* 0x0000500001007983 */ /* 0x000ea20000300800 */
[----:B------:R-:W-:Y:S01]  /*16400*/  BSSY B0, `(.L_x_1154) ;  /* 0x0000011000007945 */ /* 0x000fe20003800000 */
[----:B--2---:R-:W-:-:S13]  /*16410*/  ISETP.GE.AND P0, PT, R0, UR6, PT ;  /* 0x0000000600007c0c */ /* 0x004fda000bf06270 */
        /* <DEDUP_REMOVED lines=15> */
.L_x_1155:
[----:B------:R-:W-:Y:S05]  /*16510*/  BSYNC B0 ;  /* 0x0000000000007941 */ /* 0x000fea0003800000 */
.L_x_1154:
[----:B------:R-:W2:Y:S02]  /*16520*/  LDL.LU R0, [R1+0x4c] ;  /* 0x00004c0001007983 */ /* 0x000ea40000300800 */
[----:B--2---:R-:W-:-:S13]  /*16530*/  ISETP.GE.AND P0, PT, R0, UR6, PT ;  /* 0x0000000600007c0c */ /* 0x004fda000bf06270 */
        /* <DEDUP_REMOVED lines=17> */
.L_x_1156:
        /* <DEDUP_REMOVED lines=11> */
.L_x_2391:


//--------------------- .text._ZN5flash16flash_fwd_kernelI23Flash_fwd_kernel_traitsILi128ELi128ELi32ELi4ELb0ELb0EN7cutlass10bfloat16_tE19Flash_kernel_traitsILi128ELi128ELi32ELi4ES3_EELb0ELb0ELb1ELb1ELb0ELb0ELb0ELb0EEEvNS_16Flash_fwd_paramsE --------------------------
	.section	.text._ZN5flash16flash_fwd_kernelI23Flash_fwd_kernel_traitsILi128ELi128ELi32ELi4ELb0ELb0EN7cutlass10bfloat16_tE19Flash_kernel_traitsILi128ELi128ELi32ELi4ES3_EELb0ELb0ELb1ELb1ELb0ELb0ELb0ELb0EEEvNS_16Flash_fwd_paramsE,"ax",@progbits
	.sectioninfo	@"SHI_REGISTERS=255"
	.align	128
        .global         _ZN5flash16flash_fwd_kernelI23Flash_fwd_kernel_traitsILi128ELi128ELi32ELi4ELb0ELb0EN7cutlass10bfloat16_tE19Flash_kernel_traitsILi128ELi128ELi32ELi4ES3_EELb0ELb0ELb1ELb1ELb0ELb0ELb0ELb0EEEvNS_16Flash_fwd_paramsE
        .type           _ZN5flash16flash_fwd_kernelI23Flash_fwd_kernel_traitsILi128ELi128ELi32ELi4ELb0ELb0EN7cutlass10bfloat16_tE19Flash_kernel_traitsILi128ELi128ELi32ELi4ES3_EELb0ELb0ELb1ELb1ELb0ELb0ELb0ELb0EEEvNS_16Flash_fwd_paramsE,@function
        .size           _ZN5flash16flash_fwd_kernelI23Flash_fwd_kernel_traitsILi128ELi128ELi32ELi4ELb0ELb0EN7cutlass10bfloat16_tE19Flash_kernel_traitsILi128ELi128ELi32ELi4ES3_EELb0ELb0ELb1ELb1ELb0ELb0ELb0ELb0EEEvNS_16Flash_fwd_paramsE,(.L_x_2392 - _ZN5flash16flash_fwd_kernelI23Flash_fwd_kernel_traitsILi128ELi128ELi32ELi4ELb0ELb0EN7cutlass10bfloat16_tE19Flash_kernel_traitsILi128ELi128ELi32ELi4ES3_EELb0ELb0ELb1ELb1ELb0ELb0ELb0ELb0EEEvNS_16Flash_fwd_paramsE)
        .other          _ZN5flash16flash_fwd_kernelI23Flash_fwd_kernel_traitsILi128ELi128ELi32ELi4ELb0ELb0EN7cutlass10bfloat16_tE19Flash_kernel_traitsILi128ELi128ELi32ELi4ES3_EELb0ELb0ELb1ELb1ELb0ELb0ELb0ELb0EEEvNS_16Flash_fwd_paramsE,@"STO_CUDA_ENTRY STV_DEFAULT"
_ZN5flash16flash_fwd_kernelI23Flash_fwd_kernel_traitsILi128ELi128ELi32ELi4ELb0ELb0EN7cutlass10bfloat16_tE19Flash_kernel_traitsILi128ELi128ELi32ELi4ES3_EELb0ELb0ELb1ELb1ELb0ELb0ELb0ELb0EEEvNS_16Flash_fwd_paramsE:
.text._ZN5flash16flash_fwd_kernelI23Flash_fwd_kernel_traitsILi128ELi128ELi32ELi4ELb0ELb0EN7cutlass10bfloat16_tE19Flash_kernel_traitsILi128ELi128ELi32ELi4ES3_EELb0ELb0ELb1ELb1ELb0ELb0ELb0ELb0EEEvNS_16Flash_fwd_paramsE:
        /* <DEDUP_REMOVED lines=56> */
.L_x_1157:
[----:B------:R-:W-:Y:S02]  /*0380*/  ULDC UR6, c[0x0][0x218] ;  /* 0x0000860000067ab9 */ /* 0x000fe40000000800 */
.L_x_1158:
        /* <DEDUP_REMOVED lines=47> */
[----:B------:R-:W-:Y:S01]  /*0680*/  ULDC.U8 UR13, c[0x0][0x329] ;  /* 0x0000ca40000d7ab9 */ /* 0x000fe20000000000 */
[----:B------:R-:W1:Y:S01]  /*0690*/  S2R R12, SR_CTAID.Z ;  /* 0x00000000000c7919 */ /* 0x000e620000002700 */
[----:B------:R-:W-:Y:S01]  /*06a0*/  ULDC.64 UR4, c[0x0][0x1e0] ;  /* 0x0000780000047ab9 */ /* 0x000fe20000000a00 */
[----:B------:R-:W-:Y:S01]  /*06b0*/  LEA.HI R8, R8, R20, RZ, 0x3 ;  /* 0x0000001408087211 */ /* 0x000fe200078f18ff */
[----:B------:R-:W-:Y:S01]  /*06c0*/  UISETP.NE.AND UP1, UPT, UR13, URZ, UPT ;  /* 0x0000003f0d00728c */ /* 0x000fe2000bf25270 */
[----:B------:R-:W2:Y:S01]  /*06d0*/  S2R R6, SR_CTAID.X ;  /* 0x0000000000067919 */ /* 0x000ea20000002500 */
[----:B------:R-:W-:Y:S01]  /*06e0*/  ULDC.64 UR6, c[0x0][0x1e8] ;  /* 0x00007a0000067ab9 */ /* 0x000fe20000000a00 */
[----:B------:R-:W-:Y:S01]  /*06f0*/  LOP3.LUT R0, R8, 0xfffffff8, RZ, 0xc0, !PT ;  /* 0xfffffff808007812 */ /* 0x000fe200078ec0ff */
[----:B------:R-:W-:Y:S01]  /*0700*/  USHF.R.S32.HI UR16, URZ, 0x1f, UR12 ;  /* 0x0000001f3f107899 */ /* 0x000fe2000801140c */
        /* <DEDUP_REMOVED lines=10> */
[----:B------:R-:W-:Y:S02]  /*07b0*/  UISETP.NE.AND UP2, UPT, UR4, URZ, UPT ;  /* 0x0000003f0400728c */ /* 0x000fe4000bf45270 */
[----:B------:R-:W-:Y:S01]  /*07c0*/  @UP0 UIMAD UR7, UR15, UR7, UR9 ;  /* 0x000000070f0702a4 */ /* 0x000fe2000f8e0209 */
[----:B------:R-:W-:Y:S01]  /*07d0*/  IADD3 R23, R14, 0x40, RZ ;  /* 0x000000400e177810 */ /* 0x000fe20007ffe0ff */
[----:B------:R-:W-:Y:S02]  /*07e0*/  UISETP.NE.OR UP3, UPT, UR13, URZ, !UP2 ;  /* 0x0000003f0d00728c */ /* 0x000fe4000d765670 */
[----:B------:R-:W-:Y:S02]  /*07f0*/  ULDC UR10, c[0x0][0x214] ;  /* 0x00008500000a7ab9 */ /* 0x000fe40000000800 */
[----:B------:R-:W-:Y:S01]  /*0800*/  @UP0 UMOV UR13, UR8 ;  /* 0x00000008000d0c82 */ /* 0x000fe20008000000 */
[----:B--2---:R-:W-:Y:S01]  /*0810*/  IMAD.WIDE R6, R6, 0x80, R8 ;  /* 0x0000008006067825 */ /* 0x004fe200078e0208 */
[----:B------:R-:W-:-:S02]  /*0820*/  @UP1 ULDC UR8, c[0x0][0x210] ;  /* 0x0000840000081ab9 */ /* 0x000fc40000000800 */
[----:B------:R-:W-:Y:S02]  /*0830*/  ULDC UR9, c[0x0][0x234] ;  /* 0x00008d0000097ab9 */ /* 0x000fe40000000800 */
[----:B------:R-:W-:Y:S02]  /*0840*/  @!UP0 UIMAD UR14, UR11, UR5, UR14 ;  /* 0x000000050b0e82a4 */ /* 0x000fe4000f8e020e */
[----:B------:R-:W-:Y:S02]  /*0850*/  @UP1 UIMAD UR8, UR8, UR10, URZ ;  /* 0x0000000a080812a4 */ /* 0x000fe4000f8e023f */
[----:B------:R-:W-:Y:S02]  /*0860*/  ULDC.64 UR4, c[0x0][0x1f0] ;  /* 0x00007c0000047ab9 */ /* 0x000fe40000000a00 */
[----:B------:R-:W-:Y:S02]  /*0870*/  @!UP1 USEL UR8, UR10, UR9, !UP2 ;  /* 0x000000090a089287 */ /* 0x000fe4000d000000 */
[----:B------:R-:W-:-:S02]  /*0880*/  ULDC UR6, c[0x0][0x1c0] ;  /* 0x0000700000067ab9 */ /* 0x000fc40000000800 */
[----:B------:R-:W-:Y:S02]  /*0890*/  UIMAD UR4, UR16, UR4, URZ ;  /* 0x00000004100472a4 */ /* 0x000fe4000f8e023f */
[----:B------:R-:W-:Y:S02]  /*08a0*/  @!UP0 UMOV UR13, UR24 ;  /* 0x00000018000d8c82 */ /* 0x000fe40008000000 */
[----:B------:R-:W-:Y:S01]  /*08b0*/  @UP1 UMOV UR16, 0x1 ;  /* 0x0000000100101882 */ /* 0x000fe20000000000 */
[----:B------:R-:W-:Y:S01]  /*08c0*/  IADD3 R2, P0, R14, UR13, RZ ;  /* 0x0000000d0e027c10 */ /* 0x000fe2000ff1e0ff */
[----:B------:R-:W-:Y:S02]  /*08d0*/  @!UP1 UIMAD UR16, UR8, UR6, URZ ;  /* 0x00000006081092a4 */ /* 0x000fe4000f8e023f */
[----:B------:R-:W-:Y:S02]  /*08e0*/  @!UP0 UIADD3 UR7, UR25, UR14, URZ ;  /* 0x0000000e19078290 */ /* 0x000fe4000fffe03f */
        /* <DEDUP_REMOVED lines=34> */
.L_x_1161:
[----:B------:R-:W-:Y:S05]  /*0b10*/  BSYNC B0 ;  /* 0x0000000000007941 */ /* 0x000fea0003800000 */
.L_x_1160:
        /* <DEDUP_REMOVED lines=18> */
.L_x_1163:
[----:B------:R-:W-:Y:S05]  /*0c40*/  BSYNC B0 ;  /* 0x0000000000007941 */ /* 0x000fea0003800000 */
.L_x_1162:
        /* <DEDUP_REMOVED lines=18> */
.L_x_1165:
[----:B------:R-:W-:Y:S05]  /*0d70*/  BSYNC B0 ;  /* 0x0000000000007941 */ /* 0x000fea0003800000 */
.L_x_1164:
        /* <DEDUP_REMOVED lines=18> */
.L_x_1167:
[----:B------:R-:W-:Y:S05]  /*0ea0*/  BSYNC B0 ;  /* 0x0000000000007941 */ /* 0x000fea0003800000 */
.L_x_1166:
        /* <DEDUP_REMOVED lines=18> */
.L_x_1169:
[----:B------:R-:W-:Y:S05]  /*0fd0*/  BSYNC B0 ;  /* 0x0000000000007941 */ /* 0x000fea0003800000 */
.L_x_1168:
        /* <DEDUP_REMOVED lines=18> */
.L_x_1171:
[----:B------:R-:W-:Y:S05]  /*1100*/  BSYNC B0 ;  /* 0x0000000000007941 */ /* 0x000fea0003800000 */
.L_x_1170:
        /* <DEDUP_REMOVED lines=18> */
.L_x_1173:
[----:B------:R-:W-:Y:S05]  /*1230*/  BSYNC B0 ;  /* 0x0000000000007941 */ /* 0x000fea0003800000 */
.L_x_1172:
        /* <DEDUP_REMOVED lines=18> */
.L_x_1175:
[----:B------:R-:W-:Y:S05]  /*1360*/  BSYNC B0 ;  /* 0x0000000000007941 */ /* 0x000fea0003800000 */
.L_x_1174:
        /* <DEDUP_REMOVED lines=67> */
.L_x_1159:
[----:B-1----:R-:W-:Y:S02]  /*17a0*/  UISETP.NE.AND UP0, UPT, UR15, -0x1, UPT ;  /* 0xffffffff0f00788c */ /* 0x002fe4000bf05270 */
[----:B------:R-:W-:Y:S02]  /*17b0*/  UISETP.NE.AND UP1, UPT, UR14, -0x1, UPT ;  /* 0xffffffff0e00788c */ /* 0x000fe4000bf25270 */
[----:B------:R-:W-:Y:S02]  /*17c0*/  ULDC.64 UR4, c[0x0][0x190] ;  /* 0x0000640000047ab9 */ /* 0x000fe40000000a00 */
[----:B------:R-:W-:Y:S02]  /*17d0*/  ULDC.64 UR16, c[0x0][0x178] ;  /* 0x00005e0000107ab9 */ /* 0x000fe40000000a00 */
[----:B------:R-:W-:-:S03]  /*17e0*/  PLOP3.LUT P0, PT, PT, PT, UP1, 0x80, 0x0 ;  /* 0x000000000000781c */ /* 0x000fc60003f0f018 */
[----:B------:R-:W-:Y:S02]  /*17f0*/  @!UP0 USHF.R.S32.HI UR10, URZ, 0x1f, UR11 ;  /* 0x0000001f3f0a8899 */ /* 0x000fe4000801140b */
[----:B------:R-:W-:Y:S02]  /*1800*/  @UP0 UIMAD.WIDE.U32 UR24, UR15, UR4, URZ ;  /* 0x000000040f1802a5 */ /* 0x000fe4000f8e003f */
[----:B------:R-:W-:Y:S02]  /*1810*/  @!UP0 UIMAD UR10, UR10, UR16, URZ ;  /* 0x000000100a0a82a4 */ /* 0x000fe4000f8e023f */
[----:B------:R-:W-:Y:S02]  /*1820*/  @UP1 UIADD3 UR23, UR9, UR14, URZ ;  /* 0x0000000e09171290 */ /* 0x000fe4000fffe03f */
[----:B------:R-:W-:Y:S02]  /*1830*/  @UP0 UIMAD UR6, UR15, UR5, UR25 ;  /* 0x000000050f0602a4 */ /* 0x000fe4000f8e0219 */
[----:B------:R-:W-:-:S02]  /*1840*/  @!UP0 UIMAD UR10, UR11, UR17, UR10 ;  /* 0x000000110b0a82a4 */ /* 0x000fc4000f8e020a */
[----:B------:R-:W-:Y:S02]  /*1850*/  ULDC.64 UR4, c[0x0][0x198] ;  /* 0x0000660000047ab9 */ /* 0x000fe40000000a00 */
[----:B------:R-:W-:Y:S02]  /*1860*/  @!UP0 UIMAD.WIDE.U32 UR28, UR11, UR16, URZ ;  /* 0x000000100b1c82a5 */ /* 0x000fe4000f8e003f */
[----:B------:R-:W-:Y:S02]  /*1870*/  @UP1 UIMAD.WIDE.U32 UR26, UR23, UR4, URZ ;  /* 0x00000004171a12a5 */ /* 0x000fe4000f8e003f */
[----:B------:R-:W-:Y:S02]  /*1880*/  @!UP0 UIADD3 UR6, UR29, UR10, URZ ;  /* 0x0000000a1d068290 */ /* 0x000fe4000fffe03f */
[----:B------:R-:W-:Y:S02]  /*1890*/  @UP1 UIMAD UR16, UR23, UR5, UR27 ;  /* 0x00000005171012a4 */ /* 0x000fe4000f8e021b */
[----:B------:R-:W-:-:S02]  /*18a0*/  @UP0 UMOV UR10, UR24 ;  /* 0x00000018000a0c82 */ /* 0x000fc40008000000 */
[----:B------:R-:W-:Y:S02]  /*18b0*/  USHF.R.S32.HI UR27, URZ, 0x1f, UR12 ;  /* 0x0000001f3f1b7899 */ /* 0x000fe4000801140c */
        /* <DEDUP_REMOVED lines=15> */
.L_x_1176:
        /* <DEDUP_REMOVED lines=45> */
.L_x_1177:
[----:B------:R-:W-:Y:S01]  /*1c80*/  SHF.R.S32.HI R15, RZ, 0x1f, R20 ;  /* 0x0000001fff0f7819 */ /* 0x000fe20000011414 */
[----:B------:R-:W1:Y:S01]  /*1c90*/  S2R R6, SR_CTAID.X ;  /* 0x0000000000067919 */ /* 0x000e620000002500 */
[----:B------:R-:W-:Y:S01]  /*1ca0*/  ULDC.64 UR4, c[0x0][0x1a8] ;  /* 0x00006a0000047ab9 */ /* 0x000fe20000000a00 */
[----:B------:R-:W-:Y:S01]  /*1cb0*/  BSSY B0, `(.L_x_1178) ;  /* 0x000005d000007945 */ /* 0x000fe20003800000 */
[CC--:B------:R-:W-:Y:S01]  /*1cc0*/  LEA.HI R0, R15.reuse, R20.reuse, RZ, 0x3 ;  /* 0x000000140f007211 */ /* 0x0c0fe200078f18ff */
[----:B------:R-:W2:Y:S01]  /*1cd0*/  S2R R12, SR_CTAID.Z ;  /* 0x00000000000c7919 */ /* 0x000ea20000002700 */
[CC--:B------:R-:W-:Y:S01]  /*1ce0*/  LEA.HI R16, R15.reuse, R20.reuse, RZ, 0x4 ;  /* 0x000000140f107211 */ /* 0x0c0fe200078f20ff */
[----:B------:R-:W-:Y:S01]  /*1cf0*/  UIMAD UR4, UR27, UR4, URZ ;  /* 0x000000041b0472a4 */ /* 0x000fe2000f8e023f */
[----:B------:R-:W-:Y:S02]  /*1d00*/  SHF.R.S32.HI R10, RZ, 0x3, R0 ;  /* 0x00000003ff0a7819 */ /* 0x000fe40000011400 */
        /* <DEDUP_REMOVED lines=87> */
.L_x_1179:
[----:B------:R-:W-:Y:S05]  /*2280*/  BSYNC B0 ;  /* 0x0000000000007941 */ /* 0x000fea0003800000 */
.L_x_1178:
        /* <DEDUP_REMOVED lines=29> */
.L_x_1181:
[----:B------:R-:W-:Y:S05]  /*2460*/  BSYNC B0 ;  /* 0x0000000000007941 */ /* 0x000fea0003800000 */
.L_x_1180:
        /* <DEDUP_REMOVED lines=29> */
.L_x_1183:
[----:B------:R-:W-:Y:S05]  /*2640*/  BSYNC B0 ;  /* 0x0000000000007941 */ /* 0x000fea0003800000 */
.L_x_1182:
        /* <DEDUP_REMOVED lines=29> */
.L_x_1185:
[----:B------:R-:W-:Y:S05]  /*2820*/  BSYNC B0 ;  /* 0x0000000000007941 */ /* 0x000fea0003800000 */
.L_x_1184:
        /* <DEDUP_REMOVED lines=29> */
.L_x_1187:
[----:B------:R-:W-:Y:S05]  /*2a00*/  BSYNC B0 ;  /* 0x0000000000007941 */ /* 0x000fea0003800000 */
.L_x_1186:
        /* <DEDUP_REMOVED lines=29> */
.L_x_1189:
[----:B------:R-:W-:Y:S05]  /*2be0*/  BSYNC B0 ;  /* 0x0000000000007941 */ /* 0x000fea0003800000 */
.L_x_1188:
        /* <DEDUP_REMOVED lines=30> */
.L_x_1191:
[----:B------:R-:W-:Y:S05]  /*2dd0*/  BSYNC B0 ;  /* 0x0000000000007941 */ /* 0x000fea0003800000 */
.L_x_1190:
        /* <DEDUP_REMOVED lines=34> */
.L_x_1193:
[----:B------:R-:W-:Y:S05]  /*3000*/  BSYNC B0 ;  /* 0x0000000000007941 */ /* 0x000fea0003800000 */
.L_x_1192:
        /* <DEDUP_REMOVED lines=32> */
.L_x_1195:
[----:B------:R-:W-:Y:S05]  /*3210*/  BSYNC B0 ;  /* 0x0000000000007941 */ /* 0x000fea0003800000 */
.L_x_1194:
        /* <DEDUP_REMOVED lines=25> */
.L_x_1197:
[----:B------:R-:W-:Y:S05]  /*33b0*/  BSYNC B0 ;  /* 0x0000000000007941 */ /* 0x000fea0003800000 */
.L_x_1196:
[----:B------:R-:W-:Y:S01]  /*33c0*/  ULDC.64 UR4, c[0x0][0x318] ;  /* 0x0000c60000047ab9 */ /* 0x000fe20000000a00 */
[----:B------:R-:W0:Y:S01]  /*33d0*/  LDGDEPBAR ;  /* 0x00000000000079af */ /* 0x000e220000000000 */
[----:B------:R-:W-:Y:S01]  /*33e0*/  UISETP.NE.U32.AND UP1, UPT, URZ, UR4, UPT ;  /* 0x000000043f00728c */ /* 0x000fe2000bf25070 */
[----:B--2---:R-:W-:Y:S02]  /*33f0*/  IMAD.MOV.U32 R6, RZ, RZ, R24 ;  /* 0x000000ffff067224 */ /* 0x004fe400078e0018 */
        /* <DEDUP_REMOVED lines=16> */
[----:B---3--:R-:W-:Y:S01]  /*3500*/  IMAD.U32 R2, RZ, RZ, UR26 ;  /* 0x0000001aff027e24 */ /* 0x008fe2000f8e00ff */
[----:B------:R-:W-:Y:S01]  /*3510*/  ISETP.GE.AND P1, PT, R10, UR14, PT ;  /* 0x0000000e0a007c0c */ /* 0x000fe2000bf26270 */
[----:B------:R-:W-:-:S03]  /*3520*/  ULDC.64 UR4, c[0x0][0x1a0] ;  /* 0x0000680000047ab9 */ /* 0x000fc60000000a00 */
[----:B------:R-:W-:-:S05]  /*3530*/  MOV R3, UR27 ;  /* 0x0000001b00037c02 */ /* 0x000fca0008000f00 */
[----:B------:R2:W3:Y:S01]  /*3540*/  @P0 LDG.E R2, [R2.64] ;  /* 0x0000001202020981 */ /* 0x0004e2000c1e1900 */
[----:B------:R-:W-:Y:S01]  /*3550*/  SHF.R.S32.HI R5, RZ, 0x1f, R15 ;  /* 0x0000001fff057819 */ /* 0x000fe2000001140f */
[----:B------:R-:W-:Y:S01]  /*3560*/  USHF.L.U64.HI UR11, UR4, UR25, UR5 ;  /* 0x00000019040b7299 */ /* 0x000fe20008010205 */
[----:B------:R-:W-:Y:S01]  /*3570*/  MOV R6, R22 ;  /* 0x0000001600067202 */ /* 0x000fe20000000f00 */
[----:B------:R-:W-:Y:S01]  /*3580*/  BAR.SYNC.DEFER_BLOCKING 0x0 ;  /* 0x0000000000007b1d */ /* 0x000fe20000010000 */
[----:B------:R-:W-:Y:S01]  /*3590*/  LEA.HI R5, R5, R15, RZ, 0x2 ;  /* 0x0000000f05057211 */ /* 0x000fe200078f10ff */
[----:B------:R-:W-:Y:S01]  /*35a0*/  USHF.L.U32 UR12, UR4, 0x5, URZ ;  /* 0x00000005040c7899 */ /* 0x000fe2000800063f */
[----:B------:R-:W-:Y:S01]  /*35b0*/  IMAD.SHL.U32 R20, R20, 0x2, RZ ;  /* 0x0000000214147824 */ /* 0x000fe200078e00ff */
[----:B------:R-:W-:Y:S01]  /*35c0*/  UIMAD UR5, UR11, UR17, URZ ;  /* 0x000000110b0572a4 */ /* 0x000fe2000f8e023f */
[----:B------:R-:W-:Y:S01]  /*35d0*/  SHF.R.S32.HI R101, RZ, 0x2, R5 ;  /* 0x00000002ff657819 */ /* 0x000fe20000011405 */
[----:B------:R1:W-:Y:S01]  /*35e0*/  STL.64 [R1+0x40], R6 ;  /* 0x0000400601007387 */ /* 0x0003e20000100a00 */
[----:B------:R-:W-:Y:S01]  /*35f0*/  BSSY B0, `(.L_x_1198) ;  /* 0x0000020000007945 */ /* 0x000fe20003800000 */
[----:B------:R-:W-:Y:S01]  /*3600*/  UIMAD UR5, UR16, UR12, UR5 ;  /* 0x0000000c100572a4 */ /* 0x000fe2000f8e0205 */
[----:B------:R-:W-:Y:S01]  /*3610*/  LOP3.LUT R100, R20, 0x6, RZ, 0xc0, !PT ;  /* 0x0000000614647812 */ /* 0x000fe200078ec0ff */
[----:B------:R1:W-:Y:S01]  /*3620*/  STL [R1+0x58], R101 ;  /* 0x0000586501007387 */ /* 0x0003e20000100800 */
[----:B------:R-:W-:Y:S01]  /*3630*/  UMOV UR16, URZ ;  /* 0x0000003f00107c82 */ /* 0x000fe20008000000 */
[----:B--2---:R-:W3:Y:S02]  /*3640*/  @P0 MUFU.RCP R3, c[0x0][0x238] ;  /* 0x00008e0000030b08 */ /* 0x004ee40000001000 */
[----:B------:R1:W-:Y:S04]  /*3650*/  @P1 STS.128 [R223+0xa000], RZ ;  /* 0x00a000ffdf001388 */ /* 0x0003e80000000c00 */
[----:B------:R1:W-:Y:S01]  /*3660*/  @P1 STS.128 [R223+0xb000], RZ ;  /* 0x00b000ffdf001388 */ /* 0x0003e20000000c00 */
[----:B---3--:R-:W-:-:S04]  /*3670*/  @P0 FMUL.FTZ R2, R2, R3 ;  /* 0x0000000302020220 */ /* 0x008fc80000410000 */
[----:B------:R2:W3:Y:S02]  /*3680*/  @P0 R2UR UR26, R2 ;  /* 0x00000000021a03c2 */ /* 0x0004e400000e0000 */
[----:B--2---:R-:W-:Y:S01]  /*3690*/  IMAD.U32 R2, RZ, RZ, UR17 ;  /* 0x00000011ff027e24 */ /* 0x004fe2000f8e00ff */
[----:B---3--:R-:W-:-:S03]  /*36a0*/  @UP1 UMOV UR16, UR26 ;  /* 0x0000001a00101c82 */ /* 0x008fc60008000000 */
[----:B------:R-:W-:-:S05]  /*36b0*/  IMAD.WIDE.U32 R2, R2, UR12, R6 ;  /* 0x0000000c02027c25 */ /* 0x000fca000f8e0006 */
[----:B------:R-:W-:Y:S01]  /*36c0*/  IADD3 R8, R3, UR5, RZ ;  /* 0x0000000503087c10 */ /* 0x000fe2000fffe0ff */
        /* <DEDUP_REMOVED lines=18> */
.L_x_1199:
[----:B-1----:R-:W-:Y:S05]  /*37f0*/  BSYNC B0 ;  /* 0x0000000000007941 */ /* 0x002fea0003800000 */
.L_x_1198:
        /* <DEDUP_REMOVED lines=27> */
.L_x_1201:
[----:B------:R-:W-:Y:S05]  /*39b0*/  BSYNC B0 ;  /* 0x0000000000007941 */ /* 0x000fea0003800000 */
.L_x_1200:
[----:B------:R-:W-:Y:S01]  /*39c0*/  SHF.R.S32.HI R7, RZ, 0x4, R16 ;  /* 0x00000004ff077819 */ /* 0x000fe20000011410 */
[C---:B------:R-:W-:Y:S01]  /*39d0*/  IMAD.SHL.U32 R6, R17.reuse, 0x40, RZ ;  /* 0x0000004011067824 */ /* 0x040fe200078e00ff */
[----:B------:R-:W-:Y:S01]  /*39e0*/  R2P PR, R17, 0x6 ;  /* 0x0000000611007804 */ /* 0x000fe20000000000 */
[----:B--2---:R-:W-:Y:S01]  /*39f0*/  IMAD.SHL.U32 R3, R18, 0x40, RZ ;  /* 0x0000004012037824 */ /* 0x004fe200078e00ff */
        /* <DEDUP_REMOVED lines=29> */
[----:B------:R-:W2:Y:S01]  /*3bd0*/  LDSM.16.M88.4 R8, [R210+0x2000] ;  /* 0x00200000d208783b */ /* 0x000ea20000000200 */
[----:B------:R-:W-:Y:S01]  /*3be0*/  @P1 IADD3 R219, R2, -0x20, RZ ;  /* 0xffffffe002db1810 */ /* 0x000fe20007ffe0ff */
[----:B------:R-:W-:-:S02]  /*3bf0*/  IMAD.MOV.U32 R2, RZ, RZ, 0x40 ;  /* 0x00000040ff027424 */ /* 0x000fc400078e00ff */
[----:B------:R-:W3:Y:S01]  /*3c00*/  LDSM.16.M88.4 R24, [R208+0x8800] ;  /* 0x00880000d018783b */ /* 0x000ee20000000200 */
[C---:B------:R-:W-:Y:S01]  /*3c10*/  IMAD R218, R0.reuse, 0x2, R210 ;  /* 0x0000000200da7824 */ /* 0x040fe200078e02d2 */
[----:B------:R-:W-:Y:S01]  /*3c20*/  IADD3 R222, R219, 0x800, RZ ;  /* 0x00000800dbde7810 */ /* 0x000fe20007ffe0ff */
[----:B------:R-:W-:Y:S01]  /*3c30*/  IMAD R216, R0, 0x2, R212 ;  /* 0x0000000200d87824 */ /* 0x000fe200078e02d4 */
[----:B------:R-:W5:Y:S01]  /*3c40*/  LDSM.16.M88.4 R12, [R210] ;  /* 0x00000000d20c783b */ /* 0x000f620000000200 */
[----:B------:R-:W-:Y:S01]  /*3c50*/  SEL R2, R2, 0xffffffc0, !P2 ;  /* 0xffffffc002027807 */ /* 0x000fe20005000000 */
[----:B------:R-:W-:Y:S01]  /*3c60*/  IMAD.IADD R3, R101, 0x1, R3 ;  /* 0x0000000165037824 */ /* 0x000fe200078e0203 */
[C---:B------:R-:W-:Y:S01]  /*3c70*/  IADD3 R221, R219.reuse, 0x1000, RZ ;  /* 0x00001000dbdd7810 */ /* 0x040fe20007ffe0ff */
[----:B------:R-:W-:Y:S01]  /*3c80*/  LDSM.16.M88.4 R40, [R219] ;  /* 0x00000000db28783b */ /* 0x000fe20000000200 */
[----:B------:R-:W-:Y:S01]  /*3c90*/  IADD3 R220, R219, 0x1800, RZ ;  /* 0x00001800dbdc7810 */ /* 0x000fe20007ffe0ff */
[----:B------:R-:W-:Y:S01]  /*3ca0*/  IMAD.IADD R217, R208, 0x1, R2 ;  /* 0x00000001d0d97824 */ /* 0x000fe200078e0202 */
[----:B------:R-:W-:Y:S01]  /*3cb0*/  IADD3 R226, R3, UR4, RZ ;  /* 0x0000000403e27c10 */ /* 0x000fe2000fffe0ff */
[----:B------:R-:W1:Y:S01]  /*3cc0*/  LDSM.16.M88.4 R16, [R212+0x2000] ;  /* 0x00200000d410783b */ /* 0x000e620000000200 */
[----:B------:R-:W-:-:S02]  /*3cd0*/  IMAD.IADD R215, R2, 0x1, R219 ;  /* 0x0000000102d77824 */ /* 0x000fc400078e02db */
[----:B------:R-:W-:Y:S01]  /*3ce0*/  IMAD.U32 R2, RZ, RZ, UR17 ;  /* 0x00000011ff027e24 */ /* 0x000fe2000f8e00ff */
[----:B------:R-:W4:Y:S03]  /*3cf0*/  LDSM.16.M88.4 R36, [R219+0x800] ;  /* 0x00080000db24783b */ /* 0x000f260000000200 */
[----:B------:R-:W-:Y:S01]  /*3d00*/  IMAD R2, R2, 0x20, R100 ;  /* 0x0000002002027824 */ /* 0x000fe200078e0264 */
[----:B------:R-:W1:Y:S03]  /*3d10*/  LDSM.16.M88.4 R20, [R212] ;  /* 0x00000000d414783b */ /* 0x000e660000000200 */
[----:B------:R-:W-:Y:S01]  /*3d20*/  IMAD.IADD R5, R226, 0x1, -R2 ;  /* 0x00000001e2057824 */ /* 0x000fe200078e0a02 */
[----:B------:R-:W-:Y:S04]  /*3d30*/  LDSM.16.M88.4 R56, [R217+0x8000] ;  /* 0x00800000d938783b */ /* 0x000fe80000000200 */
[----:B------:R-:W1:Y:S01]  /*3d40*/  LDSM.16.M88.4 R32, [R218+0x2000] ;  /* 0x00200000da20783b */ /* 0x000e620000000200 */
[----:B------:R-:W-:-:S03]  /*3d50*/  IABS R5, R5 ;  /* 0x0000000500057213 */ /* 0x000fc60000000000 */
[----:B------:R-:W1:Y:S02]  /*3d60*/  LDSM.16.M88.4 R60, [R217+0x8800] ;  /* 0x00880000d93c783b */ /* 0x000e640000000200 */
[----:B------:R-:W-:Y:S01]  /*3d70*/  IMAD.MOV.U32 R6, RZ, RZ, R5 ;  /* 0x000000ffff067224 */ /* 0x000fe200078e0005 */
[C---:B--2---:R-:W-:Y:S01]  /*3d80*/  HMMA.16816.F32.BF16 R44, R8.reuse, R28, RZ ;  /* 0x0000001c082c723c */ /* 0x044fe200000418ff */
[----:B------:R-:W-:Y:S04]  /*3d90*/  LDSM.16.M88.4 R88, [R215] ;  /* 0x00000000d758783b */ /* 0x000fe80000000200 */
[----:B------:R-:W-:Y:S03]  /*3da0*/  LDSM.16.M88.4 R84, [R215+0x800] ;  /* 0x00080000d754783b */ /* 0x000fe60000000200 */
[C---:B---3--:R-:W-:Y:S01]  /*3db0*/  HMMA.16816.F32.BF16 R48, R8.reuse, R24, RZ ;  /* 0x000000180830723c */ /* 0x048fe200000418ff */
[----:B------:R-:W-:Y:S07]  /*3dc0*/  LDSM.16.M88.4 R80, [R208+0x9000] ;  /* 0x00900000d050783b */ /* 0x000fee0000000200 */
[C---:B------:R-:W-:Y:S08]  /*3dd0*/  HMMA.16816.F32.BF16 R52, R8.reuse, R30, RZ ;  /* 0x0000001e0834723c */ /* 0x040ff000000418ff */
[----:B------:R-:W-:Y:S08]  /*3de0*/  HMMA.16816.F32.BF16 R72, R8, R26, RZ ;  /* 0x0000001a0848723c */ /* 0x000ff000000418ff */
[C---:B-----5:R-:W-:Y:S08]  /*3df0*/  HMMA.16816.F32.BF16 R68, R12.reuse, R28, RZ ;  /* 0x0000001c0c44723c */ /* 0x060ff000000418ff */
[C---:B------:R-:W-:Y:S01]  /*3e00*/  HMMA.16816.F32.BF16 R76, R12.reuse, R30, RZ ;  /* 0x0000001e0c4c723c */ /* 0x040fe200000418ff */
[----:B------:R-:W-:Y:S07]  /*3e10*/  LDSM.16.M88.4 R28, [R216+0x2000] ;  /* 0x00200000d81c783b */ /* 0x000fee0000000200 */
[----:B------:R-:W-:Y:S08]  /*3e20*/  HMMA.16816.F32.BF16 R64, R12, R24, RZ ;  /* 0x000000180c40723c */ /* 0x000ff000000418ff */
[----:B-1----:R-:W-:Y:S08]  /*3e30*/  HMMA.16816.F32.BF16 R8, R16, R40, R44 ;  /* 0x000000281008723c */ /* 0x002ff0000004182c */
[----:B------:R-:W-:Y:S01]  /*3e40*/  HMMA.16816.F32.BF16 R24, R12, R26, RZ ;  /* 0x0000001a0c18723c */ /* 0x000fe200000418ff */
[----:B------:R-:W1:Y:S07]  /*3e50*/  LDSM.16.M88.4 R12, [R218] ;  /* 0x00000000da0c783b */ /* 0x000e6e0000000200 */
[C---:B----4-:R-:W-:Y:S08]  /*3e60*/  HMMA.16816.F32.BF16 R44, R16.reuse, R36, R48 ;  /* 0x00000024102c723c */ /* 0x050ff00000041830 */
[C---:B------:R-:W-:Y:S08]  /*3e70*/  HMMA.16816.F32.BF16 R48, R16.reuse, R42, R52 ;  /* 0x0000002a1030723c */ /* 0x040ff00000041834 */
[----:B------:R-:W-:Y:S08]  /*3e80*/  HMMA.16816.F32.BF16 R72, R16, R38, R72 ;  /* 0x000000261048723c */ /* 0x000ff00000041848 */
[C---:B------:R-:W-:Y:S08]  /*3e90*/  HMMA.16816.F32.BF16 R52, R20.reuse, R40, R68 ;  /* 0x000000281434723c */ /* 0x040ff00000041844 */
[C---:B------:R-:W-:Y:S01]  /*3ea0*/  HMMA.16816.F32.BF16 R40, R20.reuse, R42, R76 ;  /* 0x0000002a1428723c */ /* 0x040fe2000004184c */
[----:B------:R-:W-:Y:S07]  /*3eb0*/  LDSM.16.M88.4 R76, [R208+0x9800] ;  /* 0x00980000d04c783b */ /* 0x000fee0000000200 */
[C---:B------:R-:W-:Y:S08]  /*3ec0*/  HMMA.16816.F32.BF16 R92, R20.reuse, R36, R64 ;  /* 0x00000024145c723c */ /* 0x040ff00000041840 */
[----:B------:R-:W-:Y:S01]  /*3ed0*/  HMMA.16816.F32.BF16 R20, R20, R38, R24 ;  /* 0x000000261414723c */ /* 0x000fe20000041818 */
[----:B------:R-:W-:Y:S07]  /*3ee0*/  LDSM.16.M88.4 R24, [R210+0x6000] ;  /* 0x00600000d218783b */ /* 0x000fee0000000200 */
[C---:B------:R-:W-:Y:S01]  /*3ef0*/  HMMA.16816.F32.BF16 R16, R32.reuse, R56, R8 ;  /* 0x000000382010723c */ /* 0x040fe20000041808 */
[----:B------:R-:W2:Y:S07]  /*3f00*/  LDSM.16.M88.4 R8, [R216] ;  /* 0x00000000d808783b */ /* 0x000eae0000000200 */
[C---:B------:R-:W-:Y:S01]  /*3f10*/  HMMA.16816.F32.BF16 R36, R32.reuse, R58, R48 ;  /* 0x0000003a2024723c */ /* 0x040fe20000041830 */
[----:B------:R-:W-:Y:S07]  /*3f20*/  LDSM.16.M88.4 R48, [R219+0x1000] ;  /* 0x00100000db30783b */ /* 0x000fee0000000200 */
[C---:B------:R-:W-:Y:S08]  /*3f30*/  HMMA.16816.F32.BF16 R44, R32.reuse, R60, R44 ;  /* 0x0000003c202c723c */ /* 0x040ff0000004182c */
[----:B------:R-:W-:Y:S08]  /*3f40*/  HMMA.16816.F32.BF16 R68, R32, R62, R72 ;  /* 0x0000003e2044723c */ /* 0x000ff00000041848 */
[C---:B-1----:R-:W-:Y:S01]  /*3f50*/  HMMA.16816.F32.BF16 R72, R12.reuse, R56, R52 ;  /* 0x000000380c48723c */ /* 0x042fe20000041834 */
[----:B------:R-:W-:Y:S07]  /*3f60*/  LDSM.16.M88.4 R52, [R219+0x1800] ;  /* 0x00180000db34783b */ /* 0x000fee0000000200 */
[C---:B------:R-:W-:Y:S08]  /*3f70*/  HMMA.16816.F32.BF16 R64, R12.reuse, R58, R40 ;  /* 0x0000003a0c40723c */ /* 0x040ff00000041828 */
[C---:B------:R-:W-:Y:S08]  /*3f80*/  HMMA.16816.F32.BF16 R56, R12.reuse, R60, R92 ;  /* 0x0000003c0c38723c */ /* 0x040ff0000004185c */
[----:B------:R-:W-:Y:S01]  /*3f90*/  HMMA.16816.F32.BF16 R40, R12, R62, R20 ;  /* 0x0000003e0c28723c */ /* 0x000fe20000041814 */
[----:B------:R-:W-:Y:S07]  /*3fa0*/  LDSM.16.M88.4 R20, [R212+0x6000] ;  /* 0x00600000d414783b */ /* 0x000fee0000000200 */
[C---:B------:R-:W-:Y:S01]  /*3fb0*/  HMMA.16816.F32.BF16 R32, R28.reuse, R88, R16 ;  /* 0x000000581c20723c */ /* 0x040fe20000041810 */
[----:B------:R-:W1:Y:S07]  /*3fc0*/  LDSM.16.M88.4 R16, [R210+0x4000] ;  /* 0x00400000d210783b */ /* 0x000e6e0000000200 */
[C---:B------:R-:W-:Y:S08]  /*3fd0*/  HMMA.16816.F32.BF16 R12, R28.reuse, R90, R36 ;  /* 0x0000005a1c0c723c */ /* 0x040ff00000041824 */
[C---:B------:R-:W-:Y:S08]  /*3fe0*/  HMMA.16816.F32.BF16 R36, R28.reuse, R84, R44 ;  /* 0x000000541c24723c */ /* 0x040ff0000004182c */
[----:B------:R-:W-:Y:S08]  /*3ff0*/  HMMA.16816.F32.BF16 R60, R28, R86, R68 ;  /* 0x000000561c3c723c */ /* 0x000ff00000041844 */
[C---:B--2---:R-:W-:Y:S08]  /*4000*/  HMMA.16816.F32.BF16 R72, R8.reuse, R88, R72 ;  /* 0x000000580848723c */ /* 0x044ff00000041848 */
[C---:B------:R-:W-:Y:S08]  /*4010*/  HMMA.16816.F32.BF16 R68, R8.reuse, R90, R64 ;  /* 0x0000005a0844723c */ /* 0x040ff00000041840 */
[C---:B------:R-:W-:Y:S08]  /*4020*/  HMMA.16816.F32.BF16 R64, R8.reuse, R84, R56 ;  /* 0x000000540840723c */ /* 0x040ff00000041838 */
[----:B------:R-:W-:Y:S01]  /*4030*/  HMMA.16816.F32.BF16 R56, R8, R86, R40 ;  /* 0x000000560838723c */ /* 0x000fe20000041828 */
[----:B------:R-:W-:Y:S04]  /*4040*/  LDSM.16.M88.4 R8, [R218+0x6000] ;  /* 0x00600000da08783b */ /* 0x000fe80000000200 */
[----:B------:R-:W-:Y:S03]  /*4050*/  LDSM.16.M88.4 R84, [R217+0x9800] ;  /* 0x00980000d954783b */ /* 0x000fe60000000200 */
[C---:B------:R-:W-:Y:S08]  /*4060*/  HMMA.16816.F32.BF16 R44, R24.reuse, R80, R32 ;  /* 0x00000050182c723c */ /* 0x040ff00000041820 */
[C---:B------:R-:W-:Y:S01]  /*4070*/  HMMA.16816.F32.BF16 R28, R24.reuse, R82, R12 ;  /* 0x00000052181c723c */ /* 0x040fe2000004180c */
[----:B------:R-:W2:Y:S07]  /*4080*/  LDSM.16.M88.4 R12, [R212+0x4000] ;  /* 0x00400000d40c783b */ /* 0x000eae0000000200 */
[C---:B------:R-:W-:Y:S01]  /*4090*/  HMMA.16816.F32.BF16 R32, R24.reuse, R76, R36 ;  /* 0x0000004c1820723c */ /* 0x040fe20000041824 */
[----:B------:R-:W3:Y:S07]  /*40a0*/  LDSM.16.M88.4 R36, [R217+0x9000] ;  /* 0x00900000d924783b */ /* 0x000eee0000000200 */
[----:B------:R-:W-:Y:S08]  /*40b0*/  HMMA.16816.F32.BF16 R40, R24, R78, R60 ;  /* 0x0000004e1828723c */ /* 0x000ff0000004183c */
[C---:B-1----:R-:W-:Y:S08]  /*40c0*/  HMMA.16816.F32.BF16 R60, R16.reuse, R80, R72 ;  /* 0x00000050103c723c */ /* 0x042ff00000041848 */
[C---:B------:R-:W-:Y:S08]  /*40d0*/  HMMA.16816.F32.BF16 R64, R16.reuse, R76, R64 ;  /* 0x0000004c1040723c */ /* 0x040ff00000041840 */
[C---:B------:R-:W-:Y:S08]  /*40e0*/  HMMA.16816.F32.BF16 R56, R16.reuse, R78, R56 ;  /* 0x0000004e1038723c */ /* 0x040ff00000041838 */
[----:B------:R-:W-:Y:S01]  /*40f0*/  HMMA.16816.F32.BF16 R68, R16, R82, R68 ;  /* 0x000000521044723c */ /* 0x000fe20000041844 */
[----:B------:R-:W1:Y:S07]  /*4100*/  LDSM.16.M88.4 R16, [R218+0x4000] ;  /* 0x00400000da10783b */ /* 0x000e6e0000000200 */
[C---:B------:R-:W-:Y:S08]  /*4110*/  HMMA.16816.F32.BF16 R44, R20.reuse, R48, R44 ;  /* 0x00000030142c723c */ /* 0x040ff0000004182c */
        /* <DEDUP_REMOVED lines=8> */
[----:B------:R-:W2:Y:S03]  /*41a0*/  LDSM.16.M88.4 R48, [R216+0x6000] ;  /* 0x00600000d830783b */ /* 0x000ea60000000200 */
[C---:B---3--:R-:W-:Y:S01]  /*41b0*/  HMMA.16816.F32.BF16 R52, R8.reuse, R36, R44 ;  /* 0x000000240834723c */ /* 0x048fe2000004182c */
[----:B------:R-:W3:Y:S07]  /*41c0*/  LDSM.16.M88.4 R44, [R216+0x4000] ;  /* 0x00400000d82c783b */ /* 0x000eee0000000200 */
[C---:B------:R-:W-:Y:S08]  /*41d0*/  HMMA.16816.F32.BF16 R56, R8.reuse, R38, R28 ;  /* 0x000000260838723c */ /* 0x040ff0000004181c */
[C---:B------:R-:W-:Y:S01]  /*41e0*/  HMMA.16816.F32.BF16 R68, R8.reuse, R84, R24 ;  /* 0x000000540844723c */ /* 0x040fe20000041818 */
[----:B------:R4:W-:Y:S07]  /*41f0*/  I2F R25, R6 ;  /* 0x0000000600197306 */ /* 0x0009ee0000201400 */
[----:B------:R-:W-:Y:S07]  /*4200*/  HMMA.16816.F32.BF16 R72, R8, R86, R20 ;  /* 0x000000560848723c */ /* 0x000fee0000041814 */
[C---:B------:R-:W-:Y:S01]  /*4210*/  IADD3 R9, R3.reuse, 0x8, RZ ;  /* 0x0000000803097810 */ /* 0x040fe20007ffe0ff */
[----:B-1----:R-:W-:Y:S01]  /*4220*/  HMMA.16816.F32.BF16 R20, R16, R36, R32 ;  /* 0x000000241014723c */ /* 0x002fe20000041820 */
[----:B------:R-:W-:-:S02]  /*4230*/  IADD3 R10, R3, 0x40, RZ ;  /* 0x00000040030a7810 */ /* 0x000fc40007ffe0ff */
[----:B------:R-:W-:Y:S02]  /*4240*/  IADD3 R225, R9, UR4, RZ ;  /* 0x0000000409e17c10 */ /* 0x000fe4000fffe0ff */
[----:B------:R-:W-:Y:S02]  /*4250*/  IADD3 R224, R10, UR4, RZ ;  /* 0x000000040ae07c10 */ /* 0x000fe4000fffe0ff */
[----:B------:R-:W-:Y:S01]  /*4260*/  IADD3 R11, R3, 0x48, RZ ;  /* 0x00000048030b7810 */ /* 0x000fe20007ffe0ff */
[--C-:B------:R-:W-:Y:S01]  /*4270*/  IMAD.IADD R7, R225, 0x1, -R2.reuse ;  /* 0x00000001e1077824 */ /* 0x100fe200078e0a02 */
[----:B------:R-:W-:Y:S02]  /*4280*/  HMMA.16816.F32.BF16 R36, R16, R38, R40 ;  /* 0x000000261024723c */ /* 0x000fe40000041828 */
[----:B------:R-:W-:Y:S01]  /*4290*/  IADD3 R231, R11, UR4, RZ ;  /* 0x000000040be77c10 */ /* 0x000fe2000fffe0ff */
[----:B------:R-:W-:Y:S01]  /*42a0*/  ULDC UR4, c[0x0][0x2e8] ;  /* 0x0000ba0000047ab9 */ /* 0x000fe20000000800 */
[----:B------:R-:W-:Y:S01]  /*42b0*/  IABS R5, R7 ;  /* 0x0000000700057213 */ /* 0x000fe20000000000 */
[----:B------:R-:W-:Y:S01]  /*42c0*/  IMAD.IADD R7, R224, 0x1, -R2 ;  /* 0x00000001e0077824 */ /* 0x000fe200078e0a02 */
[----:B------:R-:W-:-:S02]  /*42d0*/  UIADD3 UR4, UR22, UR4, URZ ;  /* 0x0000000416047290 */ /* 0x000fc4000fffe03f */
[-C--:B--2---:R-:W-:Y:S01]  /*42e0*/  HMMA.16816.F32.BF16 R32, R48, R12.reuse, R52 ;  /* 0x0000000c3020723c */ /* 0x084fe20000041834 */
[----:B----4-:R-:W-:Y:S01]  /*42f0*/  IMAD.MOV.U32 R6, RZ, RZ, R5 ;  /* 0x000000ffff067224 */ /* 0x010fe200078e0005 */
[----:B------:R-:W-:Y:S02]  /*4300*/  IABS R5, R7 ;  /* 0x0000000700057213 */ /* 0x000fe40000000000 */
[----:B------:R-:W-:Y:S01]  /*4310*/  IADD3 R10, R10, UR4, RZ ;  /* 0x000000040a0a7c10 */ /* 0x000fe2000fffe0ff */
[----:B------:R1:W2:Y:S01]  /*4320*/  I2F R24, R6 ;  /* 0x0000000600187306 */ /* 0x0002a20000201400 */
[----:B------:R-:W-:Y:S01]  /*4330*/  IADD3 R9, R9, UR4, RZ ;  /* 0x0000000409097c10 */ /* 0x000fe2000fffe0ff */
[----:B------:R-:W-:Y:S01]  /*4340*/  IMAD.MOV.U32 R7, RZ, RZ, R5 ;  /* 0x000000ffff077224 */ /* 0x000fe200078e0005 */
[----:B------:R-:W-:Y:S01]  /*4350*/  IADD3 R5, R2, 0x1, RZ ;  /* 0x0000000102057810 */ /* 0x000fe20007ffe0ff */
[----:B---3--:R-:W-:Y:S01]  /*4360*/  HMMA.16816.F32.BF16 R28, R44, R12, R20 ;  /* 0x0000000c2c1c723c */ /* 0x008fe20000041814 */
[----:B------:R-:W-:-:S02]  /*4370*/  IADD3 R11, R11, UR4, RZ ;  /* 0x000000040b0b7c10 */ /* 0x000fc4000fffe0ff */
[----:B------:R-:W-:Y:S01]  /*4380*/  IMNMX R233, R10, UR21, PT ;  /* 0x000000150ae97c17 */ /* 0x000fe2000b800200 */
[--C-:B------:R-:W-:Y:S01]  /*4390*/  IMAD.IADD R8, R226, 0x1, -R5.reuse ;  /* 0x00000001e2087824 */ /* 0x100fe200078e0a05 */
[----:B------:R3:W4:Y:S01]  /*43a0*/  I2F R20, R7 ;  /* 0x0000000700147306 */ /* 0x0007220000201400 */
[----:B------:R-:W-:Y:S01]  /*43b0*/  IMNMX R234, R9, UR21, PT ;  /* 0x0000001509ea7c17 */ /* 0x000fe2000b800200 */
[C---:B------:R-:W-:Y:S01]  /*43c0*/  IMAD.IADD R13, R224.reuse, 0x1, -R5 ;  /* 0x00000001e00d7824 */ /* 0x040fe200078e0a05 */
[----:B------:R-:W-:Y:S01]  /*43d0*/  HMMA.16816.F32.BF16 R60, R16, R84, R60 ;  /* 0x00000054103c723c */ /* 0x000fe2000004183c */
[----:B------:R-:W-:Y:S02]  /*43e0*/  IMNMX R232, R11, UR21, PT ;  /* 0x000000150be87c17 */ /* 0x000fe4000b800200 */
[----:B------:R-:W-:Y:S01]  /*43f0*/  IADD3 R9, R224, -c[0x0][0x2e4], RZ ;  /* 0x8000b900e0097a10 */ /* 0x000fe20007ffe0ff */
[C---:B-1----:R-:W-:Y:S01]  /*4400*/  IMAD.IADD R6, R231.reuse, 0x1, -R2 ;  /* 0x00000001e7067824 */ /* 0x042fe200078e0a02 */
[----:B------:R-:W-:-:S02]  /*4410*/  IADD3 R11, R231, -c[0x0][0x2e4], RZ ;  /* 0x8000b900e70b7a10 */ /* 0x000fc40007ffe0ff */
[----:B------:R-:W-:Y:S01]  /*4420*/  IMNMX R228, RZ, R9, !PT ;  /* 0x00000009ffe47217 */ /* 0x000fe20007800200 */
[----:B------:R-:W-:Y:S01]  /*4430*/  HMMA.16816.F32.BF16 R84, R16, R86, R64 ;  /* 0x000000561054723c */ /* 0x000fe20000041840 */
[----:B------:R-:W-:Y:S02]  /*4440*/  IABS R6, R6 ;  /* 0x0000000600067213 */ /* 0x000fe40000000000 */
[----:B------:R-:W-:Y:S02]  /*4450*/  IMNMX R227, RZ, R11, !PT ;  /* 0x0000000bffe37217 */ /* 0x000fe40007800200 */
[----:B------:R-:W-:Y:S01]  /*4460*/  ISETP.GE.AND P4, PT, R5, R234, PT ;  /* 0x000000ea0500720c */ /* 0x000fe20003f86270 */
[----:B---3--:R-:W-:Y:S01]  /*4470*/  IMAD.MOV.U32 R7, RZ, RZ, R6 ;  /* 0x000000ffff077224 */ /* 0x008fe200078e0006 */
[----:B------:R-:W-:Y:S01]  /*4480*/  IABS R6, R8 ;  /* 0x0000000800067213 */ /* 0x000fe20000000000 */
[-C--:B------:R-:W-:Y:S01]  /*4490*/  HMMA.16816.F32.BF16 R64, R48, R14.reuse, R56 ;  /* 0x0000000e3040723c */ /* 0x080fe20000041838 */
[----:B------:R-:W-:Y:S01]  /*44a0*/  IADD3 R8, R3, UR4, RZ ;  /* 0x0000000403087c10 */ /* 0x000fe2000fffe0ff */
[----:B--2---:R-:W-:Y:S01]  /*44b0*/  FFMA.FTZ R16, R24, -UR16, R30 ;  /* 0x8000001018107c23 */ /* 0x004fe2000801001e */
[----:B------:R-:W-:Y:S01]  /*44c0*/  IADD3 R3, R2, 0x8, RZ ;  /* 0x0000000802037810 */ /* 0x000fe20007ffe0ff */
[----:B----4-:R-:W-:Y:S01]  /*44d0*/  FFMA.FTZ R24, R20, -UR16, R32 ;  /* 0x8000001014187c23 */ /* 0x010fe20008010020 */
[----:B------:R-:W1:Y:S01]  /*44e0*/  I2F R6, R6 ;  /* 0x0000000600067306 */ /* 0x000e620000201400 */
[----:B------:R-:W-:Y:S01]  /*44f0*/  IMNMX R235, R8, UR21, PT ;  /* 0x0000001508eb7c17 */ /* 0x000fe2000b800200 */
[----:B------:R-:W2:Y:S01]  /*4500*/  LDSM.16.M88.4 R20, [R215+0x1800] ;  /* 0x00180000d714783b */ /* 0x000ea20000000200 */
[C---:B------:R-:W-:Y:S01]  /*4510*/  IMAD.IADD R12, R226.reuse, 0x1, -R3 ;  /* 0x00000001e20c7824 */ /* 0x040fe200078e0a03 */
[----:B------:R-:W-:Y:S01]  /*4520*/  IADD3 R8, R226, -c[0x0][0x2e4], RZ ;  /* 0x8000b900e2087a10 */ /* 0x000fe20007ffe0ff */
[----:B------:R-:W-:Y:S01]  /*4530*/  HMMA.16816.F32.BF16 R36, R44, R14, R36 ;  /* 0x0000000e2c24723c */ /* 0x000fe20000041824 */
[----:B------:R-:W-:Y:S01]  /*4540*/  ISETP.GE.AND P0, PT, R5, R235, PT ;  /* 0x000000eb0500720c */ /* 0x000fe20003f06270 */
[----:B------:R-:W-:Y:S01]  /*4550*/  FFMA.FTZ R25, R25, -UR16, R28 ;  /* 0x8000001019197c23 */ /* 0x000fe2000801001c */
[----:B------:R-:W-:Y:S01]  /*4560*/  IMNMX R230, RZ, R8, !PT ;  /* 0x00000008ffe67217 */ /* 0x000fe20007800200 */
[----:B------:R-:W3:Y:S01]  /*4570*/  I2F R7, R7 ;  /* 0x0000000700077306 */ /* 0x000ee20000201400 */
[----:B------:R-:W-:Y:S01]  /*4580*/  IABS R10, R12 ;  /* 0x0000000c000a7213 */ /* 0x000fe20000000000 */
[C---:B------:R-:W-:Y:S01]  /*4590*/  IMAD.IADD R12, R225.reuse, 0x1, -R5 ;  /* 0x00000001e10c7824 */ /* 0x040fe200078e0a05 */
[----:B------:R-:W-:Y:S01]  /*45a0*/  IADD3 R8, R225, -c[0x0][0x2e4], RZ ;  /* 0x8000b900e1087a10 */ /* 0x000fe20007ffe0ff */
[----:B------:R-:W-:-:S04]  /*45b0*/  DEPBAR.LE SB0, 0x0 ;  /* 0x000080000000791a */ /* 0x000fc80000000000 */
[----:B-1----:R-:W-:Y:S01]  /*45c0*/  FFMA.FTZ R17, R6, -UR16, R29 ;  /* 0x8000001006117c23 */ /* 0x002fe2000801001d */
[----:B------:R-:W-:Y:S01]  /*45d0*/  IADD3 R6, R2, 0x9, RZ ;  /* 0x0000000902067810 */ /* 0x000fe20007ffe0ff */
[----:B------:R1:W-:Y:S01]  /*45e0*/  I2F R18, R10 ;  /* 0x0000000a00127306 */ /* 0x0003e20000201400 */
[----:B------:R-:W-:Y:S02]  /*45f0*/  IMNMX R229, RZ, R8, !PT ;  /* 0x00000008ffe57217 */ /* 0x000fe40007800200 */
[----:B------:R-:W-:Y:S01]  /*4600*/  IABS R8, R12 ;  /* 0x0000000c00087213 */ /* 0x000fe20000000000 */
[----:B------:R-:W-:Y:S01]  /*4610*/  IMAD.IADD R14, R226, 0x1, -R6 ;  /* 0x00000001e20e7824 */ /* 0x000fe200078e0a06 */
[----:B------:R-:W-:Y:S01]  /*4620*/  IABS R9, R13 ;  /* 0x0000000d00097213 */ /* 0x000fe20000000000 */
[----:B---3--:R-:W-:Y:S01]  /*4630*/  FFMA.FTZ R19, R7, -UR16, R34 ;  /* 0x8000001007137c23 */ /* 0x008fe20008010022 */
[C---:B------:R-:W-:Y:S01]  /*4640*/  ISETP.GE.AND P2, PT, R5.reuse, R233, PT ;  /* 0x000000e90500720c */ /* 0x040fe20003f46270 */
[----:B------:R3:W4:Y:S01]  /*4650*/  I2F R13, R8 ;  /* 0x00000008000d7306 */ /* 0x0007220000201400 */
[----:B------:R-:W-:-:S02]  /*4660*/  ISETP.GE.AND P6, PT, R5, R232, PT ;  /* 0x000000e80500720c */ /* 0x000fc40003fc6270 */
[C---:B------:R-:W-:Y:S02]  /*4670*/  ISETP.LT.OR P0, PT, R5.reuse, R230, P0 ;  /* 0x000000e60500720c */ /* 0x040fe40000701670 */
[C---:B------:R-:W-:Y:S02]  /*4680*/  ISETP.LT.OR P4, PT, R5.reuse, R229, P4 ;  /* 0x000000e50500720c */ /* 0x040fe40002781670 */
[----:B------:R-:W-:Y:S01]  /*4690*/  ISETP.LT.OR P2, PT, R5, R228, P2 ;  /* 0x000000e40500720c */ /* 0x000fe20001741670 */
[----:B-1----:R-:W-:Y:S01]  /*46a0*/  IMAD.IADD R10, R231, 0x1, -R3 ;  /* 0x00000001e70a7824 */ /* 0x002fe200078e0a03 */
[----:B------:R-:W-:Y:S02]  /*46b0*/  ISETP.LT.OR P6, PT, R5, R227, P6 ;  /* 0x000000e30500720c */ /* 0x000fe400037c1670 */
[----:B------:R-:W-:Y:S02]  /*46c0*/  IABS R12, R14 ;  /* 0x0000000e000c7213 */ /* 0x000fe40000000000 */
[----:B------:R-:W-:-:S02]  /*46d0*/  ISETP.GE.AND P3, PT, R2, R235, PT ;  /* 0x000000eb0200720c */ /* 0x000fc40003f66270 */
[C---:B------:R-:W-:Y:S01]  /*46e0*/  ISETP.GE.AND P1, PT, R2.reuse, R234, PT ;  /* 0x000000ea0200720c */ /* 0x040fe20003f26270 */
[----:B---3--:R-:W-:Y:S01]  /*46f0*/  IMAD.IADD R8, R231, 0x1, -R5 ;  /* 0x00000001e7087824 */ /* 0x008fe200078e0a05 */
[C---:B------:R-:W-:Y:S01]  /*4700*/  ISETP.LT.OR P3, PT, R2.reuse, R230, P3 ;  /* 0x000000e60200720c */ /* 0x040fe20001f61670 */
[----:B------:R-:W-:Y:S01]  /*4710*/  IMAD.MOV.U32 R5, RZ, RZ, R9 ;  /* 0x000000ffff057224 */ /* 0x000fe200078e0009 */
[----:B------:R-:W-:Y:S01]  /*4720*/  ISETP.LT.OR P1, PT, R2, R229, P1 ;  /* 0x000000e50200720c */ /* 0x000fe20000f21670 */
[----:B------:R-:W-:Y:S01]  /*4730*/  IMAD.IADD R9, R224, 0x1, -R3 ;  /* 0x00000001e0097824 */ /* 0x000fe200078e0a03 */
[----:B------:R-:W-:Y:S01]  /*4740*/  IABS R8, R8 ;  /* 0x0000000800087213 */ /* 0x000fe20000000000 */
[----:B------:R1:W3:Y:S01]  /*4750*/  I2F R14, R5 ;  /* 0x00000005000e7306 */ /* 0x0002e20000201400 */
[----:B------:R-:W-:Y:S01]  /*4760*/  FSEL R130, R25, -INF , !P3 ;  /* 0xff80000019827808 */ /* 0x000fe20005800000 */
[----:B--2---:R-:W-:Y:S01]  /*4770*/  HMMA.16816.F32.BF16 R52, R44, R20, R60 ;  /* 0x000000142c34723c */ /* 0x004fe2000004183c */
[----:B------:R-:W-:Y:S01]  /*4780*/  FSEL R131, R16, -INF , !P1 ;  /* 0xff80000010837808 */ /* 0x000fe20004800000 */
[----:B----4-:R-:W-:Y:S01]  /*4790*/  FFMA.FTZ R13, R13, -UR16, R31 ;  /* 0x800000100d0d7c23 */ /* 0x010fe2000801001f */
[----:B------:R-:W-:-:S02]  /*47a0*/  ISETP.GE.AND P3, PT, R2, R233, PT ;  /* 0x000000e90200720c */ /* 0x000fc40003f66270 */
[C---:B------:R-:W-:Y:S01]  /*47b0*/  ISETP.GE.AND P1, PT, R2.reuse, R232, PT ;  /* 0x000000e80200720c */ /* 0x040fe20003f26270 */
[----:B------:R-:W2:Y:S01]  /*47c0*/  I2F R15, R8 ;  /* 0x00000008000f7306 */ /* 0x000ea20000201400 */
[C---:B------:R-:W-:Y:S01]  /*47d0*/  ISETP.LT.OR P3, PT, R2.reuse, R228, P3 ;  /* 0x000000e40200720c */ /* 0x040fe20001f61670 */
[----:B------:R-:W-:Y:S01]  /*47e0*/  HMMA.16816.F32.BF16 R56, R48, R20, R68 ;  /* 0x000000143038723c */ /* 0x000fe20000041844 */
[----:B------:R-:W-:Y:S02]  /*47f0*/  ISETP.LT.OR P1, PT, R2, R227, P1 ;  /* 0x000000e30200720c */ /* 0x000fe40000f21670 */
[----:B------:R-:W-:Y:S02]  /*4800*/  FSEL R42, R24, -INF , !P3 ;  /* 0xff800000182a7808 */ /* 0x000fe40005800000 */
[----:B------:R-:W-:Y:S01]  /*4810*/  FSEL R43, R19, -INF , !P1 ;  /* 0xff800000132b7808 */ /* 0x000fe20004800000 */
[----:B-1----:R-:W-:Y:S01]  /*4820*/  IMAD.IADD R5, R225, 0x1, -R3 ;  /* 0x00000001e1057824 */ /* 0x002fe200078e0a03 */
[----:B------:R-:W-:Y:S01]  /*4830*/  FSEL R119, R17, -INF , !P0 ;  /* 0xff80000011777808 */ /* 0x000fe20004000000 */
[----:B---3--:R-:W-:Y:S01]  /*4840*/  FFMA.FTZ R16, R14, -UR16, R33 ;  /* 0x800000100e107c23 */ /* 0x008fe20008010021 */
[----:B------:R-:W-:Y:S01]  /*4850*/  IADD3 R7, R2, 0x10, RZ ;  /* 0x0000001002077810 */ /* 0x000fe20007ffe0ff */
[----:B------:R-:W-:Y:S01]  /*4860*/  HMMA.16816.F32.BF16 R24, R44, R22, R84 ;  /* 0x000000162c18723c */ /* 0x000fe20000041854 */
[----:B------:R-:W-:-:S02]  /*4870*/  IABS R5, R5 ;  /* 0x0000000500057213 */ /* 0x000fc40000000000 */
[----:B------:R-:W-:Y:S01]  /*4880*/  ISETP.GE.AND P5, PT, R3, R235, PT ;  /* 0x000000eb0300720c */ /* 0x000fe20003fa6270 */
[----:B--2---:R-:W-:Y:S01]  /*4890*/  FFMA.FTZ R14, R15, -UR16, R35 ;  /* 0x800000100f0e7c23 */ /* 0x004fe20008010023 */
[C---:B------:R-:W-:Y:S01]  /*48a0*/  ISETP.GE.AND P3, PT, R3.reuse, R234, PT ;  /* 0x000000ea0300720c */ /* 0x040fe20003f66270 */
[----:B------:R-:W-:Y:S01]  /*48b0*/  IMAD.MOV.U32 R8, RZ, RZ, R5 ;  /* 0x000000ffff087224 */ /* 0x000fe200078e0005 */
[----:B------:R-:W-:Y:S01]  /*48c0*/  IABS R5, R9 ;  /* 0x0000000900057213 */ /* 0x000fe20000000000 */
[----:B------:R-:W-:Y:S01]  /*48d0*/  FFMA.FTZ R15, R18, -UR16, R36 ;  /* 0x80000010120f7c23 */ /* 0x000fe20008010024 */
[C---:B------:R-:W-:Y:S01]  /*48e0*/  ISETP.GE.AND P1, PT, R3.reuse, R233, PT ;  /* 0x000000e90300720c */ /* 0x040fe20003f26270 */
[----:B------:R1:W2:Y:S01]  /*48f0*/  I2F R11, R8 ;  /* 0x00000008000b7306 */ /* 0x0002a20000201400 */
[C---:B------:R-:W-:Y:S02]  /*4900*/  ISETP.GE.AND P0, PT, R3.reuse, R232, PT ;  /* 0x000000e80300720c */ /* 0x040fe40003f06270 */
[----:B------:R-:W-:-:S02]  /*4910*/  ISETP.LT.OR P5, PT, R3, R230, P5 ;  /* 0x000000e60300720c */ /* 0x000fc40002fa1670 */
[C---:B------:R-:W-:Y:S02]  /*4920*/  ISETP.LT.OR P3, PT, R3.reuse, R229, P3 ;  /* 0x000000e50300720c */ /* 0x040fe40001f61670 */
[C---:B------:R-:W-:Y:S01]  /*4930*/  ISETP.LT.OR P1, PT, R3.reuse, R228, P1 ;  /* 0x000000e40300720c */ /* 0x040fe20000f21670 */
[----:B------:R-:W-:Y:S01]  /*4940*/  BAR.SYNC.DEFER_BLOCKING 0x0 ;  /* 0x0000000000007b1d */ /* 0x000fe20000010000 */
[----:B------:R-:W-:Y:S01]  /*4950*/  ISETP.LT.OR P0, PT, R3, R227, P0 ;  /* 0x000000e30300720c */ /* 0x000fe20000701670 */
[----:B------:R-:W-:Y:S01]  /*4960*/  IMAD.IADD R3, R226, 0x1, -R7 ;  /* 0x00000001e2037824 */ /* 0x000fe200078e0a07 */
[----:B------:R-:W-:Y:S02]  /*4970*/  FSEL R118, R13, -INF , !P4 ;  /* 0xff8000000d767808 */ /* 0x000fe40006000000 */
[----:B------:R-:W-:Y:S02]  /*4980*/  FSEL R34, R16, -INF , !P2 ;  /* 0xff80000010227808 */ /* 0x000fe40005000000 */
[----:B------:R-:W-:Y:S01]  /*4990*/  IABS R3, R3 ;  /* 0x0000000300037213 */ /* 0x000fe20000000000 */
[----:B-1----:R-:W-:Y:S01]  /*49a0*/  IMAD.MOV.U32 R8, RZ, RZ, R5 ;  /* 0x000000ffff087224 */ /* 0x002fe200078e0005 */
[----:B------:R-:W-:Y:S01]  /*49b0*/  IABS R5, R10 ;  /* 0x0000000a00057213 */ /* 0x000fe20000000000 */
[----:B------:R-:W-:Y:S01]  /*49c0*/  IMAD.IADD R10, R224, 0x1, -R6 ;  /* 0x00000001e00a7824 */ /* 0x000fe200078e0a06 */
[----:B------:R1:W-:Y:S01]  /*49d0*/  I2F R21, R3 ;  /* 0x0000000300157306 */ /* 0x0003e20000201400 */
[----:B--2---:R-:W-:Y:S01]  /*49e0*/  FFMA.FTZ R18, R11, -UR16, R38 ;  /* 0x800000100b127c23 */ /* 0x004fe20008010026 */
[----:B------:R-:W-:-:S02]  /*49f0*/  FSEL R41, R14, -INF , !P6 ;  /* 0xff8000000e297808 */ /* 0x000fc40007000000 */
[----:B------:R-:W-:Y:S02]  /*4a00*/  FSEL R103, R15, -INF , !P5 ;  /* 0xff8000000f677808 */ /* 0x000fe40006800000 */
[C---:B------:R-:W-:Y:S02]  /*4a10*/  ISETP.GE.AND P4, PT, R6.reuse, R235, PT ;  /* 0x000000eb0600720c */ /* 0x040fe40003f86270 */
[----:B------:R-:W2:Y:S01]  /*4a20*/  I2F R8, R8 ;  /* 0x0000000800087306 */ /* 0x000ea20000201400 */
[C---:B------:R-:W-:Y:S02]  /*4a30*/  ISETP.GE.AND P2, PT, R6.reuse, R234, PT ;  /* 0x000000ea0600720c */ /* 0x040fe40003f46270 */
[C---:B------:R-:W-:Y:S02]  /*4a40*/  ISETP.GE.AND P6, PT, R6.reuse, R233, PT ;  /* 0x000000e90600720c */ /* 0x040fe40003fc6270 */
[C---:B------:R-:W-:Y:S02]  /*4a50*/  ISETP.GE.AND P5, PT, R6.reuse, R232, PT ;  /* 0x000000e80600720c */ /* 0x040fe40003fa6270 */
[----:B------:R-:W-:Y:S01]  /*4a60*/  ISETP.LT.OR P4, PT, R6, R230, P4 ;  /* 0x000000e60600720c */ /* 0x000fe20002781670 */
[----:B------:R3:W4:Y:S01]  /*4a70*/  I2F R9, R5 ;  /* 0x0000000500097306 */ /* 0x0007220000201400 */
[----:B-1----:R-:W-:-:S02]  /*4a80*/  IADD3 R3, R2, 0x18, RZ ;  /* 0x0000001802037810 */ /* 0x002fc40007ffe0ff */
[C---:B------:R-:W-:Y:S02]  /*4a90*/  ISETP.LT.OR P2, PT, R6.reuse, R229, P2 ;  /* 0x000000e50600720c */ /* 0x040fe40001741670 */
[C---:B------:R-:W-:Y:S02]  /*4aa0*/  ISETP.LT.OR P6, PT, R6.reuse, R228, P6 ;  /* 0x000000e40600720c */ /* 0x040fe400037c1670 */
[----:B------:R-:W-:Y:S01]  /*4ab0*/  ISETP.LT.OR P5, PT, R6, R227, P5 ;  /* 0x000000e30600720c */ /* 0x000fe20002fa1670 */
[----:B--2---:R-:W-:Y:S01]  /*4ac0*/  FFMA.FTZ R20, R8, -UR16, R64 ;  /* 0x8000001008147c23 */ /* 0x004fe20008010040 */
[----:B------:R-:W-:Y:S02]  /*4ad0*/  FSEL R117, R18, -INF , !P3 ;  /* 0xff80000012757808 */ /* 0x000fe40005800000 */
[----:B------:R-:W-:Y:S02]  /*4ae0*/  ISETP.GE.AND P3, PT, R7, R235, PT ;  /* 0x000000eb0700720c */ /* 0x000fe40003f66270 */
[----:B------:R-:W-:-:S02]  /*4af0*/  FSEL R31, R20, -INF , !P1 ;  /* 0xff800000141f7808 */ /* 0x000fc40004800000 */
[C---:B------:R-:W-:Y:S01]  /*4b00*/  ISETP.GE.AND P1, PT, R7.reuse, R234, PT ;  /* 0x000000ea0700720c */ /* 0x040fe20003f26270 */
[----:B---3--:R-:W-:Y:S01]  /*4b10*/  IMAD.MOV.U32 R5, RZ, RZ, R12 ;  /* 0x000000ffff057224 */ /* 0x008fe200078e000c */
[----:B------:R-:W-:Y:S01]  /*4b20*/  ISETP.LT.OR P3, PT, R7, R230, P3 ;  /* 0x000000e60700720c */ /* 0x000fe20001f61670 */
[----:B----4-:R-:W-:Y:S01]  /*4b30*/  FFMA.FTZ R19, R9, -UR16, R66 ;  /* 0x8000001009137c23 */ /* 0x010fe20008010042 */
[----:B------:R-:W-:Y:S01]  /*4b40*/  ISETP.LT.OR P1, PT, R7, R229, P1 ;  /* 0x000000e50700720c */ /* 0x000fe20000f21670 */
[----:B------:R1:W-:Y:S03]  /*4b50*/  I2F R17, R5 ;  /* 0x0000000500117306 */ /* 0x0003e60000201400 */
[----:B------:R-:W-:Y:S02]  /*4b60*/  FSEL R40, R19, -INF , !P0 ;  /* 0xff80000013287808 */ /* 0x000fe40004000000 */
[----:B------:R-:W-:-:S04]  /*4b70*/  ISETP.GE.AND P0, PT, R7, R233, PT ;  /* 0x000000e90700720c */ /* 0x000fc80003f06270 */
[----:B------:R-:W-:Y:S01]  /*4b80*/  ISETP.LT.OR P0, PT, R7, R228, P0 ;  /* 0x000000e40700720c */ /* 0x000fe20000701670 */
[----:B-1----:R-:W-:-:S05]  /*4b90*/  IMAD.IADD R5, R225, 0x1, -R6 ;  /* 0x00000001e1057824 */ /* 0x002fca00078e0a06 */
[----:B------:R-:W-:Y:S02]  /*4ba0*/  IABS R8, R5 ;  /* 0x0000000500087213 */ /* 0x000fe40000000000 */
[C---:B------:R-:W-:Y:S02]  /*4bb0*/  IADD3 R5, R2.reuse, 0x11, RZ ;  /* 0x0000001102057810 */ /* 0x040fe40007ffe0ff */
[----:B------:R-:W-:Y:S01]  /*4bc0*/  IADD3 R2, R2, 0x19, RZ ;  /* 0x0000001902027810 */ /* 0x000fe20007ffe0ff */
[----:B------:R-:W-:Y:S01]  /*4bd0*/  IMAD.MOV.U32 R9, RZ, RZ, R8 ;  /* 0x000000ffff097224 */ /* 0x000fe200078e0008 */
[----:B------:R-:W-:Y:S01]  /*4be0*/  IABS R8, R10 ;  /* 0x0000000a00087213 */ /* 0x000fe20000000000 */
[C---:B------:R-:W-:Y:S02]  /*4bf0*/  IMAD.IADD R11, R226.reuse, 0x1, -R5 ;  /* 0x00000001e20b7824 */ /* 0x040fe400078e0a05 */
[----:B------:R-:W-:Y:S01]  /*4c00*/  IMAD.IADD R10, R226, 0x1, -R3 ;  /* 0x00000001e20a7824 */ /* 0x000fe200078e0a03 */
[----:B------:R1:W2:Y:S04]  /*4c10*/  I2F R12, R9 ;  /* 0x00000009000c7306 */ /* 0x0002a80000201400 */
[----:B------:R-:W-:Y:S01]  /*4c20*/  IABS R10, R10 ;  /* 0x0000000a000a7213 */ /* 0x000fe20000000000 */
[----:B-1----:R-:W-:Y:S01]  /*4c30*/  IMAD.MOV.U32 R9, RZ, RZ, R8 ;  /* 0x000000ffff097224 */ /* 0x002fe200078e0008 */
[----:B------:R-:W-:Y:S01]  /*4c40*/  IABS R8, R11 ;  /* 0x0000000b00087213 */ /* 0x000fe20000000000 */
[----:B--2---:R-:W-:-:S02]  /*4c50*/  FFMA.FTZ R14, R12, -UR16, R39 ;  /* 0x800000100c0e7c23 */ /* 0x004fc40008010027 */
[----:B------:R-:W-:Y:S01]  /*4c60*/  FFMA.FTZ R11, R17, -UR16, R37 ;  /* 0x80000010110b7c23 */ /* 0x000fe20008010025 */
[----:B------:R1:W-:Y:S02]  /*4c70*/  I2F R16, R8 ;  /* 0x0000000800107306 */ /* 0x0003e40000201400 */
[----:B------:R-:W-:Y:S02]  /*4c80*/  FSEL R102, R14, -INF , !P2 ;  /* 0xff8000000e667808 */ /* 0x000fe40005000000 */
[----:B------:R-:W-:Y:S02]  /*4c90*/  FSEL R101, R11, -INF , !P4 ;  /* 0xff8000000b657808 */ /* 0x000fe40006000000 */
[----:B------:R-:W-:Y:S02]  /*4ca0*/  ISETP.GE.AND P4, PT, R7, R232, PT ;  /* 0x000000e80700720c */ /* 0x000fe40003f86270 */
[----:B------:R-:W2:Y:S01]  /*4cb0*/  I2F R9, R9 ;  /* 0x0000000900097306 */ /* 0x000ea20000201400 */
[----:B------:R-:W-:-:S02]  /*4cc0*/  ISETP.GE.AND P2, PT, R5, R235, PT ;  /* 0x000000eb0500720c */ /* 0x000fc40003f46270 */
[----:B------:R-:W-:Y:S02]  /*4cd0*/  ISETP.LT.OR P4, PT, R7, R227, P4 ;  /* 0x000000e30700720c */ /* 0x000fe40002781670 */
[----:B------:R-:W-:Y:S01]  /*4ce0*/  ISETP.LT.OR P2, PT, R5, R230, P2 ;  /* 0x000000e60500720c */ /* 0x000fe20001741670 */
[----:B-1----:R-:W-:Y:S02]  /*4cf0*/  IMAD.IADD R8, R231, 0x1, -R6 ;  /* 0x00000001e7087824 */ /* 0x002fe400078e0a06 */
[----:B------:R-:W-:Y:S02]  /*4d00*/  IMAD.MOV.U32 R6, RZ, RZ, R10 ;  /* 0x000000ffff067224 */ /* 0x000fe400078e000a */
[----:B------:R-:W-:Y:S01]  /*4d10*/  IMAD.IADD R10, R224, 0x1, -R7 ;  /* 0x00000001e00a7824 */ /* 0x000fe200078e0a07 */
[----:B------:R-:W-:Y:S01]  /*4d20*/  IABS R8, R8 ;  /* 0x0000000800087213 */ /* 0x000fe20000000000 */
[----:B------:R1:W-:Y:S01]  /*4d30*/  I2F R32, R6 ;  /* 0x0000000600207306 */ /* 0x0003e20000201400 */
[----:B--2---:R-:W-:-:S02]  /*4d40*/  FFMA.FTZ R15, R9, -UR16, R65 ;  /* 0x80000010090f7c23 */ /* 0x004fc40008010041 */
[--C-:B------:R-:W-:Y:S02]  /*4d50*/  IMAD.IADD R9, R225, 0x1, -R7.reuse ;  /* 0x00000001e1097824 */ /* 0x100fe400078e0a07 */
[----:B------:R-:W-:Y:S01]  /*4d60*/  IMAD.IADD R7, R231, 0x1, -R7 ;  /* 0x00000001e7077824 */ /* 0x000fe200078e0a07 */
[----:B------:R-:W-:Y:S02]  /*4d70*/  FSEL R28, R15, -INF , !P6 ;  /* 0xff8000000f1c7808 */ /* 0x000fe40007000000 */
[----:B------:R2:W3:Y:S01]  /*4d80*/  I2F R12, R8 ;  /* 0x00000008000c7306 */ /* 0x0004e20000201400 */
[C---:B------:R-:W-:Y:S02]  /*4d90*/  ISETP.GE.AND P6, PT, R5.reuse, R234, PT ;  /* 0x000000ea0500720c */ /* 0x040fe40003fc6270 */
[----:B------:R-:W-:Y:S02]  /*4da0*/  IABS R7, R7 ;  /* 0x0000000700077213 */ /* 0x000fe40000000000 */
[----:B------:R-:W-:Y:S01]  /*4db0*/  ISETP.LT.OR P6, PT, R5, R229, P6 ;  /* 0x000000e50500720c */ /* 0x000fe200037c1670 */
[----:B-1----:R-:W-:-:S02]  /*4dc0*/  IMAD.IADD R6, R226, 0x1, -R2 ;  /* 0x00000001e2067824 */ /* 0x002fc400078e0a02 */
[----:B------:R-:W-:Y:S03]  /*4dd0*/  I2F R14, R7 ;  /* 0x00000007000e7306 */ /* 0x000fe60000201400 */
[----:B------:R-:W-:-:S05]  /*4de0*/  IABS R6, R6 ;  /* 0x0000000600067213 */ /* 0x000fca0000000000 */
[----:B--2---:R-:W-:Y:S01]  /*4df0*/  IMAD.MOV.U32 R8, RZ, RZ, R6 ;  /* 0x000000ffff087224 */ /* 0x004fe200078e0006 */
[----:B------:R-:W-:Y:S01]  /*4e00*/  IABS R6, R9 ;  /* 0x0000000900067213 */ /* 0x000fe20000000000 */
[----:B------:R-:W-:Y:S02]  /*4e10*/  IMAD.IADD R9, R231, 0x1, -R5 ;  /* 0x00000001e7097824 */ /* 0x000fe400078e0a05 */
[----:B------:R1:W-:Y:S08]  /*4e20*/  I2F R33, R8 ;  /* 0x0000000800217306 */ /* 0x0003f00000201400 */
[----:B------:R2:W-:Y:S01]  /*4e30*/  I2F R13, R6 ;  /* 0x00000006000d7306 */ /* 0x0005e20000201400 */
[----:B-1----:R-:W-:Y:S01]  /*4e40*/  IABS R8, R10 ;  /* 0x0000000a00087213 */ /* 0x002fe20000000000 */
[----:B---3--:R-:W-:-:S02]  /*4e50*/  FFMA.FTZ R10, R12, -UR16, R67 ;  /* 0x800000100c0a7c23 */ /* 0x008fc40008010043 */
[----:B------:R-:W-:-:S03]  /*4e60*/  FFMA.FTZ R12, R21, -UR16, R52 ;  /* 0x80000010150c7c23 */ /* 0x000fc60008010034 */
[----:B------:R-:W-:Y:S01]  /*4e70*/  FSEL R29, R10, -INF , !P5 ;  /* 0xff8000000a1d7808 */ /* 0x000fe20006800000 */
[----:B------:R-:W-:Y:S01]  /*4e80*/  IMAD.IADD R10, R225, 0x1, -R2 ;  /* 0x00000001e10a7824 */ /* 0x000fe200078e0a02 */
[----:B------:R-:W-:Y:S01]  /*4e90*/  FSEL R129, R12, -INF , !P3 ;  /* 0xff8000000c817808 */ /* 0x000fe20005800000 */
[----:B--2---:R-:W-:Y:S01]  /*4ea0*/  IMAD.MOV.U32 R6, RZ, RZ, R8 ;  /* 0x000000ffff067224 */ /* 0x004fe200078e0008 */
[C---:B------:R-:W-:Y:S01]  /*4eb0*/  ISETP.GE.AND P5, PT, R5.reuse, R233, PT ;  /* 0x000000e90500720c */ /* 0x040fe20003fa6270 */
[----:B------:R-:W-:Y:S01]  /*4ec0*/  IMAD.IADD R8, R224, 0x1, -R5 ;  /* 0x00000001e0087824 */ /* 0x000fe200078e0a05 */
[C---:B------:R-:W-:Y:S01]  /*4ed0*/  ISETP.GE.AND P3, PT, R5.reuse, R232, PT ;  /* 0x000000e80500720c */ /* 0x040fe20003f66270 */
[----:B------:R1:W2:Y:S01]  /*4ee0*/  I2F R11, R6 ;  /* 0x00000006000b7306 */ /* 0x0002a20000201400 */
[C---:B------:R-:W-:Y:S01]  /*4ef0*/  ISETP.LT.OR P5, PT, R5.reuse, R228, P5 ;  /* 0x000000e40500720c */ /* 0x040fe20002fa1670 */
[----:B------:R-:W-:Y:S01]  /*4f00*/  FFMA.FTZ R12, R16, -UR16, R53 ;  /* 0x80000010100c7c23 */ /* 0x000fe20008010035 */
[----:B------:R-:W-:Y:S01]  /*4f10*/  ISETP.LT.OR P3, PT, R5, R227, P3 ;  /* 0x000000e30500720c */ /* 0x000fe20001f61670 */
[----:B------:R-:W-:Y:S03]  /*4f20*/  HMMA.16816.F32.BF16 R16, R48, R22, R72 ;  /* 0x000000163010723c */ /* 0x000fe60000041848 */
[----:B------:R-:W-:-:S02]  /*4f30*/  FSEL R116, R12, -INF , !P2 ;  /* 0xff8000000c747808 */ /* 0x000fc40005000000 */
[----:B------:R-:W-:-:S04]  /*4f40*/  ISETP.GE.AND P2, PT, R3, R232, PT ;  /* 0x000000e80300720c */ /* 0x000fc80003f46270 */
[----:B------:R-:W-:Y:S01]  /*4f50*/  ISETP.LT.OR P2, PT, R3, R227, P2 ;  /* 0x000000e30300720c */ /* 0x000fe20001741670 */
[C---:B-1----:R-:W-:Y:S02]  /*4f60*/  IMAD.IADD R6, R225.reuse, 0x1, -R5 ;  /* 0x00000001e1067824 */ /* 0x042fe400078e0a05 */
[----:B------:R-:W-:-:S03]  /*4f70*/  IMAD.IADD R5, R225, 0x1, -R3 ;  /* 0x00000001e1057824 */ /* 0x000fc600078e0a03 */
[----:B------:R-:W-:Y:S02]  /*4f80*/  IABS R6, R6 ;  /* 0x0000000600067213 */ /* 0x000fe40000000000 */
[----:B------:R-:W-:-:S03]  /*4f90*/  IABS R5, R5 ;  /* 0x0000000500057213 */ /* 0x000fc60000000000 */
[----:B------:R-:W-:Y:S01]  /*4fa0*/  IMAD.MOV.U32 R7, RZ, RZ, R6 ;  /* 0x000000ffff077224 */ /* 0x000fe200078e0006 */
[----:B------:R-:W-:Y:S01]  /*4fb0*/  IABS R6, R8 ;  /* 0x0000000800067213 */ /* 0x000fe20000000000 */
[----:B------:R-:W-:Y:S02]  /*4fc0*/  IMAD.IADD R8, R231, 0x1, -R3 ;  /* 0x00000001e7087824 */ /* 0x000fe400078e0a03 */
[----:B------:R1:W-:Y:S08]  /*4fd0*/  I2F R20, R7 ;  /* 0x0000000700147306 */ /* 0x0003f00000201400 */
[----:B------:R3:W4:Y:S01]  /*4fe0*/  I2F R15, R6 ;  /* 0x00000006000f7306 */ /* 0x0007220000201400 */
[----:B-1----:R-:W-:Y:S01]  /*4ff0*/  IABS R7, R9 ;  /* 0x0000000900077213 */ /* 0x002fe20000000000 */
[----:B--2---:R-:W-:-:S02]  /*5000*/  FFMA.FTZ R9, R11, -UR16, R56 ;  /* 0x800000100b097c23 */ /* 0x004fc40008010038 */
[----:B------:R-:W-:-:S04]  /*5010*/  FFMA.FTZ R11, R14, -UR16, R58 ;  /* 0x800000100e0b7c23 */ /* 0x000fc8000801003a */
[----:B------:R1:W2:Y:S01]  /*5020*/  I2F R21, R7 ;  /* 0x0000000700157306 */ /* 0x0002a20000201400 */
[----:B------:R-:W-:Y:S01]  /*5030*/  FSEL R30, R9, -INF , !P0 ;  /* 0xff800000091e7808 */ /* 0x000fe20004000000 */
[----:B---3--:R-:W-:Y:S01]  /*5040*/  FFMA.FTZ R6, R13, -UR16, R54 ;  /* 0x800000100d067c23 */ /* 0x008fe20008010036 */
[----:B------:R-:W-:Y:S01]  /*5050*/  FSEL R44, R11, -INF , !P4 ;  /* 0xff8000000b2c7808 */ /* 0x000fe20006000000 */
[----:B----4-:R-:W-:Y:S01]  /*5060*/  FFMA.FTZ R9, R15, -UR16, R57 ;  /* 0x800000100f097c23 */ /* 0x010fe20008010039 */
[C---:B------:R-:W-:Y:S02]  /*5070*/  ISETP.GE.AND P0, PT, R3.reuse, R234, PT ;  /* 0x000000ea0300720c */ /* 0x040fe40003f06270 */
[----:B------:R-:W-:Y:S01]  /*5080*/  FSEL R128, R6, -INF , !P1 ;  /* 0xff80000006807808 */ /* 0x000fe20004800000 */
[----:B------:R-:W-:Y:S01]  /*5090*/  IMAD.MOV.U32 R6, RZ, RZ, R5 ;  /* 0x000000ffff067224 */ /* 0x000fe200078e0005 */
[C---:B------:R-:W-:Y:S02]  /*50a0*/  ISETP.GE.AND P1, PT, R3.reuse, R235, PT ;  /* 0x000000eb0300720c */ /* 0x040fe40003f26270 */
[C---:B------:R-:W-:Y:S01]  /*50b0*/  ISETP.GE.AND P4, PT, R3.reuse, R233, PT ;  /* 0x000000e90300720c */ /* 0x040fe20003f86270 */
[----:B------:R3:W-:Y:S01]  /*50c0*/  I2F R14, R6 ;  /* 0x00000006000e7306 */ /* 0x0007e20000201400 */
[C---:B------:R-:W-:Y:S01]  /*50d0*/  ISETP.LT.OR P1, PT, R3.reuse, R230, P1 ;  /* 0x000000e60300720c */ /* 0x040fe20000f21670 */
[----:B-1----:R-:W-:Y:S01]  /*50e0*/  IMAD.IADD R7, R224, 0x1, -R3 ;  /* 0x00000001e0077824 */ /* 0x002fe200078e0a03 */
[----:B------:R-:W-:-:S02]  /*50f0*/  ISETP.LT.OR P0, PT, R3, R229, P0 ;  /* 0x000000e50300720c */ /* 0x000fc40000701670 */
[----:B------:R-:W-:Y:S02]  /*5100*/  ISETP.LT.OR P4, PT, R3, R228, P4 ;  /* 0x000000e40300720c */ /* 0x000fe40002781670 */
[----:B------:R-:W-:Y:S01]  /*5110*/  IABS R5, R7 ;  /* 0x0000000700057213 */ /* 0x000fe20000000000 */
[----:B------:R-:W-:Y:S01]  /*5120*/  FFMA.FTZ R7, R20, -UR16, R55 ;  /* 0x8000001014077c23 */ /* 0x000fe20008010037 */
[----:B------:R-:W-:Y:S02]  /*5130*/  IABS R3, R10 ;  /* 0x0000000a00037213 */ /* 0x000fe40000000000 */
[----:B------:R-:W-:Y:S02]  /*5140*/  FSEL R20, R9, -INF , !P5 ;  /* 0xff80000009147808 */ /* 0x000fe40006800000 */
[----:B------:R-:W-:Y:S01]  /*5150*/  FSEL R87, R7, -INF , !P6 ;  /* 0xff80000007577808 */ /* 0x000fe20007000000 */
[----:B------:R-:W-:Y:S01]  /*5160*/  FFMA.FTZ R7, R32, -UR16, R24 ;  /* 0x8000001020077c23 */ /* 0x000fe20008010018 */
[C---:B------:R-:W-:Y:S01]  /*5170*/  ISETP.GE.AND P6, PT, R2.reuse, R235, PT ;  /* 0x000000eb0200720c */ /* 0x040fe20003fc6270 */
[----:B---3--:R-:W-:Y:S01]  /*5180*/  IMAD.MOV.U32 R6, RZ, RZ, R5 ;  /* 0x000000ffff067224 */ /* 0x008fe200078e0005 */
[----:B------:R-:W-:Y:S01]  /*5190*/  IABS R5, R8 ;  /* 0x0000000800057213 */ /* 0x000fe20000000000 */
[----:B--2---:R-:W-:Y:S01]  /*51a0*/  FFMA.FTZ R8, R21, -UR16, R59 ;  /* 0x8000001015087c23 */ /* 0x004fe2000801003b */
[----:B------:R-:W-:Y:S01]  /*51b0*/  FSEL R85, R7, -INF , !P1 ;  /* 0xff80000007557808 */ /* 0x000fe20004800000 */
[----:B------:R1:W2:Y:S01]  /*51c0*/  I2F R13, R6 ;  /* 0x00000006000d7306 */ /* 0x0002a20000201400 */
[----:B------:R-:W-:-:S02]  /*51d0*/  ISETP.GE.AND P5, PT, R2, R234, PT ;  /* 0x000000ea0200720c */ /* 0x000fc40003fa6270 */
[----:B------:R-:W-:Y:S02]  /*51e0*/  FSEL R21, R8, -INF , !P3 ;  /* 0xff80000008157808 */ /* 0x000fe40005800000 */
[C---:B------:R-:W-:Y:S02]  /*51f0*/  ISETP.GE.AND P3, PT, R2.reuse, R233, PT ;  /* 0x000000e90200720c */ /* 0x040fe40003f66270 */
[C---:B------:R-:W-:Y:S01]  /*5200*/  ISETP.GE.AND P1, PT, R2.reuse, R232, PT ;  /* 0x000000e80200720c */ /* 0x040fe20003f26270 */
[----:B------:R3:W4:Y:S01]  /*5210*/  I2F R10, R5 ;  /* 0x00000005000a7306 */ /* 0x0007220000201400 */
[C---:B------:R-:W-:Y:S02]  /*5220*/  ISETP.LT.OR P6, PT, R2.reuse, R230, P6 ;  /* 0x000000e60200720c */ /* 0x040fe400037c1670 */
[C---:B------:R-:W-:Y:S02]  /*5230*/  ISETP.LT.OR P5, PT, R2.reuse, R229, P5 ;  /* 0x000000e50200720c */ /* 0x040fe40002fa1670 */
[----:B------:R-:W-:-:S02]  /*5240*/  ISETP.LT.OR P3, PT, R2, R228, P3 ;  /* 0x000000e40200720c */ /* 0x000fc40001f61670 */
[----:B------:R-:W-:Y:S01]  /*5250*/  ISETP.LT.OR P1, PT, R2, R227, P1 ;  /* 0x000000e30200720c */ /* 0x000fe20000f21670 */
[----:B-1----:R-:W-:Y:S02]  /*5260*/  IMAD.IADD R6, R224, 0x1, -R2 ;  /* 0x00000001e0067824 */ /* 0x002fe400078e0a02 */
[----:B--2---:R-:W-:-:S05]  /*5270*/  FFMA.FTZ R8, R13, -UR16, R16 ;  /* 0x800000100d087c23 */ /* 0x004fca0008010010 */
[----:B------:R-:W-:Y:S01]  /*5280*/  FSEL R15, R8, -INF , !P4 ;  /* 0xff800000080f7808 */ /* 0x000fe20006000000 */
[----:B---3--:R-:W-:Y:S01]  /*5290*/  IMAD.MOV.U32 R5, RZ, RZ, R3 ;  /* 0x000000ffff057224 */ /* 0x008fe200078e0003 */
[----:B------:R-:W-:Y:S01]  /*52a0*/  IABS R3, R6 ;  /* 0x0000000600037213 */ /* 0x000fe20000000000 */
[----:B------:R-:W-:Y:S01]  /*52b0*/  IMAD.IADD R6, R231, 0x1, -R2 ;  /* 0x00000001e7067824 */ /* 0x000fe200078e0a02 */
[----:B------:R-:W-:Y:S01]  /*52c0*/  LOP3.LUT R2, R97, R98, RZ, 0xfc, !PT ;  /* 0x0000006261027212 */ /* 0x000fe200078efcff */
[----:B------:R1:W2:Y:S02]  /*52d0*/  I2F R12, R5 ;  /* 0x00000005000c7306 */ /* 0x0002a40000201400 */
[----:B-1----:R-:W-:Y:S01]  /*52e0*/  IMAD.MOV.U32 R5, RZ, RZ, R3 ;  /* 0x000000ffff057224 */ /* 0x002fe200078e0003 */
[----:B------:R-:W-:Y:S01]  /*52f0*/  IABS R3, R6 ;  /* 0x0000000600037213 */ /* 0x000fe20000000000 */
[----:B----4-:R-:W-:-:S04]  /*5300*/  FFMA.FTZ R6, R10, -UR16, R18 ;  /* 0x800000100a067c23 */ /* 0x010fc80008010012 */
[----:B------:R-:W1:Y:S01]  /*5310*/  I2F R11, R5 ;  /* 0x00000005000b7306 */ /* 0x000e620000201400 */
[----:B------:R-:W-:Y:S02]  /*5320*/  FFMA.FTZ R10, R33, -UR16, R25 ;  /* 0x80000010210a7c23 */ /* 0x000fe40008010019 */
[----:B--2---:R-:W-:-:S03]  /*5330*/  FFMA.FTZ R9, R12, -UR16, R27 ;  /* 0x800000100c097c23 */ /* 0x004fc6000801001b */
[----:B------:R-:W-:Y:S02]  /*5340*/  FSEL R84, R10, -INF , !P6 ;  /* 0xff8000000a547808 */ /* 0x000fe40007000000 */
[----:B------:R2:W3:Y:S01]  /*5350*/  I2F R5, R3 ;  /* 0x0000000300057306 */ /* 0x0004e20000201400 */
[----:B------:R-:W-:Y:S01]  /*5360*/  FSEL R100, R9, -INF , !P5 ;  /* 0xff80000009647808 */ /* 0x000fe20006800000 */
[----:B-1----:R-:W-:Y:S01]  /*5370*/  FFMA.FTZ R7, R11, -UR16, R17 ;  /* 0x800000100b077c23 */ /* 0x002fe20008010011 */
[----:B------:R-:W-:Y:S01]  /*5380*/  FSEL R17, R6, -INF , !P2 ;  /* 0xff80000006117808 */ /* 0x000fe20005000000 */
[----:B--2---:R-:W-:-:S03]  /*5390*/  FFMA.FTZ R3, R14, -UR16, R26 ;  /* 0x800000100e037c23 */ /* 0x004fc6000801001a */
[----:B------:R-:W-:Y:S01]  /*53a0*/  FSEL R14, R7, -INF , !P3 ;  /* 0xff800000070e7808 */ /* 0x000fe20005800000 */
[----:B---3--:R-:W-:Y:S01]  /*53b0*/  FFMA.FTZ R5, R5, -UR16, R19 ;  /* 0x8000001005057c23 */ /* 0x008fe20008010013 */
        /* <DEDUP_REMOVED lines=44> */
.L_x_1204:
[----:B------:R-:W-:Y:S05]  /*5680*/  BSYNC B0 ;  /* 0x0000000000007941 */ /* 0x000fea0003800000 */
.L_x_1203:
[----:B------:R-:W0:Y:S02]  /*5690*/  LDGDEPBAR ;  /* 0x00000000000079af */ /* 0x000e240000000000 */
.L_x_1202:
        /* <DEDUP_REMOVED lines=48> */
[----:B------:R1:W2:Y:S01]  /*59a0*/  MUFU.EX2 R135, R9 ;  /* 0x0000000900877308 */ /* 0x0002a20000000800 */
[----:B------:R-:W3:Y:S07]  /*59b0*/  LDSM.16.MT88.4 R32, [R209+0xa000] ;  /* 0x00a00000d120783b */ /* 0x000eee0000004200 */
[----:B------:R4:W-:Y:S01]  /*59c0*/  MUFU.EX2 R138, R6 ;  /* 0x00000006008a7308 */ /* 0x0009e20000000800 */
[----:B-1----:R-:W-:-:S07]  /*59d0*/  FFMA.FTZ R9, R15, c[0x0][0x23c], -R3 ;  /* 0x00008f000f097a23 */ /* 0x002fce0000010803 */
[----:B------:R1:W-:Y:S01]  /*59e0*/  MUFU.EX2 R139, R5 ;  /* 0x00000005008b7308 */ /* 0x0003e20000000800 */
[----:B--2---:R-:W-:Y:S01]  /*59f0*/  F2FP.BF16.PACK_AB R124, R135, R252 ;  /* 0x000000fc877c723e */ /* 0x004fe200000010ff */
[----:B----4-:R-:W-:-:S06]  /*5a00*/  FMUL.FTZ R6, R137, c[0x0][0x23c] ;  /* 0x00008f0089067a20 */ /* 0x010fcc0000410000 */
        /* <DEDUP_REMOVED lines=8> */
[----:B--2---:R-:W-:-:S05]  /*5a90*/  FFMA.FTZ R9, R44, c[0x0][0x23c], -R2 ;  /* 0x00008f002c097a23 */ /* 0x004fca0000010802 */
[----:B------:R2:W-:Y:S08]  /*5aa0*/  MUFU.EX2 R248, R0 ;  /* 0x0000000000f87308 */ /* 0x0005f00000000800 */
[----:B------:R-:W-:Y:S01]  /*5ab0*/  MUFU.EX2 R244, R9 ;  /* 0x0000000900f47308 */ /* 0x000fe20000000800 */
[----:B-1----:R-:W-:Y:S01]  /*5ac0*/  F2FP.BF16.PACK_AB R6, R11, R139 ;  /* 0x0000008b0b06723e */ /* 0x002fe200000010ff */
[----:B--2---:R-:W-:-:S06]  /*5ad0*/  FFMA.FTZ R0, R40, c[0x0][0x23c], -R2 ;  /* 0x00008f0028007a23 */ /* 0x004fcc0000010802 */
[----:B------:R-:W1:Y:S08]  /*5ae0*/  MUFU.EX2 R251, R3 ;  /* 0x0000000300fb7308 */ /* 0x000e700000000800 */
[----:B------:R2:W-:Y:S08]  /*5af0*/  MUFU.EX2 R249, R0 ;  /* 0x0000000000f97308 */ /* 0x0005f00000000800 */
[----:B------:R4:W5:Y:S01]  /*5b00*/  MUFU.EX2 R250, R4 ;  /* 0x0000000400fa7308 */ /* 0x0009620000000800 */
[----:B-1----:R-:W-:Y:S01]  /*5b10*/  F2FP.BF16.PACK_AB R126, R251, R140 ;  /* 0x0000008cfb7e723e */ /* 0x002fe200000010ff */
[----:B--2---:R-:W-:-:S02]  /*5b20*/  FFMA.FTZ R0, R29, c[0x0][0x23c], -R2 ;  /* 0x00008f001d007a23 */ /* 0x004fc40000010802 */
[----:B------:R-:W-:Y:S04]  /*5b30*/  LDSM.16.MT88.4 R28, [R213+0xb800] ;  /* 0x00b80000d51c783b */ /* 0x000fe80000004200 */
[----:B------:R1:W2:Y:S01]  /*5b40*/  MUFU.EX2 R133, R0 ;  /* 0x0000000000857308 */ /* 0x0002a20000000800 */
[----:B----4-:R-:W-:Y:S02]  /*5b50*/  F2FP.BF16.PACK_AB R4, R138, R132 ;  /* 0x000000848a04723e */ /* 0x010fe400000010ff */
[----:B-----5:R-:W-:Y:S02]  /*5b60*/  F2FP.BF16.PACK_AB R5, R248, R250 ;  /* 0x000000faf805723e */ /* 0x020fe400000010ff */
[----:B-1----:R-:W-:Y:S02]  /*5b70*/  FMNMX.FTZ R0, R130, R119, !PT ;  /* 0x0000007782007209 */ /* 0x002fe40007810000 */
[----:B--2---:R-:W-:-:S02]  /*5b80*/  F2FP.BF16.PACK_AB R7, R133, R249 ;  /* 0x000000f98507723e */ /* 0x004fc400000010ff */
[----:B------:R-:W-:-:S04]  /*5b90*/  FMNMX.FTZ R0, R103, R0, !PT ;  /* 0x0000000067007209 */ /* 0x000fc80007810000 */
[----:B------:R-:W-:Y:S01]  /*5ba0*/  FMNMX.FTZ R0, R101, R0, !PT ;  /* 0x0000000065007209 */ /* 0x000fe20007810000 */
[----:B---3--:R-:W-:Y:S03]  /*5bb0*/  HMMA.16816.F32.BF16 R148, R4, R32, RZ ;  /* 0x000000200494723c */ /* 0x008fe600000418ff */
        /* <DEDUP_REMOVED lines=43> */
[--C-:B------:R-:W-:Y:S01]  /*5e70*/  FFMA.FTZ R3, R130, c[0x0][0x23c], -R2.reuse ;  /* 0x00008f0082037a23 */ /* 0x100fe20000010802 */
[----:B------:R-:W-:Y:S01]  /*5e80*/  MOV R130, R135 ;  /* 0x0000008700827202 */ /* 0x000fe20000000f00 */
[----:B------:R-:W-:Y:S02]  /*5e90*/  HMMA.16816.F32.BF16 R92, R4, R50, RZ ;  /* 0x00000032045c723c */ /* 0x000fe400000418ff */
[----:B------:R1:W-:Y:S01]  /*5ea0*/  MUFU.EX2 R243, R3 ;  /* 0x0000000300f37308 */ /* 0x0003e20000000800 */
[----:B--2---:R-:W-:Y:S01]  /*5eb0*/  FMNMX.FTZ R135, R0, R8, !PT ;  /* 0x0000000800877209 */ /* 0x004fe20007810000 */
[----:B------:R-:W-:-:S03]  /*5ec0*/  FFMA.FTZ R0, R119, c[0x0][0x23c], -R2 ;  /* 0x00008f0077007a23 */ /* 0x000fc60000010802 */
[----:B------:R-:W-:Y:S01]  /*5ed0*/  FSETP.NEU.FTZ.AND P1, PT, R135, -INF , PT ;  /* 0xff8000008700780b */ /* 0x000fe20003f3d000 */
[C---:B------:R-:W-:Y:S02]  /*5ee0*/  HMMA.16816.F32.BF16 R108, R4.reuse, R70, RZ ;  /* 0x00000046046c723c */ /* 0x040fe400000418ff */
        /* <DEDUP_REMOVED lines=32> */
[----:B-1----:R-:W-:Y:S01]  /*60f0*/  FFMA.FTZ R3, R129, c[0x0][0x23c], -R2 ;  /* 0x00008f0081037a23 */ /* 0x002fe20000010802 */
[----:B------:R-:W-:-:S03]  /*6100*/  MOV R129, R139 ;  /* 0x0000008b00817202 */ /* 0x000fc60000000f00 */
[----:B------:R1:W-:Y:S03]  /*6110*/  MUFU.EX2 R207, R3 ;  /* 0x0000000300cf7308 */ /* 0x0003e60000000800 */
[----:B------:R-:W-:Y:S07]  /*6120*/  HMMA.16816.F32.BF16 R124, R124, R30, R4 ;  /* 0x0000001e7c7c723c */ /* 0x000fee0000041804 */
[----:B---3--:R-:W-:-:S02]  /*6130*/  F2FP.BF16.PACK_AB R4, R240, R243 ;  /* 0x000000f3f004723e */ /* 0x008fc400000010ff */
[----:B--2---:R-:W-:Y:S02]  /*6140*/  F2FP.BF16.PACK_AB R6, R242, R241 ;  /* 0x000000f1f206723e */ /* 0x004fe400000010ff */
[----:B----4-:R-:W-:Y:S01]  /*6150*/  F2FP.BF16.PACK_AB R5, R238, R239 ;  /* 0x000000efee05723e */ /* 0x010fe200000010ff */
[----:B-1----:R-:W-:Y:S01]  /*6160*/  FFMA.FTZ R3, R116, c[0x0][0x23c], -R2 ;  /* 0x00008f0074037a23 */ /* 0x002fe20000010802 */
[----:B-----5:R-:W-:-:S03]  /*6170*/  F2FP.BF16.PACK_AB R7, R237, R236 ;  /* 0x000000eced07723e */ /* 0x020fc600000010ff */
[----:B------:R1:W2:Y:S04]  /*6180*/  MUFU.EX2 R206, R3 ;  /* 0x0000000300ce7308 */ /* 0x0002a80000000800 */
[C---:B------:R-:W-:Y:S08]  /*6190*/  HMMA.16816.F32.BF16 R144, R4.reuse, R32, RZ ;  /* 0x000000200490723c */ /* 0x040ff000000418ff */
[----:B------:R-:W-:Y:S01]  /*61a0*/  HMMA.16816.F32.BF16 R200, R4, R34, RZ ;  /* 0x0000002204c8723c */ /* 0x000fe200000418ff */
[----:B-1----:R-:W-:-:S02]  /*61b0*/  FFMA.FTZ R3, R85, c[0x0][0x23c], -R2 ;  /* 0x00008f0055037a23 */ /* 0x002fc40000010802 */
[----:B------:R-:W-:-:S05]  /*61c0*/  FFMA.FTZ R2, R84, c[0x0][0x23c], -R2 ;  /* 0x00008f0054027a23 */ /* 0x000fca0000010802 */
[C---:B------:R-:W-:Y:S01]  /*61d0*/  HMMA.16816.F32.BF16 R32, R4.reuse, R36, RZ ;  /* 0x000000240420723c */ /* 0x040fe200000418ff */
[----:B------:R1:W-:Y:S06]  /*61e0*/  MUFU.EX2 R205, R3 ;  /* 0x0000000300cd7308 */ /* 0x0003ec0000000800 */
[----:B------:R-:W-:Y:S01]  /*61f0*/  MOV R37, R138 ;  /* 0x0000008a00257202 */ /* 0x000fe20000000f00 */
[C---:B------:R-:W-:Y:S01]  /*6200*/  HMMA.16816.F32.BF16 R160, R4.reuse, R24, RZ ;  /* 0x0000001804a0723c */ /* 0x040fe200000418ff */
[----:B------:R3:W-:Y:S07]  /*6210*/  MUFU.EX2 R204, R2 ;  /* 0x0000000200cc7308 */ /* 0x0007ee0000000800 */
[----:B------:R-:W-:Y:S01]  /*6220*/  HMMA.16816.F32.BF16 R196, R4, R26, RZ ;  /* 0x0000001a04c4723c */ /* 0x000fe200000418ff */
[----:B-1----:R-:W-:-:S07]  /*6230*/  IMAD.MOV.U32 R3, RZ, RZ, R133 ;  /* 0x000000ffff037224 */ /* 0x002fce00078e0085 */
[----:B------:R-:W-:Y:S01]  /*6240*/  HMMA.16816.F32.BF16 R24, R4, R52, RZ ;  /* 0x000000340418723c */ /* 0x000fe200000418ff */
[----:B---3--:R-:W-:Y:S01]  /*6250*/  FFMA.FTZ R2, R128, c[0x0][0x23c], -R0 ;  /* 0x00008f0080027a23 */ /* 0x008fe20000010800 */
[----:B--2---:R-:W-:-:S03]  /*6260*/  F2FP.BF16.PACK_AB R128, R206, R207 ;  /* 0x000000cfce80723e */ /* 0x004fc600000010ff */
[----:B------:R1:W-:Y:S02]  /*6270*/  MUFU.EX2 R139, R2 ;  /* 0x00000002008b7308 */ /* 0x0003e40000000800 */
[----:B------:R-:W-:Y:S01]  /*6280*/  MOV R53, R11 ;  /* 0x0000000b00357202 */ /* 0x000fe20000000f00 */
[C---:B------:R-:W-:Y:S08]  /*6290*/  HMMA.16816.F32.BF16 R192, R4.reuse, R38, RZ ;  /* 0x0000002604c0723c */ /* 0x040ff000000418ff */
[----:B------:R-:W-:Y:S01]  /*62a0*/  HMMA.16816.F32.BF16 R188, R4, R54, RZ ;  /* 0x0000003604bc723c */ /* 0x000fe200000418ff */
[----:B-1----:R-:W-:-:S07]  /*62b0*/  FFMA.FTZ R2, R87, c[0x0][0x23c], -R0 ;  /* 0x00008f0057027a23 */ /* 0x002fce0000010800 */
[C---:B------:R-:W-:Y:S01]  /*62c0*/  HMMA.16816.F32.BF16 R8, R4.reuse, R64, RZ ;  /* 0x000000400408723c */ /* 0x040fe200000418ff */
[----:B------:R1:W2:Y:S07]  /*62d0*/  MUFU.EX2 R138, R2 ;  /* 0x00000002008a7308 */ /* 0x0002ae0000000800 */
[C---:B------:R-:W-:Y:S08]  /*62e0*/  HMMA.16816.F32.BF16 R184, R4.reuse, R66, RZ ;  /* 0x0000004204b8723c */ /* 0x040ff000000418ff */
[----:B------:R-:W-:Y:S01]  /*62f0*/  HMMA.16816.F32.BF16 R180, R4, R50, RZ ;  /* 0x0000003204b4723c */ /* 0x000fe200000418ff */
[----:B-1----:R-:W-:-:S02]  /*6300*/  FFMA.FTZ R2, R86, c[0x0][0x23c], -R0 ;  /* 0x00008f0056027a23 */ /* 0x002fc40000010800 */
[----:B------:R-:W-:Y:S02]  /*6310*/  FFMA.FTZ R0, R100, c[0x0][0x23c], -R0 ;  /* 0x00008f0064007a23 */ /* 0x000fe40000010800 */
[----:B------:R1:W-:Y:S03]  /*6320*/  MUFU.EX2 R133, R2 ;  /* 0x0000000200857308 */ /* 0x0003e60000000800 */
[C---:B------:R-:W-:Y:S08]  /*6330*/  HMMA.16816.F32.BF16 R84, R4.reuse, R48, RZ ;  /* 0x000000300454723c */ /* 0x040ff000000418ff */
[----:B------:R-:W-:Y:S01]  /*6340*/  HMMA.16816.F32.BF16 R100, R4, R68, RZ ;  /* 0x000000440464723c */ /* 0x000fe200000418ff */
[----:B-1----:R-:W-:-:S02]  /*6350*/  MOV R2, R132 ;  /* 0x0000008400027202 */ /* 0x002fc40000000f00 */
[----:B------:R1:W3:Y:S05]  /*6360*/  MUFU.EX2 R132, R0 ;  /* 0x0000000000847308 */ /* 0x0002ea0000000800 */
[C---:B------:R-:W-:Y:S08]  /*6370*/  HMMA.16816.F32.BF16 R176, R4.reuse, R70, RZ ;  /* 0x0000004604b0723c */ /* 0x040ff000000418ff */
[----:B------:R-:W-:Y:S01]  /*6380*/  HMMA.16816.F32.BF16 R116, R4, R80, RZ ;  /* 0x000000500474723c */ /* 0x000fe200000418ff */
[----:B-1----:R-:W-:-:S07]  /*6390*/  FADD.FTZ R0, R243, R240 ;  /* 0x000000f0f3007221 */ /* 0x002fce0000010000 */
[----:B------:R-:W-:Y:S01]  /*63a0*/  HMMA.16816.F32.BF16 R140, R4, R82, RZ ;  /* 0x00000052048c723c */ /* 0x000fe200000418ff */
[----:B------:R-:W-:-:S06]  /*63b0*/  FADD.FTZ R0, R241, R0 ;  /* 0x00000000f1007221 */ /* 0x000fcc0000010000 */
[----:B------:R-:W-:Y:S01]  /*63c0*/  MOV R4, R129 ;  /* 0x0000008100047202 */ /* 0x000fe20000000f00 */
[----:B------:R-:W-:Y:S01]  /*63d0*/  IMAD.MOV.U32 R6, RZ, RZ, R130 ;  /* 0x000000ffff067224 */ /* 0x000fe200078e0082 */
[----:B------:R-:W-:Y:S01]  /*63e0*/  MOV R7, R131 ;  /* 0x0000008300077202 */ /* 0x000fe20000000f00 */
[----:B------:R-:W-:Y:S01]  /*63f0*/  IMAD.MOV.U32 R5, RZ, RZ, R37 ;  /* 0x000000ffff057224 */ /* 0x000fe200078e0025 */
[----:B--2---:R-:W-:Y:S02]  /*6400*/  F2FP.BF16.PACK_AB R129, R138, R139 ;  /* 0x0000008b8a81723e */ /* 0x004fe400000010ff */
[----:B------:R-:W-:Y:S01]  /*6410*/  F2FP.BF16.PACK_AB R130, R204, R205 ;  /* 0x000000cdcc82723e */ /* 0x000fe200000010ff */
[----:B------:R-:W-:Y:S01]  /*6420*/  FADD.FTZ R2, R2, R5 ;  /* 0x0000000502027221 */ /* 0x000fe20000010000 */
[----:B---3--:R-:W-:Y:S01]  /*6430*/  F2FP.BF16.PACK_AB R131, R132, R133 ;  /* 0x000000858483723e */ /* 0x008fe200000010ff */
[----:B------:R-:W-:Y:S02]  /*6440*/  FADD.FTZ R5, R250, R248 ;  /* 0x000000f8fa057221 */ /* 0x000fe40000010000 */
[----:B------:R-:W-:-:S02]  /*6450*/  FADD.FTZ R2, R4, R2 ;  /* 0x0000000204027221 */ /* 0x000fc40000010000 */
[----:B------:R-:W-:Y:S02]  /*6460*/  FADD.FTZ R5, R249, R5 ;  /* 0x00000005f9057221 */ /* 0x000fe40000010000 */
[----:B------:R-:W-:Y:S01]  /*6470*/  HMMA.16816.F32.BF16 R36, R128, R12, R32 ;  /* 0x0000000c8024723c */ /* 0x000fe20000041820 */
[----:B------:R-:W-:-:S04]  /*6480*/  FADD.FTZ R4, R242, R0 ;  /* 0x00000000f2047221 */ /* 0x000fc80000010000 */
[----:B------:R-:W-:Y:S02]  /*6490*/  FADD.FTZ R4, R207, R4 ;  /* 0x00000004cf047221 */ /* 0x000fe40000010000 */
[----:B------:R-:W-:Y:S01]  /*64a0*/  MOV R35, R3 ;  /* 0x0000000300237202 */ /* 0x000fe20000000f00 */
[----:B------:R-:W-:Y:S01]  /*64b0*/  FADD.FTZ R3, R239, R238 ;  /* 0x000000eeef037221 */ /* 0x000fe20000010000 */
[----:B------:R-:W-:Y:S01]  /*64c0*/  MOV R34, R53 ;  /* 0x0000003500227202 */ /* 0x000fe20000000f00 */
        /* <DEDUP_REMOVED lines=22> */
[----:B------:R-:W-:Y:S01]  /*6630*/  FADD.FTZ R249, R251, R2 ;  /* 0x00000002fbf97221 */ /* 0x000fe20000010000 */
[----:B------:R1:W-:Y:S01]  /*6640*/  STL [R1+0xc], R245 ;  /* 0x00000cf501007387 */ /* 0x0003e20000100800 */
[----:B------:R-:W-:-:S03]  /*6650*/  FADD.FTZ R248, R247, R0 ;  /* 0x00000000f7f87221 */ /* 0x000fc60000010000 */
[----:B------:R1:W-:Y:S02]  /*6660*/  STL [R1+0x8], R244 ;  /* 0x000008f401007387 */ /* 0x0003e40000100800 */
[C---:B------:R-:W-:Y:S02]  /*6670*/  HMMA.16816.F32.BF16 R68, R128.reuse, R20, R8 ;  /* 0x000000148044723c */ /* 0x040fe40000041808 */
[----:B------:R1:W-:Y:S04]  /*6680*/  STL [R1+0x4], R249 ;  /* 0x000004f901007387 */ /* 0x0003e80000100800 */
[----:B------:R1:W-:Y:S02]  /*6690*/  STL [R1], R248 ;  /* 0x000000f801007387 */ /* 0x0003e40000100800 */
        /* <DEDUP_REMOVED lines=12> */
[----:B------:R-:W3:Y:S04]  /*6760*/  LDL R35, [R1+0x10] ;  /* 0x0000100001237983 */ /* 0x000ee80000100800 */
[----:B------:R-:W4:Y:S01]  /*6770*/  LDL.64 R6, [R1+0x40] ;  /* 0x0000400001067983 */ /* 0x000f220000100a00 */
[----:B------:R-:W-:-:S03]  /*6780*/  UIADD3 UR17, UR7, -0x2, URZ ;  /* 0xfffffffe07117890 */ /* 0x000fc6000fffe03f */
[----:B------:R-:W1:Y:S01]  /*6790*/  S2R R250, SR_TID.X ;  /* 0x0000000000fa7919 */ /* 0x000e620000002100 */
[----:B------:R-:W-:Y:S02]  /*67a0*/  USHF.R.S32.HI UR5, URZ, 0x1f, UR17 ;  /* 0x0000001f3f057899 */ /* 0x000fe40008011411 */
[----:B------:R-:W-:Y:S01]  /*67b0*/  UIMAD UR4, UR11, UR17, URZ ;  /* 0x000000110b0472a4 */ /* 0x000fe2000f8e023f */
[----:B------:R-:W-:Y:S01]  /*67c0*/  IMAD.U32 R2, RZ, RZ, UR17 ;  /* 0x00000011ff027e24 */ /* 0x000fe2000f8e00ff */
[----:B------:R-:W-:Y:S02]  /*67d0*/  UISETP.GT.AND UP0, UPT, UR17, UR8, UPT ;  /* 0x000000081100728c */ /* 0x000fe4000bf04270 */
[----:B------:R-:W-:Y:S01]  /*67e0*/  UIMAD UR4, UR5, UR12, UR4 ;  /* 0x0000000c050472a4 */ /* 0x000fe2000f8e0204 */
[----:B-1----:R-:W-:-:S05]  /*67f0*/  IMAD.SHL.U32 R250, R250, 0x2, RZ ;  /* 0x00000002fafa7824 */ /* 0x002fca00078e00ff */
[----:B------:R-:W-:Y:S01]  /*6800*/  LOP3.LUT R250, R250, 0x6, RZ, 0xc0, !PT ;  /* 0x00000006fafa7812 */ /* 0x000fe200078ec0ff */
[----:B------:R-:W-:Y:S01]  /*6810*/  BAR.SYNC.DEFER_BLOCKING 0x0 ;  /* 0x0000000000007b1d */ /* 0x000fe20000010000 */
[----:B--2---:R-:W-:Y:S02]  /*6820*/  ISETP.GE.AND P3, PT, R32, c[0x0][0x220], PT ;  /* 0x0000880020007a0c */ /* 0x004fe40003f66270 */
[----:B---3--:R-:W-:Y:S01]  /*6830*/  ISETP.GE.AND P2, PT, R35, c[0x0][0x220], PT ;  /* 0x0000880023007a0c */ /* 0x008fe20003f46270 */
[----:B----4-:R-:W-:-:S10]  /*6840*/  IMAD.WIDE.U32 R2, R2, UR12, R6 ;  /* 0x0000000c02027c25 */ /* 0x010fd4000f8e0006 */
[----:B------:R-:W-:Y:S01]  /*6850*/  @P3 STS.128 [R223+0xa000], RZ ;  /* 0x00a000ffdf003388 */ /* 0x000fe20000000c00 */
[----:B------:R-:W-:Y:S02]  /*6860*/  IADD3 R3, R3, UR4, RZ ;  /* 0x0000000403037c10 */ /* 0x000fe4000fffe0ff */
[C---:B------:R-:W-:Y:S02]  /*6870*/  IADD3 R0, P0, R2.reuse, UR14, RZ ;  /* 0x0000000e02007c10 */ /* 0x040fe4000ff1e0ff */
[C---:B------:R-:W-:Y:S02]  /*6880*/  @!P3 LEA R10, P5, R2.reuse, c[0x0][0x170], 0x1 ;  /* 0x00005c00020aba11 */ /* 0x040fe400078a08ff */
[----:B------:R-:W-:Y:S02]  /*6890*/  @!P2 LEA R6, P1, R2, c[0x0][0x170], 0x1 ;  /* 0x00005c000206aa11 */ /* 0x000fe400078208ff */
[----:B------:R-:W-:Y:S02]  /*68a0*/  IADD3.X R5, R3, UR13, RZ, P0, !PT ;  /* 0x0000000d03057c10 */ /* 0x000fe400087fe4ff */
[----:B------:R-:W-:-:S02]  /*68b0*/  @!P3 LEA R8, P4, R0, c[0x0][0x170], 0x1 ;  /* 0x00005c000008ba11 */ /* 0x000fc400078808ff */
        /* <DEDUP_REMOVED lines=16> */
[----:B------:R-:W-:Y:S01]  /*69c0*/  @P3 STS.128 [R223+0xa800], RZ ;  /* 0x00a800ffdf003388 */ /* 0x000fe20000000c00 */
[--C-:B------:R-:W-:Y:S01]  /*69d0*/  IMAD.IADD R2, R226, 0x1, -R0.reuse ;  /* 0x00000001e2027824 */ /* 0x100fe200078e0a00 */
[C---:B------:R-:W-:Y:S02]  /*69e0*/  ISETP.GE.AND P0, PT, R0.reuse, R235, PT ;  /* 0x000000eb0000720c */ /* 0x040fe40003f06270 */
[----:B------:R-:W-:Y:S01]  /*69f0*/  @!PT LDS RZ, [RZ] ;  /* 0x00000000fffff984 */ /* 0x000fe20000000800 */
[----:B------:R-:W-:Y:S01]  /*6a00*/  @!PT LDS RZ, [RZ] ;  /* 0x00000000fffff984 */ /* 0x000fe20000000800 */
[----:B------:R-:W-:Y:S01]  /*6a10*/  @!PT LDS RZ, [RZ] ;  /* 0x00000000fffff984 */ /* 0x000fe20000000800 */
[----:B------:R1:W-:Y:S01]  /*6a20*/  @!P3 LDGSTS.E.BYPASS.LTC128B.128 [R223+0xa800], [R8.64] ;  /* 0x0a80000008dfbfae */ /* 0x0003e2000b901d52 */
[C---:B------:R-:W-:Y:S02]  /*6a30*/  ISETP.GE.AND P6, PT, R0.reuse, R234, PT ;  /* 0x000000ea0000720c */ /* 0x040fe40003fc6270 */
[----:B------:R-:W-:Y:S01]  /*6a40*/  IABS R3, R2 ;  /* 0x0000000200037213 */ /* 0x000fe20000000000 */
[----:B------:R-:W-:Y:S01]  /*6a50*/  @P2 STS.128 [R223+0xb800], RZ ;  /* 0x00b800ffdf002388 */ /* 0x000fe20000000c00 */
[----:B------:R-:W-:Y:S01]  /*6a60*/  IMAD.IADD R2, R225, 0x1, -R0 ;  /* 0x00000001e1027824 */ /* 0x000fe200078e0a00 */
[----:B------:R-:W-:-:S02]  /*6a70*/  ISETP.LT.OR P0, PT, R0, R230, P0 ;  /* 0x000000e60000720c */ /* 0x000fc40000701670 */
[----:B------:R-:W-:Y:S01]  /*6a80*/  @!PT LDS RZ, [RZ] ;  /* 0x00000000fffff984 */ /* 0x000fe20000000800 */
[----:B------:R-:W-:Y:S01]  /*6a90*/  @!PT LDS RZ, [RZ] ;  /* 0x00000000fffff984 */ /* 0x000fe20000000800 */
[----:B------:R-:W-:Y:S01]  /*6aa0*/  @!PT LDS RZ, [RZ] ;  /* 0x00000000fffff984 */ /* 0x000fe20000000800 */
[----:B------:R2:W-:Y:S01]  /*6ab0*/  @!P2 LDGSTS.E.BYPASS.LTC128B.128 [R223+0xb800], [R4.64+0x80] ;  /* 0x0b80008004dfafae */ /* 0x0005e2000b901d52 */
[----:B------:R-:W-:Y:S02]  /*6ac0*/  ISETP.LT.OR P6, PT, R0, R229, P6 ;  /* 0x000000e50000720c */ /* 0x000fe400037c1670 */
[----:B------:R-:W-:Y:S01]  /*6ad0*/  IABS R2, R2 ;  /* 0x0000000200027213 */ /* 0x000fe20000000000 */
[----:B------:R-:W-:Y:S04]  /*6ae0*/  LDSM.16.M88.4 R24, [R208+0x8800] ;  /* 0x00880000d018783b */ /* 0x000fe80000000200 */
[----:B------:R-:W-:Y:S04]  /*6af0*/  LDSM.16.M88.4 R20, [R208+0x8000] ;  /* 0x00800000d014783b */ /* 0x000fe80000000200 */
[----:B------:R-:W-:Y:S04]  /*6b00*/  LDSM.16.M88.4 R32, [R222] ;  /* 0x00000000de20783b */ /* 0x000fe80000000200 */
[----:B------:R-:W3:Y:S04]  /*6b10*/  LDSM.16.M88.4 R12, [R210] ;  /* 0x00000000d20c783b */ /* 0x000ee80000000200 */
[----:B-1----:R-:W1:Y:S04]  /*6b20*/  LDSM.16.M88.4 R8, [R210+0x2000] ;  /* 0x00200000d208783b */ /* 0x002e680000000200 */
[----:B------:R-:W-:Y:S04]  /*6b30*/  LDSM.16.M88.4 R28, [R219] ;  /* 0x00000000db1c783b */ /* 0x000fe80000000200 */
[----:B--2---:R-:W2:Y:S04]  /*6b40*/  LDSM.16.M88.4 R4, [R212+0x2000] ;  /* 0x00200000d404783b */ /* 0x004ea80000000200 */
[----:B------:R-:W0:Y:S01]  /*6b50*/  LDGDEPBAR ;  /* 0x00000000000079af */ /* 0x000e220000000000 */
[----:B---3--:R-:W-:Y:S08]  /*6b60*/  HMMA.16816.F32.BF16 R184, R12, R20, RZ ;  /* 0x000000140cb8723c */ /* 0x008ff000000418ff */
[C---:B-1----:R-:W-:Y:S08]  /*6b70*/  HMMA.16816.F32.BF16 R180, R8.reuse, R26, RZ ;  /* 0x0000001a08b4723c */ /* 0x042ff000000418ff */
[C---:B------:R-:W-:Y:S08]  /*6b80*/  HMMA.16816.F32.BF16 R16, R8.reuse, R24, RZ ;  /* 0x000000180810723c */ /* 0x040ff000000418ff */
[C---:B------:R-:W-:Y:S08]  /*6b90*/  HMMA.16816.F32.BF16 R140, R8.reuse, R22, RZ ;  /* 0x00000016088c723c */ /* 0x040ff000000418ff */
[----:B------:R-:W-:Y:S01]  /*6ba0*/  HMMA.16816.F32.BF16 R176, R8, R20, RZ ;  /* 0x0000001408b0723c */ /* 0x000fe200000418ff */
[----:B------:R-:W1:Y:S07]  /*6bb0*/  LDSM.16.M88.4 R8, [R212] ;  /* 0x00000000d408783b */ /* 0x000e6e0000000200 */
[----:B--2---:R-:W-:Y:S08]  /*6bc0*/  HMMA.16816.F32.BF16 R204, R4, R34, R180 ;  /* 0x0000002204cc723c */ /* 0x004ff000000418b4 */
[C---:B------:R-:W-:Y:S08]  /*6bd0*/  HMMA.16816.F32.BF16 R180, R12.reuse, R22, RZ ;  /* 0x000000160cb4723c */ /* 0x040ff000000418ff */
[----:B------:R-:W-:Y:S08]  /*6be0*/  HMMA.16816.F32.BF16 R20, R12, R24, RZ ;  /* 0x000000180c14723c */ /* 0x000ff000000418ff */
[C---:B------:R-:W-:Y:S01]  /*6bf0*/  HMMA.16816.F32.BF16 R236, R4.reuse, R32, R16 ;  /* 0x0000002004ec723c */ /* 0x040fe20000041810 */
[----:B------:R-:W-:Y:S07]  /*6c00*/  LDSM.16.M88.4 R16, [R218+0x2000] ;  /* 0x00200000da10783b */ /* 0x000fee0000000200 */
[----:B------:R-:W-:Y:S01]  /*6c10*/  HMMA.16816.F32.BF16 R240, R4, R30, R140 ;  /* 0x0000001e04f0723c */ /* 0x000fe2000004188c */
[----:B------:R-:W2:Y:S07]  /*6c20*/  LDSM.16.M88.4 R140, [R217+0x8800] ;  /* 0x00880000d98c783b */ /* 0x000eae0000000200 */
[----:B------:R-:W-:Y:S01]  /*6c30*/  HMMA.16816.F32.BF16 R12, R12, R26, RZ ;  /* 0x0000001a0c0c723c */ /* 0x000fe200000418ff */
[----:B------:R-:W-:Y:S07]  /*6c40*/  LDSM.16.M88.4 R24, [R215+0x800] ;  /* 0x00080000d718783b */ /* 0x000fee0000000200 */
[-C--:B------:R-:W-:Y:S01]  /*6c50*/  HMMA.16816.F32.BF16 R196, R4, R28.reuse, R176 ;  /* 0x0000001c04c4723c */ /* 0x080fe200000418b0 */
[----:B------:R-:W3:Y:S04]  /*6c60*/  LDSM.16.M88.4 R176, [R217+0x8000] ;  /* 0x00800000d9b0783b */ /* 0x000ee80000000200 */
[----:B------:R-:W4:Y:S03]  /*6c70*/  LDSM.16.M88.4 R4, [R218] ;  /* 0x00000000da04783b */ /* 0x000f260000000200 */
[C---:B-1----:R-:W-:Y:S08]  /*6c80*/  HMMA.16816.F32.BF16 R192, R8.reuse, R28, R184 ;  /* 0x0000001c08c0723c */ /* 0x042ff000000418b8 */
[C---:B------:R-:W-:Y:S01]  /*6c90*/  HMMA.16816.F32.BF16 R200, R8.reuse, R32, R20 ;  /* 0x0000002008c8723c */ /* 0x040fe20000041814 */
[----:B------:R-:W-:Y:S07]  /*6ca0*/  LDSM.16.M88.4 R20, [R215] ;  /* 0x00000000d714783b */ /* 0x000fee0000000200 */
[C---:B------:R-:W-:Y:S08]  /*6cb0*/  HMMA.16816.F32.BF16 R188, R8.reuse, R30, R180 ;  /* 0x0000001e08bc723c */ /* 0x040ff000000418b4 */
[----:B------:R-:W-:Y:S01]  /*6cc0*/  HMMA.16816.F32.BF16 R184, R8, R34, R12 ;  /* 0x0000002208b8723c */ /* 0x000fe2000004180c */
[----:B------:R-:W1:Y:S04]  /*6cd0*/  LDSM.16.M88.4 R8, [R216+0x2000] ;  /* 0x00200000d808783b */ /* 0x000e680000000200 */
[----:B------:R-:W5:Y:S03]  /*6ce0*/  LDSM.16.M88.4 R12, [R216] ;  /* 0x00000000d80c783b */ /* 0x000f660000000200 */
        /* <DEDUP_REMOVED lines=8> */
[----:B------:R-:W-:Y:S07]  /*6d70*/  LDSM.16.M88.4 R4, [R210+0x6000] ;  /* 0x00600000d204783b */ /* 0x000fee0000000200 */
[C---:B-1----:R-:W-:Y:S01]  /*6d80*/  HMMA.16816.F32.BF16 R200, R8.reuse, R24, R28 ;  /* 0x0000001808c8723c */ /* 0x042fe2000004181c */
[----:B------:R-:W1:Y:S07]  /*6d90*/  LDSM.16.M88.4 R28, [R208+0x9000] ;  /* 0x00900000d01c783b */ /* 0x000e6e0000000200 */
[C---:B------:R-:W-:Y:S08]  /*6da0*/  HMMA.16816.F32.BF16 R236, R8.reuse, R20, R180 ;  /* 0x0000001408ec723c */ /* 0x040ff000000418b4 */
[C---:B------:R-:W-:Y:S01]  /*6db0*/  HMMA.16816.F32.BF16 R204, R8.reuse, R22, R32 ;  /* 0x0000001608cc723c */ /* 0x040fe20000041820 */
[----:B------:R-:W-:Y:S07]  /*6dc0*/  LDSM.16.M88.4 R32, [R221] ;  /* 0x00000000dd20783b */ /* 0x000fee0000000200 */
[----:B------:R-:W-:Y:S01]  /*6dd0*/  HMMA.16816.F32.BF16 R180, R8, R26, R16 ;  /* 0x0000001a08b4723c */ /* 0x000fe20000041810 */
[----:B------:R-:W2:Y:S04]  /*6de0*/  LDSM.16.M88.4 R16, [R208+0x9800] ;  /* 0x00980000d010783b */ /* 0x000ea80000000200 */
[----:B------:R-:W3:Y:S03]  /*6df0*/  LDSM.16.M88.4 R8, [R210+0x4000] ;  /* 0x00400000d208783b */ /* 0x000ee60000000200 */
[C---:B-----5:R-:W-:Y:S08]  /*6e00*/  HMMA.16816.F32.BF16 R184, R12.reuse, R22, R176 ;  /* 0x000000160cb8723c */ /* 0x060ff000000418b0 */
[C---:B------:R-:W-:Y:S01]  /*6e10*/  HMMA.16816.F32.BF16 R188, R12.reuse, R20, R196 ;  /* 0x000000140cbc723c */ /* 0x040fe200000418c4 */
[----:B------:R-:W-:Y:S07]  /*6e20*/  LDSM.16.M88.4 R20, [R220] ;  /* 0x00000000dc14783b */ /* 0x000fee0000000200 */
[C---:B------:R-:W-:Y:S08]  /*6e30*/  HMMA.16816.F32.BF16 R176, R12.reuse, R24, R192 ;  /* 0x000000180cb0723c */ /* 0x040ff000000418c0 */
[----:B------:R-:W-:Y:S01]  /*6e40*/  HMMA.16816.F32.BF16 R140, R12, R26, R140 ;  /* 0x0000001a0c8c723c */ /* 0x000fe2000004188c */
[----:B------:R-:W4:Y:S07]  /*6e50*/  LDSM.16.M88.4 R12, [R212+0x6000] ;  /* 0x00600000d40c783b */ /* 0x000f2e0000000200 */
[C---:B-1----:R-:W-:Y:S08]  /*6e60*/  HMMA.16816.F32.BF16 R24, R4.reuse, R28, R236 ;  /* 0x0000001c0418723c */ /* 0x042ff000000418ec */
[C---:B------:R-:W-:Y:S08]  /*6e70*/  HMMA.16816.F32.BF16 R192, R4.reuse, R30, R204 ;  /* 0x0000001e04c0723c */ /* 0x040ff000000418cc */
[----:B--2---:R-:W-:Y:S08]  /*6e80*/  HMMA.16816.F32.BF16 R236, R4, R16, R200 ;  /* 0x0000001004ec723c */ /* 0x004ff000000418c8 */
[----:B---3--:R-:W-:Y:S08]  /*6e90*/  HMMA.16816.F32.BF16 R204, R8, R30, R184 ;  /* 0x0000001e08cc723c */ /* 0x008ff000000418b8 */
[----:B------:R-:W-:Y:S01]  /*6ea0*/  HMMA.16816.F32.BF16 R200, R4, R18, R180 ;  /* 0x0000001204c8723c */ /* 0x000fe200000418b4 */
[----:B------:R-:W-:Y:S07]  /*6eb0*/  LDSM.16.M88.4 R4, [R218+0x6000] ;  /* 0x00600000da04783b */ /* 0x000fee0000000200 */
[C---:B------:R-:W-:Y:S01]  /*6ec0*/  HMMA.16816.F32.BF16 R188, R8.reuse, R28, R188 ;  /* 0x0000001c08bc723c */ /* 0x040fe200000418bc */
[----:B------:R-:W-:Y:S07]  /*6ed0*/  LDSM.16.M88.4 R28, [R217+0x9800] ;  /* 0x00980000d91c783b */ /* 0x000fee0000000200 */
[C---:B------:R-:W-:Y:S08]  /*6ee0*/  HMMA.16816.F32.BF16 R196, R8.reuse, R16, R176 ;  /* 0x0000001008c4723c */ /* 0x040ff000000418b0 */
[----:B------:R-:W-:Y:S01]  /*6ef0*/  HMMA.16816.F32.BF16 R184, R8, R18, R140 ;  /* 0x0000001208b8723c */ /* 0x000fe2000004188c */
[----:B------:R-:W1:Y:S07]  /*6f00*/  LDSM.16.M88.4 R8, [R212+0x4000] ;  /* 0x00400000d408783b */ /* 0x000e6e0000000200 */
[C---:B----4-:R-:W-:Y:S01]  /*6f10*/  HMMA.16816.F32.BF16 R140, R12.reuse, R32, R24 ;  /* 0x000000200c8c723c */ /* 0x050fe20000041818 */
[----:B------:R-:W2:Y:S07]  /*6f20*/  LDSM.16.M88.4 R24, [R217+0x9000] ;  /* 0x00900000d918783b */ /* 0x000eae0000000200 */
        /* <DEDUP_REMOVED lines=10> */
[----:B------:R-:W1:Y:S07]  /*6fd0*/  LDSM.16.M88.4 R16, [R215+0x1000] ;  /* 0x00100000d710783b */ /* 0x000e6e0000000200 */
[C---:B------:R-:W-:Y:S08]  /*6fe0*/  HMMA.16816.F32.BF16 R184, R4.reuse, R24, R140 ;  /* 0x0000001804b8723c */ /* 0x040ff0000004188c */
[C---:B------:R-:W-:Y:S08]  /*6ff0*/  HMMA.16816.F32.BF16 R204, R4.reuse, R28, R180 ;  /* 0x0000001c04cc723c */ /* 0x040ff000000418b4 */
[----:B------:R-:W-:Y:S01]  /*7000*/  HMMA.16816.F32.BF16 R236, R4, R30, R176 ;  /* 0x0000001e04ec723c */ /* 0x000fe200000418b0 */
[----:B------:R-:W2:Y:S07]  /*7010*/  LDSM.16.M88.4 R4, [R216+0x6000] ;  /* 0x00600000d804783b */ /* 0x000eae0000000200 */
[C---:B---3--:R-:W-:Y:S01]  /*7020*/  HMMA.16816.F32.BF16 R20, R12.reuse, R24, R188 ;  /* 0x000000180c14723c */ /* 0x048fe200000418bc */
[----:B------:R3:W4:Y:S07]  /*7030*/  I2F R24, R3 ;  /* 0x0000000300187306 */ /* 0x00072e0000201400 */
[C---:B------:R-:W-:Y:S08]  /*7040*/  HMMA.16816.F32.BF16 R32, R12.reuse, R26, R32 ;  /* 0x0000001a0c20723c */ /* 0x040ff00000041820 */
[----:B------:R-:W-:Y:S01]  /*7050*/  HMMA.16816.F32.BF16 R192, R12, R28, R192 ;  /* 0x0000001c0cc0723c */ /* 0x000fe200000418c0 */
[----:B---3--:R-:W-:-:S05]  /*7060*/  IMAD.IADD R3, R224, 0x1, -R0 ;  /* 0x00000001e0037824 */ /* 0x008fca00078e0a00 */
[----:B------:R-:W-:Y:S02]  /*7070*/  IABS R3, R3 ;  /* 0x0000000300037213 */ /* 0x000fe40000000000 */
[----:B-1----:R-:W-:Y:S01]  /*7080*/  HMMA.16816.F32.BF16 R140, R8, R16, R20 ;  /* 0x00000010088c723c */ /* 0x002fe20000041814 */
[----:B------:R1:W3:Y:S07]  /*7090*/  I2F R20, R2 ;  /* 0x0000000200147306 */ /* 0x0002ee0000201400 */
[----:B------:R-:W-:Y:S08]  /*70a0*/  HMMA.16816.F32.BF16 R200, R12, R30, R200 ;  /* 0x0000001e0cc8723c */ /* 0x000ff000000418c8 */
[----:B--2---:R-:W-:Y:S01]  /*70b0*/  HMMA.16816.F32.BF16 R176, R4, R16, R184 ;  /* 0x0000001004b0723c */ /* 0x004fe200000418b8 */
[----:B-1----:R-:W-:Y:S01]  /*70c0*/  IMAD.IADD R2, R231, 0x1, -R0 ;  /* 0x00000001e7027824 */ /* 0x002fe200078e0a00 */
[----:B------:R-:W1:Y:S04]  /*70d0*/  I2F R16, R3 ;  /* 0x0000000300107306 */ /* 0x000e680000201400 */
[----:B------:R-:W-:-:S02]  /*70e0*/  IABS R2, R2 ;  /* 0x0000000200027213 */ /* 0x000fc40000000000 */
[----:B------:R-:W-:Y:S01]  /*70f0*/  HMMA.16816.F32.BF16 R196, R4, R18, R196 ;  /* 0x0000001204c4723c */ /* 0x000fe200000418c4 */
[----:B----4-:R-:W-:Y:S01]  /*7100*/  FFMA.FTZ R14, R24, -UR16, R140 ;  /* 0x80000010180e7c23 */ /* 0x010fe2000801008c */
[----:B------:R2:W4:Y:S01]  /*7110*/  I2F R12, R2 ;  /* 0x00000002000c7306 */ /* 0x0005220000201400 */
[----:B---3--:R-:W-:-:S03]  /*7120*/  FFMA.FTZ R17, R20, -UR16, R142 ;  /* 0x8000001014117c23 */ /* 0x008fc6000801008e */
[----:B------:R-:W-:Y:S02]  /*7130*/  FSEL R185, R14, -INF , !P0 ;  /* 0xff8000000eb97808 */ /* 0x000fe40004000000 */
[----:B------:R-:W-:Y:S01]  /*7140*/  HMMA.16816.F32.BF16 R180, R8, R18, R32 ;  /* 0x0000001208b4723c */ /* 0x000fe20000041820 */
[----:B------:R-:W-:Y:S02]  /*7150*/  FSEL R188, R17, -INF , !P6 ;  /* 0xff80000011bc7808 */ /* 0x000fe40007000000 */
[----:B------:R-:W-:-:S04]  /*7160*/  ISETP.GE.AND P6, PT, R0, R233, PT ;  /* 0x000000e90000720c */ /* 0x000fc80003fc6270 */
[----:B------:R-:W-:Y:S01]  /*7170*/  ISETP.LT.OR P6, PT, R0, R228, P6 ;  /* 0x000000e40000720c */ /* 0x000fe200037c1670 */
[----:B-1----:R-:W-:Y:S01]  /*7180*/  FFMA.FTZ R18, R16, -UR16, R176 ;  /* 0x8000001010127c23 */ /* 0x002fe200080100b0 */
[----:B--2---:R-:W-:Y:S01]  /*7190*/  IADD3 R2, R0, 0x1, RZ ;  /* 0x0000000100027810 */ /* 0x004fe20007ffe0ff */
[----:B----4-:R-:W-:-:S03]  /*71a0*/  FFMA.FTZ R19, R12, -UR16, R178 ;  /* 0x800000100c137c23 */ /* 0x010fc600080100b2 */
[----:B------:R-:W-:Y:S01]  /*71b0*/  FSEL R187, R18, -INF , !P6 ;  /* 0xff80000012bb7808 */ /* 0x000fe20007000000 */
[--C-:B------:R-:W-:Y:S01]  /*71c0*/  IMAD.IADD R3, R226, 0x1, -R2.reuse ;  /* 0x00000001e2037824 */ /* 0x100fe200078e0a02 */
[C---:B------:R-:W-:Y:S01]  /*71d0*/  ISETP.GE.AND P5, PT, R2.reuse, R235, PT ;  /* 0x000000eb0200720c */ /* 0x040fe20003fa6270 */
[--C-:B------:R-:W-:Y:S01]  /*71e0*/  IMAD.IADD R13, R225, 0x1, -R2.reuse ;  /* 0x00000001e10d7824 */ /* 0x100fe200078e0a02 */
[C---:B------:R-:W-:Y:S02]  /*71f0*/  ISETP.GE.AND P4, PT, R2.reuse, R234, PT ;  /* 0x000000ea0200720c */ /* 0x040fe40003f86270 */
[----:B------:R-:W-:Y:S02]  /*7200*/  IABS R3, R3 ;  /* 0x0000000300037213 */ /* 0x000fe40000000000 */
[C---:B------:R-:W-:Y:S02]  /*7210*/  ISETP.GE.AND P1, PT, R2.reuse, R233, PT ;  /* 0x000000e90200720c */ /* 0x040fe40003f26270 */
[----:B------:R-:W-:Y:S01]  /*7220*/  ISETP.GE.AND P0, PT, R2, R232, PT ;  /* 0x000000e80200720c */ /* 0x000fe20003f06270 */
[----:B------:R-:W-:Y:S01]  /*7230*/  IMAD.MOV.U32 R12, RZ, RZ, R3 ;  /* 0x000000ffff0c7224 */ /* 0x000fe200078e0003 */
[----:B------:R-:W-:Y:S01]  /*7240*/  IABS R3, R13 ;  /* 0x0000000d00037213 */ /* 0x000fe20000000000 */
[----:B------:R-:W-:Y:S01]  /*7250*/  IMAD.IADD R13, R224, 0x1, -R2 ;  /* 0x00000001e00d7824 */ /* 0x000fe200078e0a02 */
[C---:B------:R-:W-:Y:S01]  /*7260*/  ISETP.LT.OR P5, PT, R2.reuse, R230, P5 ;  /* 0x000000e60200720c */ /* 0x040fe20002fa1670 */
[----:B------:R1:W2:Y:S01]  /*7270*/  I2F R15, R12 ;  /* 0x0000000c000f7306 */ /* 0x0002a20000201400 */
[----:B------:R-:W-:-:S02]  /*7280*/  ISETP.LT.OR P4, PT, R2, R229, P4 ;  /* 0x000000e50200720c */ /* 0x000fc40002781670 */
[C---:B------:R-:W-:Y:S02]  /*7290*/  ISETP.LT.OR P1, PT, R2.reuse, R228, P1 ;  /* 0x000000e40200720c */ /* 0x040fe40000f21670 */
[----:B------:R-:W-:Y:S02]  /*72a0*/  ISETP.LT.OR P0, PT, R2, R227, P0 ;  /* 0x000000e30200720c */ /* 0x000fe40000701670 */
[----:B------:R-:W-:-:S04]  /*72b0*/  ISETP.GE.AND P6, PT, R0, R232, PT ;  /* 0x000000e80000720c */ /* 0x000fc80003fc6270 */
[----:B------:R-:W-:-:S04]  /*72c0*/  ISETP.LT.OR P6, PT, R0, R227, P6 ;  /* 0x000000e30000720c */ /* 0x000fc800037c1670 */
[----:B------:R-:W-:Y:S01]  /*72d0*/  FSEL R186, R19, -INF , !P6 ;  /* 0xff80000013ba7808 */ /* 0x000fe20007000000 */
[----:B-1----:R-:W-:Y:S01]  /*72e0*/  IMAD.MOV.U32 R12, RZ, RZ, R3 ;  /* 0x000000ffff0c7224 */ /* 0x002fe200078e0003 */
[----:B------:R-:W-:Y:S01]  /*72f0*/  IABS R3, R13 ;  /* 0x0000000d00037213 */ /* 0x000fe20000000000 */
[----:B--2---:R-:W-:Y:S02]  /*7300*/  FFMA.FTZ R16, R15, -UR16, R141 ;  /* 0x800000100f107c23 */ /* 0x004fe4000801008d */
[----:B------:R1:W2:Y:S03]  /*7310*/  I2F R14, R12 ;  /* 0x0000000c000e7306 */ /* 0x0002a60000201400 */
[----:B------:R-:W-:-:S05]  /*7320*/  FSEL R133, R16, -INF , !P5 ;  /* 0xff80000010857808 */ /* 0x000fca0006800000 */
[----:B------:R3:W4:Y:S01]  /*7330*/  I2F R13, R3 ;  /* 0x00000003000d7306 */ /* 0x0007220000201400 */
[----:B-1----:R-:W-:Y:S01]  /*7340*/  IMAD.IADD R12, R231, 0x1, -R2 ;  /* 0x00000001e70c7824 */ /* 0x002fe200078e0a02 */
[----:B------:R-:W-:Y:S01]  /*7350*/  IADD3 R2, R0, 0x8, RZ ;  /* 0x0000000800027810 */ /* 0x000fe20007ffe0ff */
[----:B--2---:R-:W-:-:S03]  /*7360*/  FFMA.FTZ R15, R14, -UR16, R143 ;  /* 0x800000100e0f7c23 */ /* 0x004fc6000801008f */
[----:B------:R-:W-:Y:S01]  /*7370*/  IABS R12, R12 ;  /* 0x0000000c000c7213 */ /* 0x000fe20000000000 */
[--C-:B------:R-:W-:Y:S01]  /*7380*/  IMAD.IADD R14, R224, 0x1, -R2.reuse ;  /* 0x00000001e00e7824 */ /* 0x100fe200078e0a02 */
[----:B------:R-:W-:Y:S01]  /*7390*/  FSEL R139, R15, -INF , !P4 ;  /* 0xff8000000f8b7808 */ /* 0x000fe20006000000 */
[--C-:B---3--:R-:W-:Y:S01]  /*73a0*/  IMAD.IADD R3, R226, 0x1, -R2.reuse ;  /* 0x00000001e2037824 */ /* 0x108fe200078e0a02 */
[----:B------:R1:W2:Y:S01]  /*73b0*/  I2F R23, R12 ;  /* 0x0000000c00177306 */ /* 0x0002a20000201400 */
[----:B----4-:R-:W-:Y:S01]  /*73c0*/  FFMA.FTZ R18, R13, -UR16, R177 ;  /* 0x800000100d127c23 */ /* 0x010fe200080100b1 */
[----:B------:R-:W-:Y:S01]  /*73d0*/  ISETP.GE.AND P6, PT, R2, R235, PT ;  /* 0x000000eb0200720c */ /* 0x000fe20003fc6270 */
[----:B------:R-:W-:Y:S01]  /*73e0*/  IMAD.IADD R17, R231, 0x1, -R2 ;  /* 0x00000001e7117824 */ /* 0x000fe200078e0a02 */
[----:B------:R-:W-:Y:S02]  /*73f0*/  IABS R3, R3 ;  /* 0x0000000300037213 */ /* 0x000fe40000000000 */
[----:B------:R-:W-:-:S02]  /*7400*/  FSEL R184, R18, -INF , !P1 ;  /* 0xff80000012b87808 */ /* 0x000fc40004800000 */
[----:B------:R-:W3:Y:S01]  /*7410*/  I2F R20, R3 ;  /* 0x0000000300147306 */ /* 0x000ee20000201400 */
[C---:B------:R-:W-:Y:S02]  /*7420*/  ISETP.GE.AND P5, PT, R2.reuse, R234, PT ;  /* 0x000000ea0200720c */ /* 0x040fe40003fa6270 */
[C---:B------:R-:W-:Y:S02]  /*7430*/  ISETP.GE.AND P4, PT, R2.reuse, R233, PT ;  /* 0x000000e90200720c */ /* 0x040fe40003f86270 */
[C---:B------:R-:W-:Y:S02]  /*7440*/  ISETP.GE.AND P1, PT, R2.reuse, R232, PT ;  /* 0x000000e80200720c */ /* 0x040fe40003f26270 */
[C---:B------:R-:W-:Y:S01]  /*7450*/  ISETP.LT.OR P6, PT, R2.reuse, R230, P6 ;  /* 0x000000e60200720c */ /* 0x040fe200037c1670 */
[----:B-1----:R-:W-:Y:S01]  /*7460*/  IMAD.IADD R12, R225, 0x1, -R2 ;  /* 0x00000001e10c7824 */ /* 0x002fe200078e0a02 */
[C---:B------:R-:W-:Y:S01]  /*7470*/  ISETP.LT.OR P5, PT, R2.reuse, R229, P5 ;  /* 0x000000e50200720c */ /* 0x040fe20002fa1670 */
[----:B--2---:R-:W-:Y:S01]  /*7480*/  FFMA.FTZ R19, R23, -UR16, R179 ;  /* 0x8000001017137c23 */ /* 0x004fe200080100b3 */
[----:B------:R-:W-:-:S02]  /*7490*/  ISETP.LT.OR P4, PT, R2, R228, P4 ;  /* 0x000000e40200720c */ /* 0x000fc40002781670 */
[----:B------:R-:W-:Y:S02]  /*74a0*/  IABS R12, R12 ;  /* 0x0000000c000c7213 */ /* 0x000fe40000000000 */
[----:B------:R-:W-:Y:S01]  /*74b0*/  ISETP.LT.OR P1, PT, R2, R227, P1 ;  /* 0x000000e30200720c */ /* 0x000fe20000f21670 */
[----:B---3--:R-:W-:Y:S01]  /*74c0*/  FFMA.FTZ R20, R20, -UR16, R180 ;  /* 0x8000001014147c23 */ /* 0x008fe200080100b4 */
[----:B------:R-:W-:Y:S01]  /*74d0*/  IADD3 R3, R0, 0x9, RZ ;  /* 0x0000000900037810 */ /* 0x000fe20007ffe0ff */
[----:B------:R-:W-:Y:S01]  /*74e0*/  IMAD.MOV.U32 R13, RZ, RZ, R12 ;  /* 0x000000ffff0d7224 */ /* 0x000fe200078e000c */
[----:B------:R-:W-:Y:S02]  /*74f0*/  IABS R12, R14 ;  /* 0x0000000e000c7213 */ /* 0x000fe40000000000 */
[----:B------:R-:W-:Y:S01]  /*7500*/  FSEL R30, R20, -INF , !P6 ;  /* 0xff800000141e7808 */ /* 0x000fe20007000000 */
[----:B------:R1:W2:Y:S01]  /*7510*/  I2F R22, R13 ;  /* 0x0000000d00167306 */ /* 0x0002a20000201400 */
[----:B------:R-:W-:Y:S01]  /*7520*/  IMAD.IADD R18, R226, 0x1, -R3 ;  /* 0x00000001e2127824 */ /* 0x000fe200078e0a03 */
[----:B------:R-:W-:Y:S01]  /*7530*/  FSEL R138, R19, -INF , !P0 ;  /* 0xff800000138a7808 */ /* 0x000fe20004000000 */
[----:B------:R-:W-:Y:S01]  /*7540*/  IMAD.MOV.U32 R16, RZ, RZ, R12 ;  /* 0x000000ffff107224 */ /* 0x000fe200078e000c */
[----:B------:R-:W-:-:S02]  /*7550*/  ISETP.GE.AND P0, PT, R3, R235, PT ;  /* 0x000000eb0300720c */ /* 0x000fc40003f06270 */
[----:B------:R-:W-:Y:S01]  /*7560*/  IABS R2, R18 ;  /* 0x0000001200027213 */ /* 0x000fe20000000000 */
[----:B------:R-:W-:Y:S01]  /*7570*/  IMAD.IADD R18, R224, 0x1, -R3 ;  /* 0x00000001e0127824 */ /* 0x000fe200078e0a03 */
[----:B------:R3:W4:Y:S01]  /*7580*/  I2F R21, R16 ;  /* 0x0000001000157306 */ /* 0x0007220000201400 */
[C---:B------:R-:W-:Y:S02]  /*7590*/  ISETP.GE.AND P6, PT, R3.reuse, R234, PT ;  /* 0x000000ea0300720c */ /* 0x040fe40003fc6270 */
[C---:B------:R-:W-:Y:S02]  /*75a0*/  ISETP.LT.OR P0, PT, R3.reuse, R230, P0 ;  /* 0x000000e60300720c */ /* 0x040fe40000701670 */
[----:B------:R-:W-:Y:S01]  /*75b0*/  ISETP.LT.OR P6, PT, R3, R229, P6 ;  /* 0x000000e50300720c */ /* 0x000fe200037c1670 */
[----:B-1----:R-:W1:Y:S01]  /*75c0*/  LDSM.16.M88.4 R12, [R215+0x1800] ;  /* 0x00180000d70c783b */ /* 0x002e620000000200 */
[----:B--2---:R-:W-:Y:S01]  /*75d0*/  FFMA.FTZ R22, R22, -UR16, R182 ;  /* 0x8000001016167c23 */ /* 0x004fe200080100b6 */
[----:B------:R-:W-:-:S04]  /*75e0*/  DEPBAR.LE SB0, 0x0 ;  /* 0x000080000000791a */ /* 0x000fc80000000000 */
[----:B------:R-:W-:Y:S02]  /*75f0*/  FSEL R31, R22, -INF , !P5 ;  /* 0xff800000161f7808 */ /* 0x000fe40006800000 */
[----:B---3--:R-:W-:Y:S01]  /*7600*/  IABS R16, R17 ;  /* 0x0000001100107213 */ /* 0x008fe20000000000 */
[----:B------:R-:W-:Y:S01]  /*7610*/  IMAD.MOV.U32 R17, RZ, RZ, R2 ;  /* 0x000000ffff117224 */ /* 0x000fe200078e0002 */
[----:B------:R-:W-:Y:S01]  /*7620*/  IADD3 R2, R0, 0x10, RZ ;  /* 0x0000001000027810 */ /* 0x000fe20007ffe0ff */
[----:B----4-:R-:W-:Y:S01]  /*7630*/  FFMA.FTZ R21, R21, -UR16, R196 ;  /* 0x8000001015157c23 */ /* 0x010fe200080100c4 */
[----:B------:R2:W-:Y:S01]  /*7640*/  I2F R25, R16 ;  /* 0x0000001000197306 */ /* 0x0005e20000201400 */
[----:B------:R-:W-:Y:S02]  /*7650*/  ISETP.GE.AND P5, PT, R3, R233, PT ;  /* 0x000000e90300720c */ /* 0x000fe40003fa6270 */
[----:B------:R-:W-:Y:S01]  /*7660*/  IMAD.IADD R19, R226, 0x1, -R2 ;  /* 0x00000001e2137824 */ /* 0x000fe200078e0a02 */
[----:B------:R-:W-:Y:S01]  /*7670*/  FSEL R132, R21, -INF , !P4 ;  /* 0xff80000015847808 */ /* 0x000fe20006000000 */
[----:B------:R-:W-:Y:S01]  /*7680*/  BAR.SYNC.DEFER_BLOCKING 0x0 ;  /* 0x0000000000007b1d */ /* 0x000fe20000010000 */
[----:B------:R-:W-:-:S02]  /*7690*/  ISETP.GE.AND P4, PT, R3, R232, PT ;  /* 0x000000e80300720c */ /* 0x000fc40003f86270 */
[C---:B------:R-:W-:Y:S02]  /*76a0*/  ISETP.LT.OR P5, PT, R3.reuse, R228, P5 ;  /* 0x000000e40300720c */ /* 0x040fe40002fa1670 */
[----:B------:R-:W-:Y:S01]  /*76b0*/  ISETP.LT.OR P4, PT, R3, R227, P4 ;  /* 0x000000e30300720c */ /* 0x000fe20002781670 */
[----:B------:R3:W4:Y:S01]  /*76c0*/  I2F R24, R17 ;  /* 0x0000001100187306 */ /* 0x0007220000201400 */
[----:B--2---:R-:W-:-:S05]  /*76d0*/  IMAD.IADD R16, R225, 0x1, -R3 ;  /* 0x00000001e1107824 */ /* 0x004fca00078e0a03 */
[----:B------:R-:W-:-:S05]  /*76e0*/  IABS R16, R16 ;  /* 0x0000001000107213 */ /* 0x000fca0000000000 */
[----:B---3--:R-:W-:Y:S01]  /*76f0*/  IMAD.MOV.U32 R17, RZ, RZ, R16 ;  /* 0x000000ffff117224 */ /* 0x008fe200078e0010 */
[----:B------:R-:W-:Y:S01]  /*7700*/  IABS R16, R18 ;  /* 0x0000001200107213 */ /* 0x000fe20000000000 */
[----:B------:R-:W-:Y:S01]  /*7710*/  IMAD.IADD R18, R231, 0x1, -R3 ;  /* 0x00000001e7127824 */ /* 0x000fe200078e0a03 */
[----:B-1----:R-:W-:Y:S01]  /*7720*/  HMMA.16816.F32.BF16 R32, R8, R12, R192 ;  /* 0x0000000c0820723c */ /* 0x002fe200000418c0 */
[----:B------:R1:W2:Y:S01]  /*7730*/  I2F R23, R17 ;  /* 0x0000001100177306 */ /* 0x0002a20000201400 */
[----:B------:R-:W-:-:S06]  /*7740*/  IMAD.IADD R3, R225, 0x1, -R2 ;  /* 0x00000001e1037824 */ /* 0x000fcc00078e0a02 */
[C---:B------:R-:W-:Y:S07]  /*7750*/  HMMA.16816.F32.BF16 R140, R4.reuse, R12, R204 ;  /* 0x0000000c048c723c */ /* 0x040fee00000418cc */
[----:B------:R-:W-:Y:S01]  /*7760*/  IABS R12, R3 ;  /* 0x00000003000c7213 */ /* 0x000fe20000000000 */
[----:B------:R-:W-:Y:S01]  /*7770*/  HMMA.16816.F32.BF16 R176, R4, R14, R236 ;  /* 0x0000000e04b0723c */ /* 0x000fe200000418ec */
[----:B-1----:R-:W-:Y:S01]  /*7780*/  IMAD.MOV.U32 R17, RZ, RZ, R16 ;  /* 0x000000ffff117224 */ /* 0x002fe200078e0010 */
[----:B------:R-:W-:Y:S01]  /*7790*/  IABS R16, R18 ;  /* 0x0000001200107213 */ /* 0x000fe20000000000 */
[----:B----4-:R-:W-:Y:S01]  /*77a0*/  FFMA.FTZ R18, R24, -UR16, R181 ;  /* 0x8000001018127c23 */ /* 0x010fe200080100b5 */
[----:B------:R-:W-:Y:S01]  /*77b0*/  IADD3 R3, R0, 0x11, RZ ;  /* 0x0000001100037810 */ /* 0x000fe20007ffe0ff */
[----:B------:R1:W3:Y:S01]  /*77c0*/  I2F R20, R17 ;  /* 0x0000001100147306 */ /* 0x0002e20000201400 */
[----:B--2---:R-:W-:-:S03]  /*77d0*/  FFMA.FTZ R21, R23, -UR16, R183 ;  /* 0x8000001017157c23 */ /* 0x004fc600080100b7 */
[----:B------:R-:W-:Y:S02]  /*77e0*/  IMAD.IADD R4, R224, 0x1, -R3 ;  /* 0x00000001e0047824 */ /* 0x000fe400078e0a03 */
[----:B------:R-:W-:Y:S02]  /*77f0*/  FSEL R27, R21, -INF , !P6 ;  /* 0xff800000151b7808 */ /* 0x000fe40007000000 */
[C---:B------:R-:W-:Y:S02]  /*7800*/  ISETP.GE.AND P6, PT, R2.reuse, R233, PT ;  /* 0x000000e90200720c */ /* 0x040fe40003fc6270 */
[----:B------:R-:W-:Y:S02]  /*7810*/  IABS R4, R4 ;  /* 0x0000000400047213 */ /* 0x000fe40000000000 */
[----:B------:R-:W-:Y:S01]  /*7820*/  ISETP.LT.OR P6, PT, R2, R228, P6 ;  /* 0x000000e40200720c */ /* 0x000fe200037c1670 */
[----:B-1----:R-:W-:Y:S01]  /*7830*/  IMAD.MOV.U32 R17, RZ, RZ, R16 ;  /* 0x000000ffff117224 */ /* 0x002fe200078e0010 */
[----:B------:R-:W-:Y:S01]  /*7840*/  IABS R16, R19 ;  /* 0x0000001300107213 */ /* 0x000fe20000000000 */
[----:B---3--:R-:W-:-:S02]  /*7850*/  FFMA.FTZ R19, R20, -UR16, R197 ;  /* 0x8000001014137c23 */ /* 0x008fc400080100c5 */
[----:B------:R1:W2:Y:S02]  /*7860*/  I2F R26, R17 ;  /* 0x00000011001a7306 */ /* 0x0002a40000201400 */
[----:B------:R-:W-:Y:S01]  /*7870*/  IMAD.MOV.U32 R13, RZ, RZ, R16 ;  /* 0x000000ffff0d7224 */ /* 0x000fe200078e0010 */
[----:B------:R-:W-:Y:S01]  /*7880*/  FSEL R28, R19, -INF , !P5 ;  /* 0xff800000131c7808 */ /* 0x000fe20006800000 */
[----:B------:R-:W-:Y:S01]  /*7890*/  IMAD.IADD R16, R224, 0x1, -R2 ;  /* 0x00000001e0107824 */ /* 0x000fe200078e0a02 */
[----:B------:R-:W-:-:S03]  /*78a0*/  ISETP.GE.AND P5, PT, R2, R232, PT ;  /* 0x000000e80200720c */ /* 0x000fc60003fa6270 */
[----:B------:R3:W4:Y:S01]  /*78b0*/  I2F R22, R13 ;  /* 0x0000000d00167306 */ /* 0x0007220000201400 */
[----:B------:R-:W-:Y:S01]  /*78c0*/  ISETP.LT.OR P5, PT, R2, R227, P5 ;  /* 0x000000e30200720c */ /* 0x000fe20002fa1670 */
[----:B-1----:R-:W-:Y:S01]  /*78d0*/  FFMA.FTZ R17, R25, -UR16, R198 ;  /* 0x8000001019117c23 */ /* 0x002fe200080100c6 */
[----:B------:R-:W-:Y:S01]  /*78e0*/  FSEL R25, R18, -INF , !P0 ;  /* 0xff80000012197808 */ /* 0x000fe20004000000 */
[----:B--2---:R-:W-:Y:S01]  /*78f0*/  FFMA.FTZ R6, R26, -UR16, R199 ;  /* 0x800000101a067c23 */ /* 0x004fe200080100c7 */
[C---:B------:R-:W-:Y:S02]  /*7900*/  ISETP.GE.AND P0, PT, R2.reuse, R234, PT ;  /* 0x000000ea0200720c */ /* 0x040fe40003f06270 */
[----:B------:R-:W-:Y:S02]  /*7910*/  FSEL R29, R17, -INF , !P1 ;  /* 0xff800000111d7808 */ /* 0x000fe40004800000 */
[C---:B------:R-:W-:Y:S01]  /*7920*/  ISETP.GE.AND P1, PT, R2.reuse, R235, PT ;  /* 0x000000eb0200720c */ /* 0x040fe20003f26270 */
[----:B---3--:R-:W-:Y:S01]  /*7930*/  IMAD.MOV.U32 R13, RZ, RZ, R12 ;  /* 0x000000ffff0d7224 */ /* 0x008fe200078e000c */
[----:B------:R-:W-:Y:S01]  /*7940*/  IABS R12, R16 ;  /* 0x00000010000c7213 */ /* 0x000fe20000000000 */
[----:B------:R-:W-:Y:S01]  /*7950*/  IMAD.IADD R16, R231, 0x1, -R2 ;  /* 0x00000001e7107824 */ /* 0x000fe200078e0a02 */
[C---:B------:R-:W-:Y:S01]  /*7960*/  ISETP.LT.OR P1, PT, R2.reuse, R230, P1 ;  /* 0x000000e60200720c */ /* 0x040fe20000f21670 */
[----:B------:R1:W-:Y:S01]  /*7970*/  I2F R20, R13 ;  /* 0x0000000d00147306 */ /* 0x0003e20000201400 */
[----:B------:R-:W-:Y:S01]  /*7980*/  ISETP.LT.OR P0, PT, R2, R229, P0 ;  /* 0x000000e50200720c */ /* 0x000fe20000701670 */
[--C-:B------:R-:W-:Y:S01]  /*7990*/  IMAD.IADD R2, R225, 0x1, -R3.reuse ;  /* 0x00000001e1027824 */ /* 0x100fe200078e0a03 */
[----:B------:R-:W-:Y:S01]  /*79a0*/  FSEL R26, R6, -INF , !P4 ;  /* 0xff800000061a7808 */ /* 0x000fe20006000000 */
[----:B------:R-:W-:Y:S01]  /*79b0*/  IMAD.IADD R6, R231, 0x1, -R3 ;  /* 0x00000001e7067824 */ /* 0x000fe200078e0a03 */
[----:B------:R-:W-:Y:S01]  /*79c0*/  ISETP.GE.AND P4, PT, R3, R235, PT ;  /* 0x000000eb0300720c */ /* 0x000fe20003f86270 */
[----:B----4-:R-:W-:Y:S01]  /*79d0*/  FFMA.FTZ R7, R22, -UR16, R32 ;  /* 0x8000001016077c23 */ /* 0x010fe20008010020 */
[----:B------:R-:W-:-:S02]  /*79e0*/  IABS R2, R2 ;  /* 0x0000000200027213 */ /* 0x000fc40000000000 */
[----:B------:R-:W-:Y:S02]  /*79f0*/  ISETP.LT.OR P4, PT, R3, R230, P4 ;  /* 0x000000e60300720c */ /* 0x000fe40002781670 */
[----:B------:R-:W-:Y:S01]  /*7a00*/  FSEL R182, R7, -INF , !P1 ;  /* 0xff80000007b67808 */ /* 0x000fe20004800000 */
[----:B------:R-:W-:Y:S01]  /*7a10*/  IMAD.MOV.U32 R5, RZ, RZ, R2 ;  /* 0x000000ffff057224 */ /* 0x000fe200078e0002 */
[----:B------:R-:W-:Y:S02]  /*7a20*/  IADD3 R2, R0, 0x18, RZ ;  /* 0x0000001800027810 */ /* 0x000fe40007ffe0ff */
[C---:B------:R-:W-:Y:S01]  /*7a30*/  ISETP.GE.AND P1, PT, R3.reuse, R234, PT ;  /* 0x000000ea0300720c */ /* 0x040fe20003f26270 */
[----:B-1----:R-:W-:Y:S01]  /*7a40*/  IMAD.MOV.U32 R13, RZ, RZ, R12 ;  /* 0x000000ffff0d7224 */ /* 0x002fe200078e000c */
[----:B------:R-:W-:Y:S01]  /*7a50*/  IABS R12, R16 ;  /* 0x00000010000c7213 */ /* 0x000fe20000000000 */
[----:B------:R-:W-:Y:S01]  /*7a60*/  IMAD.IADD R16, R226, 0x1, -R3 ;  /* 0x00000001e2107824 */ /* 0x000fe200078e0a03 */
[----:B------:R-:W-:Y:S01]  /*7a70*/  ISETP.LT.OR P1, PT, R3, R229, P1 ;  /* 0x000000e50300720c */ /* 0x000fe20000f21670 */
[----:B------:R1:W2:Y:S01]  /*7a80*/  I2F R17, R13 ;  /* 0x0000000d00117306 */ /* 0x0002a20000201400 */
[----:B------:R-:W-:Y:S01]  /*7a90*/  IADD3 R0, R0, 0x19, RZ ;  /* 0x0000001900007810 */ /* 0x000fe20007ffe0ff */
[----:B-1----:R-:W-:Y:S01]  /*7aa0*/  IMAD.MOV.U32 R13, RZ, RZ, R12 ;  /* 0x000000ffff0d7224 */ /* 0x002fe200078e000c */
[----:B------:R-:W-:-:S05]  /*7ab0*/  IABS R12, R16 ;  /* 0x00000010000c7213 */ /* 0x000fca0000000000 */
[----:B------:R1:W-:Y:S08]  /*7ac0*/  I2F R16, R5 ;  /* 0x0000000500107306 */ /* 0x0003f00000201400 */
[----:B------:R2:W-:Y:S01]  /*7ad0*/  I2F R24, R13 ;  /* 0x0000000d00187306 */ /* 0x0005e20000201400 */
[----:B-1----:R-:W-:Y:S01]  /*7ae0*/  IMAD.MOV.U32 R5, RZ, RZ, R4 ;  /* 0x000000ffff057224 */ /* 0x002fe200078e0004 */
[----:B------:R-:W-:-:S06]  /*7af0*/  IABS R4, R6 ;  /* 0x0000000600047213 */ /* 0x000fcc0000000000 */
[----:B------:R1:W3:Y:S01]  /*7b00*/  I2F R18, R12 ;  /* 0x0000000c00127306 */ /* 0x0002e20000201400 */
[----:B------:R-:W-:Y:S02]  /*7b10*/  IMAD.IADD R6, R226, 0x1, -R2 ;  /* 0x00000001e2067824 */ /* 0x000fe400078e0a02 */
[----:B--2---:R-:W-:-:S05]  /*7b20*/  FFMA.FTZ R13, R17, -UR16, R140 ;  /* 0x80000010110d7c23 */ /* 0x004fca000801008c */
[----:B------:R2:W4:Y:S01]  /*7b30*/  I2F R7, R5 ;  /* 0x0000000500077306 */ /* 0x0005220000201400 */
[----:B------:R-:W-:Y:S02]  /*7b40*/  FSEL R189, R13, -INF , !P6 ;  /* 0xff8000000dbd7808 */ /* 0x000fe40007000000 */
[----:B------:R-:W-:Y:S01]  /*7b50*/  ISETP.GE.AND P6, PT, R3, R232, PT ;  /* 0x000000e80300720c */ /* 0x000fe20003fc6270 */
[----:B-1----:R-:W-:-:S03]  /*7b60*/  FFMA.FTZ R12, R20, -UR16, R34 ;  /* 0x80000010140c7c23 */ /* 0x002fc60008010022 */
[C---:B------:R-:W-:Y:S01]  /*7b70*/  ISETP.LT.OR P6, PT, R3.reuse, R227, P6 ;  /* 0x000000e30300720c */ /* 0x040fe200037c1670 */
[----:B------:R-:W-:Y:S01]  /*7b80*/  HMMA.16816.F32.BF16 R20, R8, R14, R200 ;  /* 0x0000000e0814723c */ /* 0x000fe200000418c8 */
[----:B------:R-:W-:Y:S02]  /*7b90*/  FSEL R183, R12, -INF , !P0 ;  /* 0xff8000000cb77808 */ /* 0x000fe40004000000 */
[C---:B------:R-:W-:Y:S01]  /*7ba0*/  ISETP.GE.AND P0, PT, R3.reuse, R233, PT ;  /* 0x000000e90300720c */ /* 0x040fe20003f06270 */
[----:B--2---:R-:W-:Y:S01]  /*7bb0*/  IMAD.MOV.U32 R5, RZ, RZ, R4 ;  /* 0x000000ffff057224 */ /* 0x004fe200078e0004 */
[----:B------:R-:W-:Y:S01]  /*7bc0*/  IABS R4, R6 ;  /* 0x0000000600047213 */ /* 0x000fe20000000000 */
[----:B---3--:R-:W-:Y:S01]  /*7bd0*/  FFMA.FTZ R6, R18, -UR16, R33 ;  /* 0x8000001012067c23 */ /* 0x008fe20008010021 */
[----:B------:R-:W-:Y:S01]  /*7be0*/  ISETP.LT.OR P0, PT, R3, R228, P0 ;  /* 0x000000e40300720c */ /* 0x000fe20000701670 */
[----:B------:R1:W2:Y:S01]  /*7bf0*/  I2F R19, R5 ;  /* 0x0000000500137306 */ /* 0x0002a20000201400 */
[----:B------:R-:W-:-:S02]  /*7c00*/  FFMA.FTZ R8, R16, -UR16, R35 ;  /* 0x8000001010087c23 */ /* 0x000fc40008010023 */
[----:B----4-:R-:W-:Y:S01]  /*7c10*/  FFMA.FTZ R7, R7, -UR16, R141 ;  /* 0x8000001007077c23 */ /* 0x010fe2000801008d */
[----:B------:R-:W-:Y:S02]  /*7c20*/  FSEL R141, R6, -INF , !P4 ;  /* 0xff800000068d7808 */ /* 0x000fe40006000000 */
[----:B------:R-:W-:Y:S02]  /*7c30*/  FSEL R180, R8, -INF , !P1 ;  /* 0xff80000008b47808 */ /* 0x000fe40004800000 */
[----:B------:R3:W4:Y:S01]  /*7c40*/  I2F R17, R4 ;  /* 0x0000000400117306 */ /* 0x0007220000201400 */
[----:B------:R-:W-:Y:S02]  /*7c50*/  FSEL R181, R7, -INF , !P0 ;  /* 0xff80000007b57808 */ /* 0x000fe40004000000 */
[C---:B------:R-:W-:Y:S02]  /*7c60*/  ISETP.GE.AND P4, PT, R2.reuse, R234, PT ;  /* 0x000000ea0200720c */ /* 0x040fe40003f86270 */
[----:B------:R-:W-:-:S02]  /*7c70*/  ISETP.GE.AND P1, PT, R2, R233, PT ;  /* 0x000000e90200720c */ /* 0x000fc40003f26270 */
[C---:B------:R-:W-:Y:S01]  /*7c80*/  ISETP.GE.AND P0, PT, R2.reuse, R232, PT ;  /* 0x000000e80200720c */ /* 0x040fe20003f06270 */
[----:B-1----:R-:W-:Y:S01]  /*7c90*/  IMAD.IADD R5, R225, 0x1, -R2 ;  /* 0x00000001e1057824 */ /* 0x002fe200078e0a02 */
[C---:B------:R-:W-:Y:S01]  /*7ca0*/  ISETP.LT.OR P4, PT, R2.reuse, R229, P4 ;  /* 0x000000e50200720c */ /* 0x040fe20002781670 */
[----:B--2---:R-:W-:Y:S01]  /*7cb0*/  FFMA.FTZ R6, R19, -UR16, R143 ;  /* 0x8000001013067c23 */ /* 0x004fe2000801008f */
[----:B------:R-:W-:Y:S02]  /*7cc0*/  ISETP.LT.OR P1, PT, R2, R228, P1 ;  /* 0x000000e40200720c */ /* 0x000fe40000f21670 */
[----:B------:R-:W-:Y:S01]  /*7cd0*/  IABS R3, R5 ;  /* 0x0000000500037213 */ /* 0x000fe20000000000 */
[----:B------:R-:W-:Y:S01]  /*7ce0*/  FFMA.FTZ R5, R24, -UR16, R142 ;  /* 0x8000001018057c23 */ /* 0x000fe2000801008e */
[----:B------:R-:W-:Y:S01]  /*7cf0*/  ISETP.LT.OR P0, PT, R2, R227, P0 ;  /* 0x000000e30200720c */ /* 0x000fe20000701670 */
[----:B---3--:R-:W-:Y:S01]  /*7d00*/  IMAD.IADD R4, R224, 0x1, -R2 ;  /* 0x00000001e0047824 */ /* 0x008fe200078e0a02 */
[----:B------:R1:W-:Y:S01]  /*7d10*/  I2F R13, R3 ;  /* 0x00000003000d7306 */ /* 0x0003e20000201400 */
[----:B----4-:R-:W-:Y:S01]  /*7d20*/  FFMA.FTZ R9, R17, -UR16, R20 ;  /* 0x8000001011097c23 */ /* 0x010fe20008010014 */
[----:B------:R-:W-:Y:S01]  /*7d30*/  FSEL R190, R5, -INF , !P5 ;  /* 0xff80000005be7808 */ /* 0x000fe20006800000 */
[----:B------:R-:W-:Y:S01]  /*7d40*/  IMAD.IADD R5, R226, 0x1, -R0 ;  /* 0x00000001e2057824 */ /* 0x000fe200078e0a00 */
[----:B------:R-:W-:-:S02]  /*7d50*/  IABS R4, R4 ;  /* 0x0000000400047213 */ /* 0x000fc40000000000 */
[C---:B------:R-:W-:Y:S02]  /*7d60*/  ISETP.GE.AND P5, PT, R2.reuse, R235, PT ;  /* 0x000000eb0200720c */ /* 0x040fe40003fa6270 */
[----:B------:R-:W2:Y:S02]  /*7d70*/  I2F R12, R4 ;  /* 0x00000004000c7306 */ /* 0x000ea40000201400 */
[----:B------:R-:W-:-:S04]  /*7d80*/  ISETP.LT.OR P5, PT, R2, R230, P5 ;  /* 0x000000e60200720c */ /* 0x000fc80002fa1670 */
[----:B------:R-:W-:Y:S01]  /*7d90*/  FSEL R19, R9, -INF , !P5 ;  /* 0xff80000009137808 */ /* 0x000fe20006800000 */
[----:B-1----:R-:W-:Y:S01]  /*7da0*/  IMAD.IADD R3, R231, 0x1, -R2 ;  /* 0x00000001e7037824 */ /* 0x002fe200078e0a02 */
[----:B------:R-:W-:Y:S01]  /*7db0*/  ISETP.GE.AND P5, PT, R0, R234, PT ;  /* 0x000000ea0000720c */ /* 0x000fe20003fa6270 */
[----:B------:R-:W-:-:S03]  /*7dc0*/  IMAD.IADD R2, R224, 0x1, -R0 ;  /* 0x00000001e0027824 */ /* 0x000fc600078e0a00 */
[----:B------:R-:W-:Y:S02]  /*7dd0*/  IABS R3, R3 ;  /* 0x0000000300037213 */ /* 0x000fe40000000000 */
[----:B------:R-:W-:Y:S01]  /*7de0*/  IABS R2, R2 ;  /* 0x0000000200027213 */ /* 0x000fe20000000000 */
[----:B--2---:R-:W-:Y:S01]  /*7df0*/  FFMA.FTZ R7, R12, -UR16, R176 ;  /* 0x800000100c077c23 */ /* 0x004fe200080100b0 */
[C---:B------:R-:W-:Y:S01]  /*7e00*/  ISETP.LT.OR P5, PT, R0.reuse, R229, P5 ;  /* 0x000000e50000720c */ /* 0x040fe20002fa1670 */
        /* <DEDUP_REMOVED lines=10> */
[----:B------:R-:W-:Y:S01]  /*7eb0*/  ISETP.LT.OR P4, PT, R0, R228, P4 ;  /* 0x000000e40000720c */ /* 0x000fe20002781670 */
[----:B-1----:R-:W-:Y:S02]  /*7ec0*/  IMAD.IADD R4, R225, 0x1, -R0 ;  /* 0x00000001e1047824 */ /* 0x002fe400078e0a00 */
[----:B--2---:R-:W-:Y:S01]  /*7ed0*/  FFMA.FTZ R10, R10, -UR16, R178 ;  /* 0x800000100a0a7c23 */ /* 0x004fe200080100b2 */
[----:B------:R-:W-:-:S02]  /*7ee0*/  FSEL R178, R6, -INF , !P6 ;  /* 0xff80000006b27808 */ /* 0x000fc40007000000 */
[----:B------:R-:W-:Y:S02]  /*7ef0*/  IABS R4, R4 ;  /* 0x0000000400047213 */ /* 0x000fe40000000000 */
[C---:B------:R-:W-:Y:S01]  /*7f00*/  ISETP.GE.AND P6, PT, R0.reuse, R235, PT ;  /* 0x000000eb0000720c */ /* 0x040fe20003fc6270 */
[----:B---3--:R-:W-:Y:S02]  /*7f10*/  FFMA.FTZ R5, R11, -UR16, R21 ;  /* 0x800000100b057c23 */ /* 0x008fe40008010015 */
[----:B------:R-:W-:Y:S01]  /*7f20*/  IMAD.MOV.U32 R3, RZ, RZ, R4 ;  /* 0x000000ffff037224 */ /* 0x000fe200078e0004 */
[----:B------:R-:W-:Y:S01]  /*7f30*/  ISETP.LT.OR P6, PT, R0, R230, P6 ;  /* 0x000000e60000720c */ /* 0x000fe200037c1670 */
[----:B------:R-:W-:Y:S02]  /*7f40*/  IMAD.IADD R4, R231, 0x1, -R0 ;  /* 0x00000001e7047824 */ /* 0x000fe400078e0a00 */
[----:B------:R1:W2:Y:S01]  /*7f50*/  I2F R8, R3 ;  /* 0x0000000300087306 */ /* 0x0002a20000201400 */
[----:B------:R-:W-:Y:S01]  /*7f60*/  FSEL R17, R5, -INF , !P6 ;  /* 0xff80000005117808 */ /* 0x000fe20007000000 */
[----:B-1----:R-:W-:Y:S01]  /*7f70*/  IMAD.MOV.U32 R3, RZ, RZ, R2 ;  /* 0x000000ffff037224 */ /* 0x002fe200078e0002 */
[----:B------:R-:W-:Y:S01]  /*7f80*/  IABS R2, R4 ;  /* 0x0000000400027213 */ /* 0x000fe20000000000 */
[----:B--2---:R-:W-:-:S04]  /*7f90*/  FFMA.FTZ R4, R8, -UR16, R23 ;  /* 0x8000001008047c23 */ /* 0x004fc80008010017 */
[----:B------:R-:W1:Y:S01]  /*7fa0*/  I2F R3, R3 ;  /* 0x0000000300037306 */ /* 0x000e620000201400 */
[----:B------:R-:W-:-:S07]  /*7fb0*/  FSEL R18, R4, -INF , !P5 ;  /* 0xff80000004127808 */ /* 0x000fce0006800000 */
[----:B------:R-:W2:Y:S01]  /*7fc0*/  I2F R2, R2 ;  /* 0x0000000200027306 */ /* 0x000ea20000201400 */
[----:B-1----:R-:W-:Y:S01]  /*7fd0*/  FFMA.FTZ R3, R3, -UR16, R177 ;  /* 0x8000001003037c23 */ /* 0x002fe200080100b1 */
[----:B------:R-:W-:Y:S02]  /*7fe0*/  FSEL R177, R10, -INF , !P0 ;  /* 0xff8000000ab17808 */ /* 0x000fe40004000000 */
[----:B------:R-:W-:Y:S02]  /*7ff0*/  PLOP3.LUT P0, PT, PT, PT, UP0, 0x80, 0x0 ;  /* 0x000000000000781c */ /* 0x000fe40003f0f008 */
[----:B------:R-:W-:Y:S01]  /*8000*/  FSEL R142, R3, -INF , !P4 ;  /* 0xff800000038e7808 */ /* 0x000fe20006000000 */
[----:B--2---:R-:W-:-:S05]  /*8010*/  FFMA.FTZ R0, R2, -UR16, R179 ;  /* 0x8000001002007c23 */ /* 0x004fca00080100b3 */
[----:B------:R-:W-:-:S05]  /*8020*/  FSEL R176, R0, -INF , !P1 ;  /* 0xff80000000b07808 */ /* 0x000fca0004800000 */
[----:B------:R-:W-:Y:S05]  /*8030*/  @!P0 BRA `(.L_x_1206) ;  /* 0x0000030000008947 */ /* 0x000fea0003800000 */
[----:B------:R-:W2:Y:S04]  /*8040*/  LDL.64 R246, [R1+0x38] ;  /* 0x0000380001f67983 */ /* 0x000ea80000100a00 */
        /* <DEDUP_REMOVED lines=45> */
.L_x_1208:
[----:B------:R-:W-:Y:S05]  /*8320*/  BSYNC B0 ;  /* 0x0000000000007941 */ /* 0x000fea0003800000 */
.L_x_1207:
[----:B------:R-:W0:Y:S02]  /*8330*/  LDGDEPBAR ;  /* 0x00000000000079af */ /* 0x000e240000000000 */
.L_x_1206:
        /* <DEDUP_REMOVED lines=22> */
[----:B------:R-:W-:Y:S02]  /*84a0*/  FMNMX.FTZ R3, R28, R4, !PT ;  /* 0x000000041c037209 */ /* 0x000fe40007810000 */
[----:B------:R-:W-:Y:S01]  /*84b0*/  MOV R247, R249 ;  /* 0x000000f900f77202 */ /* 0x000fe20000000f00 */
[----:B------:R-:W2:Y:S01]  /*84c0*/  SHFL.BFLY PT, R6, R2, 0x2, 0x1f ;  /* 0x0c401f0002067f89 */ /* 0x000ea200000e0000 */
[----:B------:R-:W-:Y:S02]  /*84d0*/  FMNMX.FTZ R4, R189, R3, !PT ;  /* 0x00000003bd047209 */ /* 0x000fe40007810000 */
[----:B------:R-:W-:Y:S02]  /*84e0*/  FMNMX.FTZ R3, R137, R186, !PT ;  /* 0x000000ba89037209 */ /* 0x000fe40007810000 */
[----:B------:R-:W-:-:S02]  /*84f0*/  FMNMX.FTZ R4, R181, R4, !PT ;  /* 0x00000004b5047209 */ /* 0x000fc40007810000 */
        /* <DEDUP_REMOVED lines=8> */
[----:B------:R-:W-:Y:S01]  /*8580*/  SHFL.BFLY PT, R8, R5, 0x2, 0x1f ;  /* 0x0c401f0005087f89 */ /* 0x000fe200000e0000 */
[----:B-1----:R-:W-:Y:S02]  /*8590*/  FMNMX.FTZ R239, R0, R7, !PT ;  /* 0x0000000700ef7209 */ /* 0x002fe40007810000 */
[----:B------:R-:W-:Y:S01]  /*85a0*/  FMNMX.FTZ R0, R190, R3, !PT ;  /* 0x00000003be007209 */ /* 0x000fe20007810000 */
[----:B------:R-:W1:Y:S01]  /*85b0*/  SHFL.BFLY PT, R7, R2, 0x1, 0x1f ;  /* 0x0c201f0002077f89 */ /* 0x000e6200000e0000 */
[C---:B------:R-:W-:Y:S01]  /*85c0*/  FSETP.NEU.FTZ.AND P6, PT, R239.reuse, -INF , PT ;  /* 0xff800000ef00780b */ /* 0x040fe20003fdd000 */
[----:B------:R-:W-:Y:S01]  /*85d0*/  FMUL.FTZ R3, R239, c[0x0][0x23c] ;  /* 0x00008f00ef037a20 */ /* 0x000fe20000410000 */
[----:B------:R-:W-:-:S04]  /*85e0*/  FMNMX.FTZ R0, R178, R0, !PT ;  /* 0x00000000b2007209 */ /* 0x000fc80007810000 */
[----:B------:R-:W-:Y:S02]  /*85f0*/  FMNMX.FTZ R0, R177, R0, !PT ;  /* 0x00000000b1007209 */ /* 0x000fe40007810000 */
[----:B------:R-:W-:Y:S02]  /*8600*/  FSEL R3, R3, RZ, P6 ;  /* 0x000000ff03037208 */ /* 0x000fe40003000000 */
[----:B------:R-:W-:-:S03]  /*8610*/  FMNMX.FTZ R4, R176, R0, !PT ;  /* 0x00000000b0047209 */ /* 0x000fc60007810000 */
[----:B------:R-:W-:Y:S02]  /*8620*/  FFMA.FTZ R0, R185, c[0x0][0x23c], -R3 ;  /* 0x00008f00b9007a23 */ /* 0x000fe40000010803 */
[----:B------:R-:W2:Y:S02]  /*8630*/  SHFL.BFLY PT, R6, R4, 0x2, 0x1f ;  /* 0x0c401f0004067f89 */ /* 0x000ea400000e0000 */
[----:B------:R3:W4:Y:S01]  /*8640*/  MUFU.EX2 R11, R0 ;  /* 0x00000000000b7308 */ /* 0x0007220000000800 */
[----:B-1----:R-:W-:-:S04]  /*8650*/  FMNMX.FTZ R238, R2, R7, !PT ;  /* 0x0000000702ee7209 */ /* 0x002fc80007810000 */
[C---:B------:R-:W-:Y:S01]  /*8660*/  FSETP.NEU.FTZ.AND P5, PT, R238.reuse, -INF , PT ;  /* 0xff800000ee00780b */ /* 0x040fe20003fbd000 */
[----:B------:R-:W-:Y:S01]  /*8670*/  FMUL.FTZ R2, R238, c[0x0][0x23c] ;  /* 0x00008f00ee027a20 */ /* 0x000fe20000410000 */
[----:B---3--:R-:W-:Y:S01]  /*8680*/  FMNMX.FTZ R0, R5, R8, !PT ;  /* 0x0000000805007209 */ /* 0x008fe20007810000 */
[----:B------:R-:W-:-:S03]  /*8690*/  FFMA.FTZ R5, R133, c[0x0][0x23c], -R3 ;  /* 0x00008f0085057a23 */ /* 0x000fc60000010803 */
[----:B------:R-:W-:Y:S01]  /*86a0*/  FSEL R2, R2, RZ, P5 ;  /* 0x000000ff02027208 */ /* 0x000fe20002800000 */
[----:B------:R-:W1:Y:S01]  /*86b0*/  SHFL.BFLY PT, R8, R0, 0x1, 0x1f ;  /* 0x0c201f0000087f89 */ /* 0x000e6200000e0000 */
[----:B--2---:R-:W-:Y:S01]  /*86c0*/  FMNMX.FTZ R4, R4, R6, !PT ;  /* 0x0000000604047209 */ /* 0x004fe20007810000 */
[----:B------:R2:W-:Y:S04]  /*86d0*/  MUFU.EX2 R185, R5 ;  /* 0x0000000500b97308 */ /* 0x0005e80000000800 */
[----:B------:R-:W3:Y:S01]  /*86e0*/  SHFL.BFLY PT, R6, R4, 0x1, 0x1f ;  /* 0x0c201f0004067f89 */ /* 0x000ee200000e0000 */
[----:B--2---:R-:W-:-:S04]  /*86f0*/  FFMA.FTZ R5, R30, c[0x0][0x23c], -R3 ;  /* 0x00008f001e057a23 */ /* 0x004fc80000010803 */
[----:B------:R2:W-:Y:S01]  /*8700*/  MUFU.EX2 R179, R5 ;  /* 0x0000000500b37308 */ /* 0x0005e20000000800 */
[----:B-1----:R-:W-:Y:S01]  /*8710*/  FMNMX.FTZ R237, R0, R8, !PT ;  /* 0x0000000800ed7209 */ /* 0x002fe20007810000 */
[----:B------:R-:W-:Y:S01]  /*8720*/  FFMA.FTZ R0, R139, c[0x0][0x23c], -R2 ;  /* 0x00008f008b007a23 */ /* 0x000fe20000010802 */
[----:B------:R-:W-:Y:S02]  /*8730*/  MOV R139, R245 ;  /* 0x000000f5008b7202 */ /* 0x000fe40000000f00 */
[----:B------:R-:W-:-:S03]  /*8740*/  FSETP.NEU.FTZ.AND P4, PT, R237, -INF , PT ;  /* 0xff800000ed00780b */ /* 0x000fc60003f9d000 */
[----:B------:R1:W5:Y:S01]  /*8750*/  MUFU.EX2 R10, R0 ;  /* 0x00000000000a7308 */ /* 0x0003620000000800 */
[----:B---3--:R-:W-:Y:S02]  /*8760*/  FMNMX.FTZ R236, R4, R6, !PT ;  /* 0x0000000604ec7209 */ /* 0x008fe40007810000 */
[----:B------:R-:W-:Y:S02]  /*8770*/  FSEL R6, R237, RZ, P4 ;  /* 0x000000ffed067208 */ /* 0x000fe40002000000 */
[C---:B------:R-:W-:Y:S01]  /*8780*/  FSETP.NEU.FTZ.AND P1, PT, R236.reuse, -INF , PT ;  /* 0xff800000ec00780b */ /* 0x040fe20003f3d000 */
[----:B------:R-:W-:Y:S02]  /*8790*/  FMUL.FTZ R12, R236, c[0x0][0x23c] ;  /* 0x00008f00ec0c7a20 */ /* 0x000fe40000410000 */
[----:B--2---:R-:W-:-:S03]  /*87a0*/  FFMA.FTZ R5, R25, c[0x0][0x23c], -R3 ;  /* 0x00008f0019057a23 */ /* 0x004fc60000010803 */
[----:B------:R-:W-:Y:S01]  /*87b0*/  FSEL R12, R12, RZ, P1 ;  /* 0x000000ff0c0c7208 */ /* 0x000fe20000800000 */
[----:B------:R2:W-:Y:S01]  /*87c0*/  MUFU.EX2 R9, R5 ;  /* 0x0000000500097308 */ /* 0x0005e20000000800 */
[----:B-1----:R-:W-:-:S05]  /*87d0*/  FMUL.FTZ R0, R237, c[0x0][0x23c] ;  /* 0x00008f00ed007a20 */ /* 0x002fca0000410000 */
[----:B------:R-:W-:-:S05]  /*87e0*/  FSEL R0, R0, RZ, P4 ;  /* 0x000000ff00007208 */ /* 0x000fca0002000000 */
[----:B------:R-:W-:Y:S02]  /*87f0*/  FFMA.FTZ R4, R184, c[0x0][0x23c], -R0 ;  /* 0x00008f00b8047a23 */ /* 0x000fe40000010800 */
[----:B--2---:R-:W-:Y:S01]  /*8800*/  FFMA.FTZ R5, R188, c[0x0][0x23c], -R2 ;  /* 0x00008f00bc057a23 */ /* 0x004fe20000010802 */
[----:B------:R-:W-:Y:S01]  /*8810*/  MOV R188, R248 ;  /* 0x000000f800bc7202 */ /* 0x000fe20000000f00 */
[----:B------:R1:W-:Y:S08]  /*8820*/  MUFU.EX2 R252, R4 ;  /* 0x0000000400fc7308 */ /* 0x0003f00000000800 */
[----:B------:R2:W-:Y:S01]  /*8830*/  MUFU.EX2 R246, R5 ;  /* 0x0000000500f67308 */ /* 0x0005e20000000800 */
[----:B-1----:R-:W-:Y:S01]  /*8840*/  FFMA.FTZ R4, R132, c[0x0][0x23c], -R0 ;  /* 0x00008f0084047a23 */ /* 0x002fe20000010800 */
[----:B----4-:R-:W-:-:S06]  /*8850*/  MOV R132, R11 ;  /* 0x0000000b00847202 */ /* 0x010fcc0000000f00 */
[----:B------:R1:W-:Y:S01]  /*8860*/  MUFU.EX2 R133, R4 ;  /* 0x0000000400857308 */ /* 0x0003e20000000800 */
[----:B--2---:R-:W-:-:S07]  /*8870*/  FFMA.FTZ R5, R31, c[0x0][0x23c], -R2 ;  /* 0x00008f001f057a23 */ /* 0x004fce0000010802 */
[----:B------:R2:W3:Y:S01]  /*8880*/  MUFU.EX2 R8, R5 ;  /* 0x0000000500087308 */ /* 0x0004e20000000800 */
[----:B-1----:R-:W-:-:S07]  /*8890*/  FFMA.FTZ R4, R28, c[0x0][0x23c], -R0 ;  /* 0x00008f001c047a23 */ /* 0x002fce0000010800 */
[----:B------:R1:W-:Y:S01]  /*88a0*/  MUFU.EX2 R191, R4 ;  /* 0x0000000400bf7308 */ /* 0x0003e20000000800 */
[----:B--2---:R-:W-:-:S07]  /*88b0*/  FFMA.FTZ R5, R27, c[0x0][0x23c], -R2 ;  /* 0x00008f001b057a23 */ /* 0x004fce0000010802 */
[----:B------:R2:W4:Y:S01]  /*88c0*/  MUFU.EX2 R7, R5 ;  /* 0x0000000500077308 */ /* 0x0005220000000800 */
[----:B-1----:R-:W-:-:S07]  /*88d0*/  FFMA.FTZ R4, R186, c[0x0][0x23c], -R12 ;  /* 0x00008f00ba047a23 */ /* 0x002fce000001080c */
[----:B------:R1:W-:Y:S01]  /*88e0*/  MUFU.EX2 R249, R4 ;  /* 0x0000000400f97308 */ /* 0x0003e20000000800 */
[----:B--2---:R-:W-:Y:S01]  /*88f0*/  FFMA.FTZ R5, R187, c[0x0][0x23c], -R0 ;  /* 0x00008f00bb057a23 */ /* 0x004fe20000010800 */
[----:B-----5:R-:W-:-:S06]  /*8900*/  MOV R187, R10 ;  /* 0x0000000a00bb7202 */ /* 0x020fcc0000000f00 */
[----:B------:R2:W-:Y:S01]  /*8910*/  MUFU.EX2 R245, R5 ;  /* 0x0000000500f57308 */ /* 0x0005e20000000800 */
[----:B-1----:R-:W-:Y:S01]  /*8920*/  FFMA.FTZ R4, R138, c[0x0][0x23c], -R12 ;  /* 0x00008f008a047a23 */ /* 0x002fe2000001080c */
[----:B---3--:R-:W-:Y:S02]  /*8930*/  MOV R138, R8 ;  /* 0x00000008008a7202 */ /* 0x008fe40000000f00 */
[----:B------:R-:W-:-:S04]  /*8940*/  F2FP.BF16.PACK_AB R8, R185, R132 ;  /* 0x00000084b908723e */ /* 0x000fc800000010ff */
[----:B------:R1:W-:Y:S01]  /*8950*/  MUFU.EX2 R251, R4 ;  /* 0x0000000400fb7308 */ /* 0x0003e20000000800 */
[----:B--2---:R-:W-:Y:S02]  /*8960*/  FFMA.FTZ R5, R29, c[0x0][0x23c], -R12 ;  /* 0x00008f001d057a23 */ /* 0x004fe4000001080c */
[----:B------:R-:W2:Y:S05]  /*8970*/  LDSM.16.MT88.4 R28, [R213+0xa000] ;  /* 0x00a00000d51c783b */ /* 0x000eaa0000004200 */
[----:B------:R3:W-:Y:S01]  /*8980*/  MUFU.EX2 R250, R5 ;  /* 0x0000000500fa7308 */ /* 0x0007e20000000800 */
[----:B-1----:R-:W-:-:S05]  /*8990*/  FSEL R4, R239, RZ, P6 ;  /* 0x000000ffef047208 */ /* 0x002fca0003000000 */
[----:B------:R-:W-:Y:S01]  /*89a0*/  FADD.FTZ R4, R136, -R4 ;  /* 0x8000000488047221 */ /* 0x000fe20000010000 */
[----:B----4-:R-:W-:Y:S02]  /*89b0*/  MOV R136, R7 ;  /* 0x0000000700887202 */ /* 0x010fe40000000f00 */
[----:B---3--:R-:W-:Y:S01]  /*89c0*/  FSEL R5, R238, RZ, P5 ;  /* 0x000000ffee057208 */ /* 0x008fe20002800000 */
[----:B------:R-:W-:Y:S01]  /*89d0*/  FMUL.FTZ R16, R4, c[0x0][0x23c] ;  /* 0x00008f0004107a20 */ /* 0x000fe20000410000 */
[----:B------:R-:W-:-:S03]  /*89e0*/  F2FP.BF16.PACK_AB R11, R136, R138 ;  /* 0x0000008a880b723e */ /* 0x000fc600000010ff */
[----:B------:R-:W-:Y:S01]  /*89f0*/  FADD.FTZ R4, R135, -R5 ;  /* 0x8000000587047221 */ /* 0x000fe20000010000 */
[----:B------:R-:W-:Y:S01]  /*8a00*/  MOV R135, R9 ;  /* 0x0000000900877202 */ /* 0x000fe20000000f00 */
[----:B------:R-:W-:Y:S01]  /*8a10*/  FADD.FTZ R5, R134, -R6 ;  /* 0x8000000686057221 */ /* 0x000fe20000010000 */
[----:B------:R-:W1:Y:S01]  /*8a20*/  MUFU.EX2 R16, R16 ;  /* 0x0000001000107308 */ /* 0x000e620000000800 */
[----:B------:R-:W-:Y:S01]  /*8a30*/  FMUL.FTZ R15, R4, c[0x0][0x23c] ;  /* 0x00008f00040f7a20 */ /* 0x000fe20000410000 */
[----:B------:R-:W-:Y:S01]  /*8a40*/  FSEL R4, R236, RZ, P1 ;  /* 0x000000ffec047208 */ /* 0x000fe20000800000 */
[----:B------:R-:W-:Y:S01]  /*8a50*/  FMUL.FTZ R5, R5, c[0x0][0x23c] ;  /* 0x00008f0005057a20 */ /* 0x000fe20000410000 */
[----:B------:R-:W-:Y:S02]  /*8a60*/  F2FP.BF16.PACK_AB R9, R187, R246 ;  /* 0x000000f6bb09723e */ /* 0x000fe400000010ff */
[----:B------:R-:W-:Y:S01]  /*8a70*/  F2FP.BF16.PACK_AB R10, R135, R179 ;  /* 0x000000b3870a723e */ /* 0x000fe200000010ff */
[----:B------:R-:W-:Y:S01]  /*8a80*/  FADD.FTZ R4, R137, -R4 ;  /* 0x8000000489047221 */ /* 0x000fe20000010000 */
[----:B------:R-:W3:Y:S01]  /*8a90*/  MUFU.EX2 R15, R15 ;  /* 0x0000000f000f7308 */ /* 0x000ee20000000800 */
[----:B------:R-:W-:-:S02]  /*8aa0*/  F2FP.BF16.PACK_AB R6, R191, R133 ;  /* 0x00000085bf06723e */ /* 0x000fc400000010ff */
[----:B------:R-:W-:-:S05]  /*8ab0*/  FMUL.FTZ R4, R4, c[0x0][0x23c] ;  /* 0x00008f0004047a20 */ /* 0x000fca0000410000 */
[----:B------:R4:W5:Y:S01]  /*8ac0*/  MUFU.EX2 R13, R4 ;  /* 0x00000004000d7308 */ /* 0x0009620000000800 */
[-C--:B-1----:R-:W-:Y:S02]  /*8ad0*/  FMUL.FTZ R144, R144, R16.reuse ;  /* 0x0000001090907220 */ /* 0x082fe40000410000 */
[-C--:B------:R-:W-:Y:S02]  /*8ae0*/  FMUL.FTZ R145, R145, R16.reuse ;  /* 0x0000001091917220 */ /* 0x080fe40000410000 */
[-C--:B------:R-:W-:Y:S02]  /*8af0*/  FMUL.FTZ R156, R156, R16.reuse ;  /* 0x000000109c9c7220 */ /* 0x080fe40000410000 */
[----:B------:R-:W-:Y:S01]  /*8b00*/  FMUL.FTZ R157, R157, R16 ;  /* 0x000000109d9d7220 */ /* 0x000fe20000410000 */
[----:B------:R1:W1:Y:S01]  /*8b10*/  MUFU.EX2 R14, R5 ;  /* 0x00000005000e7308 */ /* 0x0002620000000800 */
[-C--:B---3--:R-:W-:Y:S02]  /*8b20*/  FMUL.FTZ R146, R146, R15.reuse ;  /* 0x0000000f92927220 */ /* 0x088fe40000410000 */
[----:B------:R-:W-:-:S02]  /*8b30*/  FMUL.FTZ R147, R147, R15 ;  /* 0x0000000f93937220 */ /* 0x000fc40000410000 */
[-C--:B------:R-:W-:Y:S02]  /*8b40*/  FMUL.FTZ R158, R158, R15.reuse ;  /* 0x0000000f9e9e7220 */ /* 0x080fe40000410000 */
[----:B------:R-:W-:Y:S02]  /*8b50*/  FMUL.FTZ R159, R159, R15 ;  /* 0x0000000f9f9f7220 */ /* 0x000fe40000410000 */
[----:B----4-:R-:W-:Y:S01]  /*8b60*/  FFMA.FTZ R4, R26, c[0x0][0x23c], -R12 ;  /* 0x00008f001a047a23 */ /* 0x010fe2000001080c */
[----:B------:R-:W-:Y:S01]  /*8b70*/  HMMA.16816.F32.BF16 R144, R8, R20, R144 ;  /* 0x000000140890723c */ /* 0x000fe20000041890 */
[-C--:B-----5:R-:W-:Y:S01]  /*8b80*/  FMUL.FTZ R150, R150, R13.reuse ;  /* 0x0000000d96967220 */ /* 0x0a0fe20000410000 */
[----:B------:R-:W-:Y:S01]  /*8b90*/  LDSM.16.MT88.4 R24, [R209+0xb000] ;  /* 0x00b00000d118783b */ /* 0x000fe20000004200 */
[----:B------:R3:W4:Y:S01]  /*8ba0*/  MUFU.EX2 R248, R4 ;  /* 0x0000000400f87308 */ /* 0x0007220000000800 */
[----:B------:R-:W-:Y:S01]  /*8bb0*/  FMUL.FTZ R151, R151, R13 ;  /* 0x0000000d97977220 */ /* 0x000fe20000410000 */
[----:B-1----:R-:W-:Y:S01]  /*8bc0*/  F2FP.BF16.PACK_AB R5, R251, R249 ;  /* 0x000000f9fb05723e */ /* 0x002fe200000010ff */
[----:B------:R-:W-:-:S02]  /*8bd0*/  FMUL.FTZ R148, R148, R14 ;  /* 0x0000000e94947220 */ /* 0x000fc40000410000 */
[----:B------:R-:W-:Y:S01]  /*8be0*/  HMMA.16816.F32.BF16 R240, R8, R22, R156 ;  /* 0x0000001608f0723c */ /* 0x000fe2000004189c */
[-C--:B------:R-:W-:Y:S02]  /*8bf0*/  FMUL.FTZ R149, R149, R14.reuse ;  /* 0x0000000e95957220 */ /* 0x080fe40000410000 */
[-C--:B------:R-:W-:Y:S02]  /*8c00*/  FMUL.FTZ R152, R152, R14.reuse ;  /* 0x0000000e98987220 */ /* 0x080fe40000410000 */
[----:B------:R-:W-:Y:S02]  /*8c10*/  FMUL.FTZ R153, R153, R14 ;  /* 0x0000000e99997220 */ /* 0x000fe40000410000 */
[----:B------:R-:W-:Y:S01]  /*8c20*/  FMUL.FTZ R154, R154, R13 ;  /* 0x0000000d9a9a7220 */ /* 0x000fe20000410000 */
[----:B------:R-:W-:Y:S01]  /*8c30*/  MOV R158, R245 ;  /* 0x000000f5009e7202 */ /* 0x000fe20000000f00 */
[----:B------:R-:W-:Y:S01]  /*8c40*/  FMUL.FTZ R155, R155, R13 ;  /* 0x0000000d9b9b7220 */ /* 0x000fe20000410000 */
[----:B------:R-:W-:Y:S01]  /*8c50*/  MOV R157, R246 ;  /* 0x000000f6009d7202 */ /* 0x000fe20000000f00 */
[-C--:B------:R-:W-:Y:S01]  /*8c60*/  FMUL.FTZ R40, R40, R14.reuse ;  /* 0x0000000e28287220 */ /* 0x080fe20000410000 */
[----:B---3--:R-:W-:Y:S01]  /*8c70*/  F2FP.BF16.PACK_AB R4, R252, R245 ;  /* 0x000000f5fc04723e */ /* 0x008fe200000010ff */
[----:B------:R-:W-:Y:S01]  /*8c80*/  FMUL.FTZ R41, R41, R14 ;  /* 0x0000000e29297220 */ /* 0x000fe20000410000 */
[----:B----4-:R-:W-:Y:S01]  /*8c90*/  F2FP.BF16.PACK_AB R7, R248, R250 ;  /* 0x000000faf807723e */ /* 0x010fe200000010ff */
[----:B------:R-:W-:Y:S01]  /*8ca0*/  FMUL.FTZ R44, R44, R14 ;  /* 0x0000000e2c2c7220 */ /* 0x000fe20000410000 */
[----:B------:R-:W-:Y:S01]  /*8cb0*/  MOV R159, R244 ;  /* 0x000000f4009f7202 */ /* 0x000fe20000000f00 */
[----:B------:R-:W-:Y:S01]  /*8cc0*/  FMUL.FTZ R42, R42, R13 ;  /* 0x0000000d2a2a7220 */ /* 0x000fe20000410000 */
[----:B------:R-:W-:Y:S01]  /*8cd0*/  MOV R156, R247 ;  /* 0x000000f7009c7202 */ /* 0x000fe20000000f00 */
[----:B------:R-:W-:-:S02]  /*8ce0*/  FMUL.FTZ R43, R43, R13 ;  /* 0x0000000d2b2b7220 */ /* 0x000fc40000410000 */
[C---:B------:R-:W-:Y:S01]  /*8cf0*/  HMMA.16816.F32.BF16 R148, R4.reuse, R20, R148 ;  /* 0x000000140494723c */ /* 0x040fe20000041894 */
[-C--:B------:R-:W-:Y:S02]  /*8d00*/  FMUL.FTZ R45, R45, R14.reuse ;  /* 0x0000000e2d2d7220 */ /* 0x080fe40000410000 */
[-C--:B------:R-:W-:Y:S02]  /*8d10*/  FMUL.FTZ R56, R56, R14.reuse ;  /* 0x0000000e38387220 */ /* 0x080fe40000410000 */
[----:B------:R-:W-:Y:S02]  /*8d20*/  FMUL.FTZ R57, R57, R14 ;  /* 0x0000000e39397220 */ /* 0x000fe40000410000 */
[-C--:B------:R-:W-:Y:S01]  /*8d30*/  FMUL.FTZ R46, R46, R13.reuse ;  /* 0x0000000d2e2e7220 */ /* 0x080fe20000410000 */
[----:B------:R-:W-:Y:S01]  /*8d40*/  HMMA.16816.F32.BF16 R152, R4, R22, R152 ;  /* 0x000000160498723c */ /* 0x000fe20000041898 */
[----:B------:R-:W1:Y:S01]  /*8d50*/  LDSM.16.MT88.4 R20, [R214+0xa000] ;  /* 0x00a00000d614783b */ /* 0x000e620000004200 */
[----:B------:R-:W-:-:S02]  /*8d60*/  FMUL.FTZ R47, R47, R13 ;  /* 0x0000000d2f2f7220 */ /* 0x000fc40000410000 */
[-C--:B------:R-:W-:Y:S02]  /*8d70*/  FMUL.FTZ R58, R58, R13.reuse ;  /* 0x0000000d3a3a7220 */ /* 0x080fe40000410000 */
[-C--:B------:R-:W-:Y:S02]  /*8d80*/  FMUL.FTZ R59, R59, R13.reuse ;  /* 0x0000000d3b3b7220 */ /* 0x080fe40000410000 */
[-C--:B------:R-:W-:Y:S02]  /*8d90*/  FMUL.FTZ R164, R164, R14.reuse ;  /* 0x0000000ea4a47220 */ /* 0x080fe40000410000 */
[----:B------:R-:W-:Y:S02]  /*8da0*/  FMUL.FTZ R165, R165, R14 ;  /* 0x0000000ea5a57220 */ /* 0x000fe40000410000 */
[-C--:B------:R-:W-:Y:S01]  /*8db0*/  FMUL.FTZ R166, R166, R13.reuse ;  /* 0x0000000da6a67220 */ /* 0x080fe20000410000 */
[----:B--2---:R-:W-:Y:S01]  /*8dc0*/  HMMA.16816.F32.BF16 R196, R4, R28, R56 ;  /* 0x0000001c04c4723c */ /* 0x004fe20000041838 */
[----:B------:R-:W-:Y:S01]  /*8dd0*/  LDSM.16.MT88.4 R56, [R213+0xb000] ;  /* 0x00b00000d538783b */ /* 0x000fe20000004200 */
        /* <DEDUP_REMOVED lines=19> */
[----:B-1----:R-:W-:Y:S01]  /*8f10*/  HMMA.16816.F32.BF16 R204, R4, R20, R40 ;  /* 0x0000001404cc723c */ /* 0x002fe20000041828 */
[----:B------:R-:W1:Y:S01]  /*8f20*/  LDSM.16.MT88.4 R40, [R211+0xb000] ;  /* 0x00b00000d328783b */ /* 0x000e620000004200 */
[-C--:B------:R-:W-:Y:S02]  /*8f30*/  FMUL.FTZ R78, R78, R13.reuse ;  /* 0x0000000d4e4e7220 */ /* 0x080fe40000410000 */
[----:B------:R-:W-:Y:S02]  /*8f40*/  FMUL.FTZ R79, R79, R13 ;  /* 0x0000000d4f4f7220 */ /* 0x000fe40000410000 */
[----:B------:R-:W-:-:S02]  /*8f50*/  FMUL.FTZ R89, R89, R14 ;  /* 0x0000000e59597220 */ /* 0x000fc40000410000 */
[C---:B------:R-:W-:Y:S01]  /*8f60*/  HMMA.16816.F32.BF16 R200, R4.reuse, R22, R44 ;  /* 0x0000001604c8723c */ /* 0x040fe2000004182c */
[----:B------:R-:W2:Y:S01]  /*8f70*/  LDSM.16.MT88.4 R44, [R214+0xb000] ;  /* 0x00b00000d62c783b */ /* 0x000ea20000004200 */
[-C--:B------:R-:W-:Y:S02]  /*8f80*/  FMUL.FTZ R92, R92, R14.reuse ;  /* 0x0000000e5c5c7220 */ /* 0x080fe40000410000 */
[----:B------:R-:W-:Y:S02]  /*8f90*/  FMUL.FTZ R93, R93, R14 ;  /* 0x0000000e5d5d7220 */ /* 0x000fe40000410000 */
        /* <DEDUP_REMOVED lines=11> */
[-C--:B------:R-:W-:Y:S02]  /*9050*/  FMUL.FTZ R109, R109, R14.reuse ;  /* 0x0000000e6d6d7220 */ /* 0x080fe40000410000 */
[-C--:B------:R-:W-:Y:S02]  /*9060*/  FMUL.FTZ R110, R110, R13.reuse ;  /* 0x0000000d6e6e7220 */ /* 0x080fe40000410000 */
[-C--:B------:R-:W-:Y:S02]  /*9070*/  FMUL.FTZ R111, R111, R13.reuse ;  /* 0x0000000d6f6f7220 */ /* 0x080fe40000410000 */
[-C--:B------:R-:W-:Y:S02]  /*9080*/  FMUL.FTZ R120, R120, R14.reuse ;  /* 0x0000000e78787220 */ /* 0x080fe40000410000 */
[----:B------:R-:W-:Y:S01]  /*9090*/  FMUL.FTZ R121, R121, R14 ;  /* 0x0000000e79797220 */ /* 0x000fe20000410000 */
[----:B-1----:R-:W-:Y:S01]  /*90a0*/  HMMA.16816.F32.BF16 R88, R4, R40, R88 ;  /* 0x000000280458723c */ /* 0x002fe20000041858 */
[----:B------:R-:W-:-:S02]  /*90b0*/  FMUL.FTZ R122, R122, R13 ;  /* 0x0000000d7a7a7220 */ /* 0x000fc40000410000 */
[-C--:B------:R-:W-:Y:S02]  /*90c0*/  FMUL.FTZ R123, R123, R13.reuse ;  /* 0x0000000d7b7b7220 */ /* 0x080fe40000410000 */
[-C--:B------:R-:W-:Y:S02]  /*90d0*/  FMUL.FTZ R124, R124, R14.reuse ;  /* 0x0000000e7c7c7220 */ /* 0x080fe40000410000 */
[----:B------:R-:W-:Y:S01]  /*90e0*/  FMUL.FTZ R125, R125, R14 ;  /* 0x0000000e7d7d7220 */ /* 0x000fe20000410000 */
[----:B------:R-:W-:Y:S01]  /*90f0*/  HMMA.16816.F32.BF16 R92, R4, R42, R92 ;  /* 0x0000002a045c723c */ /* 0x000fe2000004185c */
[-C--:B------:R-:W-:Y:S02]  /*9100*/  FMUL.FTZ R126, R126, R13.reuse ;  /* 0x0000000d7e7e7220 */ /* 0x080fe40000410000 */
[----:B------:R-:W-:Y:S02]  /*9110*/  FMUL.FTZ R127, R127, R13 ;  /* 0x0000000d7f7f7220 */ /* 0x000fe40000410000 */
[----:B------:R-:W-:-:S02]  /*9120*/  FMUL.FTZ R172, R172, R16 ;  /* 0x00000010acac7220 */ /* 0x000fc40000410000 */
        /* <DEDUP_REMOVED lines=16> */
[----:B------:R-:W-:Y:S01]  /*9230*/  HMMA.16816.F32.BF16 R192, R4, R58, R124 ;  /* 0x0000003a04c0723c */ /* 0x000fe2000004187c */
[-C--:B------:R-:W-:Y:S02]  /*9240*/  FMUL.FTZ R50, R50, R15.reuse ;  /* 0x0000000f32327220 */ /* 0x080fe40000410000 */
[----:B------:R-:W-:Y:S02]  /*9250*/  FMUL.FTZ R51, R51, R15 ;  /* 0x0000000f33337220 */ /* 0x000fe40000410000 */
[----:B------:R-:W-:Y:S02]  /*9260*/  FMUL.FTZ R52, R52, R16 ;  /* 0x0000001034347220 */ /* 0x000fe40000410000 */
[--C-:B------:R-:W-:Y:S01]  /*9270*/  FFMA.FTZ R4, R182, c[0x0][0x23c], -R3.reuse ;  /* 0x00008f00b6047a23 */ /* 0x100fe20000010803 */
[----:B------:R-:W-:Y:S01]  /*9280*/  MOV R126, R188 ;  /* 0x000000bc007e7202 */ /* 0x000fe20000000f00 */
[-C--:B------:R-:W-:Y:S01]  /*9290*/  FMUL.FTZ R53, R53, R16.reuse ;  /* 0x0000001035357220 */ /* 0x080fe20000410000 */
[----:B------:R-:W-:Y:S01]  /*92a0*/  MOV R6, R187 ;  /* 0x000000bb00067202 */ /* 0x000fe20000000f00 */
[----:B------:R1:W-:Y:S01]  /*92b0*/  MUFU.EX2 R245, R4 ;  /* 0x0000000400f57308 */ /* 0x0003e20000000800 */
[----:B------:R-:W-:Y:S01]  /*92c0*/  MOV R5, R185 ;  /* 0x000000b900057202 */ /* 0x000fe20000000f00 */
[----:B------:R-:W-:Y:S01]  /*92d0*/  FMUL.FTZ R54, R54, R15 ;  /* 0x0000000f36367220 */ /* 0x000fe20000410000 */
[C---:B------:R-:W-:Y:S01]  /*92e0*/  HMMA.16816.F32.BF16 R184, R8.reuse, R34, R172 ;  /* 0x0000002208b8723c */ /* 0x040fe200000418ac */
        /* <DEDUP_REMOVED lines=11> */
[----:B------:R-:W-:Y:S01]  /*93a0*/  FMUL.FTZ R68, R68, R16 ;  /* 0x0000001044447220 */ /* 0x000fe20000410000 */
[----:B------:R-:W-:Y:S01]  /*93b0*/  MOV R174, R135 ;  /* 0x0000008700ae7202 */ /* 0x000fe20000000f00 */
[----:B-1----:R-:W-:-:S02]  /*93c0*/  FFMA.FTZ R4, R141, c[0x0][0x23c], -R3 ;  /* 0x00008f008d047a23 */ /* 0x002fc40000010803 */
[----:B------:R-:W-:Y:S01]  /*93d0*/  FMUL.FTZ R69, R69, R16 ;  /* 0x0000001045457220 */ /* 0x000fe20000410000 */
[----:B------:R-:W-:Y:S01]  /*93e0*/  MOV R33, R138 ;  /* 0x0000008a00217202 */ /* 0x000fe20000000f00 */
[----:B------:R1:W-:Y:S01]  /*93f0*/  MUFU.EX2 R246, R4 ;  /* 0x0000000400f67308 */ /* 0x0003e20000000800 */
[-C--:B------:R-:W-:Y:S01]  /*9400*/  FMUL.FTZ R70, R70, R15.reuse ;  /* 0x0000000f46467220 */ /* 0x080fe20000410000 */
[----:B------:R-:W-:Y:S01]  /*9410*/  MOV R32, R132 ;  /* 0x0000008400207202 */ /* 0x000fe20000000f00 */
[----:B------:R-:W-:Y:S01]  /*9420*/  FMUL.FTZ R71, R71, R15 ;  /* 0x0000000f47477220 */ /* 0x000fe20000410000 */
[----:B------:R-:W-:Y:S01]  /*9430*/  HMMA.16816.F32.BF16 R36, R8, R20, R36 ;  /* 0x000000140824723c */ /* 0x000fe20000041824 */
[-C--:B------:R-:W-:Y:S01]  /*9440*/  FMUL.FTZ R80, R80, R16.reuse ;  /* 0x0000001050507220 */ /* 0x080fe20000410000 */
[----:B------:R-:W-:Y:S01]  /*9450*/  MOV R125, R33 ;  /* 0x00000021007d7202 */ /* 0x000fe20000000f00 */
[----:B------:R-:W-:Y:S02]  /*9460*/  FMUL.FTZ R81, R81, R16 ;  /* 0x0000001051517220 */ /* 0x000fe40000410000 */
[----:B------:R-:W-:-:S02]  /*9470*/  FMUL.FTZ R82, R82, R15 ;  /* 0x0000000f52527220 */ /* 0x000fc40000410000 */
[----:B------:R-:W-:Y:S01]  /*9480*/  FMUL.FTZ R83, R83, R15 ;  /* 0x0000000f53537220 */ /* 0x000fe20000410000 */
[----:B------:R-:W-:Y:S01]  /*9490*/  MOV R21, R5 ;  /* 0x0000000500157202 */ /* 0x000fe20000000f00 */
[----:B------:R-:W-:Y:S01]  /*94a0*/  FMUL.FTZ R84, R84, R16 ;  /* 0x0000001054547220 */ /* 0x000fe20000410000 */
[----:B------:R-:W-:Y:S01]  /*94b0*/  MOV R20, R6 ;  /* 0x0000000600147202 */ /* 0x000fe20000000f00 */
[----:B------:R-:W-:Y:S01]  /*94c0*/  FMUL.FTZ R85, R85, R16 ;  /* 0x0000001055557220 */ /* 0x000fe20000410000 */
[----:B------:R-:W-:Y:S01]  /*94d0*/  MOV R6, R156 ;  /* 0x0000009c00067202 */ /* 0x000fe20000000f00 */
[--C-:B-1----:R-:W-:Y:S01]  /*94e0*/  FFMA.FTZ R4, R19, c[0x0][0x23c], -R3.reuse ;  /* 0x00008f0013047a23 */ /* 0x102fe20000010803 */
[----:B------:R-:W-:Y:S01]  /*94f0*/  HMMA.16816.F32.BF16 R136, R8, R22, R48 ;  /* 0x000000160888723c */ /* 0x000fe20000041830 */
[----:B------:R-:W-:Y:S01]  /*9500*/  FFMA.FTZ R3, R17, c[0x0][0x23c], -R3 ;  /* 0x00008f0011037a23 */ /* 0x000fe20000010803 */
[----:B------:R-:W-:Y:S01]  /*9510*/  LDSM.16.MT88.4 R48, [R214+0xa800] ;  /* 0x00a80000d630783b */ /* 0x000fe20000004200 */
[-C--:B------:R-:W-:Y:S01]  /*9520*/  FMUL.FTZ R86, R86, R15.reuse ;  /* 0x0000000f56567220 */ /* 0x080fe20000410000 */
[----:B------:R-:W-:Y:S01]  /*9530*/  MUFU.EX2 R247, R4 ;  /* 0x0000000400f77308 */ /* 0x000fe20000000800 */
[----:B------:R-:W-:-:S02]  /*9540*/  FMUL.FTZ R87, R87, R15 ;  /* 0x0000000f57577220 */ /* 0x000fc40000410000 */
[-C--:B------:R-:W-:Y:S01]  /*9550*/  FMUL.FTZ R96, R96, R16.reuse ;  /* 0x0000001060607220 */ /* 0x080fe20000410000 */
[C---:B------:R-:W-:Y:S01]  /*9560*/  HMMA.16816.F32.BF16 R52, R8.reuse, R28, R52 ;  /* 0x0000001c0834723c */ /* 0x040fe20000041834 */
[-C--:B------:R-:W-:Y:S02]  /*9570*/  FMUL.FTZ R97, R97, R16.reuse ;  /* 0x0000001061617220 */ /* 0x080fe40000410000 */
[-C--:B------:R-:W-:Y:S01]  /*9580*/  FMUL.FTZ R98, R98, R15.reuse ;  /* 0x0000000f62627220 */ /* 0x080fe20000410000 */
[----:B------:R1:W-:Y:S01]  /*9590*/  MUFU.EX2 R244, R3 ;  /* 0x0000000300f47308 */ /* 0x0003e20000000800 */
[-C--:B------:R-:W-:Y:S02]  /*95a0*/  FMUL.FTZ R99, R99, R15.reuse ;  /* 0x0000000f63637220 */ /* 0x080fe40000410000 */
[-C--:B------:R-:W-:Y:S01]  /*95b0*/  FMUL.FTZ R100, R100, R16.reuse ;  /* 0x0000001064647220 */ /* 0x080fe20000410000 */
[----:B------:R-:W-:Y:S01]  /*95c0*/  HMMA.16816.F32.BF16 R132, R8, R30, R64 ;  /* 0x0000001e0884723c */ /* 0x000fe20000041840 */
[----:B------:R-:W-:Y:S01]  /*95d0*/  FMUL.FTZ R101, R101, R16 ;  /* 0x0000001065657220 */ /* 0x000fe20000410000 */
[----:B------:R-:W-:Y:S01]  /*95e0*/  LDSM.16.MT88.4 R64, [R213+0xa800] ;  /* 0x00a80000d540783b */ /* 0x000fe20000004200 */
[----:B------:R-:W-:-:S02]  /*95f0*/  FMUL.FTZ R102, R102, R15 ;  /* 0x0000000f66667220 */ /* 0x000fc40000410000 */
[-C--:B------:R-:W-:Y:S02]  /*9600*/  FMUL.FTZ R103, R103, R15.reuse ;  /* 0x0000000f67677220 */ /* 0x080fe40000410000 */
[-C--:B------:R-:W-:Y:S01]  /*9610*/  FMUL.FTZ R112, R112, R16.reuse ;  /* 0x0000001070707220 */ /* 0x080fe20000410000 */
[C---:B------:R-:W-:Y:S01]  /*9620*/  HMMA.16816.F32.BF16 R68, R8.reuse, R24, R68 ;  /* 0x000000180844723c */ /* 0x040fe20000041844 */
[-C--:B------:R-:W-:Y:S02]  /*9630*/  FMUL.FTZ R113, R113, R16.reuse ;  /* 0x0000001071717220 */ /* 0x080fe40000410000 */
[-C--:B------:R-:W-:Y:S02]  /*9640*/  FMUL.FTZ R114, R114, R15.reuse ;  /* 0x0000000f72727220 */ /* 0x080fe40000410000 */
[----:B-1----:R-:W-:Y:S02]  /*9650*/  FFMA.FTZ R3, R183, c[0x0][0x23c], -R2 ;  /* 0x00008f00b7037a23 */ /* 0x002fe40000010802 */
[----:B------:R-:W-:Y:S01]  /*9660*/  FMUL.FTZ R115, R115, R15 ;  /* 0x0000000f73737220 */ /* 0x000fe20000410000 */
[----:B------:R-:W-:Y:S01]  /*9670*/  HMMA.16816.F32.BF16 R84, R8, R40, R84 ;  /* 0x000000280854723c */ /* 0x000fe20000041854 */
[----:B------:R1:W-:Y:S01]  /*9680*/  MUFU.EX2 R183, R3 ;  /* 0x0000000300b77308 */ /* 0x0003e20000000800 */
[----:B------:R-:W-:-:S02]  /*9690*/  FMUL.FTZ R116, R116, R16 ;  /* 0x0000001074747220 */ /* 0x000fc40000410000 */
[-C--:B------:R-:W-:Y:S02]  /*96a0*/  FMUL.FTZ R117, R117, R16.reuse ;  /* 0x0000001075757220 */ /* 0x080fe40000410000 */
        /* <DEDUP_REMOVED lines=8> */
[----:B------:R-:W-:Y:S01]  /*9730*/  HMMA.16816.F32.BF16 R100, R8, R44, R100 ;  /* 0x0000002c0864723c */ /* 0x000fe20000041864 */
[----:B-1----:R-:W-:-:S04]  /*9740*/  FFMA.FTZ R3, R180, c[0x0][0x23c], -R2 ;  /* 0x00008f00b4037a23 */ /* 0x002fc80000010802 */
[----:B------:R1:W-:Y:S03]  /*9750*/  MUFU.EX2 R188, R3 ;  /* 0x0000000300bc7308 */ /* 0x0003e60000000800 */
[----:B------:R-:W-:Y:S01]  /*9760*/  HMMA.16816.F32.BF16 R116, R8, R56, R116 ;  /* 0x000000380874723c */ /* 0x000fe20000041874 */
[--C-:B-1----:R-:W-:Y:S02]  /*9770*/  FFMA.FTZ R3, R140, c[0x0][0x23c], -R2.reuse ;  /* 0x00008f008c037a23 */ /* 0x102fe40000010802 */
[----:B------:R-:W-:Y:S02]  /*9780*/  FFMA.FTZ R2, R18, c[0x0][0x23c], -R2 ;  /* 0x00008f0012027a23 */ /* 0x000fe40000010802 */
[----:B------:R-:W-:Y:S08]  /*9790*/  MUFU.EX2 R191, R3 ;  /* 0x0000000300bf7308 */ /* 0x000ff00000000800 */
[----:B------:R1:W-:Y:S02]  /*97a0*/  MUFU.EX2 R182, R2 ;  /* 0x0000000200b67308 */ /* 0x0003e40000000800 */
[----:B-1----:R-:W-:Y:S01]  /*97b0*/  FFMA.FTZ R2, R189, c[0x0][0x23c], -R0 ;  /* 0x00008f00bd027a23 */ /* 0x002fe20000010800 */
[----:B------:R-:W-:-:S02]  /*97c0*/  MOV R189, R124 ;  /* 0x0000007c00bd7202 */ /* 0x000fc40000000f00 */
[----:B------:R-:W-:-:S03]  /*97d0*/  MOV R124, R126 ;  /* 0x0000007e007c7202 */ /* 0x000fc60000000f00 */
[----:B------:R1:W-:Y:S01]  /*97e0*/  MUFU.EX2 R180, R2 ;  /* 0x0000000200b47308 */ /* 0x0003e20000000800 */
[----:B------:R-:W-:Y:S02]  /*97f0*/  MOV R126, R127 ;  /* 0x0000007f007e7202 */ /* 0x000fe40000000f00 */
[----:B------:R-:W-:Y:S02]  /*9800*/  MOV R5, R124 ;  /* 0x0000007c00057202 */ /* 0x000fe40000000f00 */
[----:B------:R-:W-:Y:S02]  /*9810*/  MOV R127, R32 ;  /* 0x00000020007f7202 */ /* 0x000fe40000000f00 */
[----:B------:R-:W-:Y:S01]  /*9820*/  HMMA.16816.F32.BF16 R32, R8, R26, R80 ;  /* 0x0000001a0820723c */ /* 0x000fe20000041850 */
[----:B------:R-:W-:Y:S01]  /*9830*/  MOV R124, R159 ;  /* 0x0000009f007c7202 */ /* 0x000fe20000000f00 */
[----:B------:R-:W-:Y:S03]  /*9840*/  LDSM.16.MT88.4 R80, [R209+0xb800] ;  /* 0x00b80000d150783b */ /* 0x000fe60000004200 */
[----:B------:R-:W-:-:S03]  /*9850*/  MOV R3, R124 ;  /* 0x0000007c00037202 */ /* 0x000fc60000000f00 */
[----:B------:R-:W-:Y:S01]  /*9860*/  HMMA.16816.F32.BF16 R24, R8, R46, R112 ;  /* 0x0000002e0818723c */ /* 0x000fe20000041870 */
[--C-:B-1----:R-:W-:Y:S01]  /*9870*/  FFMA.FTZ R2, R181, c[0x0][0x23c], -R0.reuse ;  /* 0x00008f00b5027a23 */ /* 0x102fe20000010800 */
[----:B------:R-:W-:Y:S01]  /*9880*/  MOV R181, R175 ;  /* 0x000000af00b57202 */ /* 0x000fe20000000f00 */
[----:B------:R-:W-:Y:S01]  /*9890*/  LDSM.16.MT88.4 R112, [R214+0xb800] ;  /* 0x00b80000d670783b */ /* 0x000fe20000004200 */
[----:B------:R-:W-:Y:S02]  /*98a0*/  MOV R175, R179 ;  /* 0x000000b300af7202 */ /* 0x000fe40000000f00 */
[----:B------:R1:W2:Y:S02]  /*98b0*/  MUFU.EX2 R179, R2 ;  /* 0x0000000200b37308 */ /* 0x0002a40000000800 */
[--C-:B-1----:R-:W-:Y:S01]  /*98c0*/  FFMA.FTZ R2, R143, c[0x0][0x23c], -R0.reuse ;  /* 0x00008f008f027a23 */ /* 0x102fe20000010800 */
[----:B--2---:R-:W-:Y:S01]  /*98d0*/  F2FP.BF16.PACK_AB R124, R179, R180 ;  /* 0x000000b4b37c723e */ /* 0x004fe200000010ff */
[----:B------:R-:W-:Y:S01]  /*98e0*/  FFMA.FTZ R0, R142, c[0x0][0x23c], -R0 ;  /* 0x00008f008e007a23 */ /* 0x000fe20000010800 */
[----:B------:R-:W-:-:S03]  /*98f0*/  MOV R142, R7 ;  /* 0x00000007008e7202 */ /* 0x000fc60000000f00 */
[----:B------:R1:W-:Y:S01]  /*9900*/  MUFU.EX2 R141, R2 ;  /* 0x00000002008d7308 */ /* 0x0003e20000000800 */
[----:B------:R-:W-:Y:S02]  /*9910*/  MOV R7, R158 ;  /* 0x0000009e00077202 */ /* 0x000fe40000000f00 */
[----:B------:R-:W-:-:S05]  /*9920*/  MOV R143, R174 ;  /* 0x000000ae008f7202 */ /* 0x000fca0000000f00 */
[----:B------:R2:W-:Y:S01]  /*9930*/  MUFU.EX2 R140, R0 ;  /* 0x00000000008c7308 */ /* 0x0005e20000000800 */
[--C-:B-1----:R-:W-:Y:S01]  /*9940*/  FFMA.FTZ R2, R176, c[0x0][0x23c], -R12.reuse ;  /* 0x00008f00b0027a23 */ /* 0x102fe2000001080c */
[----:B------:R-:W-:Y:S01]  /*9950*/  MOV R176, R21 ;  /* 0x0000001500b07202 */ /* 0x000fe20000000f00 */
[--C-:B--2---:R-:W-:Y:S01]  /*9960*/  FFMA.FTZ R0, R190, c[0x0][0x23c], -R12.reuse ;  /* 0x00008f00be007a23 */ /* 0x104fe2000001080c */
[----:B------:R-:W-:Y:S02]  /*9970*/  MOV R190, R125 ;  /* 0x0000007d00be7202 */ /* 0x000fe40000000f00 */
[----:B------:R-:W-:Y:S02]  /*9980*/  MOV R125, R157 ;  /* 0x0000009d007d7202 */ /* 0x000fe40000000f00 */
[----:B------:R1:W-:Y:S01]  /*9990*/  MUFU.EX2 R19, R0 ;  /* 0x0000000000137308 */ /* 0x0003e20000000800 */
[----:B------:R-:W2:Y:S01]  /*99a0*/  LDSM.16.MT88.4 R156, [R209+0xa800] ;  /* 0x00a80000d19c783b */ /* 0x000ea20000004200 */
[----:B-1----:R-:W-:Y:S01]  /*99b0*/  FFMA.FTZ R0, R178, c[0x0][0x23c], -R12 ;  /* 0x00008f00b2007a23 */ /* 0x002fe2000001080c */
[----:B------:R-:W-:-:S02]  /*99c0*/  MOV R178, R175 ;  /* 0x000000af00b27202 */ /* 0x000fc40000000f00 */
[----:B------:R-:W-:Y:S03]  /*99d0*/  LDSM.16.MT88.4 R172, [R211+0xa800] ;  /* 0x00a80000d3ac783b */ /* 0x000fe60000004200 */
[----:B------:R1:W3:Y:S02]  /*99e0*/  MUFU.EX2 R18, R0 ;  /* 0x0000000000127308 */ /* 0x0002e40000000800 */
[----:B-1----:R-:W-:Y:S01]  /*99f0*/  FFMA.FTZ R0, R177, c[0x0][0x23c], -R12 ;  /* 0x00008f00b1007a23 */ /* 0x002fe2000001080c */
[----:B------:R-:W-:-:S05]  /*9a00*/  MOV R177, R20 ;  /* 0x0000001400b17202 */ /* 0x000fca0000000f00 */
[----:B------:R1:W-:Y:S01]  /*9a10*/  MUFU.EX2 R12, R2 ;  /* 0x00000002000c7308 */ /* 0x0003e20000000800 */
[----:B------:R-:W-:Y:S07]  /*9a20*/  HMMA.16816.F32.BF16 R20, R8, R58, R128 ;  /* 0x0000003a0814723c */ /* 0x000fee0000041880 */
[----:B------:R4:W5:Y:S01]  /*9a30*/  MUFU.EX2 R17, R0 ;  /* 0x0000000000117308 */ /* 0x0009620000000800 */
[----:B------:R-:W-:Y:S02]  /*9a40*/  MOV R11, R7 ;  /* 0x00000007000b7202 */ /* 0x000fe40000000f00 */
[----:B------:R-:W-:-:S02]  /*9a50*/  MOV R10, R125 ;  /* 0x0000007d000a7202 */ /* 0x000fc40000000f00 */
[----:B------:R-:W-:Y:S02]  /*9a60*/  MOV R9, R126 ;  /* 0x0000007e00097202 */ /* 0x000fe40000000f00 */
[----:B------:R-:W-:Y:S01]  /*9a70*/  MOV R8, R127 ;  /* 0x0000007f00087202 */ /* 0x000fe20000000f00 */
[----:B------:R-:W-:Y:S01]  /*9a80*/  FFMA.FTZ R3, R3, R15, R10 ;  /* 0x0000000f03037223 */ /* 0x000fe2000001000a */
[----:B-1----:R-:W-:Y:S02]  /*9a90*/  MOV R2, R6 ;  /* 0x0000000600027202 */ /* 0x002fe40000000f00 */
[----:B------:R-:W-:Y:S01]  /*9aa0*/  F2FP.BF16.PACK_AB R128, R246, R245 ;  /* 0x000000f5f680723e */ /* 0x000fe200000010ff */
[----:B------:R-:W-:Y:S01]  /*9ab0*/  FFMA.FTZ R8, R9, R16, R8 ;  /* 0x0000001009087223 */ /* 0x000fe20000010008 */
[----:B------:R-:W-:Y:S01]  /*9ac0*/  F2FP.BF16.PACK_AB R129, R188, R183 ;  /* 0x000000b7bc81723e */ /* 0x000fe200000010ff */
[----:B------:R-:W-:Y:S01]  /*9ad0*/  FFMA.FTZ R2, R2, R14, R11 ;  /* 0x0000000e02027223 */ /* 0x000fe2000001000b */
[----:B------:R-:W-:Y:S01]  /*9ae0*/  F2FP.BF16.PACK_AB R130, R244, R247 ;  /* 0x000000f7f482723e */ /* 0x000fe200000010ff */
[----:B------:R-:W-:Y:S01]  /*9af0*/  FADD.FTZ R3, R177, R3 ;  /* 0x00000003b1037221 */ /* 0x000fe20000010000 */
[----:B----4-:R-:W-:Y:S01]  /*9b00*/  MOV R0, R5 ;  /* 0x0000000500007202 */ /* 0x010fe20000000f00 */
[----:B------:R-:W-:Y:S01]  /*9b10*/  FADD.FTZ R2, R252, R2 ;  /* 0x00000002fc027221 */ /* 0x000fe20000010000 */
[----:B------:R-:W1:Y:S01]  /*9b20*/  LDSM.16.MT88.4 R4, [R213+0xb800] ;  /* 0x00b80000d504783b */ /* 0x000e620000004200 */
[----:B------:R-:W-:Y:S01]  /*9b30*/  F2FP.BF16.PACK_AB R131, R182, R191 ;  /* 0x000000bfb683723e */ /* 0x000fe200000010ff */
[----:B------:R-:W-:Y:S01]  /*9b40*/  FADD.FTZ R3, R190, R3 ;  /* 0x00000003be037221 */ /* 0x000fe20000010000 */
[----:B---3--:R-:W-:Y:S01]  /*9b50*/  F2FP.BF16.PACK_AB R125, R18, R19 ;  /* 0x00000013127d723e */ /* 0x008fe200000010ff */
[----:B------:R-:W-:Y:S01]  /*9b60*/  FFMA.FTZ R0, R0, R13, R249 ;  /* 0x0000000d00007223 */ /* 0x000fe200000100f9 */
[----:B------:R-:W-:Y:S01]  /*9b70*/  F2FP.BF16.PACK_AB R126, R140, R141 ;  /* 0x0000008d8c7e723e */ /* 0x000fe200000010ff */
[----:B------:R-:W-:Y:S01]  /*9b80*/  FADD.FTZ R2, R142, R2 ;  /* 0x000000028e027221 */ /* 0x000fe20000010000 */
[----:B-----5:R-:W-:Y:S01]  /*9b90*/  F2FP.BF16.PACK_AB R127, R12, R17 ;  /* 0x000000110c7f723e */ /* 0x020fe200000010ff */
        /* <DEDUP_REMOVED lines=17> */
[----:B------:R-:W-:-:S06]  /*9cb0*/  FADD.FTZ R0, R17, R0 ;  /* 0x0000000011007221 */ /* 0x000fcc0000010000 */
[----:B------:R-:W-:Y:S01]  /*9cc0*/  FADD.FTZ R242, R140, R2 ;  /* 0x000000028cf27221 */ /* 0x000fe20000010000 */
[----:B-1----:R-:W-:Y:S01]  /*9cd0*/  HMMA.16816.F32.BF16 R120, R124, R4, R120 ;  /* 0x000000047c78723c */ /* 0x002fe20000041878 */
[----:B------:R-:W-:-:S07]  /*9ce0*/  FADD.FTZ R240, R12, R0 ;  /* 0x000000000cf07221 */ /* 0x000fce0000010000 */
[C---:B------:R-:W-:Y:S07]  /*9cf0*/  HMMA.16816.F32.BF16 R116, R128.reuse, R4, R116 ;  /* 0x000000048074723c */ /* 0x040fee0000041874 */
[----:B------:R-:W-:Y:S01]  /*9d00*/  FADD.FTZ R4, R176, R8 ;  /* 0x00000008b0047221 */ /* 0x000fe20000010000 */
[----:B------:R-:W-:Y:S03]  /*9d10*/  HMMA.16816.F32.BF16 R160, R128, R172, R160 ;  /* 0x000000ac80a0723c */ /* 0x000fe600000418a0 */
        /* <DEDUP_REMOVED lines=8> */
[----:B------:R-:W-:Y:S01]  /*9da0*/  HMMA.16816.F32.BF16 R40, R124, R48, R204 ;  /* 0x000000307c28723c */ /* 0x000fe200000418cc */
[----:B------:R-:W-:-:S03]  /*9db0*/  FADD.FTZ R244, R182, R3 ;  /* 0x00000003b6f47221 */ /* 0x000fc60000010000 */
        /* <DEDUP_REMOVED lines=38> */
[----:B------:R-:W-:Y:S01]  /*a020*/  ULDC.64 UR4, c[0x0][0x1a0] ;  /* 0x0000680000047ab9 */ /* 0x000fe20000000a00 */
[----:B------:R-:W1:Y:S01]  /*a030*/  S2R R243, SR_TID.X ;  /* 0x0000000000f37919 */ /* 0x000e620000002100 */
        /* <DEDUP_REMOVED lines=8> */
[----:B-1----:R-:W-:-:S05]  /*a0c0*/  IMAD.SHL.U32 R243, R243, 0x2, RZ ;  /* 0x00000002f3f37824 */ /* 0x002fca00078e00ff */
[----:B------:R-:W-:Y:S02]  /*a0d0*/  LOP3.LUT R243, R243, 0x6, RZ, 0xc0, !PT ;  /* 0x00000006f3f37812 */ /* 0x000fe400078ec0ff */
        /* <DEDUP_REMOVED lines=14> */
[C-C-:B------:R-:W-:Y:S01]  /*a1c0*/  @!P3 LEA.HI.X R9, R2.reuse, c[0x0][0x174], R5.reuse, 0x1, P4 ;  /* 0x00005d000209ba11 */ /* 0x140fe200020f0c05 */
[----:B------:R-:W-:Y:S01]  /*a1d0*/  IMAD.U32 R0, RZ, RZ, UR17 ;  /* 0x00000011ff007e24 */ /* 0x000fe2000f8e00ff */
[----:B------:R-:W-:Y:S01]  /*a1e0*/  @!P2 LEA.HI.X R5, R2, c[0x0][0x174], R5, 0x1, P0 ;  /* 0x00005d000205aa11 */ /* 0x000fe200000f0c05 */
[----:B------:R-:W-:Y:S02]  /*a1f0*/  @P2 STS.128 [R223+0xb000], RZ ;  /* 0x00b000ffdf002388 */ /* 0x000fe40000000c00 */
[----:B------:R-:W-:-:S02]  /*a200*/  IMAD R0, R0, 0x20, R243 ;  /* 0x0000002000007824 */ /* 0x000fc400078e02f3 */
[----:B------:R-:W-:Y:S01]  /*a210*/  @!PT LDS RZ, [RZ] ;  /* 0x00000000fffff984 */ /* 0x000fe20000000800 */
[----:B------:R-:W-:Y:S01]  /*a220*/  @!PT LDS RZ, [RZ] ;  /* 0x00000000fffff984 */ /* 0x000fe20000000800 */
[----:B------:R-:W-:Y:S01]  /*a230*/  @!PT LDS RZ, [RZ] ;  /* 0x00000000fffff984 */ /* 0x000fe20000000800 */
[----:B------:R2:W-:Y:S02]  /*a240*/  @!P2 LDGSTS.E.BYPASS.LTC128B.128 [R223+0xb000], [R6.64+0x80] ;  /* 0x0b00008006dfafae */ /* 0x0005e4000b901d52 */
[--C-:B------:R-:W-:Y:S01]  /*a250*/  IMAD.IADD R2, R226, 0x1, -R0.reuse ;  /* 0x00000001e2027824 */ /* 0x100fe200078e0a00 */
[C---:B------:R-:W-:Y:S01]  /*a260*/  ISETP.GE.AND P0, PT, R0.reuse, R235, PT ;  /* 0x000000eb0000720c */ /* 0x040fe20003f06270 */
[----:B------:R-:W-:Y:S01]  /*a270*/  @P3 STS.128 [R223+0xa800], RZ ;  /* 0x00a800ffdf003388 */ /* 0x000fe20000000c00 */
[C---:B------:R-:W-:Y:S02]  /*a280*/  ISETP.GE.AND P6, PT, R0.reuse, R234, PT ;  /* 0x000000ea0000720c */ /* 0x040fe40003fc6270 */
[----:B------:R-:W-:Y:S01]  /*a290*/  IABS R3, R2 ;  /* 0x0000000200037213 */ /* 0x000fe20000000000 */
[----:B------:R-:W-:Y:S01]  /*a2a0*/  @!PT LDS RZ, [RZ] ;  /* 0x00000000fffff984 */ /* 0x000fe20000000800 */
[----:B------:R-:W-:Y:S01]  /*a2b0*/  @!PT LDS RZ, [RZ] ;  /* 0x00000000fffff984 */ /* 0x000fe20000000800 */
[----:B------:R-:W-:Y:S01]  /*a2c0*/  @!PT LDS RZ, [RZ] ;  /* 0x00000000fffff984 */ /* 0x000fe20000000800 */
[----:B------:R1:W-:Y:S01]  /*a2d0*/  @!P3 LDGSTS.E.BYPASS.LTC128B.128 [R223+0xa800], [R8.64] ;  /* 0x0a80000008dfbfae */ /* 0x0003e2000b901d52 */
[----:B------:R-:W-:Y:S01]  /*a2e0*/  IMAD.IADD R2, R225, 0x1, -R0 ;  /* 0x00000001e1027824 */ /* 0x000fe200078e0a00 */
[----:B------:R-:W-:-:S02]  /*a2f0*/  ISETP.LT.OR P0, PT, R0, R230, P0 ;  /* 0x000000e60000720c */ /* 0x000fc40000701670 */
[----:B------:R-:W-:Y:S01]  /*a300*/  @P2 STS.128 [R223+0xb800], RZ ;  /* 0x00b800ffdf002388 */ /* 0x000fe20000000c00 */
[----:B------:R-:W-:Y:S02]  /*a310*/  ISETP.LT.OR P6, PT, R0, R229, P6 ;  /* 0x000000e50000720c */ /* 0x000fe400037c1670 */
[----:B------:R-:W-:Y:S01]  /*a320*/  IABS R2, R2 ;  /* 0x0000000200027213 */ /* 0x000fe20000000000 */
[----:B------:R-:W-:Y:S01]  /*a330*/  @!PT LDS RZ, [RZ] ;  /* 0x00000000fffff984 */ /* 0x000fe20000000800 */
[----:B------:R-:W-:Y:S01]  /*a340*/  @!PT LDS RZ, [RZ] ;  /* 0x00000000fffff984 */ /* 0x000fe20000000800 */
[----:B------:R-:W-:Y:S01]  /*a350*/  @!PT LDS RZ, [RZ] ;  /* 0x00000000fffff984 */ /* 0x000fe20000000800 */
[----:B------:R2:W-:Y:S04]  /*a360*/  @!P2 LDGSTS.E.BYPASS.LTC128B.128 [R223+0xb800], [R4.64+0x80] ;  /* 0x0b80008004dfafae */ /* 0x0005e8000b901d52 */
        /* <DEDUP_REMOVED lines=183> */
[----:B------:R-:W-:Y:S01]  /*aee0*/  BAR.SYNC.DEFER_BLOCKING 0x0 ;  /* 0x0000000000007b1d */ /* 0x000fe20000010000 */
[----:B------:R-:W-:Y:S01]  /*aef0*/  ISETP.GE.AND P5, PT, R3, R233, PT ;  /* 0x000000e90300720c */ /* 0x000fe20003fa6270 */
[----:B------:R-:W-:Y:S01]  /*af00*/  IMAD.IADD R19, R226, 0x1, -R2 ;  /* 0x00000001e2137824 */ /* 0x000fe200078e0a02 */
[----:B------:R-:W-:-:S02]  /*af10*/  FSEL R138, R21, -INF , !P4 ;  /* 0xff800000158a7808 */ /* 0x000fc40006000000 */
[C---:B------:R-:W-:Y:S02]  /*af20*/  ISETP.GE.AND P4, PT, R3.reuse, R232, PT ;  /* 0x000000e80300720c */ /* 0x040fe40003f86270 */
[----:B------:R3:W4:Y:S01]  /*af30*/  I2F R24, R17 ;  /* 0x0000001100187306 */ /* 0x0007220000201400 */
[C---:B------:R-:W-:Y:S02]  /*af40*/  ISETP.LT.OR P5, PT, R3.reuse, R228, P5 ;  /* 0x000000e40300720c */ /* 0x040fe40002fa1670 */
[----:B------:R-:W-:Y:S01]  /*af50*/  ISETP.LT.OR P4, PT, R3, R227, P4 ;  /* 0x000000e30300720c */ /* 0x000fe20002781670 */
        /* <DEDUP_REMOVED lines=8> */
[----:B------:R-:W-:Y:S07]  /*afe0*/  HMMA.16816.F32.BF16 R132, R4, R12, R196 ;  /* 0x0000000c0484723c */ /* 0x000fee00000418c4 */
[----:B------:R-:W-:Y:S01]  /*aff0*/  IABS R12, R3 ;  /* 0x00000003000c7213 */ /* 0x000fe20000000000 */
[----:B-1----:R-:W-:Y:S01]  /*b000*/  IMAD.MOV.U32 R17, RZ, RZ, R16 ;  /* 0x000000ffff117224 */ /* 0x002fe200078e0010 */
[----:B------:R-:W-:Y:S01]  /*b010*/  IABS R16, R18 ;  /* 0x0000001200107213 */ /* 0x000fe20000000000 */
[----:B----4-:R-:W-:Y:S01]  /*b020*/  FFMA.FTZ R18, R24, -UR16, R141 ;  /* 0x8000001018127c23 */ /* 0x010fe2000801008d */
[----:B------:R-:W-:Y:S01]  /*b030*/  IADD3 R3, R0, 0x11, RZ ;  /* 0x0000001100037810 */ /* 0x000fe20007ffe0ff */
[----:B------:R1:W3:Y:S01]  /*b040*/  I2F R20, R17 ;  /* 0x0000001100147306 */ /* 0x0002e20000201400 */
[----:B--2---:R-:W-:-:S02]  /*b050*/  FFMA.FTZ R21, R23, -UR16, R143 ;  /* 0x8000001017157c23 */ /* 0x004fc4000801008f */
[----:B------:R-:W-:Y:S03]  /*b060*/  HMMA.16816.F32.BF16 R140, R4, R14, R200 ;  /* 0x0000000e048c723c */ /* 0x000fe600000418c8 */
[----:B------:R-:W-:Y:S02]  /*b070*/  FSEL R27, R21, -INF , !P6 ;  /* 0xff800000151b7808 */ /* 0x000fe40007000000 */
[----:B------:R-:W-:Y:S02]  /*b080*/  ISETP.GE.AND P6, PT, R2, R233, PT ;  /* 0x000000e90200720c */ /* 0x000fe40003fc6270 */
[----:B------:R-:W-:Y:S02]  /*b090*/  IMAD.IADD R4, R224, 0x1, -R3 ;  /* 0x00000001e0047824 */ /* 0x000fe400078e0a03 */
[----:B------:R-:W-:-:S03]  /*b0a0*/  ISETP.LT.OR P6, PT, R2, R228, P6 ;  /* 0x000000e40200720c */ /* 0x000fc600037c1670 */
[----:B------:R-:W-:Y:S01]  /*b0b0*/  IABS R4, R4 ;  /* 0x0000000400047213 */ /* 0x000fe20000000000 */
[----:B-1----:R-:W-:Y:S01]  /*b0c0*/  IMAD.MOV.U32 R17, RZ, RZ, R16 ;  /* 0x000000ffff117224 */ /* 0x002fe200078e0010 */
[----:B------:R-:W-:Y:S01]  /*b0d0*/  IABS R16, R19 ;  /* 0x0000001300107213 */ /* 0x000fe20000000000 */
[----:B---3--:R-:W-:Y:S02]  /*b0e0*/  FFMA.FTZ R19, R20, -UR16, R189 ;  /* 0x8000001014137c23 */ /* 0x008fe400080100bd */
        /* <DEDUP_REMOVED lines=80> */
[-C--:B------:R-:W-:Y:S02]  /*b5f0*/  ISETP.GE.AND P5, PT, R2, R235.reuse, PT ;  /* 0x000000eb0200720c */ /* 0x080fe40003fa6270 */
[----:B------:R-:W2:Y:S01]  /*b600*/  I2F R12, R4 ;  /* 0x00000004000c7306 */ /* 0x000ea20000201400 */
[----:B------:R-:W-:Y:S02]  /*b610*/  FSEL R190, R6, -INF , !P6 ;  /* 0xff80000006be7808 */ /* 0x000fe40007000000 */
[----:B------:R-:W-:Y:S02]  /*b620*/  ISETP.LT.OR P5, PT, R2, R230, P5 ;  /* 0x000000e60200720c */ /* 0x000fe40002fa1670 */
[C---:B------:R-:W-:Y:S02]  /*b630*/  ISETP.GE.AND P6, PT, R0.reuse, R235, PT ;  /* 0x000000eb0000720c */ /* 0x040fe40003fc6270 */
[----:B------:R-:W-:Y:S01]  /*b640*/  FSEL R19, R9, -INF , !P5 ;  /* 0xff80000009137808 */ /* 0x000fe20006800000 */
[----:B-1----:R-:W-:Y:S01]  /*b650*/  IMAD.IADD R3, R231, 0x1, -R2 ;  /* 0x00000001e7037824 */ /* 0x002fe200078e0a02 */
[----:B------:R-:W-:Y:S01]  /*b660*/  ISETP.GE.AND P5, PT, R0, R234, PT ;  /* 0x000000ea0000720c */ /* 0x000fe20003fa6270 */
[----:B------:R-:W-:Y:S01]  /*b670*/  IMAD.IADD R2, R224, 0x1, -R0 ;  /* 0x00000001e0027824 */ /* 0x000fe200078e0a00 */
[----:B------:R-:W-:-:S02]  /*b680*/  ISETP.LT.OR P6, PT, R0, R230, P6 ;  /* 0x000000e60000720c */ /* 0x000fc400037c1670 */
        /* <DEDUP_REMOVED lines=16> */
[----:B--2---:R-:W-:-:S03]  /*b790*/  FFMA.FTZ R10, R10, -UR16, R142 ;  /* 0x800000100a0a7c23 */ /* 0x004fc6000801008e */
[----:B------:R-:W-:Y:S02]  /*b7a0*/  IABS R4, R4 ;  /* 0x0000000400047213 */ /* 0x000fe40000000000 */
[----:B------:R-:W-:Y:S01]  /*b7b0*/  FSEL R189, R10, -INF , !P0 ;  /* 0xff8000000abd7808 */ /* 0x000fe20004000000 */
[----:B---3--:R-:W-:Y:S01]  /*b7c0*/  FFMA.FTZ R5, R11, -UR16, R21 ;  /* 0x800000100b057c23 */ /* 0x008fe20008010015 */
[----:B------:R-:W-:Y:S01]  /*b7d0*/  PLOP3.LUT P0, PT, PT, PT, UP0, 0x80, 0x0 ;  /* 0x000000000000781c */ /* 0x000fe20003f0f008 */
[----:B------:R-:W-:Y:S02]  /*b7e0*/  IMAD.MOV.U32 R3, RZ, RZ, R4 ;  /* 0x000000ffff037224 */ /* 0x000fe400078e0004 */
[----:B------:R-:W-:Y:S01]  /*b7f0*/  IMAD.IADD R4, R231, 0x1, -R0 ;  /* 0x00000001e7047824 */ /* 0x000fe200078e0a00 */
[----:B------:R-:W-:Y:S01]  /*b800*/  FSEL R17, R5, -INF , !P6 ;  /* 0xff80000005117808 */ /* 0x000fe20007000000 */
[----:B------:R1:W2:Y:S02]  /*b810*/  I2F R8, R3 ;  /* 0x0000000300087306 */ /* 0x0002a40000201400 */
[----:B-1----:R-:W-:Y:S01]  /*b820*/  IMAD.MOV.U32 R3, RZ, RZ, R2 ;  /* 0x000000ffff037224 */ /* 0x002fe200078e0002 */
[----:B------:R-:W-:Y:S01]  /*b830*/  IABS R2, R4 ;  /* 0x0000000400027213 */ /* 0x000fe20000000000 */
[----:B--2---:R-:W-:-:S04]  /*b840*/  FFMA.FTZ R4, R8, -UR16, R23 ;  /* 0x8000001008047c23 */ /* 0x004fc80008010017 */
[----:B------:R-:W1:Y:S01]  /*b850*/  I2F R3, R3 ;  /* 0x0000000300037306 */ /* 0x000e620000201400 */
[----:B------:R-:W-:-:S07]  /*b860*/  FSEL R18, R4, -INF , !P5 ;  /* 0xff80000004127808 */ /* 0x000fce0006800000 */
[----:B------:R-:W2:Y:S01]  /*b870*/  I2F R2, R2 ;  /* 0x0000000200027306 */ /* 0x000ea20000201400 */
[----:B-1----:R-:W-:-:S05]  /*b880*/  FFMA.FTZ R3, R3, -UR16, R141 ;  /* 0x8000001003037c23 */ /* 0x002fca000801008d */
[----:B------:R-:W-:Y:S01]  /*b890*/  FSEL R183, R3, -INF , !P4 ;  /* 0xff80000003b77808 */ /* 0x000fe20006000000 */
[----:B--2---:R-:W-:-:S05]  /*b8a0*/  FFMA.FTZ R0, R2, -UR16, R143 ;  /* 0x8000001002007c23 */ /* 0x004fca000801008f */
        /* <DEDUP_REMOVED lines=48> */
.L_x_1211:
[----:B------:R-:W-:Y:S05]  /*bbb0*/  BSYNC B0 ;  /* 0x0000000000007941 */ /* 0x000fea0003800000 */
.L_x_1210:
[----:B------:R-:W0:Y:S02]  /*bbc0*/  LDGDEPBAR ;  /* 0x00000000000079af */ /* 0x000e240000000000 */
.L_x_1209:
        /* <DEDUP_REMOVED lines=23> */
[----:B------:R-:W-:Y:S02]  /*bd40*/  MOV R24, R242 ;  /* 0x000000f200187202 */ /* 0x000fe40000000f00 */
        /* <DEDUP_REMOVED lines=8> */
[----:B-1----:R-:W-:Y:S01]  /*bdd0*/  FMNMX.FTZ R136, R136, R4, !PT ;  /* 0x0000000488887209 */ /* 0x002fe20007810000 */
[----:B------:R-:W1:Y:S01]  /*bde0*/  SHFL.BFLY PT, R134, R3, 0x2, 0x1f ;  /* 0x0c401f0003867f89 */ /* 0x000e6200000e0000 */
[----:B------:R-:W-:-:S02]  /*bdf0*/  FMNMX.FTZ R2, R197, R2, !PT ;  /* 0x00000002c5027209 */ /* 0x000fc40007810000 */
[----:B------:R-:W-:Y:S01]  /*be00*/  MOV R32, R241 ;  /* 0x000000f100207202 */ /* 0x000fe20000000f00 */
[----:B------:R-:W2:Y:S01]  /*be10*/  SHFL.BFLY PT, R4, R0, 0x2, 0x1f ;  /* 0x0c401f0000047f89 */ /* 0x000ea200000e0000 */
[----:B------:R-:W-:Y:S02]  /*be20*/  FMNMX.FTZ R2, R190, R2, !PT ;  /* 0x00000002be027209 */ /* 0x000fe40007810000 */
[----:B------:R-:W-:Y:S01]  /*be30*/  MOV R33, R240 ;  /* 0x000000f000217202 */ /* 0x000fe20000000f00 */
[----:B------:R-:W3:Y:S01]  /*be40*/  SHFL.BFLY PT, R5, R136, 0x1, 0x1f ;  /* 0x0c201f0088057f89 */ /* 0x000ee200000e0000 */
[----:B------:R-:W-:Y:S02]  /*be50*/  FMNMX.FTZ R2, R189, R2, !PT ;  /* 0x00000002bd027209 */ /* 0x000fe40007810000 */
[----:B------:R-:W-:Y:S02]  /*be60*/  MOV R192, R24 ;  /* 0x0000001800c07202 */ /* 0x000fe40000000f00 */
[----:B------:R-:W-:-:S05]  /*be70*/  FMNMX.FTZ R2, R188, R2, !PT ;  /* 0x00000002bc027209 */ /* 0x000fca0007810000 */
[----:B------:R-:W4:Y:S01]  /*be80*/  SHFL.BFLY PT, R137, R2, 0x2, 0x1f ;  /* 0x0c401f0002897f89 */ /* 0x000f2200000e0000 */
[----:B-1----:R-:W-:Y:S02]  /*be90*/  FMNMX.FTZ R134, R134, R3, !PT ;  /* 0x0000000386867209 */ /* 0x002fe40007810000 */
[----:B--2---:R-:W-:Y:S02]  /*bea0*/  FMNMX.FTZ R0, R0, R4, !PT ;  /* 0x0000000400007209 */ /* 0x004fe40007810000 */
[----:B---3--:R-:W-:-:S03]  /*beb0*/  FMNMX.FTZ R136, R136, R5, !PT ;  /* 0x0000000588887209 */ /* 0x008fc60007810000 */
[----:B------:R-:W1:Y:S01]  /*bec0*/  SHFL.BFLY PT, R135, R0, 0x1, 0x1f ;  /* 0x0c201f0000877f89 */ /* 0x000e6200000e0000 */
[C---:B------:R-:W-:Y:S01]  /*bed0*/  FSETP.NEU.FTZ.AND P6, PT, R136.reuse, -INF , PT ;  /* 0xff8000008800780b */ /* 0x040fe20003fdd000 */
[----:B------:R-:W-:Y:S02]  /*bee0*/  FMUL.FTZ R12, R136, c[0x0][0x23c] ;  /* 0x00008f00880c7a20 */ /* 0x000fe40000410000 */
[----:B------:R-:W2:Y:S03]  /*bef0*/  SHFL.BFLY PT, R5, R134, 0x1, 0x1f ;  /* 0x0c201f0086057f89 */ /* 0x000ea600000e0000 */
[----:B------:R-:W-:Y:S02]  /*bf00*/  FSEL R12, R12, RZ, P6 ;  /* 0x000000ff0c0c7208 */ /* 0x000fe40003000000 */
[----:B----4-:R-:W-:-:S03]  /*bf10*/  FMNMX.FTZ R137, R137, R2, !PT ;  /* 0x0000000289897209 */ /* 0x010fc60007810000 */
[--C-:B------:R-:W-:Y:S02]  /*bf20*/  FFMA.FTZ R3, R176, c[0x0][0x23c], -R12.reuse ;  /* 0x00008f00b0037a23 */ /* 0x100fe4000001080c */
[--C-:B------:R-:W-:Y:S02]  /*bf30*/  FFMA.FTZ R4, R178, c[0x0][0x23c], -R12.reuse ;  /* 0x00008f00b2047a23 */ /* 0x100fe4000001080c */
[----:B------:R3:W-:Y:S01]  /*bf40*/  MUFU.EX2 R6, R3 ;  /* 0x0000000300067308 */ /* 0x0007e20000000800 */
[----:B-1----:R-:W-:Y:S01]  /*bf50*/  FMNMX.FTZ R135, R0, R135, !PT ;  /* 0x0000008700877209 */ /* 0x002fe20007810000 */
[----:B------:R-:W-:-:S06]  /*bf60*/  FFMA.FTZ R0, R29, c[0x0][0x23c], -R12 ;  /* 0x00008f001d007a23 */ /* 0x000fcc000001080c */
[----:B------:R1:W-:Y:S01]  /*bf70*/  MUFU.EX2 R35, R4 ;  /* 0x0000000400237308 */ /* 0x0003e20000000800 */
[C---:B------:R-:W-:Y:S02]  /*bf80*/  FSETP.NEU.FTZ.AND P5, PT, R135.reuse, -INF , PT ;  /* 0xff8000008700780b */ /* 0x040fe40003fbd000 */
[----:B--2---:R-:W-:Y:S01]  /*bf90*/  FMNMX.FTZ R134, R134, R5, !PT ;  /* 0x0000000586867209 */ /* 0x004fe20007810000 */
[----:B---3--:R-:W-:-:S04]  /*bfa0*/  FMUL.FTZ R3, R135, c[0x0][0x23c] ;  /* 0x00008f0087037a20 */ /* 0x008fc80000410000 */
[----:B------:R2:W3:Y:S01]  /*bfb0*/  MUFU.EX2 R7, R0 ;  /* 0x0000000000077308 */ /* 0x0004e20000000800 */
[C---:B------:R-:W-:Y:S01]  /*bfc0*/  FMUL.FTZ R2, R134.reuse, c[0x0][0x23c] ;  /* 0x00008f0086027a20 */ /* 0x040fe20000410000 */
[----:B------:R-:W-:Y:S02]  /*bfd0*/  FSETP.NEU.FTZ.AND P4, PT, R134, -INF , PT ;  /* 0xff8000008600780b */ /* 0x000fe40003f9d000 */
[----:B------:R-:W-:Y:S02]  /*bfe0*/  FSEL R3, R3, RZ, P5 ;  /* 0x000000ff03037208 */ /* 0x000fe40002800000 */
[----:B------:R-:W-:Y:S01]  /*bff0*/  FSEL R2, R2, RZ, P4 ;  /* 0x000000ff02027208 */ /* 0x000fe20002000000 */
[----:B-1----:R-:W1:Y:S01]  /*c000*/  SHFL.BFLY PT, R4, R137, 0x1, 0x1f ;  /* 0x0c201f0089047f89 */ /* 0x002e6200000e0000 */
[----:B--2---:R-:W-:-:S04]  /*c010*/  FFMA.FTZ R0, R25, c[0x0][0x23c], -R12 ;  /* 0x00008f0019007a23 */ /* 0x004fc8000001080c */
[----:B------:R2:W4:Y:S01]  /*c020*/  MUFU.EX2 R34, R0 ;  /* 0x0000000000227308 */ /* 0x0005220000000800 */
[----:B-1----:R-:W-:Y:S01]  /*c030*/  FMNMX.FTZ R137, R137, R4, !PT ;  /* 0x0000000489897209 */ /* 0x002fe20007810000 */
[----:B------:R-:W-:-:S03]  /*c040*/  FFMA.FTZ R4, R138, c[0x0][0x23c], -R2 ;  /* 0x00008f008a047a23 */ /* 0x000fc60000010802 */
[----:B------:R-:W-:Y:S01]  /*c050*/  FSETP.NEU.FTZ.AND P1, PT, R137, -INF , PT ;  /* 0xff8000008900780b */ /* 0x000fe20003f3d000 */
[----:B--2---:R-:W-:Y:S01]  /*c060*/  FFMA.FTZ R0, R180, c[0x0][0x23c], -R3 ;  /* 0x00008f00b4007a23 */ /* 0x004fe20000010803 */
[----:B---3--:R-:W-:Y:S01]  /*c070*/  MOV R180, R7 ;  /* 0x0000000700b47202 */ /* 0x008fe20000000f00 */
[----:B------:R1:W-:Y:S03]  /*c080*/  MUFU.EX2 R251, R4 ;  /* 0x0000000400fb7308 */ /* 0x0003e60000000800 */
[----:B----4-:R-:W-:-:S05]  /*c090*/  F2FP.BF16.PACK_AB R10, R34, R180 ;  /* 0x000000b4220a723e */ /* 0x010fca00000010ff */
[----:B------:R2:W-:Y:S01]  /*c0a0*/  MUFU.EX2 R178, R0 ;  /* 0x0000000000b27308 */ /* 0x0005e20000000800 */
[----:B-1----:R-:W-:-:S07]  /*c0b0*/  FFMA.FTZ R4, R28, c[0x0][0x23c], -R2 ;  /* 0x00008f001c047a23 */ /* 0x002fce0000010802 */
[----:B------:R-:W-:Y:S01]  /*c0c0*/  MUFU.EX2 R252, R4 ;  /* 0x0000000400fc7308 */ /* 0x000fe20000000800 */
[----:B--2---:R-:W-:-:S07]  /*c0d0*/  FFMA.FTZ R0, R177, c[0x0][0x23c], -R3 ;  /* 0x00008f00b1007a23 */ /* 0x004fce0000010803 */
[----:B------:R1:W2:Y:S02]  /*c0e0*/  MUFU.EX2 R25, R0 ;  /* 0x0000000000197308 */ /* 0x0002a40000000800 */
[----:B-1----:R-:W-:Y:S01]  /*c0f0*/  FFMA.FTZ R0, R31, c[0x0][0x23c], -R3 ;  /* 0x00008f001f007a23 */ /* 0x002fe20000010803 */
[----:B--2---:R-:W-:-:S05]  /*c100*/  F2FP.BF16.PACK_AB R9, R25, R178 ;  /* 0x000000b21909723e */ /* 0x004fca00000010ff */
[----:B------:R1:W2:Y:S02]  /*c110*/  MUFU.EX2 R7, R0 ;  /* 0x0000000000077308 */ /* 0x0002a40000000800 */
[----:B-1----:R-:W-:Y:S01]  /*c120*/  FFMA.FTZ R0, R27, c[0x0][0x23c], -R3 ;  /* 0x00008f001b007a23 */ /* 0x002fe20000010803 */
[----:B--2---:R-:W-:-:S05]  /*c130*/  MOV R138, R7 ;  /* 0x00000007008a7202 */ /* 0x004fca0000000f00 */
[----:B------:R1:W2:Y:S02]  /*c140*/  MUFU.EX2 R176, R0 ;  /* 0x0000000000b07308 */ /* 0x0002a40000000800 */
[----:B-1----:R-:W-:Y:S01]  /*c150*/  FFMA.FTZ R0, R181, c[0x0][0x23c], -R2 ;  /* 0x00008f00b5007a23 */ /* 0x002fe20000010802 */
[----:B--2---:R-:W-:Y:S02]  /*c160*/  F2FP.BF16.PACK_AB R11, R176, R138 ;  /* 0x0000008ab00b723e */ /* 0x004fe400000010ff */
[----:B------:R-:W-:-:S03]  /*c170*/  MOV R181, R33 ;  /* 0x0000002100b57202 */ /* 0x000fc60000000f00 */
[----:B------:R1:W-:Y:S02]  /*c180*/  MUFU.EX2 R250, R0 ;  /* 0x0000000000fa7308 */ /* 0x0003e40000000800 */
[----:B-1----:R-:W-:-:S06]  /*c190*/  FFMA.FTZ R0, R179, c[0x0][0x23c], -R2 ;  /* 0x00008f00b3007a23 */ /* 0x002fcc0000010802 */
[----:B------:R1:W-:Y:S02]  /*c1a0*/  MUFU.EX2 R249, R0 ;  /* 0x0000000000f97308 */ /* 0x0003e40000000800 */
[----:B-1----:R-:W-:-:S05]  /*c1b0*/  FMUL.FTZ R0, R137, c[0x0][0x23c] ;  /* 0x00008f0089007a20 */ /* 0x002fca0000410000 */
[----:B------:R-:W-:-:S05]  /*c1c0*/  FSEL R0, R0, RZ, P1 ;  /* 0x000000ff00007208 */ /* 0x000fca0000800000 */
[--C-:B------:R-:W-:Y:S01]  /*c1d0*/  FFMA.FTZ R4, R182, c[0x0][0x23c], -R0.reuse ;  /* 0x00008f00b6047a23 */ /* 0x100fe20000010800 */
[----:B------:R-:W-:Y:S01]  /*c1e0*/  MOV R182, R32 ;  /* 0x0000002000b67202 */ /* 0x000fe20000000f00 */
[--C-:B------:R-:W-:Y:S02]  /*c1f0*/  FFMA.FTZ R5, R30, c[0x0][0x23c], -R0.reuse ;  /* 0x00008f001e057a23 */ /* 0x100fe40000010800 */
[----:B------:R1:W-:Y:S01]  /*c200*/  MUFU.EX2 R246, R4 ;  /* 0x0000000400f67308 */ /* 0x0003e20000000800 */
[----:B------:R-:W2:Y:S07]  /*c210*/  LDSM.16.MT88.4 R28, [R213+0xa000] ;  /* 0x00a00000d51c783b */ /* 0x000eae0000004200 */
[----:B------:R3:W-:Y:S01]  /*c220*/  MUFU.EX2 R247, R5 ;  /* 0x0000000500f77308 */ /* 0x0007e20000000800 */
[----:B-1----:R-:W-:Y:S01]  /*c230*/  FFMA.FTZ R4, R139, c[0x0][0x23c], -R0 ;  /* 0x00008f008b047a23 */ /* 0x002fe20000010800 */
[----:B------:R-:W-:-:S02]  /*c240*/  MOV R139, R6 ;  /* 0x00000006008b7202 */ /* 0x000fc40000000f00 */
[----:B------:R-:W-:-:S04]  /*c250*/  FSEL R6, R134, RZ, P4 ;  /* 0x000000ff86067208 */ /* 0x000fc80002000000 */
[----:B------:R1:W-:Y:S01]  /*c260*/  MUFU.EX2 R248, R4 ;  /* 0x0000000400f87308 */ /* 0x0003e20000000800 */
[----:B------:R-:W-:Y:S02]  /*c270*/  F2FP.BF16.PACK_AB R8, R139, R35 ;  /* 0x000000238b08723e */ /* 0x000fe400000010ff */
[----:B---3--:R-:W-:Y:S02]  /*c280*/  FSEL R5, R135, RZ, P5 ;  /* 0x000000ff87057208 */ /* 0x008fe40002800000 */
[----:B-1----:R-:W-:-:S05]  /*c290*/  FSEL R4, R136, RZ, P6 ;  /* 0x000000ff88047208 */ /* 0x002fca0003000000 */
[----:B------:R-:W-:-:S04]  /*c2a0*/  FADD.FTZ R4, R239, -R4 ;  /* 0x80000004ef047221 */ /* 0x000fc80000010000 */
[----:B------:R-:W-:Y:S02]  /*c2b0*/  FMUL.FTZ R16, R4, c[0x0][0x23c] ;  /* 0x00008f0004107a20 */ /* 0x000fe40000410000 */
[----:B------:R-:W-:Y:S02]  /*c2c0*/  FADD.FTZ R4, R238, -R5 ;  /* 0x80000005ee047221 */ /* 0x000fe40000010000 */
[----:B------:R-:W-:Y:S01]  /*c2d0*/  FADD.FTZ R5, R237, -R6 ;  /* 0x80000006ed057221 */ /* 0x000fe20000010000 */
[----:B------:R-:W-:Y:S01]  /*c2e0*/  F2FP.BF16.PACK_AB R6, R252, R251 ;  /* 0x000000fbfc06723e */ /* 0x000fe200000010ff */
[----:B------:R-:W-:Y:S01]  /*c2f0*/  FMUL.FTZ R15, R4, c[0x0][0x23c] ;  /* 0x00008f00040f7a20 */ /* 0x000fe20000410000 */
[----:B------:R-:W-:Y:S01]  /*c300*/  FSEL R4, R137, RZ, P1 ;  /* 0x000000ff89047208 */ /* 0x000fe20000800000 */
[----:B------:R-:W-:Y:S01]  /*c310*/  FMUL.FTZ R5, R5, c[0x0][0x23c] ;  /* 0x00008f0005057a20 */ /* 0x000fe20000410000 */
[----:B------:R-:W1:Y:S03]  /*c320*/  MUFU.EX2 R16, R16 ;  /* 0x0000001000107308 */ /* 0x000e660000000800 */
[----:B------:R-:W-:-:S04]  /*c330*/  FADD.FTZ R4, R236, -R4 ;  /* 0x80000004ec047221 */ /* 0x000fc80000010000 */
[----:B------:R-:W-:Y:S01]  /*c340*/  FMUL.FTZ R4, R4, c[0x0][0x23c] ;  /* 0x00008f0004047a20 */ /* 0x000fe20000410000 */
[----:B------:R-:W3:Y:S08]  /*c350*/  MUFU.EX2 R15, R15 ;  /* 0x0000000f000f7308 */ /* 0x000ef00000000800 */
[----:B------:R4:W5:Y:S01]  /*c360*/  MUFU.EX2 R13, R4 ;  /* 0x00000004000d7308 */ /* 0x0009620000000800 */
[----:B-1----:R-:W-:-:S02]  /*c370*/  FMUL.FTZ R144, R144, R16 ;  /* 0x0000001090907220 */ /* 0x002fc40000410000 */
[-C--:B------:R-:W-:Y:S02]  /*c380*/  FMUL.FTZ R145, R145, R16.reuse ;  /* 0x0000001091917220 */ /* 0x080fe40000410000 */
[-C--:B------:R-:W-:Y:S02]  /*c390*/  FMUL.FTZ R156, R156, R16.reuse ;  /* 0x000000109c9c7220 */ /* 0x080fe40000410000 */
[----:B------:R-:W-:Y:S01]  /*c3a0*/  FMUL.FTZ R157, R157, R16 ;  /* 0x000000109d9d7220 */ /* 0x000fe20000410000 */
[----:B------:R1:W1:Y:S01]  /*c3b0*/  MUFU.EX2 R14, R5 ;  /* 0x00000005000e7308 */ /* 0x0002620000000800 */
[-C--:B---3--:R-:W-:Y:S02]  /*c3c0*/  FMUL.FTZ R146, R146, R15.reuse ;  /* 0x0000000f92927220 */ /* 0x088fe40000410000 */
[-C--:B------:R-:W-:Y:S02]  /*c3d0*/  FMUL.FTZ R147, R147, R15.reuse ;  /* 0x0000000f93937220 */ /* 0x080fe40000410000 */
[----:B------:R-:W-:-:S02]  /*c3e0*/  FMUL.FTZ R158, R158, R15 ;  /* 0x0000000f9e9e7220 */ /* 0x000fc40000410000 */
[----:B------:R-:W-:Y:S02]  /*c3f0*/  FMUL.FTZ R159, R159, R15 ;  /* 0x0000000f9f9f7220 */ /* 0x000fe40000410000 */
[----:B----4-:R-:W-:Y:S01]  /*c400*/  FFMA.FTZ R4, R26, c[0x0][0x23c], -R0 ;  /* 0x00008f001a047a23 */ /* 0x010fe20000010800 */
[C---:B------:R-:W-:Y:S01]  /*c410*/  HMMA.16816.F32.BF16 R144, R8.reuse, R20, R144 ;  /* 0x000000140890723c */ /* 0x040fe20000041890 */
[-C--:B-----5:R-:W-:Y:S02]  /*c420*/  FMUL.FTZ R150, R150, R13.reuse ;  /* 0x0000000d96967220 */ /* 0x0a0fe40000410000 */
[----:B------:R3:W4:Y:S01]  /*c430*/  MUFU.EX2 R245, R4 ;  /* 0x0000000400f57308 */ /* 0x0007220000000800 */
[----:B------:R-:W-:Y:S01]  /*c440*/  FMUL.FTZ R151, R151, R13 ;  /* 0x0000000d97977220 */ /* 0x000fe20000410000 */
[----:B-1----:R-:W-:Y:S01]  /*c450*/  F2FP.BF16.PACK_AB R5, R248, R246 ;  /* 0x000000f6f805723e */ /* 0x002fe200000010ff */
[-C--:B------:R-:W-:Y:S02]  /*c460*/  FMUL.FTZ R148, R148, R14.reuse ;  /* 0x0000000e94947220 */ /* 0x080fe40000410000 */
[----:B------:R-:W-:Y:S01]  /*c470*/  HMMA.16816.F32.BF16 R240, R8, R22, R156 ;  /* 0x0000001608f0723c */ /* 0x000fe2000004189c */
[----:B------:R-:W-:-:S02]  /*c480*/  FMUL.FTZ R149, R149, R14 ;  /* 0x0000000e95957220 */ /* 0x000fc40000410000 */
[-C--:B------:R-:W-:Y:S02]  /*c490*/  FMUL.FTZ R152, R152, R14.reuse ;  /* 0x0000000e98987220 */ /* 0x080fe40000410000 */
[-C--:B------:R-:W-:Y:S02]  /*c4a0*/  FMUL.FTZ R153, R153, R14.reuse ;  /* 0x0000000e99997220 */ /* 0x080fe40000410000 */
[----:B------:R-:W-:Y:S01]  /*c4b0*/  FMUL.FTZ R154, R154, R13 ;  /* 0x0000000d9a9a7220 */ /* 0x000fe20000410000 */
[----:B------:R-:W-:Y:S01]  /*c4c0*/  MOV R159, R35 ;  /* 0x00000023009f7202 */ /* 0x000fe20000000f00 */
[----:B------:R-:W-:Y:S01]  /*c4d0*/  FMUL.FTZ R155, R155, R13 ;  /* 0x0000000d9b9b7220 */ /* 0x000fe20000410000 */
[----:B------:R-:W-:Y:S01]  /*c4e0*/  MOV R158, R25 ;  /* 0x00000019009e7202 */ /* 0x000fe20000000f00 */
[----:B------:R-:W-:Y:S01]  /*c4f0*/  FMUL.FTZ R40, R40, R14 ;  /* 0x0000000e28287220 */ /* 0x000fe20000410000 */
[----:B---3--:R-:W-:Y:S01]  /*c500*/  F2FP.BF16.PACK_AB R4, R249, R250 ;  /* 0x000000faf904723e */ /* 0x008fe200000010ff */
[-C--:B------:R-:W-:Y:S01]  /*c510*/  FMUL.FTZ R41, R41, R14.reuse ;  /* 0x0000000e29297220 */ /* 0x080fe20000410000 */
[----:B----4-:R-:W-:Y:S01]  /*c520*/  F2FP.BF16.PACK_AB R7, R245, R247 ;  /* 0x000000f7f507723e */ /* 0x010fe200000010ff */
[----:B------:R-:W-:Y:S01]  /*c530*/  FMUL.FTZ R44, R44, R14 ;  /* 0x0000000e2c2c7220 */ /* 0x000fe20000410000 */
[----:B------:R-:W-:Y:S01]  /*c540*/  MOV R157, R34 ;  /* 0x00000022009d7202 */ /* 0x000fe20000000f00 */
[-C--:B------:R-:W-:Y:S01]  /*c550*/  FMUL.FTZ R42, R42, R13.reuse ;  /* 0x0000000d2a2a7220 */ /* 0x080fe20000410000 */
[----:B------:R-:W-:Y:S01]  /*c560*/  LDSM.16.MT88.4 R24, [R209+0xb000] ;  /* 0x00b00000d118783b */ /* 0x000fe20000004200 */
[-C--:B------:R-:W-:Y:S01]  /*c570*/  FMUL.FTZ R43, R43, R13.reuse ;  /* 0x0000000d2b2b7220 */ /* 0x080fe20000410000 */
[----:B------:R-:W-:Y:S01]  /*c580*/  MOV R156, R244 ;  /* 0x000000f4009c7202 */ /* 0x000fe20000000f00 */
[----:B------:R-:W-:Y:S01]  /*c590*/  HMMA.16816.F32.BF16 R148, R4, R20, R148 ;  /* 0x000000140494723c */ /* 0x000fe20000041894 */
[----:B------:R-:W-:Y:S01]  /*c5a0*/  FMUL.FTZ R45, R45, R14 ;  /* 0x0000000e2d2d7220 */ /* 0x000fe20000410000 */
[----:B------:R-:W-:Y:S01]  /*c5b0*/  LDSM.16.MT88.4 R32, [R211+0xb000] ;  /* 0x00b00000d320783b */ /* 0x000fe20000004200 */
[----:B------:R-:W-:-:S02]  /*c5c0*/  FMUL.FTZ R46, R46, R13 ;  /* 0x0000000d2e2e7220 */ /* 0x000fc40000410000 */
[-C--:B------:R-:W-:Y:S02]  /*c5d0*/  FMUL.FTZ R47, R47, R13.reuse ;  /* 0x0000000d2f2f7220 */ /* 0x080fe40000410000 */
[-C--:B------:R-:W-:Y:S01]  /*c5e0*/  FMUL.FTZ R164, R164, R14.reuse ;  /* 0x0000000ea4a47220 */ /* 0x080fe20000410000 */
[----:B------:R-:W-:Y:S01]  /*c5f0*/  HMMA.16816.F32.BF16 R152, R4, R22, R152 ;  /* 0x000000160498723c */ /* 0x000fe20000041898 */
[----:B------:R-:W1:Y:S01]  /*c600*/  LDSM.16.MT88.4 R20, [R214+0xa000] ;  /* 0x00a00000d614783b */ /* 0x000e620000004200 */
        /* <DEDUP_REMOVED lines=16> */
[----:B--2---:R-:W-:Y:S01]  /*c710*/  HMMA.16816.F32.BF16 R56, R4, R28, R56 ;  /* 0x0000001c0438723c */ /* 0x004fe20000041838 */
        /* <DEDUP_REMOVED lines=9> */
[----:B-1----:R-:W-:Y:S01]  /*c7b0*/  HMMA.16816.F32.BF16 R236, R4, R20, R40 ;  /* 0x0000001404ec723c */ /* 0x002fe20000041828 */
        /* <DEDUP_REMOVED lines=47> */
[----:B------:R-:W-:Y:S02]  /*cab0*/  FMUL.FTZ R51, R51, R15 ;  /* 0x0000000f33337220 */ /* 0x000fe40000410000 */
[----:B------:R-:W-:Y:S02]  /*cac0*/  FMUL.FTZ R128, R128, R16 ;  /* 0x0000001080807220 */ /* 0x000fe40000410000 */
[----:B------:R-:W-:Y:S01]  /*cad0*/  FFMA.FTZ R4, R187, c[0x0][0x23c], -R12 ;  /* 0x00008f00bb047a23 */ /* 0x000fe2000001080c */
[----:B------:R-:W-:Y:S01]  /*cae0*/  MOV R125, R176 ;  /* 0x000000b0007d7202 */ /* 0x000fe20000000f00 */
[C---:B------:R-:W-:Y:S01]  /*caf0*/  HMMA.16816.F32.BF16 R116, R8.reuse, R44, R116 ;  /* 0x0000002c0874723c */ /* 0x040fe20000041874 */
[----:B------:R-:W-:Y:S01]  /*cb00*/  MOV R7, R138 ;  /* 0x0000008a00077202 */ /* 0x000fe20000000f00 */
[----:B------:R1:W-:Y:S01]  /*cb10*/  MUFU.EX2 R198, R4 ;  /* 0x0000000400c67308 */ /* 0x0003e20000000800 */
        /* <DEDUP_REMOVED lines=10> */
[----:B------:R-:W-:Y:S01]  /*cbc0*/  HMMA.16816.F32.BF16 R36, R8, R20, R36 ;  /* 0x000000140824723c */ /* 0x000fe20000041824 */
[----:B------:R-:W-:-:S02]  /*cbd0*/  FMUL.FTZ R162, R162, R15 ;  /* 0x0000000fa2a27220 */ /* 0x000fc40000410000 */
[-C--:B------:R-:W-:Y:S02]  /*cbe0*/  FMUL.FTZ R163, R163, R15.reuse ;  /* 0x0000000fa3a37220 */ /* 0x080fe40000410000 */
[----:B-1----:R-:W-:Y:S02]  /*cbf0*/  FFMA.FTZ R4, R133, c[0x0][0x23c], -R12 ;  /* 0x00008f0085047a23 */ /* 0x002fe4000001080c */
[-C--:B------:R-:W-:Y:S01]  /*cc00*/  FMUL.FTZ R172, R172, R16.reuse ;  /* 0x00000010acac7220 */ /* 0x080fe20000410000 */
[----:B------:R-:W-:Y:S01]  /*cc10*/  HMMA.16816.F32.BF16 R176, R8, R22, R48 ;  /* 0x0000001608b0723c */ /* 0x000fe20000041830 */
[----:B------:R1:W2:Y:S01]  /*cc20*/  MUFU.EX2 R199, R4 ;  /* 0x0000000400c77308 */ /* 0x0002a20000000800 */
[----:B------:R-:W-:Y:S01]  /*cc30*/  FMUL.FTZ R173, R173, R16 ;  /* 0x00000010adad7220 */ /* 0x000fe20000410000 */
[----:B------:R-:W-:Y:S01]  /*cc40*/  LDSM.16.MT88.4 R48, [R214+0xa800] ;  /* 0x00a80000d630783b */ /* 0x000fe20000004200 */
[-C--:B------:R-:W-:Y:S02]  /*cc50*/  FMUL.FTZ R174, R174, R15.reuse ;  /* 0x0000000faeae7220 */ /* 0x080fe40000410000 */
[----:B------:R-:W-:-:S02]  /*cc60*/  FMUL.FTZ R175, R175, R15 ;  /* 0x0000000fafaf7220 */ /* 0x000fc40000410000 */
[-C--:B------:R-:W-:Y:S01]  /*cc70*/  FMUL.FTZ R52, R52, R16.reuse ;  /* 0x0000001034347220 */ /* 0x080fe20000410000 */
[C---:B------:R-:W-:Y:S01]  /*cc80*/  HMMA.16816.F32.BF16 R20, R8.reuse, R46, R128 ;  /* 0x0000002e0814723c */ /* 0x040fe20000041880 */
[-C--:B------:R-:W-:Y:S02]  /*cc90*/  FMUL.FTZ R53, R53, R16.reuse ;  /* 0x0000001035357220 */ /* 0x080fe40000410000 */
[-C--:B------:R-:W-:Y:S02]  /*cca0*/  FMUL.FTZ R54, R54, R15.reuse ;  /* 0x0000000f36367220 */ /* 0x080fe40000410000 */
[----:B------:R-:W-:Y:S02]  /*ccb0*/  FMUL.FTZ R55, R55, R15 ;  /* 0x0000000f37377220 */ /* 0x000fe40000410000 */
[----:B------:R-:W-:Y:S01]  /*ccc0*/  FMUL.FTZ R64, R64, R16 ;  /* 0x0000001040407220 */ /* 0x000fe20000410000 */
[----:B------:R-:W-:Y:S01]  /*ccd0*/  HMMA.16816.F32.BF16 R160, R8, R140, R160 ;  /* 0x0000008c08a0723c */ /* 0x000fe200000418a0 */
[----:B-1----:R-:W-:Y:S01]  /*cce0*/  FFMA.FTZ R4, R19, c[0x0][0x23c], -R12 ;  /* 0x00008f0013047a23 */ /* 0x002fe2000001080c */
[----:B--2---:R-:W-:Y:S01]  /*ccf0*/  F2FP.BF16.PACK_AB R128, R199, R198 ;  /* 0x000000c6c780723e */ /* 0x004fe200000010ff */
[----:B------:R-:W-:-:S02]  /*cd00*/  FMUL.FTZ R65, R65, R16 ;  /* 0x0000001041417220 */ /* 0x000fc40000410000 */
[----:B------:R1:W-:Y:S01]  /*cd10*/  MUFU.EX2 R244, R4 ;  /* 0x0000000400f47308 */ /* 0x0003e20000000800 */
[-C--:B------:R-:W-:Y:S02]  /*cd20*/  FMUL.FTZ R66, R66, R15.reuse ;  /* 0x0000000f42427220 */ /* 0x080fe40000410000 */
[-C--:B------:R-:W-:Y:S01]  /*cd30*/  FMUL.FTZ R67, R67, R15.reuse ;  /* 0x0000000f43437220 */ /* 0x080fe20000410000 */
[C---:B------:R-:W-:Y:S01]  /*cd40*/  HMMA.16816.F32.BF16 R192, R8.reuse, R142, R172 ;  /* 0x0000008e08c0723c */ /* 0x040fe200000418ac */
[-C--:B------:R-:W-:Y:S01]  /*cd50*/  FMUL.FTZ R68, R68, R16.reuse ;  /* 0x0000001044447220 */ /* 0x080fe20000410000 */
[----:B------:R-:W2:Y:S01]  /*cd60*/  LDSM.16.MT88.4 R172, [R211+0xa800] ;  /* 0x00a80000d3ac783b */ /* 0x000ea20000004200 */
[-C--:B------:R-:W-:Y:S02]  /*cd70*/  FMUL.FTZ R69, R69, R16.reuse ;  /* 0x0000001045457220 */ /* 0x080fe40000410000 */
[-C--:B------:R-:W-:Y:S02]  /*cd80*/  FMUL.FTZ R70, R70, R15.reuse ;  /* 0x0000000f46467220 */ /* 0x080fe40000410000 */
[----:B------:R-:W-:Y:S01]  /*cd90*/  FMUL.FTZ R71, R71, R15 ;  /* 0x0000000f47477220 */ /* 0x000fe20000410000 */
[----:B------:R-:W-:Y:S01]  /*cda0*/  HMMA.16816.F32.BF16 R52, R8, R28, R52 ;  /* 0x0000001c0834723c */ /* 0x000fe20000041834 */
[----:B------:R-:W-:-:S02]  /*cdb0*/  FMUL.FTZ R80, R80, R16 ;  /* 0x0000001050507220 */ /* 0x000fc40000410000 */
[-C--:B------:R-:W-:Y:S02]  /*cdc0*/  FMUL.FTZ R81, R81, R16.reuse ;  /* 0x0000001051517220 */ /* 0x080fe40000410000 */
[----:B-1----:R-:W-:Y:S02]  /*cdd0*/  FFMA.FTZ R4, R17, c[0x0][0x23c], -R12 ;  /* 0x00008f0011047a23 */ /* 0x002fe4000001080c */
[-C--:B------:R-:W-:Y:S01]  /*cde0*/  FMUL.FTZ R82, R82, R15.reuse ;  /* 0x0000000f52527220 */ /* 0x080fe20000410000 */
[----:B------:R-:W-:Y:S01]  /*cdf0*/  HMMA.16816.F32.BF16 R140, R8, R30, R64 ;  /* 0x0000001e088c723c */ /* 0x000fe20000041840 */
[----:B------:R-:W1:Y:S01]  /*ce00*/  MUFU.EX2 R187, R4 ;  /* 0x0000000400bb7308 */ /* 0x000e620000000800 */
[----:B------:R-:W-:Y:S01]  /*ce10*/  FMUL.FTZ R83, R83, R15 ;  /* 0x0000000f53537220 */ /* 0x000fe20000410000 */
[----:B------:R-:W3:Y:S01]  /*ce20*/  LDSM.16.MT88.4 R64, [R213+0xa800] ;  /* 0x00a80000d540783b */ /* 0x000ee20000004200 */
        /* <DEDUP_REMOVED lines=8> */
[----:B-1----:R-:W-:Y:S01]  /*ceb0*/  F2FP.BF16.PACK_AB R130, R187, R244 ;  /* 0x000000f4bb82723e */ /* 0x002fe200000010ff */
[----:B------:R-:W-:Y:S01]  /*cec0*/  FFMA.FTZ R4, R191, c[0x0][0x23c], -R3 ;  /* 0x00008f00bf047a23 */ /* 0x000fe20000010803 */
[----:B------:R-:W-:Y:S01]  /*ced0*/  MOV R191, R125 ;  /* 0x0000007d00bf7202 */ /* 0x000fe20000000f00 */
[-C--:B------:R-:W-:Y:S01]  /*cee0*/  FMUL.FTZ R99, R99, R15.reuse ;  /* 0x0000000f63637220 */ /* 0x080fe20000410000 */
[----:B------:R-:W-:Y:S01]  /*cef0*/  MOV R125, R126 ;  /* 0x0000007e007d7202 */ /* 0x000fe20000000f00 */
[----:B------:R1:W-:Y:S01]  /*cf00*/  MUFU.EX2 R181, R4 ;  /* 0x0000000400b57308 */ /* 0x0003e20000000800 */
[----:B------:R-:W-:Y:S01]  /*cf10*/  MOV R126, R182 ;  /* 0x000000b6007e7202 */ /* 0x000fe20000000f00 */
[-C--:B------:R-:W-:Y:S01]  /*cf20*/  FMUL.FTZ R100, R100, R16.reuse ;  /* 0x0000001064647220 */ /* 0x080fe20000410000 */
[----:B------:R-:W-:Y:S01]  /*cf30*/  HMMA.16816.F32.BF16 R28, R8, R26, R80 ;  /* 0x0000001a081c723c */ /* 0x000fe20000041850 */
[----:B------:R-:W-:Y:S01]  /*cf40*/  FMUL.FTZ R101, R101, R16 ;  /* 0x0000001065657220 */ /* 0x000fe20000410000 */
[----:B------:R-:W4:Y:S01]  /*cf50*/  LDSM.16.MT88.4 R80, [R209+0xb800] ;  /* 0x00b80000d150783b */ /* 0x000f220000004200 */
[----:B------:R-:W-:-:S02]  /*cf60*/  FMUL.FTZ R102, R102, R15 ;  /* 0x0000000f66667220 */ /* 0x000fc40000410000 */
[-C--:B------:R-:W-:Y:S02]  /*cf70*/  FMUL.FTZ R103, R103, R15.reuse ;  /* 0x0000000f67677220 */ /* 0x080fe40000410000 */
[-C--:B------:R-:W-:Y:S01]  /*cf80*/  FMUL.FTZ R112, R112, R16.reuse ;  /* 0x0000001070707220 */ /* 0x080fe20000410000 */
[C---:B------:R-:W-:Y:S01]  /*cf90*/  HMMA.16816.F32.BF16 R84, R8.reuse, R32, R84 ;  /* 0x000000200854723c */ /* 0x040fe20000041854 */
[----:B------:R-:W-:Y:S02]  /*cfa0*/  FMUL.FTZ R113, R113, R16 ;  /* 0x0000001071717220 */ /* 0x000fe40000410000 */
[-C--:B------:R-:W-:Y:S02]  /*cfb0*/  FMUL.FTZ R114, R114, R15.reuse ;  /* 0x0000000f72727220 */ /* 0x080fe40000410000 */
[--C-:B-1----:R-:W-:Y:S02]  /*cfc0*/  FFMA.FTZ R4, R184, c[0x0][0x23c], -R3.reuse ;  /* 0x00008f00b8047a23 */ /* 0x102fe40000010803 */
[----:B------:R-:W-:Y:S01]  /*cfd0*/  FMUL.FTZ R115, R115, R15 ;  /* 0x0000000f73737220 */ /* 0x000fe20000410000 */
[C---:B------:R-:W-:Y:S01]  /*cfe0*/  HMMA.16816.F32.BF16 R32, R8.reuse, R34, R96 ;  /* 0x000000220820723c */ /* 0x040fe20000041860 */
[----:B------:R1:W5:Y:S01]  /*cff0*/  MUFU.EX2 R182, R4 ;  /* 0x0000000400b67308 */ /* 0x0003620000000800 */
[----:B------:R-:W2:Y:S06]  /*d000*/  LDSM.16.MT88.4 R96, [R211+0xb800] ;  /* 0x00b80000d360783b */ /* 0x000eac0000004200 */
[C---:B------:R-:W-:Y:S08]  /*d010*/  HMMA.16816.F32.BF16 R100, R8.reuse, R40, R100 ;  /* 0x000000280864723c */ /* 0x040ff00000041864 */
[----:B------:R-:W-:Y:S01]  /*d020*/  HMMA.16816.F32.BF16 R24, R8, R42, R112 ;  /* 0x0000002a0818723c */ /* 0x000fe20000041870 */
[--C-:B-1----:R-:W-:Y:S01]  /*d030*/  FFMA.FTZ R4, R132, c[0x0][0x23c], -R3.reuse ;  /* 0x00008f0084047a23 */ /* 0x102fe20000010803 */
[----:B-----5:R-:W-:Y:S01]  /*d040*/  F2FP.BF16.PACK_AB R129, R182, R181 ;  /* 0x000000b5b681723e */ /* 0x020fe200000010ff */
[----:B------:R-:W-:Y:S01]  /*d050*/  FFMA.FTZ R3, R18, c[0x0][0x23c], -R3 ;  /* 0x00008f0012037a23 */ /* 0x000fe20000010803 */
[----:B------:R-:W1:Y:S01]  /*d060*/  LDSM.16.MT88.4 R112, [R214+0xb800] ;  /* 0x00b80000d670783b */ /* 0x000e620000004200 */
[----:B------:R-:W-:Y:S08]  /*d070*/  MUFU.EX2 R184, R4 ;  /* 0x0000000400b87308 */ /* 0x000ff00000000800 */
[----:B------:R5:W2:Y:S02]  /*d080*/  MUFU.EX2 R180, R3 ;  /* 0x0000000300b47308 */ /* 0x000aa40000000800 */
[----:B-----5:R-:W-:Y:S01]  /*d090*/  FFMA.FTZ R3, R196, c[0x0][0x23c], -R2 ;  /* 0x00008f00c4037a23 */ /* 0x020fe20000010802 */
[----:B------:R-:W-:-:S02]  /*d0a0*/  MOV R196, R157 ;  /* 0x0000009d00c47202 */ /* 0x000fc40000000f00 */
[----:B------:R-:W-:Y:S02]  /*d0b0*/  MOV R157, R158 ;  /* 0x0000009e009d7202 */ /* 0x000fe40000000f00 */
[----:B------:R-:W-:Y:S02]  /*d0c0*/  MOV R158, R159 ;  /* 0x0000009f009e7202 */ /* 0x000fe40000000f00 */
[----:B------:R-:W-:Y:S02]  /*d0d0*/  MOV R159, R139 ;  /* 0x0000008b009f7202 */ /* 0x000fe40000000f00 */
[----:B------:R5:W-:Y:S01]  /*d0e0*/  MUFU.EX2 R139, R3 ;  /* 0x00000003008b7308 */ /* 0x000be20000000800 */
[----:B--2---:R-:W-:-:S07]  /*d0f0*/  F2FP.BF16.PACK_AB R131, R180, R184 ;  /* 0x000000b8b483723e */ /* 0x004fce00000010ff */
[----:B------:R-:W-:Y:S01]  /*d100*/  HMMA.16816.F32.BF16 R160, R128, R172, R160 ;  /* 0x000000ac80a0723c */ /* 0x000fe200000418a0 */
[----:B-----5:R-:W-:Y:S01]  /*d110*/  FFMA.FTZ R3, R186, c[0x0][0x23c], -R2 ;  /* 0x00008f00ba037a23 */ /* 0x020fe20000010802 */
[----:B------:R-:W-:-:S06]  /*d120*/  MOV R186, R7 ;  /* 0x0000000700ba7202 */ /* 0x000fcc0000000f00 */
[----:B------:R-:W-:Y:S01]  /*d130*/  HMMA.16816.F32.BF16 R36, R128, R48, R36 ;  /* 0x000000308024723c */ /* 0x000fe20000041824 */
[----:B------:R-:W-:Y:S01]  /*d140*/  MOV R7, R127 ;  /* 0x0000007f00077202 */ /* 0x000fe20000000f00 */
[----:B------:R2:W5:Y:S01]  /*d150*/  MUFU.EX2 R138, R3 ;  /* 0x00000003008a7308 */ /* 0x0005620000000800 */
[----:B------:R-:W-:-:S05]  /*d160*/  MOV R127, R158 ;  /* 0x0000009e007f7202 */ /* 0x000fca0000000f00 */
[C---:B---3--:R-:W-:Y:S08]  /*d170*/  HMMA.16816.F32.BF16 R52, R128.reuse, R64, R52 ;  /* 0x000000408034723c */ /* 0x048ff00000041834 */
[----:B----4-:R-:W-:Y:S01]  /*d180*/  HMMA.16816.F32.BF16 R68, R128, R80, R68 ;  /* 0x000000508044723c */ /* 0x010fe20000041844 */
[--C-:B--2---:R-:W-:Y:S01]  /*d190*/  FFMA.FTZ R3, R185, c[0x0][0x23c], -R2.reuse ;  /* 0x00008f00b9037a23 */ /* 0x104fe20000010802 */
[----:B------:R-:W-:Y:S01]  /*d1a0*/  MOV R185, R124 ;  /* 0x0000007c00b97202 */ /* 0x000fe20000000f00 */
[----:B------:R-:W-:Y:S01]  /*d1b0*/  FFMA.FTZ R2, R183, c[0x0][0x23c], -R2 ;  /* 0x00008f00b7027a23 */ /* 0x000fe20000010802 */
[----:B------:R-:W-:Y:S01]  /*d1c0*/  MOV R124, R156 ;  /* 0x0000009c007c7202 */ /* 0x000fe20000000f00 */
[----:B------:R2:W-:Y:S01]  /*d1d0*/  MUFU.EX2 R133, R3 ;  /* 0x0000000300857308 */ /* 0x0005e20000000800 */
[----:B------:R-:W-:-:S02]  /*d1e0*/  MOV R183, R157 ;  /* 0x0000009d00b77202 */ /* 0x000fc40000000f00 */
[C---:B------:R-:W-:Y:S05]  /*d1f0*/  HMMA.16816.F32.BF16 R84, R128.reuse, R96, R84 ;  /* 0x000000608054723c */ /* 0x040fea0000041854 */
[----:B------:R3:W-:Y:S03]  /*d200*/  MUFU.EX2 R132, R2 ;  /* 0x0000000200847308 */ /* 0x0007e60000000800 */
[----:B-1----:R-:W-:Y:S01]  /*d210*/  HMMA.16816.F32.BF16 R100, R128, R112, R100 ;  /* 0x000000708064723c */ /* 0x002fe20000041864 */
[----:B--2---:R-:W-:Y:S02]  /*d220*/  MOV R3, R124 ;  /* 0x0000007c00037202 */ /* 0x004fe40000000f00 */
[----:B-----5:R-:W-:Y:S01]  /*d230*/  F2FP.BF16.PACK_AB R124, R138, R139 ;  /* 0x0000008b8a7c723e */ /* 0x020fe200000010ff */
[----:B---3--:R-:W-:Y:S01]  /*d240*/  FFMA.FTZ R2, R197, c[0x0][0x23c], -R0 ;  /* 0x00008f00c5027a23 */ /* 0x008fe20000010800 */
[----:B------:R-:W-:-:S02]  /*d250*/  MOV R197, R159 ;  /* 0x0000009f00c57202 */ /* 0x000fc40000000f00 */
[----:B------:R-:W1:Y:S01]  /*d260*/  LDSM.16.MT88.4 R156, [R209+0xa800] ;  /* 0x00a80000d19c783b */ /* 0x000e620000004200 */
[----:B------:R2:W-:Y:S02]  /*d270*/  MUFU.EX2 R19, R2 ;  /* 0x0000000200137308 */ /* 0x0005e40000000800 */
[----:B--2---:R-:W-:Y:S01]  /*d280*/  FFMA.FTZ R2, R190, c[0x0][0x23c], -R0 ;  /* 0x00008f00be027a23 */ /* 0x004fe20000010800 */
[----:B------:R-:W-:-:S05]  /*d290*/  MOV R190, R6 ;  /* 0x0000000600be7202 */ /* 0x000fca0000000f00 */
[----:B------:R2:W3:Y:S02]  /*d2a0*/  MUFU.EX2 R18, R2 ;  /* 0x0000000200127308 */ /* 0x0004e40000000800 */
[--C-:B--2---:R-:W-:Y:S01]  /*d2b0*/  FFMA.FTZ R2, R189, c[0x0][0x23c], -R0.reuse ;  /* 0x00008f00bd027a23 */ /* 0x104fe20000010800 */
[----:B------:R-:W-:Y:S01]  /*d2c0*/  MOV R189, R7 ;  /* 0x0000000700bd7202 */ /* 0x000fe20000000f00 */
[----:B------:R-:W-:Y:S01]  /*d2d0*/  FFMA.FTZ R0, R188, c[0x0][0x23c], -R0 ;  /* 0x00008f00bc007a23 */ /* 0x000fe20000010800 */
[----:B------:R-:W2:Y:S03]  /*d2e0*/  LDSM.16.MT88.4 R4, [R213+0xb800] ;  /* 0x00b80000d504783b */ /* 0x000ea60000004200 */
[----:B------:R4:W-:Y:S01]  /*d2f0*/  MUFU.EX2 R17, R2 ;  /* 0x0000000200117308 */ /* 0x0009e20000000800 */
[----:B------:R-:W-:Y:S01]  /*d300*/  MOV R188, R125 ;  /* 0x0000007d00bc7202 */ /* 0x000fe20000000f00 */
[----:B-1----:R-:W-:Y:S01]  /*d310*/  HMMA.16816.F32.BF16 R144, R128, R156, R144 ;  /* 0x0000009c8090723c */ /* 0x002fe20000041890 */
[----:B---3--:R-:W-:-:S03]  /*d320*/  F2FP.BF16.PACK_AB R125, R18, R19 ;  /* 0x00000013127d723e */ /* 0x008fc600000010ff */
[----:B------:R-:W-:Y:S02]  /*d330*/  FFMA.FTZ R3, R3, R15, R188 ;  /* 0x0000000f03037223 */ /* 0x000fe400000100bc */
[----:B------:R1:W3:Y:S02]  /*d340*/  MUFU.EX2 R12, R0 ;  /* 0x00000000000c7308 */ /* 0x0002e40000000800 */
[----:B------:R-:W-:-:S04]  /*d350*/  FADD.FTZ R3, R183, R3 ;  /* 0x00000003b7037221 */ /* 0x000fc80000010000 */
[----:B------:R-:W-:Y:S01]  /*d360*/  FADD.FTZ R3, R186, R3 ;  /* 0x00000003ba037221 */ /* 0x000fe20000010000 */
[----:B----4-:R-:W-:Y:S02]  /*d370*/  MOV R2, R126 ;  /* 0x0000007e00027202 */ /* 0x010fe40000000f00 */
[----:B------:R-:W-:Y:S01]  /*d380*/  F2FP.BF16.PACK_AB R126, R132, R133 ;  /* 0x00000085847e723e */ /* 0x000fe200000010ff */
[----:B------:R-:W-:-:S04]  /*d390*/  FADD.FTZ R3, R191, R3 ;  /* 0x00000003bf037221 */ /* 0x000fc80000010000 */
[----:B------:R-:W-:Y:S01]  /*d3a0*/  FADD.FTZ R3, R181, R3 ;  /* 0x00000003b5037221 */ /* 0x000fe20000010000 */
[----:B-1----:R-:W-:Y:S02]  /*d3b0*/  MOV R0, R127 ;  /* 0x0000007f00007202 */ /* 0x002fe40000000f00 */
[----:B---3--:R-:W-:Y:S01]  /*d3c0*/  F2FP.BF16.PACK_AB R127, R12, R17 ;  /* 0x000000110c7f723e */ /* 0x008fe200000010ff */
[----:B------:R-:W-:Y:S02]  /*d3d0*/  FADD.FTZ R3, R182, R3 ;  /* 0x00000003b6037221 */ /* 0x000fe40000010000 */
[----:B------:R-:W-:Y:S02]  /*d3e0*/  FFMA.FTZ R8, R2, R16, R0 ;  /* 0x0000001002087223 */ /* 0x000fe40000010000 */
[----:B------:R-:W-:Y:S02]  /*d3f0*/  FFMA.FTZ R0, R190, R13, R246 ;  /* 0x0000000dbe007223 */ /* 0x000fe400000100f6 */
[----:B------:R-:W-:Y:S01]  /*d400*/  FFMA.FTZ R2, R189, R14, R250 ;  /* 0x0000000ebd027223 */ /* 0x000fe200000100fa */
[----:B------:R-:W-:Y:S01]  /*d410*/  HMMA.16816.F32.BF16 R148, R124, R156, R148 ;  /* 0x0000009c7c94723c */ /* 0x000fe20000041894 */
[----:B------:R-:W-:-:S02]  /*d420*/  FADD.FTZ R0, R248, R0 ;  /* 0x00000000f8007221 */ /* 0x000fc40000010000 */
[----:B------:R-:W-:Y:S02]  /*d430*/  FADD.FTZ R2, R249, R2 ;  /* 0x00000002f9027221 */ /* 0x000fe40000010000 */
[----:B------:R-:W-:Y:S02]  /*d440*/  FADD.FTZ R0, R247, R0 ;  /* 0x00000000f7007221 */ /* 0x000fe40000010000 */
[----:B------:R-:W-:Y:S01]  /*d450*/  FADD.FTZ R2, R251, R2 ;  /* 0x00000002fb027221 */ /* 0x000fe20000010000 */
[----:B--2---:R-:W-:Y:S01]  /*d460*/  HMMA.16816.F32.BF16 R120, R124, R4, R120 ;  /* 0x000000047c78723c */ /* 0x004fe20000041878 */
[----:B------:R-:W-:Y:S02]  /*d470*/  FADD.FTZ R0, R245, R0 ;  /* 0x00000000f5007221 */ /* 0x000fe40000010000 */
[----:B------:R-:W-:Y:S02]  /*d480*/  FADD.FTZ R2, R252, R2 ;  /* 0x00000002fc027221 */ /* 0x000fe40000010000 */
[----:B------:R-:W-:-:S02]  /*d490*/  FADD.FTZ R0, R19, R0 ;  /* 0x0000000013007221 */ /* 0x000fc40000010000 */
[----:B------:R-:W-:Y:S01]  /*d4a0*/  FADD.FTZ R2, R139, R2 ;  /* 0x000000028b027221 */ /* 0x000fe20000010000 */
[----:B------:R-:W-:Y:S01]  /*d4b0*/  HMMA.16816.F32.BF16 R116, R128, R4, R116 ;  /* 0x000000048074723c */ /* 0x000fe20000041874 */
        /* <DEDUP_REMOVED lines=18> */
[C---:B------:R-:W-:Y:S04]  /*d5e0*/  HMMA.16816.F32.BF16 R40, R124.reuse, R48, R236 ;  /* 0x000000307c28723c */ /* 0x040fe800000418ec */
[----:B------:R1:W-:Y:S04]  /*d5f0*/  STL [R1+0xc], R248 ;  /* 0x00000cf801007387 */ /* 0x0003e80000100800 */
[----:B------:R1:W-:Y:S01]  /*d600*/  STL [R1+0x8], R246 ;  /* 0x000008f601007387 */ /* 0x0003e20000100800 */
[C---:B------:R-:W-:Y:S03]  /*d610*/  HMMA.16816.F32.BF16 R44, R124.reuse, R50, R204 ;  /* 0x000000327c2c723c */ /* 0x040fe600000418cc */
[----:B------:R1:W-:Y:S04]  /*d620*/  STL [R1], R249 ;  /* 0x000000f901007387 */ /* 0x0003e80000100800 */
[----:B------:R1:W-:Y:S01]  /*d630*/  STL [R1+0x4], R247 ;  /* 0x000004f701007387 */ /* 0x0003e20000100800 */
        /* <DEDUP_REMOVED lines=466> */
.L_x_1214:
[----:B------:R-:W-:Y:S05]  /*f360*/  BSYNC B0 ;  /* 0x0000000000007941 */ /* 0x000fea0003800000 */
.L_x_1213:
[----:B------:R-:W0:Y:S02]  /*f370*/  LDGDEPBAR ;  /* 0x00000000000079af */ /* 0x000e240000000000 */
.L_x_1212:
        /* <DEDUP_REMOVED lines=143> */
[-C--:B------:R-:W-:Y:S01]  /*fc70*/  FMUL.FTZ R155, R155, R13.reuse ;  /* 0x0000000d9b9b7220 */ /* 0x080fe20000410000 */
[----:B------:R-:W-:Y:S01]  /*fc80*/  MOV R159, R246 ;  /* 0x000000f6009f7202 */ /* 0x000fe20000000f00 */
[----:B------:R-:W-:Y:S01]  /*fc90*/  FMUL.FTZ R40, R40, R14 ;  /* 0x0000000e28287220 */ /* 0x000fe20000410000 */
        /* <DEDUP_REMOVED lines=499> */
[----:B------:R1:W2:Y:S08]  /*11bd0*/  I2F R14, R12 ;  /* 0x0000000c000e7306 */ /* 0x0002b00000201400 */
        /* <DEDUP_REMOVED lines=10> */
[----:B------:R-:W-:Y:S01]  /*11c80*/  FSEL R137, R16, -INF , !P5 ;  /* 0xff80000010897808 */ /* 0x000fe20006800000 */
[----:B------:R-:W-:Y:S01]  /*11c90*/  IMAD.IADD R17, R231, 0x1, -R2 ;  /* 0x00000001e7117824 */ /* 0x000fe200078e0a02 */
[----:B------:R-:W-:Y:S02]  /*11ca0*/  IABS R3, R3 ;  /* 0x0000000300037213 */ /* 0x000fe40000000000 */
[----:B------:R-:W-:-:S02]  /*11cb0*/  FSEL R178, R18, -INF , !P1 ;  /* 0xff80000012b27808 */ /* 0x000fc40004800000 */
[----:B------:R-:W3:Y:S01]  /*11cc0*/  I2F R20, R3 ;  /* 0x0000000300147306 */ /* 0x000ee20000201400 */
[C---:B------:R-:W-:Y:S02]  /*11cd0*/  ISETP.GE.AND P6, PT, R2.reuse, R235, PT ;  /* 0x000000eb0200720c */ /* 0x040fe40003fc6270 */
[C---:B------:R-:W-:Y:S02]  /*11ce0*/  ISETP.GE.AND P5, PT, R2.reuse, R234, PT ;  /* 0x000000ea0200720c */ /* 0x040fe40003fa6270 */
[C---:B------:R-:W-:Y:S02]  /*11cf0*/  ISETP.GE.AND P4, PT, R2.reuse, R233, PT ;  /* 0x000000e90200720c */ /* 0x040fe40003f86270 */
[C---:B------:R-:W-:Y:S01]  /*11d00*/  ISETP.GE.AND P1, PT, R2.reuse, R232, PT ;  /* 0x000000e80200720c */ /* 0x040fe20003f26270 */
        /* <DEDUP_REMOVED lines=10> */
[----:B------:R-:W-:Y:S01]  /*11db0*/  ISETP.LT.OR P1, PT, R2, R227, P1 ;  /* 0x000000e30200720c */ /* 0x000fe20000f21670 */
[----:B------:R1:W2:Y:S01]  /*11dc0*/  I2F R22, R13 ;  /* 0x0000000d00167306 */ /* 0x0002a20000201400 */
[----:B------:R-:W-:Y:S01]  /*11dd0*/  IMAD.IADD R18, R226, 0x1, -R3 ;  /* 0x00000001e2127824 */ /* 0x000fe200078e0a03 */
[----:B------:R-:W-:Y:S01]  /*11de0*/  FSEL R29, R20, -INF , !P6 ;  /* 0xff800000141d7808 */ /* 0x000fe20007000000 */
[----:B------:R-:W-:Y:S01]  /*11df0*/  IMAD.MOV.U32 R16, RZ, RZ, R12 ;  /* 0x000000ffff107224 */ /* 0x000fe200078e000c */
[----:B------:R-:W-:-:S02]  /*11e00*/  FSEL R139, R19, -INF , !P0 ;  /* 0xff800000138b7808 */ /* 0x000fc40004000000 */
[----:B------:R-:W-:Y:S01]  /*11e10*/  IABS R2, R18 ;  /* 0x0000001200027213 */ /* 0x000fe20000000000 */
[----:B------:R-:W-:Y:S01]  /*11e20*/  IMAD.IADD R18, R224, 0x1, -R3 ;  /* 0x00000001e0127824 */ /* 0x000fe200078e0a03 */
[----:B------:R3:W4:Y:S01]  /*11e30*/  I2F R21, R16 ;  /* 0x0000001000157306 */ /* 0x0007220000201400 */
[C---:B------:R-:W-:Y:S02]  /*11e40*/  ISETP.GE.AND P0, PT, R3.reuse, R235, PT ;  /* 0x000000eb0300720c */ /* 0x040fe40003f06270 */
        /* <DEDUP_REMOVED lines=217> */
.L_x_1217:
[----:B------:R-:W-:Y:S05]  /*12be0*/  BSYNC B0 ;  /* 0x0000000000007941 */ /* 0x000fea0003800000 */
.L_x_1216:
[----:B------:R-:W0:Y:S02]  /*12bf0*/  LDGDEPBAR ;  /* 0x00000000000079af */ /* 0x000e240000000000 */
.L_x_1215:
        /* <DEDUP_REMOVED lines=40> */
[----:B------:R-:W-:Y:S02]  /*12e80*/  MOV R33, R240 ;  /* 0x000000f000217202 */ /* 0x000fe40000000f00 */
[----:B------:R-:W-:Y:S02]  /*12e90*/  MOV R195, R24 ;  /* 0x0000001800c37202 */ /* 0x000fe40000000f00 */
[----:B-1----:R-:W-:-:S02]  /*12ea0*/  FMNMX.FTZ R2, R6, R2, !PT ;  /* 0x0000000206027209 */ /* 0x002fc40007810000 */
[----:B--2---:R-:W-:-:S03]  /*12eb0*/  FMNMX.FTZ R0, R0, R4, !PT ;  /* 0x0000000400007209 */ /* 0x004fc60007810000 */
[----:B------:R-:W1:Y:S01]  /*12ec0*/  SHFL.BFLY PT, R134, R2, 0x1, 0x1f ;  /* 0x0c201f0002867f89 */ /* 0x000e6200000e0000 */
[----:B------:R-:W-:Y:S02]  /*12ed0*/  FMNMX.FTZ R4, R187, R3, !PT ;  /* 0x00000003bb047209 */ /* 0x000fe40007810000 */
[----:B---3--:R-:W-:Y:S01]  /*12ee0*/  FMNMX.FTZ R136, R136, R5, !PT ;  /* 0x0000000588887209 */ /* 0x008fe20007810000 */
[----:B------:R-:W2:Y:S03]  /*12ef0*/  SHFL.BFLY PT, R135, R0, 0x1, 0x1f ;  /* 0x0c201f0000877f89 */ /* 0x000ea600000e0000 */
[C---:B------:R-:W-:Y:S01]  /*12f00*/  FSETP.NEU.FTZ.AND P3, PT, R136.reuse, -INF , PT ;  /* 0xff8000008800780b */ /* 0x040fe20003f7d000 */
[----:B------:R-:W-:Y:S01]  /*12f10*/  FMUL.FTZ R12, R136, c[0x0][0x23c] ;  /* 0x00008f00880c7a20 */ /* 0x000fe20000410000 */
[----:B------:R-:W3:Y:S04]  /*12f20*/  SHFL.BFLY PT, R5, R4, 0x2, 0x1f ;  /* 0x0c401f0004057f89 */ /* 0x000ee800000e0000 */
[----:B------:R-:W-:-:S05]  /*12f30*/  FSEL R12, R12, RZ, P3 ;  /* 0x000000ff0c0c7208 */ /* 0x000fca0001800000 */
[----:B------:R-:W-:-:S04]  /*12f40*/  FFMA.FTZ R3, R177, c[0x0][0x23c], -R12 ;  /* 0x00008f00b1037a23 */ /* 0x000fc8000001080c */
[----:B------:R4:W-:Y:S01]  /*12f50*/  MUFU.EX2 R193, R3 ;  /* 0x0000000300c17308 */ /* 0x0009e20000000800 */
[----:B-1----:R-:W-:Y:S02]  /*12f60*/  FMNMX.FTZ R134, R2, R134, !PT ;  /* 0x0000008602867209 */ /* 0x002fe40007810000 */
[----:B--2---:R-:W-:Y:S01]  /*12f70*/  FMNMX.FTZ R135, R0, R135, !PT ;  /* 0x0000008700877209 */ /* 0x004fe20007810000 */
[--C-:B------:R-:W-:Y:S01]  /*12f80*/  FFMA.FTZ R0, R29, c[0x0][0x23c], -R12.reuse ;  /* 0x00008f001d007a23 */ /* 0x100fe2000001080c */
[C---:B------:R-:W-:Y:S01]  /*12f90*/  FSETP.NEU.FTZ.AND P1, PT, R134.reuse, -INF , PT ;  /* 0xff8000008600780b */ /* 0x040fe20003f3d000 */
[----:B------:R-:W-:Y:S01]  /*12fa0*/  FMUL.FTZ R2, R134, c[0x0][0x23c] ;  /* 0x00008f0086027a20 */ /* 0x000fe20000410000 */
[----:B------:R-:W-:Y:S01]  /*12fb0*/  FSETP.NEU.FTZ.AND P2, PT, R135, -INF , PT ;  /* 0xff8000008700780b */ /* 0x000fe20003f5d000 */
[----:B------:R1:W2:Y:S01]  /*12fc0*/  MUFU.EX2 R9, R0 ;  /* 0x0000000000097308 */ /* 0x0002a20000000800 */
[----:B---3--:R-:W-:Y:S02]  /*12fd0*/  FMNMX.FTZ R4, R5, R4, !PT ;  /* 0x0000000405047209 */ /* 0x008fe40007810000 */
[----:B------:R-:W-:Y:S01]  /*12fe0*/  FSEL R2, R2, RZ, P1 ;  /* 0x000000ff02027208 */ /* 0x000fe20000800000 */
[--C-:B----4-:R-:W-:Y:S01]  /*12ff0*/  FFMA.FTZ R3, R137, c[0x0][0x23c], -R12.reuse ;  /* 0x00008f0089037a23 */ /* 0x110fe2000001080c */
[----:B------:R-:W-:Y:S01]  /*13000*/  FSEL R6, R134, RZ, P1 ;  /* 0x000000ff86067208 */ /* 0x000fe20000800000 */
[----:B------:R-:W3:Y:S02]  /*13010*/  SHFL.BFLY PT, R137, R4, 0x1, 0x1f ;  /* 0x0c201f0004897f89 */ /* 0x000ee400000e0000 */
[----:B------:R4:W-:Y:S01]  /*13020*/  MUFU.EX2 R7, R3 ;  /* 0x0000000300077308 */ /* 0x0009e20000000800 */
[----:B-1----:R-:W-:-:S07]  /*13030*/  FFMA.FTZ R0, R25, c[0x0][0x23c], -R12 ;  /* 0x00008f0019007a23 */ /* 0x002fce000001080c */
[----:B------:R1:W-:Y:S01]  /*13040*/  MUFU.EX2 R34, R0 ;  /* 0x0000000000227308 */ /* 0x0003e20000000800 */
[----:B----4-:R-:W-:-:S05]  /*13050*/  FMUL.FTZ R3, R135, c[0x0][0x23c] ;  /* 0x00008f0087037a20 */ /* 0x010fca0000410000 */
[----:B------:R-:W-:Y:S02]  /*13060*/  FSEL R3, R3, RZ, P2 ;  /* 0x000000ff03037208 */ /* 0x000fe40001000000 */
[----:B---3--:R-:W-:Y:S01]  /*13070*/  FMNMX.FTZ R137, R4, R137, !PT ;  /* 0x0000008904897209 */ /* 0x008fe20007810000 */
[--C-:B------:R-:W-:Y:S01]  /*13080*/  FFMA.FTZ R4, R138, c[0x0][0x23c], -R2.reuse ;  /* 0x00008f008a047a23 */ /* 0x100fe20000010802 */
[----:B------:R-:W-:Y:S01]  /*13090*/  MOV R138, R33 ;  /* 0x00000021008a7202 */ /* 0x000fe20000000f00 */
[----:B-1----:R-:W-:Y:S01]  /*130a0*/  FFMA.FTZ R0, R179, c[0x0][0x23c], -R3 ;  /* 0x00008f00b3007a23 */ /* 0x002fe20000010803 */
[----:B------:R-:W-:Y:S01]  /*130b0*/  FSETP.NEU.FTZ.AND P0, PT, R137, -INF , PT ;  /* 0xff8000008900780b */ /* 0x000fe20003f1d000 */
[----:B------:R1:W-:Y:S08]  /*130c0*/  MUFU.EX2 R251, R4 ;  /* 0x0000000400fb7308 */ /* 0x0003f00000000800 */
[----:B------:R3:W-:Y:S01]  /*130d0*/  MUFU.EX2 R194, R0 ;  /* 0x0000000000c27308 */ /* 0x0007e20000000800 */
[----:B-1----:R-:W-:-:S07]  /*130e0*/  FFMA.FTZ R4, R28, c[0x0][0x23c], -R2 ;  /* 0x00008f001c047a23 */ /* 0x002fce0000010802 */
[----:B------:R-:W-:Y:S01]  /*130f0*/  MUFU.EX2 R252, R4 ;  /* 0x0000000400fc7308 */ /* 0x000fe20000000800 */
[----:B---3--:R-:W-:-:S07]  /*13100*/  FFMA.FTZ R0, R176, c[0x0][0x23c], -R3 ;  /* 0x00008f00b0007a23 */ /* 0x008fce0000010803 */
[----:B------:R1:W3:Y:S02]  /*13110*/  MUFU.EX2 R35, R0 ;  /* 0x0000000000237308 */ /* 0x0002e40000000800 */
[----:B-1----:R-:W-:-:S06]  /*13120*/  FFMA.FTZ R0, R31, c[0x0][0x23c], -R3 ;  /* 0x00008f001f007a23 */ /* 0x002fcc0000010803 */
[----:B------:R1:W4:Y:S02]  /*13130*/  MUFU.EX2 R8, R0 ;  /* 0x0000000000087308 */ /* 0x0003240000000800 */
[----:B-1----:R-:W-:-:S06]  /*13140*/  FFMA.FTZ R0, R27, c[0x0][0x23c], -R3 ;  /* 0x00008f001b007a23 */ /* 0x002fcc0000010803 */
[----:B------:R1:W5:Y:S02]  /*13150*/  MUFU.EX2 R192, R0 ;  /* 0x0000000000c07308 */ /* 0x0003640000000800 */
[----:B-1----:R-:W-:Y:S01]  /*13160*/  FFMA.FTZ R0, R180, c[0x0][0x23c], -R2 ;  /* 0x00008f00b4007a23 */ /* 0x002fe20000010802 */
[----:B--2---:R-:W-:Y:S02]  /*13170*/  MOV R180, R9 ;  /* 0x0000000900b47202 */ /* 0x004fe40000000f00 */
[----:B---3--:R-:W-:-:S03]  /*13180*/  F2FP.BF16.PACK_AB R9, R35, R194 ;  /* 0x000000c22309723e */ /* 0x008fc600000010ff */
[----:B------:R1:W-:Y:S01]  /*13190*/  MUFU.EX2 R250, R0 ;  /* 0x0000000000fa7308 */ /* 0x0003e20000000800 */
[----:B------:R-:W-:Y:S01]  /*131a0*/  F2FP.BF16.PACK_AB R10, R34, R180 ;  /* 0x000000b4220a723e */ /* 0x000fe200000010ff */
[----:B-1----:R-:W-:-:S06]  /*131b0*/  FFMA.FTZ R0, R178, c[0x0][0x23c], -R2 ;  /* 0x00008f00b2007a23 */ /* 0x002fcc0000010802 */
[----:B------:R1:W-:Y:S02]  /*131c0*/  MUFU.EX2 R249, R0 ;  /* 0x0000000000f97308 */ /* 0x0003e40000000800 */
[----:B-1----:R-:W-:-:S05]  /*131d0*/  FMUL.FTZ R0, R137, c[0x0][0x23c] ;  /* 0x00008f0089007a20 */ /* 0x002fca0000410000 */
[----:B------:R-:W-:-:S05]  /*131e0*/  FSEL R0, R0, RZ, P0 ;  /* 0x000000ff00007208 */ /* 0x000fca0000000000 */
[--C-:B------:R-:W-:Y:S01]  /*131f0*/  FFMA.FTZ R4, R181, c[0x0][0x23c], -R0.reuse ;  /* 0x00008f00b5047a23 */ /* 0x100fe20000010800 */
[----:B----4-:R-:W-:Y:S01]  /*13200*/  MOV R181, R8 ;  /* 0x0000000800b57202 */ /* 0x010fe20000000f00 */
[--C-:B------:R-:W-:Y:S02]  /*13210*/  FFMA.FTZ R5, R30, c[0x0][0x23c], -R0.reuse ;  /* 0x00008f001e057a23 */ /* 0x100fe40000010800 */
[----:B------:R1:W-:Y:S01]  /*13220*/  MUFU.EX2 R246, R4 ;  /* 0x0000000400f67308 */ /* 0x0003e20000000800 */
[----:B-----5:R-:W-:Y:S01]  /*13230*/  F2FP.BF16.PACK_AB R11, R192, R181 ;  /* 0x000000b5c00b723e */ /* 0x020fe200000010ff */
[----:B------:R-:W2:Y:S06]  /*13240*/  LDSM.16.MT88.4 R28, [R213+0xa000] ;  /* 0x00a00000d51c783b */ /* 0x000eac0000004200 */
[----:B------:R3:W-:Y:S01]  /*13250*/  MUFU.EX2 R247, R5 ;  /* 0x0000000500f77308 */ /* 0x0007e20000000800 */
[----:B-1----:R-:W-:Y:S01]  /*13260*/  FFMA.FTZ R4, R139, c[0x0][0x23c], -R0 ;  /* 0x00008f008b047a23 */ /* 0x002fe20000010800 */
[----:B------:R-:W-:-:S06]  /*13270*/  MOV R139, R7 ;  /* 0x00000007008b7202 */ /* 0x000fcc0000000f00 */
        /* <DEDUP_REMOVED lines=28> */
[-C--:B-----5:R-:W-:Y:S01]  /*13440*/  FMUL.FTZ R150, R150, R13.reuse ;  /* 0x0000000d96967220 */ /* 0x0a0fe20000410000 */
[----:B------:R-:W-:Y:S01]  /*13450*/  LDSM.16.MT88.4 R24, [R209+0xb000] ;  /* 0x00b00000d118783b */ /* 0x000fe20000004200 */
        /* <DEDUP_REMOVED lines=19> */
[----:B------:R-:W-:Y:S01]  /*13590*/  MOV R193, R32 ;  /* 0x0000002000c17202 */ /* 0x000fe20000000f00 */
[-C--:B------:R-:W-:Y:S01]  /*135a0*/  FMUL.FTZ R43, R43, R13.reuse ;  /* 0x0000000d2b2b7220 */ /* 0x080fe20000410000 */
[----:B------:R-:W-:Y:S01]  /*135b0*/  LDSM.16.MT88.4 R32, [R211+0xb000] ;  /* 0x00b00000d320783b */ /* 0x000fe20000004200 */
[----:B------:R-:W-:Y:S01]  /*135c0*/  HMMA.16816.F32.BF16 R148, R4, R20, R148 ;  /* 0x000000140494723c */ /* 0x000fe20000041894 */
[----:B------:R-:W-:Y:S01]  /*135d0*/  FMUL.FTZ R45, R45, R14 ;  /* 0x0000000e2d2d7220 */ /* 0x000fe20000410000 */
[----:B------:R-:W-:Y:S01]  /*135e0*/  MOV R156, R244 ;  /* 0x000000f4009c7202 */ /* 0x000fe20000000f00 */
        /* <DEDUP_REMOVED lines=97> */
[-C--:B------:R-:W-:Y:S02]  /*13c00*/  FMUL.FTZ R67, R67, R15.reuse ;  /* 0x0000000f43437220 */ /* 0x080fe40000410000 */
[----:B-1----:R-:W-:Y:S01]  /*13c10*/  FFMA.FTZ R4, R133, c[0x0][0x23c], -R12 ;  /* 0x00008f0085047a23 */ /* 0x002fe2000001080c */
[----:B------:R-:W-:Y:S01]  /*13c20*/  HMMA.16816.F32.BF16 R192, R8, R142, R172 ;  /* 0x0000008e08c0723c */ /* 0x000fe200000418ac */
[-C--:B------:R-:W-:Y:S01]  /*13c30*/  FMUL.FTZ R36, R36, R16.reuse ;  /* 0x0000001024247220 */ /* 0x080fe20000410000 */
[----:B------:R-:W1:Y:S01]  /*13c40*/  LDSM.16.MT88.4 R172, [R211+0xa800] ;  /* 0x00a80000d3ac783b */ /* 0x000e620000004200 */
[----:B------:R2:W3:Y:S01]  /*13c50*/  MUFU.EX2 R199, R4 ;  /* 0x0000000400c77308 */ /* 0x0004e20000000800 */
        /* <DEDUP_REMOVED lines=9> */
[----:B------:R-:W-:Y:S01]  /*13cf0*/  FMUL.FTZ R68, R68, R16 ;  /* 0x0000001044447220 */ /* 0x000fe20000410000 */
[----:B------:R-:W-:Y:S01]  /*13d00*/  LDSM.16.MT88.4 R64, [R213+0xa800] ;  /* 0x00a80000d540783b */ /* 0x000fe20000004200 */
[----:B--2---:R-:W-:-:S02]  /*13d10*/  FFMA.FTZ R4, R19, c[0x0][0x23c], -R12 ;  /* 0x00008f0013047a23 */ /* 0x004fc4000001080c */
[-C--:B------:R-:W-:Y:S02]  /*13d20*/  FMUL.FTZ R69, R69, R16.reuse ;  /* 0x0000001045457220 */ /* 0x080fe40000410000 */
[----:B------:R2:W-:Y:S01]  /*13d30*/  MUFU.EX2 R244, R4 ;  /* 0x0000000400f47308 */ /* 0x0005e20000000800 */
[-C--:B------:R-:W-:Y:S01]  /*13d40*/  FMUL.FTZ R70, R70, R15.reuse ;  /* 0x0000000f46467220 */ /* 0x080fe20000410000 */
[C---:B------:R-:W-:Y:S01]  /*13d50*/  HMMA.16816.F32.BF16 R36, R8.reuse, R20, R36 ;  /* 0x000000140824723c */ /* 0x040fe20000041824 */
[-C--:B------:R-:W-:Y:S02]  /*13d60*/  FMUL.FTZ R71, R71, R15.reuse ;  /* 0x0000000f47477220 */ /* 0x080fe40000410000 */
[-C--:B------:R-:W-:Y:S02]  /*13d70*/  FMUL.FTZ R80, R80, R16.reuse ;  /* 0x0000001050507220 */ /* 0x080fe40000410000 */
[-C--:B------:R-:W-:Y:S02]  /*13d80*/  FMUL.FTZ R81, R81, R16.reuse ;  /* 0x0000001051517220 */ /* 0x080fe40000410000 */
[-C--:B------:R-:W-:Y:S01]  /*13d90*/  FMUL.FTZ R82, R82, R15.reuse ;  /* 0x0000000f52527220 */ /* 0x080fe20000410000 */
[----:B------:R-:W-:Y:S01]  /*13da0*/  HMMA.16816.F32.BF16 R176, R8, R22, R48 ;  /* 0x0000001608b0723c */ /* 0x000fe20000041830 */
[----:B------:R-:W-:Y:S01]  /*13db0*/  FMUL.FTZ R83, R83, R15 ;  /* 0x0000000f53537220 */ /* 0x000fe20000410000 */
[----:B------:R-:W4:Y:S01]  /*13dc0*/  LDSM.16.MT88.4 R48, [R214+0xa800] ;  /* 0x00a80000d630783b */ /* 0x000f220000004200 */
[----:B------:R-:W-:-:S02]  /*13dd0*/  FMUL.FTZ R84, R84, R16 ;  /* 0x0000001054547220 */ /* 0x000fc40000410000 */
[-C--:B------:R-:W-:Y:S02]  /*13de0*/  FMUL.FTZ R85, R85, R16.reuse ;  /* 0x0000001055557220 */ /* 0x080fe40000410000 */
[----:B--2---:R-:W-:Y:S01]  /*13df0*/  FFMA.FTZ R4, R17, c[0x0][0x23c], -R12 ;  /* 0x00008f0011047a23 */ /* 0x004fe2000001080c */
[C---:B------:R-:W-:Y:S01]  /*13e00*/  HMMA.16816.F32.BF16 R68, R8.reuse, R24, R68 ;  /* 0x000000180844723c */ /* 0x040fe20000041844 */
[-C--:B------:R-:W-:Y:S02]  /*13e10*/  FMUL.FTZ R86, R86, R15.reuse ;  /* 0x0000000f56567220 */ /* 0x080fe40000410000 */
[----:B------:R2:W5:Y:S01]  /*13e20*/  MUFU.EX2 R197, R4 ;  /* 0x0000000400c57308 */ /* 0x0005620000000800 */
[-C--:B------:R-:W-:Y:S02]  /*13e30*/  FMUL.FTZ R87, R87, R15.reuse ;  /* 0x0000000f57577220 */ /* 0x080fe40000410000 */
[-C--:B------:R-:W-:Y:S02]  /*13e40*/  FMUL.FTZ R96, R96, R16.reuse ;  /* 0x0000001060607220 */ /* 0x080fe40000410000 */
[----:B------:R-:W-:Y:S01]  /*13e50*/  FMUL.FTZ R97, R97, R16 ;  /* 0x0000001061617220 */ /* 0x000fe20000410000 */
[----:B------:R-:W-:Y:S01]  /*13e60*/  HMMA.16816.F32.BF16 R28, R8, R26, R80 ;  /* 0x0000001a081c723c */ /* 0x000fe20000041850 */
[-C--:B------:R-:W-:Y:S01]  /*13e70*/  FMUL.FTZ R98, R98, R15.reuse ;  /* 0x0000000f62627220 */ /* 0x080fe20000410000 */
[----:B------:R-:W1:Y:S01]  /*13e80*/  LDSM.16.MT88.4 R80, [R209+0xb800] ;  /* 0x00b80000d150783b */ /* 0x000e620000004200 */
[----:B------:R-:W-:-:S02]  /*13e90*/  FMUL.FTZ R99, R99, R15 ;  /* 0x0000000f63637220 */ /* 0x000fc40000410000 */
[-C--:B------:R-:W-:Y:S02]  /*13ea0*/  FMUL.FTZ R112, R112, R16.reuse ;  /* 0x0000001070707220 */ /* 0x080fe40000410000 */
[----:B------:R-:W-:Y:S01]  /*13eb0*/  FMUL.FTZ R113, R113, R16 ;  /* 0x0000001071717220 */ /* 0x000fe20000410000 */
[C---:B------:R-:W-:Y:S01]  /*13ec0*/  HMMA.16816.F32.BF16 R84, R8.reuse, R32, R84 ;  /* 0x000000200854723c */ /* 0x040fe20000041854 */
[-C--:B------:R-:W-:Y:S02]  /*13ed0*/  FMUL.FTZ R114, R114, R15.reuse ;  /* 0x0000000f72727220 */ /* 0x080fe40000410000 */
[----:B--2---:R-:W-:Y:S01]  /*13ee0*/  FFMA.FTZ R4, R190, c[0x0][0x23c], -R3 ;  /* 0x00008f00be047a23 */ /* 0x004fe20000010803 */
[----:B------:R-:W-:Y:S01]  /*13ef0*/  MOV R190, R124 ;  /* 0x0000007c00be7202 */ /* 0x000fe20000000f00 */
[-C--:B------:R-:W-:Y:S01]  /*13f00*/  FMUL.FTZ R115, R115, R15.reuse ;  /* 0x0000000f73737220 */ /* 0x080fe20000410000 */
[----:B------:R-:W-:Y:S01]  /*13f10*/  MOV R124, R180 ;  /* 0x000000b4007c7202 */ /* 0x000fe20000000f00 */
[----:B------:R2:W-:Y:S01]  /*13f20*/  MUFU.EX2 R181, R4 ;  /* 0x0000000400b57308 */ /* 0x0005e20000000800 */
[-C--:B------:R-:W-:Y:S01]  /*13f30*/  FMUL.FTZ R128, R128, R16.reuse ;  /* 0x0000001080807220 */ /* 0x080fe20000410000 */
[----:B------:R-:W-:Y:S01]  /*13f40*/  HMMA.16816.F32.BF16 R32, R8, R34, R96 ;  /* 0x000000220820723c */ /* 0x000fe20000041860 */
[----:B------:R-:W-:Y:S01]  /*13f50*/  FMUL.FTZ R129, R129, R16 ;  /* 0x0000001081817220 */ /* 0x000fe20000410000 */
[----:B------:R-:W1:Y:S01]  /*13f60*/  LDSM.16.MT88.4 R96, [R211+0xb800] ;  /* 0x00b80000d360783b */ /* 0x000e620000004200 */
[----:B------:R-:W-:-:S02]  /*13f70*/  FMUL.FTZ R130, R130, R15 ;  /* 0x0000000f82827220 */ /* 0x000fc40000410000 */
[-C--:B------:R-:W-:Y:S02]  /*13f80*/  FMUL.FTZ R131, R131, R15.reuse ;  /* 0x0000000f83837220 */ /* 0x080fe40000410000 */
[-C--:B------:R-:W-:Y:S01]  /*13f90*/  FMUL.FTZ R100, R100, R16.reuse ;  /* 0x0000001064647220 */ /* 0x080fe20000410000 */
[C---:B------:R-:W-:Y:S01]  /*13fa0*/  HMMA.16816.F32.BF16 R24, R8.reuse, R42, R112 ;  /* 0x0000002a0818723c */ /* 0x040fe20000041870 */
[----:B------:R-:W-:Y:S01]  /*13fb0*/  FMUL.FTZ R101, R101, R16 ;  /* 0x0000001065657220 */ /* 0x000fe20000410000 */
[----:B------:R-:W1:Y:S01]  /*13fc0*/  LDSM.16.MT88.4 R112, [R214+0xb800] ;  /* 0x00b80000d670783b */ /* 0x000e620000004200 */
[-C--:B------:R-:W-:Y:S02]  /*13fd0*/  FMUL.FTZ R102, R102, R15.reuse ;  /* 0x0000000f66667220 */ /* 0x080fe40000410000 */
[----:B------:R-:W-:Y:S02]  /*13fe0*/  FMUL.FTZ R103, R103, R15 ;  /* 0x0000000f67677220 */ /* 0x000fe40000410000 */
[--C-:B--2---:R-:W-:Y:S01]  /*13ff0*/  FFMA.FTZ R4, R183, c[0x0][0x23c], -R3.reuse ;  /* 0x00008f00b7047a23 */ /* 0x104fe20000010803 */
[C---:B------:R-:W-:Y:S03]  /*14000*/  HMMA.16816.F32.BF16 R20, R8.reuse, R46, R128 ;  /* 0x0000002e0814723c */ /* 0x040fe60000041880 */
[----:B------:R2:W2:Y:S04]  /*14010*/  MUFU.EX2 R183, R4 ;  /* 0x0000000400b77308 */ /* 0x0004a80000000800 */
[----:B---3--:R-:W-:Y:S01]  /*14020*/  F2FP.BF16.PACK_AB R128, R199, R198 ;  /* 0x000000c6c780723e */ /* 0x008fe200000010ff */
[----:B------:R-:W-:Y:S01]  /*14030*/  HMMA.16816.F32.BF16 R100, R8, R40, R100 ;  /* 0x000000280864723c */ /* 0x000fe20000041864 */
[----:B-----5:R-:W-:Y:S01]  /*14040*/  F2FP.BF16.PACK_AB R130, R197, R244 ;  /* 0x000000f4c582723e */ /* 0x020fe200000010ff */
[--C-:B--2---:R-:W-:Y:S01]  /*14050*/  FFMA.FTZ R4, R132, c[0x0][0x23c], -R3.reuse ;  /* 0x00008f0084047a23 */ /* 0x104fe20000010803 */
[----:B------:R-:W-:Y:S01]  /*14060*/  F2FP.BF16.PACK_AB R129, R183, R181 ;  /* 0x000000b5b781723e */ /* 0x000fe200000010ff */
[----:B------:R-:W-:-:S02]  /*14070*/  FFMA.FTZ R3, R18, c[0x0][0x23c], -R3 ;  /* 0x00008f0012037a23 */ /* 0x000fc40000010803 */
[----:B------:R-:W-:Y:S08]  /*14080*/  MUFU.EX2 R186, R4 ;  /* 0x0000000400ba7308 */ /* 0x000ff00000000800 */
[----:B------:R2:W3:Y:S02]  /*14090*/  MUFU.EX2 R180, R3 ;  /* 0x0000000300b47308 */ /* 0x0004e40000000800 */
[----:B--2---:R-:W-:Y:S01]  /*140a0*/  FFMA.FTZ R3, R191, c[0x0][0x23c], -R2 ;  /* 0x00008f00bf037a23 */ /* 0x004fe20000010802 */
[----:B------:R-:W-:-:S02]  /*140b0*/  MOV R191, R157 ;  /* 0x0000009d00bf7202 */ /* 0x000fc40000000f00 */
[----:B------:R-:W-:Y:S02]  /*140c0*/  MOV R157, R158 ;  /* 0x0000009e009d7202 */ /* 0x000fe40000000f00 */
[----:B------:R-:W-:Y:S02]  /*140d0*/  MOV R158, R159 ;  /* 0x0000009f009e7202 */ /* 0x000fe40000000f00 */
[----:B------:R-:W-:Y:S02]  /*140e0*/  MOV R159, R139 ;  /* 0x0000008b009f7202 */ /* 0x000fe40000000f00 */
[----:B------:R2:W-:Y:S01]  /*140f0*/  MUFU.EX2 R139, R3 ;  /* 0x00000003008b7308 */ /* 0x0005e20000000800 */
[----:B---3--:R-:W-:-:S07]  /*14100*/  F2FP.BF16.PACK_AB R131, R180, R186 ;  /* 0x000000bab483723e */ /* 0x008fce00000010ff */
[----:B-1----:R-:W-:Y:S01]  /*14110*/  HMMA.16816.F32.BF16 R160, R128, R172, R160 ;  /* 0x000000ac80a0723c */ /* 0x002fe200000418a0 */
[----:B--2---:R-:W-:Y:S01]  /*14120*/  FFMA.FTZ R3, R185, c[0x0][0x23c], -R2 ;  /* 0x00008f00b9037a23 */ /* 0x004fe20000010802 */
[----:B------:R-:W-:-:S06]  /*14130*/  MOV R185, R7 ;  /* 0x0000000700b97202 */ /* 0x000fcc0000000f00 */
[----:B----4-:R-:W-:Y:S01]  /*14140*/  HMMA.16816.F32.BF16 R36, R128, R48, R36 ;  /* 0x000000308024723c */ /* 0x010fe20000041824 */
[----:B------:R-:W-:Y:S01]  /*14150*/  MOV R7, R127 ;  /* 0x0000007f00077202 */ /* 0x000fe20000000f00 */
[----:B------:R1:W2:Y:S01]  /*14160*/  MUFU.EX2 R138, R3 ;  /* 0x00000003008a7308 */ /* 0x0002a20000000800 */
[----:B------:R-:W-:-:S05]  /*14170*/  MOV R127, R158 ;  /* 0x0000009e007f7202 */ /* 0x000fca0000000f00 */
[C---:B------:R-:W-:Y:S08]  /*14180*/  HMMA.16816.F32.BF16 R52, R128.reuse, R64, R52 ;  /* 0x000000408034723c */ /* 0x040ff00000041834 */
[----:B------:R-:W-:Y:S01]  /*14190*/  HMMA.16816.F32.BF16 R68, R128, R80, R68 ;  /* 0x000000508044723c */ /* 0x000fe20000041844 */
[--C-:B-1----:R-:W-:Y:S01]  /*141a0*/  FFMA.FTZ R3, R184, c[0x0][0x23c], -R2.reuse ;  /* 0x00008f00b8037a23 */ /* 0x102fe20000010802 */
[----:B------:R-:W-:Y:S01]  /*141b0*/  MOV R184, R124 ;  /* 0x0000007c00b87202 */ /* 0x000fe20000000f00 */
[----:B------:R-:W-:Y:S01]  /*141c0*/  FFMA.FTZ R2, R182, c[0x0][0x23c], -R2 ;  /* 0x00008f00b6027a23 */ /* 0x000fe20000010802 */
[----:B------:R-:W-:Y:S01]  /*141d0*/  MOV R124, R156 ;  /* 0x0000009c007c7202 */ /* 0x000fe20000000f00 */
[----:B------:R1:W-:Y:S01]  /*141e0*/  MUFU.EX2 R133, R3 ;  /* 0x0000000300857308 */ /* 0x0003e20000000800 */
[----:B------:R-:W-:-:S02]  /*141f0*/  MOV R182, R157 ;  /* 0x0000009d00b67202 */ /* 0x000fc40000000f00 */
[C---:B------:R-:W-:Y:S05]  /*14200*/  HMMA.16816.F32.BF16 R84, R128.reuse, R96, R84 ;  /* 0x000000608054723c */ /* 0x040fea0000041854 */
[----:B------:R3:W-:Y:S03]  /*14210*/  MUFU.EX2 R132, R2 ;  /* 0x0000000200847308 */ /* 0x0007e60000000800 */
[----:B------:R-:W-:Y:S01]  /*14220*/  HMMA.16816.F32.BF16 R100, R128, R112, R100 ;  /* 0x000000708064723c */ /* 0x000fe20000041864 */
[----:B-1----:R-:W-:Y:S02]  /*14230*/  MOV R3, R124 ;  /* 0x0000007c00037202 */ /* 0x002fe40000000f00 */
[----:B--2---:R-:W-:Y:S01]  /*14240*/  F2FP.BF16.PACK_AB R124, R138, R139 ;  /* 0x0000008b8a7c723e */ /* 0x004fe200000010ff */
        /* <DEDUP_REMOVED lines=81> */
.L_x_1205:
        /* <DEDUP_REMOVED lines=9> */
[----:B------:R-:W3:Y:S04]  /*147f0*/  LDL.64 R8, [R1+0x20] ;  /* 0x0000200001087983 */ /* 0x000ee80000100a00 */
[----:B------:R-:W4:Y:S01]  /*14800*/  LDL R0, [R1+0x10] ;  /* 0x0000100001007983 */ /* 0x000f220000100800 */
[----:B--2---:R-:W-:-:S05]  /*14810*/  IMAD.MOV.U32 R5, RZ, RZ, R7 ;  /* 0x000000ffff057224 */ /* 0x004fca00078e0007 */
[----:B------:R1:W-:Y:S01]  /*14820*/  STL.64 [R1+0x18], R4 ;  /* 0x0000180401007387 */ /* 0x0003e20000100a00 */
[----:B---3--:R-:W-:Y:S02]  /*14830*/  ISETP.GE.AND P5, PT, R8, c[0x0][0x220], PT ;  /* 0x0000880008007a0c */ /* 0x008fe40003fa6270 */
[----:B----4-:R-:W-:Y:S01]  /*14840*/  ISETP.GE.AND P4, PT, R0, c[0x0][0x220], PT ;  /* 0x0000880000007a0c */ /* 0x010fe20003f86270 */
[----:B------:R-:W-:Y:S05]  /*14850*/  BRA `(.L_x_1219) ;  /* 0x000002e000007947 */ /* 0x000fea0003800000 */
.L_x_1221:
        /* <DEDUP_REMOVED lines=46> */
.L_x_1219:
        /* <DEDUP_REMOVED lines=142> */
.L_x_1220:
[----:B------:R-:W2:Y:S01]  /*15420*/  S2R R2, SR_TID.X ;  /* 0x0000000000027919 */ /* 0x000ea20000002100 */
[----:B------:R-:W-:Y:S01]  /*15430*/  MOV R0, UR7 ;  /* 0x0000000700007c02 */ /* 0x000fe20008000f00 */
[----:B------:R-:W-:Y:S02]  /*15440*/  UISETP.GT.AND UP0, UPT, UR7, UR8, UPT ;  /* 0x000000080700728c */ /* 0x000fe4000bf04270 */
[----:B------:R-:W-:Y:S01]  /*15450*/  UMOV UR17, UR7 ;  /* 0x0000000700117c82 */ /* 0x000fe20008000000 */
[----:B--2---:R-:W-:Y:S04]  /*15460*/  SHF.L.U32 R2, R2, 0x1, RZ ;  /* 0x0000000102027819 */ /* 0x004fe800000006ff */
[----:B------:R-:W-:Y:S04]  /*15470*/  LOP3.LUT R2, R2, 0x6, RZ, 0xc0, !PT ;  /* 0x0000000602027812 */ /* 0x000fe800078ec0ff */
[----:B------:R-:W-:Y:S04]  /*15480*/  LEA R0, R0, R2, 0x5 ;  /* 0x0000000200007211 */ /* 0x000fe800078e28ff */
[-C--:B------:R-:W-:Y:S02]  /*15490*/  IADD3 R2, R226, -R0.reuse, RZ ;  /* 0x80000000e2027210 */ /* 0x080fe40007ffe0ff */
[----:B------:R-:W-:Y:S02]  /*154a0*/  IADD3 R133, R225, -R0, RZ ;  /* 0x80000000e1857210 */ /* 0x000fe40007ffe0ff */
[----:B------:R-:W-:Y:S02]  /*154b0*/  IABS R2, R2 ;  /* 0x0000000200027213 */ /* 0x000fe40000000000 */
[C---:B-1----:R-:W-:Y:S02]  /*154c0*/  IADD3 R134, R0.reuse, 0x11, RZ ;  /* 0x0000001100867810 */ /* 0x042fe40007ffe0ff */
[----:B------:R-:W1:Y:S01]  /*154d0*/  I2F R194, R2 ;  /* 0x0000000200c27306 */ /* 0x000e620000201400 */
[C---:B------:R-:W-:Y:S02]  /*154e0*/  IADD3 R140, R0.reuse, 0x1, RZ ;  /* 0x00000001008c7810 */ /* 0x040fe40007ffe0ff */
[C---:B------:R-:W-:Y:S02]  /*154f0*/  IADD3 R137, R0.reuse, 0x8, RZ ;  /* 0x0000000800897810 */ /* 0x040fe40007ffe0ff */
[C---:B------:R-:W-:Y:S02]  /*15500*/  IADD3 R136, R0.reuse, 0x9, RZ ;  /* 0x0000000900887810 */ /* 0x040fe40007ffe0ff */
[C---:B------:R-:W-:Y:S02]  /*15510*/  IADD3 R135, R0.reuse, 0x10, RZ ;  /* 0x0000001000877810 */ /* 0x040fe40007ffe0ff */
[C---:B------:R-:W-:Y:S02]  /*15520*/  ISETP.GE.AND P3, PT, R0.reuse, R230, PT ;  /* 0x000000e60000720c */ /* 0x040fe40003f66270 */
[C---:B------:R-:W-:Y:S02]  /*15530*/  ISETP.GE.AND P2, PT, R0.reuse, R229, PT ;  /* 0x000000e50000720c */ /* 0x040fe40003f46270 */
[C---:B------:R-:W-:Y:S02]  /*15540*/  ISETP.GE.AND P1, PT, R0.reuse, R228, PT ;  /* 0x000000e40000720c */ /* 0x040fe40003f26270 */
[C---:B------:R-:W-:Y:S02]  /*15550*/  ISETP.GE.AND P0, PT, R0.reuse, R227, PT ;  /* 0x000000e30000720c */ /* 0x040fe40003f06270 */
[C---:B------:R-:W-:Y:S02]  /*15560*/  ISETP.GE.OR P3, PT, R0.reuse, R235, !P3 ;  /* 0x000000eb0000720c */ /* 0x040fe40005f66670 */
[C---:B------:R-:W-:Y:S02]  /*15570*/  ISETP.GE.OR P2, PT, R0.reuse, R234, !P2 ;  /* 0x000000ea0000720c */ /* 0x040fe40005746670 */
[C---:B------:R-:W-:Y:S02]  /*15580*/  ISETP.GE.OR P1, PT, R0.reuse, R233, !P1 ;  /* 0x000000e90000720c */ /* 0x040fe40004f26670 */
[----:B------:R-:W-:Y:S01]  /*15590*/  ISETP.GE.OR P0, PT, R0, R232, !P0 ;  /* 0x000000e80000720c */ /* 0x000fe20004706670 */
[----:B-1----:R-:W-:Y:S01]  /*155a0*/  FFMA.FTZ R4, R194, -UR16, R4 ;  /* 0x80000010c2047c23 */ /* 0x002fe20008010004 */
[----:B------:R-:W-:Y:S02]  /*155b0*/  IABS R2, R133 ;  /* 0x0000008500027213 */ /* 0x000fe40000000000 */
[----:B------:R-:W-:Y:S02]  /*155c0*/  IADD3 R133, R224, -R0, RZ ;  /* 0x80000000e0857210 */ /* 0x000fe40007ffe0ff */
[----:B------:R1:W2:Y:S01]  /*155d0*/  I2F R193, R2 ;  /* 0x0000000200c17306 */ /* 0x0002a20000201400 */
[----:B------:R-:W-:Y:S02]  /*155e0*/  ISETP.GE.AND P6, PT, R140, R230, PT ;  /* 0x000000e68c00720c */ /* 0x000fe40003fc6270 */
[----:B------:R-:W-:Y:S02]  /*155f0*/  FSEL R4, R4, -INF , !P3 ;  /* 0xff80000004047808 */ /* 0x000fe40005800000 */
[C---:B------:R-:W-:Y:S02]  /*15600*/  ISETP.GE.AND P3, PT, R140.reuse, R229, PT ;  /* 0x000000e58c00720c */ /* 0x040fe40003f66270 */
[C---:B------:R-:W-:Y:S02]  /*15610*/  ISETP.GE.OR P6, PT, R140.reuse, R235, !P6 ;  /* 0x000000eb8c00720c */ /* 0x040fe400077c6670 */
[----:B------:R-:W-:Y:S02]  /*15620*/  ISETP.GE.OR P3, PT, R140, R234, !P3 ;  /* 0x000000ea8c00720c */ /* 0x000fe40005f66670 */
[----:B-1----:R-:W-:Y:S01]  /*15630*/  IABS R2, R133 ;  /* 0x0000008500027213 */ /* 0x002fe20000000000 */
[----:B------:R-:W-:Y:S02]  /*15640*/  IMAD.IADD R133, R231, 0x1, -R0 ;  /* 0x00000001e7857824 */ /* 0x000fe400078e0a00 */
[----:B--2---:R-:W-:Y:S01]  /*15650*/  FFMA.FTZ R6, R193, -UR16, R6 ;  /* 0x80000010c1067c23 */ /* 0x004fe20008010006 */
[----:B------:R1:W2:Y:S04]  /*15660*/  I2F R192, R2 ;  /* 0x0000000200c07306 */ /* 0x0002a80000201400 */
[----:B------:R-:W-:Y:S02]  /*15670*/  FSEL R6, R6, -INF , !P2 ;  /* 0xff80000006067808 */ /* 0x000fe40005000000 */
[C---:B------:R-:W-:Y:S04]  /*15680*/  ISETP.GE.AND P2, PT, R137.reuse, R230, PT ;  /* 0x000000e68900720c */ /* 0x040fe80003f46270 */
[C---:B------:R-:W-:Y:S02]  /*15690*/  ISETP.GE.OR P2, PT, R137.reuse, R235, !P2 ;  /* 0x000000eb8900720c */ /* 0x040fe40005746670 */
[----:B-1----:R-:W-:Y:S01]  /*156a0*/  IABS R2, R133 ;  /* 0x0000008500027213 */ /* 0x002fe20000000000 */
[----:B--2---:R-:W-:Y:S01]  /*156b0*/  FFMA.FTZ R8, R192, -UR16, R8 ;  /* 0x80000010c0087c23 */ /* 0x004fe20008010008 */
[----:B------:R-:W-:Y:S02]  /*156c0*/  IADD3 R133, R226, -R140, RZ ;  /* 0x8000008ce2857210 */ /* 0x000fe40007ffe0ff */
[----:B------:R1:W2:Y:S02]  /*156d0*/  I2F R191, R2 ;  /* 0x0000000200bf7306 */ /* 0x0002a40000201400 */
[----:B------:R-:W-:Y:S02]  /*156e0*/  FSEL R8, R8, -INF , !P1 ;  /* 0xff80000008087808 */ /* 0x000fe40004800000 */
[C---:B------:R-:W-:Y:S04]  /*156f0*/  ISETP.GE.AND P1, PT, R137.reuse, R229, PT ;  /* 0x000000e58900720c */ /* 0x040fe80003f26270 */
[----:B------:R-:W-:Y:S02]  /*15700*/  ISETP.GE.OR P1, PT, R137, R234, !P1 ;  /* 0x000000ea8900720c */ /* 0x000fe40004f26670 */
[----:B-1----:R-:W-:Y:S01]  /*15710*/  IABS R2, R133 ;  /* 0x0000008500027213 */ /* 0x002fe20000000000 */
[----:B--2---:R-:W-:Y:S01]  /*15720*/  FFMA.FTZ R10, R191, -UR16, R10 ;  /* 0x80000010bf0a7c23 */ /* 0x004fe2000801000a */
[----:B------:R-:W-:Y:S02]  /*15730*/  IADD3 R133, R225, -R140, RZ ;  /* 0x8000008ce1857210 */ /* 0x000fe40007ffe0ff */
[----:B------:R1:W2:Y:S02]  /*15740*/  I2F R190, R2 ;  /* 0x0000000200be7306 */ /* 0x0002a40000201400 */
[----:B-1----:R-:W-:Y:S01]  /*15750*/  IABS R2, R133 ;  /* 0x0000008500027213 */ /* 0x002fe20000000000 */
[----:B--2---:R-:W-:Y:S01]  /*15760*/  FFMA.FTZ R5, R190, -UR16, R5 ;  /* 0x80000010be057c23 */ /* 0x004fe20008010005 */
[----:B------:R-:W-:Y:S06]  /*15770*/  IADD3 R133, R226, -R137, RZ ;  /* 0x80000089e2857210 */ /* 0x000fec0007ffe0ff */
[----:B------:R1:W2:Y:S01]  /*15780*/  I2F R189, R2 ;  /* 0x0000000200bd7306 */ /* 0x0002a20000201400 */
[----:B------:R-:W-:Y:S02]  /*15790*/  FSEL R5, R5, -INF , !P6 ;  /* 0xff80000005057808 */ /* 0x000fe40007000000 */
[C---:B------:R-:W-:Y:S04]  /*157a0*/  ISETP.GE.AND P6, PT, R136.reuse, R229, PT ;  /* 0x000000e58800720c */ /* 0x040fe80003fc6270 */
[----:B------:R-:W-:Y:S02]  /*157b0*/  ISETP.GE.OR P6, PT, R136, R234, !P6 ;  /* 0x000000ea8800720c */ /* 0x000fe400077c6670 */
[----:B-1----:R-:W-:Y:S01]  /*157c0*/  IABS R2, R133 ;  /* 0x0000008500027213 */ /* 0x002fe20000000000 */
[----:B--2---:R-:W-:Y:S01]  /*157d0*/  FFMA.FTZ R7, R189, -UR16, R7 ;  /* 0x80000010bd077c23 */ /* 0x004fe20008010007 */
[----:B------:R-:W-:Y:S02]  /*157e0*/  IADD3 R133, R225, -R137, RZ ;  /* 0x80000089e1857210 */ /* 0x000fe40007ffe0ff */
[----:B------:R1:W2:Y:S02]  /*157f0*/  I2F R188, R2 ;  /* 0x0000000200bc7306 */ /* 0x0002a40000201400 */
        /* <DEDUP_REMOVED lines=11> */
[----:B--2---:R-:W-:Y:S02]  /*158b0*/  FFMA.FTZ R18, R187, -UR16, R18 ;  /* 0x80000010bb127c23 */ /* 0x004fe40008010012 */
[----:B------:R-:W-:Y:S01]  /*158c0*/  IMAD.IADD R133, R225, 0x1, -R136 ;  /* 0x00000001e1857824 */ /* 0x000fe200078e0a88 */
        /* <DEDUP_REMOVED lines=13> */
[----:B-1----:R-:W-:Y:S01]  /*159a0*/  IABS R2, R133 ;  /* 0x0000008500027213 */ /* 0x002fe20000000000 */
[----:B--2---:R-:W-:Y:S01]  /*159b0*/  FFMA.FTZ R20, R184, -UR16, R20 ;  /* 0x80000010b8147c23 */ /* 0x004fe20008010014 */
[----:B------:R-:W-:Y:S01]  /*159c0*/  IADD3 R133, R226, -R134, RZ ;  /* 0x80000086e2857210 */ /* 0x000fe20007ffe0ff */
[----:B------:R-:W-:Y:S04]  /*159d0*/  LDSM.16.MT88.4 R184, [R211+0xa000] ;  /* 0x00a00000d3b8783b */ /* 0x000fe80000004200 */
        /* <DEDUP_REMOVED lines=13> */
[----:B------:R-:W-:Y:S02]  /*15ab0*/  IADD3 R133, R0, 0x18, RZ ;  /* 0x0000001800857810 */ /* 0x000fe40007ffe0ff */
[----:B------:R1:W2:Y:S02]  /*15ac0*/  I2F R181, R2 ;  /* 0x0000000200b57306 */ /* 0x0002a40000201400 */
[----:B------:R-:W-:Y:S02]  /*15ad0*/  IADD3 R141, R226, -R133, RZ ;  /* 0x80000085e28d7210 */ /* 0x000fe40007ffe0ff */
        /* <DEDUP_REMOVED lines=8> */
[----:B------:R1:W2:Y:S02]  /*15b60*/  I2F R180, R2 ;  /* 0x0000000200b47306 */ /* 0x0002a40000201400 */
[----:B------:R-:W-:Y:S08]  /*15b70*/  IABS R141, R141 ;  /* 0x0000008d008d7213 */ /* 0x000ff00000000000 */
[----:B------:R3:W4:Y:S01]  /*15b80*/  I2F R179, R141 ;  /* 0x0000008d00b37306 */ /* 0x0007220000201400 */
[----:B-1----:R-:W-:Y:S01]  /*15b90*/  IADD3 R2, R0, 0x19, RZ ;  /* 0x0000001900027810 */ /* 0x002fe20007ffe0ff */
[----:B------:R-:W-:Y:S02]  /*15ba0*/  IMAD.IADD R0, R224, 0x1, -R135 ;  /* 0x00000001e0007824 */ /* 0x000fe400078e0a87 */
[----:B--2---:R-:W-:Y:S01]  /*15bb0*/  FFMA.FTZ R32, R180, -UR16, R32 ;  /* 0x80000010b4207c23 */ /* 0x004fe20008010020 */
[----:B------:R-:W-:Y:S02]  /*15bc0*/  IADD3 R142, R226, -R2, RZ ;  /* 0x80000002e28e7210 */ /* 0x000fe40007ffe0ff */
[----:B------:R-:W-:Y:S02]  /*15bd0*/  IABS R0, R0 ;  /* 0x0000000000007213 */ /* 0x000fe40000000000 */
[----:B------:R-:W-:Y:S02]  /*15be0*/  FSEL R195, R32, -INF , !P6 ;  /* 0xff80000020c37808 */ /* 0x000fe40007000000 */
[----:B---3--:R-:W-:Y:S01]  /*15bf0*/  IABS R141, R142 ;  /* 0x0000008e008d7213 */ /* 0x008fe20000000000 */
[----:B----4-:R-:W-:Y:S01]  /*15c00*/  FFMA.FTZ R34, R179, -UR16, R34 ;  /* 0x80000010b3227c23 */ /* 0x010fe20008010022 */
[----:B------:R-:W-:Y:S02]  /*15c10*/  ISETP.GE.AND P6, PT, R2, R229, PT ;  /* 0x000000e50200720c */ /* 0x000fe40003fc6270 */
[----:B------:R1:W2:Y:S01]  /*15c20*/  I2F R178, R141 ;  /* 0x0000008d00b27306 */ /* 0x0002a20000201400 */
[----:B------:R-:W-:Y:S02]  /*15c30*/  IADD3 R142, R225, -R2, RZ ;  /* 0x80000002e18e7210 */ /* 0x000fe40007ffe0ff */
[----:B------:R-:W-:Y:S02]  /*15c40*/  FSEL R237, R34, -INF , !P1 ;  /* 0xff80000022ed7808 */ /* 0x000fe40004800000 */
[----:B------:R-:W-:Y:S02]  /*15c50*/  ISETP.GE.OR P6, PT, R2, R234, !P6 ;  /* 0x000000ea0200720c */ /* 0x000fe400077c6670 */
[C---:B------:R-:W-:Y:S04]  /*15c60*/  ISETP.GE.AND P1, PT, R137.reuse, R228, PT ;  /* 0x000000e48900720c */ /* 0x040fe80003f26270 */
[----:B------:R-:W-:Y:S02]  /*15c70*/  ISETP.GE.OR P1, PT, R137, R233, !P1 ;  /* 0x000000e98900720c */ /* 0x000fe40004f26670 */
[----:B-1----:R-:W-:Y:S01]  /*15c80*/  IABS R141, R142 ;  /* 0x0000008e008d7213 */ /* 0x002fe20000000000 */
[----:B--2---:R-:W-:Y:S01]  /*15c90*/  FFMA.FTZ R33, R178, -UR16, R33 ;  /* 0x80000010b2217c23 */ /* 0x004fe20008010021 */
[CC--:B------:R-:W-:Y:S02]  /*15ca0*/  IADD3 R142, R224.reuse, -R140.reuse, RZ ;  /* 0x8000008ce08e7210 */ /* 0x0c0fe40007ffe0ff */
[----:B------:R1:W2:Y:S01]  /*15cb0*/  I2F R177, R141 ;  /* 0x0000008d00b17306 */ /* 0x0002a20000201400 */
[----:B------:R-:W-:Y:S04]  /*15cc0*/  IADD3 R140, R231, -R140, RZ ;  /* 0x8000008ce78c7210 */ /* 0x000fe80007ffe0ff */
[----:B------:R-:W-:Y:S05]  /*15cd0*/  IABS R20, R140 ;  /* 0x0000008c00147213 */ /* 0x000fea0000000000 */
[----:B------:R3:W4:Y:S01]  /*15ce0*/  I2F R34, R20 ;  /* 0x0000001400227306 */ /* 0x0007220000201400 */
[----:B-1----:R-:W-:Y:S01]  /*15cf0*/  IABS R141, R142 ;  /* 0x0000008e008d7213 */ /* 0x002fe20000000000 */
[----:B--2---:R-:W-:Y:S01]  /*15d00*/  FFMA.FTZ R35, R177, -UR16, R35 ;  /* 0x80000010b1237c23 */ /* 0x004fe20008010023 */
[----:B------:R-:W-:Y:S07]  /*15d10*/  IADD3 R142, R224, -R137, RZ ;  /* 0x80000089e08e7210 */ /* 0x000fee0007ffe0ff */
[----:B------:R1:W2:Y:S01]  /*15d20*/  I2F R176, R141 ;  /* 0x0000008d00b07306 */ /* 0x0002a20000201400 */
[----:B------:R-:W-:Y:S02]  /*15d30*/  FSEL R236, R35, -INF , !P6 ;  /* 0xff80000023ec7808 */ /* 0x000fe40007000000 */
[----:B------:R-:W-:Y:S02]  /*15d40*/  ISETP.GE.AND P6, PT, R136, R228, PT ;  /* 0x000000e48800720c */ /* 0x000fe40003fc6270 */
[----:B---3--:R-:W-:Y:S01]  /*15d50*/  FMNMX.FTZ R20, R6, R132, !PT ;  /* 0x0000008406147209 */ /* 0x008fe20007810000 */
[----:B----4-:R-:W-:Y:S01]  /*15d60*/  FFMA.FTZ R11, R34, -UR16, R11 ;  /* 0x80000010220b7c23 */ /* 0x010fe2000801000b */
[----:B------:R-:W-:Y:S04]  /*15d70*/  ISETP.GE.OR P6, PT, R136, R233, !P6 ;  /* 0x000000e98800720c */ /* 0x000fe800077c6670 */
[----:B------:R-:W-:Y:S02]  /*15d80*/  FSEL R11, R11, -INF , !P2 ;  /* 0xff8000000b0b7808 */ /* 0x000fe40005000000 */
[C---:B------:R-:W-:Y:S04]  /*15d90*/  ISETP.GE.AND P2, PT, R134.reuse, R227, PT ;  /* 0x000000e38600720c */ /* 0x040fe80003f46270 */
[----:B------:R-:W-:Y:S02]  /*15da0*/  ISETP.GE.OR P2, PT, R134, R232, !P2 ;  /* 0x000000e88600720c */ /* 0x000fe40005746670 */
[----:B-1----:R-:W-:Y:S01]  /*15db0*/  IABS R141, R142 ;  /* 0x0000008e008d7213 */ /* 0x002fe20000000000 */
[----:B--2---:R-:W-:Y:S01]  /*15dc0*/  FFMA.FTZ R9, R176, -UR16, R9 ;  /* 0x80000010b0097c23 */ /* 0x004fe20008010009 */
[----:B------:R-:W-:Y:S02]  /*15dd0*/  IADD3 R142, R224, -R136, RZ ;  /* 0x80000088e08e7210 */ /* 0x000fe40007ffe0ff */
[----:B------:R-:W1:Y:S01]  /*15de0*/  I2F R143, R141 ;  /* 0x0000008d008f7306 */ /* 0x000e620000201400 */
[----:B------:R-:W-:Y:S02]  /*15df0*/  FSEL R176, R10, -INF , !P0 ;  /* 0xff8000000ab07808 */ /* 0x000fe40004000000 */
[----:B------:R-:W-:Y:S02]  /*15e00*/  IADD3 R10, R224, -R134, RZ ;  /* 0x80000086e00a7210 */ /* 0x000fe40007ffe0ff */
[C---:B------:R-:W-:Y:S02]  /*15e10*/  ISETP.GE.AND P0, PT, R136.reuse, R230, PT ;  /* 0x000000e68800720c */ /* 0x040fe40003f06270 */
[----:B------:R-:W-:Y:S02]  /*15e20*/  FSEL R9, R9, -INF , !P3 ;  /* 0xff80000009097808 */ /* 0x000fe40005800000 */
[C---:B------:R-:W-:Y:S02]  /*15e30*/  ISETP.GE.OR P0, PT, R136.reuse, R235, !P0 ;  /* 0x000000eb8800720c */ /* 0x040fe40004706670 */
[----:B------:R-:W-:Y:S02]  /*15e40*/  ISETP.GE.AND P3, PT, R136, R227, PT ;  /* 0x000000e38800720c */ /* 0x000fe40003f66270 */
[----:B------:R-:W-:Y:S02]  /*15e50*/  FSEL R17, R17, -INF , !P0 ;  /* 0xff80000011117808 */ /* 0x000fe40004000000 */
[----:B------:R-:W-:Y:S02]  /*15e60*/  ISETP.GE.AND P0, PT, R134, R229, PT ;  /* 0x000000e58600720c */ /* 0x000fe40003f06270 */
[----:B------:R-:W-:Y:S02]  /*15e70*/  ISETP.GE.OR P3, PT, R136, R232, !P3 ;  /* 0x000000e88800720c */ /* 0x000fe40005f66670 */
[----:B------:R-:W-:Y:S04]  /*15e80*/  ISETP.GE.OR P0, PT, R134, R234, !P0 ;  /* 0x000000ea8600720c */ /* 0x000fe80004706670 */
[----:B------:R-:W-:Y:S01]  /*15e90*/  FSEL R192, R23, -INF , !P0 ;  /* 0xff80000017c07808 */ /* 0x000fe20004000000 */
[----:B-1----:R-:W-:Y:S01]  /*15ea0*/  FFMA.FTZ R12, R143, -UR16, R12 ;  /* 0x800000108f0c7c23 */ /* 0x002fe2000801000c */
[----:B------:R-:W-:Y:S02]  /*15eb0*/  IABS R141, R142 ;  /* 0x0000008e008d7213 */ /* 0x000fe40000000000 */
[----:B------:R-:W1:Y:S01]  /*15ec0*/  I2F R142, R0 ;  /* 0x00000000008e7306 */ /* 0x000e620000201400 */
[----:B------:R-:W-:Y:S02]  /*15ed0*/  ISETP.GE.AND P0, PT, R2, R230, PT ;  /* 0x000000e60200720c */ /* 0x000fe40003f06270 */
[----:B------:R-:W-:Y:S02]  /*15ee0*/  FSEL R12, R12, -INF , !P1 ;  /* 0xff8000000c0c7808 */ /* 0x000fe40004800000 */
[----:B------:R-:W-:Y:S02]  /*15ef0*/  ISETP.GE.OR P0, PT, R2, R235, !P0 ;  /* 0x000000eb0200720c */ /* 0x000fe40004706670 */
[----:B------:R-:W-:Y:S02]  /*15f00*/  ISETP.GE.AND P1, PT, R135, R228, PT ;  /* 0x000000e48700720c */ /* 0x000fe40003f26270 */
[----:B------:R-:W-:Y:S01]  /*15f10*/  FSEL R194, R33, -INF , !P0 ;  /* 0xff80000021c27808 */ /* 0x000fe20004000000 */
[----:B------:R-:W2:Y:S01]  /*15f20*/  I2F R141, R141 ;  /* 0x0000008d008d7306 */ /* 0x000ea20000201400 */
[----:B------:R-:W-:Y:S02]  /*15f30*/  ISETP.GE.OR P1, PT, R135, R233, !P1 ;  /* 0x000000e98700720c */ /* 0x000fe40004f26670 */
[C---:B------:R-:W-:Y:S04]  /*15f40*/  ISETP.GE.AND P0, PT, R137.reuse, R227, PT ;  /* 0x000000e38900720c */ /* 0x040fe80003f06270 */
[----:B------:R-:W-:Y:S02]  /*15f50*/  ISETP.GE.OR P0, PT, R137, R232, !P0 ;  /* 0x000000e88900720c */ /* 0x000fe40004706670 */
[----:B------:R-:W-:Y:S04]  /*15f60*/  IADD3 R137, R231, -R137, RZ ;  /* 0x80000089e7897210 */ /* 0x000fe80007ffe0ff */
[----:B------:R-:W-:Y:S01]  /*15f70*/  IABS R33, R137 ;  /* 0x0000008900217213 */ /* 0x000fe20000000000 */
[----:B-1----:R-:W-:Y:S01]  /*15f80*/  FFMA.FTZ R24, R142, -UR16, R24 ;  /* 0x800000108e187c23 */ /* 0x002fe20008010018 */
[----:B------:R-:W-:Y:S02]  /*15f90*/  IABS R0, R10 ;  /* 0x0000000a00007213 */ /* 0x000fe40000000000 */
[----:B------:R-:W-:Y:S02]  /*15fa0*/  IADD3 R10, R224, -R133, RZ ;  /* 0x80000085e00a7210 */ /* 0x000fe40007ffe0ff */
[----:B------:R-:W-:Y:S01]  /*15fb0*/  FSEL R193, R24, -INF , !P1 ;  /* 0xff80000018c17808 */ /* 0x000fe20004800000 */
[----:B------:R-:W1:Y:S01]  /*15fc0*/  I2F R33, R33 ;  /* 0x0000002100217306 */ /* 0x000e620000201400 */
[C---:B------:R-:W-:Y:S01]  /*15fd0*/  ISETP.GE.AND P1, PT, R134.reuse, R228, PT ;  /* 0x000000e48600720c */ /* 0x040fe20003f26270 */
[----:B--2---:R-:W-:Y:S03]  /*15fe0*/  FFMA.FTZ R13, R141, -UR16, R13 ;  /* 0x800000108d0d7c23 */ /* 0x004fe6000801000d */
[----:B------:R-:W-:Y:S02]  /*15ff0*/  ISETP.GE.OR P1, PT, R134, R233, !P1 ;  /* 0x000000e98600720c */ /* 0x000fe40004f26670 */
[----:B------:R-:W-:Y:S03]  /*16000*/  FSEL R13, R13, -INF , !P6 ;  /* 0xff8000000d0d7808 */ /* 0x000fe60007000000 */
[----:B------:R2:W3:Y:S01]  /*16010*/  I2F R141, R0 ;  /* 0x00000000008d7306 */ /* 0x0004e20000201400 */
[C---:B------:R-:W-:Y:S04]  /*16020*/  ISETP.GE.AND P6, PT, R135.reuse, R227, PT ;  /* 0x000000e38700720c */ /* 0x040fe80003fc6270 */
[----:B------:R-:W-:Y:S02]  /*16030*/  ISETP.GE.OR P6, PT, R135, R232, !P6 ;  /* 0x000000e88700720c */ /* 0x000fe400077c6670 */
[----:B------:R-:W-:Y:S01]  /*16040*/  IADD3 R135, R231, -R135, RZ ;  /* 0x80000087e7877210 */ /* 0x000fe20007ffe0ff */
[----:B-1----:R-:W-:Y:S05]  /*16050*/  FFMA.FTZ R14, R33, -UR16, R14 ;  /* 0x80000010210e7c23 */ /* 0x002fea000801000e */
[----:B------:R-:W-:Y:S02]  /*16060*/  FSEL R14, R14, -INF , !P0 ;  /* 0xff8000000e0e7808 */ /* 0x000fe40004000000 */
[----:B------:R-:W-:Y:S02]  /*16070*/  ISETP.GE.AND P0, PT, R2, R227, PT ;  /* 0x000000e30200720c */ /* 0x000fe40003f06270 */
[----:B--2---:R-:W-:Y:S01]  /*16080*/  IABS R0, R10 ;  /* 0x0000000a00007213 */ /* 0x004fe20000000000 */
[----:B---3--:R-:W-:Y:S01]  /*16090*/  FFMA.FTZ R25, R141, -UR16, R25 ;  /* 0x800000108d197c23 */ /* 0x008fe20008010019 */
[----:B------:R-:W-:Y:S02]  /*160a0*/  IADD3 R10, R224, -R2, RZ ;  /* 0x80000002e00a7210 */ /* 0x000fe40007ffe0ff */
[----:B------:R1:W2:Y:S01]  /*160b0*/  I2F R32, R0 ;  /* 0x0000000000207306 */ /* 0x0002a20000201400 */
[----:B------:R-:W-:Y:S02]  /*160c0*/  ISETP.GE.OR P0, PT, R2, R232, !P0 ;  /* 0x000000e80200720c */ /* 0x000fe40004706670 */
[----:B------:R-:W-:Y:S02]  /*160d0*/  FSEL R204, R25, -INF , !P1 ;  /* 0xff80000019cc7808 */ /* 0x000fe40004800000 */
[C---:B------:R-:W-:Y:S04]  /*160e0*/  ISETP.GE.AND P1, PT, R133.reuse, R228, PT ;  /* 0x000000e48500720c */ /* 0x040fe80003f26270 */
[----:B------:R-:W-:Y:S02]  /*160f0*/  ISETP.GE.OR P1, PT, R133, R233, !P1 ;  /* 0x000000e98500720c */ /* 0x000fe40004f26670 */
[----:B-1----:R-:W-:Y:S01]  /*16100*/  FMNMX.FTZ R0, R4, R3, !PT ;  /* 0x0000000304007209 */ /* 0x002fe20007810000 */
[----:B--2---:R-:W-:Y:S03]  /*16110*/  FFMA.FTZ R28, R32, -UR16, R28 ;  /* 0x80000010201c7c23 */ /* 0x004fe6000801001c */
[----:B------:R-:W-:Y:S02]  /*16120*/  FMNMX.FTZ R21, R5, R0, !PT ;  /* 0x0000000005157209 */ /* 0x000fe40007810000 */
[----:B------:R-:W-:Y:S02]  /*16130*/  IABS R0, R10 ;  /* 0x0000000a00007213 */ /* 0x000fe40000000000 */
[----:B------:R-:W-:Y:S02]  /*16140*/  FMNMX.FTZ R10, R7, R20, !PT ;  /* 0x00000014070a7209 */ /* 0x000fe40007810000 */
[----:B------:R-:W-:Y:S02]  /*16150*/  FMNMX.FTZ R20, R16, R21, !PT ;  /* 0x0000001510147209 */ /* 0x000fe40007810000 */
[----:B------:R1:W2:Y:S01]  /*16160*/  I2F R21, R0 ;  /* 0x0000000000157306 */ /* 0x0002a20000201400 */
[----:B------:R-:W-:Y:S02]  /*16170*/  FMNMX.FTZ R10, R18, R10, !PT ;  /* 0x0000000a120a7209 */ /* 0x000fe40007810000 */
[----:B------:R-:W-:Y:S02]  /*16180*/  FMNMX.FTZ R20, R17, R20, !PT ;  /* 0x0000001411147209 */ /* 0x000fe40007810000 */
[----:B------:R-:W-:Y:S02]  /*16190*/  FSEL R206, R28, -INF , !P1 ;  /* 0xff8000001cce7808 */ /* 0x000fe40004800000 */
[C---:B------:R-:W-:Y:S04]  /*161a0*/  ISETP.GE.AND P1, PT, R2.reuse, R228, PT ;  /* 0x000000e40200720c */ /* 0x040fe80003f26270 */
[----:B------:R-:W-:Y:S02]  /*161b0*/  ISETP.GE.OR P1, PT, R2, R233, !P1 ;  /* 0x000000e90200720c */ /* 0x000fe40004f26670 */
[----:B-1----:R-:W-:Y:S01]  /*161c0*/  FMNMX.FTZ R0, R19, R10, !PT ;  /* 0x0000000a13007209 */ /* 0x002fe20007810000 */
[----:B--2---:R-:W-:Y:S01]  /*161d0*/  FFMA.FTZ R29, R21, -UR16, R29 ;  /* 0x80000010151d7c23 */ /* 0x004fe2000801001d */
[----:B------:R-:W-:Y:S01]  /*161e0*/  FMNMX.FTZ R10, R189, R20, !PT ;  /* 0x00000014bd0a7209 */ /* 0x000fe20007810000 */
[----:B------:R-:W-:Y:S01]  /*161f0*/  IMAD.IADD R20, R231, 0x1, -R136 ;  /* 0x00000001e7147824 */ /* 0x000fe200078e0a88 */
[----:B------:R-:W-:Y:S02]  /*16200*/  FMNMX.FTZ R0, R191, R0, !PT ;  /* 0x00000000bf007209 */ /* 0x000fe40007810000 */
[----:B------:R-:W-:Y:S02]  /*16210*/  FMNMX.FTZ R10, R190, R10, !PT ;  /* 0x0000000abe0a7209 */ /* 0x000fe40007810000 */
[----:B------:R-:W-:Y:S02]  /*16220*/  FMNMX.FTZ R0, R192, R0, !PT ;  /* 0x00000000c0007209 */ /* 0x000fe40007810000 */
[----:B------:R-:W-:Y:S02]  /*16230*/  FMNMX.FTZ R10, R195, R10, !PT ;  /* 0x0000000ac30a7209 */ /* 0x000fe40007810000 */
[----:B------:R-:W-:Y:S02]  /*16240*/  FMNMX.FTZ R0, R237, R0, !PT ;  /* 0x00000000ed007209 */ /* 0x000fe40007810000 */
[----:B------:R-:W-:Y:S02]  /*16250*/  FMNMX.FTZ R136, R194, R10, !PT ;  /* 0x0000000ac2887209 */ /* 0x000fe40007810000 */
[----:B------:R-:W-:Y:S02]  /*16260*/  IABS R10, R20 ;  /* 0x00000014000a7213 */ /* 0x000fe40000000000 */
[----:B------:R-:W-:Y:S01]  /*16270*/  IABS R20, R135 ;  /* 0x0000008700147213 */ /* 0x000fe20000000000 */
[----:B------:R-:W1:Y:S01]  /*16280*/  SHFL.BFLY PT, R22, R136, 0x2, 0x1f ;  /* 0x0c401f0088167f89 */ /* 0x000e6200000e0000 */
[----:B------:R-:W2:Y:S01]  /*16290*/  I2F R35, R10 ;  /* 0x0000000a00237306 */ /* 0x000ea20000201400 */
[----:B------:R-:W-:Y:S02]  /*162a0*/  FMNMX.FTZ R0, R236, R0, !PT ;  /* 0x00000000ec007209 */ /* 0x000fe40007810000 */
[----:B------:R-:W-:Y:S02]  /*162b0*/  IADD3 R21, R231, -R133, RZ ;  /* 0x80000085e7157210 */ /* 0x000fe40007ffe0ff */
[----:B------:R-:W-:Y:S02]  /*162c0*/  FSEL R205, R29, -INF , !P1 ;  /* 0xff8000001dcd7808 */ /* 0x000fe40004800000 */
[----:B------:R-:W3:Y:S01]  /*162d0*/  SHFL.BFLY PT, R23, R0, 0x2, 0x1f ;  /* 0x0c401f0000177f89 */ /* 0x000ee200000e0000 */
[C---:B------:R-:W-:Y:S02]  /*162e0*/  ISETP.GE.AND P1, PT, R133.reuse, R227, PT ;  /* 0x000000e38500720c */ /* 0x040fe40003f26270 */
[----:B------:R-:W4:Y:S02]  /*162f0*/  I2F R32, R20 ;  /* 0x0000001400207306 */ /* 0x000f240000201400 */
[----:B------:R-:W-:Y:S02]  /*16300*/  ISETP.GE.OR P1, PT, R133, R232, !P1 ;  /* 0x000000e88500720c */ /* 0x000fe40004f26670 */
[----:B-1----:R-:W-:Y:S01]  /*16310*/  FMNMX.FTZ R136, R136, R22, !PT ;  /* 0x0000001688887209 */ /* 0x002fe20007810000 */
[----:B--2---:R-:W-:Y:S01]  /*16320*/  FFMA.FTZ R15, R35, -UR16, R15 ;  /* 0x80000010230f7c23 */ /* 0x004fe2000801000f */
[----:B------:R-:W-:Y:S04]  /*16330*/  IADD3 R10, R231, -R134, RZ ;  /* 0x80000086e70a7210 */ /* 0x000fe80007ffe0ff */
[----:B------:R-:W-:Y:S02]  /*16340*/  IABS R10, R10 ;  /* 0x0000000a000a7213 */ /* 0x000fe40000000000 */
[----:B---3--:R-:W-:Y:S02]  /*16350*/  FMNMX.FTZ R135, R0, R23, !PT ;  /* 0x0000001700877209 */ /* 0x008fe40007810000 */
[----:B------:R-:W-:Y:S01]  /*16360*/  FSEL R15, R15, -INF , !P3 ;  /* 0xff8000000f0f7808 */ /* 0x000fe20005800000 */
[----:B----4-:R-:W-:Y:S01]  /*16370*/  FFMA.FTZ R26, R32, -UR16, R26 ;  /* 0x80000010201a7c23 */ /* 0x010fe2000801001a */
[----:B------:R-:W-:Y:S02]  /*16380*/  MOV R20, R10 ;  /* 0x0000000a00147202 */ /* 0x000fe40000000f00 */
[----:B------:R-:W-:Y:S02]  /*16390*/  IABS R10, R21 ;  /* 0x00000015000a7213 */ /* 0x000fe40000000000 */
[----:B------:R1:W2:Y:S01]  /*163a0*/  I2F R24, R20 ;  /* 0x0000001400187306 */ /* 0x0002a20000201400 */
[----:B------:R-:W-:Y:S01]  /*163b0*/  FSEL R202, R26, -INF , !P6 ;  /* 0xff8000001aca7808 */ /* 0x000fe20007000000 */
[----:B------:R-:W3:Y:S01]  /*163c0*/  SHFL.BFLY PT, R21, R136, 0x1, 0x1f ;  /* 0x0c201f0088157f89 */ /* 0x000ee200000e0000 */
[----:B------:R-:W-:Y:S02]  /*163d0*/  MOV R0, R10 ;  /* 0x0000000a00007202 */ /* 0x000fe40000000f00 */
[----:B------:R-:W-:Y:S05]  /*163e0*/  FMNMX.FTZ R10, R8, R138, !PT ;  /* 0x0000008a080a7209 */ /* 0x000fea0007810000 */
[----:B------:R4:W5:Y:S01]  /*163f0*/  I2F R22, R0 ;  /* 0x0000000000167306 */ /* 0x0009620000201400 */
[----:B-1----:R-:W-:Y:S01]  /*16400*/  IADD3 R20, R231, -R2, RZ ;  /* 0x80000002e7147210 */ /* 0x002fe20007ffe0ff */
[----:B--2---:R-:W-:Y:S01]  /*16410*/  FFMA.FTZ R27, R24, -UR16, R27 ;  /* 0x80000010181b7c23 */ /* 0x004fe2000801001b */
[----:B---3--:R-:W-:Y:S02]  /*16420*/  FMNMX.FTZ R136, R136, R21, !PT ;  /* 0x0000001588887209 */ /* 0x008fe40007810000 */
[----:B------:R-:W-:Y:S02]  /*16430*/  IABS R20, R20 ;  /* 0x0000001400147213 */ /* 0x000fe40000000000 */
[----:B------:R-:W-:Y:S01]  /*16440*/  FSEL R203, R27, -INF , !P2 ;  /* 0xff8000001bcb7808 */ /* 0x000fe20005000000 */
[C---:B------:R-:W-:Y:S01]  /*16450*/  FMUL.FTZ R141, R136.reuse, c[0x0][0x23c] ;  /* 0x00008f00888d7a20 */ /* 0x040fe20000410000 */
[----:B------:R-:W-:Y:S02]  /*16460*/  FSETP.NEU.FTZ.AND P3, PT, R136, -INF , PT ;  /* 0xff8000008800780b */ /* 0x000fe40003f7d000 */
[----:B----4-:R-:W-:Y:S01]  /*16470*/  FMNMX.FTZ R0, R9, R10, !PT ;  /* 0x0000000a09007209 */ /* 0x010fe20007810000 */
[----:B-----5:R-:W-:Y:S01]  /*16480*/  FFMA.FTZ R30, R22, -UR16, R30 ;  /* 0x80000010161e7c23 */ /* 0x020fe2000801001e */
[----:B------:R-:W-:Y:S02]  /*16490*/  FSEL R141, R141, RZ, P3 ;  /* 0x000000ff8d8d7208 */ /* 0x000fe40001800000 */
[----:B------:R-:W-:Y:S01]  /*164a0*/  FMNMX.FTZ R10, R12, R0, !PT ;  /* 0x000000000c0a7209 */ /* 0x000fe20007810000 */
[----:B------:R-:W-:Y:S01]  /*164b0*/  IMAD.MOV.U32 R0, RZ, RZ, R20 ;  /* 0x000000ffff007224 */ /* 0x000fe200078e0014 */
[----:B------:R-:W-:Y:S01]  /*164c0*/  FSEL R207, R30, -INF , !P1 ;  /* 0xff8000001ecf7808 */ /* 0x000fe20004800000 */
[--C-:B------:R-:W-:Y:S01]  /*164d0*/  FFMA.FTZ R4, R4, c[0x0][0x23c], -R141.reuse ;  /* 0x00008f0004047a23 */ /* 0x100fe2000001088d */
[----:B------:R-:W-:Y:S01]  /*164e0*/  FMNMX.FTZ R10, R13, R10, !PT ;  /* 0x0000000a0d0a7209 */ /* 0x000fe20007810000 */
[----:B------:R1:W2:Y:S01]  /*164f0*/  I2F R20, R0 ;  /* 0x0000000000147306 */ /* 0x0002a20000201400 */
[--C-:B------:R-:W-:Y:S02]  /*16500*/  FFMA.FTZ R5, R5, c[0x0][0x23c], -R141.reuse ;  /* 0x00008f0005057a23 */ /* 0x100fe4000001088d */
[--C-:B------:R-:W-:Y:S02]  /*16510*/  FFMA.FTZ R16, R16, c[0x0][0x23c], -R141.reuse ;  /* 0x00008f0010107a23 */ /* 0x100fe4000001088d */
[----:B------:R-:W-:Y:S05]  /*16520*/  FFMA.FTZ R17, R17, c[0x0][0x23c], -R141 ;  /* 0x00008f0011117a23 */ /* 0x000fea000001088d */
[----:B------:R-:W-:Y:S10]  /*16530*/  MUFU.EX2 R196, R4 ;  /* 0x0000000400c47308 */ /* 0x000ff40000000800 */
[----:B------:R-:W-:Y:S01]  /*16540*/  MUFU.EX2 R252, R5 ;  /* 0x0000000500fc7308 */ /* 0x000fe20000000800 */
[----:B-1----:R-:W-:Y:S01]  /*16550*/  FMNMX.FTZ R0, R193, R10, !PT ;  /* 0x0000000ac1007209 */ /* 0x002fe20007810000 */
[----:B--2---:R-:W-:Y:S01]  /*16560*/  FFMA.FTZ R31, R20, -UR16, R31 ;  /* 0x80000010141f7c23 */ /* 0x004fe2000801001f */
[----:B------:R-:W1:Y:S02]  /*16570*/  SHFL.BFLY PT, R10, R135, 0x1, 0x1f ;  /* 0x0c201f00870a7f89 */ /* 0x000e6400000e0000 */
[----:B------:R-:W-:Y:S02]  /*16580*/  FMNMX.FTZ R134, R204, R0, !PT ;  /* 0x00000000cc867209 */ /* 0x000fe40007810000 */
[----:B------:R-:W-:Y:S03]  /*16590*/  FMNMX.FTZ R0, R176, R139, !PT ;  /* 0x0000008bb0007209 */ /* 0x000fe60007810000 */
[----:B------:R-:W-:Y:S01]  /*165a0*/  MUFU.EX2 R250, R16 ;  /* 0x0000001000fa7308 */ /* 0x000fe20000000800 */
[----:B------:R-:W-:Y:S02]  /*165b0*/  FMNMX.FTZ R134, R206, R134, !PT ;  /* 0x00000086ce867209 */ /* 0x000fe40007810000 */
[----:B------:R-:W-:Y:S01]  /*165c0*/  FMNMX.FTZ R0, R11, R0, !PT ;  /* 0x000000000b007209 */ /* 0x000fe20007810000 */
[----:B------:R-:W-:Y:S01]  /*165d0*/  LDSM.16.MT88.4 R20, [R209+0xa000] ;  /* 0x00a00000d114783b */ /* 0x000fe20000004200 */
[----:B------:R-:W-:Y:S02]  /*165e0*/  FMNMX.FTZ R134, R205, R134, !PT ;  /* 0x00000086cd867209 */ /* 0x000fe40007810000 */
[----:B------:R-:W-:Y:S02]  /*165f0*/  FMNMX.FTZ R0, R14, R0, !PT ;  /* 0x000000000e007209 */ /* 0x000fe40007810000 */
[----:B------:R-:W-:Y:S01]  /*16600*/  FSEL R140, R31, -INF , !P0 ;  /* 0xff8000001f8c7808 */ /* 0x000fe20004000000 */
[----:B------:R-:W2:Y:S01]  /*16610*/  MUFU.EX2 R251, R17 ;  /* 0x0000001100fb7308 */ /* 0x000ea20000000800 */
[----:B------:R-:W-:Y:S01]  /*16620*/  FMNMX.FTZ R0, R15, R0, !PT ;  /* 0x000000000f007209 */ /* 0x000fe20007810000 */
[----:B------:R-:W3:Y:S03]  /*16630*/  SHFL.BFLY PT, R2, R134, 0x2, 0x1f ;  /* 0x0c401f0086027f89 */ /* 0x000ee600000e0000 */
[----:B------:R-:W-:Y:S04]  /*16640*/  FMNMX.FTZ R0, R202, R0, !PT ;  /* 0x00000000ca007209 */ /* 0x000fe80007810000 */
[----:B------:R-:W-:Y:S02]  /*16650*/  FMNMX.FTZ R0, R203, R0, !PT ;  /* 0x00000000cb007209 */ /* 0x000fe40007810000 */
[----:B-1----:R-:W-:Y:S02]  /*16660*/  FMNMX.FTZ R135, R135, R10, !PT ;  /* 0x0000000a87877209 */ /* 0x002fe40007810000 */
[----:B------:R-:W-:Y:S02]  /*16670*/  FMNMX.FTZ R0, R207, R0, !PT ;  /* 0x00000000cf007209 */ /* 0x000fe40007810000 */
[C---:B------:R-:W-:Y:S01]  /*16680*/  FSETP.NEU.FTZ.AND P2, PT, R135.reuse, -INF , PT ;  /* 0xff8000008700780b */ /* 0x040fe20003f5d000 */
[----:B------:R-:W-:Y:S01]  /*16690*/  FMUL.FTZ R142, R135, c[0x0][0x23c] ;  /* 0x00008f00878e7a20 */ /* 0x000fe20000410000 */
[----:B------:R-:W-:Y:S04]  /*166a0*/  FMNMX.FTZ R0, R140, R0, !PT ;  /* 0x000000008c007209 */ /* 0x000fe80007810000 */
[----:B------:R-:W-:Y:S02]  /*166b0*/  FSEL R142, R142, RZ, P2 ;  /* 0x000000ff8e8e7208 */ /* 0x000fe40001000000 */
[----:B--2---:R-:W-:Y:S02]  /*166c0*/  F2FP.BF16.PACK_AB R178, R251, R250 ;  /* 0x000000fafbb2723e */ /* 0x004fe400000010ff */
[----:B---3--:R-:W-:Y:S01]  /*166d0*/  FMNMX.FTZ R134, R134, R2, !PT ;  /* 0x0000000286867209 */ /* 0x008fe20007810000 */
[--C-:B------:R-:W-:Y:S01]  /*166e0*/  FFMA.FTZ R6, R6, c[0x0][0x23c], -R142.reuse ;  /* 0x00008f0006067a23 */ /* 0x100fe2000001088e */
[----:B------:R-:W1:Y:S01]  /*166f0*/  SHFL.BFLY PT, R2, R0, 0x2, 0x1f ;  /* 0x0c401f0000027f89 */ /* 0x000e6200000e0000 */
[--C-:B------:R-:W-:Y:S02]  /*16700*/  FFMA.FTZ R7, R7, c[0x0][0x23c], -R142.reuse ;  /* 0x00008f0007077a23 */ /* 0x100fe4000001088e */
[--C-:B------:R-:W-:Y:S01]  /*16710*/  FFMA.FTZ R18, R18, c[0x0][0x23c], -R142.reuse ;  /* 0x00008f0012127a23 */ /* 0x100fe2000001088e */
[----:B------:R-:W-:Y:S01]  /*16720*/  MUFU.EX2 R248, R6 ;  /* 0x0000000600f87308 */ /* 0x000fe20000000800 */
[----:B------:R-:W-:Y:S03]  /*16730*/  FFMA.FTZ R19, R19, c[0x0][0x23c], -R142 ;  /* 0x00008f0013137a23 */ /* 0x000fe6000001088e */
[----:B------:R-:W2:Y:S06]  /*16740*/  SHFL.BFLY PT, R4, R134, 0x1, 0x1f ;  /* 0x0c201f0086047f89 */ /* 0x000eac00000e0000 */
[----:B------:R-:W3:Y:S01]  /*16750*/  MUFU.EX2 R249, R7 ;  /* 0x0000000700f97308 */ /* 0x000ee20000000800 */
[----:B-1----:R-:W-:Y:S09]  /*16760*/  FMNMX.FTZ R0, R0, R2, !PT ;  /* 0x0000000200007209 */ /* 0x002ff20007810000 */
[----:B------:R-:W-:Y:S01]  /*16770*/  MUFU.EX2 R246, R18 ;  /* 0x0000001200f67308 */ /* 0x000fe20000000800 */
[----:B------:R-:W1:Y:S01]  /*16780*/  SHFL.BFLY PT, R2, R0, 0x1, 0x1f ;  /* 0x0c201f0000027f89 */ /* 0x000e6200000e0000 */
[----:B--2---:R-:W-:Y:S08]  /*16790*/  FMNMX.FTZ R134, R134, R4, !PT ;  /* 0x0000000486867209 */ /* 0x004ff00007810000 */
[----:B------:R-:W2:Y:S01]  /*167a0*/  MUFU.EX2 R247, R19 ;  /* 0x0000001300f77308 */ /* 0x000ea20000000800 */
[C---:B------:R-:W-:Y:S01]  /*167b0*/  FSETP.NEU.FTZ.AND P1, PT, R134.reuse, -INF , PT ;  /* 0xff8000008600780b */ /* 0x040fe20003f3d000 */
[----:B------:R-:W-:Y:S01]  /*167c0*/  FMUL.FTZ R143, R134, c[0x0][0x23c] ;  /* 0x00008f00868f7a20 */ /* 0x000fe20000410000 */
[----:B---3--:R-:W-:Y:S04]  /*167d0*/  F2FP.BF16.PACK_AB R177, R249, R248 ;  /* 0x000000f8f9b1723e */ /* 0x008fe800000010ff */
[----:B------:R-:W-:Y:S05]  /*167e0*/  FSEL R143, R143, RZ, P1 ;  /* 0x000000ff8f8f7208 */ /* 0x000fea0000800000 */
[--C-:B------:R-:W-:Y:S02]  /*167f0*/  FFMA.FTZ R8, R8, c[0x0][0x23c], -R143.reuse ;  /* 0x00008f0008087a23 */ /* 0x100fe4000001088f */
[--C-:B------:R-:W-:Y:S02]  /*16800*/  FFMA.FTZ R9, R9, c[0x0][0x23c], -R143.reuse ;  /* 0x00008f0009097a23 */ /* 0x100fe4000001088f */
[--C-:B------:R-:W-:Y:S01]  /*16810*/  FFMA.FTZ R12, R12, c[0x0][0x23c], -R143.reuse ;  /* 0x00008f000c0c7a23 */ /* 0x100fe2000001088f */
[----:B------:R-:W-:Y:S01]  /*16820*/  MUFU.EX2 R242, R8 ;  /* 0x0000000800f27308 */ /* 0x000fe20000000800 */
[----:B-1----:R-:W-:Y:S01]  /*16830*/  FMNMX.FTZ R137, R0, R2, !PT ;  /* 0x0000000200897209 */ /* 0x002fe20007810000 */
[----:B------:R-:W-:Y:S01]  /*16840*/  FFMA.FTZ R13, R13, c[0x0][0x23c], -R143 ;  /* 0x00008f000d0d7a23 */ /* 0x000fe2000001088f */
[----:B------:R-:W-:Y:S02]  /*16850*/  FSEL R2, R135, RZ, P2 ;  /* 0x000000ff87027208 */ /* 0x000fe40001000000 */
[C---:B------:R-:W-:Y:S01]  /*16860*/  FSETP.NEU.FTZ.AND P0, PT, R137.reuse, -INF , PT ;  /* 0xff8000008900780b */ /* 0x040fe20003f1d000 */
[----:B------:R-:W-:Y:S01]  /*16870*/  FMUL.FTZ R188, R137, c[0x0][0x23c] ;  /* 0x00008f0089bc7a20 */ /* 0x000fe20000410000 */
[----:B--2---:R-:W-:Y:S03]  /*16880*/  F2FP.BF16.PACK_AB R179, R247, R246 ;  /* 0x000000f6f7b3723e */ /* 0x004fe600000010ff */
[----:B------:R-:W1:Y:S01]  /*16890*/  MUFU.EX2 R244, R9 ;  /* 0x0000000900f47308 */ /* 0x000e620000000800 */
[----:B------:R-:W-:Y:S05]  /*168a0*/  FSEL R188, R188, RZ, P0 ;  /* 0x000000ffbcbc7208 */ /* 0x000fea0000000000 */
[--C-:B------:R-:W-:Y:S02]  /*168b0*/  FFMA.FTZ R0, R176, c[0x0][0x23c], -R188.reuse ;  /* 0x00008f00b0007a23 */ /* 0x100fe400000108bc */
[--C-:B------:R-:W-:Y:S02]  /*168c0*/  FFMA.FTZ R11, R11, c[0x0][0x23c], -R188.reuse ;  /* 0x00008f000b0b7a23 */ /* 0x100fe400000108bc */
[----:B------:R2:W-:Y:S01]  /*168d0*/  MUFU.EX2 R238, R0 ;  /* 0x0000000000ee7308 */ /* 0x0005e20000000800 */
[--C-:B------:R-:W-:Y:S02]  /*168e0*/  FFMA.FTZ R14, R14, c[0x0][0x23c], -R188.reuse ;  /* 0x00008f000e0e7a23 */ /* 0x100fe400000108bc */
[----:B------:R-:W-:Y:S07]  /*168f0*/  FFMA.FTZ R15, R15, c[0x0][0x23c], -R188 ;  /* 0x00008f000f0f7a23 */ /* 0x000fee00000108bc */
[----:B------:R-:W-:Y:S01]  /*16900*/  MUFU.EX2 R243, R12 ;  /* 0x0000000c00f37308 */ /* 0x000fe20000000800 */
[----:B-1----:R-:W-:Y:S09]  /*16910*/  F2FP.BF16.PACK_AB R180, R244, R242 ;  /* 0x000000f2f4b4723e */ /* 0x002ff200000010ff */
[----:B------:R-:W1:Y:S01]  /*16920*/  MUFU.EX2 R245, R13 ;  /* 0x0000000d00f57308 */ /* 0x000e620000000800 */
[----:B--2---:R-:W-:Y:S05]  /*16930*/  FSEL R0, R136, RZ, P3 ;  /* 0x000000ff88007208 */ /* 0x004fea0001800000 */
[----:B------:R-:W-:Y:S04]  /*16940*/  FADD.FTZ R0, -R0, R3 ;  /* 0x0000000300007221 */ /* 0x000fe80000010100 */
[----:B------:R-:W2:Y:S01]  /*16950*/  MUFU.EX2 R239, R11 ;  /* 0x0000000b00ef7308 */ /* 0x000ea20000000800 */
[----:B------:R-:W-:Y:S09]  /*16960*/  FMUL.FTZ R0, R0, c[0x0][0x23c] ;  /* 0x00008f0000007a20 */ /* 0x000ff20000410000 */
[----:B------:R3:W4:Y:S01]  /*16970*/  MUFU.EX2 R133, R0 ;  /* 0x0000000000857308 */ /* 0x0007220000000800 */
[----:B-1----:R-:W-:Y:S09]  /*16980*/  F2FP.BF16.PACK_AB R182, R245, R243 ;  /* 0x000000f3f5b6723e */ /* 0x002ff200000010ff */
[----:B------:R-:W-:Y:S01]  /*16990*/  MUFU.EX2 R240, R14 ;  /* 0x0000000e00f07308 */ /* 0x000fe20000000800 */
[----:B--2---:R-:W-:Y:S09]  /*169a0*/  F2FP.BF16.PACK_AB R181, R239, R238 ;  /* 0x000000eeefb5723e */ /* 0x004ff200000010ff */
[----:B------:R-:W1:Y:S01]  /*169b0*/  MUFU.EX2 R241, R15 ;  /* 0x0000000f00f17308 */ /* 0x000e620000000800 */
[----:B---3--:R-:W-:Y:S01]  /*169c0*/  FADD.FTZ R0, -R2, R132 ;  /* 0x0000008402007221 */ /* 0x008fe20000010100 */
[----:B------:R-:W-:Y:S01]  /*169d0*/  FSEL R2, R134, RZ, P1 ;  /* 0x000000ff86027208 */ /* 0x000fe20000800000 */
[C---:B----4-:R-:W-:Y:S02]  /*169e0*/  FMUL.FTZ R4, R133.reuse, R144 ;  /* 0x0000009085047220 */ /* 0x050fe40000410000 */
[----:B------:R-:W-:Y:S02]  /*169f0*/  FMUL.FTZ R0, R0, c[0x0][0x23c] ;  /* 0x00008f0000007a20 */ /* 0x000fe40000410000 */
[C---:B------:R-:W-:Y:S03]  /*16a00*/  FMUL.FTZ R5, R133.reuse, R145 ;  /* 0x0000009185057220 */ /* 0x040fe60000410000 */
[----:B------:R2:W3:Y:S01]  /*16a10*/  MUFU.EX2 R132, R0 ;  /* 0x0000000000847308 */ /* 0x0004e20000000800 */
[C---:B------:R-:W-:Y:S02]  /*16a20*/  FMUL.FTZ R16, R133.reuse, R156 ;  /* 0x0000009c85107220 */ /* 0x040fe40000410000 */
[C---:B------:R-:W-:Y:S02]  /*16a30*/  FMUL.FTZ R17, R133.reuse, R157 ;  /* 0x0000009d85117220 */ /* 0x040fe40000410000 */
[C---:B------:R-:W-:Y:S02]  /*16a40*/  FMUL.FTZ R32, R133.reuse, R172 ;  /* 0x000000ac85207220 */ /* 0x040fe40000410000 */
[C---:B------:R-:W-:Y:S02]  /*16a50*/  FMUL.FTZ R33, R133.reuse, R173 ;  /* 0x000000ad85217220 */ /* 0x040fe40000410000 */
[C---:B------:R-:W-:Y:S02]  /*16a60*/  FMUL.FTZ R36, R133.reuse, R36 ;  /* 0x0000002485247220 */ /* 0x040fe40000410000 */
[----:B------:R-:W-:Y:S01]  /*16a70*/  FMUL.FTZ R37, R133, R37 ;  /* 0x0000002585257220 */ /* 0x000fe20000410000 */
[----:B-1----:R-:W-:Y:S01]  /*16a80*/  F2FP.BF16.PACK_AB R183, R241, R240 ;  /* 0x000000f0f1b7723e */ /* 0x002fe200000010ff */
[C---:B------:R-:W-:Y:S02]  /*16a90*/  FMUL.FTZ R48, R133.reuse, R48 ;  /* 0x0000003085307220 */ /* 0x040fe40000410000 */
[C---:B------:R-:W-:Y:S02]  /*16aa0*/  FMUL.FTZ R49, R133.reuse, R49 ;  /* 0x0000003185317220 */ /* 0x040fe40000410000 */
[C---:B------:R-:W-:Y:S02]  /*16ab0*/  FMUL.FTZ R52, R133.reuse, R52 ;  /* 0x0000003485347220 */ /* 0x040fe40000410000 */
[C---:B------:R-:W-:Y:S02]  /*16ac0*/  FMUL.FTZ R53, R133.reuse, R53 ;  /* 0x0000003585357220 */ /* 0x040fe40000410000 */
[C---:B------:R-:W-:Y:S02]  /*16ad0*/  FMUL.FTZ R64, R133.reuse, R64 ;  /* 0x0000004085407220 */ /* 0x040fe40000410000 */
[----:B------:R-:W-:Y:S02]  /*16ae0*/  FMUL.FTZ R65, R133, R65 ;  /* 0x0000004185417220 */ /* 0x000fe40000410000 */
[----:B--2---:R-:W-:Y:S01]  /*16af0*/  FADD.FTZ R0, -R2, R138 ;  /* 0x0000008a02007221 */ /* 0x004fe20000010100 */
[----:B------:R-:W-:Y:S01]  /*16b00*/  FSEL R2, R137, RZ, P0 ;  /* 0x000000ff89027208 */ /* 0x000fe20000000000 */
[----:B---3--:R-:W-:Y:S01]  /*16b10*/  FMUL.FTZ R6, R132, R146 ;  /* 0x0000009284067220 */ /* 0x008fe20000410000 */
[----:B------:R-:W-:Y:S01]  /*16b20*/  MOV R138, R196 ;  /* 0x000000c4008a7202 */ /* 0x000fe20000000f00 */
[----:B------:R-:W-:Y:S01]  /*16b30*/  FMUL.FTZ R0, R0, c[0x0][0x23c] ;  /* 0x00008f0000007a20 */ /* 0x000fe20000410000 */
[----:B------:R-:W-:Y:S01]  /*16b40*/  PLOP3.LUT P0, PT, PT, PT, UP0, 0x80, 0x0 ;  /* 0x000000000000781c */ /* 0x000fe20003f0f008 */
[----:B------:R-:W-:Y:S01]  /*16b50*/  FMUL.FTZ R7, R132, R147 ;  /* 0x0000009384077220 */ /* 0x000fe20000410000 */
[----:B------:R-:W-:Y:S01]  /*16b60*/  F2FP.BF16.PACK_AB R176, R252, R138 ;  /* 0x0000008afcb0723e */ /* 0x000fe200000010ff */
[----:B------:R1:W2:Y:S01]  /*16b70*/  MUFU.EX2 R3, R0 ;  /* 0x0000000000037308 */ /* 0x0002a20000000800 */
[----:B------:R-:W3:Y:S01]  /*16b80*/  LDSM.16.MT88.4 R144, [R214+0xa000] ;  /* 0x00a00000d690783b */ /* 0x000ee20000004200 */
[C---:B------:R-:W-:Y:S02]  /*16b90*/  FMUL.FTZ R18, R132.reuse, R158 ;  /* 0x0000009e84127220 */ /* 0x040fe40000410000 */
[C---:B------:R-:W-:Y:S02]  /*16ba0*/  FMUL.FTZ R19, R132.reuse, R159 ;  /* 0x0000009f84137220 */ /* 0x040fe40000410000 */
[-C--:B------:R-:W-:Y:S01]  /*16bb0*/  HMMA.16816.F32.BF16 R4, R176, R20.reuse, R4 ;  /* 0x00000014b004723c */ /* 0x080fe20000041804 */
[C---:B------:R-:W-:Y:S02]  /*16bc0*/  FMUL.FTZ R34, R132.reuse, R174 ;  /* 0x000000ae84227220 */ /* 0x040fe40000410000 */
[----:B------:R-:W-:Y:S01]  /*16bd0*/  LDSM.16.MT88.4 R156, [R209+0xa800] ;  /* 0x00a80000d19c783b */ /* 0x000fe20000004200 */
[C---:B------:R-:W-:Y:S02]  /*16be0*/  FMUL.FTZ R35, R132.reuse, R175 ;  /* 0x000000af84237220 */ /* 0x040fe40000410000 */
[C---:B------:R-:W-:Y:S02]  /*16bf0*/  FMUL.FTZ R38, R132.reuse, R38 ;  /* 0x0000002684267220 */ /* 0x040fe40000410000 */
[C---:B------:R-:W-:Y:S03]  /*16c00*/  FMUL.FTZ R39, R132.reuse, R39 ;  /* 0x0000002784277220 */ /* 0x040fe60000410000 */
[----:B------:R-:W-:Y:S01]  /*16c10*/  LDSM.16.MT88.4 R172, [R211+0xa800] ;  /* 0x00a80000d3ac783b */ /* 0x000fe20000004200 */
[C---:B------:R-:W-:Y:S02]  /*16c20*/  FMUL.FTZ R50, R132.reuse, R50 ;  /* 0x0000003284327220 */ /* 0x040fe40000410000 */
[C---:B------:R-:W-:Y:S02]  /*16c30*/  FMUL.FTZ R51, R132.reuse, R51 ;  /* 0x0000003384337220 */ /* 0x040fe40000410000 */
[----:B------:R-:W-:Y:S02]  /*16c40*/  FMUL.FTZ R54, R132, R54 ;  /* 0x0000003684367220 */ /* 0x000fe40000410000 */
[----:B-1----:R-:W-:Y:S02]  /*16c50*/  FADD.FTZ R0, -R2, R139 ;  /* 0x0000008b02007221 */ /* 0x002fe40000010100 */
[--C-:B------:R-:W-:Y:S02]  /*16c60*/  FFMA.FTZ R2, R189, c[0x0][0x23c], -R141.reuse ;  /* 0x00008f00bd027a23 */ /* 0x100fe4000001088d */
[----:B------:R-:W-:Y:S02]  /*16c70*/  FMUL.FTZ R0, R0, c[0x0][0x23c] ;  /* 0x00008f0000007a20 */ /* 0x000fe40000410000 */
[----:B------:R1:W-:Y:S01]  /*16c80*/  MUFU.EX2 R201, R2 ;  /* 0x0000000200c97308 */ /* 0x0003e20000000800 */
[C---:B--2---:R-:W-:Y:S02]  /*16c90*/  FMUL.FTZ R8, R3.reuse, R148 ;  /* 0x0000009403087220 */ /* 0x044fe40000410000 */
[C---:B------:R-:W-:Y:S02]  /*16ca0*/  FMUL.FTZ R9, R3.reuse, R149 ;  /* 0x0000009503097220 */ /* 0x040fe40000410000 */
[C---:B------:R-:W-:Y:S02]  /*16cb0*/  FMUL.FTZ R12, R3.reuse, R152 ;  /* 0x00000098030c7220 */ /* 0x040fe40000410000 */
[C---:B------:R-:W-:Y:S02]  /*16cc0*/  FMUL.FTZ R13, R3.reuse, R153 ;  /* 0x00000099030d7220 */ /* 0x040fe40000410000 */
[C---:B------:R-:W-:Y:S01]  /*16cd0*/  FMUL.FTZ R24, R3.reuse, R164 ;  /* 0x000000a403187220 */ /* 0x040fe20000410000 */
[----:B------:R-:W2:Y:S01]  /*16ce0*/  MUFU.EX2 R0, R0 ;  /* 0x0000000000007308 */ /* 0x000ea20000000800 */
[C---:B------:R-:W-:Y:S02]  /*16cf0*/  FMUL.FTZ R25, R3.reuse, R165 ;  /* 0x000000a503197220 */ /* 0x040fe40000410000 */
[C---:B------:R-:W-:Y:S02]  /*16d00*/  FMUL.FTZ R28, R3.reuse, R168 ;  /* 0x000000a8031c7220 */ /* 0x040fe40000410000 */
[C---:B------:R-:W-:Y:S02]  /*16d10*/  FMUL.FTZ R29, R3.reuse, R169 ;  /* 0x000000a9031d7220 */ /* 0x040fe40000410000 */
[C---:B------:R-:W-:Y:S02]  /*16d20*/  FMUL.FTZ R40, R3.reuse, R40 ;  /* 0x0000002803287220 */ /* 0x040fe40000410000 */
[C---:B------:R-:W-:Y:S02]  /*16d30*/  FMUL.FTZ R41, R3.reuse, R41 ;  /* 0x0000002903297220 */ /* 0x040fe40000410000 */
[C---:B------:R-:W-:Y:S02]  /*16d40*/  FMUL.FTZ R44, R3.reuse, R44 ;  /* 0x0000002c032c7220 */ /* 0x040fe40000410000 */
[C---:B------:R-:W-:Y:S02]  /*16d50*/  FMUL.FTZ R45, R3.reuse, R45 ;  /* 0x0000002d032d7220 */ /* 0x040fe40000410000 */
[--C-:B-1----:R-:W-:Y:S02]  /*16d60*/  FFMA.FTZ R2, R190, c[0x0][0x23c], -R141.reuse ;  /* 0x00008f00be027a23 */ /* 0x102fe4000001088d */
[----:B------:R-:W-:Y:S02]  /*16d70*/  FMUL.FTZ R55, R132, R55 ;  /* 0x0000003784377220 */ /* 0x000fe40000410000 */
[----:B------:R1:W-:Y:S01]  /*16d80*/  MUFU.EX2 R200, R2 ;  /* 0x0000000200c87308 */ /* 0x0003e20000000800 */
[C---:B------:R-:W-:Y:S02]  /*16d90*/  FMUL.FTZ R56, R3.reuse, R56 ;  /* 0x0000003803387220 */ /* 0x040fe40000410000 */
[----:B------:R-:W-:Y:S02]  /*16da0*/  FMUL.FTZ R57, R3, R57 ;  /* 0x0000003903397220 */ /* 0x000fe40000410000 */
[C---:B--2---:R-:W-:Y:S02]  /*16db0*/  FMUL.FTZ R10, R0.reuse, R150 ;  /* 0x00000096000a7220 */ /* 0x044fe40000410000 */
[C---:B------:R-:W-:Y:S02]  /*16dc0*/  FMUL.FTZ R11, R0.reuse, R151 ;  /* 0x00000097000b7220 */ /* 0x040fe40000410000 */
[----:B------:R-:W2:Y:S01]  /*16dd0*/  LDSM.16.MT88.4 R148, [R213+0xa000] ;  /* 0x00a00000d594783b */ /* 0x000ea20000004200 */
[C---:B------:R-:W-:Y:S02]  /*16de0*/  FMUL.FTZ R14, R0.reuse, R154 ;  /* 0x0000009a000e7220 */ /* 0x040fe40000410000 */
[C---:B------:R-:W-:Y:S02]  /*16df0*/  FMUL.FTZ R15, R0.reuse, R155 ;  /* 0x0000009b000f7220 */ /* 0x040fe40000410000 */
[C---:B------:R-:W-:Y:S01]  /*16e00*/  HMMA.16816.F32.BF16 R8, R180.reuse, R20, R8 ;  /* 0x00000014b408723c */ /* 0x040fe20000041808 */
[C---:B------:R-:W-:Y:S02]  /*16e10*/  FMUL.FTZ R26, R0.reuse, R166 ;  /* 0x000000a6001a7220 */ /* 0x040fe40000410000 */
[C---:B------:R-:W-:Y:S02]  /*16e20*/  FMUL.FTZ R27, R0.reuse, R167 ;  /* 0x000000a7001b7220 */ /* 0x040fe40000410000 */
[C---:B------:R-:W-:Y:S02]  /*16e30*/  FMUL.FTZ R30, R0.reuse, R170 ;  /* 0x000000aa001e7220 */ /* 0x040fe40000410000 */
[C---:B------:R-:W-:Y:S01]  /*16e40*/  FMUL.FTZ R20, R133.reuse, R160 ;  /* 0x000000a085147220 */ /* 0x040fe20000410000 */
[-C--:B------:R-:W-:Y:S01]  /*16e50*/  HMMA.16816.F32.BF16 R12, R180, R22.reuse, R12 ;  /* 0x00000016b40c723c */ /* 0x080fe2000004180c */
[----:B------:R-:W-:Y:S03]  /*16e60*/  FMUL.FTZ R21, R133, R161 ;  /* 0x000000a185157220 */ /* 0x000fe60000410000 */
[--C-:B-1----:R-:W-:Y:S02]  /*16e70*/  FFMA.FTZ R2, R191, c[0x0][0x23c], -R142.reuse ;  /* 0x00008f00bf027a23 */ /* 0x102fe4000001088e */
[C---:B------:R-:W-:Y:S02]  /*16e80*/  FMUL.FTZ R31, R0.reuse, R171 ;  /* 0x000000ab001f7220 */ /* 0x040fe40000410000 */
[C---:B------:R-:W-:Y:S01]  /*16e90*/  HMMA.16816.F32.BF16 R16, R176.reuse, R22, R16 ;  /* 0x00000016b010723c */ /* 0x040fe20000041810 */
[----:B------:R1:W-:Y:S03]  /*16ea0*/  MUFU.EX2 R199, R2 ;  /* 0x0000000200c77308 */ /* 0x0003e60000000800 */
[C---:B------:R-:W-:Y:S02]  /*16eb0*/  FMUL.FTZ R42, R0.reuse, R42 ;  /* 0x0000002a002a7220 */ /* 0x040fe40000410000 */
        /* <DEDUP_REMOVED lines=8> */
[C---:B------:R-:W-:Y:S02]  /*16f40*/  FMUL.FTZ R60, R3.reuse, R60 ;  /* 0x0000003c033c7220 */ /* 0x040fe40000410000 */
[----:B------:R-:W-:Y:S02]  /*16f50*/  FMUL.FTZ R61, R3, R61 ;  /* 0x0000003d033d7220 */ /* 0x000fe40000410000 */
[--C-:B-1----:R-:W-:Y:S01]  /*16f60*/  FFMA.FTZ R2, R192, c[0x0][0x23c], -R142.reuse ;  /* 0x00008f00c0027a23 */ /* 0x102fe2000001088e */
[C---:B------:R-:W-:Y:S01]  /*16f70*/  HMMA.16816.F32.BF16 R24, R180.reuse, R184, R24 ;  /* 0x000000b8b418723c */ /* 0x040fe20000041818 */
[C---:B------:R-:W-:Y:S02]  /*16f80*/  FMUL.FTZ R62, R0.reuse, R62 ;  /* 0x0000003e003e7220 */ /* 0x040fe40000410000 */
[----:B------:R1:W-:Y:S01]  /*16f90*/  MUFU.EX2 R198, R2 ;  /* 0x0000000200c67308 */ /* 0x0003e20000000800 */
[----:B------:R-:W-:Y:S02]  /*16fa0*/  FMUL.FTZ R63, R0, R63 ;  /* 0x0000003f003f7220 */ /* 0x000fe40000410000 */
[C---:B------:R-:W-:Y:S02]  /*16fb0*/  FMUL.FTZ R66, R132.reuse, R66 ;  /* 0x0000004284427220 */ /* 0x040fe40000410000 */
[-C--:B------:R-:W-:Y:S01]  /*16fc0*/  HMMA.16816.F32.BF16 R28, R180, R186.reuse, R28 ;  /* 0x000000bab41c723c */ /* 0x080fe2000004181c */
[C---:B------:R-:W-:Y:S03]  /*16fd0*/  FMUL.FTZ R67, R132.reuse, R67 ;  /* 0x0000004384437220 */ /* 0x040fe60000410000 */
[C---:B------:R-:W-:Y:S02]  /*16fe0*/  FMUL.FTZ R68, R133.reuse, R68 ;  /* 0x0000004485447220 */ /* 0x040fe40000410000 */
[----:B------:R-:W-:Y:S02]  /*16ff0*/  FMUL.FTZ R69, R133, R69 ;  /* 0x0000004585457220 */ /* 0x000fe40000410000 */
[C---:B------:R-:W-:Y:S01]  /*17000*/  HMMA.16816.F32.BF16 R32, R176.reuse, R186, R32 ;  /* 0x000000bab020723c */ /* 0x040fe20000041820 */
[----:B------:R-:W-:Y:S03]  /*17010*/  LDSM.16.MT88.4 R184, [R211+0xb800] ;  /* 0x00b80000d3b8783b */ /* 0x000fe60000004200 */
[C---:B------:R-:W-:Y:S02]  /*17020*/  FMUL.FTZ R70, R132.reuse, R70 ;  /* 0x0000004684467220 */ /* 0x040fe40000410000 */
[----:B------:R-:W-:Y:S02]  /*17030*/  FMUL.FTZ R71, R132, R71 ;  /* 0x0000004784477220 */ /* 0x000fe40000410000 */
[-C--:B---3--:R-:W-:Y:S01]  /*17040*/  HMMA.16816.F32.BF16 R36, R176, R144.reuse, R36 ;  /* 0x00000090b024723c */ /* 0x088fe20000041824 */
[----:B------:R-:W-:Y:S03]  /*17050*/  FMUL.FTZ R72, R3, R72 ;  /* 0x0000004803487220 */ /* 0x000fe60000410000 */
[----:B-1----:R-:W-:Y:S02]  /*17060*/  FFMA.FTZ R2, R195, c[0x0][0x23c], -R141 ;  /* 0x00008f00c3027a23 */ /* 0x002fe4000001088d */
[C---:B------:R-:W-:Y:S02]  /*17070*/  FMUL.FTZ R73, R3.reuse, R73 ;  /* 0x0000004903497220 */ /* 0x040fe40000410000 */
[C---:B------:R-:W-:Y:S01]  /*17080*/  HMMA.16816.F32.BF16 R40, R180.reuse, R144, R40 ;  /* 0x00000090b428723c */ /* 0x040fe20000041828 */
[----:B------:R1:W-:Y:S03]  /*17090*/  MUFU.EX2 R197, R2 ;  /* 0x0000000200c57308 */ /* 0x0003e60000000800 */
[C---:B------:R-:W-:Y:S02]  /*170a0*/  FMUL.FTZ R74, R0.reuse, R74 ;  /* 0x0000004a004a7220 */ /* 0x040fe40000410000 */
[C---:B------:R-:W-:Y:S02]  /*170b0*/  FMUL.FTZ R75, R0.reuse, R75 ;  /* 0x0000004b004b7220 */ /* 0x040fe40000410000 */
[-C--:B------:R-:W-:Y:S01]  /*170c0*/  HMMA.16816.F32.BF16 R44, R180, R146.reuse, R44 ;  /* 0x00000092b42c723c */ /* 0x080fe2000004182c */
[C---:B------:R-:W-:Y:S03]  /*170d0*/  FMUL.FTZ R76, R3.reuse, R76 ;  /* 0x0000004c034c7220 */ /* 0x040fe60000410000 */
[----:B------:R-:W-:Y:S02]  /*170e0*/  FMUL.FTZ R77, R3, R77 ;  /* 0x0000004d034d7220 */ /* 0x000fe40000410000 */
[C---:B------:R-:W-:Y:S02]  /*170f0*/  FMUL.FTZ R78, R0.reuse, R78 ;  /* 0x0000004e004e7220 */ /* 0x040fe40000410000 */
[C---:B------:R-:W-:Y:S01]  /*17100*/  HMMA.16816.F32.BF16 R48, R176.reuse, R146, R48 ;  /* 0x00000092b030723c */ /* 0x040fe20000041830 */
[----:B------:R-:W3:Y:S03]  /*17110*/  LDSM.16.MT88.4 R144, [R209+0xb000] ;  /* 0x00b00000d190783b */ /* 0x000ee60000004200 */
[----:B------:R-:W-:Y:S02]  /*17120*/  FMUL.FTZ R79, R0, R79 ;  /* 0x0000004f004f7220 */ /* 0x000fe40000410000 */
[----:B------:R-:W-:Y:S02]  /*17130*/  FMUL.FTZ R80, R133, R80 ;  /* 0x0000005085507220 */ /* 0x000fe40000410000 */
[-C--:B--2---:R-:W-:Y:S01]  /*17140*/  HMMA.16816.F32.BF16 R52, R176, R148.reuse, R52 ;  /* 0x00000094b034723c */ /* 0x084fe20000041834 */
[--C-:B-1----:R-:W-:Y:S02]  /*17150*/  FFMA.FTZ R2, R237, c[0x0][0x23c], -R142.reuse ;  /* 0x00008f00ed027a23 */ /* 0x102fe4000001088e */
[----:B------:R-:W2:Y:S01]  /*17160*/  LDL.LU R237, [R1] ;  /* 0x0000000001ed7983 */ /* 0x000ea20000300800 */
[----:B------:R-:W-:Y:S01]  /*17170*/  FFMA.FTZ R142, R236, c[0x0][0x23c], -R142 ;  /* 0x00008f00ec8e7a23 */ /* 0x000fe2000001088e */
[----:B------:R1:W-:Y:S01]  /*17180*/  MUFU.EX2 R195, R2 ;  /* 0x0000000200c37308 */ /* 0x0003e20000000800 */
[C---:B------:R-:W-:Y:S01]  /*17190*/  FMUL.FTZ R81, R133.reuse, R81 ;  /* 0x0000005185517220 */ /* 0x040fe20000410000 */
[----:B------:R-:W4:Y:S01]  /*171a0*/  LDL.LU R236, [R1+0x4] ;  /* 0x0000040001ec7983 */ /* 0x000f220000300800 */
[C---:B------:R-:W-:Y:S01]  /*171b0*/  HMMA.16816.F32.BF16 R56, R180.reuse, R148, R56 ;  /* 0x00000094b438723c */ /* 0x040fe20000041838 */
[C---:B------:R-:W-:Y:S03]  /*171c0*/  FMUL.FTZ R82, R132.reuse, R82 ;  /* 0x0000005284527220 */ /* 0x040fe60000410000 */
[C---:B------:R-:W-:Y:S02]  /*171d0*/  FMUL.FTZ R83, R132.reuse, R83 ;  /* 0x0000005384537220 */ /* 0x040fe40000410000 */
[C---:B------:R-:W-:Y:S02]  /*171e0*/  FMUL.FTZ R84, R133.reuse, R84 ;  /* 0x0000005485547220 */ /* 0x040fe40000410000 */
        /* <DEDUP_REMOVED lines=8> */
[C---:B------:R-:W-:Y:S01]  /*17270*/  FMUL.FTZ R89, R3.reuse, R89 ;  /* 0x0000005903597220 */ /* 0x040fe20000410000 */
[-C--:B---3--:R-:W-:Y:S01]  /*17280*/  HMMA.16816.F32.BF16 R68, R176, R144.reuse, R68 ;  /* 0x00000090b044723c */ /* 0x088fe20000041844 */
[----:B------:R1:W-:Y:S02]  /*17290*/  MUFU.EX2 R193, R2 ;  /* 0x0000000200c17308 */ /* 0x0003e40000000800 */
[C---:B------:R-:W-:Y:S02]  /*172a0*/  FMUL.FTZ R90, R0.reuse, R90 ;  /* 0x0000005a005a7220 */ /* 0x040fe40000410000 */
        /* <DEDUP_REMOVED lines=14> */
[----:B------:R3:W1:Y:S01]  /*17390*/  MUFU.EX2 R192, R2 ;  /* 0x0000000200c07308 */ /* 0x0006620000000800 */
[C---:B------:R-:W-:Y:S02]  /*173a0*/  FMUL.FTZ R104, R3.reuse, R104 ;  /* 0x0000006803687220 */ /* 0x040fe40000410000 */
[-C--:B-----5:R-:W-:Y:S01]  /*173b0*/  HMMA.16816.F32.BF16 R84, R176, R148.reuse, R84 ;  /* 0x00000094b054723c */ /* 0x0a0fe20000041854 */
[C---:B------:R-:W-:Y:S01]  /*173c0*/  FMUL.FTZ R105, R3.reuse, R105 ;  /* 0x0000006903697220 */ /* 0x040fe20000410000 */
[----:B------:R-:W5:Y:S02]  /*173d0*/  LDL.LU R204, [R1+0x8] ;  /* 0x0000080001cc7983 */ /* 0x000f640000300800 */
        /* <DEDUP_REMOVED lines=9> */
[----:B---3--:R-:W-:Y:S02]  /*17470*/  FFMA.FTZ R2, R206, c[0x0][0x23c], -R143 ;  /* 0x00008f00ce027a23 */ /* 0x008fe4000001088f */
[C---:B------:R-:W-:Y:S01]  /*17480*/  HMMA.16816.F32.BF16 R96, R176.reuse, R150, R96 ;  /* 0x00000096b060723c */ /* 0x040fe20000041860 */
[----:B------:R-:W3:Y:S01]  /*17490*/  LDL.LU R206, [R1+0xc] ;  /* 0x00000c0001ce7983 */ /* 0x000ee20000300800 */
[----:B------:R1:W-:Y:S02]  /*174a0*/  MUFU.EX2 R191, R2 ;  /* 0x0000000200bf7308 */ /* 0x0003e40000000800 */
[C---:B------:R-:W-:Y:S01]  /*174b0*/  FMUL.FTZ R100, R133.reuse, R100 ;  /* 0x0000006485647220 */ /* 0x040fe20000410000 */
[----:B------:R-:W1:Y:S01]  /*174c0*/  LDSM.16.MT88.4 R148, [R213+0xb000] ;  /* 0x00b00000d594783b */ /* 0x000e620000004200 */
[----:B------:R-:W-:Y:S02]  /*174d0*/  FMUL.FTZ R101, R133, R101 ;  /* 0x0000006585657220 */ /* 0x000fe40000410000 */
[C---:B------:R-:W-:Y:S04]  /*174e0*/  FMUL.FTZ R102, R132.reuse, R102 ;  /* 0x0000006684667220 */ /* 0x040fe80000410000 */
[----:B------:R-:W-:Y:S02]  /*174f0*/  FMUL.FTZ R103, R132, R103 ;  /* 0x0000006784677220 */ /* 0x000fe40000410000 */
[C---:B------:R-:W-:Y:S02]  /*17500*/  FMUL.FTZ R121, R3.reuse, R121 ;  /* 0x0000007903797220 */ /* 0x040fe40000410000 */
[C---:B------:R-:W-:Y:S02]  /*17510*/  FMUL.FTZ R122, R0.reuse, R122 ;  /* 0x0000007a007a7220 */ /* 0x040fe40000410000 */
[C---:B------:R-:W-:Y:S01]  /*17520*/  FMUL.FTZ R123, R0.reuse, R123 ;  /* 0x0000007b007b7220 */ /* 0x040fe20000410000 */
[-C--:B-1----:R-:W-:Y:S01]  /*17530*/  HMMA.16816.F32.BF16 R100, R176, R144.reuse, R100 ;  /* 0x00000090b064723c */ /* 0x082fe20000041864 */
[C---:B------:R-:W-:Y:S02]  /*17540*/  FMUL.FTZ R124, R3.reuse, R124 ;  /* 0x0000007c037c7220 */ /* 0x040fe40000410000 */
[----:B------:R-:W-:Y:S02]  /*17550*/  FMUL.FTZ R125, R3, R125 ;  /* 0x0000007d037d7220 */ /* 0x000fe40000410000 */
[----:B------:R-:W-:Y:S02]  /*17560*/  FMUL.FTZ R126, R0, R126 ;  /* 0x0000007e007e7220 */ /* 0x000fe40000410000 */
[--C-:B------:R-:W-:Y:S01]  /*17570*/  FFMA.FTZ R2, R202, c[0x0][0x23c], -R188.reuse ;  /* 0x00008f00ca027a23 */ /* 0x100fe200000108bc */
[C---:B------:R-:W-:Y:S01]  /*17580*/  HMMA.16816.F32.BF16 R104, R180.reuse, R144, R104 ;  /* 0x00000090b468723c */ /* 0x040fe20000041868 */
[----:B------:R-:W-:Y:S02]  /*17590*/  FMUL.FTZ R127, R0, R127 ;  /* 0x0000007f007f7220 */ /* 0x000fe40000410000 */
[----:B------:R1:W-:Y:S01]  /*175a0*/  MUFU.EX2 R189, R2 ;  /* 0x0000000200bd7308 */ /* 0x0003e20000000800 */
[C---:B------:R-:W-:Y:S02]  /*175b0*/  FMUL.FTZ R112, R133.reuse, R112 ;  /* 0x0000007085707220 */ /* 0x040fe40000410000 */
[C---:B------:R-:W-:Y:S02]  /*175c0*/  FMUL.FTZ R113, R133.reuse, R113 ;  /* 0x0000007185717220 */ /* 0x040fe40000410000 */
[-C--:B------:R-:W-:Y:S01]  /*175d0*/  HMMA.16816.F32.BF16 R108, R180, R146.reuse, R108 ;  /* 0x00000092b46c723c */ /* 0x080fe2000004186c */
[C---:B------:R-:W-:Y:S03]  /*175e0*/  FMUL.FTZ R114, R132.reuse, R114 ;  /* 0x0000007284727220 */ /* 0x040fe60000410000 */
[C---:B------:R-:W-:Y:S02]  /*175f0*/  FMUL.FTZ R115, R132.reuse, R115 ;  /* 0x0000007384737220 */ /* 0x040fe40000410000 */
[C---:B------:R-:W-:Y:S02]  /*17600*/  FMUL.FTZ R116, R133.reuse, R116 ;  /* 0x0000007485747220 */ /* 0x040fe40000410000 */
[----:B------:R-:W-:Y:S03]  /*17610*/  FMUL.FTZ R117, R133, R117 ;  /* 0x0000007585757220 */ /* 0x000fe60000410000 */
[C---:B------:R-:W-:Y:S01]  /*17620*/  HMMA.16816.F32.BF16 R112, R176.reuse, R146, R112 ;  /* 0x00000092b070723c */ /* 0x040fe20000041870 */
[C---:B------:R-:W-:Y:S02]  /*17630*/  FMUL.FTZ R118, R132.reuse, R118 ;  /* 0x0000007684767220 */ /* 0x040fe40000410000 */
[----:B------:R-:W-:Y:S02]  /*17640*/  FMUL.FTZ R119, R132, R119 ;  /* 0x0000007784777220 */ /* 0x000fe40000410000 */
[----:B------:R-:W-:Y:S02]  /*17650*/  FFMA.FTZ R141, R194, c[0x0][0x23c], -R141 ;  /* 0x00008f00c28d7a23 */ /* 0x000fe4000001088d */
[----:B------:R-:W-:Y:S01]  /*17660*/  FFMA.FTZ R143, R205, c[0x0][0x23c], -R143 ;  /* 0x00008f00cd8f7a23 */ /* 0x000fe2000001088f */
[----:B------:R-:W-:Y:S01]  /*17670*/  MUFU.EX2 R194, R142 ;  /* 0x0000008e00c27308 */ /* 0x000fe20000000800 */
[--C-:B-1----:R-:W-:Y:S01]  /*17680*/  FFMA.FTZ R2, R203, c[0x0][0x23c], -R188.reuse ;  /* 0x00008f00cb027a23 */ /* 0x102fe200000108bc */
[-C--:B------:R-:W-:Y:S02]  /*17690*/  HMMA.16816.F32.BF16 R116, R176, R148.reuse, R116 ;  /* 0x00000094b074723c */ /* 0x080fe40000041874 */
[----:B------:R-:W-:Y:S01]  /*176a0*/  MOV R205, R138 ;  /* 0x0000008a00cd7202 */ /* 0x000fe20000000f00 */
[C---:B------:R-:W-:Y:S02]  /*176b0*/  FMUL.FTZ R128, R133.reuse, R128 ;  /* 0x0000008085807220 */ /* 0x040fe40000410000 */
[----:B------:R-:W-:Y:S02]  /*176c0*/  FMUL.FTZ R129, R133, R129 ;  /* 0x0000008185817220 */ /* 0x000fe40000410000 */
[C---:B------:R-:W-:Y:S01]  /*176d0*/  FMUL.FTZ R130, R132.reuse, R130 ;  /* 0x0000008284827220 */ /* 0x040fe20000410000 */
[C---:B------:R-:W-:Y:S01]  /*176e0*/  HMMA.16816.F32.BF16 R120, R180.reuse, R148, R120 ;  /* 0x00000094b478723c */ /* 0x040fe20000041878 */
[----:B------:R1:W1:Y:S03]  /*176f0*/  MUFU.EX2 R139, R2 ;  /* 0x00000002008b7308 */ /* 0x0002660000000800 */
[----:B------:R-:W-:Y:S04]  /*17700*/  FMUL.FTZ R131, R132, R131 ;  /* 0x0000008384837220 */ /* 0x000fe80000410000 */
[-C--:B------:R-:W-:Y:S01]  /*17710*/  HMMA.16816.F32.BF16 R124, R180, R150.reuse, R124 ;  /* 0x00000096b47c723c */ /* 0x080fe2000004187c */
[----:B------:R-:W2:Y:S02]  /*17720*/  LDSM.16.MT88.4 R180, [R214+0xa800] ;  /* 0x00a80000d6b4783b */ /* 0x000ea40000004200 */
[----:B------:R1:W1:Y:S05]  /*17730*/  MUFU.EX2 R196, R141 ;  /* 0x0000008d00c47308 */ /* 0x00026a0000000800 */
[----:B------:R-:W-:Y:S05]  /*17740*/  HMMA.16816.F32.BF16 R128, R176, R150, R128 ;  /* 0x00000096b080723c */ /* 0x000fea0000041880 */
[----:B------:R1:W1:Y:S02]  /*17750*/  MUFU.EX2 R190, R143 ;  /* 0x0000008f00be7308 */ /* 0x0002640000000800 */
[----:B------:R-:W-:Y:S01]  /*17760*/  F2FP.BF16.PACK_AB R176, R192, R193 ;  /* 0x000000c1c0b0723e */ /* 0x000fe200000010ff */
[--C-:B-1----:R-:W-:Y:S04]  /*17770*/  FFMA.FTZ R2, R207, c[0x0][0x23c], -R188.reuse ;  /* 0x00008f00cf027a23 */ /* 0x102fe800000108bc */
[----:B------:R-:W-:Y:S01]  /*17780*/  FFMA.FTZ R188, R140, c[0x0][0x23c], -R188 ;  /* 0x00008f008cbc7a23 */ /* 0x000fe200000108bc */
[----:B------:R-:W-:Y:S02]  /*17790*/  F2FP.BF16.PACK_AB R140, R200, R201 ;  /* 0x000000c9c88c723e */ /* 0x000fe400000010ff */
[----:B------:R-:W-:Y:S01]  /*177a0*/  MUFU.EX2 R138, R2 ;  /* 0x00000002008a7308 */ /* 0x000fe20000000800 */
[----:B------:R-:W-:Y:S02]  /*177b0*/  F2FP.BF16.PACK_AB R177, R139, R189 ;  /* 0x000000bd8bb1723e */ /* 0x000fe400000010ff */
[----:B------:R-:W-:Y:S02]  /*177c0*/  F2FP.BF16.PACK_AB R141, R198, R199 ;  /* 0x000000c7c68d723e */ /* 0x000fe400000010ff */
[----:B------:R-:W-:Y:S05]  /*177d0*/  F2FP.BF16.PACK_AB R142, R196, R197 ;  /* 0x000000c5c48e723e */ /* 0x000fea00000010ff */
[----:B------:R-:W1:Y:S01]  /*177e0*/  MUFU.EX2 R188, R188 ;  /* 0x000000bc00bc7308 */ /* 0x000e620000000800 */
[----:B------:R-:W-:Y:S02]  /*177f0*/  F2FP.BF16.PACK_AB R143, R194, R195 ;  /* 0x000000c3c28f723e */ /* 0x000fe400000010ff */
[----:B------:R-:W-:Y:S05]  /*17800*/  F2FP.BF16.PACK_AB R178, R190, R191 ;  /* 0x000000bfbeb2723e */ /* 0x000fea00000010ff */
[-C--:B------:R-:W-:Y:S01]  /*17810*/  HMMA.16816.F32.BF16 R144, R140, R156.reuse, R4 ;  /* 0x0000009c8c90723c */ /* 0x080fe20000041804 */
[----:B------:R-:W2:Y:S01]  /*17820*/  LDSM.16.MT88.4 R4, [R213+0xa800] ;  /* 0x00a80000d504783b */ /* 0x000ea20000004200 */
[----:B-1----:R-:W-:Y:S07]  /*17830*/  F2FP.BF16.PACK_AB R179, R188, R138 ;  /* 0x0000008abcb3723e */ /* 0x002fee00000010ff */
[C---:B------:R-:W-:Y:S01]  /*17840*/  HMMA.16816.F32.BF16 R148, R176.reuse, R156, R8 ;  /* 0x0000009cb094723c */ /* 0x040fe20000041808 */
[----:B------:R-:W1:Y:S07]  /*17850*/  LDSM.16.MT88.4 R8, [R209+0xb800] ;  /* 0x00b80000d108783b */ /* 0x000e6e0000004200 */
[-C--:B------:R-:W-:Y:S01]  /*17860*/  HMMA.16816.F32.BF16 R152, R176, R158.reuse, R12 ;  /* 0x0000009eb098723c */ /* 0x080fe2000004180c */
[----:B------:R-:W1:Y:S07]  /*17870*/  LDSM.16.MT88.4 R12, [R214+0xb800] ;  /* 0x00b80000d60c783b */ /* 0x000e6e0000004200 */
[C---:B------:R-:W-:Y:S01]  /*17880*/  HMMA.16816.F32.BF16 R156, R140.reuse, R158, R16 ;  /* 0x0000009e8c9c723c */ /* 0x040fe20000041810 */
[----:B------:R-:W1:Y:S07]  /*17890*/  LDSM.16.MT88.4 R16, [R213+0xb800] ;  /* 0x00b80000d510783b */ /* 0x000e6e0000004200 */
[-C--:B------:R-:W-:Y:S08]  /*178a0*/  HMMA.16816.F32.BF16 R160, R140, R172.reuse, R20 ;  /* 0x000000ac8ca0723c */ /* 0x080ff00000041814 */
[C---:B------:R-:W-:Y:S08]  /*178b0*/  HMMA.16816.F32.BF16 R164, R176.reuse, R172, R24 ;  /* 0x000000acb0a4723c */ /* 0x040ff00000041818 */
[-C--:B------:R-:W-:Y:S08]  /*178c0*/  HMMA.16816.F32.BF16 R168, R176, R174.reuse, R28 ;  /* 0x000000aeb0a8723c */ /* 0x080ff0000004181c */
[C---:B------:R-:W-:Y:S08]  /*178d0*/  HMMA.16816.F32.BF16 R172, R140.reuse, R174, R32 ;  /* 0x000000ae8cac723c */ /* 0x040ff00000041820 */
[-C--:B--2---:R-:W-:Y:S08]  /*178e0*/  HMMA.16816.F32.BF16 R36, R140, R180.reuse, R36 ;  /* 0x000000b48c24723c */ /* 0x084ff00000041824 */
[C---:B------:R-:W-:Y:S08]  /*178f0*/  HMMA.16816.F32.BF16 R40, R176.reuse, R180, R40 ;  /* 0x000000b4b028723c */ /* 0x040ff00000041828 */
[-C--:B------:R-:W-:Y:S01]  /*17900*/  HMMA.16816.F32.BF16 R44, R176, R182.reuse, R44 ;  /* 0x000000b6b02c723c */ /* 0x080fe2000004182c */
[----:B------:R-:W-:Y:S07]  /*17910*/  FFMA.FTZ R0, R0, R237, R238 ;  /* 0x000000ed00007223 */ /* 0x000fee00000100ee */
[C---:B------:R-:W-:Y:S01]  /*17920*/  HMMA.16816.F32.BF16 R48, R140.reuse, R182, R48 ;  /* 0x000000b68c30723c */ /* 0x040fe20000041830 */
[----:B----4-:R-:W-:Y:S07]  /*17930*/  FFMA.FTZ R3, R3, R236, R242 ;  /* 0x000000ec03037223 */ /* 0x010fee00000100f2 */
        /* <DEDUP_REMOVED lines=12> */
[----:B------:R-:W-:Y:S04]  /*17a00*/  FADD.FTZ R0, R189, R0 ;  /* 0x00000000bd007221 */ /* 0x000fe80000010000 */
[----:B------:R-:W-:Y:S01]  /*17a10*/  FADD.FTZ R0, R139, R0 ;  /* 0x000000008b007221 */ /* 0x000fe20000010000 */
[----:B------:R-:W-:Y:S02]  /*17a20*/  MOV R139, R137 ;  /* 0x00000089008b7202 */ /* 0x000fe40000000f00 */
[C---:B------:R-:W-:Y:S01]  /*17a30*/  HMMA.16816.F32.BF16 R72, R176.reuse, R8, R72 ;  /* 0x00000008b048723c */ /* 0x040fe20000041848 */
[----:B------:R-:W-:Y:S03]  /*17a40*/  FADD.FTZ R0, R138, R0 ;  /* 0x000000008a007221 */ /* 0x000fe60000010000 */
[----:B------:R-:W-:Y:S01]  /*17a50*/  MOV R138, R134 ;  /* 0x00000086008a7202 */ /* 0x000fe20000000f00 */
[----:B------:R-:W-:Y:S03]  /*17a60*/  FADD.FTZ R0, R188, R0 ;  /* 0x00000000bc007221 */ /* 0x000fe60000010000 */
[-C--:B------:R-:W-:Y:S01]  /*17a70*/  HMMA.16816.F32.BF16 R76, R176, R10.reuse, R76 ;  /* 0x0000000ab04c723c */ /* 0x080fe2000004184c */
[----:B-----5:R-:W-:Y:S07]  /*17a80*/  FFMA.FTZ R132, R132, R204, R248 ;  /* 0x000000cc84847223 */ /* 0x020fee00000100f8 */
[C---:B------:R-:W-:Y:S01]  /*17a90*/  HMMA.16816.F32.BF16 R80, R140.reuse, R10, R80 ;  /* 0x0000000a8c50723c */ /* 0x040fe20000041850 */
[----:B------:R-:W-:Y:S03]  /*17aa0*/  FADD.FTZ R2, R249, R132 ;  /* 0x00000084f9027221 */ /* 0x000fe60000010000 */
[----:B------:R-:W-:Y:S04]  /*17ab0*/  MOV R132, R135 ;  /* 0x0000008700847202 */ /* 0x000fe80000000f00 */
[-C--:B------:R-:W-:Y:S01]  /*17ac0*/  HMMA.16816.F32.BF16 R84, R140, R184.reuse, R84 ;  /* 0x000000b88c54723c */ /* 0x080fe20000041854 */
[----:B------:R-:W-:Y:S04]  /*17ad0*/  FADD.FTZ R2, R246, R2 ;  /* 0x00000002f6027221 */ /* 0x000fe80000010000 */
[----:B------:R-:W-:Y:S03]  /*17ae0*/  FADD.FTZ R2, R247, R2 ;  /* 0x00000002f7027221 */ /* 0x000fe60000010000 */
[C---:B------:R-:W-:Y:S01]  /*17af0*/  HMMA.16816.F32.BF16 R88, R176.reuse, R184, R88 ;  /* 0x000000b8b058723c */ /* 0x040fe20000041858 */
[----:B------:R-:W-:Y:S03]  /*17b00*/  FADD.FTZ R2, R199, R2 ;  /* 0x00000002c7027221 */ /* 0x000fe60000010000 */
[----:B---3--:R-:W-:Y:S04]  /*17b10*/  FFMA.FTZ R6, R133, R206, R205 ;  /* 0x000000ce85067223 */ /* 0x008fe800000100cd */
[-C--:B------:R-:W-:Y:S01]  /*17b20*/  HMMA.16816.F32.BF16 R92, R176, R186.reuse, R92 ;  /* 0x000000bab05c723c */ /* 0x080fe2000004185c */
[----:B------:R-:W-:Y:S04]  /*17b30*/  FADD.FTZ R6, R252, R6 ;  /* 0x00000006fc067221 */ /* 0x000fe80000010000 */
[----:B------:R-:W-:Y:S03]  /*17b40*/  FADD.FTZ R3, R250, R6 ;  /* 0x00000006fa037221 */ /* 0x000fe60000010000 */
[C---:B------:R-:W-:Y:S01]  /*17b50*/  HMMA.16816.F32.BF16 R96, R140.reuse, R186, R96 ;  /* 0x000000ba8c60723c */ /* 0x040fe20000041860 */
[----:B------:R-:W-:Y:S04]  /*17b60*/  FADD.FTZ R3, R251, R3 ;  /* 0x00000003fb037221 */ /* 0x000fe80000010000 */
[----:B------:R-:W-:Y:S03]  /*17b70*/  FADD.FTZ R3, R201, R3 ;  /* 0x00000003c9037221 */ /* 0x000fe60000010000 */
        /* <DEDUP_REMOVED lines=17> */
[----:B------:R2:W-:Y:S06]  /*17c90*/  STL [R1], R0 ;  /* 0x0000000001007387 */ /* 0x0005ec0000100800 */
[C---:B------:R-:W-:Y:S08]  /*17ca0*/  HMMA.16816.F32.BF16 R120, R176.reuse, R16, R120 ;  /* 0x00000010b078723c */ /* 0x040ff00000041878 */
[-C--:B------:R-:W-:Y:S01]  /*17cb0*/  HMMA.16816.F32.BF16 R124, R176, R18.reuse, R124 ;  /* 0x00000012b07c723c */ /* 0x080fe2000004187c */
[----:B-1----:R-:W-:Y:S07]  /*17cc0*/  MOV R3, R136 ;  /* 0x0000008800037202 */ /* 0x002fee0000000f00 */
[----:B------:R-:W-:Y:S01]  /*17cd0*/  HMMA.16816.F32.BF16 R128, R140, R18, R128 ;  /* 0x000000128c80723c */ /* 0x000fe20000041880 */
[----:B--2---:R-:W-:-:S07]  /*17ce0*/  @P0 BRA `(.L_x_1219) ;  /* 0xffffce5000000947 */ /* 0x004fce000383ffff */
.L_x_1218:
[----:B------:R-:W2:Y:S01]  /*17cf0*/  LDL.LU R2, [R1+0xc] ;  /* 0x00000c0001027983 */ /* 0x000ea20000300800 */
[----:B------:R-:W1:Y:S01]  /*17d00*/  S2UR UR7, SR_CTAID.Y ;  /* 0x00000000000779c3 */ /* 0x000e620000002600 */
[----:B------:R-:W-:-:S02]  /*17d10*/  UISETP.NE.AND UP4, UPT, UR15, -0x1, UPT ;  /* 0xffffffff0f00788c */ /* 0x000fc4000bf85270 */
[----:B------:R-:W3:Y:S01]  /*17d20*/  LDL.LU R8, [R1+0x8] ;  /* 0x0000080001087983 */ /* 0x000ee20000300800 */
[----:B------:R-:W-:-:S03]  /*17d30*/  ULDC.64 UR4, c[0x0][0x1e8] ;  /* 0x00007a0000047ab9 */ /* 0x000fc60000000a00 */
[----:B------:R-:W4:Y:S04]  /*17d40*/  LDL.LU R7, [R1+0x4] ;  /* 0x0000040001077983 */ /* 0x000f280000300800 */
[----:B------:R-:W5:Y:S01]  /*17d50*/  LDL.LU R6, [R1] ;  /* 0x0000000001067983 */ /* 0x000f620000300800 */
        /* <DEDUP_REMOVED lines=45> */
[----:B-----5:R-:W-:Y:S01]  /*18030*/  SHFL.BFLY PT, R5, R6, 0x2, 0x1f ;  /* 0x0c401f0006057f89 */ /* 0x020fe200000e0000 */
        /* <DEDUP_REMOVED lines=9> */
[----:B--2---:R-:W-:Y:S01]  /*180d0*/  FADD.FTZ R132, R3, R132 ;  /* 0x0000008403847221 */ /* 0x004fe20000010000 */
[----:B------:R-:W-:Y:S02]  /*180e0*/  MOV R3, 0x3f800000 ;  /* 0x3f80000000037802 */ /* 0x000fe40000000f00 */
[----:B------:R-:W2:Y:S01]  /*180f0*/  SHFL.BFLY PT, R5, R2, 0x1, 0x1f ;  /* 0x0c201f0002057f89 */ /* 0x000ea200000e0000 */
[----:B------:R-:W-:-:S02]  /*18100*/  FSETP.NE.FTZ.AND P5, PT, R133, RZ, PT ;  /* 0x000000ff8500720b */ /* 0x000fc40003fb5000 */
[----:B------:R-:W-:-:S11]  /*18110*/  FSETP.NE.FTZ.AND P4, PT, R132, RZ, PT ;  /* 0x000000ff8400720b */ /* 0x000fd60003f95000 */
[----:B------:R-:W3:Y:S01]  /*18120*/  @P5 MUFU.RCP R0, R133 ;  /* 0x0000008500005308 */ /* 0x000ee20000001000 */
[----:B-1----:R-:W-:-:S07]  /*18130*/  FADD.FTZ R139, R4, R6 ;  /* 0x00000006048b7221 */ /* 0x002fce0000010000 */
[----:B------:R-:W1:Y:S01]  /*18140*/  @P4 MUFU.RCP R3, R132 ;  /* 0x0000008400034308 */ /* 0x000e620000001000 */
[----:B--2---:R-:W-:Y:S01]  /*18150*/  FADD.FTZ R138, R2, R5 ;  /* 0x00000005028a7221 */ /* 0x004fe20000010000 */
[----:B------:R-:W-:Y:S02]  /*18160*/  FSETP.NE.FTZ.AND P3, PT, R139, RZ, PT ;  /* 0x000000ff8b00720b */ /* 0x000fe40003f75000 */
[----:B------:R-:W-:Y:S02]  /*18170*/  MOV R2, 0x3f800000 ;  /* 0x3f80000000027802 */ /* 0x000fe40000000f00 */
[----:B------:R-:W-:Y:S01]  /*18180*/  FSETP.NE.FTZ.AND P0, PT, R138, RZ, PT ;  /* 0x000000ff8a00720b */ /* 0x000fe20003f15000 */
[C---:B---3--:R-:W-:Y:S02]  /*18190*/  FMUL.FTZ R6, R0.reuse, R145 ;  /* 0x0000009100067220 */ /* 0x048fe40000410000 */
[C---:B------:R-:W-:Y:S02]  /*181a0*/  FMUL.FTZ R144, R0.reuse, R144 ;  /* 0x0000009000907220 */ /* 0x040fe40000410000 */
[----:B------:R-:W-:-:S02]  /*181b0*/  FMUL.FTZ R156, R0, R156 ;  /* 0x0000009c009c7220 */ /* 0x000fc40000410000 */
[----:B------:R-:W-:Y:S01]  /*181c0*/  FMUL.FTZ R4, R0, R157 ;  /* 0x0000009d00047220 */ /* 0x000fe20000410000 */
[----:B------:R-:W-:Y:S01]  /*181d0*/  F2FP.BF16.PACK_AB R6, R6, R144 ;  /* 0x000000900606723e */ /* 0x000fe200000010ff */
[----:B-1----:R-:W-:Y:S01]  /*181e0*/  FMUL.FTZ R5, R3, R147 ;  /* 0x0000009303057220 */ /* 0x002fe20000410000 */
[----:B------:R-:W1:Y:S01]  /*181f0*/  @P3 MUFU.RCP R2, R139 ;  /* 0x0000008b00023308 */ /* 0x000e620000001000 */
[----:B------:R-:W2:Y:S01]  /*18200*/  S2R R147, SR_TID.X ;  /* 0x0000000000937919 */ /* 0x000ea20000002100 */
[----:B------:R-:W-:Y:S01]  /*18210*/  FMUL.FTZ R160, R0, R160 ;  /* 0x000000a000a07220 */ /* 0x000fe20000410000 */
[----:B------:R-:W-:Y:S01]  /*18220*/  F2FP.BF16.PACK_AB R4, R4, R156 ;  /* 0x0000009c0404723e */ /* 0x000fe200000010ff */
[C---:B------:R-:W-:Y:S02]  /*18230*/  FMUL.FTZ R12, R0.reuse, R161 ;  /* 0x000000a1000c7220 */ /* 0x040fe40000410000 */
        /* <DEDUP_REMOVED lines=34> */
[----:B------:R-:W-:-:S02]  /*18460*/  FMUL.FTZ R64, R3, R55 ;  /* 0x0000003703407220 */ /* 0x000fc40000410000 */
[----:B-1----:R-:W-:Y:S01]  /*18470*/  FMUL.FTZ R55, R2, R73 ;  /* 0x0000004902377220 */ /* 0x002fe20000410000 */
[----:B--2---:R-:W-:Y:S01]  /*18480*/  SHF.R.S32.HI R73, RZ, 0x1f, R147 ;  /* 0x0000001fff497819 */ /* 0x004fe20000011493 */
        /* <DEDUP_REMOVED lines=318> */
.L_x_1223:
[----:B---34-:R-:W-:Y:S05]  /*19870*/  BSYNC B0 ;  /* 0x0000000000007941 */ /* 0x018fea0003800000 */
.L_x_1222:
        /* <DEDUP_REMOVED lines=31> */
.L_x_1225:
[----:B---3--:R-:W-:Y:S05]  /*19a70*/  BSYNC B0 ;  /* 0x0000000000007941 */ /* 0x008fea0003800000 */
.L_x_1224:
        /* <DEDUP_REMOVED lines=18> */
.L_x_1227:
[----:B------:R-:W-:Y:S05]  /*19ba0*/  BSYNC B0 ;  /* 0x0000000000007941 */ /* 0x000fea0003800000 */
.L_x_1226:
        /* <DEDUP_REMOVED lines=18> */
.L_x_1229:
[----:B------:R-:W-:Y:S05]  /*19cd0*/  BSYNC B0 ;  /* 0x0000000000007941 */ /* 0x000fea0003800000 */
.L_x_1228:
        /* <DEDUP_REMOVED lines=18> */
.L_x_1231:
[----:B------:R-:W-:Y:S05]  /*19e00*/  BSYNC B0 ;  /* 0x0000000000007941 */ /* 0x000fea0003800000 */
.L_x_1230:
        /* <DEDUP_REMOVED lines=18> */
.L_x_1233:
[----:B------:R-:W-:Y:S05]  /*19f30*/  BSYNC B0 ;  /* 0x0000000000007941 */ /* 0x000fea0003800000 */
.L_x_1232:
        /* <DEDUP_REMOVED lines=18> */
.L_x_1235:
[----:B------:R-:W-:Y:S05]  /*1a060*/  BSYNC B0 ;  /* 0x0000000000007941 */ /* 0x000fea0003800000 */
.L_x_1234:
        /* <DEDUP_REMOVED lines=18> */
.L_x_1237:
[----:B------:R-:W-:Y:S05]  /*1a190*/  BSYNC B0 ;  /* 0x0000000000007941 */ /* 0x000fea0003800000 */
.L_x_1236:
        /* <DEDUP_REMOVED lines=19> */
.L_x_1238:
        /* <DEDUP_REMOVED lines=11> */
.L_x_2392:


//--------------------- .text._ZN5flash16flash_fwd_kernelI23Flash_fwd_kernel_traitsILi128ELi128ELi32ELi4ELb0ELb0EN7cutlass10bfloat16_tE19Flash_kernel_traitsILi128ELi128ELi32ELi4ES3_EELb1ELb0ELb0ELb0ELb0ELb1ELb0ELb0EEEvNS_16Flash_fwd_paramsE --------------------------
	.section	.text._ZN5flash16flash_fwd_kernelI23Flash_fwd_kernel_traitsILi128ELi128ELi32ELi4ELb0ELb0EN7cutlass10bfloat16_tE19Flash_kernel_traitsILi128ELi128ELi32ELi4ES3_EELb1ELb0ELb0ELb0ELb0ELb1ELb0ELb0EEEvNS_16Flash_fwd_paramsE,"ax",@progbits
	.sectioninfo	@"SHI_REGISTERS=255"
	.align	128
        .global         _ZN5flash16flash_fwd_kernelI23Flash_fwd_kernel_traitsILi128ELi128ELi32ELi4ELb0ELb0EN7cutlass10bfloat16_tE19Flash_kernel_traitsILi128ELi128ELi32ELi4ES3_EELb1ELb0ELb0ELb0ELb0ELb1ELb0ELb0EEEvNS_16Flash_fwd_paramsE
        .type           _ZN5flash16flash_fwd_kernelI23Flash_fwd_kernel_traitsILi128ELi128ELi32ELi4ELb0ELb0EN7cutlass10bfloat16_tE19Flash_kernel_traitsILi128ELi128ELi32ELi4ES3_EELb1ELb0ELb0ELb0ELb0ELb1ELb0ELb0EEEvNS_16Flash_fwd_paramsE,@function
        .size           _ZN5flash16flash_fwd_kernelI23Flash_fwd_kernel_traitsILi128ELi128ELi32ELi4ELb0ELb0EN7cutlass10bfloat16_tE19Flash_kernel_traitsILi128ELi128ELi32ELi4ES3_EELb1ELb0ELb0ELb0ELb0ELb1ELb0ELb0EEEvNS_16Flash_fwd_paramsE,(.L_x_2393 - _ZN5flash16flash_fwd_kernelI23Flash_fwd_kernel_traitsILi128ELi128ELi32ELi4ELb0ELb0EN7cutlass10bfloat16_tE19Flash_kernel_traitsILi128ELi128ELi32ELi4ES3_EELb1ELb0ELb0ELb0ELb0ELb1ELb0ELb0EEEvNS_16Flash_fwd_paramsE)
        .other          _ZN5flash16flash_fwd_kernelI23Flash_fwd_kernel_traitsILi128ELi128ELi32ELi4ELb0ELb0EN7cutlass10bfloat16_tE19Flash_kernel_traitsILi128ELi128ELi32ELi4ES3_EELb1ELb0ELb0ELb0ELb0ELb1ELb0ELb0EEEvNS_16Flash_fwd_paramsE,@"STO_CUDA_ENTRY STV_DEFAULT"
_ZN5flash16flash_fwd_kernelI23Flash_fwd_kernel_traitsILi128ELi128ELi32ELi4ELb0ELb0EN7cutlass10bfloat16_tE19Flash_kernel_traitsILi128ELi128ELi32ELi4ES3_EELb1ELb0ELb0ELb0ELb0ELb1ELb0ELb0EEEvNS_16Flash_fwd_paramsE:
.text._ZN5flash16flash_fwd_kernelI23Flash_fwd_kernel_traitsILi128ELi128ELi32ELi4ELb0ELb0EN7cutlass10bfloat16_tE19Flash_kernel_traitsILi128ELi128ELi32ELi4ES3_EELb1ELb0ELb0ELb0ELb0ELb1ELb0ELb0EEEvNS_16Flash_fwd_paramsE:
[----:B------:R-:W-:-:S03]  /*0000*/  MOV R1, c[0x0][0x28] ;  /* 0x00000a0000017a02 */ /* 0x000fc60000000f00 */
[----:B------:R-:W-:Y:S01]  /*0010*/  ULDC.U8 UR4, c[0x0][0x304] ;  /* 0x0000c10000047ab9 */ /* 0x000fe20000000000 */
[----:B------:R-:W-:Y:S01]  /*0020*/  IADD3 R1, R1, -0x38, RZ ;  /* 0xffffffc801017810 */ /* 0x000fe20007ffe0ff */
[----:B------:R-:W-:Y:S01]  /*0030*/  ULDC.64 UR32, c[0x0][0x2f0] ;  /* 0x0000bc0000207ab9 */ /* 0x000fe20000000a00 */
[----:B------:R-:W-:Y:S01]  /*0040*/  ISETP.NE.AND P2, PT, RZ, UR4, PT ;  /* 0x00000004ff007c0c */ /* 0x000fe2000bf45270 */
[----:B------:R-:W-:Y:S01]  /*0050*/  IMAD.U32 R2, RZ, RZ, UR32 ;  /* 0x00000020ff027e24 */ /* 0x000fe2000f8e00ff */
[----:B------:R-:W-:Y:S01]  /*0060*/  ULDC.64 UR26, c[0x0][0x118] ;  /* 0x00004600001a7ab9 */ /* 0x000fe20000000a00 */
[----:B------:R-:W-:Y:S02]  /*0070*/  IMAD.U32 R3, RZ, RZ, UR33 ;  /* 0x00000021ff037e24 */ /* 0x000fe4000f8e00ff */
[----:B------:R-:W-:Y:S02]  /*0080*/  IMAD.MOV.U32 R8, RZ, RZ, c[0x0][0x2fc] ;  /* 0x0000bf00ff087624 */ /* 0x000fe400078e00ff */
[----:B------:R-:W-:Y:S01]  /*0090*/  IMAD.MOV.U32 R7, RZ, RZ, c[0x0][0x2f8] ;  /* 0x0000be00ff077624 */ /* 0x000fe200078e00ff */
[----:B------:R-:W1:Y:S01]  /*00a0*/  S2UR UR20, SR_CTAID.X ;  /* 0x00000000001479c3 */ /* 0x000e620000002500 */
[----:B------:R-:W2:Y:S01]  /*00b0*/  S2R R88, SR_TID.X ;  /* 0x0000000000587919 */ /* 0x000ea20000002100 */
[----:B------:R-:W-:-:S02]  /*00c0*/  ULDC.64 UR6, c[0x0][0x240] ;  /* 0x0000900000067ab9 */ /* 0x000fc40000000a00 */
[----:B------:R-:W-:Y:S01]  /*00d0*/  ULDC.64 UR4, c[0x0][0x250] ;  /* 0x0000940000047ab9 */ /* 0x000fe20000000a00 */
[----:B------:R3:W4:Y:S02]  /*00e0*/  @P2 LDG.E.64 R4, [R2.64] ;  /* 0x0000001a02042981 */ /* 0x000724000c1e1b00 */
[----:B---3--:R-:W-:Y:S01]  /*00f0*/  @P2 IMAD.MOV.U32 R2, RZ, RZ, R7 ;  /* 0x000000ffff022224 */ /* 0x008fe200078e0007 */
[----:B------:R-:W-:-:S06]  /*0100*/  @P2 MOV R3, R8 ;  /* 0x0000000800032202 */ /* 0x000fcc0000000f00 */
[----:B------:R-:W3:Y:S01]  /*0110*/  @P2 LDG.E.64 R2, [R2.64] ;  /* 0x0000001a02022981 */ /* 0x000ee2000c1e1b00 */
[----:B------:R-:W1:Y:S01]  /*0120*/  S2UR UR11, SR_CTAID.Y ;  /* 0x00000000000b79c3 */ /* 0x000e620000002600 */
[----:B------:R-:W-:Y:S02]  /*0130*/  UISETP.NE.U32.AND UP2, UPT, URZ, UR6, UPT ;  /* 0x000000063f00728c */ /* 0x000fe4000bf45070 */
[----:B------:R-:W-:Y:S02]  /*0140*/  UISETP.NE.U32.AND UP1, UPT, URZ, UR4, UPT ;  /* 0x000000043f00728c */ /* 0x000fe4000bf25070 */
[----:B------:R-:W-:Y:S02]  /*0150*/  UISETP.NE.AND.EX UP2, UPT, URZ, UR7, UPT, UP2 ;  /* 0x000000073f00728c */ /* 0x000fe4000bf45320 */
[----:B------:R-:W-:Y:S01]  /*0160*/  ULDC.64 UR12, c[0x0][0x240] ;  /* 0x00009000000c7ab9 */ /* 0x000fe20000000a00 */
[----:B------:R-:W1:Y:S01]  /*0170*/  S2UR UR10, SR_CTAID.Z ;  /* 0x00000000000a79c3 */ /* 0x000e620000002700 */
[----:B------:R-:W-:-:S02]  /*0180*/  UISETP.NE.AND.EX UP1, UPT, URZ, UR5, UPT, UP1 ;  /* 0x000000053f00728c */ /* 0x000fc4000bf25310 */
[----:B------:R-:W-:Y:S01]  /*0190*/  PLOP3.LUT P0, PT, PT, PT, UP2, 0x80, 0x0 ;  /* 0x000000000000781c */ /* 0x000fe20003f0f028 */
[----:B------:R-:W-:Y:S02]  /*01a0*/  ULDC.U8 UR6, c[0x0][0x312] ;  /* 0x0000c48000067ab9 */ /* 0x000fe40000000000 */
[----:B------:R-:W-:Y:S02]  /*01b0*/  ULDC.64 UR4, c[0x0][0x248] ;  /* 0x0000920000047ab9 */ /* 0x000fe40000000a00 */
[----:B------:R-:W-:Y:S02]  /*01c0*/  UISETP.NE.AND UP3, UPT, UR6, URZ, UPT ;  /* 0x0000003f0600728c */ /* 0x000fe4000bf65270 */
[----:B------:R-:W-:-:S04]  /*01d0*/  UISETP.EQ.U32.AND UP0, UPT, URZ, UR4, UPT ;  /* 0x000000043f00728c */ /* 0x000fc8000bf02070 */
[----:B------:R-:W-:Y:S02]  /*01e0*/  UISETP.EQ.OR.EX UP0, UPT, URZ, UR5, !UP3, UP0 ;  /* 0x000000053f00728c */ /* 0x000fe4000df02700 */
[----:B-1----:R-:W-:-:S06]  /*01f0*/  ULOP3.LUT UR8, UR10, UR20, UR11, 0xfe, !UPT ;  /* 0x000000140a087292 */ /* 0x002fcc000f8efe0b */
[----:B--2---:R-:W-:Y:S01]  /*0200*/  LOP3.LUT P3, RZ, R88, UR8, RZ, 0xfc, !PT ;  /* 0x0000000858ff7c12 */ /* 0x004fe2000f86fcff */
[----:B------:R-:W-:Y:S02]  /*0210*/  UMOV UR8, 0x4 ;  /* 0x0000000400087882 */ /* 0x000fe40000000000 */
[----:B------:R-:W-:-:S10]  /*0220*/  UIMAD.WIDE UR12, UR11, UR8, UR12 ;  /* 0x000000080b0c72a5 */ /* 0x000fd4000f8e020c */
[----:B------:R-:W-:Y:S02]  /*0230*/  @!P3 IMAD.MOV.U32 R10, RZ, RZ, c[0x0][0x308] ;  /* 0x0000c200ff0ab624 */ /* 0x000fe400078e00ff */
[----:B------:R-:W-:Y:S01]  /*0240*/  @!P3 IMAD.MOV.U32 R11, RZ, RZ, c[0x0][0x30c] ;  /* 0x0000c300ff0bb624 */ /* 0x000fe200078e00ff */
[----:B------:R-:W-:Y:S02]  /*0250*/  ULDC.64 UR4, c[0x0][0x248] ;  /* 0x0000920000047ab9 */ /* 0x000fe40000000a00 */
[----:B------:R-:W-:Y:S02]  /*0260*/  UIMAD.WIDE UR4, UR11, UR8, UR4 ;  /* 0x000000080b0472a5 */ /* 0x000fe4000f8e0204 */
[----:B------:R-:W-:Y:S02]  /*0270*/  ULDC.64 UR6, c[0x0][0x250] ;  /* 0x0000940000067ab9 */ /* 0x000fe40000000a00 */
[----:B------:R-:W-:Y:S01]  /*0280*/  @UP1 UIMAD.WIDE UR6, UR11, UR8, UR6 ;  /* 0x000000080b0612a5 */ /* 0x000fe2000f8e0206 */
[----:B----4-:R-:W1:Y:S08]  /*0290*/  @P2 R2UR UR32, R4 ;  /* 0x00000000042023c2 */ /* 0x010e7000000e0000 */
[----:B------:R-:W2:Y:S01]  /*02a0*/  @P2 R2UR UR33, R5 ;  /* 0x00000000052123c2 */ /* 0x000ea200000e0000 */
[----:B-1----:R-:W-:Y:S01]  /*02b0*/  IMAD.U32 R4, RZ, RZ, UR32 ;  /* 0x00000020ff047e24 */ /* 0x002fe2000f8e00ff */
[----:B---3--:R-:W-:Y:S01]  /*02c0*/  @P2 IADD3 R7, P1, R2, c[0x0][0x300], RZ ;  /* 0x0000c00002072a10 */ /* 0x008fe20007f3e0ff */
[----:B------:R-:W-:Y:S01]  /*02d0*/  IMAD.U32 R2, RZ, RZ, UR12 ;  /* 0x0000000cff027e24 */ /* 0x000fe2000f8e00ff */
[----:B--2---:R-:W-:-:S03]  /*02e0*/  MOV R5, UR33 ;  /* 0x0000002100057c02 */ /* 0x004fc60008000f00 */
[----:B------:R-:W-:Y:S02]  /*02f0*/  @P2 IMAD.X R8, RZ, RZ, R3, P1 ;  /* 0x000000ffff082224 */ /* 0x000fe400008e0603 */
[----:B------:R1:W-:Y:S01]  /*0300*/  @!P3 STG.E.64 [R10.64], R4 ;  /* 0x000000040a00b986 */ /* 0x0003e2000c101b1a */
[----:B------:R-:W-:Y:S01]  /*0310*/  IMAD.U32 R3, RZ, RZ, UR13 ;  /* 0x0000000dff037e24 */ /* 0x000fe2000f8e00ff */
[----:B------:R-:W-:Y:S02]  /*0320*/  PLOP3.LUT P2, PT, PT, PT, UP0, 0x80, 0x0 ;  /* 0x000000000000781c */ /* 0x000fe40003f4f008 */
[----:B------:R-:W-:Y:S02]  /*0330*/  PLOP3.LUT P1, PT, PT, PT, UP1, 0x80, 0x0 ;  /* 0x000000000000781c */ /* 0x000fe40003f2f018 */
[----:B-1----:R-:W-:Y:S01]  /*0340*/  @!P3 MOV R4, R7 ;  /* 0x000000070004b202 */ /* 0x002fe20000000f00 */
[----:B------:R-:W-:-:S05]  /*0350*/  @!P3 IMAD.MOV.U32 R5, RZ, RZ, R8 ;  /* 0x000000ffff05b224 */ /* 0x000fca00078e0008 */
[----:B------:R1:W-:Y:S04]  /*0360*/  @!P3 STG.E.64 [R10.64+0x8], R4 ;  /* 0x000008040a00b986 */ /* 0x0003e8000c101b1a */
[----:B------:R2:W3:Y:S04]  /*0370*/  @P0 LDG.E R9, [R2.64] ;  /* 0x0000001a02090981 */ /* 0x0004e8000c1e1900 */
[----:B------:R2:W4:Y:S01]  /*0380*/  @P0 LDG.E R6, [R2.64+0x4] ;  /* 0x0000041a02060981 */ /* 0x000522000c1e1900 */
[----:B-1----:R-:W-:Y:S02]  /*0390*/  IMAD.U32 R4, RZ, RZ, UR6 ;  /* 0x00000006ff047e24 */ /* 0x002fe4000f8e00ff */
[----:B------:R-:W-:Y:S01]  /*03a0*/  IMAD.U32 R5, RZ, RZ, UR7 ;  /* 0x00000007ff057e24 */ /* 0x000fe2000f8e00ff */
[----:B--2---:R-:W-:Y:S01]  /*03b0*/  MOV R2, UR4 ;  /* 0x0000000400027c02 */ /* 0x004fe20008000f00 */
[----:B------:R-:W-:-:S03]  /*03c0*/  IMAD.U32 R3, RZ, RZ, UR5 ;  /* 0x00000005ff037e24 */ /* 0x000fc6000f8e00ff */
[----:B------:R-:W2:Y:S04]  /*03d0*/  @P1 LDG.E R4, [R4.64] ;  /* 0x0000001a04041981 */ /* 0x000ea8000c1e1900 */
[----:B------:R-:W5:Y:S01]  /*03e0*/  @!P2 LDG.E R0, [R2.64] ;  /* 0x0000001a0200a981 */ /* 0x000f62000c1e1900 */
[----:B------:R-:W-:Y:S01]  /*03f0*/  UMOV UR23, 0xffffffff ;  /* 0xffffffff00177882 */ /* 0x000fe20000000000 */
[----:B------:R-:W-:Y:S01]  /*0400*/  SHF.R.S32.HI R24, RZ, 0x1f, R88 ;  /* 0x0000001fff187819 */ /* 0x000fe20000011458 */
[----:B------:R-:W-:Y:S02]  /*0410*/  UMOV UR15, 0xffffffff ;  /* 0xffffffff000f7882 */ /* 0x000fe40000000000 */
[----:B------:R-:W-:Y:S01]  /*0420*/  ULDC UR4, c[0x0][0x1c0] ;  /* 0x0000700000047ab9 */ /* 0x000fe20000000800 */
[----:B------:R-:W-:Y:S01]  /*0430*/  LEA.HI R26, R24, R88, RZ, 0x5 ;  /* 0x00000058181a7211 */ /* 0x000fe200078f28ff */
[----:B------:R-:W-:-:S02]  /*0440*/  UIMAD UR4, UR11, UR4, UR10 ;  /* 0x000000040b0472a4 */ /* 0x000fc4000f8e020a */
[----:B------:R-:W-:Y:S02]  /*0450*/  UMOV UR14, URZ ;  /* 0x0000003f000e7c82 */ /* 0x000fe40008000000 */
[----:B------:R-:W-:-:S04]  /*0460*/  USHF.L.U32 UR5, UR4, 0x5, URZ ;  /* 0x0000000504057899 */ /* 0x000fc8000800063f */
[----:B------:R-:W-:Y:S01]  /*0470*/  USHF.R.S32.HI UR4, URZ, 0x1f, UR5 ;  /* 0x0000001f3f047899 */ /* 0x000fe20008011405 */
[----:B---3--:R-:W1:Y:S08]  /*0480*/  @P0 R2UR UR23, R9 ;  /* 0x00000000091703c2 */ /* 0x008e7000000e0000 */
[----:B----4-:R-:W1:Y:S02]  /*0490*/  @P0 R2UR UR12, R6 ;  /* 0x00000000060c03c2 */ /* 0x010e6400000e0000 */
[----:B-1----:R-:W-:-:S06]  /*04a0*/  @UP2 UIADD3 UR12, UR12, -UR23, URZ ;  /* 0x800000170c0c2290 */ /* 0x002fcc000fffe03f */
[----:B--2---:R1:W2:Y:S01]  /*04b0*/  @P1 R2UR UR14, R4 ;  /* 0x00000000040e13c2 */ /* 0x0042a200000e0000 */
[----:B------:R-:W-:-:S07]  /*04c0*/  @!UP2 ULDC UR12, c[0x0][0x214] ;  /* 0x00008500000caab9 */ /* 0x000fce0000000800 */
[----:B-----5:R3:W4:Y:S01]  /*04d0*/  @!P2 R2UR UR15, R0 ;  /* 0x00000000000fa3c2 */ /* 0x02072200000e0000 */
[----:B------:R-:W-:-:S04]  /*04e0*/  ISETP.NE.U32.AND P2, PT, RZ, c[0x0][0x248], PT ;  /* 0x00009200ff007a0c */ /* 0x000fc80003f45070 */
[----:B------:R-:W-:Y:S02]  /*04f0*/  ISETP.NE.AND.EX P2, PT, RZ, c[0x0][0x24c], PT, P2 ;  /* 0x00009300ff007a0c */ /* 0x000fe40003f45320 */
[----:B---3--:R-:W-:-:S05]  /*0500*/  LOP3.LUT R0, R26, 0xffffffe0, RZ, 0xc0, !PT ;  /* 0xffffffe01a007812 */ /* 0x008fca00078ec0ff */
[----:B------:R-:W-:-:S05]  /*0510*/  IMAD.IADD R0, R88, 0x1, -R0 ;  /* 0x0000000158007824 */ /* 0x000fca00078e0a00 */
[--C-:B------:R-:W-:Y:S02]  /*0520*/  IADD3 R231, P1, P0, R7, UR5, R0.reuse ;  /* 0x0000000507e77c10 */ /* 0x100fe4000f83e000 */
[----:B------:R-:W-:-:S04]  /*0530*/  SHF.R.S32.HI R0, RZ, 0x1f, R0 ;  /* 0x0000001fff007819 */ /* 0x000fc80000011400 */
[----:B------:R-:W-:Y:S01]  /*0540*/  IADD3.X R132, R8, UR4, R0, P1, P0 ;  /* 0x0000000408847c10 */ /* 0x000fe20008fe0400 */
[----:B-12-4-:R-:W-:Y:S05]  /*0550*/  @!P2 BRA `(.L_x_1239) ;  /* 0x000000700000a947 */ /* 0x016fea0003800000 */
[----:B------:R-:W-:-:S13]  /*0560*/  PLOP3.LUT P0, PT, PT, PT, UP3, 0x80, 0x0 ;  /* 0x000000000000781c */ /* 0x000fda0003f0f038 */
[----:B------:R-:W2:Y:S04]  /*0570*/  @P0 LDG.E R0, [R2.64+0x4] ;  /* 0x0000041a02000981 */ /* 0x000ea8000c1e1900 */
[----:B------:R-:W3:Y:S01]  /*0580*/  @!P0 LDG.E R2, [R2.64] ;  /* 0x0000001a02028981 */ /* 0x000ee2000c1e1900 */
[----:B--2---:R-:W1:Y:S02]  /*0590*/  @P0 R2UR UR6, R0 ;  /* 0x00000000000603c2 */ /* 0x004e6400000e0000 */
[----:B-1----:R-:W-:-:S11]  /*05a0*/  @UP3 UIADD3 UR6, UR6, -UR15, URZ ;  /* 0x8000000f06063290 */ /* 0x002fd6000fffe03f */
[----:B---3--:R1:W2:Y:S02]  /*05b0*/  @!P0 R2UR UR6, R2 ;  /* 0x00000000020683c2 */ /* 0x0082a400000e0000 */
[----:B-12---:R-:W-:Y:S05]  /*05c0*/  BRA `(.L_x_1240) ;  /* 0x0000001000007947 */ /* 0x006fea0003800000 */
.L_x_1239:
[----:B------:R-:W-:Y:S02]  /*05d0*/  ULDC UR6, c[0x0][0x218] ;  /* 0x0000860000067ab9 */ /* 0x000fe40000000800 */
.L_x_1240:
        /* <DEDUP_REMOVED lines=27> */
[----:B------:R-:W-:Y:S01]  /*0790*/  UISETP.NE.AND UP1, UPT, UR23, -0x1, UPT ;  /* 0xffffffff1700788c */ /* 0x000fe2000bf25270 */
[----:B------:R-:W1:Y:S01]  /*07a0*/  LDC.U8 R245, c[0x0][0x2d8] ;  /* 0x0000b600fff57b82 */ /* 0x000e620000000000 */
        /* <DEDUP_REMOVED lines=19> */
[----:B-1----:R-:W-:Y:S02]  /*08e0*/  USHF.R.S32.HI UR16, URZ, 0x1f, UR14 ;  /* 0x0000001f3f107899 */ /* 0x002fe4000801140e */
        /* <DEDUP_REMOVED lines=12> */
.L_x_1242:
[----:B-1----:R-:W-:Y:S01]  /*09b0*/  IABS R0, c[0x0][0x1c8] ;  /* 0x0000720000007a13 */ /* 0x002fe20000000000 */
[----:B------:R-:W1:Y:S01]  /*09c0*/  S2R R5, SR_CTAID.Z ;  /* 0x0000000000057919 */ /* 0x000e620000002700 */
[----:B------:R-:W-:Y:S02]  /*09d0*/  ULDC UR4, c[0x0][0x1c8] ;  /* 0x0000720000047ab9 */ /* 0x000fe40000000800 */
[----:B------:R-:W-:Y:S01]  /*09e0*/  ULOP3.LUT UR4, UR10, UR4, URZ, 0x3c, !UPT ;  /* 0x000000040a047292 */ /* 0x000fe2000f8e3c3f */
[----:B------:R-:W-:Y:S01]  /*09f0*/  IMAD.MOV.U32 R4, RZ, RZ, R0 ;  /* 0x000000ffff047224 */ /* 0x000fe200078e0000 */
[----:B------:R-:W-:Y:S02]  /*0a00*/  @UP0 UIADD3 UR15, UR14, UR15, URZ ;  /* 0x0000000f0e0f0290 */ /* 0x000fe4000fffe03f */
[----:B------:R-:W-:Y:S01]  /*0a10*/  USHF.R.S32.HI UR17, URZ, 0x1f, UR10 ;  /* 0x0000001f3f117899 */ /* 0x000fe2000801140a */
[----:B------:R-:W2:Y:S01]  /*0a20*/  I2F.RP R2, R4 ;  /* 0x0000000400027306 */ /* 0x000ea20000209400 */
[----:B------:R-:W-:Y:S01]  /*0a30*/  ISETP.LE.AND P1, PT, RZ, UR4, PT ;  /* 0x00000004ff007c0c */ /* 0x000fe2000bf23270 */
[----:B------:R-:W-:-:S02]  /*0a40*/  ULDC.64 UR4, c[0x0][0x1a0] ;  /* 0x0000680000047ab9 */ /* 0x000fc40000000a00 */
        /* <DEDUP_REMOVED lines=36> */
.L_x_1243:
[----:B------:R-:W-:Y:S01]  /*0c90*/  LEA.HI R3, R24, R88, RZ, 0x3 ;  /* 0x0000005818037211 */ /* 0x000fe200078f18ff */
[----:B------:R-:W1:Y:S01]  /*0ca0*/  S2R R250, SR_CTAID.X ;  /* 0x0000000000fa7919 */ /* 0x000e620000002500 */
[----:B------:R-:W-:Y:S01]  /*0cb0*/  UIADD3 UR20, -UR20, UR12, URZ ;  /* 0x0000000c14147290 */ /* 0x000fe2000fffe13f */
[----:B------:R-:W-:Y:S01]  /*0cc0*/  SHF.R.S32.HI R87, RZ, 0x5, R26 ;  /* 0x00000005ff577819 */ /* 0x000fe2000001141a */
[----:B------:R-:W-:Y:S01]  /*0cd0*/  ULDC.64 UR4, c[0x0][0x1a8] ;  /* 0x00006a0000047ab9 */ /* 0x000fe20000000a00 */
[----:B------:R-:W-:Y:S01]  /*0ce0*/  SHF.R.S32.HI R2, RZ, 0x3, R3 ;  /* 0x00000003ff027819 */ /* 0x000fe20000011403 */
[----:B------:R-:W2:Y:S01]  /*0cf0*/  S2R R6, SR_CTAID.Z ;  /* 0x0000000000067919 */ /* 0x000ea20000002700 */
[----:B------:R-:W-:Y:S01]  /*0d00*/  LOP3.LUT R3, R3, 0xfffffff8, RZ, 0xc0, !PT ;  /* 0xfffffff803037812 */ /* 0x000fe200078ec0ff */
[----:B------:R-:W-:Y:S01]  /*0d10*/  UIMAD UR4, UR17, UR4, URZ ;  /* 0x00000004110472a4 */ /* 0x000fe2000f8e023f */
[C---:B------:R-:W-:Y:S01]  /*0d20*/  IADD3 R23, R2.reuse, 0x10, RZ ;  /* 0x0000001002177810 */ /* 0x040fe20007ffe0ff */
[C---:B------:R-:W-:Y:S01]  /*0d30*/  IMAD.SHL.U32 R0, R2.reuse, 0x40, RZ ;  /* 0x0000004002007824 */ /* 0x040fe200078e00ff */
[----:B------:R-:W-:Y:S01]  /*0d40*/  IADD3 R7, R2, 0x20, RZ ;  /* 0x0000002002077810 */ /* 0x000fe20007ffe0ff */
[----:B------:R-:W-:Y:S01]  /*0d50*/  IMAD.IADD R25, R88, 0x1, -R3 ;  /* 0x0000000158197824 */ /* 0x000fe200078e0a03 */
[----:B------:R-:W-:Y:S01]  /*0d60*/  ISETP.GE.AND P0, PT, R23, UR20, PT ;  /* 0x0000001417007c0c */ /* 0x000fe2000bf06270 */
[----:B------:R-:W-:Y:S01]  /*0d70*/  UIMAD UR4, UR10, UR5, UR4 ;  /* 0x000000050a0472a4 */ /* 0x000fe2000f8e0204 */
[----:B------:R-:W-:Y:S01]  /*0d80*/  LOP3.LUT R0, R0, 0x1c0, RZ, 0xc0, !PT ;  /* 0x000001c000007812 */ /* 0x000fe200078ec0ff */
[----:B------:R-:W-:Y:S01]  /*0d90*/  IMAD.SHL.U32 R30, R25, 0x8, RZ ;  /* 0x00000008191e7824 */ /* 0x000fe200078e00ff */
[----:B------:R-:W-:Y:S01]  /*0da0*/  ISETP.GE.AND P5, PT, R7, UR20, PT ;  /* 0x0000001407007c0c */ /* 0x000fe2000bfa6270 */
[----:B------:R-:W-:Y:S01]  /*0db0*/  ULEA.HI.SX32 UR10, UR24, 0xffffffff, 0x1b ;  /* 0xffffffff180a7891 */ /* 0x000fe2000f8fda3f */
[----:B------:R-:W-:Y:S01]  /*0dc0*/  SHF.R.U32.HI R3, RZ, 0x3, R0 ;  /* 0x00000003ff037819 */ /* 0x000fe20000011600 */
[----:B------:R-:W-:Y:S01]  /*0dd0*/  UMOV UR21, 0x5 ;  /* 0x0000000500157882 */ /* 0x000fe20000000000 */
[--C-:B------:R-:W-:Y:S01]  /*0de0*/  LOP3.LUT R0, R0, 0x38, R30.reuse, 0xf8, !PT ;  /* 0x0000003800007812 */ /* 0x100fe200078ef81e */
[----:B------:R-:W-:Y:S01]  /*0df0*/  UISETP.GE.AND UP0, UPT, UR9, 0x21, UPT ;  /* 0x000000210900788c */ /* 0x000fe2000bf06270 */
[----:B------:R-:W-:Y:S01]  /*0e00*/  SHF.R.S32.HI R31, RZ, 0x1f, R30 ;  /* 0x0000001fff1f7819 */ /* 0x000fe2000001141e */
[----:B------:R-:W-:Y:S01]  /*0e10*/  IMAD.U32 R86, RZ, RZ, UR10 ;  /* 0x0000000aff567e24 */ /* 0x000fe2000f8e00ff */
[----:B------:R-:W-:-:S02]  /*0e20*/  LOP3.LUT R8, R0, R3, RZ, 0x3c, !PT ;  /* 0x0000000300087212 */ /* 0x000fc400078e3cff */
[--C-:B------:R-:W-:Y:S01]  /*0e30*/  SHF.R.S32.HI R3, RZ, 0x1f, R2.reuse ;  /* 0x0000001fff037819 */ /* 0x100fe20000011402 */
[----:B------:R-:W-:Y:S01]  /*0e40*/  STL.64 [R1+0x18], R30 ;  /* 0x0000181e01007387 */ /* 0x000fe20000100a00 */
[----:B------:R-:W-:Y:S01]  /*0e50*/  IADD3 R4, P1, R30, UR6, RZ ;  /* 0x000000061e047c10 */ /* 0x000fe2000ff3e0ff */
[----:B------:R-:W-:Y:S01]  /*0e60*/  UIMAD UR6, UR10, -0x20, UR9 ;  /* 0xffffffe00a0678a4 */ /* 0x000fe2000f8e0209 */
[----:B------:R-:W-:Y:S01]  /*0e70*/  IADD3 R9, R2, 0x40, RZ ;  /* 0x0000004002097810 */ /* 0x000fe20007ffe0ff */
[----:B-1----:R-:W-:Y:S01]  /*0e80*/  IMAD.WIDE R246, R250, 0x80, R2 ;  /* 0x00000080faf67825 */ /* 0x002fe200078e0202 */
[----:B------:R-:W-:Y:S01]  /*0e90*/  IADD3.X R5, R31, UR13, RZ, P1, !PT ;  /* 0x0000000d1f057c10 */ /* 0x000fe20008ffe4ff */
[----:B------:R1:W-:Y:S01]  /*0ea0*/  STL [R1+0x24], R7 ;  /* 0x0000240701007387 */ /* 0x0003e20000100800 */
[----:B------:R-:W-:Y:S02]  /*0eb0*/  IADD3 R10, R2, 0x30, RZ ;  /* 0x00000030020a7810 */ /* 0x000fe40007ffe0ff */
[----:B------:R-:W-:Y:S01]  /*0ec0*/  @!P0 IADD3 R0, P2, R246, 0x10, RZ ;  /* 0x00000010f6008810 */ /* 0x000fe20007f5e0ff */
[----:B--2---:R-:W-:Y:S01]  /*0ed0*/  IMAD.WIDE.U32 R4, R6, c[0x0][0x1a8], R4 ;  /* 0x00006a0006047a25 */ /* 0x004fe200078e0004 */
[----:B------:R-:W-:Y:S01]  /*0ee0*/  ISETP.GE.AND P1, PT, R2, UR20, PT ;  /* 0x0000001402007c0c */ /* 0x000fe2000bf26270 */
[----:B------:R-:W-:Y:S01]  /*0ef0*/  STL [R1+0x2c], R10 ;  /* 0x00002c0a01007387 */ /* 0x000fe20000100800 */
[----:B------:R-:W-:Y:S01]  /*0f00*/  ISETP.GE.AND P3, PT, R9, UR20, PT ;  /* 0x0000001409007c0c */ /* 0x000fe2000bf66270 */
[----:B------:R-:W-:Y:S01]  /*0f10*/  @!P0 IMAD.X R6, RZ, RZ, R247, P2 ;  /* 0x000000ffff068224 */ /* 0x000fe200010e06f7 */
[----:B------:R-:W-:Y:S01]  /*0f20*/  @!P5 IADD3 R12, P2, R246, 0x20, RZ ;  /* 0x00000020f60cd810 */ /* 0x000fe20007f5e0ff */
[----:B------:R2:W-:Y:S01]  /*0f30*/  STL [R1+0x34], R9 ;  /* 0x0000340901007387 */ /* 0x0005e20000100800 */
[----:B------:R-:W-:-:S02]  /*0f40*/  ISETP.GE.AND P4, PT, R10, UR20, PT ;  /* 0x000000140a007c0c */ /* 0x000fc4000bf86270 */
[----:B------:R-:W-:Y:S01]  /*0f50*/  IADD3 R5, R5, UR4, RZ ;  /* 0x0000000405057c10 */ /* 0x000fe2000fffe0ff */
[----:B------:R-:W-:Y:S01]  /*0f60*/  ULDC.64 UR4, c[0x0][0x198] ;  /* 0x0000660000047ab9 */ /* 0x000fe20000000a00 */
[C---:B------:R-:W-:Y:S01]  /*0f70*/  IADD3 R28, R2.reuse, 0x50, RZ ;  /* 0x00000050021c7810 */ /* 0x040fe20007ffe0ff */
[----:B------:R-:W-:Y:S01]  /*0f80*/  USHF.L.U64.HI UR21, UR4, UR21, UR5 ;  /* 0x0000001504157299 */ /* 0x000fe20008010205 */
[----:B------:R-:W-:Y:S01]  /*0f90*/  IADD3 R27, R2, 0x60, RZ ;  /* 0x00000060021b7810 */ /* 0x000fe20007ffe0ff */
[----:B------:R-:W-:Y:S01]  /*0fa0*/  @!P0 IMAD.WIDE.U32 R16, R0, c[0x0][0x190], R4 ;  /* 0x0000640000108a25 */ /* 0x000fe200078e0004 */
[----:B------:R-:W-:Y:S01]  /*0fb0*/  USHF.L.U32 UR22, UR4, 0x5, URZ ;  /* 0x0000000504167899 */ /* 0x000fe2000800063f */
[----:B------:R-:W-:Y:S01]  /*0fc0*/  STL [R1+0x20], R28 ;  /* 0x0000201c01007387 */ /* 0x000fe20000100800 */
[----:B------:R-:W-:Y:S02]  /*0fd0*/  UIMAD UR11, UR21, UR10, URZ ;  /* 0x0000000a150b72a4 */ /* 0x000fe4000f8e023f */
[----:B------:R-:W-:Y:S01]  /*0fe0*/  USHF.L.U32 UR12, UR4, 0x4, URZ ;  /* 0x00000004040c7899 */ /* 0x000fe2000800063f */
[----:B------:R-:W-:Y:S01]  /*0ff0*/  STL [R1+0x28], R27 ;  /* 0x0000281b01007387 */ /* 0x000fe20000100800 */
[----:B-1----:R-:W-:Y:S01]  /*1000*/  LEA.HI R7, R24, R88, RZ, 0x6 ;  /* 0x0000005818077211 */ /* 0x002fe200078f30ff */
[----:B------:R-:W-:-:S03]  /*1010*/  USHF.L.U64.HI UR8, UR4, UR8, UR5 ;  /* 0x0000000804087299 */ /* 0x000fc60008010205 */
[----:B------:R-:W-:Y:S01]  /*1020*/  ULDC.64 UR4, c[0x0][0x1a0] ;  /* 0x0000680000047ab9 */ /* 0x000fe20000000a00 */
[----:B------:R-:W-:Y:S02]  /*1030*/  IMAD.SHL.U32 R7, R7, 0x8, RZ ;  /* 0x0000000807077824 */ /* 0x000fe400078e00ff */
[----:B--2---:R-:W-:-:S03]  /*1040*/  @!P0 IMAD R9, R6, c[0x0][0x190], RZ ;  /* 0x0000640006098a24 */ /* 0x004fc600078e02ff */
[----:B------:R-:W-:Y:S01]  /*1050*/  LOP3.LUT R219, R8, 0xfffffe00, R7, 0xf8, !PT ;  /* 0xfffffe0008db7812 */ /* 0x000fe200078ef807 */
[----:B------:R-:W-:Y:S01]  /*1060*/  @!P5 IMAD.X R6, RZ, RZ, R247, P2 ;  /* 0x000000ffff06d224 */ /* 0x000fe200010e06f7 */
[----:B------:R-:W-:Y:S01]  /*1070*/  @!P3 IADD3 R11, P2, R246, 0x40, RZ ;  /* 0x00000040f60bb810 */ /* 0x000fe20007f5e0ff */
[----:B------:R-:W-:Y:S01]  /*1080*/  @!P0 IMAD R19, R0, c[0x0][0x194], R9 ;  /* 0x0000650000138a24 */ /* 0x000fe200078e0209 */
[----:B------:R-:W-:Y:S01]  /*1090*/  @!P4 IADD3 R8, P6, R246, 0x30, RZ ;  /* 0x00000030f608c810 */ /* 0x000fe20007fde0ff */
[----:B------:R-:W-:Y:S02]  /*10a0*/  @!P5 IMAD R6, R6, c[0x0][0x190], RZ ;  /* 0x000064000606da24 */ /* 0x000fe400078e02ff */
[----:B------:R-:W-:Y:S02]  /*10b0*/  @!P1 IMAD R0, R247, c[0x0][0x190], RZ ;  /* 0x00006400f7009a24 */ /* 0x000fe400078e02ff */
[----:B------:R-:W-:Y:S02]  /*10c0*/  @!P5 IMAD R18, R12, c[0x0][0x194], R6 ;  /* 0x000065000c12da24 */ /* 0x000fe400078e0206 */
[----:B------:R-:W-:-:S02]  /*10d0*/  @!P1 IMAD R0, R246, c[0x0][0x194], R0 ;  /* 0x00006500f6009a24 */ /* 0x000fc400078e0200 */
        /* <DEDUP_REMOVED lines=10> */
[----:B------:R-:W-:Y:S01]  /*1180*/  @!P3 IMAD R20, R11, c[0x0][0x194], R10 ;  /* 0x000065000b14ba24 */ /* 0x000fe200078e020a */
[----:B------:R-:W-:Y:S01]  /*1190*/  @!P0 LEA R10, P6, R16, c[0x0][0x160], 0x1 ;  /* 0x00005800100a8a11 */ /* 0x000fe200078c08ff */
[----:B------:R-:W-:Y:S02]  /*11a0*/  @!P3 IMAD.MOV.U32 R6, RZ, RZ, R4 ;  /* 0x000000ffff06b224 */ /* 0x000fe400078e0004 */
[----:B------:R-:W-:-:S02]  /*11b0*/  @!P3 IMAD.MOV.U32 R7, RZ, RZ, R5 ;  /* 0x000000ffff07b224 */ /* 0x000fc400078e0005 */
[----:B------:R-:W-:Y:S01]  /*11c0*/  @!P0 IMAD.IADD R0, R17, 0x1, R19 ;  /* 0x0000000111008824 */ /* 0x000fe200078e0213 */
[----:B------:R-:W-:Y:S01]  /*11d0*/  @!P5 LEA.HI.X R19, R12, c[0x0][0x164], R13, 0x1, P2 ;  /* 0x000059000c13da11 */ /* 0x000fe200010f0c0d */
[----:B------:R-:W-:Y:S01]  /*11e0*/  @!P4 IMAD R9, R9, c[0x0][0x190], RZ ;  /* 0x000064000909ca24 */ /* 0x000fe200078e02ff */
[----:B------:R-:W-:Y:S01]  /*11f0*/  ISETP.GE.AND P2, PT, R28, UR20, PT ;  /* 0x000000141c007c0c */ /* 0x000fe2000bf46270 */
[----:B------:R-:W-:Y:S02]  /*1200*/  IMAD.SHL.U32 R219, R219, 0x2, RZ ;  /* 0x00000002dbdb7824 */ /* 0x000fe400078e00ff */
[----:B------:R-:W-:Y:S01]  /*1210*/  @!P3 IMAD.WIDE.U32 R6, R11, c[0x0][0x190], R6 ;  /* 0x000064000b06ba25 */ /* 0x000fe200078e0006 */
[----:B------:R-:W-:Y:S02]  /*1220*/  @!P0 LEA.HI.X R11, R16, c[0x0][0x164], R0, 0x1, P6 ;  /* 0x00005900100b8a11 */ /* 0x000fe400030f0c00 */
[----:B------:R-:W-:Y:S01]  /*1230*/  @!PT LDS RZ, [RZ] ;  /* 0x00000000fffff984 */ /* 0x000fe20000000800 */
[----:B------:R-:W-:Y:S01]  /*1240*/  @!PT LDS RZ, [RZ] ;  /* 0x00000000fffff984 */ /* 0x000fe20000000800 */
[----:B------:R-:W-:Y:S01]  /*1250*/  @!PT LDS RZ, [RZ] ;  /* 0x00000000fffff984 */ /* 0x000fe20000000800 */
[----:B------:R1:W-:Y:S01]  /*1260*/  @!P1 LDGSTS.E.BYPASS.LTC128B.128 [R219], [R14.64] ;  /* 0x000000000edb9fae */ /* 0x0003e2000b901d5a */
[----:B------:R-:W-:Y:S01]  /*1270*/  @!P4 IMAD R21, R8, c[0x0][0x194], R9 ;  /* 0x000065000815ca24 */ /* 0x000fe200078e0209 */
[----:B------:R-:W-:Y:S01]  /*1280*/  @!P3 LEA R16, P6, R6, c[0x0][0x160], 0x1 ;  /* 0x000058000610ba11 */ /* 0x000fe200078c08ff */
[----:B------:R-:W-:Y:S01]  /*1290*/  @!P4 IMAD.WIDE.U32 R8, R8, c[0x0][0x190], R4 ;  /* 0x000064000808ca25 */ /* 0x000fe200078e0004 */
[----:B------:R1:W-:Y:S01]  /*12a0*/  @!P1 LDGSTS.E.BYPASS.LTC128B.128 [R219+0x4000], [R14.64+0x80] ;  /* 0x040000800edb9fae */ /* 0x0003e2000b901d5a */
[----:B------:R-:W-:-:S02]  /*12b0*/  ISETP.GE.AND P1, PT, R27, UR20, PT ;  /* 0x000000141b007c0c */ /* 0x000fc4000bf26270 */
[----:B------:R-:W-:Y:S01]  /*12c0*/  @!P4 IMAD.IADD R0, R9, 0x1, R21 ;  /* 0x000000010900c824 */ /* 0x000fe200078e0215 */
[----:B------:R2:W-:Y:S01]  /*12d0*/  @!P0 LDGSTS.E.BYPASS.LTC128B.128 [R219+0x800], [R10.64] ;  /* 0x008000000adb8fae */ /* 0x0005e2000b901d5a */
[----:B------:R-:W-:-:S03]  /*12e0*/  @!P3 IMAD.IADD R7, R7, 0x1, R20 ;  /* 0x000000010707b824 */ /* 0x000fc600078e0214 */
[----:B------:R2:W-:Y:S02]  /*12f0*/  @!P0 LDGSTS.E.BYPASS.LTC128B.128 [R219+0x4800], [R10.64+0x80] ;  /* 0x048000800adb8fae */ /* 0x0005e4000b901d5a */
[----:B------:R-:W-:Y:S02]  /*1300*/  @!P3 LEA.HI.X R17, R6, c[0x0][0x164], R7, 0x1, P6 ;  /* 0x000059000611ba11 */ /* 0x000fe400030f0c07 */
[----:B------:R3:W-:Y:S04]  /*1310*/  @!P5 LDGSTS.E.BYPASS.LTC128B.128 [R219+0x1000], [R18.64] ;  /* 0x0100000012dbdfae */ /* 0x0007e8000b901d5a */
[----:B------:R3:W-:Y:S01]  /*1320*/  @!P5 LDGSTS.E.BYPASS.LTC128B.128 [R219+0x5000], [R18.64+0x80] ;  /* 0x0500008012dbdfae */ /* 0x0007e2000b901d5a */
[----:B------:R-:W-:Y:S02]  /*1330*/  ISETP.GE.AND P5, PT, R23, UR6, PT ;  /* 0x0000000617007c0c */ /* 0x000fe4000bfa6270 */
[----:B-1----:R-:W-:-:S04]  /*1340*/  @!P4 LEA R14, P0, R8, c[0x0][0x160], 0x1 ;  /* 0x00005800080eca11 */ /* 0x002fc800078008ff */
[----:B------:R-:W-:Y:S02]  /*1350*/  @!P4 LEA.HI.X R15, R8, c[0x0][0x164], R0, 0x1, P0 ;  /* 0x00005900080fca11 */ /* 0x000fe400000f0c00 */
[----:B------:R-:W-:Y:S02]  /*1360*/  @!P2 IADD3 R8, P6, R246, 0x50, RZ ;  /* 0x00000050f608a810 */ /* 0x000fe40007fde0ff */
[----:B--2---:R-:W-:Y:S01]  /*1370*/  IADD3 R10, R2, 0x70, RZ ;  /* 0x00000070020a7810 */ /* 0x004fe20007ffe0ff */
[----:B------:R1:W-:Y:S02]  /*1380*/  @!P4 LDGSTS.E.BYPASS.LTC128B.128 [R219+0x1800], [R14.64] ;  /* 0x018000000edbcfae */ /* 0x0003e4000b901d5a */
[--C-:B------:R-:W-:Y:S01]  /*1390*/  @!P2 IMAD.X R0, RZ, RZ, R247.reuse, P6 ;  /* 0x000000ffff00a224 */ /* 0x100fe200030e06f7 */
[----:B------:R-:W-:Y:S01]  /*13a0*/  ISETP.GE.AND P0, PT, R10, UR20, PT ;  /* 0x000000140a007c0c */ /* 0x000fe2000bf06270 */
[----:B------:R2:W-:Y:S01]  /*13b0*/  STL [R1+0x30], R10 ;  /* 0x0000300a01007387 */ /* 0x0005e20000100800 */
[----:B------:R-:W-:Y:S01]  /*13c0*/  @!P1 IADD3 R6, P6, R246, 0x60, RZ ;  /* 0x00000060f6069810 */ /* 0x000fe20007fde0ff */
[----:B------:R-:W-:Y:S01]  /*13d0*/  @!P2 IMAD R9, R0, c[0x0][0x190], RZ ;  /* 0x000064000009aa24 */ /* 0x000fe200078e02ff */
[----:B---3--:R-:W-:Y:S01]  /*13e0*/  SHF.R.S32.HI R18, RZ, 0x1f, R22 ;  /* 0x0000001fff127819 */ /* 0x008fe20000011416 */
[----:B------:R1:W-:Y:S01]  /*13f0*/  @!P4 LDGSTS.E.BYPASS.LTC128B.128 [R219+0x5800], [R14.64+0x80] ;  /* 0x058000800edbcfae */ /* 0x0003e2000b901d5a */
[----:B------:R-:W-:Y:S01]  /*1400*/  ISETP.GE.AND P4, PT, R23, UR6, PT ;  /* 0x0000000617007c0c */ /* 0x000fe2000bf86270 */
[----:B------:R-:W-:-:S02]  /*1410*/  @!P1 IMAD.X R7, RZ, RZ, R247, P6 ;  /* 0x000000ffff079224 */ /* 0x000fc400030e06f7 */
[C---:B------:R-:W-:Y:S01]  /*1420*/  @!P2 IMAD R11, R8.reuse, c[0x0][0x194], R9 ;  /* 0x00006500080baa24 */ /* 0x040fe200078e0209 */
[----:B------:R3:W-:Y:S01]  /*1430*/  @!P3 LDGSTS.E.BYPASS.LTC128B.128 [R219+0x2000], [R16.64] ;  /* 0x0200000010dbbfae */ /* 0x0007e2000b901d5a */
[----:B------:R-:W-:-:S03]  /*1440*/  @!P2 IMAD.WIDE.U32 R8, R8, c[0x0][0x190], R4 ;  /* 0x000064000808aa25 */ /* 0x000fc600078e0004 */
[----:B------:R3:W-:Y:S01]  /*1450*/  @!P3 LDGSTS.E.BYPASS.LTC128B.128 [R219+0x6000], [R16.64+0x80] ;  /* 0x0600008010dbbfae */ /* 0x0007e2000b901d5a */
[----:B------:R-:W-:-:S04]  /*1460*/  @!P1 IMAD R7, R7, c[0x0][0x190], RZ ;  /* 0x0000640007079a24 */ /* 0x000fc800078e02ff */
[C---:B------:R-:W-:Y:S02]  /*1470*/  @!P1 IMAD R13, R6.reuse, c[0x0][0x194], R7 ;  /* 0x00006500060d9a24 */ /* 0x040fe400078e0207 */
[----:B------:R-:W-:Y:S01]  /*1480*/  @!P1 IMAD.WIDE.U32 R6, R6, c[0x0][0x190], R4 ;  /* 0x0000640006069a25 */ /* 0x000fe200078e0004 */
[----:B--2---:R-:W-:-:S05]  /*1490*/  @!P0 IADD3 R10, P6, R246, 0x70, RZ ;  /* 0x00000070f60a8810 */ /* 0x004fca0007fde0ff */
[----:B------:R-:W-:Y:S01]  /*14a0*/  @!P0 IMAD.X R0, RZ, RZ, R247, P6 ;  /* 0x000000ffff008224 */ /* 0x000fe200030e06f7 */
[----:B------:R-:W-:Y:S01]  /*14b0*/  @!P2 LEA R20, P6, R8, c[0x0][0x160], 0x1 ;  /* 0x000058000814aa11 */ /* 0x000fe200078c08ff */
[----:B------:R-:W-:Y:S01]  /*14c0*/  @!P0 IMAD.WIDE.U32 R4, R10, c[0x0][0x190], R4 ;  /* 0x000064000a048a25 */ /* 0x000fe200078e0004 */
[----:B-1----:R-:W-:-:S03]  /*14d0*/  LEA.HI R15, R24, R88, RZ, 0x4 ;  /* 0x00000058180f7211 */ /* 0x002fc600078f20ff */
[----:B------:R-:W-:Y:S01]  /*14e0*/  @!P0 IMAD R12, R0, c[0x0][0x190], RZ ;  /* 0x00006400000c8a24 */ /* 0x000fe200078e02ff */
[----:B------:R-:W-:Y:S01]  /*14f0*/  SHF.R.S32.HI R14, RZ, 0x4, R15 ;  /* 0x00000004ff0e7819 */ /* 0x000fe2000001140f */
[----:B------:R-:W-:Y:S02]  /*1500*/  @!P2 IMAD.IADD R0, R9, 0x1, R11 ;  /* 0x000000010900a824 */ /* 0x000fe400078e020b */
[----:B------:R-:W-:-:S03]  /*1510*/  @!P0 IMAD R9, R10, c[0x0][0x194], R12 ;  /* 0x000065000a098a24 */ /* 0x000fc600078e020c */
[----:B------:R-:W-:Y:S01]  /*1520*/  @!P2 LEA.HI.X R21, R8, c[0x0][0x164], R0, 0x1, P6 ;  /* 0x000059000815aa11 */ /* 0x000fe200030f0c00 */
[----:B------:R-:W-:Y:S01]  /*1530*/  @!P1 IMAD.IADD R0, R7, 0x1, R13 ;  /* 0x0000000107009824 */ /* 0x000fe200078e020d */
[----:B------:R-:W-:-:S03]  /*1540*/  @!P1 LEA R12, P6, R6, c[0x0][0x160], 0x1 ;  /* 0x00005800060c9a11 */ /* 0x000fc600078c08ff */
[----:B------:R1:W-:Y:S01]  /*1550*/  @!P2 LDGSTS.E.BYPASS.LTC128B.128 [R219+0x2800], [R20.64] ;  /* 0x0280000014dbafae */ /* 0x0003e2000b901d5a */
[----:B------:R-:W-:Y:S01]  /*1560*/  @!P1 LEA.HI.X R13, R6, c[0x0][0x164], R0, 0x1, P6 ;  /* 0x00005900060d9a11 */ /* 0x000fe200030f0c00 */
[----:B------:R-:W-:Y:S01]  /*1570*/  @!P0 IMAD.IADD R0, R5, 0x1, R9 ;  /* 0x0000000105008824 */ /* 0x000fe200078e0209 */
[----:B------:R-:W-:Y:S01]  /*1580*/  @!P0 LEA R10, P6, R4, c[0x0][0x160], 0x1 ;  /* 0x00005800040a8a11 */ /* 0x000fe200078c08ff */
[----:B------:R-:W-:Y:S01]  /*1590*/  IMAD.WIDE.U32 R6, R2, c[0x0][0x1a0], R30 ;  /* 0x0000680002067a25 */ /* 0x000fe200078e001e */
[----:B------:R-:W-:Y:S01]  /*15a0*/  LOP3.LUT R9, R15, 0xfffffff0, RZ, 0xc0, !PT ;  /* 0xfffffff00f097812 */ /* 0x000fe200078ec0ff */
[----:B------:R1:W-:Y:S01]  /*15b0*/  @!P2 LDGSTS.E.BYPASS.LTC128B.128 [R219+0x6800], [R20.64+0x80] ;  /* 0x0680008014dbafae */ /* 0x0003e2000b901d5a */
[----:B------:R-:W-:Y:S01]  /*15c0*/  @!P0 LEA.HI.X R11, R4, c[0x0][0x164], R0, 0x1, P6 ;  /* 0x00005900040b8a11 */ /* 0x000fe200030f0c00 */
[C---:B------:R-:W-:Y:S01]  /*15d0*/  IMAD R0, R3.reuse, c[0x0][0x198], RZ ;  /* 0x0000660003007a24 */ /* 0x040fe200078e02ff */
[C---:B------:R-:W-:Y:S01]  /*15e0*/  ISETP.GE.AND P2, PT, R2.reuse, UR6, PT ;  /* 0x0000000602007c0c */ /* 0x040fe2000bf46270 */
[C---:B------:R-:W-:Y:S01]  /*15f0*/  IMAD.WIDE.U32 R4, R2.reuse, c[0x0][0x198], R30 ;  /* 0x0000660002047a25 */ /* 0x040fe200078e001e */
[----:B------:R2:W-:Y:S03]  /*1600*/  @!P1 LDGSTS.E.BYPASS.LTC128B.128 [R219+0x3000], [R12.64] ;  /* 0x030000000cdb9fae */ /* 0x0005e6000b901d5a */
[----:B------:R-:W-:Y:S01]  /*1610*/  IMAD R0, R2, c[0x0][0x19c], R0 ;  /* 0x0000670002007a24 */ /* 0x000fe200078e0200 */
[----:B------:R-:W-:Y:S01]  /*1620*/  IADD3 R4, P6, R4, UR16, RZ ;  /* 0x0000001004047c10 */ /* 0x000fe2000ffde0ff */
[----:B------:R-:W-:Y:S01]  /*1630*/  IMAD R3, R3, c[0x0][0x1a0], RZ ;  /* 0x0000680003037a24 */ /* 0x000fe200078e02ff */
[----:B------:R2:W-:Y:S02]  /*1640*/  @!P1 LDGSTS.E.BYPASS.LTC128B.128 [R219+0x7000], [R12.64+0x80] ;  /* 0x070000800cdb9fae */ /* 0x0005e4000b901d5a */
[----:B------:R-:W-:Y:S01]  /*1650*/  IADD3.X R5, R5, UR7, R0, P6, !PT ;  /* 0x0000000705057c10 */ /* 0x000fe2000b7fe400 */
[----:B------:R-:W-:Y:S01]  /*1660*/  IMAD R0, R18, c[0x0][0x1b0], RZ ;  /* 0x00006c0012007a24 */ /* 0x000fe200078e02ff */
[C---:B------:R-:W-:Y:S01]  /*1670*/  ISETP.GE.AND P6, PT, R2.reuse, UR6, PT ;  /* 0x0000000602007c0c */ /* 0x040fe2000bfc6270 */
[----:B------:R-:W-:Y:S01]  /*1680*/  USHF.R.S32.HI UR7, URZ, 0x1f, UR10 ;  /* 0x0000001f3f077899 */ /* 0x000fe2000801140a */
[----:B------:R-:W-:Y:S01]  /*1690*/  IMAD R3, R2, c[0x0][0x1a4], R3 ;  /* 0x0000690002037a24 */ /* 0x000fe200078e0203 */
[----:B------:R4:W-:Y:S01]  /*16a0*/  @!P0 LDGSTS.E.BYPASS.LTC128B.128 [R219+0x3800], [R10.64] ;  /* 0x038000000adb8fae */ /* 0x0009e2000b901d5a */
[C---:B------:R-:W-:Y:S01]  /*16b0*/  IMAD R8, R22.reuse, c[0x0][0x1b4], R0 ;  /* 0x00006d0016087a24 */ /* 0x040fe200078e0200 */
[----:B------:R-:W-:Y:S01]  /*16c0*/  UIMAD UR11, UR7, UR22, UR11 ;  /* 0x00000016070b72a4 */ /* 0x000fe2000f8e020b */
[----:B------:R-:W-:Y:S01]  /*16d0*/  IMAD.WIDE.U32 R28, R22, c[0x0][0x1b0], R4 ;  /* 0x00006c00161c7a25 */ /* 0x000fe200078e0004 */
[----:B------:R4:W-:Y:S03]  /*16e0*/  @!P0 LDGSTS.E.BYPASS.LTC128B.128 [R219+0x7800], [R10.64+0x80] ;  /* 0x078000800adb8fae */ /* 0x0009e6000b901d5a */
[----:B------:R-:W-:Y:S01]  /*16f0*/  IMAD.IADD R91, R29, 0x1, R8 ;  /* 0x000000011d5b7824 */ /* 0x000fe200078e0208 */
[----:B------:R-:W-:Y:S01]  /*1700*/  IADD3 R8, P3, R6, UR18, RZ ;  /* 0x0000001206087c10 */ /* 0x000fe2000ff7e0ff */
[----:B------:R-:W-:Y:S01]  /*1710*/  IMAD.MOV.U32 R90, RZ, RZ, R28 ;  /* 0x000000ffff5a7224 */ /* 0x000fe200078e001c */
[----:B------:R5:W-:Y:S01]  /*1720*/  STL.64 [R1+0x10], R28 ;  /* 0x0000101c01007387 */ /* 0x000be20000100a00 */
[----:B------:R-:W-:Y:S01]  /*1730*/  IMAD.IADD R0, R88, 0x1, -R9 ;  /* 0x0000000158007824 */ /* 0x000fe200078e0a09 */
[----:B------:R-:W-:Y:S01]  /*1740*/  IADD3.X R9, R7, UR15, R3, P3, !PT ;  /* 0x0000000f07097c10 */ /* 0x000fe20009ffe403 */
[----:B------:R-:W-:Y:S01]  /*1750*/  IMAD.WIDE.U32 R4, R86, UR22, R90 ;  /* 0x0000001656047c25 */ /* 0x000fe2000f8e005a */
[----:B------:R-:W-:Y:S01]  /*1760*/  LEA.HI R7, R15, R14, RZ, 0x1 ;  /* 0x0000000e0f077211 */ /* 0x000fe200078f08ff */
[----:B------:R-:W-:Y:S01]  /*1770*/  UIMAD.WIDE.U32 UR14, UR10, UR4, URZ ;  /* 0x000000040a0e72a5 */ /* 0x000fe2000f8e003f */
[----:B---3--:R-:W-:Y:S01]  /*1780*/  SHF.R.S32.HI R17, RZ, 0x1f, R0 ;  /* 0x0000001fff117819 */ /* 0x008fe20000011400 */
[----:B------:R-:W-:Y:S01]  /*1790*/  UIMAD UR4, UR7, UR4, URZ ;  /* 0x00000004070472a4 */ /* 0x000fe2000f8e023f */
[----:B------:R-:W-:Y:S01]  /*17a0*/  IADD3 R3, R5, UR11, RZ ;  /* 0x0000000b05037c10 */ /* 0x000fe2000fffe0ff */
[----:B------:R-:W-:Y:S01]  /*17b0*/  STL.64 [R1], R90 ;  /* 0x0000005a01007387 */ /* 0x000fe20000100a00 */
[----:B------:R-:W-:Y:S01]  /*17c0*/  @!P6 LEA R6, P3, R4, c[0x0][0x168], 0x1 ;  /* 0x00005a000406ea11 */ /* 0x000fe200078608ff */
[----:B------:R-:W-:Y:S01]  /*17d0*/  UIMAD UR4, UR10, UR5, UR4 ;  /* 0x000000050a0472a4 */ /* 0x000fe2000f8e0204 */
[----:B------:R-:W-:-:S02]  /*17e0*/  LOP3.LUT R15, R7, 0xfffffffe, RZ, 0xc0, !PT ;  /* 0xfffffffe070f7812 */ /* 0x000fc400078ec0ff */
[C---:B------:R-:W-:Y:S01]  /*17f0*/  @!P6 LEA.HI.X R7, R4.reuse, c[0x0][0x16c], R3, 0x1, P3 ;  /* 0x00005b000407ea11 */ /* 0x040fe200018f0c03 */
[----:B------:R-:W-:Y:S01]  /*1800*/  UIADD3 UR4, UR15, UR4, URZ ;  /* 0x000000040f047290 */ /* 0x000fe2000fffe03f */
[----:B------:R-:W-:Y:S01]  /*1810*/  @!P5 IADD3 R5, P3, R4, UR12, RZ ;  /* 0x0000000c0405dc10 */ /* 0x000fe2000ff7e0ff */
[----:B------:R-:W-:Y:S01]  /*1820*/  IMAD.IADD R15, R14, 0x1, -R15 ;  /* 0x000000010e0f7824 */ /* 0x000fe200078e0a0f */
[----:B------:R-:W-:Y:S01]  /*1830*/  LEA.HI R17, R17, R0, RZ, 0x3 ;  /* 0x0000000011117211 */ /* 0x000fe200078f18ff */
[----:B------:R3:W-:Y:S01]  /*1840*/  @!P6 LDGSTS.E.BYPASS.LTC128B.128 [R219+0x8000], [R6.64] ;  /* 0x0800000006dbefae */ /* 0x0007e2000b901d5a */
[----:B------:R-:W-:Y:S01]  /*1850*/  @!P5 IADD3.X R3, R3, UR8, RZ, P3, !PT ;  /* 0x000000080303dc10 */ /* 0x000fe20009ffe4ff */
[----:B------:R-:W-:Y:S01]  /*1860*/  IMAD R14, R18, c[0x0][0x1b8], RZ ;  /* 0x00006e00120e7a24 */ /* 0x000fe200078e02ff */
[----:B------:R-:W-:Y:S01]  /*1870*/  @!P5 LEA R4, P3, R5, c[0x0][0x168], 0x1 ;  /* 0x00005a000504da11 */ /* 0x000fe200078608ff */
[----:B------:R3:W-:Y:S01]  /*1880*/  @!P6 LDGSTS.E.BYPASS.LTC128B.128 [R219+0x9000], [R6.64+0x80] ;  /* 0x0900008006dbefae */ /* 0x0007e2000b901d5a */
[----:B------:R-:W-:Y:S01]  /*1890*/  LOP3.LUT R16, R17, 0xfffffff8, RZ, 0xc0, !PT ;  /* 0xfffffff811107812 */ /* 0x000fe200078ec0ff */
[----:B------:R-:W-:Y:S01]  /*18a0*/  IMAD R14, R22, c[0x0][0x1bc], R14 ;  /* 0x00006f00160e7a24 */ /* 0x000fe200078e020e */
[----:B------:R-:W-:Y:S01]  /*18b0*/  @!P5 LEA.HI.X R5, R5, c[0x0][0x16c], R3, 0x1, P3 ;  /* 0x00005b000505da11 */ /* 0x000fe200018f0c03 */
[----:B------:R-:W-:-:S02]  /*18c0*/  IMAD.SHL.U32 R3, R2, 0x8, RZ ;  /* 0x0000000802037824 */ /* 0x000fc400078e00ff */
[----:B------:R-:W-:Y:S02]  /*18d0*/  IMAD.IADD R24, R0, 0x1, -R16 ;  /* 0x0000000100187824 */ /* 0x000fe400078e0a10 */
[----:B------:R1:W-:Y:S01]  /*18e0*/  @!P5 LDGSTS.E.BYPASS.LTC128B.128 [R219+0x8800], [R4.64] ;  /* 0x0880000004dbdfae */ /* 0x0003e2000b901d5a */
[----:B------:R-:W-:Y:S02]  /*18f0*/  IMAD.SHL.U32 R0, R25, 0x40, RZ ;  /* 0x0000004019007824 */ /* 0x000fe400078e00ff */
[----:B------:R-:W-:Y:S01]  /*1900*/  IMAD.SHL.U32 R2, R24, 0x40, RZ ;  /* 0x0000004018027824 */ /* 0x000fe200078e00ff */
[----:B------:R1:W-:Y:S01]  /*1910*/  @!P5 LDGSTS.E.BYPASS.LTC128B.128 [R219+0x9800], [R4.64+0x80] ;  /* 0x0980008004dbdfae */ /* 0x0003e2000b901d5a */
[----:B-----5:R-:W-:Y:S01]  /*1920*/  IMAD.WIDE.U32 R28, R22, c[0x0][0x1b8], R8 ;  /* 0x00006e00161c7a25 */ /* 0x020fe200078e0008 */
[----:B------:R-:W-:Y:S02]  /*1930*/  LOP3.LUT R0, R0, 0x1c0, RZ, 0xc0, !PT ;  /* 0x000001c000007812 */ /* 0x000fe400078ec0ff */
[----:B------:R-:W0:Y:S01]  /*1940*/  LDGDEPBAR ;  /* 0x00000000000079af */ /* 0x000e220000000000 */
[----:B------:R-:W-:Y:S01]  /*1950*/  LOP3.LUT R2, R2, 0x1c0, RZ, 0xc0, !PT ;  /* 0x000001c002027812 */ /* 0x000fe200078ec0ff */
[----:B------:R-:W-:-:S02]  /*1960*/  IMAD.U32 R8, RZ, RZ, UR14 ;  /* 0x0000000eff087e24 */ /* 0x000fc4000f8e00ff */
[----:B------:R-:W-:Y:S01]  /*1970*/  IMAD.U32 R9, RZ, RZ, UR15 ;  /* 0x0000000fff097e24 */ /* 0x000fe2000f8e00ff */
[----:B------:R-:W-:Y:S01]  /*1980*/  STL.64 [R1+0x8], R28 ;  /* 0x0000081c01007387 */ /* 0x000fe20000100a00 */
[----:B------:R-:W-:Y:S01]  /*1990*/  IMAD.IADD R252, R29, 0x1, R14 ;  /* 0x000000011dfc7824 */ /* 0x000fe200078e020e */
[----:B---3--:R-:W-:Y:S01]  /*19a0*/  LOP3.LUT R6, R0, 0x8, R3, 0xf8, !PT ;  /* 0x0000000800067812 */ /* 0x008fe200078ef803 */
[----:B------:R-:W-:Y:S01]  /*19b0*/  @!P4 IMAD.MOV.U32 R7, RZ, RZ, c[0x0][0x1a4] ;  /* 0x00006900ff07c624 */ /* 0x000fe200078e00ff */
[----:B------:R-:W-:Y:S02]  /*19c0*/  SHF.R.U32.HI R3, RZ, 0x3, R0 ;  /* 0x00000003ff037819 */ /* 0x000fe40000011600 */
[----:B------:R-:W-:Y:S02]  /*19d0*/  LEA R0, P0, R8, R28, 0x5 ;  /* 0x0000001c08007211 */ /* 0x000fe400078028ff */
[----:B------:R-:W-:Y:S01]  /*19e0*/  LOP3.LUT R9, R6, R3, RZ, 0x3c, !PT ;  /* 0x0000000306097212 */ /* 0x000fe200078e3cff */
[----:B------:R-:W-:Y:S01]  /*19f0*/  @!P4 IMAD.MOV.U32 R3, RZ, RZ, c[0x0][0x1a0] ;  /* 0x00006800ff03c624 */ /* 0x000fe200078e00ff */
[----:B------:R-:W-:Y:S01]  /*1a00*/  @!P2 LEA R6, P1, R0, c[0x0][0x170], 0x1 ;  /* 0x00005c000006aa11 */ /* 0x000fe200078208ff */
[----:B-1----:R-:W-:Y:S01]  /*1a10*/  IMAD.SHL.U32 R4, R15, 0x8, RZ ;  /* 0x000000080f047824 */ /* 0x002fe200078e00ff */
[----:B------:R-:W-:-:S04]  /*1a20*/  DEPBAR.LE SB0, 0x0 ;  /* 0x000080000000791a */ /* 0x000fc80000000000 */
[----:B------:R-:W-:Y:S01]  /*1a30*/  BAR.SYNC.DEFER_BLOCKING 0x0 ;  /* 0x0000000000007b1d */ /* 0x000fe20000010000 */
[----:B------:R-:W-:Y:S01]  /*1a40*/  LOP3.LUT R4, R2, 0x8, R4, 0xf8, !PT ;  /* 0x0000000802047812 */ /* 0x000fe200078ef804 */
[----:B------:R-:W-:Y:S01]  /*1a50*/  IMAD.U32 R5, RZ, RZ, UR4 ;  /* 0x00000004ff057e24 */ /* 0x000fe2000f8e00ff */
[----:B------:R-:W-:-:S04]  /*1a60*/  SHF.R.U32.HI R2, RZ, 0x3, R2 ;  /* 0x00000003ff027819 */ /* 0x000fc80000011602 */
[----:B------:R-:W-:Y:S01]  /*1a70*/  LOP3.LUT R85, R4, R2, RZ, 0x3c, !PT ;  /* 0x0000000204557212 */ /* 0x000fe200078e3cff */
[----:B------:R-:W-:Y:S01]  /*1a80*/  IMAD.SHL.U32 R4, R17, 0x40, RZ ;  /* 0x0000004011047824 */ /* 0x000fe200078e00ff */
[----:B------:R-:W-:Y:S02]  /*1a90*/  LEA.HI.X R2, R8, R252, R5, 0x5, P0 ;  /* 0x000000fc08027211 */ /* 0x000fe400000f2c05 */
[C---:B------:R-:W-:Y:S02]  /*1aa0*/  @!P4 LEA R5, P0, R3.reuse, R0, 0x4 ;  /* 0x000000000305c211 */ /* 0x040fe400078020ff */
[----:B------:R-:W-:Y:S02]  /*1ab0*/  LOP3.LUT R84, R4, 0xfffffe00, RZ, 0xc0, !PT ;  /* 0xfffffe0004547812 */ /* 0x000fe400078ec0ff */
[----:B------:R-:W-:Y:S02]  /*1ac0*/  @!P4 LEA.HI.X R3, R3, R2, R7, 0x4, P0 ;  /* 0x000000020303c211 */ /* 0x000fe400000f2407 */
[----:B------:R-:W-:Y:S01]  /*1ad0*/  @!P2 LEA.HI.X R7, R0, c[0x0][0x174], R2, 0x1, P1 ;  /* 0x00005d000007aa11 */ /* 0x000fe200008f0c02 */
[----:B------:R-:W-:Y:S01]  /*1ae0*/  IMAD R2, R87, 0x400, R84 ;  /* 0x0000040057027824 */ /* 0x000fe200078e0254 */
[----:B------:R-:W-:Y:S01]  /*1af0*/  @!P4 LEA R4, P0, R5, c[0x0][0x170], 0x1 ;  /* 0x00005c000504ca11 */ /* 0x000fe200078008ff */
[----:B------:R-:W-:-:S02]  /*1b00*/  IMAD R0, R15, 0x200, R9 ;  /* 0x000002000f007824 */ /* 0x000fc400078e0209 */
[----:B------:R-:W-:Y:S01]  /*1b10*/  IMAD.IADD R2, R85, 0x1, R2 ;  /* 0x0000000155027824 */ /* 0x000fe200078e0202 */
[----:B------:R-:W-:Y:S01]  /*1b20*/  @!P4 LEA.HI.X R5, R5, c[0x0][0x174], R3, 0x1, P0 ;  /* 0x00005d000505ca11 */ /* 0x000fe200000f0c03 */
[----:B------:R-:W-:Y:S01]  /*1b30*/  @P2 STS.128 [R219+0xa000], RZ ;  /* 0x00a000ffdb002388 */ /* 0x000fe20000000c00 */
[----:B------:R-:W-:Y:S02]  /*1b40*/  IMAD.SHL.U32 R204, R0, 0x2, RZ ;  /* 0x0000000200cc7824 */ /* 0x000fe400078e00ff */
[----:B------:R-:W-:Y:S01]  /*1b50*/  IMAD.SHL.U32 R206, R2, 0x2, RZ ;  /* 0x0000000202ce7824 */ /* 0x000fe200078e00ff */
[----:B------:R-:W-:Y:S01]  /*1b60*/  @P2 STS.128 [R219+0xb000], RZ ;  /* 0x00b000ffdb002388 */ /* 0x000fe20000000c00 */
[----:B------:R-:W-:Y:S01]  /*1b70*/  IMAD.MOV.U32 R3, RZ, RZ, 0x10 ;  /* 0x00000010ff037424 */ /* 0x000fe200078e00ff */
[C---:B------:R-:W-:Y:S01]  /*1b80*/  IADD3 R0, R204.reuse, 0x8000, RZ ;  /* 0x00008000cc007810 */ /* 0x040fe20007ffe0ff */
[----:B------:R-:W-:Y:S01]  /*1b90*/  IMAD.MOV.U32 R2, RZ, RZ, -0x20 ;  /* 0xffffffe0ff027424 */ /* 0x000fe200078e00ff */
[----:B------:R-:W-:Y:S01]  /*1ba0*/  @!PT LDS RZ, [RZ] ;  /* 0x00000000fffff984 */ /* 0x000fe20000000800 */
[----:B------:R-:W-:Y:S01]  /*1bb0*/  @!PT LDS RZ, [RZ] ;  /* 0x00000000fffff984 */ /* 0x000fe20000000800 */
[----:B------:R-:W-:Y:S01]  /*1bc0*/  @!PT LDS RZ, [RZ] ;  /* 0x00000000fffff984 */ /* 0x000fe20000000800 */
[----:B------:R1:W-:Y:S01]  /*1bd0*/  @!P2 LDGSTS.E.BYPASS.LTC128B.128 [R219+0xa000], [R6.64] ;  /* 0x0a00000006dbafae */ /* 0x0003e2000b901d5a */
[----:B------:R-:W-:-:S03]  /*1be0*/  IADD3 R215, R204, 0x8020, RZ ;  /* 0x00008020ccd77810 */ /* 0x000fc60007ffe0ff */
[----:B------:R1:W-:Y:S01]  /*1bf0*/  @!P2 LDGSTS.E.BYPASS.LTC128B.128 [R219+0xb000], [R6.64+0x80] ;  /* 0x0b00008006dbafae */ /* 0x0003e2000b901d5a */
[----:B------:R-:W-:-:S03]  /*1c00*/  R2P PR, R24, 0x6 ;  /* 0x0000000618007804 */ /* 0x000fc60000000000 */
[----:B------:R-:W-:Y:S02]  /*1c10*/  @P4 STS.128 [R219+0xa800], RZ ;  /* 0x00a800ffdb004388 */ /* 0x000fe40000000c00 */
[----:B------:R-:W-:Y:S02]  /*1c20*/  SEL R3, R3, 0xfffffff0, !P1 ;  /* 0xfffffff003037807 */ /* 0x000fe40004800000 */
[----:B------:R-:W-:Y:S01]  /*1c30*/  @P4 STS.128 [R219+0xb800], RZ ;  /* 0x00b800ffdb004388 */ /* 0x000fe20000000c00 */
[----:B------:R-:W-:Y:S02]  /*1c40*/  SEL R2, R2, 0x20, P2 ;  /* 0x0000002002027807 */ /* 0x000fe40001000000 */
[----:B------:R-:W-:Y:S01]  /*1c50*/  R2P PR, R25, 0x6 ;  /* 0x0000000619007804 */ /* 0x000fe20000000000 */
[----:B------:R-:W-:Y:S01]  /*1c60*/  @!PT LDS RZ, [RZ] ;  /* 0x00000000fffff984 */ /* 0x000fe20000000800 */
[----:B------:R-:W-:Y:S01]  /*1c70*/  @!PT LDS RZ, [RZ] ;  /* 0x00000000fffff984 */ /* 0x000fe20000000800 */
[----:B------:R-:W-:Y:S01]  /*1c80*/  @!PT LDS RZ, [RZ] ;  /* 0x00000000fffff984 */ /* 0x000fe20000000800 */
[----:B------:R1:W-:Y:S01]  /*1c90*/  @!P4 LDGSTS.E.BYPASS.LTC128B.128 [R219+0xa800], [R4.64] ;  /* 0x0a80000004dbcfae */ /* 0x0003e2000b901d5a */
[--C-:B------:R-:W-:Y:S02]  /*1ca0*/  IMAD R208, R3, 0x2, R206.reuse ;  /* 0x0000000203d07824 */ /* 0x100fe400078e02ce */
[C---:B------:R-:W-:Y:S01]  /*1cb0*/  IMAD R214, R2.reuse, 0x2, R206 ;  /* 0x0000000202d67824 */ /* 0x040fe200078e02ce */
[----:B------:R1:W-:Y:S01]  /*1cc0*/  @!P4 LDGSTS.E.BYPASS.LTC128B.128 [R219+0xb800], [R4.64+0x80] ;  /* 0x0b80008004dbcfae */ /* 0x0003e2000b901d5a */
[----:B------:R-:W-:-:S03]  /*1cd0*/  IMAD R213, R2, 0x2, R208 ;  /* 0x0000000202d57824 */ /* 0x000fc600078e02d0 */
[----:B------:R-:W-:Y:S04]  /*1ce0*/  LDSM.16.M88.4 R16, [R204+0x8000] ;  /* 0x00800000cc10783b */ /* 0x000fe80000000200 */
[----:B------:R-:W-:Y:S01]  /*1cf0*/  LDSM.16.M88.4 R20, [R204+0x8800] ;  /* 0x00880000cc14783b */ /* 0x000fe20000000200 */
[----:B------:R-:W-:Y:S01]  /*1d00*/  @P1 IADD3 R215, R0, -0x20, RZ ;  /* 0xffffffe000d71810 */ /* 0x000fe20007ffe0ff */
[----:B------:R-:W-:Y:S02]  /*1d10*/  IMAD.MOV.U32 R0, RZ, RZ, 0x40 ;  /* 0x00000040ff007424 */ /* 0x000fe400078e00ff */
[----:B--2---:R-:W2:Y:S01]  /*1d20*/  LDSM.16.M88.4 R12, [R206] ;  /* 0x00000000ce0c783b */ /* 0x004ea20000000200 */
[C---:B------:R-:W-:Y:S02]  /*1d30*/  IADD3 R218, R215.reuse, 0x800, RZ ;  /* 0x00000800d7da7810 */ /* 0x040fe40007ffe0ff */
[----:B------:R-:W-:Y:S01]  /*1d40*/  SEL R0, R0, 0xffffffc0, !P2 ;  /* 0xffffffc000007807 */ /* 0x000fe20005000000 */
[----:B------:R-:W-:Y:S01]  /*1d50*/  LDSM.16.M88.4 R28, [R215] ;  /* 0x00000000d71c783b */ /* 0x000fe20000000200 */
[----:B------:R-:W-:-:S02]  /*1d60*/  IADD3 R217, R215, 0x1000, RZ ;  /* 0x00001000d7d97810 */ /* 0x000fc40007ffe0ff */
[----:B------:R-:W-:Y:S01]  /*1d70*/  IADD3 R216, R215, 0x1800, RZ ;  /* 0x00001800d7d87810 */ /* 0x000fe20007ffe0ff */
[----:B----4-:R-:W-:Y:S01]  /*1d80*/  LDSM.16.M88.4 R8, [R208+0x2000] ;  /* 0x00200000d008783b */ /* 0x010fe20000000200 */
[----:B------:R-:W-:Y:S02]  /*1d90*/  IMAD.IADD R212, R204, 0x1, R0 ;  /* 0x00000001ccd47824 */ /* 0x000fe400078e0200 */
[----:B------:R-:W-:Y:S01]  /*1da0*/  IMAD.IADD R211, R0, 0x1, R215 ;  /* 0x0000000100d37824 */ /* 0x000fe200078e02d7 */
[----:B------:R-:W-:Y:S01]  /*1db0*/  LDSM.16.M88.4 R24, [R215+0x800] ;  /* 0x00080000d718783b */ /* 0x000fe20000000200 */
[----:B------:R-:W-:-:S03]  /*1dc0*/  IMAD.U32 R0, RZ, RZ, UR10 ;  /* 0x0000000aff007e24 */ /* 0x000fc6000f8e00ff */
[----:B-1----:R-:W1:Y:S04]  /*1dd0*/  LDSM.16.M88.4 R4, [R206+0x2000] ;  /* 0x00200000ce04783b */ /* 0x002e680000000200 */
[----:B------:R-:W-:Y:S04]  /*1de0*/  LDSM.16.M88.4 R36, [R212+0x8000] ;  /* 0x00800000d424783b */ /* 0x000fe80000000200 */
[----:B------:R-:W-:Y:S04]  /*1df0*/  LDSM.16.M88.4 R32, [R212+0x8800] ;  /* 0x00880000d420783b */ /* 0x000fe80000000200 */
[----:B------:R-:W0:Y:S01]  /*1e00*/  LDGDEPBAR ;  /* 0x00000000000079af */ /* 0x000e220000000000 */
[C---:B--2---:R-:W-:Y:S08]  /*1e10*/  HMMA.16816.F32.BF16 R64, R12.reuse, R16, RZ ;  /* 0x000000100c40723c */ /* 0x044ff000000418ff */
[----:B------:R-:W-:Y:S08]  /*1e20*/  HMMA.16816.F32.BF16 R68, R12, R18, RZ ;  /* 0x000000120c44723c */ /* 0x000ff000000418ff */
[C---:B-1----:R-:W-:Y:S08]  /*1e30*/  HMMA.16816.F32.BF16 R40, R4.reuse, R16, RZ ;  /* 0x000000100428723c */ /* 0x042ff000000418ff */
[C---:B------:R-:W-:Y:S01]  /*1e40*/  HMMA.16816.F32.BF16 R56, R4.reuse, R18, RZ ;  /* 0x000000120438723c */ /* 0x040fe200000418ff */
[----:B------:R-:W-:Y:S07]  /*1e50*/  LDSM.16.M88.4 R16, [R214+0x2000] ;  /* 0x00200000d610783b */ /* 0x000fee0000000200 */
[C---:B------:R-:W-:Y:S08]  /*1e60*/  HMMA.16816.F32.BF16 R48, R4.reuse, R20, RZ ;  /* 0x000000140430723c */ /* 0x040ff000000418ff */
[----:B------:R-:W-:Y:S01]  /*1e70*/  HMMA.16816.F32.BF16 R44, R4, R22, RZ ;  /* 0x00000016042c723c */ /* 0x000fe200000418ff */
[----:B------:R-:W1:Y:S07]  /*1e80*/  LDSM.16.M88.4 R4, [R208] ;  /* 0x00000000d004783b */ /* 0x000e6e0000000200 */
[C---:B------:R-:W-:Y:S08]  /*1e90*/  HMMA.16816.F32.BF16 R52, R12.reuse, R20, RZ ;  /* 0x000000140c34723c */ /* 0x040ff000000418ff */
[----:B------:R-:W-:Y:S01]  /*1ea0*/  HMMA.16816.F32.BF16 R60, R12, R22, RZ ;  /* 0x000000160c3c723c */ /* 0x000fe200000418ff */
[----:B------:R-:W2:Y:S07]  /*1eb0*/  LDSM.16.M88.4 R20, [R214] ;  /* 0x00000000d614783b */ /* 0x000eae0000000200 */
[C---:B------:R-:W-:Y:S08]  /*1ec0*/  HMMA.16816.F32.BF16 R76, R8.reuse, R30, R56 ;  /* 0x0000001e084c723c */ /* 0x040ff00000041838 */
[C---:B------:R-:W-:Y:S08]  /*1ed0*/  HMMA.16816.F32.BF16 R12, R8.reuse, R28, R40 ;  /* 0x0000001c080c723c */ /* 0x040ff00000041828 */
[C---:B------:R-:W-:Y:S08]  /*1ee0*/  HMMA.16816.F32.BF16 R72, R8.reuse, R24, R48 ;  /* 0x000000180848723c */ /* 0x040ff00000041830 */
[----:B------:R-:W-:Y:S01]  /*1ef0*/  HMMA.16816.F32.BF16 R44, R8, R26, R44 ;  /* 0x0000001a082c723c */ /* 0x000fe2000004182c */
[----:B------:R-:W-:Y:S07]  /*1f00*/  LDSM.16.M88.4 R8, [R213] ;  /* 0x00000000d508783b */ /* 0x000fee0000000200 */
[C---:B-1----:R-:W-:Y:S08]  /*1f10*/  HMMA.16816.F32.BF16 R56, R4.reuse, R28, R64 ;  /* 0x0000001c0438723c */ /* 0x042ff00000041840 */
[C---:B------:R-:W-:Y:S01]  /*1f20*/  HMMA.16816.F32.BF16 R40, R4.reuse, R30, R68 ;  /* 0x0000001e0428723c */ /* 0x040fe20000041844 */
[----:B------:R-:W1:Y:S07]  /*1f30*/  LDSM.16.M88.4 R28, [R211] ;  /* 0x00000000d31c783b */ /* 0x000e6e0000000200 */
[C---:B------:R-:W-:Y:S08]  /*1f40*/  HMMA.16816.F32.BF16 R48, R4.reuse, R24, R52 ;  /* 0x000000180430723c */ /* 0x040ff00000041834 */
[----:B------:R-:W-:Y:S01]  /*1f50*/  HMMA.16816.F32.BF16 R64, R4, R26, R60 ;  /* 0x0000001a0440723c */ /* 0x000fe2000004183c */
[----:B------:R-:W3:Y:S04]  /*1f60*/  LDSM.16.M88.4 R4, [R213+0x2000] ;  /* 0x00200000d504783b */ /* 0x000ee80000000200 */
[----:B------:R-:W-:Y:S03]  /*1f70*/  LDSM.16.M88.4 R24, [R206+0x4000] ;  /* 0x00400000ce18783b */ /* 0x000fe60000000200 */
[C---:B------:R-:W-:Y:S08]  /*1f80*/  HMMA.16816.F32.BF16 R68, R16.reuse, R38, R76 ;  /* 0x000000261044723c */ /* 0x040ff0000004184c */
[C---:B------:R-:W-:Y:S01]  /*1f90*/  HMMA.16816.F32.BF16 R60, R16.reuse, R36, R12 ;  /* 0x00000024103c723c */ /* 0x040fe2000004180c */
[----:B------:R-:W-:Y:S07]  /*1fa0*/  LDSM.16.M88.4 R12, [R206+0x6000] ;  /* 0x00600000ce0c783b */ /* 0x000fee0000000200 */
[C---:B------:R-:W-:Y:S08]  /*1fb0*/  HMMA.16816.F32.BF16 R72, R16.reuse, R32, R72 ;  /* 0x000000201048723c */ /* 0x040ff00000041848 */
[----:B------:R-:W-:Y:S01]  /*1fc0*/  HMMA.16816.F32.BF16 R76, R16, R34, R44 ;  /* 0x00000022104c723c */ /* 0x000fe2000004182c */
[----:B------:R-:W4:Y:S04]  /*1fd0*/  LDSM.16.M88.4 R16, [R211+0x800] ;  /* 0x00080000d310783b */ /* 0x000f280000000200 */
[----:B------:R-:W-:Y:S03]  /*1fe0*/  LDSM.16.M88.4 R44, [R204+0x9800] ;  /* 0x00980000cc2c783b */ /* 0x000fe60000000200 */
[C---:B--2---:R-:W-:Y:S08]  /*1ff0*/  HMMA.16816.F32.BF16 R56, R20.reuse, R36, R56 ;  /* 0x000000241438723c */ /* 0x044ff00000041838 */
[C---:B------:R-:W-:Y:S01]  /*2000*/  HMMA.16816.F32.BF16 R52, R20.reuse, R38, R40 ;  /* 0x000000261434723c */ /* 0x040fe20000041828 */
[----:B------:R-:W2:Y:S07]  /*2010*/  LDSM.16.M88.4 R40, [R204+0x9000] ;  /* 0x00900000cc28783b */ /* 0x000eae0000000200 */
[C---:B------:R-:W-:Y:S08]  /*2020*/  HMMA.16816.F32.BF16 R36, R20.reuse, R32, R48 ;  /* 0x000000201424723c */ /* 0x040ff00000041830 */
[----:B------:R-:W-:Y:S08]  /*2030*/  HMMA.16816.F32.BF16 R20, R20, R34, R64 ;  /* 0x000000221414723c */ /* 0x000ff00000041840 */
[----:B-1----:R-:W-:Y:S08]  /*2040*/  HMMA.16816.F32.BF16 R32, R8, R28, R56 ;  /* 0x0000001c0820723c */ /* 0x002ff00000041838 */
[C---:B---3--:R-:W-:Y:S08]  /*2050*/  HMMA.16816.F32.BF16 R68, R4.reuse, R30, R68 ;  /* 0x0000001e0444723c */ /* 0x048ff00000041844 */
[C---:B------:R-:W-:Y:S08]  /*2060*/  HMMA.16816.F32.BF16 R48, R4.reuse, R28, R60 ;  /* 0x0000001c0430723c */ /* 0x040ff0000004183c */
[----:B----4-:R-:W-:Y:S08]  /*2070*/  HMMA.16816.F32.BF16 R64, R4, R18, R76 ;  /* 0x000000120440723c */ /* 0x010ff0000004184c */
[C---:B------:R-:W-:Y:S08]  /*2080*/  HMMA.16816.F32.BF16 R80, R8.reuse, R30, R52 ;  /* 0x0000001e0850723c */ /* 0x040ff00000041834 */
[C---:B------:R-:W-:Y:S01]  /*2090*/  HMMA.16816.F32.BF16 R76, R8.reuse, R16, R36 ;  /* 0x00000010084c723c */ /* 0x040fe20000041824 */
[----:B------:R-:W-:Y:S07]  /*20a0*/  LDSM.16.M88.4 R36, [R215+0x1800] ;  /* 0x00180000d724783b */ /* 0x000fee0000000200 */
[----:B------:R-:W-:Y:S01]  /*20b0*/  HMMA.16816.F32.BF16 R60, R8, R18, R20 ;  /* 0x00000012083c723c */ /* 0x000fe20000041814 */
[----:B------:R-:W-:Y:S04]  /*20c0*/  LDSM.16.M88.4 R8, [R215+0x1000] ;  /* 0x00100000d708783b */ /* 0x000fe80000000200 */
[----:B------:R-:W1:Y:S03]  /*20d0*/  LDSM.16.M88.4 R20, [R208+0x4000] ;  /* 0x00400000d014783b */ /* 0x000e660000000200 */
[----:B------:R-:W-:Y:S01]  /*20e0*/  HMMA.16816.F32.BF16 R72, R4, R16, R72 ;  /* 0x000000100448723c */ /* 0x000fe20000041848 */
[----:B------:R-:W3:Y:S04]  /*20f0*/  LDSM.16.M88.4 R4, [R208+0x6000] ;  /* 0x00600000d004783b */ /* 0x000ee80000000200 */
[----:B------:R-:W-:Y:S03]  /*2100*/  LDSM.16.M88.4 R16, [R214+0x4000] ;  /* 0x00400000d610783b */ /* 0x000fe60000000200 */
[----:B--2---:R-:W-:Y:S01]  /*2110*/  HMMA.16816.F32.BF16 R52, R24, R40, R32 ;  /* 0x000000281834723c */ /* 0x004fe20000041820 */
[----:B------:R-:W-:Y:S07]  /*2120*/  LDSM.16.M88.4 R32, [R212+0x9000] ;  /* 0x00900000d420783b */ /* 0x000fee0000000200 */
[C---:B------:R-:W-:Y:S08]  /*2130*/  HMMA.16816.F32.BF16 R28, R12.reuse, R42, R68 ;  /* 0x0000002a0c1c723c */ /* 0x040ff00000041844 */
[C---:B------:R-:W-:Y:S08]  /*2140*/  HMMA.16816.F32.BF16 R56, R12.reuse, R40, R48 ;  /* 0x000000280c38723c */ /* 0x040ff00000041830 */
[C---:B------:R-:W-:Y:S08]  /*2150*/  HMMA.16816.F32.BF16 R68, R12.reuse, R44, R72 ;  /* 0x0000002c0c44723c */ /* 0x040ff00000041848 */
[----:B------:R-:W-:Y:S01]  /*2160*/  HMMA.16816.F32.BF16 R48, R12, R46, R64 ;  /* 0x0000002e0c30723c */ /* 0x000fe20000041840 */
[----:B------:R-:W2:Y:S07]  /*2170*/  LDSM.16.M88.4 R12, [R214+0x6000] ;  /* 0x00600000d60c783b */ /* 0x000eae0000000200 */
[C---:B------:R-:W-:Y:S08]  /*2180*/  HMMA.16816.F32.BF16 R40, R24.reuse, R42, R80 ;  /* 0x0000002a1828723c */ /* 0x040ff00000041850 */
[C---:B------:R-:W-:Y:S08]  /*2190*/  HMMA.16816.F32.BF16 R76, R24.reuse, R44, R76 ;  /* 0x0000002c184c723c */ /* 0x040ff0000004184c */
[----:B------:R-:W-:Y:S01]  /*21a0*/  HMMA.16816.F32.BF16 R44, R24, R46, R60 ;  /* 0x0000002e182c723c */ /* 0x000fe2000004183c */
[----:B------:R-:W-:Y:S07]  /*21b0*/  LDSM.16.M88.4 R24, [R211+0x1000] ;  /* 0x00100000d318783b */ /* 0x000fee0000000200 */
[----:B-1----:R-:W-:Y:S08]  /*21c0*/  HMMA.16816.F32.BF16 R60, R20, R8, R52 ;  /* 0x00000008143c723c */ /* 0x002ff00000041834 */
[C---:B---3--:R-:W-:Y:S01]  /*21d0*/  HMMA.16816.F32.BF16 R52, R4.reuse, R10, R28 ;  /* 0x0000000a0434723c */ /* 0x048fe2000004181c */
[----:B------:R-:W1:Y:S07]  /*21e0*/  LDSM.16.M88.4 R28, [R212+0x9800] ;  /* 0x00980000d41c783b */ /* 0x000e6e0000000200 */
[C---:B------:R-:W-:Y:S08]  /*21f0*/  HMMA.16816.F32.BF16 R72, R4.reuse, R36, R68 ;  /* 0x000000240448723c */ /* 0x040ff00000041844 */
[C---:B------:R-:W-:Y:S08]  /*2200*/  HMMA.16816.F32.BF16 R64, R4.reuse, R8, R56 ;  /* 0x000000080440723c */ /* 0x040ff00000041838 */
[----:B------:R-:W-:Y:S01]  /*2210*/  HMMA.16816.F32.BF16 R68, R4, R38, R48 ;  /* 0x000000260444723c */ /* 0x000fe20000041830 */
[----:B------:R-:W3:Y:S07]  /*2220*/  LDSM.16.M88.4 R4, [R213+0x6000] ;  /* 0x00600000d504783b */ /* 0x000eee0000000200 */
[C---:B------:R-:W-:Y:S01]  /*2230*/  HMMA.16816.F32.BF16 R48, R20.reuse, R10, R40 ;  /* 0x0000000a1430723c */ /* 0x040fe20000041828 */
[----:B------:R-:W4:Y:S07]  /*2240*/  LDSM.16.M88.4 R8, [R213+0x4000] ;  /* 0x00400000d508783b */ /* 0x000f2e0000000200 */
[C---:B------:R-:W-:Y:S08]  /*2250*/  HMMA.16816.F32.BF16 R56, R20.reuse, R36, R76 ;  /* 0x000000241438723c */ /* 0x040ff0000004184c */
[----:B------:R-:W-:Y:S01]  /*2260*/  HMMA.16816.F32.BF16 R44, R20, R38, R44 ;  /* 0x00000026142c723c */ /* 0x000fe2000004182c */
[----:B------:R-:W5:Y:S01]  /*2270*/  LDSM.16.M88.4 R20, [R211+0x1800] ;  /* 0x00180000d314783b */ /* 0x000f620000000200 */
[----:B------:R-:W-:-:S06]  /*2280*/  DEPBAR.LE SB0, 0x0 ;  /* 0x000080000000791a */ /* 0x000fcc0000000000 */
[-C--:B--2---:R-:W-:Y:S08]  /*2290*/  HMMA.16816.F32.BF16 R40, R12, R32.reuse, R64 ;  /* 0x000000200c28723c */ /* 0x084ff00000041840 */
[----:B------:R-:W-:Y:S08]  /*22a0*/  HMMA.16816.F32.BF16 R36, R16, R32, R60 ;  /* 0x000000201024723c */ /* 0x000ff0000004183c */
[-C--:B------:R-:W-:Y:S08]  /*22b0*/  HMMA.16816.F32.BF16 R52, R12, R34.reuse, R52 ;  /* 0x000000220c34723c */ /* 0x080ff00000041834 */
[----:B------:R-:W-:Y:S08]  /*22c0*/  HMMA.16816.F32.BF16 R32, R16, R34, R48 ;  /* 0x000000221020723c */ /* 0x000ff00000041830 */
[C---:B-1----:R-:W-:Y:S08]  /*22d0*/  HMMA.16816.F32.BF16 R48, R12.reuse, R28, R72 ;  /* 0x0000001c0c30723c */ /* 0x042ff00000041848 */
[----:B------:R-:W-:Y:S08]  /*22e0*/  HMMA.16816.F32.BF16 R60, R12, R30, R68 ;  /* 0x0000001e0c3c723c */ /* 0x000ff00000041844 */
[C---:B------:R-:W-:Y:S08]  /*22f0*/  HMMA.16816.F32.BF16 R12, R16.reuse, R28, R56 ;  /* 0x0000001c100c723c */ /* 0x040ff00000041838 */
[----:B------:R-:W-:Y:S07]  /*2300*/  HMMA.16816.F32.BF16 R44, R16, R30, R44 ;  /* 0x0000001e102c723c */ /* 0x000fee000004182c */
[----:B------:R-:W-:Y:S01]  /*2310*/  IMAD.SHL.U32 R16, R88, 0x2, RZ ;  /* 0x0000000258107824 */ /* 0x000fe200078e00ff */
[----:B---3--:R-:W-:Y:S04]  /*2320*/  HMMA.16816.F32.BF16 R40, R4, R24, R40 ;  /* 0x000000180428723c */ /* 0x008fe80000041828 */
[----:B------:R-:W-:-:S04]  /*2330*/  LOP3.LUT R16, R16, 0x6, RZ, 0xc0, !PT ;  /* 0x0000000610107812 */ /* 0x000fc800078ec0ff */
[----:B----4-:R-:W-:Y:S01]  /*2340*/  HMMA.16816.F32.BF16 R36, R8, R24, R36 ;  /* 0x000000180824723c */ /* 0x010fe20000041824 */
[----:B------:R-:W-:Y:S01]  /*2350*/  IMAD R0, R0, 0x20, R16 ;  /* 0x0000002000007824 */ /* 0x000fe200078e0210 */
[----:B------:R-:W-:Y:S04]  /*2360*/  BAR.SYNC.DEFER_BLOCKING 0x0 ;  /* 0x0000000000007b1d */ /* 0x000fe80000010000 */
[----:B------:R-:W-:Y:S02]  /*2370*/  ISETP.GE.AND P0, PT, R0, UR9, PT ;  /* 0x0000000900007c0c */ /* 0x000fe4000bf06270 */
[-C--:B------:R-:W-:Y:S08]  /*2380*/  HMMA.16816.F32.BF16 R28, R4, R26.reuse, R52 ;  /* 0x0000001a041c723c */ /* 0x080ff00000041834 */
[----:B------:R-:W-:Y:S01]  /*2390*/  HMMA.16816.F32.BF16 R32, R8, R26, R32 ;  /* 0x0000001a0820723c */ /* 0x000fe20000041820 */
[----:B------:R-:W-:-:S02]  /*23a0*/  FSEL R93, R42, -INF , !P0 ;  /* 0xff8000002a5d7808 */ /* 0x000fc40004000000 */
[----:B------:R-:W-:-:S05]  /*23b0*/  FSEL R40, R40, -INF , !P0 ;  /* 0xff80000028287808 */ /* 0x000fca0004000000 */
[-C--:B-----5:R-:W-:Y:S07]  /*23c0*/  HMMA.16816.F32.BF16 R24, R8, R20.reuse, R12 ;  /* 0x000000140818723c */ /* 0x0a0fee000004180c */
[C---:B------:R-:W-:Y:S01]  /*23d0*/  IADD3 R13, R0.reuse, 0x1, RZ ;  /* 0x00000001000d7810 */ /* 0x040fe20007ffe0ff */
[----:B------:R-:W-:Y:S01]  /*23e0*/  HMMA.16816.F32.BF16 R16, R4, R20, R48 ;  /* 0x000000140410723c */ /* 0x000fe20000041830 */
[----:B------:R-:W-:Y:S02]  /*23f0*/  IADD3 R12, R0, 0x8, RZ ;  /* 0x00000008000c7810 */ /* 0x000fe40007ffe0ff */
[----:B------:R-:W-:-:S02]  /*2400*/  ISETP.GE.AND P6, PT, R13, UR9, PT ;  /* 0x000000090d007c0c */ /* 0x000fc4000bfc6270 */
[----:B------:R-:W-:Y:S02]  /*2410*/  IADD3 R13, R0, 0x11, RZ ;  /* 0x00000011000d7810 */ /* 0x000fe40007ffe0ff */
[----:B------:R-:W-:Y:S01]  /*2420*/  ISETP.GE.AND P5, PT, R12, UR9, PT ;  /* 0x000000090c007c0c */ /* 0x000fe2000bfa6270 */
[-C--:B------:R-:W-:Y:S01]  /*2430*/  HMMA.16816.F32.BF16 R4, R4, R22.reuse, R60 ;  /* 0x000000160404723c */ /* 0x080fe2000004183c */
[----:B------:R-:W-:Y:S02]  /*2440*/  ISETP.GE.AND P2, PT, R13, UR9, PT ;  /* 0x000000090d007c0c */ /* 0x000fe4000bf46270 */
[----:B------:R-:W-:Y:S02]  /*2450*/  FSEL R42, R28, -INF , !P5 ;  /* 0xff8000001c2a7808 */ /* 0x000fe40006800000 */
[C---:B------:R-:W-:Y:S02]  /*2460*/  IADD3 R15, R0.reuse, 0x9, RZ ;  /* 0x00000009000f7810 */ /* 0x040fe40007ffe0ff */
[----:B------:R-:W-:Y:S01]  /*2470*/  IADD3 R14, R0, 0x10, RZ ;  /* 0x00000010000e7810 */ /* 0x000fe20007ffe0ff */
[----:B------:R-:W-:Y:S01]  /*2480*/  HMMA.16816.F32.BF16 R8, R8, R22, R44 ;  /* 0x000000160808723c */ /* 0x000fe2000004182c */
[----:B------:R-:W-:-:S02]  /*2490*/  FSEL R28, R27, -INF , !P2 ;  /* 0xff8000001b1c7808 */ /* 0x000fc40005000000 */
[----:B------:R-:W-:Y:S02]  /*24a0*/  FSEL R25, R25, -INF , !P2 ;  /* 0xff80000019197808 */ /* 0x000fe40005000000 */
[C---:B------:R-:W-:Y:S02]  /*24b0*/  IADD3 R12, R0.reuse, 0x18, RZ ;  /* 0x00000018000c7810 */ /* 0x040fe40007ffe0ff */
[----:B------:R-:W-:Y:S02]  /*24c0*/  IADD3 R0, R0, 0x19, RZ ;  /* 0x0000001900007810 */ /* 0x000fe40007ffe0ff */
[----:B------:R-:W-:Y:S02]  /*24d0*/  FSEL R222, R19, -INF , !P2 ;  /* 0xff80000013de7808 */ /* 0x000fe40005000000 */
[----:B------:R-:W-:Y:S02]  /*24e0*/  FSEL R138, R17, -INF , !P2 ;  /* 0xff800000118a7808 */ /* 0x000fe40005000000 */
[----:B------:R-:W-:-:S02]  /*24f0*/  PLOP3.LUT P2, PT, PT, PT, UP0, 0x80, 0x0 ;  /* 0x000000000000781c */ /* 0x000fc40003f4f008 */
[----:B------:R-:W-:Y:S02]  /*2500*/  ISETP.GE.AND P4, PT, R15, UR9, PT ;  /* 0x000000090f007c0c */ /* 0x000fe4000bf86270 */
[----:B------:R-:W-:Y:S02]  /*2510*/  ISETP.GE.AND P3, PT, R14, UR9, PT ;  /* 0x000000090e007c0c */ /* 0x000fe4000bf66270 */
[----:B------:R-:W-:Y:S02]  /*2520*/  FSEL R20, R38, -INF , !P0 ;  /* 0xff80000026147808 */ /* 0x000fe40004000000 */
[----:B------:R-:W-:Y:S02]  /*2530*/  FSEL R14, R36, -INF , !P0 ;  /* 0xff800000240e7808 */ /* 0x000fe40004000000 */
[----:B------:R-:W-:Y:S02]  /*2540*/  ISETP.GE.AND P1, PT, R12, UR9, PT ;  /* 0x000000090c007c0c */ /* 0x000fe4000bf26270 */
[----:B------:R-:W-:Y:S01]  /*2550*/  ISETP.GE.AND P0, PT, R0, UR9, PT ;  /* 0x0000000900007c0c */ /* 0x000fe2000bf06270 */
        /* <DEDUP_REMOVED lines=23> */
[----:B------:R-:W-:Y:S01]  /*26d0*/  FSEL R23, R9, -INF , !P0 ;  /* 0xff80000009177808 */ /* 0x000fe20004000000 */
[----:B------:R-:W-:Y:S05]  /*26e0*/  @!P2 BRA `(.L_x_1244) ;  /* 0x000001500000a947 */ /* 0x000fea0003800000 */
[----:B------:R-:W-:Y:S01]  /*26f0*/  ULEA.HI.SX32 UR6, UR24, 0xfffffffe, 0x1b ;  /* 0xfffffffe18067891 */ /* 0x000fe2000f8fda3f */
        /* <DEDUP_REMOVED lines=20> */
.L_x_1244:
[----:B------:R-:W-:Y:S01]  /*2840*/  FMNMX.FTZ R136, R14, R13, !PT ;  /* 0x0000000d0e887209 */ /* 0x000fe20007810000 */
[----:B------:R-:W-:Y:S01]  /*2850*/  IMAD R250, R250, 0x8, R87 ;  /* 0x00000008fafa7824 */ /* 0x000fe200078e0257 */
[----:B-1----:R-:W-:Y:S01]  /*2860*/  FMNMX.FTZ R4, R20, R39, !PT ;  /* 0x0000002714047209 */ /* 0x002fe20007810000 */
[----:B------:R-:W-:Y:S01]  /*2870*/  UIADD3 UR16, UR33, -0x4498517b, URZ ;  /* 0xbb67ae8521107890 */ /* 0x000fe2000fffe03f */
[----:B------:R-:W-:Y:S01]  /*2880*/  FMNMX.FTZ R136, R32, R136, !PT ;  /* 0x0000008820887209 */ /* 0x000fe20007810000 */
[----:B------:R-:W-:Y:S01]  /*2890*/  IMAD.WIDE.U32 R10, R250, -0x326172a9, RZ ;  /* 0xcd9e8d57fa0a7825 */ /* 0x000fe200078e00ff */
[----:B------:R-:W-:Y:S01]  /*28a0*/  FMNMX.FTZ R4, R34, R4, !PT ;  /* 0x0000000422047209 */ /* 0x000fe20007810000 */
[----:B------:R-:W-:Y:S01]  /*28b0*/  UIADD3 UR17, UR32, -0x61c88647, URZ ;  /* 0x9e3779b920117890 */ /* 0x000fe2000fffe03f */
[----:B------:R-:W-:Y:S01]  /*28c0*/  FMNMX.FTZ R136, R33, R136, !PT ;  /* 0x0000008821887209 */ /* 0x000fe20007810000 */
[----:B------:R-:W-:Y:S01]  /*28d0*/  IMAD.WIDE.U32 R30, R231, -0x2daee0ad, RZ ;  /* 0xd2511f53e71e7825 */ /* 0x000fe200078e00ff */
[----:B------:R-:W-:Y:S01]  /*28e0*/  FMNMX.FTZ R4, R21, R4, !PT ;  /* 0x0000000415047209 */ /* 0x000fe20007810000 */
[----:B------:R-:W-:Y:S01]  /*28f0*/  UIADD3 UR15, UR32, 0x3c6ef372, URZ ;  /* 0x3c6ef372200f7890 */ /* 0x000fe2000fffe03f */
[----:B------:R-:W-:Y:S01]  /*2900*/  FMNMX.FTZ R136, R24, R136, !PT ;  /* 0x0000008818887209 */ /* 0x000fe20007810000 */
[----:B------:R-:W-:Y:S01]  /*2910*/  UIADD3 UR14, UR33, 0x76cf5d0a, URZ ;  /* 0x76cf5d0a210e7890 */ /* 0x000fe2000fffe03f */
[----:B------:R-:W-:Y:S01]  /*2920*/  FMNMX.FTZ R4, R29, R4, !PT ;  /* 0x000000041d047209 */ /* 0x000fe20007810000 */
[----:B------:R-:W-:Y:S01]  /*2930*/  UIADD3 UR12, UR33, 0x32370b8f, URZ ;  /* 0x32370b8f210c7890 */ /* 0x000fe2000fffe03f */
[----:B------:R-:W-:Y:S01]  /*2940*/  FMNMX.FTZ R136, R25, R136, !PT ;  /* 0x0000008819887209 */ /* 0x000fe20007810000 */
[----:B------:R-:W-:Y:S01]  /*2950*/  UIADD3 UR13, UR32, -0x255992d5, URZ ;  /* 0xdaa66d2b200d7890 */ /* 0x000fe2000fffe03f */
[----:B------:R-:W-:Y:S01]  /*2960*/  FMNMX.FTZ R4, R28, R4, !PT ;  /* 0x000000041c047209 */ /* 0x000fe20007810000 */
[----:B------:R-:W-:Y:S01]  /*2970*/  UIADD3 UR11, UR32, 0x78dde6e4, URZ ;  /* 0x78dde6e4200b7890 */ /* 0x000fe2000fffe03f */
[----:B------:R-:W-:Y:S01]  /*2980*/  FMNMX.FTZ R136, R22, R136, !PT ;  /* 0x0000008816887209 */ /* 0x000fe20007810000 */
[----:B------:R-:W-:Y:S01]  /*2990*/  UIADD3 UR8, UR33, -0x56f99767, URZ ;  /* 0xa906689921087890 */ /* 0x000fe2000fffe03f */
[----:B------:R-:W-:Y:S01]  /*29a0*/  FMNMX.FTZ R4, R26, R4, !PT ;  /* 0x000000041a047209 */ /* 0x000fe20007810000 */
[----:B------:R-:W-:Y:S01]  /*29b0*/  UIADD3 UR10, UR33, -0x126145ec, URZ ;  /* 0xed9eba14210a7890 */ /* 0x000fe2000fffe03f */
[----:B------:R-:W-:Y:S01]  /*29c0*/  FMNMX.FTZ R136, R23, R136, !PT ;  /* 0x0000008817887209 */ /* 0x000fe20007810000 */
[----:B------:R-:W-:Y:S01]  /*29d0*/  IMAD.SHL.U32 R205, R0, 0x2, RZ ;  /* 0x0000000200cd7824 */ /* 0x000fe200078e00ff */
[----:B------:R-:W-:Y:S01]  /*29e0*/  FMNMX.FTZ R4, R27, R4, !PT ;  /* 0x000000041b047209 */ /* 0x000fe20007810000 */
[----:B------:R-:W-:Y:S01]  /*29f0*/  UIADD3 UR19, UR32, -0x4ab325aa, URZ ;  /* 0xb54cda5620137890 */ /* 0x000fe2000fffe03f */
[----:B------:R-:W-:Y:S01]  /*2a00*/  LOP3.LUT R132, R132, UR32, RZ, 0x3c, !PT ;  /* 0x0000002084847c12 */ /* 0x000fe2000f8e3cff */
[----:B------:R-:W1:Y:S01]  /*2a10*/  SHFL.BFLY PT, R5, R136, 0x2, 0x1f ;  /* 0x0c401f0088057f89 */ /* 0x000e6200000e0000 */
[--C-:B------:R-:W-:Y:S01]  /*2a20*/  IMAD R207, R3, 0x2, R205.reuse ;  /* 0x0000000203cf7824 */ /* 0x100fe200078e02cd */
[----:B------:R-:W-:Y:S01]  /*2a30*/  UIADD3 UR9, UR32, 0x1715609d, URZ ;  /* 0x1715609d20097890 */ /* 0x000fe2000fffe03f */
[----:B------:R-:W-:Y:S01]  /*2a40*/  LOP3.LUT R8, R11, R132, RZ, 0x3c, !PT ;  /* 0x000000840b087212 */ /* 0x000fe200078e3cff */
[----:B------:R-:W-:Y:S01]  /*2a50*/  IMAD R210, R2, 0x2, R205 ;  /* 0x0000000202d27824 */ /* 0x000fe200078e02cd */
[----:B------:R-:W-:Y:S01]  /*2a60*/  UIADD3 UR18, UR33, 0x646e171e, URZ ;  /* 0x646e171e21127890 */ /* 0x000fe2000fffe03f */
[----:B------:R-:W-:Y:S01]  /*2a70*/  IMAD R226, R245, 0x10000, R245 ;  /* 0x00010000f5e27824 */ /* 0x000fe200078e02f5 */
[----:B------:R-:W-:Y:S01]  /*2a80*/  LDSM.16.MT88.4 R56, [R205+0xa000] ;  /* 0x00a00000cd38783b */ /* 0x000fe20000004200 */
[----:B------:R-:W-:Y:S01]  /*2a90*/  IMAD.WIDE.U32 R8, R8, -0x2daee0ad, RZ ;  /* 0xd2511f5308087825 */ /* 0x000fe200078e00ff */
[----:B------:R-:W-:-:S02]  /*2aa0*/  IADD3 R248, R250, 0x4, RZ ;  /* 0x00000004faf87810 */ /* 0x000fc40007ffe0ff */
[----:B------:R-:W-:Y:S01]  /*2ab0*/  LDSM.16.MT88.4 R72, [R207+0xa000] ;  /* 0x00a00000cf48783b */ /* 0x000fe20000004200 */
[----:B------:R-:W-:-:S03]  /*2ac0*/  IMAD R209, R2, 0x2, R207 ;  /* 0x0000000202d17824 */ /* 0x000fc600078e02cf */
        /* <DEDUP_REMOVED lines=12> */
[----:B------:R-:W-:Y:S02]  /*2b90*/  LOP3.LUT R5, R31, UR33, R86, 0x96, !PT ;  /* 0x000000211f057c12 */ /* 0x000fe4000f8e9656 */
[----:B------:R-:W-:Y:S01]  /*2ba0*/  LOP3.LUT R4, R9, UR16, R30, 0x96, !PT ;  /* 0x0000001009047c12 */ /* 0x000fe2000f8e961e */
[----:B------:R-:W1:Y:S01]  /*2bb0*/  SHFL.BFLY PT, R12, R135, 0x1, 0x1f ;  /* 0x0c201f00870c7f89 */ /* 0x000e6200000e0000 */
[----:B--2---:R-:W-:Y:S01]  /*2bc0*/  FMNMX.FTZ R136, R136, R6, !PT ;  /* 0x0000000688887209 */ /* 0x004fe20007810000 */
[----:B------:R-:W-:Y:S02]  /*2bd0*/  IMAD.WIDE.U32 R18, R5, -0x326172a9, RZ ;  /* 0xcd9e8d5705127825 */ /* 0x000fe400078e00ff */
[----:B------:R-:W-:Y:S01]  /*2be0*/  LDSM.16.MT88.4 R188, [R209+0xa800] ;  /* 0x00a80000d1bc783b */ /* 0x000fe20000004200 */
[----:B------:R-:W-:Y:S01]  /*2bf0*/  FSETP.NEU.FTZ.AND P0, PT, R136, -INF , PT ;  /* 0xff8000008800780b */ /* 0x000fe20003f1d000 */
[----:B------:R-:W-:Y:S01]  /*2c00*/  IMAD.WIDE.U32 R4, R4, -0x326172a9, RZ ;  /* 0xcd9e8d5704047825 */ /* 0x000fe200078e00ff */
[----:B------:R-:W-:Y:S01]  /*2c10*/  LOP3.LUT R6, R19, UR17, R10, 0x96, !PT ;  /* 0x0000001113067c12 */ /* 0x000fe2000f8e960a */
[----:B------:R-:W-:Y:S02]  /*2c20*/  LDSM.16.MT88.4 R184, [R205+0xb800] ;  /* 0x00b80000cdb8783b */ /* 0x000fe40000004200 */
[----:B------:R-:W-:Y:S01]  /*2c30*/  FMUL.FTZ R9, R136, c[0x0][0x23c] ;  /* 0x00008f0088097a20 */ /* 0x000fe20000410000 */
[----:B------:R-:W-:Y:S01]  /*2c40*/  LOP3.LUT R10, R5, UR15, R18, 0x96, !PT ;  /* 0x0000000f050a7c12 */ /* 0x000fe2000f8e9612 */
[----:B------:R-:W-:Y:S01]  /*2c50*/  IMAD.WIDE.U32 R6, R6, -0x2daee0ad, RZ ;  /* 0xd2511f5306067825 */ /* 0x000fe200078e00ff */
[----:B------:R-:W-:Y:S02]  /*2c60*/  LDSM.16.MT88.4 R172, [R207+0xb800] ;  /* 0x00b80000cfac783b */ /* 0x000fe40000004200 */
[----:B------:R-:W-:Y:S01]  /*2c70*/  FSEL R9, R9, RZ, P0 ;  /* 0x000000ff09097208 */ /* 0x000fe20000000000 */
[----:B------:R-:W-:Y:S01]  /*2c80*/  IMAD.WIDE.U32 R10, R10, -0x2daee0ad, RZ ;  /* 0xd2511f530a0a7825 */ /* 0x000fe200078e00ff */
[----:B------:R-:W-:Y:S01]  /*2c90*/  LOP3.LUT R7, R7, UR14, R8, 0x96, !PT ;  /* 0x0000000e07077c12 */ /* 0x000fe2000f8e9608 */
[----:B------:R-:W-:Y:S02]  /*2ca0*/  LDSM.16.MT88.4 R176, [R210+0xb800] ;  /* 0x00b80000d2b0783b */ /* 0x000fe40000004200 */
[----:B------:R-:W-:-:S02]  /*2cb0*/  FFMA.FTZ R5, R14, c[0x0][0x23c], -R9 ;  /* 0x00008f000e057a23 */ /* 0x000fc40000010809 */
[----:B------:R-:W-:Y:S01]  /*2cc0*/  FFMA.FTZ R8, R13, c[0x0][0x23c], -R9 ;  /* 0x00008f000d087a23 */ /* 0x000fe20000010809 */
[----:B------:R-:W-:Y:S01]  /*2cd0*/  LDSM.16.MT88.4 R180, [R209+0xb800] ;  /* 0x00b80000d1b4783b */ /* 0x000fe20000004200 */
[----:B------:R2:W-:Y:S01]  /*2ce0*/  MUFU.EX2 R225, R5 ;  /* 0x0000000500e17308 */ /* 0x0005e20000000800 */
[----:B-1----:R-:W-:-:S04]  /*2cf0*/  FMNMX.FTZ R135, R135, R12, !PT ;  /* 0x0000000c87877209 */ /* 0x002fc80007810000 */
[----:B------:R-:W-:-:S03]  /*2d00*/  FSETP.NEU.FTZ.AND P0, PT, R135, -INF , PT ;  /* 0xff8000008700780b */ /* 0x000fc60003f1d000 */
[----:B------:R1:W-:Y:S01]  /*2d10*/  MUFU.EX2 R251, R8 ;  /* 0x0000000800fb7308 */ /* 0x0003e20000000800 */
[----:B--2---:R-:W-:Y:S01]  /*2d20*/  LOP3.LUT R5, R11, UR12, R6, 0x96, !PT ;  /* 0x0000000c0b057c12 */ /* 0x004fe2000f8e9606 */
[----:B------:R-:W-:-:S04]  /*2d30*/  IMAD.WIDE.U32 R6, R7, -0x326172a9, RZ ;  /* 0xcd9e8d5707067825 */ /* 0x000fc800078e00ff */
[----:B------:R-:W-:Y:S01]  /*2d40*/  IMAD.WIDE.U32 R16, R5, -0x326172a9, RZ ;  /* 0xcd9e8d5705107825 */ /* 0x000fe200078e00ff */
[----:B------:R-:W-:-:S03]  /*2d50*/  LOP3.LUT R7, R7, UR13, R4, 0x96, !PT ;  /* 0x0000000d07077c12 */ /* 0x000fc6000f8e9604 */
[----:B------:R-:W-:Y:S01]  /*2d60*/  FFMA.FTZ R5, R32, c[0x0][0x23c], -R9 ;  /* 0x00008f0020057a23 */ /* 0x000fe20000010809 */
[----:B------:R-:W-:Y:S01]  /*2d70*/  LOP3.LUT R4, R17, UR11, R6, 0x96, !PT ;  /* 0x0000000b11047c12 */ /* 0x000fe2000f8e9606 */
[----:B-1----:R-:W-:Y:S02]  /*2d80*/  FMUL.FTZ R8, R135, c[0x0][0x23c] ;  /* 0x00008f0087087a20 */ /* 0x002fe40000410000 */
[----:B------:R1:W-:Y:S01]  /*2d90*/  MUFU.EX2 R249, R5 ;  /* 0x0000000500f97308 */ /* 0x0003e20000000800 */
[----:B------:R-:W-:Y:S02]  /*2da0*/  IMAD.WIDE.U32 R6, R7, -0x2daee0ad, RZ ;  /* 0xd2511f5307067825 */ /* 0x000fe400078e00ff */
[----:B------:R-:W-:Y:S02]  /*2db0*/  FSEL R8, R8, RZ, P0 ;  /* 0x000000ff08087208 */ /* 0x000fe40000000000 */
[----:B------:R-:W-:-:S04]  /*2dc0*/  IMAD.WIDE.U32 R14, R4, -0x2daee0ad, RZ ;  /* 0xd2511f53040e7825 */ /* 0x000fc800078e00ff */
[----:B------:R-:W-:Y:S01]  /*2dd0*/  FFMA.FTZ R3, R21, c[0x0][0x23c], -R8 ;  /* 0x00008f0015037a23 */ /* 0x000fe20000010808 */
[----:B------:R-:W-:Y:S01]  /*2de0*/  LOP3.LUT R4, R15, UR8, R6, 0x96, !PT ;  /* 0x000000080f047c12 */ /* 0x000fe2000f8e9606 */
[----:B------:R-:W-:Y:S01]  /*2df0*/  FFMA.FTZ R15, R28, c[0x0][0x23c], -R8 ;  /* 0x00008f001c0f7a23 */ /* 0x000fe20000010808 */
[----:B------:R-:W-:Y:S01]  /*2e00*/  LOP3.LUT R6, R7, UR10, R10, 0x96, !PT ;  /* 0x0000000a07067c12 */ /* 0x000fe2000f8e960a */
[--C-:B------:R-:W-:Y:S01]  /*2e10*/  FFMA.FTZ R7, R39, c[0x0][0x23c], -R8.reuse ;  /* 0x00008f0027077a23 */ /* 0x100fe20000010808 */
[----:B------:R-:W-:Y:S01]  /*2e20*/  MUFU.EX2 R242, R3 ;  /* 0x0000000300f27308 */ /* 0x000fe20000000800 */
[--C-:B------:R-:W-:Y:S02]  /*2e30*/  FFMA.FTZ R10, R34, c[0x0][0x23c], -R8.reuse ;  /* 0x00008f00220a7a23 */ /* 0x100fe40000010808 */
[----:B-1----:R-:W-:Y:S02]  /*2e40*/  FFMA.FTZ R5, R33, c[0x0][0x23c], -R9 ;  /* 0x00008f0021057a23 */ /* 0x002fe40000010809 */
[----:B------:R-:W-:Y:S01]  /*2e50*/  IMAD.WIDE.U32 R12, R6, -0x326172a9, RZ ;  /* 0xcd9e8d57060c7825 */ /* 0x000fe200078e00ff */
[----:B------:R-:W1:Y:S02]  /*2e60*/  LDSM.16.MT88.4 R32, [R209+0xa000] ;  /* 0x00a00000d120783b */ /* 0x000e640000004200 */
[----:B------:R2:W3:Y:S08]  /*2e70*/  MUFU.EX2 R244, R5 ;  /* 0x0000000500f47308 */ /* 0x0004f00000000800 */
[----:B------:R-:W-:Y:S01]  /*2e80*/  MUFU.EX2 R241, R7 ;  /* 0x0000000700f17308 */ /* 0x000fe20000000800 */
[----:B--2---:R-:W-:-:S07]  /*2e90*/  FFMA.FTZ R5, R20, c[0x0][0x23c], -R8 ;  /* 0x00008f0014057a23 */ /* 0x004fce0000010808 */
[----:B------:R-:W2:Y:S08]  /*2ea0*/  MUFU.EX2 R240, R10 ;  /* 0x0000000a00f07308 */ /* 0x000eb00000000800 */
[----:B------:R4:W5:Y:S08]  /*2eb0*/  MUFU.EX2 R243, R5 ;  /* 0x0000000500f37308 */ /* 0x0009700000000800 */
[----:B------:R-:W-:Y:S01]  /*2ec0*/  MUFU.EX2 R232, R15 ;  /* 0x0000000f00e87308 */ /* 0x000fe20000000800 */
[----:B----4-:R-:W-:-:S05]  /*2ed0*/  IMAD.WIDE.U32 R4, R4, -0x326172a9, RZ ;  /* 0xcd9e8d5704047825 */ /* 0x010fca00078e00ff */
[C---:B------:R-:W-:Y:S02]  /*2ee0*/  LOP3.LUT R0, R4.reuse, 0xffff, RZ, 0xc0, !PT ;  /* 0x0000ffff04007812 */ /* 0x040fe400078ec0ff */
[----:B------:R-:W-:Y:S02]  /*2ef0*/  LOP3.LUT R7, R4, 0xff, RZ, 0xc0, !PT ;  /* 0x000000ff04077812 */ /* 0x000fe400078ec0ff */
[----:B------:R-:W-:Y:S02]  /*2f00*/  SHF.R.U32.HI R6, RZ, 0x8, R0 ;  /* 0x00000008ff067819 */ /* 0x000fe40000011600 */
[----:B------:R-:W-:Y:S02]  /*2f10*/  LOP3.LUT R0, R5, UR19, R12, 0x96, !PT ;  /* 0x0000001305007c12 */ /* 0x000fe4000f8e960c */
[----:B------:R-:W-:Y:S02]  /*2f20*/  SHF.R.U32.HI R5, RZ, 0x10, R4 ;  /* 0x00000010ff057819 */ /* 0x000fe40000011604 */
[----:B------:R-:W-:-:S02]  /*2f30*/  PRMT R11, R7, 0x5410, R6 ;  /* 0x00005410070b7816 */ /* 0x000fc40000000006 */
[C---:B------:R-:W-:Y:S02]  /*2f40*/  LOP3.LUT R2, R0.reuse, 0xffff, RZ, 0xc0, !PT ;  /* 0x0000ffff00027812 */ /* 0x040fe400078ec0ff */
[----:B------:R-:W-:Y:S02]  /*2f50*/  SHF.R.U32.HI R12, RZ, 0x18, R4 ;  /* 0x00000018ff0c7819 */ /* 0x000fe40000011604 */
[----:B------:R-:W-:Y:S02]  /*2f60*/  LOP3.LUT R5, R5, 0xff, RZ, 0xc0, !PT ;  /* 0x000000ff05057812 */ /* 0x000fe400078ec0ff */
[--C-:B------:R-:W-:Y:S02]  /*2f70*/  SHF.R.U32.HI R3, RZ, 0x10, R0.reuse ;  /* 0x00000010ff037819 */ /* 0x100fe40000011600 */
[----:B------:R-:W-:Y:S02]  /*2f80*/  LOP3.LUT R6, R0, 0xff, RZ, 0xc0, !PT ;  /* 0x000000ff00067812 */ /* 0x000fe400078ec0ff */
[----:B------:R-:W-:Y:S01]  /*2f90*/  SHF.R.U32.HI R7, RZ, 0x18, R0 ;  /* 0x00000018ff077819 */ /* 0x000fe20000011600 */
[----:B------:R-:W-:Y:S01]  /*2fa0*/  HSET2.LE.AND R0, R11, R226, PT ;  /* 0x000000e20b007233 */ /* 0x000fe20003803000 */
[----:B------:R-:W-:-:S02]  /*2fb0*/  SHF.R.U32.HI R4, RZ, 0x8, R2 ;  /* 0x00000008ff047819 */ /* 0x000fc40000011602 */
[----:B------:R-:W-:Y:S02]  /*2fc0*/  LOP3.LUT R3, R3, 0xff, RZ, 0xc0, !PT ;  /* 0x000000ff03037812 */ /* 0x000fe400078ec0ff */
[----:B---3--:R-:W-:Y:S02]  /*2fd0*/  F2FP.BF16.PACK_AB R2, R244, R249 ;  /* 0x000000f9f402723e */ /* 0x008fe400000010ff */
[----:B------:R-:W-:Y:S02]  /*2fe0*/  PRMT R5, R5, 0x5410, R12 ;  /* 0x0000541005057816 */ /* 0x000fe4000000000c */
[----:B------:R-:W-:Y:S02]  /*2ff0*/  PRMT R10, R6, 0x5410, R4 ;  /* 0x00005410060a7816 */ /* 0x000fe40000000004 */
[----:B------:R-:W-:Y:S02]  /*3000*/  PRMT R7, R3, 0x5410, R7 ;  /* 0x0000541003077816 */ /* 0x000fe40000000007 */
[----:B------:R-:W-:Y:S01]  /*3010*/  LOP3.LUT R6, R0, R2, RZ, 0xc0, !PT ;  /* 0x0000000200067212 */ /* 0x000fe200078ec0ff */
[--C-:B------:R-:W-:Y:S01]  /*3020*/  HSET2.LE.AND R0, R5, R226.reuse, PT ;  /* 0x000000e205007233 */ /* 0x100fe20003803000 */
[----:B--2---:R-:W-:Y:S01]  /*3030*/  F2FP.BF16.PACK_AB R2, R242, R240 ;  /* 0x000000f0f202723e */ /* 0x004fe200000010ff */
[--C-:B------:R-:W-:Y:S01]  /*3040*/  HSET2.LE.AND R5, R7, R226.reuse, PT ;  /* 0x000000e207057233 */ /* 0x100fe20003803000 */
[----:B------:R-:W-:Y:S01]  /*3050*/  F2FP.BF16.PACK_AB R4, R251, R225 ;  /* 0x000000e1fb04723e */ /* 0x000fe200000010ff */
[----:B------:R-:W-:Y:S01]  /*3060*/  HSET2.LE.AND R3, R10, R226, PT ;  /* 0x000000e20a037233 */ /* 0x000fe20003803000 */
[----:B------:R-:W-:Y:S01]  /*3070*/  LOP3.LUT R7, R0, R2, RZ, 0xc0, !PT ;  /* 0x0000000200077212 */ /* 0x000fe200078ec0ff */
[----:B------:R-:W-:Y:S01]  /*3080*/  FFMA.FTZ R2, R24, c[0x0][0x23c], -R9 ;  /* 0x00008f0018027a23 */ /* 0x000fe20000010809 */
[----:B------:R-:W-:-:S02]  /*3090*/  FMNMX.FTZ R0, R40, R41, !PT ;  /* 0x0000002928007209 */ /* 0x000fc40007810000 */
[----:B-----5:R-:W-:Y:S01]  /*30a0*/  F2FP.BF16.PACK_AB R10, R241, R243 ;  /* 0x000000f3f10a723e */ /* 0x020fe200000010ff */
[----:B------:R2:W-:Y:S01]  /*30b0*/  MUFU.EX2 R238, R2 ;  /* 0x0000000200ee7308 */ /* 0x0005e20000000800 */
[----:B------:R-:W-:Y:S02]  /*30c0*/  FMNMX.FTZ R0, R42, R0, !PT ;  /* 0x000000002a007209 */ /* 0x000fe40007810000 */
[----:B------:R-:W-:Y:S02]  /*30d0*/  LOP3.LUT R4, R3, R4, RZ, 0xc0, !PT ;  /* 0x0000000403047212 */ /* 0x000fe400078ec0ff */
[----:B------:R-:W-:Y:S02]  /*30e0*/  FMNMX.FTZ R0, R43, R0, !PT ;  /* 0x000000002b007209 */ /* 0x000fe40007810000 */
[----:B------:R-:W-:Y:S01]  /*30f0*/  LOP3.LUT R5, R5, R10, RZ, 0xc0, !PT ;  /* 0x0000000a05057212 */ /* 0x000fe200078ec0ff */
[----:B------:R-:W-:Y:S01]  /*3100*/  FFMA.FTZ R10, R22, c[0x0][0x23c], -R9 ;  /* 0x00008f00160a7a23 */ /* 0x000fe20000010809 */
[----:B------:R-:W-:-:S03]  /*3110*/  FMNMX.FTZ R0, R139, R0, !PT ;  /* 0x000000008b007209 */ /* 0x000fc60007810000 */
[----:B------:R-:W-:Y:S01]  /*3120*/  MUFU.EX2 R237, R10 ;  /* 0x0000000a00ed7308 */ /* 0x000fe20000000800 */
[----:B------:R-:W-:Y:S01]  /*3130*/  FMNMX.FTZ R0, R138, R0, !PT ;  /* 0x000000008a007209 */ /* 0x000fe20007810000 */
[C---:B------:R-:W-:Y:S01]  /*3140*/  HMMA.16816.F32.BF16 R140, R4.reuse, R56, RZ ;  /* 0x00000038048c723c */ /* 0x040fe200000418ff */
[--C-:B--2---:R-:W-:Y:S02]  /*3150*/  FFMA.FTZ R2, R25, c[0x0][0x23c], -R9.reuse ;  /* 0x00008f0019027a23 */ /* 0x104fe40000010809 */
[----:B------:R-:W-:Y:S01]  /*3160*/  FMNMX.FTZ R0, R137, R0, !PT ;  /* 0x0000000089007209 */ /* 0x000fe20007810000 */
[----:B------:R-:W-:Y:S02]  /*3170*/  FFMA.FTZ R9, R23, c[0x0][0x23c], -R9 ;  /* 0x00008f0017097a23 */ /* 0x000fe40000010809 */
[----:B------:R2:W-:Y:S01]  /*3180*/  MUFU.EX2 R239, R2 ;  /* 0x0000000200ef7308 */ /* 0x0005e20000000800 */
[----:B------:R-:W-:Y:S01]  /*3190*/  FMNMX.FTZ R0, R133, R0, !PT ;  /* 0x0000000085007209 */ /* 0x000fe20007810000 */
[C---:B------:R-:W-:Y:S04]  /*31a0*/  HMMA.16816.F32.BF16 R36, R4.reuse, R72, RZ ;  /* 0x000000480424723c */ /* 0x040fe800000418ff */
[----:B------:R-:W3:Y:S02]  /*31b0*/  SHFL.BFLY PT, R11, R0, 0x2, 0x1f ;  /* 0x0c401f00000b7f89 */ /* 0x000ee400000e0000 */
[----:B------:R4:W5:Y:S02]  /*31c0*/  MUFU.EX2 R236, R9 ;  /* 0x0000000900ec7308 */ /* 0x0009640000000800 */
[----:B------:R-:W-:Y:S01]  /*31d0*/  HMMA.16816.F32.BF16 R52, R4, R88, RZ ;  /* 0x000000580434723c */ /* 0x000fe200000418ff */
[----:B--2---:R-:W-:-:S07]  /*31e0*/  LOP3.LUT R2, R13, UR9, R16, 0x96, !PT ;  /* 0x000000090d027c12 */ /* 0x004fce000f8e9610 */
[----:B-1----:R-:W-:Y:S01]  /*31f0*/  HMMA.16816.F32.BF16 R68, R4, R32, RZ ;  /* 0x000000200444723c */ /* 0x002fe200000418ff */
[----:B------:R-:W-:Y:S01]  /*3200*/  IMAD.WIDE.U32 R2, R2, -0x2daee0ad, RZ ;  /* 0xd2511f5302027825 */ /* 0x000fe200078e00ff */
[----:B----4-:R-:W-:-:S04]  /*3210*/  FMNMX.FTZ R9, R93, R92, !PT ;  /* 0x0000005c5d097209 */ /* 0x010fc80007810000 */
[C---:B------:R-:W-:Y:S02]  /*3220*/  LOP3.LUT R13, R2.reuse, 0xff, RZ, 0xc0, !PT ;  /* 0x000000ff020d7812 */ /* 0x040fe400078ec0ff */
[C---:B------:R-:W-:Y:S01]  /*3230*/  HMMA.16816.F32.BF16 R84, R4.reuse, R76, RZ ;  /* 0x0000004c0454723c */ /* 0x040fe200000418ff */
[----:B------:R-:W-:Y:S02]  /*3240*/  SHF.R.U32.HI R10, RZ, 0x10, R2 ;  /* 0x00000010ff0a7819 */ /* 0x000fe40000011602 */
[----:B---3--:R-:W-:Y:S02]  /*3250*/  FMNMX.FTZ R16, R11, R0, !PT ;  /* 0x000000000b107209 */ /* 0x008fe40007810000 */
[----:B------:R-:W-:Y:S01]  /*3260*/  LOP3.LUT R0, R3, UR18, R14, 0x96, !PT ;  /* 0x0000001203007c12 */ /* 0x000fe2000f8e960e */
[----:B------:R-:W-:Y:S01]  /*3270*/  FFMA.FTZ R14, R29, c[0x0][0x23c], -R8 ;  /* 0x00008f001d0e7a23 */ /* 0x000fe20000010808 */
[----:B------:R-:W-:Y:S01]  /*3280*/  LOP3.LUT R3, R2, 0xffff, RZ, 0xc0, !PT ;  /* 0x0000ffff02037812 */ /* 0x000fe200078ec0ff */
[C---:B------:R-:W-:Y:S01]  /*3290*/  HMMA.16816.F32.BF16 R100, R4.reuse, R44, RZ ;  /* 0x0000002c0464723c */ /* 0x040fe200000418ff */
[----:B------:R-:W-:Y:S01]  /*32a0*/  SHF.R.U32.HI R12, RZ, 0x18, R2 ;  /* 0x00000018ff0c7819 */ /* 0x000fe20000011602 */
[--C-:B------:R-:W-:Y:S01]  /*32b0*/  FFMA.FTZ R2, R26, c[0x0][0x23c], -R8.reuse ;  /* 0x00008f001a027a23 */ /* 0x100fe20000010808 */
[----:B------:R-:W-:Y:S01]  /*32c0*/  LOP3.LUT R10, R10, 0xff, RZ, 0xc0, !PT ;  /* 0x000000ff0a0a7812 */ /* 0x000fe200078ec0ff */
[----:B------:R-:W-:Y:S01]  /*32d0*/  MUFU.EX2 R233, R14 ;  /* 0x0000000e00e97308 */ /* 0x000fe20000000800 */
[----:B------:R-:W-:Y:S01]  /*32e0*/  SHF.R.U32.HI R11, RZ, 0x8, R3 ;  /* 0x00000008ff0b7819 */ /* 0x000fe20000011603 */
[----:B------:R-:W-:Y:S01]  /*32f0*/  FFMA.FTZ R3, R27, c[0x0][0x23c], -R8 ;  /* 0x00008f001b037a23 */ /* 0x000fe20000010808 */
[----:B------:R-:W-:Y:S01]  /*3300*/  PRMT R12, R10, 0x5410, R12 ;  /* 0x000054100a0c7816 */ /* 0x000fe2000000000c */
[----:B------:R-:W-:Y:S01]  /*3310*/  HMMA.16816.F32.BF16 R112, R4, R60, RZ ;  /* 0x0000003c0470723c */ /* 0x000fe200000418ff */
[----:B------:R-:W-:-:S02]  /*3320*/  PRMT R13, R13, 0x5410, R11 ;  /* 0x000054100d0d7816 */ /* 0x000fc4000000000b */
[----:B------:R-:W-:Y:S01]  /*3330*/  LOP3.LUT R11, R0, 0xff, RZ, 0xc0, !PT ;  /* 0x000000ff000b7812 */ /* 0x000fe200078ec0ff */
[----:B------:R1:W-:Y:S01]  /*3340*/  MUFU.EX2 R235, R2 ;  /* 0x0000000200eb7308 */ /* 0x0003e20000000800 */
[----:B------:R-:W-:-:S03]  /*3350*/  SHF.R.U32.HI R8, RZ, 0x10, R0 ;  /* 0x00000010ff087819 */ /* 0x000fc60000011600 */
[C---:B------:R-:W-:Y:S04]  /*3360*/  HMMA.16816.F32.BF16 R164, R4.reuse, R124, RZ ;  /* 0x0000007c04a4723c */ /* 0x040fe800000418ff */
[----:B------:R2:W3:Y:S04]  /*3370*/  MUFU.EX2 R234, R3 ;  /* 0x0000000300ea7308 */ /* 0x0004e80000000800 */
[----:B------:R-:W-:Y:S01]  /*3380*/  HMMA.16816.F32.BF16 R152, R4, R58, RZ ;  /* 0x0000003a0498723c */ /* 0x000fe200000418ff */
[----:B-1----:R-:W-:-:S04]  /*3390*/  FMNMX.FTZ R2, R94, R9, !PT ;  /* 0x000000095e027209 */ /* 0x002fc80007810000 */
[----:B------:R-:W-:-:S03]  /*33a0*/  FMNMX.FTZ R10, R95, R2, !PT ;  /* 0x000000025f0a7209 */ /* 0x000fc60007810000 */
[C---:B------:R-:W-:Y:S01]  /*33b0*/  HMMA.16816.F32.BF16 R48, R4.reuse, R74, RZ ;  /* 0x0000004a0430723c */ /* 0x040fe200000418ff */
[----:B------:R-:W-:Y:S02]  /*33c0*/  LOP3.LUT R2, R0, 0xffff, RZ, 0xc0, !PT ;  /* 0x0000ffff00027812 */ /* 0x000fe400078ec0ff */
[----:B--2---:R-:W-:Y:S02]  /*33d0*/  SHF.R.U32.HI R3, RZ, 0x18, R0 ;  /* 0x00000018ff037819 */ /* 0x004fe40000011600 */
[----:B------:R-:W-:Y:S02]  /*33e0*/  SHF.R.U32.HI R9, RZ, 0x8, R2 ;  /* 0x00000008ff097819 */ /* 0x000fe40000011602 */
[----:B------:R-:W-:Y:S01]  /*33f0*/  FMNMX.FTZ R0, R223, R10, !PT ;  /* 0x0000000adf007209 */ /* 0x000fe20007810000 */
[----:B------:R-:W-:Y:S01]  /*3400*/  HMMA.16816.F32.BF16 R64, R4, R90, RZ ;  /* 0x0000005a0440723c */ /* 0x000fe200000418ff */
[----:B------:R-:W-:Y:S02]  /*3410*/  PRMT R11, R11, 0x5410, R9 ;  /* 0x000054100b0b7816 */ /* 0x000fe40000000009 */
[----:B------:R-:W-:-:S02]  /*3420*/  LOP3.LUT R2, R8, 0xff, RZ, 0xc0, !PT ;  /* 0x000000ff08027812 */ /* 0x000fc400078ec0ff */
[----:B------:R-:W-:Y:S01]  /*3430*/  FMNMX.FTZ R9, R222, R0, !PT ;  /* 0x00000000de097209 */ /* 0x000fe20007810000 */
[--C-:B------:R-:W-:Y:S01]  /*3440*/  HSET2.LE.AND R0, R13, R226.reuse, PT ;  /* 0x000000e20d007233 */ /* 0x100fe20003803000 */
[----:B------:R-:W-:Y:S01]  /*3450*/  PRMT R10, R2, 0x5410, R3 ;  /* 0x00005410020a7816 */ /* 0x000fe20000000003 */
[----:B------:R-:W-:Y:S01]  /*3460*/  HSET2.LE.AND R3, R12, R226, PT ;  /* 0x000000e20c037233 */ /* 0x000fe20003803000 */
[----:B------:R-:W-:Y:S01]  /*3470*/  FMNMX.FTZ R9, R221, R9, !PT ;  /* 0x00000009dd097209 */ /* 0x000fe20007810000 */
[----:B------:R-:W-:Y:S01]  /*3480*/  HMMA.16816.F32.BF16 R80, R4, R34, RZ ;  /* 0x000000220450723c */ /* 0x000fe200000418ff */
[----:B-----5:R-:W-:Y:S02]  /*3490*/  F2FP.BF16.PACK_AB R2, R236, R237 ;  /* 0x000000edec02723e */ /* 0x020fe400000010ff */
[----:B---3--:R-:W-:Y:S02]  /*34a0*/  F2FP.BF16.PACK_AB R8, R234, R235 ;  /* 0x000000ebea08723e */ /* 0x008fe400000010ff */
[----:B------:R-:W-:-:S02]  /*34b0*/  FMNMX.FTZ R9, R220, R9, !PT ;  /* 0x00000009dc097209 */ /* 0x000fc40007810000 */
[----:B------:R-:W-:Y:S01]  /*34c0*/  LOP3.LUT R130, R0, R2, RZ, 0xc0, !PT ;  /* 0x0000000200827212 */ /* 0x000fe200078ec0ff */
[--C-:B------:R-:W-:Y:S01]  /*34d0*/  HSET2.LE.AND R0, R11, R226.reuse, PT ;  /* 0x000000e20b007233 */ /* 0x100fe20003803000 */
[----:B------:R-:W-:Y:S01]  /*34e0*/  LOP3.LUT R131, R3, R8, RZ, 0xc0, !PT ;  /* 0x0000000803837212 */ /* 0x000fe200078ec0ff */
[----:B------:R-:W1:Y:S01]  /*34f0*/  SHFL.BFLY PT, R11, R16, 0x1, 0x1f ;  /* 0x0c201f00100b7f89 */ /* 0x000e6200000e0000 */
[----:B------:R-:W-:Y:S01]  /*3500*/  HSET2.LE.AND R3, R10, R226, PT ;  /* 0x000000e20a037233 */ /* 0x000fe20003803000 */
[----:B------:R-:W-:Y:S01]  /*3510*/  F2FP.BF16.PACK_AB R2, R239, R238 ;  /* 0x000000eeef02723e */ /* 0x000fe200000010ff */
[----:B------:R-:W-:Y:S01]  /*3520*/  HMMA.16816.F32.BF16 R96, R4, R78, RZ ;  /* 0x0000004e0460723c */ /* 0x000fe200000418ff */
[----:B------:R-:W2:Y:S01]  /*3530*/  SHFL.BFLY PT, R10, R9, 0x2, 0x1f ;  /* 0x0c401f00090a7f89 */ /* 0x000ea200000e0000 */
[----:B------:R-:W-:Y:S02]  /*3540*/  F2FP.BF16.PACK_AB R8, R232, R233 ;  /* 0x000000e9e808723e */ /* 0x000fe400000010ff */
[----:B------:R-:W-:-:S02]  /*3550*/  LOP3.LUT R128, R0, R2, RZ, 0xc0, !PT ;  /* 0x0000000200807212 */ /* 0x000fc400078ec0ff */
[----:B------:R-:W-:Y:S01]  /*3560*/  LOP3.LUT R129, R3, R8, RZ, 0xc0, !PT ;  /* 0x0000000803817212 */ /* 0x000fe200078ec0ff */
[----:B------:R-:W-:Y:S01]  /*3570*/  IMAD.WIDE.U32 R2, R248, -0x326172a9, RZ ;  /* 0xcd9e8d57f8027825 */ /* 0x000fe200078e00ff */
[C---:B------:R-:W-:Y:S04]  /*3580*/  HMMA.16816.F32.BF16 R108, R4.reuse, R46, RZ ;  /* 0x0000002e046c723c */ /* 0x040fe800000418ff */
[----:B------:R-:W-:Y:S02]  /*3590*/  LOP3.LUT R0, R3, R132, RZ, 0x3c, !PT ;  /* 0x0000008403007212 */ /* 0x000fe400078e3cff */
[----:B------:R-:W-:Y:S02]  /*35a0*/  LOP3.LUT R2, R19, UR17, R2, 0x96, !PT ;  /* 0x0000001113027c12 */ /* 0x000fe4000f8e9602 */
[----:B------:R-:W-:Y:S01]  /*35b0*/  HMMA.16816.F32.BF16 R120, R4, R62, RZ ;  /* 0x0000003e0478723c */ /* 0x000fe200000418ff */
[----:B-1----:R-:W-:-:S07]  /*35c0*/  FMNMX.FTZ R134, R16, R11, !PT ;  /* 0x0000000b10867209 */ /* 0x002fce0007810000 */
[----:B------:R-:W-:Y:S01]  /*35d0*/  HMMA.16816.F32.BF16 R20, R4, R126, RZ ;  /* 0x0000007e0414723c */ /* 0x000fe200000418ff */
[C---:B------:R-:W-:Y:S01]  /*35e0*/  FSETP.NEU.FTZ.AND P0, PT, R134.reuse, -INF , PT ;  /* 0xff8000008600780b */ /* 0x040fe20003f1d000 */
[----:B------:R-:W-:-:S05]  /*35f0*/  FMUL.FTZ R3, R134, c[0x0][0x23c] ;  /* 0x00008f0086037a20 */ /* 0x000fca0000410000 */
[----:B------:R-:W-:Y:S01]  /*3600*/  IMAD.WIDE.U32 R6, R0, -0x2daee0ad, RZ ;  /* 0xd2511f5300067825 */ /* 0x000fe200078e00ff */
[----:B--2---:R-:W-:Y:S01]  /*3610*/  FMNMX.FTZ R0, R10, R9, !PT ;  /* 0x000000090a007209 */ /* 0x004fe20007810000 */
[C---:B------:R-:W-:Y:S01]  /*3620*/  HMMA.16816.F32.BF16 R140, R128.reuse, R200, R140 ;  /* 0x000000c8808c723c */ /* 0x040fe2000004188c */
[----:B------:R-:W-:Y:S02]  /*3630*/  FSEL R3, R3, RZ, P0 ;  /* 0x000000ff03037208 */ /* 0x000fe40000000000 */
[----:B------:R-:W-:Y:S01]  /*3640*/  LOP3.LUT R4, R7, UR16, R30, 0x96, !PT ;  /* 0x0000001007047c12 */ /* 0x000fe2000f8e961e */
[----:B------:R-:W1:Y:S04]  /*3650*/  SHFL.BFLY PT, R12, R0, 0x1, 0x1f ;  /* 0x0c201f00000c7f89 */ /* 0x000e6800000e0000 */
[----:B------:R-:W-:Y:S01]  /*3660*/  IMAD.WIDE.U32 R8, R4, -0x326172a9, RZ ;  /* 0xcd9e8d5704087825 */ /* 0x000fe200078e00ff */
[----:B------:R-:W-:Y:S03]  /*3670*/  HMMA.16816.F32.BF16 R36, R128, R196, R36 ;  /* 0x000000c48024723c */ /* 0x000fe60000041824 */
[----:B------:R-:W-:Y:S01]  /*3680*/  FFMA.FTZ R4, R40, c[0x0][0x23c], -R3 ;  /* 0x00008f0028047a23 */ /* 0x000fe20000010803 */
[----:B------:R-:W-:-:S03]  /*3690*/  LOP3.LUT R7, R9, UR15, R18, 0x96, !PT ;  /* 0x0000000f09077c12 */ /* 0x000fc6000f8e9612 */
[----:B------:R2:W-:Y:S01]  /*36a0*/  MUFU.EX2 R230, R4 ;  /* 0x0000000400e67308 */ /* 0x0005e20000000800 */
[----:B------:R-:W-:Y:S01]  /*36b0*/  HMMA.16816.F32.BF16 R52, R128, R192, R52 ;  /* 0x000000c08034723c */ /* 0x000fe20000041834 */
[----:B------:R-:W-:-:S04]  /*36c0*/  IMAD.WIDE.U32 R10, R7, -0x2daee0ad, RZ ;  /* 0xd2511f53070a7825 */ /* 0x000fc800078e00ff */
[----:B------:R-:W-:-:S03]  /*36d0*/  FFMA.FTZ R7, R42, c[0x0][0x23c], -R3 ;  /* 0x00008f002a077a23 */ /* 0x000fc60000010803 */
[----:B------:R-:W-:Y:S01]  /*36e0*/  HMMA.16816.F32.BF16 R68, R128, R188, R68 ;  /* 0x000000bc8044723c */ /* 0x000fe20000041844 */
[----:B------:R-:W-:Y:S01]  /*36f0*/  MUFU.EX2 R228, R7 ;  /* 0x0000000700e47308 */ /* 0x000fe20000000800 */
[----:B--2---:R-:W-:-:S06]  /*3700*/  IMAD.WIDE.U32 R4, R2, -0x2daee0ad, RZ ;  /* 0xd2511f5302047825 */ /* 0x004fcc00078e00ff */
[C---:B------:R-:W-:Y:S01]  /*3710*/  HMMA.16816.F32.BF16 R84, R128.reuse, R184, R84 ;  /* 0x000000b88054723c */ /* 0x040fe20000041854 */
[----:B------:R-:W-:Y:S01]  /*3720*/  FFMA.FTZ R2, R41, c[0x0][0x23c], -R3 ;  /* 0x00008f0029027a23 */ /* 0x000fe20000010803 */
[----:B------:R-:W-:Y:S02]  /*3730*/  LOP3.LUT R5, R5, UR14, R6, 0x96, !PT ;  /* 0x0000000e05057c12 */ /* 0x000fe4000f8e9606 */
[----:B------:R-:W-:Y:S01]  /*3740*/  LOP3.LUT R6, R11, UR12, R4, 0x96, !PT ;  /* 0x0000000c0b067c12 */ /* 0x000fe2000f8e9604 */
[----:B------:R1:W2:Y:S03]  /*3750*/  MUFU.EX2 R229, R2 ;  /* 0x0000000200e57308 */ /* 0x0002a60000000800 */
[----:B------:R-:W-:Y:S01]  /*3760*/  HMMA.16816.F32.BF16 R100, R128, R172, R100 ;  /* 0x000000ac8064723c */ /* 0x000fe20000041864 */
[----:B------:R-:W-:-:S04]  /*3770*/  IMAD.WIDE.U32 R4, R5, -0x326172a9, RZ ;  /* 0xcd9e8d5705047825 */ /* 0x000fc800078e00ff */
[----:B------:R-:W-:Y:S01]  /*3780*/  IMAD.WIDE.U32 R14, R6, -0x326172a9, RZ ;  /* 0xcd9e8d57060e7825 */ /* 0x000fe200078e00ff */
[----:B------:R-:W-:Y:S02]  /*3790*/  LOP3.LUT R5, R5, UR13, R8, 0x96, !PT ;  /* 0x0000000d05057c12 */ /* 0x000fe4000f8e9608 */
[----:B------:R-:W-:Y:S01]  /*37a0*/  HMMA.16816.F32.BF16 R112, R128, R176, R112 ;  /* 0x000000b08070723c */ /* 0x000fe20000041870 */
[----:B------:R-:W-:-:S04]  /*37b0*/  FFMA.FTZ R6, R43, c[0x0][0x23c], -R3 ;  /* 0x00008f002b067a23 */ /* 0x000fc80000010803 */
[----:B------:R3:W4:Y:S01]  /*37c0*/  MUFU.EX2 R227, R6 ;  /* 0x0000000600e37308 */ /* 0x0007220000000800 */
[----:B-1----:R-:W-:Y:S02]  /*37d0*/  FMNMX.FTZ R2, R0, R12, !PT ;  /* 0x0000000c00027209 */ /* 0x002fe40007810000 */
[----:B------:R-:W-:Y:S02]  /*37e0*/  HMMA.16816.F32.BF16 R164, R128, R180, R164 ;  /* 0x000000b480a4723c */ /* 0x000fe400000418a4 */
[C---:B------:R-:W-:Y:S01]  /*37f0*/  FSETP.NEU.FTZ.AND P0, PT, R2.reuse, -INF , PT ;  /* 0xff8000000200780b */ /* 0x040fe20003f1d000 */
[----:B------:R-:W-:-:S05]  /*3800*/  FMUL.FTZ R0, R2, c[0x0][0x23c] ;  /* 0x00008f0002007a20 */ /* 0x000fca0000410000 */
[----:B------:R-:W-:Y:S01]  /*3810*/  HMMA.16816.F32.BF16 R152, R128, R202, R152 ;  /* 0x000000ca8098723c */ /* 0x000fe20000041898 */
[----:B------:R-:W-:Y:S02]  /*3820*/  FSEL R0, R0, RZ, P0 ;  /* 0x000000ff00007208 */ /* 0x000fe40000000000 */
[----:B---3--:R-:W-:Y:S01]  /*3830*/  LOP3.LUT R6, R15, UR11, R4, 0x96, !PT ;  /* 0x0000000b0f067c12 */ /* 0x008fe2000f8e9604 */
[----:B------:R-:W-:-:S04]  /*3840*/  IMAD.WIDE.U32 R4, R5, -0x2daee0ad, RZ ;  /* 0xd2511f5305047825 */ /* 0x000fc800078e00ff */
[----:B------:R-:W-:Y:S01]  /*3850*/  HMMA.16816.F32.BF16 R48, R128, R198, R48 ;  /* 0x000000c68030723c */ /* 0x000fe20000041830 */
[----:B------:R-:W-:-:S04]  /*3860*/  IMAD.WIDE.U32 R12, R6, -0x2daee0ad, RZ ;  /* 0xd2511f53060c7825 */ /* 0x000fc800078e00ff */
[----:B------:R-:W-:Y:S01]  /*3870*/  FFMA.FTZ R6, R92, c[0x0][0x23c], -R0 ;  /* 0x00008f005c067a23 */ /* 0x000fe20000010800 */
[----:B------:R-:W-:Y:S01]  /*3880*/  LOP3.LUT R4, R13, UR8, R4, 0x96, !PT ;  /* 0x000000080d047c12 */ /* 0x000fe2000f8e9604 */
[----:B------:R-:W-:Y:S01]  /*3890*/  FFMA.FTZ R7, R93, c[0x0][0x23c], -R0 ;  /* 0x00008f005d077a23 */ /* 0x000fe20000010800 */
[C---:B------:R-:W-:Y:S01]  /*38a0*/  HMMA.16816.F32.BF16 R64, R128.reuse, R194, R64 ;  /* 0x000000c28040723c */ /* 0x040fe20000041840 */
[----:B------:R1:W-:Y:S07]  /*38b0*/  MUFU.EX2 R31, R6 ;  /* 0x00000006001f7308 */ /* 0x0003ee0000000800 */
[C---:B------:R-:W-:Y:S01]  /*38c0*/  HMMA.16816.F32.BF16 R80, R128.reuse, R190, R80 ;  /* 0x000000be8050723c */ /* 0x040fe20000041850 */
[----:B------:R3:W-:Y:S07]  /*38d0*/  MUFU.EX2 R224, R7 ;  /* 0x0000000700e07308 */ /* 0x0007ee0000000800 */
[----:B------:R-:W-:Y:S01]  /*38e0*/  HMMA.16816.F32.BF16 R96, R128, R186, R96 ;  /* 0x000000ba8060723c */ /* 0x000fe20000041860 */
[----:B-1----:R-:W-:Y:S01]  /*38f0*/  LOP3.LUT R6, R5, UR10, R10, 0x96, !PT ;  /* 0x0000000a05067c12 */ /* 0x002fe2000f8e960a */
[----:B------:R-:W-:-:S04]  /*3900*/  IMAD.WIDE.U32 R4, R4, -0x326172a9, RZ ;  /* 0xcd9e8d5704047825 */ /* 0x000fc800078e00ff */
[----:B------:R-:W-:Y:S01]  /*3910*/  IMAD.WIDE.U32 R10, R6, -0x326172a9, RZ ;  /* 0xcd9e8d57060a7825 */ /* 0x000fe200078e00ff */
[C---:B------:R-:W-:Y:S01]  /*3920*/  LOP3.LUT R6, R4.reuse, 0xffff, RZ, 0xc0, !PT ;  /* 0x0000ffff04067812 */ /* 0x040fe200078ec0ff */
[C---:B------:R-:W-:Y:S01]  /*3930*/  HMMA.16816.F32.BF16 R108, R128.reuse, R174, R108 ;  /* 0x000000ae806c723c */ /* 0x040fe2000004186c */
[----:B------:R-:W-:Y:S01]  /*3940*/  LOP3.LUT R8, R4, 0xff, RZ, 0xc0, !PT ;  /* 0x000000ff04087812 */ /* 0x000fe200078ec0ff */
[----:B---3--:R-:W-:Y:S01]  /*3950*/  FFMA.FTZ R7, R94, c[0x0][0x23c], -R0 ;  /* 0x00008f005e077a23 */ /* 0x008fe20000010800 */
[----:B------:R-:W-:Y:S02]  /*3960*/  SHF.R.U32.HI R6, RZ, 0x8, R6 ;  /* 0x00000008ff067819 */ /* 0x000fe40000011606 */
[----:B------:R-:W-:Y:S01]  /*3970*/  LOP3.LUT R5, R5, UR19, R10, 0x96, !PT ;  /* 0x0000001305057c12 */ /* 0x000fe2000f8e960a */
[----:B------:R1:W-:Y:S01]  /*3980*/  MUFU.EX2 R30, R7 ;  /* 0x00000007001e7308 */ /* 0x0003e20000000800 */
[--C-:B------:R-:W-:Y:S01]  /*3990*/  SHF.R.U32.HI R9, RZ, 0x10, R4.reuse ;  /* 0x00000010ff097819 */ /* 0x100fe20000011604 */
[----:B------:R-:W-:Y:S01]  /*39a0*/  HMMA.16816.F32.BF16 R120, R128, R178, R120 ;  /* 0x000000b28078723c */ /* 0x000fe20000041878 */
[----:B------:R-:W-:-:S02]  /*39b0*/  SHF.R.U32.HI R15, RZ, 0x18, R4 ;  /* 0x00000018ff0f7819 */ /* 0x000fc40000011604 */
[----:B------:R-:W-:Y:S02]  /*39c0*/  PRMT R10, R8, 0x5410, R6 ;  /* 0x00005410080a7816 */ /* 0x000fe40000000006 */
[----:B------:R-:W-:Y:S02]  /*39d0*/  LOP3.LUT R4, R5, 0xffff, RZ, 0xc0, !PT ;  /* 0x0000ffff05047812 */ /* 0x000fe400078ec0ff */
[--C-:B------:R-:W-:Y:S01]  /*39e0*/  SHF.R.U32.HI R6, RZ, 0x10, R5.reuse ;  /* 0x00000010ff067819 */ /* 0x100fe20000011605 */
[----:B------:R-:W-:Y:S01]  /*39f0*/  HMMA.16816.F32.BF16 R128, R128, R182, R20 ;  /* 0x000000b68080723c */ /* 0x000fe20000041814 */
[----:B------:R-:W-:Y:S02]  /*3a00*/  LOP3.LUT R9, R9, 0xff, RZ, 0xc0, !PT ;  /* 0x000000ff09097812 */ /* 0x000fe400078ec0ff */
[----:B------:R-:W-:Y:S02]  /*3a10*/  LOP3.LUT R13, R5, 0xff, RZ, 0xc0, !PT ;  /* 0x000000ff050d7812 */ /* 0x000fe400078ec0ff */
[----:B------:R-:W-:Y:S01]  /*3a20*/  SHF.R.U32.HI R8, RZ, 0x18, R5 ;  /* 0x00000018ff087819 */ /* 0x000fe20000011605 */
[----:B-1----:R-:W-:Y:S01]  /*3a30*/  FFMA.FTZ R7, R95, c[0x0][0x23c], -R0 ;  /* 0x00008f005f077a23 */ /* 0x002fe20000010800 */
[----:B------:R-:W-:Y:S01]  /*3a40*/  LOP3.LUT R5, R6, 0xff, RZ, 0xc0, !PT ;  /* 0x000000ff06057812 */ /* 0x000fe200078ec0ff */
[----:B------:R-:W-:Y:S01]  /*3a50*/  HSET2.LE.AND R6, R10, R226, PT ;  /* 0x000000e20a067233 */ /* 0x000fe20003803000 */
[----:B------:R-:W-:Y:S01]  /*3a60*/  PRMT R15, R9, 0x5410, R15 ;  /* 0x00005410090f7816 */ /* 0x000fe2000000000f */
[----:B------:R1:W3:Y:S01]  /*3a70*/  MUFU.EX2 R29, R7 ;  /* 0x00000007001d7308 */ /* 0x0002e20000000800 */
[----:B------:R-:W-:-:S02]  /*3a80*/  PRMT R9, R5, 0x5410, R8 ;  /* 0x0000541005097816 */ /* 0x000fc40000000008 */
[----:B--2---:R-:W-:-:S03]  /*3a90*/  F2FP.BF16.PACK_AB R8, R229, R230 ;  /* 0x000000e6e508723e */ /* 0x004fc600000010ff */
[--C-:B------:R-:W-:Y:S01]  /*3aa0*/  HSET2.LE.AND R9, R9, R226.reuse, PT ;  /* 0x000000e209097233 */ /* 0x100fe20003803000 */
[----:B-1----:R-:W-:Y:S02]  /*3ab0*/  SHF.R.U32.HI R7, RZ, 0x8, R4 ;  /* 0x00000008ff077819 */ /* 0x002fe40000011604 */
[----:B----4-:R-:W-:Y:S02]  /*3ac0*/  F2FP.BF16.PACK_AB R4, R227, R228 ;  /* 0x000000e4e304723e */ /* 0x010fe400000010ff */
[----:B------:R-:W-:Y:S01]  /*3ad0*/  PRMT R10, R13, 0x5410, R7 ;  /* 0x000054100d0a7816 */ /* 0x000fe20000000007 */
[--C-:B------:R-:W-:Y:S01]  /*3ae0*/  HSET2.LE.AND R7, R15, R226.reuse, PT ;  /* 0x000000e20f077233 */ /* 0x100fe20003803000 */
[----:B------:R-:W-:Y:S01]  /*3af0*/  LOP3.LUT R6, R6, R4, RZ, 0xc0, !PT ;  /* 0x0000000406067212 */ /* 0x000fe200078ec0ff */
[----:B------:R-:W-:Y:S01]  /*3b00*/  FFMA.FTZ R13, R222, c[0x0][0x23c], -R0 ;  /* 0x00008f00de0d7a23 */ /* 0x000fe20000010800 */
[----:B---3--:R-:W-:Y:S01]  /*3b10*/  F2FP.BF16.PACK_AB R4, R29, R30 ;  /* 0x0000001e1d04723e */ /* 0x008fe200000010ff */
[----:B------:R-:W-:Y:S01]  /*3b20*/  HSET2.LE.AND R5, R10, R226, PT ;  /* 0x000000e20a057233 */ /* 0x000fe20003803000 */
[----:B------:R-:W-:-:S02]  /*3b30*/  F2FP.BF16.PACK_AB R10, R31, R224 ;  /* 0x000000e01f0a723e */ /* 0x000fc400000010ff */
[----:B------:R-:W-:Y:S01]  /*3b40*/  LOP3.LUT R7, R7, R4, RZ, 0xc0, !PT ;  /* 0x0000000407077212 */ /* 0x000fe200078ec0ff */
[----:B------:R-:W-:Y:S01]  /*3b50*/  MUFU.EX2 R13, R13 ;  /* 0x0000000d000d7308 */ /* 0x000fe20000000800 */
[----:B------:R-:W-:Y:S01]  /*3b60*/  LOP3.LUT R4, R5, R8, RZ, 0xc0, !PT ;  /* 0x0000000805047212 */ /* 0x000fe200078ec0ff */
[--C-:B------:R-:W-:Y:S01]  /*3b70*/  FFMA.FTZ R8, R221, c[0x0][0x23c], -R0.reuse ;  /* 0x00008f00dd087a23 */ /* 0x100fe20000010800 */
[----:B------:R-:W-:Y:S01]  /*3b80*/  LOP3.LUT R5, R9, R10, RZ, 0xc0, !PT ;  /* 0x0000000a09057212 */ /* 0x000fe200078ec0ff */
[----:B------:R-:W-:Y:S01]  /*3b90*/  FFMA.FTZ R9, R220, c[0x0][0x23c], -R0 ;  /* 0x00008f00dc097a23 */ /* 0x000fe20000010800 */
[----:B------:R-:W-:Y:S01]  /*3ba0*/  LOP3.LUT R10, R11, UR9, R14, 0x96, !PT ;  /* 0x000000090b0a7c12 */ /* 0x000fe2000f8e960e */
[----:B------:R-:W-:-:S04]  /*3bb0*/  FFMA.FTZ R11, R223, c[0x0][0x23c], -R0 ;  /* 0x00008f00df0b7a23 */ /* 0x000fc80000010800 */
[C---:B------:R-:W-:Y:S01]  /*3bc0*/  HMMA.16816.F32.BF16 R144, R4.reuse, R56, RZ ;  /* 0x000000380490723c */ /* 0x040fe200000418ff */
[----:B------:R-:W-:Y:S07]  /*3bd0*/  MUFU.EX2 R9, R9 ;  /* 0x0000000900097308 */ /* 0x000fee0000000800 */
[C---:B------:R-:W-:Y:S01]  /*3be0*/  HMMA.16816.F32.BF16 R148, R4.reuse, R58, RZ ;  /* 0x0000003a0494723c */ /* 0x040fe200000418ff */
[----:B------:R-:W-:Y:S07]  /*3bf0*/  MUFU.EX2 R11, R11 ;  /* 0x0000000b000b7308 */ /* 0x000fee0000000800 */
        /* <DEDUP_REMOVED lines=14> */
[----:B------:R-:W-:-:S02]  /*3ce0*/  FFMA.FTZ R4, R139, c[0x0][0x23c], -R3 ;  /* 0x00008f008b047a23 */ /* 0x000fc40000010803 */
[----:B------:R-:W-:Y:S02]  /*3cf0*/  IMAD.MOV.U32 R139, RZ, RZ, R225 ;  /* 0x000000ffff8b7224 */ /* 0x000fe400078e00e1 */
[----:B------:R1:W-:Y:S02]  /*3d00*/  MUFU.EX2 R15, R4 ;  /* 0x00000004000f7308 */ /* 0x0003e40000000800 */
[----:B-1----:R-:W-:-:S06]  /*3d10*/  FFMA.FTZ R4, R138, c[0x0][0x23c], -R3 ;  /* 0x00008f008a047a23 */ /* 0x002fcc0000010803 */
[----:B------:R1:W-:Y:S02]  /*3d20*/  MUFU.EX2 R28, R4 ;  /* 0x00000004001c7308 */ /* 0x0003e40000000800 */
[--C-:B-1----:R-:W-:Y:S02]  /*3d30*/  FFMA.FTZ R4, R137, c[0x0][0x23c], -R3.reuse ;  /* 0x00008f0089047a23 */ /* 0x102fe40000010803 */
[----:B------:R-:W-:-:S04]  /*3d40*/  FFMA.FTZ R3, R133, c[0x0][0x23c], -R3 ;  /* 0x00008f0085037a23 */ /* 0x000fc80000010803 */
[----:B------:R1:W-:Y:S08]  /*3d50*/  MUFU.EX2 R14, R4 ;  /* 0x00000004000e7308 */ /* 0x0003f00000000800 */
[----:B------:R2:W3:Y:S01]  /*3d60*/  MUFU.EX2 R225, R3 ;  /* 0x0000000300e17308 */ /* 0x0004e20000000800 */
[----:B-1----:R-:W-:-:S07]  /*3d70*/  IMAD.WIDE.U32 R4, R10, -0x2daee0ad, RZ ;  /* 0xd2511f530a047825 */ /* 0x002fce00078e00ff */
[----:B------:R1:W4:Y:S01]  /*3d80*/  MUFU.EX2 R10, R8 ;  /* 0x00000008000a7308 */ /* 0x0003220000000800 */
[----:B------:R-:W-:Y:S02]  /*3d90*/  SHF.R.U32.HI R6, RZ, 0x10, R4 ;  /* 0x00000010ff067819 */ /* 0x000fe40000011604 */
[----:B------:R-:W-:Y:S02]  /*3da0*/  LOP3.LUT R0, R5, UR18, R12, 0x96, !PT ;  /* 0x0000001205007c12 */ /* 0x000fe4000f8e960c */
[C---:B--2---:R-:W-:Y:S02]  /*3db0*/  LOP3.LUT R3, R4.reuse, 0xffff, RZ, 0xc0, !PT ;  /* 0x0000ffff04037812 */ /* 0x044fe400078ec0ff */
[----:B------:R-:W-:Y:S02]  /*3dc0*/  LOP3.LUT R7, R4, 0xff, RZ, 0xc0, !PT ;  /* 0x000000ff04077812 */ /* 0x000fe400078ec0ff */
[----:B------:R-:W-:Y:S02]  /*3dd0*/  SHF.R.U32.HI R5, RZ, 0x18, R4 ;  /* 0x00000018ff057819 */ /* 0x000fe40000011604 */
[----:B------:R-:W-:-:S02]  /*3de0*/  SHF.R.U32.HI R4, RZ, 0x8, R3 ;  /* 0x00000008ff047819 */ /* 0x000fc40000011603 */
[----:B------:R-:W-:Y:S02]  /*3df0*/  LOP3.LUT R3, R6, 0xff, RZ, 0xc0, !PT ;  /* 0x000000ff06037812 */ /* 0x000fe400078ec0ff */
[----:B-1----:R-:W-:Y:S02]  /*3e00*/  PRMT R8, R7, 0x5410, R4 ;  /* 0x0000541007087816 */ /* 0x002fe40000000004 */
[----:B------:R-:W-:Y:S02]  /*3e10*/  PRMT R7, R3, 0x5410, R5 ;  /* 0x0000541003077816 */ /* 0x000fe40000000005 */
[----:B------:R-:W-:Y:S02]  /*3e20*/  LOP3.LUT R3, R0, 0xffff, RZ, 0xc0, !PT ;  /* 0x0000ffff00037812 */ /* 0x000fe400078ec0ff */
[----:B------:R-:W-:Y:S02]  /*3e30*/  SHF.R.U32.HI R4, RZ, 0x10, R0 ;  /* 0x00000010ff047819 */ /* 0x000fe40000011600 */
[----:B------:R-:W-:-:S02]  /*3e40*/  SHF.R.U32.HI R6, RZ, 0x8, R3 ;  /* 0x00000008ff067819 */ /* 0x000fc40000011603 */
[----:B------:R-:W-:Y:S02]  /*3e50*/  LOP3.LUT R5, R0, 0xff, RZ, 0xc0, !PT ;  /* 0x000000ff00057812 */ /* 0x000fe400078ec0ff */
[----:B------:R-:W-:Y:S02]  /*3e60*/  SHF.R.U32.HI R3, RZ, 0x18, R0 ;  /* 0x00000018ff037819 */ /* 0x000fe40000011600 */
[----:B------:R-:W-:Y:S01]  /*3e70*/  LOP3.LUT R0, R4, 0xff, RZ, 0xc0, !PT ;  /* 0x000000ff04007812 */ /* 0x000fe200078ec0ff */
[--C-:B------:R-:W-:Y:S01]  /*3e80*/  HSET2.LE.AND R4, R7, R226.reuse, PT ;  /* 0x000000e207047233 */ /* 0x100fe20003803000 */
[----:B------:R-:W-:Y:S02]  /*3e90*/  PRMT R5, R5, 0x5410, R6 ;  /* 0x0000541005057816 */ /* 0x000fe40000000006 */
[----:B------:R-:W-:Y:S01]  /*3ea0*/  PRMT R3, R0, 0x5410, R3 ;  /* 0x0000541000037816 */ /* 0x000fe20000000003 */
[--C-:B------:R-:W-:Y:S02]  /*3eb0*/  HSET2.LE.AND R0, R8, R226.reuse, PT ;  /* 0x000000e208007233 */ /* 0x100fe40003803000 */
[----:B------:R-:W-:-:S02]  /*3ec0*/  HSET2.LE.AND R5, R5, R226, PT ;  /* 0x000000e205057233 */ /* 0x000fc40003803000 */
[----:B------:R-:W-:Y:S01]  /*3ed0*/  HSET2.LE.AND R6, R3, R226, PT ;  /* 0x000000e203067233 */ /* 0x000fe20003803000 */
[----:B---3--:R-:W-:-:S04]  /*3ee0*/  F2FP.BF16.PACK_AB R3, R225, R14 ;  /* 0x0000000ee103723e */ /* 0x008fc800000010ff */
[----:B------:R-:W-:Y:S01]  /*3ef0*/  LOP3.LUT R126, R0, R3, RZ, 0xc0, !PT ;  /* 0x00000003007e7212 */ /* 0x000fe200078ec0ff */
[----:B------:R-:W-:Y:S01]  /*3f00*/  FADD.FTZ R3, R139, R251 ;  /* 0x000000fb8b037221 */ /* 0x000fe20000010000 */
[----:B----4-:R-:W-:-:S03]  /*3f10*/  F2FP.BF16.PACK_AB R0, R9, R10 ;  /* 0x0000000a0900723e */ /* 0x010fc600000010ff */
[----:B------:R-:W-:Y:S01]  /*3f20*/  FADD.FTZ R3, R249, R3 ;  /* 0x00000003f9037221 */ /* 0x000fe20000010000 */
[----:B------:R-:W-:Y:S02]  /*3f30*/  LOP3.LUT R127, R4, R0, RZ, 0xc0, !PT ;  /* 0x00000000047f7212 */ /* 0x000fe400078ec0ff */
[----:B------:R-:W-:Y:S01]  /*3f40*/  F2FP.BF16.PACK_AB R0, R28, R15 ;  /* 0x0000000f1c00723e */ /* 0x000fe200000010ff */
[----:B------:R-:W-:-:S03]  /*3f50*/  FADD.FTZ R3, R244, R3 ;  /* 0x00000003f4037221 */ /* 0x000fc60000010000 */
[----:B------:R-:W-:Y:S01]  /*3f60*/  LOP3.LUT R124, R5, R0, RZ, 0xc0, !PT ;  /* 0x00000000057c7212 */ /* 0x000fe200078ec0ff */
[----:B------:R-:W-:Y:S01]  /*3f70*/  FADD.FTZ R5, R224, R31 ;  /* 0x0000001fe0057221 */ /* 0x000fe20000010000 */
[----:B------:R-:W-:-:S03]  /*3f80*/  F2FP.BF16.PACK_AB R0, R13, R11 ;  /* 0x0000000b0d00723e */ /* 0x000fc600000010ff */
[----:B------:R-:W-:Y:S01]  /*3f90*/  FADD.FTZ R5, R30, R5 ;  /* 0x000000051e057221 */ /* 0x000fe20000010000 */
[----:B------:R-:W-:Y:S01]  /*3fa0*/  LOP3.LUT R125, R6, R0, RZ, 0xc0, !PT ;  /* 0x00000000067d7212 */ /* 0x000fe200078ec0ff */
        /* <DEDUP_REMOVED lines=40> */
[----:B------:R-:W-:Y:S01]  /*4230*/  IMAD.WIDE.U32 R250, R250, -0x326172a9, RZ ;  /* 0xcd9e8d57fafa7825 */ /* 0x000fe200078e00ff */
[----:B------:R-:W-:Y:S01]  /*4240*/  MOV R3, R135 ;  /* 0x0000008700037202 */ /* 0x000fe20000000f00 */
[----:B------:R-:W-:Y:S01]  /*4250*/  ULDC.64 UR4, c[0x0][0x1a0] ;  /* 0x0000680000047ab9 */ /* 0x000fe20000000a00 */
[----:B------:R-:W-:Y:S01]  /*4260*/  MOV R0, R136 ;  /* 0x0000008800007202 */ /* 0x000fe20000000f00 */
[----:B------:R-:W-:Y:S01]  /*4270*/  IMAD.WIDE.U32 R248, R248, -0x326172a9, RZ ;  /* 0xcd9e8d57f8f87825 */ /* 0x000fe200078e00ff */
[----:B------:R-:W-:Y:S01]  /*4280*/  LOP3.LUT R234, R251, R132, RZ, 0x3c, !PT ;  /* 0x00000084fbea7212 */ /* 0x000fe200078e3cff */
[----:B------:R-:W-:Y:S01]  /*4290*/  ULEA.HI.SX32 UR24, UR24, 0xfffffffe, 0x1b ;  /* 0xfffffffe18187891 */ /* 0x000fe2000f8fda3f */
[----:B------:R-:W-:Y:S01]  /*42a0*/  MOV R138, R2 ;  /* 0x00000002008a7202 */ /* 0x000fe20000000f00 */
[----:B------:R-:W-:Y:S01]  /*42b0*/  IMAD.WIDE.U32 R220, R231, -0x2daee0ad, RZ ;  /* 0xd2511f53e7dc7825 */ /* 0x000fe200078e00ff */
[----:B------:R-:W-:Y:S01]  /*42c0*/  LOP3.LUT R232, R249, R132, RZ, 0x3c, !PT ;  /* 0x00000084f9e87212 */ /* 0x000fe200078e3cff */
[----:B------:R-:W-:Y:S01]  /*42d0*/  USHF.L.U64.HI UR25, UR4, 0x5, UR5 ;  /* 0x0000000504197899 */ /* 0x000fe20008010205 */
[----:B------:R-:W-:Y:S01]  /*42e0*/  MOV R137, R134 ;  /* 0x0000008600897202 */ /* 0x000fe20000000f00 */
[----:B------:R-:W-:Y:S01]  /*42f0*/  IMAD.WIDE.U32 R234, R234, -0x2daee0ad, RZ ;  /* 0xd2511f53eaea7825 */ /* 0x000fe200078e00ff */
[----:B------:R-:W-:Y:S01]  /*4300*/  PRMT R245, R245, 0x7054, R245 ;  /* 0x00007054f5f57816 */ /* 0x000fe200000000f5 */
[----:B------:R-:W-:-:S02]  /*4310*/  USHF.L.U32 UR29, UR4, 0x5, URZ ;  /* 0x00000005041d7899 */ /* 0x000fc4000800063f */
[----:B------:R-:W-:Y:S01]  /*4320*/  IMAD.WIDE.U32 R232, R232, -0x2daee0ad, RZ ;  /* 0xd2511f53e8e87825 */ /* 0x000fe200078e00ff */
[----:B------:R-:W-:Y:S01]  /*4330*/  ULDC.64 UR6, c[0x0][0x1a0] ;  /* 0x0000680000067ab9 */ /* 0x000fe20000000a00 */
[----:B------:R-:W-:Y:S05]  /*4340*/  BRA `(.L_x_1246) ;  /* 0x000001b000007947 */ /* 0x000fea0003800000 */
.L_x_1248:
[----:B------:R-:W2:Y:S01]  /*4350*/  LDL.64 R228, [R1+0x10] ;  /* 0x0000100001e47983 */ /* 0x000ea20000100a00 */
[----:B------:R-:W-:Y:S02]  /*4360*/  ULDC.64 UR4, c[0x0][0x198] ;  /* 0x0000660000047ab9 */ /* 0x000fe40000000a00 */
[----:B------:R-:W-:Y:S01]  /*4370*/  UIADD3 UR30, UR24, -0x1, URZ ;  /* 0xffffffff181e7890 */ /* 0x000fe2000fffe03f */
[----:B------:R-:W3:Y:S03]  /*4380*/  LDL.64 R222, [R1] ;  /* 0x0000000001de7983 */ /* 0x000ee60000100a00 */
        /* <DEDUP_REMOVED lines=23> */
.L_x_1246:
[----:B------:R-:W2:Y:S01]  /*4500*/  LDL.64 R4, [R1+0x8] ;  /* 0x0000080001047983 */ /* 0x000ea20000100a00 */
[----:B------:R-:W-:Y:S01]  /*4510*/  USHF.R.S32.HI UR4, URZ, 0x1f, UR24 ;  /* 0x0000001f3f047899 */ /* 0x000fe20008011418 */
[----:B------:R-:W-:Y:S04]  /*4520*/  DEPBAR.LE SB0, 0x0 ;  /* 0x000080000000791a */ /* 0x000fe80000000000 */
[----:B------:R-:W-:Y:S01]  /*4530*/  UIMAD UR4, UR4, UR6, URZ ;  /* 0x00000006040472a4 */ /* 0x000fe2000f8e023f */
[----:B------:R-:W-:Y:S01]  /*4540*/  BAR.SYNC.DEFER_BLOCKING 0x0 ;  /* 0x0000000000007b1d */ /* 0x000fe20000010000 */
[----:B------:R-:W-:Y:S02]  /*4550*/  UIMAD.WIDE.U32 UR30, UR24, UR6, URZ ;  /* 0x00000006181e72a5 */ /* 0x000fe4000f8e003f */
[----:B------:R-:W-:Y:S04]  /*4560*/  UIMAD UR4, UR24, UR7, UR4 ;  /* 0x00000007180472a4 */ /* 0x000fe8000f8e0204 */
[----:B------:R-:W-:Y:S01]  /*4570*/  UIADD3 UR4, UR31, UR4, URZ ;  /* 0x000000041f047290 */ /* 0x000fe2000fffe03f */
[----:B------:R-:W-:Y:S02]  /*4580*/  IMAD.U32 R2, RZ, RZ, UR30 ;  /* 0x0000001eff027e24 */ /* 0x000fe4000f8e00ff */
[----:B------:R-:W-:Y:S03]  /*4590*/  IMAD.U32 R6, RZ, RZ, UR30 ;  /* 0x0000001eff067e24 */ /* 0x000fe6000f8e00ff */
[----:B--2---:R-:W-:Y:S01]  /*45a0*/  IMAD.U32 R5, RZ, RZ, UR4 ;  /* 0x00000004ff057e24 */ /* 0x004fe2000f8e00ff */
[----:B------:R-:W-:Y:S04]  /*45b0*/  LEA R2, P0, R2, R4, 0x5 ;  /* 0x0000000402027211 */ /* 0x000fe800078028ff */
[----:B------:R-:W-:Y:S02]  /*45c0*/  LEA R4, P1, R2, c[0x0][0x170], 0x1 ;  /* 0x00005c0002047a11 */ /* 0x000fe400078208ff */
[----:B------:R-:W-:Y:S02]  /*45d0*/  LEA.HI.X R5, R6, R252, R5, 0x5, P0 ;  /* 0x000000fc06057211 */ /* 0x000fe400000f2c05 */
[----:B------:R-:W-:Y:S02]  /*45e0*/  IADD3 R6, P0, R4, UR29, RZ ;  /* 0x0000001d04067c10 */ /* 0x000fe4000ff1e0ff */
[----:B------:R-:W-:Y:S04]  /*45f0*/  LEA.HI.X R5, R2, c[0x0][0x174], R5, 0x1, P1 ;  /* 0x00005d0002057a11 */ /* 0x000fe800008f0c05 */
[----:B------:R-:W-:Y:S01]  /*4600*/  IADD3.X R7, R5, UR25, RZ, P0, !PT ;  /* 0x0000001905077c10 */ /* 0x000fe200087fe4ff */
[----:B------:R-:W-:Y:S01]  /*4610*/  @!PT LDS RZ, [RZ] ;  /* 0x00000000fffff984 */ /* 0x000fe20000000800 */
[----:B------:R-:W-:Y:S01]  /*4620*/  @!PT LDS RZ, [RZ] ;  /* 0x00000000fffff984 */ /* 0x000fe20000000800 */
[----:B------:R-:W-:Y:S01]  /*4630*/  @!PT LDS RZ, [RZ] ;  /* 0x00000000fffff984 */ /* 0x000fe20000000800 */
[----:B------:R1:W-:Y:S01]  /*4640*/  LDGSTS.E.BYPASS.LTC128B.128 [R219+0xa000], [R4.64] ;  /* 0x0a00000004db7fae */ /* 0x0003e2000b901d5a */
[----:B------:R-:W-:Y:S04]  /*4650*/  ISETP.LT.AND P0, PT, RZ, UR24, PT ;  /* 0x00000018ff007c0c */ /* 0x000fe8000bf01270 */
        /* <DEDUP_REMOVED lines=103> */
.L_x_1247:
[----:B------:R-:W-:Y:S04]  /*4cd0*/  FMNMX.FTZ R2, R4, R0, !PT ;  /* 0x0000000004027209 */ /* 0x000fe80007810000 */
        /* <DEDUP_REMOVED lines=22> */
[----:B------:R-:W-:Y:S03]  /*4e40*/  FMNMX.FTZ R132, R28, R132, !PT ;  /* 0x000000841c847209 */ /* 0x000fe60007810000 */
[----:B------:R-:W-:Y:S01]  /*4e50*/  SHFL.BFLY PT, R134, R2, 0x2, 0x1f ;  /* 0x0c401f0002867f89 */ /* 0x000fe200000e0000 */
[----:B------:R-:W-:Y:S07]  /*4e60*/  FMNMX.FTZ R132, R29, R132, !PT ;  /* 0x000000841d847209 */ /* 0x000fee0007810000 */
[----:B------:R-:W1:Y:S02]  /*4e70*/  SHFL.BFLY PT, R133, R132, 0x2, 0x1f ;  /* 0x0c401f0084857f89 */ /* 0x000e6400000e0000 */
[----:B-1----:R-:W-:Y:S02]  /*4e80*/  FMNMX.FTZ R132, R132, R133, !PT ;  /* 0x0000008584847209 */ /* 0x002fe40007810000 */
[----:B------:R-:W-:Y:S02]  /*4e90*/  FMNMX.FTZ R136, R136, R135, !PT ;  /* 0x0000008788887209 */ /* 0x000fe40007810000 */
[----:B------:R-:W-:Y:S02]  /*4ea0*/  FMNMX.FTZ R2, R2, R134, !PT ;  /* 0x0000008602027209 */ /* 0x000fe40007810000 */
[----:B------:R-:W1:Y:S08]  /*4eb0*/  SHFL.BFLY PT, R134, R132, 0x1, 0x1f ;  /* 0x0c201f0084867f89 */ /* 0x000e7000000e0000 */
[----:B------:R-:W2:Y:S08]  /*4ec0*/  SHFL.BFLY PT, R139, R136, 0x1, 0x1f ;  /* 0x0c201f00888b7f89 */ /* 0x000eb000000e0000 */
[----:B------:R-:W3:Y:S01]  /*4ed0*/  SHFL.BFLY PT, R135, R2, 0x1, 0x1f ;  /* 0x0c201f0002877f89 */ /* 0x000ee200000e0000 */
[----:B-1----:R-:W-:Y:S05]  /*4ee0*/  FMNMX.FTZ R134, R132, R134, !PT ;  /* 0x0000008684867209 */ /* 0x002fea0007810000 */
[----:B------:R-:W-:Y:S01]  /*4ef0*/  FMUL.FTZ R186, R134, c[0x0][0x23c] ;  /* 0x00008f0086ba7a20 */ /* 0x000fe20000410000 */
[----:B--2---:R-:W-:Y:S04]  /*4f00*/  FMNMX.FTZ R136, R136, R139, !PT ;  /* 0x0000008b88887209 */ /* 0x004fe80007810000 */
[C---:B------:R-:W-:Y:S01]  /*4f10*/  FSETP.NEU.FTZ.AND P1, PT, R136.reuse, -INF , PT ;  /* 0xff8000008800780b */ /* 0x040fe20003f3d000 */
[----:B------:R-:W-:Y:S01]  /*4f20*/  FADD.FTZ R0, -R136, R0 ;  /* 0x0000000088007221 */ /* 0x000fe20000010100 */
[----:B---3--:R-:W-:Y:S03]  /*4f30*/  FMNMX.FTZ R135, R2, R135, !PT ;  /* 0x0000008702877209 */ /* 0x008fe60007810000 */
[----:B------:R-:W-:Y:S01]  /*4f40*/  FMUL.FTZ R0, R0, c[0x0][0x23c] ;  /* 0x00008f0000007a20 */ /* 0x000fe20000410000 */
[----:B------:R-:W-:Y:S03]  /*4f50*/  FMNMX.FTZ R2, R10, R138, !PT ;  /* 0x0000008a0a027209 */ /* 0x000fe60007810000 */
[----:B------:R1:W2:Y:S01]  /*4f60*/  MUFU.EX2 R133, R0 ;  /* 0x0000000000857308 */ /* 0x0002a20000000800 */
[----:B------:R-:W-:Y:S01]  /*4f70*/  FMNMX.FTZ R2, R11, R2, !PT ;  /* 0x000000020b027209 */ /* 0x000fe20007810000 */
[----:B------:R-:W-:Y:S03]  /*4f80*/  FMUL.FTZ R184, R135, c[0x0][0x23c] ;  /* 0x00008f0087b87a20 */ /* 0x000fe60000410000 */
[----:B------:R-:W-:Y:S04]  /*4f90*/  FMNMX.FTZ R2, R14, R2, !PT ;  /* 0x000000020e027209 */ /* 0x000fe80007810000 */
[----:B------:R-:W-:Y:S01]  /*4fa0*/  FMNMX.FTZ R2, R15, R2, !PT ;  /* 0x000000020f027209 */ /* 0x000fe20007810000 */
[----:B-1----:R-:W-:Y:S02]  /*4fb0*/  FADD.FTZ R0, -R135, R3 ;  /* 0x0000000387007221 */ /* 0x002fe40000010100 */
[C---:B--2---:R-:W-:Y:S02]  /*4fc0*/  FMUL.FTZ R36, R133.reuse, R36 ;  /* 0x0000002485247220 */ /* 0x044fe40000410000 */
[----:B------:R-:W-:Y:S02]  /*4fd0*/  FMUL.FTZ R0, R0, c[0x0][0x23c] ;  /* 0x00008f0000007a20 */ /* 0x000fe40000410000 */
[C---:B------:R-:W-:Y:S02]  /*4fe0*/  FMUL.FTZ R37, R133.reuse, R37 ;  /* 0x0000002585257220 */ /* 0x040fe40000410000 */
[----:B------:R1:W2:Y:S01]  /*4ff0*/  MUFU.EX2 R132, R0 ;  /* 0x0000000000847308 */ /* 0x0002a20000000800 */
        /* <DEDUP_REMOVED lines=15> */
[C---:B--2---:R-:W-:Y:S01]  /*50f0*/  FMUL.FTZ R38, R132.reuse, R38 ;  /* 0x0000002684267220 */ /* 0x044fe20000410000 */
        /* <DEDUP_REMOVED lines=9> */
[----:B------:R3:W-:Y:S01]  /*5190*/  MUFU.EX2 R240, R4 ;  /* 0x0000000400f07308 */ /* 0x0007e20000000800 */
[--C-:B------:R-:W-:Y:S01]  /*51a0*/  FFMA.FTZ R18, R18, c[0x0][0x23c], -R184.reuse ;  /* 0x00008f0012127a23 */ /* 0x100fe200000108b8 */
[----:B------:R-:W-:Y:S01]  /*51b0*/  FSEL R186, R186, RZ, P1 ;  /* 0x000000ffbaba7208 */ /* 0x000fe20000800000 */
[--C-:B------:R-:W-:Y:S02]  /*51c0*/  FFMA.FTZ R19, R19, c[0x0][0x23c], -R184.reuse ;  /* 0x00008f0013137a23 */ /* 0x100fe400000108b8 */
[----:B------:R-:W-:Y:S02]  /*51d0*/  FFMA.FTZ R5, R5, c[0x0][0x23c], -R137 ;  /* 0x00008f0005057a23 */ /* 0x000fe40000010889 */
[--C-:B------:R-:W-:Y:S02]  /*51e0*/  FFMA.FTZ R6, R6, c[0x0][0x23c], -R184.reuse ;  /* 0x00008f0006067a23 */ /* 0x100fe400000108b8 */
[----:B------:R-:W-:Y:S01]  /*51f0*/  FFMA.FTZ R7, R7, c[0x0][0x23c], -R184 ;  /* 0x00008f0007077a23 */ /* 0x000fe200000108b8 */
[----:B------:R4:W-:Y:S01]  /*5200*/  MUFU.EX2 R244, R16 ;  /* 0x0000001000f47308 */ /* 0x0009e20000000800 */
[--C-:B------:R-:W-:Y:S02]  /*5210*/  FFMA.FTZ R8, R8, c[0x0][0x23c], -R186.reuse ;  /* 0x00008f0008087a23 */ /* 0x100fe400000108ba */
[--C-:B------:R-:W-:Y:S01]  /*5220*/  FFMA.FTZ R9, R9, c[0x0][0x23c], -R186.reuse ;  /* 0x00008f0009097a23 */ /* 0x100fe200000108ba */
[----:B-1----:R-:W-:Y:S01]  /*5230*/  FMNMX.FTZ R0, R26, R2, !PT ;  /* 0x000000021a007209 */ /* 0x002fe20007810000 */
[--C-:B------:R-:W-:Y:S02]  /*5240*/  FFMA.FTZ R12, R12, c[0x0][0x23c], -R186.reuse ;  /* 0x00008f000c0c7a23 */ /* 0x100fe400000108ba */
[----:B------:R-:W-:Y:S01]  /*5250*/  FFMA.FTZ R13, R13, c[0x0][0x23c], -R186 ;  /* 0x00008f000d0d7a23 */ /* 0x000fe200000108ba */
[----:B------:R-:W-:Y:S01]  /*5260*/  FMNMX.FTZ R0, R27, R0, !PT ;  /* 0x000000001b007209 */ /* 0x000fe20007810000 */
[C---:B--2---:R-:W-:Y:S01]  /*5270*/  FMUL.FTZ R40, R3.reuse, R40 ;  /* 0x0000002803287220 */ /* 0x044fe20000410000 */
[----:B------:R1:W-:Y:S01]  /*5280*/  MUFU.EX2 R241, R18 ;  /* 0x0000001200f17308 */ /* 0x0003e20000000800 */
[C---:B------:R-:W-:Y:S01]  /*5290*/  FMUL.FTZ R41, R3.reuse, R41 ;  /* 0x0000002903297220 */ /* 0x040fe20000410000 */
[----:B------:R-:W-:Y:S01]  /*52a0*/  FMNMX.FTZ R0, R30, R0, !PT ;  /* 0x000000001e007209 */ /* 0x000fe20007810000 */
[C---:B------:R-:W-:Y:S01]  /*52b0*/  FMUL.FTZ R44, R3.reuse, R44 ;  /* 0x0000002c032c7220 */ /* 0x040fe20000410000 */
[----:B---3--:R-:W-:Y:S01]  /*52c0*/  MOV R4, UR33 ;  /* 0x0000002100047c02 */ /* 0x008fe20008000f00 */
[----:B------:R-:W-:Y:S01]  /*52d0*/  FMUL.FTZ R45, R3, R45 ;  /* 0x0000002d032d7220 */ /* 0x000fe20000410000 */
[----:B------:R-:W-:Y:S01]  /*52e0*/  FMNMX.FTZ R0, R31, R0, !PT ;  /* 0x000000001f007209 */ /* 0x000fe20007810000 */
[C---:B------:R-:W-:Y:S01]  /*52f0*/  FMUL.FTZ R50, R132.reuse, R50 ;  /* 0x0000003284327220 */ /* 0x040fe20000410000 */
[----:B------:R-:W-:Y:S01]  /*5300*/  LOP3.LUT R4, R221, UR24, R4, 0x96, !PT ;  /* 0x00000018dd047c12 */ /* 0x000fe2000f8e9604 */
[C---:B------:R-:W-:Y:S01]  /*5310*/  FMUL.FTZ R51, R132.reuse, R51 ;  /* 0x0000003384337220 */ /* 0x040fe20000410000 */
[----:B------:R2:W3:Y:S01]  /*5320*/  MUFU.EX2 R243, R17 ;  /* 0x0000001100f37308 */ /* 0x0004e20000000800 */
[----:B------:R-:W5:Y:S01]  /*5330*/  SHFL.BFLY PT, R2, R0, 0x2, 0x1f ;  /* 0x0c401f0000027f89 */ /* 0x000f6200000e0000 */
[----:B------:R-:W-:Y:S01]  /*5340*/  FMUL.FTZ R54, R132, R54 ;  /* 0x0000003684367220 */ /* 0x000fe20000410000 */
[----:B------:R-:W-:Y:S01]  /*5350*/  UIADD3 UR24, UR24, -0x1, URZ ;  /* 0xffffffff18187890 */ /* 0x000fe2000fffe03f */
[--C-:B----4-:R-:W-:Y:S01]  /*5360*/  LOP3.LUT R16, R233, UR16, R220.reuse, 0x96, !PT ;  /* 0x00000010e9107c12 */ /* 0x110fe2000f8e96dc */
[----:B------:R-:W-:Y:S04]  /*5370*/  IMAD.WIDE.U32 R172, R4, -0x326172a9, RZ ;  /* 0xcd9e8d5704ac7825 */ /* 0x000fe800078e00ff */
[C---:B------:R-:W-:Y:S01]  /*5380*/  FMUL.FTZ R55, R132.reuse, R55 ;  /* 0x0000003784377220 */ /* 0x040fe20000410000 */
[----:B------:R4:W3:Y:S01]  /*5390*/  MUFU.EX2 R242, R19 ;  /* 0x0000001300f27308 */ /* 0x0008e20000000800 */
[C---:B------:R-:W-:Y:S02]  /*53a0*/  FMUL.FTZ R56, R3.reuse, R56 ;  /* 0x0000003803387220 */ /* 0x040fe40000410000 */
[----:B------:R-:W-:Y:S01]  /*53b0*/  FMUL.FTZ R57, R3, R57 ;  /* 0x0000003903397220 */ /* 0x000fe20000410000 */
[----:B-1----:R-:W-:Y:S01]  /*53c0*/  LOP3.LUT R18, R235, UR16, R220, 0x96, !PT ;  /* 0x00000010eb127c12 */ /* 0x002fe2000f8e96dc */
[C---:B------:R-:W-:Y:S02]  /*53d0*/  FMUL.FTZ R60, R3.reuse, R60 ;  /* 0x0000003c033c7220 */ /* 0x040fe40000410000 */
[C---:B------:R-:W-:Y:S02]  /*53e0*/  FMUL.FTZ R61, R3.reuse, R61 ;  /* 0x0000003d033d7220 */ /* 0x040fe40000410000 */
[C---:B------:R-:W-:Y:S01]  /*53f0*/  FMUL.FTZ R66, R132.reuse, R66 ;  /* 0x0000004284427220 */ /* 0x040fe20000410000 */
[----:B------:R1:W1:Y:S01]  /*5400*/  MUFU.EX2 R239, R5 ;  /* 0x0000000500ef7308 */ /* 0x0002620000000800 */
[C---:B------:R-:W-:Y:S02]  /*5410*/  FMUL.FTZ R67, R132.reuse, R67 ;  /* 0x0000004384437220 */ /* 0x040fe40000410000 */
[----:B------:R-:W-:Y:S01]  /*5420*/  FMUL.FTZ R70, R132, R70 ;  /* 0x0000004684467220 */ /* 0x000fe20000410000 */
[----:B-----5:R-:W-:Y:S01]  /*5430*/  FMNMX.FTZ R0, R0, R2, !PT ;  /* 0x0000000200007209 */ /* 0x020fe20007810000 */
[----:B--2---:R-:W-:Y:S04]  /*5440*/  IMAD.WIDE.U32 R16, R16, -0x326172a9, RZ ;  /* 0xcd9e8d5710107825 */ /* 0x004fe800078e00ff */
[----:B------:R-:W2:Y:S01]  /*5450*/  SHFL.BFLY PT, R2, R0, 0x1, 0x1f ;  /* 0x0c201f0000027f89 */ /* 0x000ea200000e0000 */
[----:B------:R5:W-:Y:S01]  /*5460*/  MUFU.EX2 R238, R6 ;  /* 0x0000000600ee7308 */ /* 0x000be20000000800 */
[----:B------:R-:W-:Y:S02]  /*5470*/  FMUL.FTZ R71, R132, R71 ;  /* 0x0000004784477220 */ /* 0x000fe40000410000 */
[----:B----4-:R-:W-:Y:S04]  /*5480*/  IMAD.WIDE.U32 R18, R18, -0x326172a9, RZ ;  /* 0xcd9e8d5712127825 */ /* 0x010fe800078e00ff */
[----:B------:R-:W-:Y:S01]  /*5490*/  FMUL.FTZ R72, R3, R72 ;  /* 0x0000004803487220 */ /* 0x000fe20000410000 */
[----:B------:R-:W-:Y:S01]  /*54a0*/  LOP3.LUT R4, R19, UR15, R172, 0x96, !PT ;  /* 0x0000000f13047c12 */ /* 0x000fe2000f8e96ac */
[----:B------:R-:W-:Y:S01]  /*54b0*/  FMUL.FTZ R73, R3, R73 ;  /* 0x0000004903497220 */ /* 0x000fe20000410000 */
[----:B------:R4:W3:Y:S01]  /*54c0*/  MUFU.EX2 R237, R7 ;  /* 0x0000000700ed7308 */ /* 0x0008e20000000800 */
[----:B------:R-:W-:Y:S01]  /*54d0*/  LOP3.LUT R19, R173, UR17, R248, 0x96, !PT ;  /* 0x00000011ad137c12 */ /* 0x000fe2000f8e96f8 */
[----:B------:R-:W-:Y:S01]  /*54e0*/  FMUL.FTZ R76, R3, R76 ;  /* 0x0000004c034c7220 */ /* 0x000fe20000410000 */
[----:B-1----:R-:W-:Y:S01]  /*54f0*/  LOP3.LUT R5, R173, UR17, R250, 0x96, !PT ;  /* 0x00000011ad057c12 */ /* 0x002fe2000f8e96fa */
[----:B------:R-:W-:Y:S01]  /*5500*/  FMUL.FTZ R77, R3, R77 ;  /* 0x0000004d034d7220 */ /* 0x000fe20000410000 */
[----:B------:R-:W-:Y:S01]  /*5510*/  LOP3.LUT R172, R17, UR15, R172, 0x96, !PT ;  /* 0x0000000f11ac7c12 */ /* 0x000fe2000f8e96ac */
[----:B------:R-:W-:Y:S04]  /*5520*/  IMAD.WIDE.U32 R174, R19, -0x2daee0ad, RZ ;  /* 0xd2511f5313ae7825 */ /* 0x000fe800078e00ff */
[----:B------:R1:W-:Y:S01]  /*5530*/  MUFU.EX2 R236, R8 ;  /* 0x0000000800ec7308 */ /* 0x0003e20000000800 */
[----:B------:R-:W-:Y:S01]  /*5540*/  IMAD.WIDE.U32 R176, R5, -0x2daee0ad, RZ ;  /* 0xd2511f5305b07825 */ /* 0x000fe200078e00ff */
[----:B--2---:R-:W-:Y:S03]  /*5550*/  FMNMX.FTZ R2, R0, R2, !PT ;  /* 0x0000000200027209 */ /* 0x004fe60007810000 */
[----:B------:R-:W-:Y:S01]  /*5560*/  IMAD.WIDE.U32 R172, R172, -0x2daee0ad, RZ ;  /* 0xd2511f53acac7825 */ /* 0x000fe200078e00ff */
[----:B-----5:R-:W-:Y:S02]  /*5570*/  LOP3.LUT R6, R177, UR14, R234, 0x96, !PT ;  /* 0x0000000eb1067c12 */ /* 0x020fe4000f8e96ea */
[C---:B------:R-:W-:Y:S01]  /*5580*/  FSETP.NEU.FTZ.AND P1, PT, R2.reuse, -INF , PT ;  /* 0xff8000000200780b */ /* 0x040fe20003f3d000 */
[----:B------:R-:W-:Y:S01]  /*5590*/  FMUL.FTZ R185, R2, c[0x0][0x23c] ;  /* 0x00008f0002b97a20 */ /* 0x000fe20000410000 */
[----:B------:R2:W-:Y:S01]  /*55a0*/  MUFU.EX2 R231, R9 ;  /* 0x0000000900e77308 */ /* 0x0005e20000000800 */
[----:B------:R-:W-:Y:S01]  /*55b0*/  IMAD.WIDE.U32 R4, R4, -0x2daee0ad, RZ ;  /* 0xd2511f5304047825 */ /* 0x000fe200078e00ff */
[----:B------:R-:W-:Y:S02]  /*55c0*/  LOP3.LUT R17, R173, UR12, R174, 0x96, !PT ;  /* 0x0000000cad117c12 */ /* 0x000fe4000f8e96ae */
[----:B----4-:R-:W-:Y:S01]  /*55d0*/  LOP3.LUT R7, R175, UR14, R232, 0x96, !PT ;  /* 0x0000000eaf077c12 */ /* 0x010fe2000f8e96e8 */
[----:B------:R-:W-:Y:S01]  /*55e0*/  FMUL.FTZ R19, R132, R155 ;  /* 0x0000009b84137220 */ /* 0x000fe20000410000 */
[----:B------:R-:W-:Y:S01]  /*55f0*/  FSEL R185, R185, RZ, P1 ;  /* 0x000000ffb9b97208 */ /* 0x000fe20000800000 */
[----:B------:R-:W-:Y:S01]  /*5600*/  IMAD.WIDE.U32 R192, R17, -0x326172a9, RZ ;  /* 0xcd9e8d5711c07825 */ /* 0x000fe200078e00ff */
[----:B------:R-:W-:Y:S02]  /*5610*/  LOP3.LUT R5, R5, UR12, R176, 0x96, !PT ;  /* 0x0000000c05057c12 */ /* 0x000fe4000f8e96b0 */
[----:B------:R-:W-:Y:S01]  /*5620*/  MUFU.EX2 R228, R12 ;  /* 0x0000000c00e47308 */ /* 0x000fe20000000800 */
[----:B------:R-:W-:Y:S04]  /*5630*/  IMAD.WIDE.U32 R176, R6, -0x326172a9, RZ ;  /* 0xcd9e8d5706b07825 */ /* 0x000fe800078e00ff */
[----:B------:R-:W-:Y:S01]  /*5640*/  IMAD.WIDE.U32 R174, R7, -0x326172a9, RZ ;  /* 0xcd9e8d5707ae7825 */ /* 0x000fe200078e00ff */
[----:B------:R-:W-:Y:S03]  /*5650*/  LOP3.LUT R6, R177, UR13, R18, 0x96, !PT ;  /* 0x0000000db1067c12 */ /* 0x000fe6000f8e9612 */
[--C-:B------:R-:W-:Y:S01]  /*5660*/  FFMA.FTZ R10, R10, c[0x0][0x23c], -R185.reuse ;  /* 0x00008f000a0a7a23 */ /* 0x100fe200000108b9 */
[----:B------:R-:W-:Y:S01]  /*5670*/  LOP3.LUT R0, R193, UR11, R174, 0x96, !PT ;  /* 0x0000000bc1007c12 */ /* 0x000fe2000f8e96ae */
[----:B------:R-:W-:Y:S01]  /*5680*/  IMAD.WIDE.U32 R188, R5, -0x326172a9, RZ ;  /* 0xcd9e8d5705bc7825 */ /* 0x000fe200078e00ff */
[----:B-1----:R-:W-:Y:S01]  /*5690*/  LOP3.LUT R8, R175, UR13, R16, 0x96, !PT ;  /* 0x0000000daf087c12 */ /* 0x002fe2000f8e9610 */
[----:B------:R1:W-:Y:S02]  /*56a0*/  MUFU.EX2 R230, R10 ;  /* 0x0000000a00e67308 */ /* 0x0003e40000000800 */
[--C-:B------:R-:W-:Y:S01]  /*56b0*/  FFMA.FTZ R11, R11, c[0x0][0x23c], -R185.reuse ;  /* 0x00008f000b0b7a23 */ /* 0x100fe200000108b9 */
[----:B------:R-:W-:Y:S01]  /*56c0*/  LOP3.LUT R5, R189, UR11, R176, 0x96, !PT ;  /* 0x0000000bbd057c12 */ /* 0x000fe2000f8e96b0 */
[----:B--2---:R-:W-:Y:S01]  /*56d0*/  IMAD.WIDE.U32 R8, R8, -0x2daee0ad, RZ ;  /* 0xd2511f5308087825 */ /* 0x004fe200078e00ff */
[----:B------:R-:W2:Y:S03]  /*56e0*/  LDSM.16.MT88.4 R176, [R205+0xa000] ;  /* 0x00a00000cdb0783b */ /* 0x000ea60000004200 */
[----:B------:R-:W-:Y:S01]  /*56f0*/  IMAD.WIDE.U32 R194, R0, -0x2daee0ad, RZ ;  /* 0xd2511f5300c27825 */ /* 0x000fe200078e00ff */
[----:B------:R-:W-:Y:S01]  /*5700*/  LOP3.LUT R9, R9, UR10, R172, 0x96, !PT ;  /* 0x0000000a09097c12 */ /* 0x000fe2000f8e96ac */
[----:B------:R-:W-:Y:S02]  /*5710*/  MUFU.EX2 R229, R11 ;  /* 0x0000000b00e57308 */ /* 0x000fe40000000800 */
[----:B------:R-:W-:Y:S04]  /*5720*/  IMAD.WIDE.U32 R6, R6, -0x2daee0ad, RZ ;  /* 0xd2511f5306067825 */ /* 0x000fe800078e00ff */
[----:B------:R-:W-:Y:S01]  /*5730*/  IMAD.WIDE.U32 R190, R5, -0x2daee0ad, RZ ;  /* 0xd2511f5305be7825 */ /* 0x000fe200078e00ff */
[----:B------:R-:W-:Y:S02]  /*5740*/  LOP3.LUT R5, R7, UR10, R4, 0x96, !PT ;  /* 0x0000000a07057c12 */ /* 0x000fe4000f8e9604 */
[----:B------:R-:W-:Y:S01]  /*5750*/  LOP3.LUT R4, R195, UR8, R8, 0x96, !PT ;  /* 0x00000008c3047c12 */ /* 0x000fe2000f8e9608 */
[----:B------:R-:W-:Y:S01]  /*5760*/  IMAD.WIDE.U32 R198, R9, -0x326172a9, RZ ;  /* 0xcd9e8d5709c67825 */ /* 0x000fe200078e00ff */
[----:B------:R-:W-:Y:S01]  /*5770*/  LOP3.LUT R6, R191, UR8, R6, 0x96, !PT ;  /* 0x00000008bf067c12 */ /* 0x000fe2000f8e9606 */
[----:B------:R4:W-:Y:S02]  /*5780*/  MUFU.EX2 R223, R13 ;  /* 0x0000000d00df7308 */ /* 0x0009e40000000800 */
[----:B------:R-:W-:Y:S04]  /*5790*/  IMAD.WIDE.U32 R196, R5, -0x326172a9, RZ ;  /* 0xcd9e8d5705c47825 */ /* 0x000fe800078e00ff */
[----:B------:R-:W-:Y:S04]  /*57a0*/  IMAD.WIDE.U32 R4, R4, -0x326172a9, RZ ;  /* 0xcd9e8d5704047825 */ /* 0x000fe800078e00ff */
[----:B------:R-:W-:Y:S01]  /*57b0*/  IMAD.WIDE.U32 R6, R6, -0x326172a9, RZ ;  /* 0xcd9e8d5706067825 */ /* 0x000fe200078e00ff */
[----:B------:R-:W-:Y:S02]  /*57c0*/  LOP3.LUT R0, R4, 0xffff, RZ, 0xc0, !PT ;  /* 0x0000ffff04007812 */ /* 0x000fe400078ec0ff */
[----:B------:R-:W-:Y:S01]  /*57d0*/  LOP3.LUT R5, R5, UR19, R198, 0x96, !PT ;  /* 0x0000001305057c12 */ /* 0x000fe2000f8e96c6 */
[--C-:B------:R-:W-:Y:S01]  /*57e0*/  FFMA.FTZ R14, R14, c[0x0][0x23c], -R185.reuse ;  /* 0x00008f000e0e7a23 */ /* 0x100fe200000108b9 */
[----:B------:R-:W-:Y:S01]  /*57f0*/  SHF.R.U32.HI R16, RZ, 0x10, R6 ;  /* 0x00000010ff107819 */ /* 0x000fe20000011606 */
[----:B------:R-:W-:Y:S01]  /*5800*/  FFMA.FTZ R15, R15, c[0x0][0x23c], -R185 ;  /* 0x00008f000f0f7a23 */ /* 0x000fe200000108b9 */
[----:B-1----:R-:W-:Y:S01]  /*5810*/  LOP3.LUT R10, R4, 0xff, RZ, 0xc0, !PT ;  /* 0x000000ff040a7812 */ /* 0x002fe200078ec0ff */
[----:B------:R-:W-:Y:S01]  /*5820*/  MUFU.EX2 R222, R14 ;  /* 0x0000000e00de7308 */ /* 0x000fe20000000800 */
[----:B------:R-:W-:Y:S01]  /*5830*/  SHF.R.U32.HI R0, RZ, 0x8, R0 ;  /* 0x00000008ff007819 */ /* 0x000fe20000011600 */
[----:B------:R-:W-:Y:S01]  /*5840*/  FMUL.FTZ R18, R132, R154 ;  /* 0x0000009a84127220 */ /* 0x000fe20000410000 */
[----:B------:R-:W-:Y:S01]  /*5850*/  LOP3.LUT R8, R6, 0xffff, RZ, 0xc0, !PT ;  /* 0x0000ffff06087812 */ /* 0x000fe200078ec0ff */
[----:B------:R-:W-:Y:S01]  /*5860*/  FMUL.FTZ R82, R132, R82 ;  /* 0x0000005284527220 */ /* 0x000fe20000410000 */
[----:B------:R-:W-:Y:S01]  /*5870*/  LOP3.LUT R17, R6, 0xff, RZ, 0xc0, !PT ;  /* 0x000000ff06117812 */ /* 0x000fe200078ec0ff */
[----:B----4-:R-:W-:Y:S01]  /*5880*/  FMUL.FTZ R13, R3, R149 ;  /* 0x00000095030d7220 */ /* 0x010fe20000410000 */
[----:B------:R-:W-:Y:S01]  /*5890*/  SHF.R.U32.HI R11, RZ, 0x18, R6 ;  /* 0x00000018ff0b7819 */ /* 0x000fe20000011606 */
[C---:B------:R-:W-:Y:S01]  /*58a0*/  FMUL.FTZ R83, R132.reuse, R83 ;  /* 0x0000005384537220 */ /* 0x040fe20000410000 */
[----:B------:R-:W-:Y:S01]  /*58b0*/  LOP3.LUT R6, R7, UR19, R196, 0x96, !PT ;  /* 0x0000001307067c12 */ /* 0x000fe2000f8e96c4 */
[----:B------:R-:W-:Y:S01]  /*58c0*/  MUFU.EX2 R203, R15 ;  /* 0x0000000f00cb7308 */ /* 0x000fe20000000800 */
[----:B------:R-:W-:Y:S01]  /*58d0*/  SHF.R.U32.HI R8, RZ, 0x8, R8 ;  /* 0x00000008ff087819 */ /* 0x000fe20000011608 */
[----:B------:R-:W-:Y:S01]  /*58e0*/  FMUL.FTZ R86, R132, R86 ;  /* 0x0000005684567220 */ /* 0x000fe20000410000 */
[----:B------:R-:W-:Y:S01]  /*58f0*/  LOP3.LUT R7, R16, 0xff, RZ, 0xc0, !PT ;  /* 0x000000ff10077812 */ /* 0x000fe200078ec0ff */
[----:B------:R-:W-:Y:S01]  /*5900*/  FMUL.FTZ R87, R132, R87 ;  /* 0x0000005784577220 */ /* 0x000fe20000410000 */
[----:B------:R-:W-:Y:S01]  /*5910*/  PRMT R16, R10, 0x5410, R0 ;  /* 0x000054100a107816 */ /* 0x000fe20000000000 */
[----:B------:R-:W-:Y:S01]  /*5920*/  FMUL.FTZ R88, R3, R88 ;  /* 0x0000005803587220 */ /* 0x000fe20000410000 */
[----:B------:R-:W-:Y:S01]  /*5930*/  LOP3.LUT R0, R5, 0xffff, RZ, 0xc0, !PT ;  /* 0x0000ffff05007812 */ /* 0x000fe200078ec0ff */
[----:B------:R-:W-:Y:S01]  /*5940*/  FMUL.FTZ R89, R3, R89 ;  /* 0x0000005903597220 */ /* 0x000fe20000410000 */
[----:B------:R-:W-:Y:S01]  /*5950*/  PRMT R17, R17, 0x5410, R8 ;  /* 0x0000541011117816 */ /* 0x000fe20000000008 */
[--C-:B------:R-:W-:Y:S01]  /*5960*/  FFMA.FTZ R32, R32, c[0x0][0x23c], -R137.reuse ;  /* 0x00008f0020207a23 */ /* 0x100fe20000010889 */
[----:B------:R-:W-:Y:S01]  /*5970*/  LOP3.LUT R8, R5, 0xff, RZ, 0xc0, !PT ;  /* 0x000000ff05087812 */ /* 0x000fe200078ec0ff */
[----:B------:R-:W-:Y:S01]  /*5980*/  FFMA.FTZ R33, R33, c[0x0][0x23c], -R137 ;  /* 0x00008f0021217a23 */ /* 0x000fe20000010889 */
[----:B------:R-:W-:Y:S01]  /*5990*/  SHF.R.U32.HI R0, RZ, 0x8, R0 ;  /* 0x00000008ff007819 */ /* 0x000fe20000011600 */
[--C-:B------:R-:W-:Y:S01]  /*59a0*/  HSET2.LE.AND R174, R17, R245.reuse, PT ;  /* 0x000000f511ae7233 */ /* 0x100fe20003803000 */
[----:B------:R-:W-:Y:S01]  /*59b0*/  SHF.R.U32.HI R12, RZ, 0x18, R4 ;  /* 0x00000018ff0c7819 */ /* 0x000fe20000011604 */
[----:B------:R-:W-:Y:S01]  /*59c0*/  FMUL.FTZ R17, R133, R153 ;  /* 0x0000009985117220 */ /* 0x000fe20000410000 */
[----:B------:R-:W-:Y:S01]  /*59d0*/  PRMT R175, R7, 0x5410, R11 ;  /* 0x0000541007af7816 */ /* 0x000fe2000000000b */
[----:B------:R-:W-:Y:S01]  /*59e0*/  FFMA.FTZ R34, R34, c[0x0][0x23c], -R184 ;  /* 0x00008f0022227a23 */ /* 0x000fe200000108b8 */
[----:B------:R-:W-:Y:S01]  /*59f0*/  SHF.R.U32.HI R9, RZ, 0x10, R4 ;  /* 0x00000010ff097819 */ /* 0x000fe20000011604 */
[----:B------:R-:W-:Y:S01]  /*5a00*/  FFMA.FTZ R35, R35, c[0x0][0x23c], -R184 ;  /* 0x00008f0023237a23 */ /* 0x000fe200000108b8 */
[----:B------:R-:W-:Y:S01]  /*5a10*/  LOP3.LUT R4, R6, 0xffff, RZ, 0xc0, !PT ;  /* 0x0000ffff06047812 */ /* 0x000fe200078ec0ff */
[--C-:B------:R-:W-:Y:S01]  /*5a20*/  HSET2.LE.AND R175, R175, R245.reuse, PT ;  /* 0x000000f5afaf7233 */ /* 0x100fe20003803000 */
[----:B------:R-:W-:Y:S01]  /*5a30*/  SHF.R.U32.HI R7, RZ, 0x10, R6 ;  /* 0x00000010ff077819 */ /* 0x000fe20000011606 */
[----:B------:R1:W-:Y:S01]  /*5a40*/  MUFU.EX2 R202, R32 ;  /* 0x0000002000ca7308 */ /* 0x0003e20000000800 */
[----:B------:R-:W-:Y:S01]  /*5a50*/  PRMT R8, R8, 0x5410, R0 ;  /* 0x0000541008087816 */ /* 0x000fe20000000000 */
[----:B------:R-:W-:Y:S01]  /*5a60*/  FADD.FTZ R0, -R2, R138 ;  /* 0x0000008a02007221 */ /* 0x000fe20000010100 */
[----:B------:R-:W-:Y:S01]  /*5a70*/  LOP3.LUT R11, R9, 0xff, RZ, 0xc0, !PT ;  /* 0x000000ff090b7812 */ /* 0x000fe200078ec0ff */
[----:B------:R-:W-:Y:S01]  /*5a80*/  FMUL.FTZ R92, R3, R92 ;  /* 0x0000005c035c7220 */ /* 0x000fe20000410000 */
[----:B------:R-:W-:Y:S01]  /*5a90*/  LOP3.LUT R10, R6, 0xff, RZ, 0xc0, !PT ;  /* 0x000000ff060a7812 */ /* 0x000fe200078ec0ff */
[----:B------:R-:W-:Y:S01]  /*5aa0*/  FMUL.FTZ R0, R0, c[0x0][0x23c] ;  /* 0x00008f0000007a20 */ /* 0x000fe20000410000 */
[----:B------:R-:W-:Y:S01]  /*5ab0*/  SHF.R.U32.HI R9, RZ, 0x18, R6 ;  /* 0x00000018ff097819 */ /* 0x000fe20000011606 */
[--C-:B------:R-:W-:Y:S01]  /*5ac0*/  HSET2.LE.AND R180, R8, R245.reuse, PT ;  /* 0x000000f508b47233 */ /* 0x100fe20003803000 */
[----:B------:R-:W-:Y:S01]  /*5ad0*/  SHF.R.U32.HI R6, RZ, 0x8, R4 ;  /* 0x00000008ff067819 */ /* 0x000fe20000011604 */
[--C-:B------:R-:W-:Y:S01]  /*5ae0*/  HSET2.LE.AND R8, R16, R245.reuse, PT ;  /* 0x000000f510087233 */ /* 0x100fe20003803000 */
[----:B------:R-:W-:Y:S01]  /*5af0*/  LOP3.LUT R4, R7, 0xff, RZ, 0xc0, !PT ;  /* 0x000000ff07047812 */ /* 0x000fe200078ec0ff */
[----:B------:R-:W4:Y:S01]  /*5b00*/  MUFU.EX2 R0, R0 ;  /* 0x0000000000007308 */ /* 0x000f220000000800 */
[----:B------:R-:W-:Y:S01]  /*5b10*/  PRMT R10, R10, 0x5410, R6 ;  /* 0x000054100a0a7816 */ /* 0x000fe20000000006 */
[----:B------:R-:W-:Y:S01]  /*5b20*/  FMUL.FTZ R16, R133, R152 ;  /* 0x0000009885107220 */ /* 0x000fe20000410000 */
[----:B------:R-:W-:Y:S01]  /*5b30*/  PRMT R9, R4, 0x5410, R9 ;  /* 0x0000541004097816 */ /* 0x000fe20000000009 */
[----:B------:R-:W-:Y:S01]  /*5b40*/  FMUL.FTZ R93, R3, R93 ;  /* 0x0000005d035d7220 */ /* 0x000fe20000410000 */
[--C-:B------:R-:W-:Y:S01]  /*5b50*/  SHF.R.U32.HI R4, RZ, 0x10, R5.reuse ;  /* 0x00000010ff047819 */ /* 0x100fe20000011605 */
[--C-:B------:R-:W-:Y:S01]  /*5b60*/  HSET2.LE.AND R172, R10, R245.reuse, PT ;  /* 0x000000f50aac7233 */ /* 0x100fe20003803000 */
[----:B------:R-:W-:Y:S01]  /*5b70*/  SHF.R.U32.HI R7, RZ, 0x18, R5 ;  /* 0x00000018ff077819 */ /* 0x000fe20000011605 */
[--C-:B------:R-:W-:Y:S01]  /*5b80*/  HSET2.LE.AND R173, R9, R245.reuse, PT ;  /* 0x000000f509ad7233 */ /* 0x100fe20003803000 */
[----:B------:R-:W-:Y:S01]  /*5b90*/  LOP3.LUT R6, R4, 0xff, RZ, 0xc0, !PT ;  /* 0x000000ff04067812 */ /* 0x000fe200078ec0ff */
[----:B------:R5:W2:Y:S01]  /*5ba0*/  MUFU.EX2 R201, R33 ;  /* 0x0000002100c97308 */ /* 0x000aa20000000800 */
[----:B---3--:R-:W-:Y:S01]  /*5bb0*/  F2FP.BF16.PACK_AB R4, R243, R244 ;  /* 0x000000f4f304723e */ /* 0x008fe200000010ff */
[----:B-1----:R-:W-:Y:S01]  /*5bc0*/  FMUL.FTZ R32, R3, R156 ;  /* 0x0000009c03207220 */ /* 0x002fe20000410000 */
[----:B------:R-:W-:Y:S01]  /*5bd0*/  PRMT R6, R6, 0x5410, R7 ;  /* 0x0000541006067816 */ /* 0x000fe20000000007 */
[C---:B------:R-:W-:Y:S01]  /*5be0*/  FMUL.FTZ R96, R133.reuse, R96 ;  /* 0x0000006085607220 */ /* 0x040fe20000410000 */
[----:B------:R-:W-:Y:S01]  /*5bf0*/  F2FP.BF16.PACK_AB R5, R242, R241 ;  /* 0x000000f1f205723e */ /* 0x000fe200000010ff */
[----:B------:R-:W-:Y:S01]  /*5c00*/  FMUL.FTZ R97, R133, R97 ;  /* 0x0000006185617220 */ /* 0x000fe20000410000 */
[----:B------:R-:W-:Y:S01]  /*5c10*/  LOP3.LUT R174, R174, R4, RZ, 0xc0, !PT ;  /* 0x00000004aeae7212 */ /* 0x000fe200078ec0ff */
[--C-:B------:R-:W-:Y:S01]  /*5c20*/  HSET2.LE.AND R181, R6, R245.reuse, PT ;  /* 0x000000f506b57233 */ /* 0x100fe20003803000 */
[----:B------:R-:W-:Y:S01]  /*5c30*/  LOP3.LUT R175, R175, R5, RZ, 0xc0, !PT ;  /* 0x00000005afaf7212 */ /* 0x000fe200078ec0ff */
[----:B------:R1:W-:Y:S01]  /*5c40*/  MUFU.EX2 R198, R34 ;  /* 0x0000002200c67308 */ /* 0x0003e20000000800 */
[----:B------:R-:W-:Y:S01]  /*5c50*/  F2FP.BF16.PACK_AB R4, R239, R240 ;  /* 0x000000f0ef04723e */ /* 0x000fe200000010ff */
[----:B------:R-:W-:Y:S01]  /*5c60*/  FMUL.FTZ R98, R132, R98 ;  /* 0x0000006284627220 */ /* 0x000fe20000410000 */
[----:B------:R-:W-:Y:S01]  /*5c70*/  F2FP.BF16.PACK_AB R5, R237, R238 ;  /* 0x000000eeed05723e */ /* 0x000fe200000010ff */
[C---:B----4-:R-:W-:Y:S01]  /*5c80*/  FMUL.FTZ R10, R0.reuse, R146 ;  /* 0x00000092000a7220 */ /* 0x050fe20000410000 */
[----:B------:R-:W-:Y:S01]  /*5c90*/  F2FP.BF16.PACK_AB R6, R231, R236 ;  /* 0x000000ece706723e */ /* 0x000fe200000010ff */
[C---:B------:R-:W-:Y:S01]  /*5ca0*/  FMUL.FTZ R14, R0.reuse, R150 ;  /* 0x00000096000e7220 */ /* 0x040fe20000410000 */
[----:B------:R-:W-:Y:S01]  /*5cb0*/  F2FP.BF16.PACK_AB R7, R229, R230 ;  /* 0x000000e6e507723e */ /* 0x000fe200000010ff */
[----:B------:R-:W-:Y:S01]  /*5cc0*/  FMUL.FTZ R15, R0, R151 ;  /* 0x00000097000f7220 */ /* 0x000fe20000410000 */
[----:B------:R-:W-:Y:S01]  /*5cd0*/  LOP3.LUT R172, R172, R4, RZ, 0xc0, !PT ;  /* 0x00000004acac7212 */ /* 0x000fe200078ec0ff */
[----:B------:R-:W-:Y:S01]  /*5ce0*/  FMUL.FTZ R4, R133, R140 ;  /* 0x0000008c85047220 */ /* 0x000fe20000410000 */
[----:B------:R-:W-:Y:S01]  /*5cf0*/  LOP3.LUT R173, R173, R5, RZ, 0xc0, !PT ;  /* 0x00000005adad7212 */ /* 0x000fe200078ec0ff */
[----:B------:R-:W-:Y:S01]  /*5d00*/  FMUL.FTZ R5, R133, R141 ;  /* 0x0000008d85057220 */ /* 0x000fe20000410000 */
[----:B------:R-:W-:Y:S01]  /*5d10*/  LOP3.LUT R180, R180, R6, RZ, 0xc0, !PT ;  /* 0x00000006b4b47212 */ /* 0x000fe200078ec0ff */
[C---:B------:R-:W-:Y:S01]  /*5d20*/  FMUL.FTZ R6, R132.reuse, R142 ;  /* 0x0000008e84067220 */ /* 0x040fe20000410000 */
[----:B------:R-:W-:Y:S01]  /*5d30*/  LOP3.LUT R181, R181, R7, RZ, 0xc0, !PT ;  /* 0x00000007b5b57212 */ /* 0x000fe200078ec0ff */
[----:B------:R-:W-:Y:S01]  /*5d40*/  FMUL.FTZ R7, R132, R143 ;  /* 0x0000008f84077220 */ /* 0x000fe20000410000 */
[----:B------:R-:W-:Y:S01]  /*5d50*/  PRMT R11, R11, 0x5410, R12 ;  /* 0x000054100b0b7816 */ /* 0x000fe2000000000c */
[----:B------:R-:W3:Y:S01]  /*5d60*/  LDSM.16.MT88.4 R140, [R207+0xa000] ;  /* 0x00a00000cf8c783b */ /* 0x000ee20000004200 */
[----:B------:R-:W-:Y:S01]  /*5d70*/  F2FP.BF16.PACK_AB R182, R223, R228 ;  /* 0x000000e4dfb6723e */ /* 0x000fe200000010ff */
[----:B-----5:R-:W-:Y:S01]  /*5d80*/  FMUL.FTZ R33, R3, R157 ;  /* 0x0000009d03217220 */ /* 0x020fe20000410000 */
[----:B------:R-:W-:Y:S01]  /*5d90*/  F2FP.BF16.PACK_AB R183, R203, R222 ;  /* 0x000000decbb7723e */ /* 0x000fe200000010ff */
[--C-:B------:R-:W-:Y:S01]  /*5da0*/  HSET2.LE.AND R9, R11, R245.reuse, PT ;  /* 0x000000f50b097233 */ /* 0x100fe20003803000 */
[-C--:B--2---:R-:W-:Y:S01]  /*5db0*/  HMMA.16816.F32.BF16 R4, R172, R176.reuse, R4 ;  /* 0x000000b0ac04723c */ /* 0x084fe20000041804 */
[----:B------:R-:W-:Y:S01]  /*5dc0*/  FMUL.FTZ R11, R0, R147 ;  /* 0x00000093000b7220 */ /* 0x000fe20000410000 */
[----:B------:R-:W-:Y:S01]  /*5dd0*/  LOP3.LUT R182, R8, R182, RZ, 0xc0, !PT ;  /* 0x000000b608b67212 */ /* 0x000fe200078ec0ff */
[----:B------:R-:W-:Y:S01]  /*5de0*/  FMUL.FTZ R8, R3, R144 ;  /* 0x0000009003087220 */ /* 0x000fe20000410000 */
[----:B------:R-:W-:Y:S01]  /*5df0*/  LOP3.LUT R183, R9, R183, RZ, 0xc0, !PT ;  /* 0x000000b709b77212 */ /* 0x000fe200078ec0ff */
[----:B------:R-:W-:Y:S01]  /*5e00*/  FMUL.FTZ R9, R3, R145 ;  /* 0x0000009103097220 */ /* 0x000fe20000410000 */
[----:B------:R2:W-:Y:S01]  /*5e10*/  MUFU.EX2 R200, R35 ;  /* 0x0000002300c87308 */ /* 0x0005e20000000800 */
[----:B------:R-:W4:Y:S01]  /*5e20*/  LDSM.16.MT88.4 R144, [R210+0xa000] ;  /* 0x00a00000d290783b */ /* 0x000f220000004200 */
[C---:B-1----:R-:W-:Y:S01]  /*5e30*/  FMUL.FTZ R34, R0.reuse, R158 ;  /* 0x0000009e00227220 */ /* 0x042fe20000410000 */
[----:B------:R-:W-:Y:S03]  /*5e40*/  LOP3.LUT R138, R197, UR9, R188, 0x96, !PT ;  /* 0x00000009c58a7c12 */ /* 0x000fe6000f8e96bc */
[C---:B------:R-:W-:Y:S01]  /*5e50*/  HMMA.16816.F32.BF16 R8, R180.reuse, R176, R8 ;  /* 0x000000b0b408723c */ /* 0x040fe20000041808 */
[----:B------:R-:W-:Y:S02]  /*5e60*/  FMUL.FTZ R12, R3, R148 ;  /* 0x00000094030c7220 */ /* 0x000fe40000410000 */
[C---:B------:R-:W-:Y:S02]  /*5e70*/  FMUL.FTZ R42, R0.reuse, R42 ;  /* 0x0000002a002a7220 */ /* 0x040fe40000410000 */
[C---:B------:R-:W-:Y:S02]  /*5e80*/  FMUL.FTZ R43, R0.reuse, R43 ;  /* 0x0000002b002b7220 */ /* 0x040fe40000410000 */
[C---:B------:R-:W-:Y:S01]  /*5e90*/  FMUL.FTZ R46, R0.reuse, R46 ;  /* 0x0000002e002e7220 */ /* 0x040fe20000410000 */
[-C--:B------:R-:W-:Y:S01]  /*5ea0*/  HMMA.16816.F32.BF16 R12, R180, R178.reuse, R12 ;  /* 0x000000b2b40c723c */ /* 0x080fe2000004180c */
[C---:B------:R-:W-:Y:S03]  /*5eb0*/  FMUL.FTZ R47, R0.reuse, R47 ;  /* 0x0000002f002f7220 */ /* 0x040fe60000410000 */
[C---:B------:R-:W-:Y:S02]  /*5ec0*/  FMUL.FTZ R58, R0.reuse, R58 ;  /* 0x0000003a003a7220 */ /* 0x040fe40000410000 */
[C---:B------:R-:W-:Y:S02]  /*5ed0*/  FMUL.FTZ R59, R0.reuse, R59 ;  /* 0x0000003b003b7220 */ /* 0x040fe40000410000 */
[C---:B------:R-:W-:Y:S01]  /*5ee0*/  HMMA.16816.F32.BF16 R16, R172.reuse, R178, R16 ;  /* 0x000000b2ac10723c */ /* 0x040fe20000041810 */
[C---:B------:R-:W-:Y:S03]  /*5ef0*/  FMUL.FTZ R62, R0.reuse, R62 ;  /* 0x0000003e003e7220 */ /* 0x040fe60000410000 */
[C---:B--2---:R-:W-:Y:S02]  /*5f00*/  FMUL.FTZ R35, R0.reuse, R159 ;  /* 0x0000009f00237220 */ /* 0x044fe40000410000 */
[----:B------:R-:W-:Y:S01]  /*5f10*/  LDSM.16.MT88.4 R156, [R207+0xa800] ;  /* 0x00a80000cf9c783b */ /* 0x000fe20000004200 */
[C---:B------:R-:W-:Y:S01]  /*5f20*/  FMUL.FTZ R63, R0.reuse, R63 ;  /* 0x0000003f003f7220 */ /* 0x040fe20000410000 */
[-C--:B---3--:R-:W-:Y:S01]  /*5f30*/  HMMA.16816.F32.BF16 R36, R172, R140.reuse, R36 ;  /* 0x0000008cac24723c */ /* 0x088fe20000041824 */
        /* <DEDUP_REMOVED lines=13> */
[C---:B------:R-:W-:Y:S02]  /*6010*/  FMUL.FTZ R100, R133.reuse, R100 ;  /* 0x0000006485647220 */ /* 0x040fe40000410000 */
[----:B------:R-:W-:Y:S02]  /*6020*/  FMUL.FTZ R101, R133, R101 ;  /* 0x0000006585657220 */ /* 0x000fe40000410000 */
[-C--:B----4-:R-:W-:Y:S01]  /*6030*/  HMMA.16816.F32.BF16 R52, R172, R144.reuse, R52 ;  /* 0x00000090ac34723c */ /* 0x090fe20000041834 */
[C---:B------:R-:W-:Y:S03]  /*6040*/  FMUL.FTZ R102, R132.reuse, R102 ;  /* 0x0000006684667220 */ /* 0x040fe60000410000 */
[----:B------:R-:W-:Y:S02]  /*6050*/  FMUL.FTZ R103, R132, R103 ;  /* 0x0000006784677220 */ /* 0x000fe40000410000 */
        /* <DEDUP_REMOVED lines=11> */
[C---:B------:R-:W-:Y:S02]  /*6110*/  FMUL.FTZ R111, R132.reuse, R111 ;  /* 0x0000006f846f7220 */ /* 0x040fe40000410000 */
[C---:B------:R-:W-:Y:S02]  /*6120*/  FMUL.FTZ R112, R133.reuse, R112 ;  /* 0x0000007085707220 */ /* 0x040fe40000410000 */
[C---:B------:R-:W-:Y:S01]  /*6130*/  FMUL.FTZ R113, R133.reuse, R113 ;  /* 0x0000007185717220 */ /* 0x040fe20000410000 */
[-C--:B-1----:R-:W-:Y:S03]  /*6140*/  HMMA.16816.F32.BF16 R68, R172, R140.reuse, R68 ;  /* 0x0000008cac44723c */ /* 0x082fe60000041844 */
[C---:B------:R-:W-:Y:S02]  /*6150*/  FMUL.FTZ R114, R132.reuse, R114 ;  /* 0x0000007284727220 */ /* 0x040fe40000410000 */
[C---:B------:R-:W-:Y:S02]  /*6160*/  FMUL.FTZ R115, R132.reuse, R115 ;  /* 0x0000007384737220 */ /* 0x040fe40000410000 */
[C---:B------:R-:W-:Y:S01]  /*6170*/  FMUL.FTZ R120, R133.reuse, R120 ;  /* 0x0000007885787220 */ /* 0x040fe20000410000 */
[C---:B------:R-:W-:Y:S01]  /*6180*/  HMMA.16816.F32.BF16 R72, R180.reuse, R140, R72 ;  /* 0x0000008cb448723c */ /* 0x040fe20000041848 */
[C---:B------:R-:W-:Y:S03]  /*6190*/  FMUL.FTZ R121, R133.reuse, R121 ;  /* 0x0000007985797220 */ /* 0x040fe60000410000 */
[C---:B------:R-:W-:Y:S02]  /*61a0*/  FMUL.FTZ R122, R132.reuse, R122 ;  /* 0x0000007a847a7220 */ /* 0x040fe40000410000 */
[----:B------:R-:W-:Y:S02]  /*61b0*/  FMUL.FTZ R123, R132, R123 ;  /* 0x0000007b847b7220 */ /* 0x000fe40000410000 */
[-C--:B------:R-:W-:Y:S01]  /*61c0*/  HMMA.16816.F32.BF16 R76, R180, R142.reuse, R76 ;  /* 0x0000008eb44c723c */ /* 0x080fe2000004184c */
[----:B------:R-:W-:Y:S04]  /*61d0*/  IMAD.WIDE.U32 R138, R138, -0x2daee0ad, RZ ;  /* 0xd2511f538a8a7825 */ /* 0x000fe800078e00ff */
[----:B------:R-:W-:Y:S01]  /*61e0*/  FFMA.FTZ R149, R24, c[0x0][0x23c], -R186 ;  /* 0x00008f0018957a23 */ /* 0x000fe200000108ba */
[--C-:B------:R-:W-:Y:S01]  /*61f0*/  SHF.R.U32.HI R153, RZ, 0x10, R138.reuse ;  /* 0x00000010ff997819 */ /* 0x100fe2000001168a */
[C---:B------:R-:W-:Y:S01]  /*6200*/  FMUL.FTZ R24, R133.reuse, R164 ;  /* 0x000000a485187220 */ /* 0x040fe20000410000 */
[C---:B------:R-:W-:Y:S01]  /*6210*/  HMMA.16816.F32.BF16 R80, R172.reuse, R142, R80 ;  /* 0x0000008eac50723c */ /* 0x040fe20000041850 */
[----:B------:R-:W1:Y:S01]  /*6220*/  LDSM.16.MT88.4 R140, [R207+0xb000] ;  /* 0x00b00000cf8c783b */ /* 0x000e620000004200 */
[----:B------:R-:W-:Y:S02]  /*6230*/  MUFU.EX2 R187, R149 ;  /* 0x0000009500bb7308 */ /* 0x000fe40000000800 */
[----:B------:R-:W-:Y:S01]  /*6240*/  LOP3.LUT R155, R138, 0xff, RZ, 0xc0, !PT ;  /* 0x000000ff8a9b7812 */ /* 0x000fe200078ec0ff */
[--C-:B------:R-:W-:Y:S01]  /*6250*/  FFMA.FTZ R150, R26, c[0x0][0x23c], -R185.reuse ;  /* 0x00008f001a967a23 */ /* 0x100fe200000108b9 */
[----:B------:R-:W-:Y:S01]  /*6260*/  SHF.R.U32.HI R154, RZ, 0x18, R138 ;  /* 0x00000018ff9a7819 */ /* 0x000fe2000001168a */
[C---:B------:R-:W-:Y:S01]  /*6270*/  FMUL.FTZ R26, R132.reuse, R166 ;  /* 0x000000a6841a7220 */ /* 0x040fe20000410000 */
[-C--:B--2---:R-:W-:Y:S01]  /*6280*/  HMMA.16816.F32.BF16 R84, R172, R144.reuse, R84 ;  /* 0x00000090ac54723c */ /* 0x084fe20000041854 */
[C---:B------:R-:W-:Y:S03]  /*6290*/  FMUL.FTZ R128, R133.reuse, R128 ;  /* 0x0000008085807220 */ /* 0x040fe60000410000 */
[----:B------:R-:W-:Y:S01]  /*62a0*/  FMUL.FTZ R129, R133, R129 ;  /* 0x0000008185817220 */ /* 0x000fe20000410000 */
[----:B------:R-:W-:Y:S01]  /*62b0*/  LOP3.LUT R148, R139, UR18, R190, 0x96, !PT ;  /* 0x000000128b947c12 */ /* 0x000fe2000f8e96be */
[----:B------:R-:W-:Y:S01]  /*62c0*/  FMUL.FTZ R130, R132, R130 ;  /* 0x0000008284827220 */ /* 0x000fe20000410000 */
[----:B------:R-:W-:Y:S01]  /*62d0*/  LOP3.LUT R139, R138, 0xffff, RZ, 0xc0, !PT ;  /* 0x0000ffff8a8b7812 */ /* 0x000fe200078ec0ff */
[C---:B------:R-:W-:Y:S01]  /*62e0*/  HMMA.16816.F32.BF16 R88, R180.reuse, R144, R88 ;  /* 0x00000090b458723c */ /* 0x040fe20000041858 */
[----:B------:R-:W-:Y:S03]  /*62f0*/  FMUL.FTZ R131, R132, R131 ;  /* 0x0000008384837220 */ /* 0x000fe60000410000 */
[--C-:B------:R-:W-:Y:S02]  /*6300*/  FFMA.FTZ R28, R28, c[0x0][0x23c], -R186.reuse ;  /* 0x00008f001c1c7a23 */ /* 0x100fe400000108ba */
[--C-:B------:R-:W-:Y:S02]  /*6310*/  FFMA.FTZ R29, R29, c[0x0][0x23c], -R186.reuse ;  /* 0x00008f001d1d7a23 */ /* 0x100fe400000108ba */
[-C--:B------:R-:W-:Y:S01]  /*6320*/  HMMA.16816.F32.BF16 R92, R180, R146.reuse, R92 ;  /* 0x00000092b45c723c */ /* 0x080fe2000004185c */
[----:B------:R2:W-:Y:S03]  /*6330*/  MUFU.EX2 R196, R28 ;  /* 0x0000001c00c47308 */ /* 0x0005e60000000800 */
[----:B------:R-:W-:Y:S02]  /*6340*/  FFMA.FTZ R186, R25, c[0x0][0x23c], -R186 ;  /* 0x00008f0019ba7a23 */ /* 0x000fe400000108ba */
[----:B------:R-:W-:Y:S02]  /*6350*/  FMUL.FTZ R25, R133, R165 ;  /* 0x000000a585197220 */ /* 0x000fe40000410000 */
[C---:B------:R-:W-:Y:S01]  /*6360*/  HMMA.16816.F32.BF16 R96, R172.reuse, R146, R96 ;  /* 0x00000092ac60723c */ /* 0x040fe20000041860 */
[----:B------:R-:W3:Y:S02]  /*6370*/  LDSM.16.MT88.4 R144, [R210+0xb000] ;  /* 0x00b00000d290783b */ /* 0x000ee40000004200 */
[----:B------:R4:W-:Y:S01]  /*6380*/  MUFU.EX2 R195, R29 ;  /* 0x0000001d00c37308 */ /* 0x0009e20000000800 */
[--C-:B------:R-:W-:Y:S02]  /*6390*/  FFMA.FTZ R30, R30, c[0x0][0x23c], -R185.reuse ;  /* 0x00008f001e1e7a23 */ /* 0x100fe400000108b9 */
[--C-:B------:R-:W-:Y:S02]  /*63a0*/  FFMA.FTZ R31, R31, c[0x0][0x23c], -R185.reuse ;  /* 0x00008f001f1f7a23 */ /* 0x100fe400000108b9 */
[----:B------:R-:W-:Y:S01]  /*63b0*/  FFMA.FTZ R185, R27, c[0x0][0x23c], -R185 ;  /* 0x00008f001bb97a23 */ /* 0x000fe200000108b9 */
[-C--:B-1----:R-:W-:Y:S03]  /*63c0*/  HMMA.16816.F32.BF16 R100, R172, R140.reuse, R100 ;  /* 0x0000008cac64723c */ /* 0x082fe60000041864 */
[----:B------:R-:W-:Y:S01]  /*63d0*/  FMUL.FTZ R27, R132, R167 ;  /* 0x000000a7841b7220 */ /* 0x000fe20000410000 */
[----:B------:R-:W-:Y:S01]  /*63e0*/  MUFU.EX2 R189, R30 ;  /* 0x0000001e00bd7308 */ /* 0x000fe20000000800 */
[----:B------:R-:W-:Y:S01]  /*63f0*/  LDSM.16.MT88.4 R164, [R210+0xb800] ;  /* 0x00b80000d2a4783b */ /* 0x000fe20000004200 */
[----:B------:R-:W-:Y:S02]  /*6400*/  FMUL.FTZ R124, R3, R124 ;  /* 0x0000007c037c7220 */ /* 0x000fe40000410000 */
[C---:B------:R-:W-:Y:S01]  /*6410*/  HMMA.16816.F32.BF16 R32, R180.reuse, R140, R32 ;  /* 0x0000008cb420723c */ /* 0x040fe20000041820 */
[--C-:B------:R-:W-:Y:S03]  /*6420*/  FFMA.FTZ R20, R20, c[0x0][0x23c], -R137.reuse ;  /* 0x00008f0014147a23 */ /* 0x100fe60000010889 */
[----:B------:R-:W-:Y:S01]  /*6430*/  FFMA.FTZ R22, R22, c[0x0][0x23c], -R184 ;  /* 0x00008f0016167a23 */ /* 0x000fe200000108b8 */
[----:B--2---:R-:W-:Y:S01]  /*6440*/  LOP3.LUT R28, R199, UR9, R192, 0x96, !PT ;  /* 0x00000009c71c7c12 */ /* 0x004fe2000f8e96c0 */
[----:B------:R-:W-:Y:S01]  /*6450*/  FFMA.FTZ R184, R23, c[0x0][0x23c], -R184 ;  /* 0x00008f0017b87a23 */ /* 0x000fe200000108b8 */
[----:B------:R1:W-:Y:S01]  /*6460*/  MUFU.EX2 R192, R20 ;  /* 0x0000001400c07308 */ /* 0x0003e20000000800 */
[-C--:B------:R-:W-:Y:S01]  /*6470*/  HMMA.16816.F32.BF16 R104, R180, R142.reuse, R104 ;  /* 0x0000008eb468723c */ /* 0x080fe20000041868 */
[----:B------:R-:W-:Y:S03]  /*6480*/  FMUL.FTZ R23, R0, R163 ;  /* 0x000000a300177220 */ /* 0x000fe60000410000 */
[----:B----4-:R-:W-:Y:S04]  /*6490*/  IMAD.WIDE.U32 R28, R28, -0x2daee0ad, RZ ;  /* 0xd2511f531c1c7825 */ /* 0x010fe800078e00ff */
[C---:B------:R-:W-:Y:S01]  /*64a0*/  HMMA.16816.F32.BF16 R108, R172.reuse, R142, R108 ;  /* 0x0000008eac6c723c */ /* 0x040fe2000004186c */
[----:B------:R2:W-:Y:S01]  /*64b0*/  MUFU.EX2 R191, R22 ;  /* 0x0000001600bf7308 */ /* 0x0005e20000000800 */
[----:B------:R-:W4:Y:S02]  /*64c0*/  LDSM.16.MT88.4 R140, [R209+0xb000] ;  /* 0x00b00000d18c783b */ /* 0x000f240000004200 */
[----:B------:R-:W-:Y:S01]  /*64d0*/  FFMA.FTZ R137, R21, c[0x0][0x23c], -R137 ;  /* 0x00008f0015897a23 */ /* 0x000fe20000010889 */
[----:B------:R-:W-:Y:S01]  /*64e0*/  LOP3.LUT R152, R28, 0xff, RZ, 0xc0, !PT ;  /* 0x000000ff1c987812 */ /* 0x000fe200078ec0ff */
[C---:B------:R-:W-:Y:S01]  /*64f0*/  FMUL.FTZ R21, R3.reuse, R161 ;  /* 0x000000a103157220 */ /* 0x040fe20000410000 */
[----:B------:R-:W-:Y:S01]  /*6500*/  SHF.R.U32.HI R151, RZ, 0x18, R28 ;  /* 0x00000018ff977819 */ /* 0x000fe2000001161c */
[-C--:B---3--:R-:W-:Y:S01]  /*6510*/  HMMA.16816.F32.BF16 R112, R172, R144.reuse, R112 ;  /* 0x00000090ac70723c */ /* 0x088fe20000041870 */
[C---:B------:R-:W-:Y:S02]  /*6520*/  FMUL.FTZ R116, R3.reuse, R116 ;  /* 0x0000007403747220 */ /* 0x040fe40000410000 */
[----:B------:R3:W-:Y:S01]  /*6530*/  MUFU.EX2 R193, R137 ;  /* 0x0000008900c17308 */ /* 0x0007e20000000800 */
[C---:B------:R-:W-:Y:S02]  /*6540*/  FMUL.FTZ R117, R3.reuse, R117 ;  /* 0x0000007503757220 */ /* 0x040fe40000410000 */
[C---:B------:R-:W-:Y:S02]  /*6550*/  FMUL.FTZ R118, R0.reuse, R118 ;  /* 0x0000007600767220 */ /* 0x040fe40000410000 */
[C---:B------:R-:W-:Y:S04]  /*6560*/  FMUL.FTZ R119, R0.reuse, R119 ;  /* 0x0000007700777220 */ /* 0x040fe80000410000 */
[C---:B-1----:R-:W-:Y:S01]  /*6570*/  FMUL.FTZ R20, R3.reuse, R160 ;  /* 0x000000a003147220 */ /* 0x042fe20000410000 */
[----:B------:R-:W1:Y:S01]  /*6580*/  MUFU.EX2 R190, R184 ;  /* 0x000000b800be7308 */ /* 0x000e620000000800 */
[----:B------:R-:W-:Y:S01]  /*6590*/  FMUL.FTZ R125, R3, R125 ;  /* 0x0000007d037d7220 */ /* 0x000fe20000410000 */
[C---:B------:R-:W-:Y:S01]  /*65a0*/  HMMA.16816.F32.BF16 R116, R180.reuse, R144, R116 ;  /* 0x00000090b474723c */ /* 0x040fe20000041874 */
[C---:B------:R-:W-:Y:S02]  /*65b0*/  FMUL.FTZ R30, R0.reuse, R170 ;  /* 0x000000aa001e7220 */ /* 0x040fe40000410000 */
[C---:B--2---:R-:W-:Y:S02]  /*65c0*/  FMUL.FTZ R22, R0.reuse, R162 ;  /* 0x000000a200167220 */ /* 0x044fe40000410000 */
[----:B------:R-:W-:Y:S02]  /*65d0*/  FMUL.FTZ R126, R0, R126 ;  /* 0x0000007e007e7220 */ /* 0x000fe40000410000 */
[----:B------:R-:W-:Y:S01]  /*65e0*/  SHF.R.U32.HI R145, RZ, 0x8, R139 ;  /* 0x00000008ff917819 */ /* 0x000fe2000001168b */
[----:B------:R2:W5:Y:S01]  /*65f0*/  MUFU.EX2 R188, R31 ;  /* 0x0000001f00bc7308 */ /* 0x0005620000000800 */
[----:B------:R-:W-:Y:S01]  /*6600*/  LOP3.LUT R139, R148, 0xff, RZ, 0xc0, !PT ;  /* 0x000000ff948b7812 */ /* 0x000fe200078ec0ff */
[-C--:B------:R-:W-:Y:S02]  /*6610*/  HMMA.16816.F32.BF16 R20, R180, R146.reuse, R20 ;  /* 0x00000092b414723c */ /* 0x080fe40000041814 */
[----:B------:R-:W-:Y:S01]  /*6620*/  PRMT R145, R155, 0x5410, R145 ;  /* 0x000054109b917816 */ /* 0x000fe20000000091 */
[----:B------:R-:W-:Y:S01]  /*6630*/  FMUL.FTZ R127, R0, R127 ;  /* 0x0000007f007f7220 */ /* 0x000fe20000410000 */
[----:B---3--:R-:W-:Y:S01]  /*6640*/  LOP3.LUT R137, R29, UR18, R194, 0x96, !PT ;  /* 0x000000121d897c12 */ /* 0x008fe2000f8e96c2 */
[----:B------:R-:W-:Y:S01]  /*6650*/  FFMA.FTZ R133, R133, R227, R240 ;  /* 0x000000e385857223 */ /* 0x000fe200000100f0 */
[----:B------:R-:W-:Y:S01]  /*6660*/  LOP3.LUT R29, R28, 0xffff, RZ, 0xc0, !PT ;  /* 0x0000ffff1c1d7812 */ /* 0x000fe200078ec0ff */
[--C-:B------:R-:W-:Y:S01]  /*6670*/  HSET2.LE.AND R178, R145, R245.reuse, PT ;  /* 0x000000f591b27233 */ /* 0x100fe20003803000 */
[C---:B------:R-:W-:Y:S01]  /*6680*/  HMMA.16816.F32.BF16 R120, R172.reuse, R146, R120 ;  /* 0x00000092ac78723c */ /* 0x040fe20000041878 */
[----:B------:R-:W-:Y:S01]  /*6690*/  SHF.R.U32.HI R144, RZ, 0x10, R28 ;  /* 0x00000010ff907819 */ /* 0x000fe2000001161c */
[----:B------:R-:W-:Y:S02]  /*66a0*/  MUFU.EX2 R184, R150 ;  /* 0x0000009600b87308 */ /* 0x000fe40000000800 */
[----:B------:R-:W-:Y:S01]  /*66b0*/  LOP3.LUT R28, R148, 0xffff, RZ, 0xc0, !PT ;  /* 0x0000ffff941c7812 */ /* 0x000fe200078ec0ff */
[----:B------:R-:W-:Y:S01]  /*66c0*/  FFMA.FTZ R132, R132, R226, R238 ;  /* 0x000000e284847223 */ /* 0x000fe200000100ee */
[----:B------:R-:W-:Y:S01]  /*66d0*/  LOP3.LUT R144, R144, 0xff, RZ, 0xc0, !PT ;  /* 0x000000ff90907812 */ /* 0x000fe200078ec0ff */
[----:B------:R-:W-:Y:S01]  /*66e0*/  FADD.FTZ R133, R239, R133 ;  /* 0x00000085ef857221 */ /* 0x000fe20000010000 */
[-C--:B----4-:R-:W-:Y:S01]  /*66f0*/  HMMA.16816.F32.BF16 R24, R172, R140.reuse, R24 ;  /* 0x0000008cac18723c */ /* 0x090fe20000041818 */
[----:B------:R-:W-:Y:S03]  /*6700*/  LOP3.LUT R147, R153, 0xff, RZ, 0xc0, !PT ;  /* 0x000000ff99937812 */ /* 0x000fe600078ec0ff */
[----:B------:R-:W-:Y:S01]  /*6710*/  SHF.R.U32.HI R146, RZ, 0x8, R29 ;  /* 0x00000008ff927819 */ /* 0x000fe2000001161d */
[----:B------:R-:W-:Y:S01]  /*6720*/  FMUL.FTZ R29, R3, R169 ;  /* 0x000000a9031d7220 */ /* 0x000fe20000410000 */
[----:B------:R-:W-:Y:S01]  /*6730*/  PRMT R147, R147, 0x5410, R154 ;  /* 0x0000541093937816 */ /* 0x000fe2000000009a */
[----:B--2---:R-:W-:Y:S01]  /*6740*/  FMUL.FTZ R31, R0, R171 ;  /* 0x000000ab001f7220 */ /* 0x004fe20000410000 */
[----:B------:R-:W-:Y:S01]  /*6750*/  PRMT R146, R152, 0x5410, R146 ;  /* 0x0000541098927816 */ /* 0x000fe20000000092 */
[----:B------:R-:W2:Y:S01]  /*6760*/  MUFU.EX2 R186, R186 ;  /* 0x000000ba00ba7308 */ /* 0x000ea20000000800 */
[----:B------:R-:W3:Y:S02]  /*6770*/  LDSM.16.MT88.4 R152, [R205+0xa800] ;  /* 0x00a80000cd98783b */ /* 0x000ee40000004200 */
[----:B------:R-:W-:Y:S01]  /*6780*/  SHF.R.U32.HI R138, RZ, 0x8, R28 ;  /* 0x00000008ff8a7819 */ /* 0x000fe2000001161c */
[----:B------:R-:W-:Y:S01]  /*6790*/  FMUL.FTZ R28, R3, R168 ;  /* 0x000000a8031c7220 */ /* 0x000fe20000410000 */
[----:B------:R-:W-:Y:S01]  /*67a0*/  PRMT R149, R144, 0x5410, R151 ;  /* 0x0000541090957816 */ /* 0x000fe20000000097 */
[--C-:B------:R-:W-:Y:S01]  /*67b0*/  HSET2.LE.AND R179, R147, R245.reuse, PT ;  /* 0x000000f593b37233 */ /* 0x100fe20003803000 */
[----:B------:R-:W-:Y:S01]  /*67c0*/  LOP3.LUT R144, R137, 0xff, RZ, 0xc0, !PT ;  /* 0x000000ff89907812 */ /* 0x000fe200078ec0ff */
[----:B------:R-:W-:Y:S01]  /*67d0*/  FFMA.FTZ R3, R3, R225, R236 ;  /* 0x000000e103037223 */ /* 0x000fe200000100ec */
[----:B------:R-:W-:Y:S01]  /*67e0*/  PRMT R176, R139, 0x5410, R138 ;  /* 0x000054108bb07816 */ /* 0x000fe2000000008a */
[----:B------:R-:W4:Y:S01]  /*67f0*/  MUFU.EX2 R185, R185 ;  /* 0x000000b900b97308 */ /* 0x000f220000000800 */
[C---:B------:R-:W-:Y:S01]  /*6800*/  HMMA.16816.F32.BF16 R28, R180.reuse, R140, R28 ;  /* 0x0000008cb41c723c */ /* 0x040fe2000004181c */
[--C-:B------:R-:W-:Y:S01]  /*6810*/  SHF.R.U32.HI R139, RZ, 0x10, R137.reuse ;  /* 0x00000010ff8b7819 */ /* 0x100fe20000011689 */
[----:B------:R-:W-:Y:S01]  /*6820*/  FFMA.FTZ R0, R0, R224, R230 ;  /* 0x000000e000007223 */ /* 0x000fe200000100e6 */
[----:B------:R-:W-:Y:S01]  /*6830*/  LOP3.LUT R138, R137, 0xffff, RZ, 0xc0, !PT ;  /* 0x0000ffff898a7812 */ /* 0x000fe200078ec0ff */
[--C-:B------:R-:W-:Y:S01]  /*6840*/  HSET2.LE.AND R176, R176, R245.reuse, PT ;  /* 0x000000f5b0b07233 */ /* 0x100fe20003803000 */
[----:B------:R-:W-:Y:S01]  /*6850*/  LOP3.LUT R139, R139, 0xff, RZ, 0xc0, !PT ;  /* 0x000000ff8b8b7812 */ /* 0x000fe200078ec0ff */
[----:B------:R-:W-:Y:S01]  /*6860*/  FADD.FTZ R0, R229, R0 ;  /* 0x00000000e5007221 */ /* 0x000fe20000010000 */
[--C-:B------:R-:W-:Y:S01]  /*6870*/  SHF.R.U32.HI R140, RZ, 0x10, R148.reuse ;  /* 0x00000010ff8c7819 */ /* 0x100fe20000011694 */
[-C--:B------:R-:W-:Y:S01]  /*6880*/  HMMA.16816.F32.BF16 R124, R180, R142.reuse, R124 ;  /* 0x0000008eb47c723c */ /* 0x080fe2000004187c */
[----:B------:R-:W-:Y:S03]  /*6890*/  SHF.R.U32.HI R148, RZ, 0x18, R148 ;  /* 0x00000018ff947819 */ /* 0x000fe60000011694 */
[----:B------:R-:W-:Y:S01]  /*68a0*/  LOP3.LUT R140, R140, 0xff, RZ, 0xc0, !PT ;  /* 0x000000ff8c8c7812 */ /* 0x000fe200078ec0ff */
[----:B------:R-:W-:Y:S01]  /*68b0*/  FADD.FTZ R0, R222, R0 ;  /* 0x00000000de007221 */ /* 0x000fe20000010000 */
[----:B------:R-:W-:Y:S01]  /*68c0*/  SHF.R.U32.HI R141, RZ, 0x18, R137 ;  /* 0x00000018ff8d7819 */ /* 0x000fe20000011689 */
[--C-:B------:R-:W-:Y:S01]  /*68d0*/  HSET2.LE.AND R182, R146, R245.reuse, PT ;  /* 0x000000f592b67233 */ /* 0x100fe20003803000 */
[----:B------:R-:W-:Y:S01]  /*68e0*/  HMMA.16816.F32.BF16 R128, R172, R142, R128 ;  /* 0x0000008eac80723c */ /* 0x000fe20000041880 */
[----:B------:R-:W-:Y:S01]  /*68f0*/  PRMT R140, R140, 0x5410, R148 ;  /* 0x000054108c8c7816 */ /* 0x000fe20000000094 */
[----:B------:R-:W-:Y:S02]  /*6900*/  LDSM.16.MT88.4 R172, [R209+0xb800] ;  /* 0x00b80000d1ac783b */ /* 0x000fe40000004200 */
[----:B------:R-:W-:Y:S01]  /*6910*/  F2FP.BF16.PACK_AB R137, R201, R202 ;  /* 0x000000cac989723e */ /* 0x000fe200000010ff */
[--C-:B------:R-:W-:Y:S01]  /*6920*/  HSET2.LE.AND R183, R149, R245.reuse, PT ;  /* 0x000000f595b77233 */ /* 0x100fe20003803000 */
[----:B------:R-:W-:Y:S01]  /*6930*/  SHF.R.U32.HI R138, RZ, 0x8, R138 ;  /* 0x00000008ff8a7819 */ /* 0x000fe2000001168a */
[--C-:B------:R-:W-:Y:S01]  /*6940*/  HSET2.LE.AND R177, R140, R245.reuse, PT ;  /* 0x000000f58cb17233 */ /* 0x100fe20003803000 */
[----:B------:R-:W-:Y:S01]  /*6950*/  PRMT R141, R139, 0x5410, R141 ;  /* 0x000054108b8d7816 */ /* 0x000fe2000000008d */
[----:B------:R-:W-:Y:S03]  /*6960*/  FADD.FTZ R0, R203, R0 ;  /* 0x00000000cb007221 */ /* 0x000fe60000010000 */
[----:B------:R-:W-:Y:S01]  /*6970*/  LOP3.LUT R178, R178, R137, RZ, 0xc0, !PT ;  /* 0x00000089b2b27212 */ /* 0x000fe200078ec0ff */
[--C-:B------:R-:W-:Y:S01]  /*6980*/  HSET2.LE.AND R181, R141, R245.reuse, PT ;  /* 0x000000f58db57233 */ /* 0x100fe20003803000 */
[----:B-1----:R-:W-:Y:S02]  /*6990*/  F2FP.BF16.PACK_AB R140, R190, R191 ;  /* 0x000000bfbe8c723e */ /* 0x002fe400000010ff */
[----:B------:R-:W-:Y:S02]  /*69a0*/  F2FP.BF16.PACK_AB R137, R200, R198 ;  /* 0x000000c6c889723e */ /* 0x000fe400000010ff */
[----:B------:R-:W-:Y:S02]  /*69b0*/  F2FP.BF16.PACK_AB R139, R193, R192 ;  /* 0x000000c0c18b723e */ /* 0x000fe400000010ff */
[----:B------:R-:W-:Y:S02]  /*69c0*/  PRMT R144, R144, 0x5410, R138 ;  /* 0x0000541090907816 */ /* 0x000fe4000000008a */
[----:B------:R-:W-:Y:S02]  /*69d0*/  LOP3.LUT R179, R179, R137, RZ, 0xc0, !PT ;  /* 0x00000089b3b37212 */ /* 0x000fe400078ec0ff */
[----:B------:R-:W-:Y:S01]  /*69e0*/  LOP3.LUT R176, R176, R139, RZ, 0xc0, !PT ;  /* 0x0000008bb0b07212 */ /* 0x000fe200078ec0ff */
[----:B------:R-:W-:Y:S01]  /*69f0*/  HSET2.LE.AND R180, R144, R245, PT ;  /* 0x000000f590b47233 */ /* 0x000fe20003803000 */
[----:B------:R-:W-:Y:S02]  /*6a00*/  LOP3.LUT R177, R177, R140, RZ, 0xc0, !PT ;  /* 0x0000008cb1b17212 */ /* 0x000fe400078ec0ff */
[----:B------:R-:W-:Y:S02]  /*6a10*/  F2FP.BF16.PACK_AB R138, R195, R196 ;  /* 0x000000c4c38a723e */ /* 0x000fe400000010ff */
[----:B-----5:R-:W-:Y:S02]  /*6a20*/  F2FP.BF16.PACK_AB R137, R188, R189 ;  /* 0x000000bdbc89723e */ /* 0x020fe400000010ff */
[----:B------:R-:W-:Y:S01]  /*6a30*/  LOP3.LUT R182, R182, R138, RZ, 0xc0, !PT ;  /* 0x0000008ab6b67212 */ /* 0x000fe200078ec0ff */
[-C--:B---3--:R-:W-:Y:S01]  /*6a40*/  HMMA.16816.F32.BF16 R140, R176, R152.reuse, R4 ;  /* 0x00000098b08c723c */ /* 0x088fe20000041804 */
[----:B--2---:R-:W-:Y:S01]  /*6a50*/  F2FP.BF16.PACK_AB R138, R186, R187 ;  /* 0x000000bbba8a723e */ /* 0x004fe200000010ff */
[----:B------:R-:W1:Y:S01]  /*6a60*/  LDSM.16.MT88.4 R4, [R210+0xa800] ;  /* 0x00a80000d204783b */ /* 0x000e620000004200 */
[----:B----4-:R-:W-:Y:S02]  /*6a70*/  F2FP.BF16.PACK_AB R139, R185, R184 ;  /* 0x000000b8b98b723e */ /* 0x010fe400000010ff */
[----:B------:R-:W-:Y:S02]  /*6a80*/  LOP3.LUT R183, R183, R137, RZ, 0xc0, !PT ;  /* 0x00000089b7b77212 */ /* 0x000fe400078ec0ff */
[----:B------:R-:W-:Y:S02]  /*6a90*/  LOP3.LUT R180, R180, R138, RZ, 0xc0, !PT ;  /* 0x0000008ab4b47212 */ /* 0x000fe400078ec0ff */
[----:B------:R-:W-:Y:S03]  /*6aa0*/  LOP3.LUT R181, R181, R139, RZ, 0xc0, !PT ;  /* 0x0000008bb5b57212 */ /* 0x000fe600078ec0ff */
[----:B------:R-:W-:Y:S02]  /*6ab0*/  MOV R138, R2 ;  /* 0x00000002008a7202 */ /* 0x000fe40000000f00 */
[----:B------:R-:W-:Y:S02]  /*6ac0*/  MOV R137, R134 ;  /* 0x0000008600897202 */ /* 0x000fe40000000f00 */
[C---:B------:R-:W-:Y:S01]  /*6ad0*/  HMMA.16816.F32.BF16 R144, R180.reuse, R152, R8 ;  /* 0x00000098b490723c */ /* 0x040fe20000041808 */
[----:B------:R-:W2:Y:S07]  /*6ae0*/  LDSM.16.MT88.4 R8, [R209+0xa800] ;  /* 0x00a80000d108783b */ /* 0x000eae0000004200 */
[-C--:B------:R-:W-:Y:S01]  /*6af0*/  HMMA.16816.F32.BF16 R148, R180, R154.reuse, R12 ;  /* 0x0000009ab494723c */ /* 0x080fe2000004180c */
[----:B------:R-:W3:Y:S07]  /*6b00*/  LDSM.16.MT88.4 R12, [R205+0xb800] ;  /* 0x00b80000cd0c783b */ /* 0x000eee0000004200 */
[C---:B------:R-:W-:Y:S01]  /*6b10*/  HMMA.16816.F32.BF16 R152, R176.reuse, R154, R16 ;  /* 0x0000009ab098723c */ /* 0x040fe20000041810 */
[----:B------:R-:W4:Y:S07]  /*6b20*/  LDSM.16.MT88.4 R16, [R207+0xb800] ;  /* 0x00b80000cf10783b */ /* 0x000f2e0000004200 */
        /* <DEDUP_REMOVED lines=9> */
[----:B------:R-:W-:Y:S04]  /*6bc0*/  FADD.FTZ R4, R241, R4 ;  /* 0x00000004f1047221 */ /* 0x000fe80000010000 */
[C---:B------:R-:W-:Y:S01]  /*6bd0*/  HMMA.16816.F32.BF16 R64, R176.reuse, R6, R64 ;  /* 0x00000006b040723c */ /* 0x040fe20000041840 */
[----:B------:R-:W-:Y:S04]  /*6be0*/  FADD.FTZ R4, R242, R4 ;  /* 0x00000004f2047221 */ /* 0x000fe80000010000 */
[----:B------:R-:W-:Y:S02]  /*6bf0*/  FADD.FTZ R4, R191, R4 ;  /* 0x00000004bf047221 */ /* 0x000fe40000010000 */
[----:B------:R-:W-:Y:S01]  /*6c00*/  FADD.FTZ R6, R231, R3 ;  /* 0x00000003e7067221 */ /* 0x000fe20000010000 */
[-C--:B--2---:R-:W-:Y:S01]  /*6c10*/  HMMA.16816.F32.BF16 R68, R176, R8.reuse, R68 ;  /* 0x00000008b044723c */ /* 0x084fe20000041844 */
        /* <DEDUP_REMOVED lines=21> */
[----:B------:R-:W-:Y:S01]  /*6d70*/  FADD.FTZ R225, R195, R3 ;  /* 0x00000003c3e17221 */ /* 0x000fe20000010000 */
[----:B------:R-:W-:Y:S01]  /*6d80*/  MOV R3, R135 ;  /* 0x0000008700037202 */ /* 0x000fe20000000f00 */
[----:B------:R-:W-:Y:S01]  /*6d90*/  FADD.FTZ R224, R188, R0 ;  /* 0x00000000bce07221 */ /* 0x000fe20000010000 */
[----:B------:R-:W-:Y:S01]  /*6da0*/  MOV R0, R136 ;  /* 0x0000008800007202 */ /* 0x000fe20000000f00 */
        /* <DEDUP_REMOVED lines=15> */
.L_x_1245:
[----:B------:R-:W1:Y:S01]  /*6ea0*/  SHFL.BFLY PT, R0, R227, 0x2, 0x1f ;  /* 0x0c401f00e3007f89 */ /* 0x000e6200000e0000 */
[----:B------:R-:W2:Y:S01]  /*6eb0*/  S2UR UR6, SR_CTAID.Y ;  /* 0x00000000000679c3 */ /* 0x000ea20000002600 */
[----:B------:R-:W-:Y:S01]  /*6ec0*/  UISETP.NE.AND UP0, UPT, UR23, -0x1, UPT ;  /* 0xffffffff1700788c */ /* 0x000fe2000bf05270 */
[----:B------:R-:W-:Y:S01]  /*6ed0*/  BSSY B0, `(.L_x_1249) ;  /* 0x00001bb000007945 */ /* 0x000fe20003800000 */
[----:B------:R-:W3:Y:S01]  /*6ee0*/  SHFL.BFLY PT, R3, R226, 0x2, 0x1f ;  /* 0x0c401f00e2037f89 */ /* 0x000ee200000e0000 */
[----:B------:R-:W-:-:S02]  /*6ef0*/  ULDC.64 UR4, c[0x0][0x1e8] ;  /* 0x00007a0000047ab9 */ /* 0x000fc40000000a00 */
[----:B------:R-:W-:Y:S01]  /*6f00*/  ULDC.U8 UR9, c[0x0][0x328] ;  /* 0x0000ca0000097ab9 */ /* 0x000fe20000000000 */
[----:B------:R-:W4:Y:S01]  /*6f10*/  S2R R137, SR_TID.X ;  /* 0x0000000000897919 */ /* 0x000f220000002100 */
[----:B------:R-:W-:Y:S01]  /*6f20*/  UISETP.NE.AND UP3, UPT, UR9, URZ, UPT ;  /* 0x0000003f0900728c */ /* 0x000fe2000bf65270 */
[----:B------:R-:W5:Y:S01]  /*6f30*/  S2UR UR10, SR_CTAID.Z ;  /* 0x00000000000a79c3 */ /* 0x000f620000002700 */
[----:B------:R-:W-:Y:S02]  /*6f40*/  ULDC UR8, c[0x0][0x214] ;  /* 0x0000850000087ab9 */ /* 0x000fe40000000800 */
[----:B------:R-:W-:-:S04]  /*6f50*/  @UP0 UIMAD.WIDE.U32 UR12, UR23, UR4, URZ ;  /* 0x00000004170c02a5 */ /* 0x000fc8000f8e003f */
[----:B------:R-:W-:-:S03]  /*6f60*/  @UP0 UIMAD UR7, UR23, UR5, UR13 ;  /* 0x00000005170702a4 */ /* 0x000fc6000f8e020d */
[----:B------:R-:W-:Y:S01]  /*6f70*/  ULDC.64 UR4, c[0x0][0x1e0] ;  /* 0x0000780000047ab9 */ /* 0x000fe20000000a00 */
[----:B-1----:R-:W-:Y:S01]  /*6f80*/  FADD.FTZ R227, R0, R227 ;  /* 0x000000e300e37221 */ /* 0x002fe20000010000 */
[----:B--2---:R-:W-:Y:S01]  /*6f90*/  @!UP0 USHF.R.S32.HI UR11, URZ, 0x1f, UR6 ;  /* 0x0000001f3f0b8899 */ /* 0x004fe20008011406 */
[----:B------:R-:W1:Y:S01]  /*6fa0*/  SHFL.BFLY PT, R0, R225, 0x2, 0x1f ;  /* 0x0c401f00e1007f89 */ /* 0x000e6200000e0000 */
[----:B------:R-:W-:Y:S01]  /*6fb0*/  @!UP0 UIMAD.WIDE.U32 UR18, UR6, UR4, URZ ;  /* 0x00000004061282a5 */ /* 0x000fe2000f8e003f */
[----:B---3--:R-:W-:Y:S01]  /*6fc0*/  FADD.FTZ R226, R3, R226 ;  /* 0x000000e203e27221 */ /* 0x008fe20000010000 */
[----:B------:R-:W-:Y:S01]  /*6fd0*/  @!UP0 UIMAD UR11, UR11, UR4, URZ ;  /* 0x000000040b0b82a4 */ /* 0x000fe2000f8e023f */
[----:B------:R-:W2:Y:S01]  /*6fe0*/  SHFL.BFLY PT, R3, R224, 0x2, 0x1f ;  /* 0x0c401f00e0037f89 */ /* 0x000ea200000e0000 */
[----:B----4-:R-:W-:Y:S01]  /*6ff0*/  SHF.R.S32.HI R133, RZ, 0x1f, R137 ;  /* 0x0000001fff857819 */ /* 0x010fe20000011489 */
[----:B------:R-:W-:Y:S02]  /*7000*/  ULDC.U8 UR4, c[0x0][0x329] ;  /* 0x0000ca4000047ab9 */ /* 0x000fe40000000000 */
[----:B------:R-:W3:Y:S01]  /*7010*/  SHFL.BFLY PT, R4, R227, 0x1, 0x1f ;  /* 0x0c201f00e3047f89 */ /* 0x000ee200000e0000 */
[----:B------:R-:W-:Y:S01]  /*7020*/  UISETP.NE.AND UP2, UPT, UR4, URZ, UPT ;  /* 0x0000003f0400728c */ /* 0x000fe2000bf45270 */
[CC--:B------:R-:W-:Y:S01]  /*7030*/  LEA.HI R7, R133.reuse, R137.reuse, RZ, 0x2 ;  /* 0x0000008985077211 */ /* 0x0c0fe200078f10ff */
[----:B------:R-:W-:Y:S01]  /*7040*/  UISETP.EQ.AND UP3, UPT, UR4, URZ, UP3 ;  /* 0x0000003f0400728c */ /* 0x000fe20009f62270 */
[----:B------:R-:W4:Y:S01]  /*7050*/  SHFL.BFLY PT, R5, R226, 0x1, 0x1f ;  /* 0x0c201f00e2057f89 */ /* 0x000f2200000e0000 */
[----:B------:R-:W-:Y:S01]  /*7060*/  LEA.HI R133, R133, R137, RZ, 0x5 ;  /* 0x0000008985857211 */ /* 0x000fe200078f28ff */
[----:B------:R-:W-:Y:S01]  /*7070*/  @!UP0 UIMAD UR11, UR6, UR5, UR11 ;  /* 0x00000005060b82a4 */ /* 0x000fe2000f8e020b */
[--C-:B------:R-:W-:Y:S01]  /*7080*/  SHF.R.S32.HI R6, RZ, 0x2, R7.reuse ;  /* 0x00000002ff067819 */ /* 0x100fe20000011407 */
[----:B------:R-:W-:Y:S01]  /*7090*/  ULDC UR4, c[0x0][0x1c0] ;  /* 0x0000700000047ab9 */ /* 0x000fe20000000800 */
[----:B------:R-:W-:Y:S01]  /*70a0*/  SHF.R.S32.HI R26, RZ, 0x1f, R7 ;  /* 0x0000001fff1a7819 */ /* 0x000fe20000011407 */
[----:B------:R-:W-:-:S02]  /*70b0*/  ULDC UR5, c[0x0][0x234] ;  /* 0x00008d0000057ab9 */ /* 0x000fc40000000800 */
[----:B------:R-:W-:Y:S01]  /*70c0*/  @!UP2 UISETP.NE.AND UP1, UPT, UR9, URZ, UPT ;  /* 0x0000003f0900a28c */ /* 0x000fe2000bf25270 */
[----:B------:R-:W-:Y:S01]  /*70d0*/  LEA.HI R26, R26, R6, RZ, 0x3 ;  /* 0x000000061a1a7211 */ /* 0x000fe200078f18ff */
[----:B------:R-:W5:Y:S01]  /*70e0*/  S2UR UR9, SR_CTAID.X ;  /* 0x00000000000979c3 */ /* 0x000f620000002500 */
[----:B------:R-:W-:Y:S01]  /*70f0*/  @UP2 ULDC UR14, c[0x0][0x210] ;  /* 0x00008400000e2ab9 */ /* 0x000fe20000000800 */
[----:B-1----:R-:W-:Y:S01]  /*7100*/  FADD.FTZ R225, R0, R225 ;  /* 0x000000e100e17221 */ /* 0x002fe20000010000 */
[----:B------:R-:W-:Y:S01]  /*7110*/  MOV R0, 0x3f800000 ;  /* 0x3f80000000007802 */ /* 0x000fe20000000f00 */
[----:B------:R-:W-:Y:S01]  /*7120*/  @UP2 UIMAD UR14, UR14, UR8, URZ ;  /* 0x000000080e0e22a4 */ /* 0x000fe2000f8e023f */
[----:B------:R-:W-:Y:S01]  /*7130*/  LOP3.LUT R26, R26, 0xfffffff8, RZ, 0xc0, !PT ;  /* 0xfffffff81a1a7812 */ /* 0x000fe200078ec0ff */
[----:B--2---:R-:W-:Y:S01]  /*7140*/  FADD.FTZ R224, R3, R224 ;  /* 0x000000e003e07221 */ /* 0x004fe20000010000 */
[----:B------:R-:W-:Y:S02]  /*7150*/  @!UP2 USEL UR14, UR8, UR5, !UP1 ;  /* 0x00000005080ea287 */ /* 0x000fe4000c800000 */
[----:B------:R-:W-:Y:S01]  /*7160*/  IADD3 R26, R6, -R26, RZ ;  /* 0x8000001a061a7210 */ /* 0x000fe20007ffe0ff */
[----:B---3--:R-:W-:Y:S01]  /*7170*/  FADD.FTZ R227, R227, R4 ;  /* 0x00000004e3e37221 */ /* 0x008fe20000010000 */
[----:B------:R-:W1:Y:S01]  /*7180*/  SHFL.BFLY PT, R3, R224, 0x1, 0x1f ;  /* 0x0c201f00e0037f89 */ /* 0x000e6200000e0000 */
[----:B------:R-:W-:Y:S01]  /*7190*/  MOV R4, 0x3f800000 ;  /* 0x3f80000000047802 */ /* 0x000fe20000000f00 */
[----:B------:R-:W-:Y:S01]  /*71a0*/  @UP2 UMOV UR13, 0x1 ;  /* 0x00000001000d2882 */ /* 0x000fe20000000000 */
[----:B----4-:R-:W-:Y:S01]  /*71b0*/  FADD.FTZ R226, R226, R5 ;  /* 0x00000005e2e27221 */ /* 0x010fe20000010000 */
[----:B------:R-:W-:Y:S01]  /*71c0*/  FSETP.NE.FTZ.AND P6, PT, R227, RZ, PT ;  /* 0x000000ffe300720b */ /* 0x000fe20003fd5000 */
[----:B------:R-:W2:Y:S01]  /*71d0*/  SHFL.BFLY PT, R5, R225, 0x1, 0x1f ;  /* 0x0c201f00e1057f89 */ /* 0x000ea200000e0000 */
[----:B------:R-:W-:-:S02]  /*71e0*/  @!UP2 UIMAD UR13, UR14, UR4, URZ ;  /* 0x000000040e0da2a4 */ /* 0x000fc4000f8e023f */
[----:B------:R-:W-:Y:S01]  /*71f0*/  FSETP.NE.FTZ.AND P5, PT, R226, RZ, PT ;  /* 0x000000ffe200720b */ /* 0x000fe20003fb5000 */
[----:B------:R-:W-:Y:S02]  /*7200*/  @UP3 UIMAD UR16, UR6, UR8, URZ ;  /* 0x00000008061032a4 */ /* 0x000fe4000f8e023f */
[----:B------:R-:W-:Y:S02]  /*7210*/  @UP2 ULDC UR15, c[0x0][0x210] ;  /* 0x00008400000f2ab9 */ /* 0x000fe40000000800 */
[----:B------:R-:W-:Y:S02]  /*7220*/  UIMAD UR4, UR6, UR13, URZ ;  /* 0x0000000d060472a4 */ /* 0x000fe4000f8e023f */
[----:B------:R-:W-:Y:S02]  /*7230*/  @!UP2 UMOV UR15, 0x1 ;  /* 0x00000001000fa882 */ /* 0x000fe40000000000 */
[----:B------:R-:W3:Y:S01]  /*7240*/  @P6 MUFU.RCP R0, R227 ;  /* 0x000000e300006308 */ /* 0x000ee20000001000 */
[----:B------:R-:W-:-:S02]  /*7250*/  @UP3 USEL UR16, UR16, UR23, !UP0 ;  /* 0x0000001710103287 */ /* 0x000fc4000c000000 */
[----:B-----5:R-:W-:Y:S02]  /*7260*/  UIMAD UR9, UR9, UR15, URZ ;  /* 0x0000000f090972a4 */ /* 0x020fe4000f8e023f */
[----:B------:R-:W-:Y:S01]  /*7270*/  USEL UR4, UR4, URZ, !UP3 ;  /* 0x0000003f04047287 */ /* 0x000fe2000d800000 */
[----:B-1----:R-:W-:Y:S01]  /*7280*/  FADD.FTZ R224, R224, R3 ;  /* 0x00000003e0e07221 */ /* 0x002fe20000010000 */
[----:B------:R-:W-:Y:S01]  /*7290*/  LOP3.LUT R3, R7, 0x3ffffffc, RZ, 0xc0, !PT ;  /* 0x3ffffffc07037812 */ /* 0x000fe200078ec0ff */
[----:B------:R-:W1:Y:S01]  /*72a0*/  @P5 MUFU.RCP R4, R226 ;  /* 0x000000e200045308 */ /* 0x000e620000001000 */
[----:B------:R-:W-:Y:S02]  /*72b0*/  USHF.L.U32 UR9, UR9, 0x7, URZ ;  /* 0x0000000709097899 */ /* 0x000fe4000800063f */
[----:B------:R-:W-:Y:S01]  /*72c0*/  FSETP.NE.FTZ.AND P3, PT, R224, RZ, PT ;  /* 0x000000ffe000720b */ /* 0x000fe20003f75000 */
[----:B--2---:R-:W-:Y:S01]  /*72d0*/  FADD.FTZ R225, R225, R5 ;  /* 0x00000005e1e17221 */ /* 0x004fe20000010000 */
[----:B------:R-:W-:Y:S01]  /*72e0*/  IADD3 R137, -R3, R137, RZ ;  /* 0x0000008903897210 */ /* 0x000fe20007ffe1ff */
[----:B------:R-:W-:Y:S01]  /*72f0*/  UIMAD UR14, UR10, UR14, UR4 ;  /* 0x0000000e0a0e72a4 */ /* 0x000fe2000f8e0204 */
[----:B---3--:R-:W-:Y:S01]  /*7300*/  FMUL.FTZ R0, R0, c[0x0][0x2dc] ;  /* 0x0000b70000007a20 */ /* 0x008fe20000410000 */
[----:B------:R-:W-:Y:S01]  /*7310*/  MOV R3, 0x3f800000 ;  /* 0x3f80000000037802 */ /* 0x000fe20000000f00 */
[----:B------:R-:W-:Y:S01]  /*7320*/  @!UP3 UMOV UR24, URZ ;  /* 0x0000003f0018bc82 */ /* 0x000fe20008000000 */
[----:B------:R-:W-:Y:S01]  /*7330*/  FSETP.NE.FTZ.AND P4, PT, R225, RZ, PT ;  /* 0x000000ffe100720b */ /* 0x000fe20003f95000 */
[C---:B------:R-:W-:Y:S01]  /*7340*/  FMUL.FTZ R11, R0.reuse, R37 ;  /* 0x00000025000b7220 */ /* 0x040fe20000410000 */
[----:B------:R-:W-:Y:S01]  /*7350*/  @UP3 UMOV UR24, UR16 ;  /* 0x0000001000183c82 */ /* 0x000fe20008000000 */
[----:B------:R-:W-:Y:S01]  /*7360*/  FMUL.FTZ R140, R0, R140 ;  /* 0x0000008c008c7220 */ /* 0x000fe20000410000 */
[----:B------:R-:W-:Y:S01]  /*7370*/  R2P PR, R26, 0x6 ;  /* 0x000000061a007804 */ /* 0x000fe20000000000 */
[C---:B------:R-:W-:Y:S01]  /*7380*/  FMUL.FTZ R6, R0.reuse, R141 ;  /* 0x0000008d00067220 */ /* 0x040fe20000410000 */
[----:B------:R-:W-:Y:S01]  /*7390*/  @!UP3 UMOV UR25, URZ ;  /* 0x0000003f0019bc82 */ /* 0x000fe20008000000 */
[C---:B------:R-:W-:Y:S01]  /*73a0*/  FMUL.FTZ R152, R0.reuse, R152 ;  /* 0x0000009800987220 */ /* 0x040fe20000410000 */
[----:B------:R-:W-:Y:S01]  /*73b0*/  USHF.R.S32.HI UR4, URZ, 0x1f, UR9 ;  /* 0x0000001f3f047899 */ /* 0x000fe20008011409 */
[----:B------:R-:W-:Y:S01]  /*73c0*/  FMUL.FTZ R153, R0, R153 ;  /* 0x0000009900997220 */ /* 0x000fe20000410000 */
[----:B------:R-:W-:Y:S01]  /*73d0*/  F2FP.BF16.PACK_AB R6, R6, R140 ;  /* 0x0000008c0606723e */ /* 0x000fe200000010ff */
[C---:B------:R-:W-:Y:S01]  /*73e0*/  FMUL.FTZ R14, R0.reuse, R36 ;  /* 0x00000024000e7220 */ /* 0x040fe20000410000 */
[----:B------:R-:W-:Y:S01]  /*73f0*/  @UP3 USHF.R.S32.HI UR25, URZ, 0x1f, UR16 ;  /* 0x0000001f3f193899 */ /* 0x000fe20008011410 */
[C---:B------:R-:W-:Y:S01]  /*7400*/  FMUL.FTZ R22, R0.reuse, R48 ;  /* 0x0000003000167220 */ /* 0x040fe20000410000 */
[----:B------:R-:W2:Y:S01]  /*7410*/  @P4 MUFU.RCP R3, R225 ;  /* 0x000000e100034308 */ /* 0x000ea20000001000 */
        /* <DEDUP_REMOVED lines=12> */
[C---:B------:R-:W-:Y:S01]  /*74e0*/  FMUL.FTZ R69, R0.reuse, R69 ;  /* 0x0000004500457220 */ /* 0x040fe20000410000 */
[----:B------:R-:W-:Y:S01]  /*74f0*/  UIADD3.X UR4, UR4, UR25, UR5, UP2, UP1 ;  /* 0x0000001904047290 */ /* 0x000fe200097e2405 */
[C---:B------:R-:W-:Y:S01]  /*7500*/  FMUL.FTZ R80, R0.reuse, R80 ;  /* 0x0000005000507220 */ /* 0x040fe20000410000 */
[----:B------:R-:W-:Y:S01]  /*7510*/  @!UP0 UMOV UR12, UR18 ;  /* 0x00000012000c8c82 */ /* 0x000fe20008000000 */
[----:B------:R-:W-:-:S02]  /*7520*/  FMUL.FTZ R81, R0, R81 ;  /* 0x0000005100517220 */ /* 0x000fc40000410000 */
[C---:B------:R-:W-:Y:S02]  /*7530*/  FMUL.FTZ R84, R0.reuse, R84 ;  /* 0x0000005400547220 */ /* 0x040fe40000410000 */
[C---:B------:R-:W-:Y:S02]  /*7540*/  FMUL.FTZ R85, R0.reuse, R85 ;  /* 0x0000005500557220 */ /* 0x040fe40000410000 */
[C---:B------:R-:W-:Y:S02]  /*7550*/  FMUL.FTZ R96, R0.reuse, R96 ;  /* 0x0000006000607220 */ /* 0x040fe40000410000 */
[C---:B------:R-:W-:Y:S02]  /*7560*/  FMUL.FTZ R97, R0.reuse, R97 ;  /* 0x0000006100617220 */ /* 0x040fe40000410000 */
        /* <DEDUP_REMOVED lines=13> */
[----:B------:R-:W-:Y:S01]  /*7640*/  FMUL.FTZ R129, R0, R129 ;  /* 0x0000008100817220 */ /* 0x000fe20000410000 */
[----:B------:R-:W-:Y:S01]  /*7650*/  MOV R0, 0x3f800000 ;  /* 0x3f80000000007802 */ /* 0x000fe20000000f00 */
[----:B-1----:R-:W-:Y:S01]  /*7660*/  FMUL.FTZ R4, R4, c[0x0][0x2dc] ;  /* 0x0000b70004047a20 */ /* 0x002fe20000410000 */
[----:B------:R-:W-:Y:S01]  /*7670*/  F2FP.BF16.PACK_AB R33, R165, R164 ;  /* 0x000000a4a521723e */ /* 0x000fe200000010ff */
[----:B--2---:R-:W-:Y:S02]  /*7680*/  FMUL.FTZ R3, R3, c[0x0][0x2dc] ;  /* 0x0000b70003037a20 */ /* 0x004fe40000410000 */
[C---:B------:R-:W-:Y:S01]  /*7690*/  FMUL.FTZ R13, R4.reuse, R38 ;  /* 0x00000026040d7220 */ /* 0x040fe20000410000 */
[----:B------:R-:W1:Y:S01]  /*76a0*/  @P3 MUFU.RCP R0, R224 ;  /* 0x000000e000003308 */ /* 0x000e620000001000 */
        /* <DEDUP_REMOVED lines=9> */
[----:B------:R-:W-:-:S02]  /*7740*/  FMUL.FTZ R28, R4, R67 ;  /* 0x00000043041c7220 */ /* 0x000fc40000410000 */
[----:B------:R-:W-:Y:S01]  /*7750*/  FMUL.FTZ R144, R3, R144 ;  /* 0x0000009003907220 */ /* 0x000fe20000410000 */
[----:B------:R-:W-:Y:S01]  /*7760*/  F2FP.BF16.PACK_AB R21, R21, R19 ;  /* 0x000000131515723e */ /* 0x000fe200000010ff */
[----:B-1----:R-:W-:Y:S01]  /*7770*/  FMUL.FTZ R0, R0, c[0x0][0x2dc] ;  /* 0x0000b70000007a20 */ /* 0x002fe20000410000 */
[----:B------:R-:W-:Y:S01]  /*7780*/  F2FP.BF16.PACK_AB R19, R65, R37 ;  /* 0x000000254113723e */ /* 0x000fe200000010ff */
[----:B------:R-:W-:Y:S01]  /*7790*/  FMUL.FTZ R68, R3, R145 ;  /* 0x0000009103447220 */ /* 0x000fe20000410000 */
[----:B------:R-:W-:Y:S01]  /*77a0*/  F2FP.BF16.PACK_AB R65, R69, R132 ;  /* 0x000000844541723e */ /* 0x000fe200000010ff */
[C---:B------:R-:W-:Y:S01]  /*77b0*/  FMUL.FTZ R146, R0.reuse, R146 ;  /* 0x0000009200927220 */ /* 0x040fe20000410000 */
[----:B------:R-:W-:Y:S01]  /*77c0*/  MOV R69, 0x20 ;  /* 0x0000002000457802 */ /* 0x000fe20000000f00 */
        /* <DEDUP_REMOVED lines=49> */
[C---:B------:R-:W-:Y:S01]  /*7ae0*/  SHF.L.U32 R0, R26.reuse, 0x6, RZ ;  /* 0x000000061a007819 */ /* 0x040fe200000006ff */
[C---:B------:R-:W-:Y:S01]  /*7af0*/  FMUL.FTZ R148, R3.reuse, R148 ;  /* 0x0000009403947220 */ /* 0x040fe20000410000 */
[----:B------:R-:W-:Y:S01]  /*7b00*/  LOP3.LUT R26, R26, 0x1, RZ, 0xc0, !PT ;  /* 0x000000011a1a7812 */ /* 0x000fe200078ec0ff */
[C---:B------:R-:W-:Y:S01]  /*7b10*/  FMUL.FTZ R9, R3.reuse, R149 ;  /* 0x0000009503097220 */ /* 0x040fe20000410000 */
[----:B------:R-:W-:Y:S01]  /*7b20*/  LOP3.LUT R0, R0, 0x1c0, RZ, 0xc0, !PT ;  /* 0x000001c000007812 */ /* 0x000fe200078ec0ff */
[C---:B------:R-:W-:Y:S01]  /*7b30*/  FMUL.FTZ R40, R3.reuse, R40 ;  /* 0x0000002803287220 */ /* 0x040fe20000410000 */
[----:B------:R-:W-:Y:S01]  /*7b40*/  ISETP.NE.U32.AND P0, PT, R26, 0x1, PT ;  /* 0x000000011a00780c */ /* 0x000fe20003f05070 */
[C---:B------:R-:W-:Y:S01]  /*7b50*/  FMUL.FTZ R15, R3.reuse, R41 ;  /* 0x00000029030f7220 */ /* 0x040fe20000410000 */
[----:B------:R-:W-:Y:S01]  /*7b60*/  LEA.HI R0, R0, R0, RZ, 0x1d ;  /* 0x0000000000007211 */ /* 0x000fe200078fe8ff */
        /* <DEDUP_REMOVED lines=45> */
[----:B------:R-:W-:Y:S01]  /*7e40*/  LEA R3, R17, R137, 0x9 ;  /* 0x0000008911037211 */ /* 0x000fe200078e48ff */
[C---:B------:R-:W-:Y:S01]  /*7e50*/  FMUL.FTZ R142, R4.reuse, R142 ;  /* 0x0000008e048e7220 */ /* 0x040fe20000410000 */
[----:B------:R-:W-:Y:S01]  /*7e60*/  F2FP.BF16.PACK_AB R31, R31, R168 ;  /* 0x000000a81f1f723e */ /* 0x000fe200000010ff */
[C---:B------:R-:W-:Y:S01]  /*7e70*/  FMUL.FTZ R5, R4.reuse, R143 ;  /* 0x0000008f04057220 */ /* 0x040fe20000410000 */
[----:B------:R-:W-:Y:S01]  /*7e80*/  LEA R0, R3, R0, 0x1 ;  /* 0x0000000003007211 */ /* 0x000fe200078e08ff */
[C---:B------:R-:W-:Y:S01]  /*7e90*/  FMUL.FTZ R154, R4.reuse, R154 ;  /* 0x0000009a049a7220 */ /* 0x040fe20000410000 */
[----:B------:R-:W-:Y:S01]  /*7ea0*/  F2FP.BF16.PACK_AB R27, R27, R124 ;  /* 0x0000007c1b1b723e */ /* 0x000fe200000010ff */
[----:B------:R-:W-:Y:S01]  /*7eb0*/  FMUL.FTZ R7, R4, R155 ;  /* 0x0000009b04077220 */ /* 0x000fe20000410000 */
[----:B------:R-:W-:Y:S01]  /*7ec0*/  SHF.L.U32 R0, R0, 0x1, RZ ;  /* 0x0000000100007819 */ /* 0x000fe200000006ff */
[C---:B------:R-:W-:Y:S01]  /*7ed0*/  FMUL.FTZ R70, R4.reuse, R70 ;  /* 0x0000004604467220 */ /* 0x040fe20000410000 */
[----:B------:R-:W-:Y:S01]  /*7ee0*/  F2FP.BF16.PACK_AB R5, R5, R142 ;  /* 0x0000008e0505723e */ /* 0x000fe200000010ff */
[----:B------:R-:W-:Y:S01]  /*7ef0*/  FMUL.FTZ R64, R4, R71 ;  /* 0x0000004704407220 */ /* 0x000fe20000410000 */
[----:B------:R-:W-:Y:S01]  /*7f00*/  IADD3 R3, R0, -0x10, RZ ;  /* 0xfffffff000037810 */ /* 0x000fe20007ffe0ff */
[----:B------:R-:W-:Y:S01]  /*7f10*/  FMUL.FTZ R82, R4, R82 ;  /* 0x0000005204527220 */ /* 0x000fe20000410000 */
[----:B------:R-:W-:Y:S01]  /*7f20*/  @P0 IADD3 R3, R0, 0x10, RZ ;  /* 0x0000001000030810 */ /* 0x000fe20007ffe0ff */
[C---:B------:R-:W-:Y:S01]  /*7f30*/  FMUL.FTZ R83, R4.reuse, R83 ;  /* 0x0000005304537220 */ /* 0x040fe20000410000 */
[----:B------:R1:W-:Y:S01]  /*7f40*/  STS [R0], R6 ;  /* 0x0000000600007388 */ /* 0x0003e20000000800 */
[C---:B------:R-:W-:Y:S01]  /*7f50*/  FMUL.FTZ R86, R4.reuse, R86 ;  /* 0x0000005604567220 */ /* 0x040fe20000410000 */
[----:B------:R-:W-:Y:S01]  /*7f60*/  F2FP.BF16.PACK_AB R7, R7, R154 ;  /* 0x0000009a0707723e */ /* 0x000fe200000010ff */
[C---:B------:R-:W-:Y:S01]  /*7f70*/  FMUL.FTZ R87, R4.reuse, R87 ;  /* 0x0000005704577220 */ /* 0x040fe20000410000 */
[----:B------:R-:W-:Y:S01]  /*7f80*/  STS [R0+0x400], R5 ;  /* 0x0004000500007388 */ /* 0x000fe20000000800 */
[----:B------:R-:W-:Y:S01]  /*7f90*/  FMUL.FTZ R98, R4, R98 ;  /* 0x0000006204627220 */ /* 0x000fe20000410000 */
[----:B------:R-:W-:Y:S01]  /*7fa0*/  F2FP.BF16.PACK_AB R64, R64, R70 ;  /* 0x000000464040723e */ /* 0x000fe200000010ff */
[C---:B------:R-:W-:Y:S01]  /*7fb0*/  FMUL.FTZ R52, R4.reuse, R99 ;  /* 0x0000006304347220 */ /* 0x040fe20000410000 */
[----:B------:R-:W-:Y:S01]  /*7fc0*/  STS [R3+0x400], R7 ;  /* 0x0004000703007388 */ /* 0x000fe20000000800 */
        /* <DEDUP_REMOVED lines=15> */
[----:B-1----:R-:W-:Y:S01]  /*80c0*/  MOV R6, 0x40 ;  /* 0x0000004000067802 */ /* 0x002fe20000000f00 */
[----:B------:R-:W-:Y:S01]  /*80d0*/  FMUL.FTZ R32, R4, R167 ;  /* 0x000000a704207220 */ /* 0x000fe20000410000 */
[----:B------:R-:W-:Y:S01]  /*80e0*/  F2FP.BF16.PACK_AB R36, R36, R122 ;  /* 0x0000007a2424723e */ /* 0x000fe200000010ff */
[----:B------:R-:W-:Y:S01]  /*80f0*/  FMUL.FTZ R130, R4, R130 ;  /* 0x0000008204827220 */ /* 0x000fe20000410000 */
[----:B------:R-:W-:Y:S01]  /*8100*/  SEL R6, R6, 0xffffffc0, !P2 ;  /* 0xffffffc006067807 */ /* 0x000fe20005000000 */
[----:B------:R-:W-:Y:S01]  /*8110*/  FMUL.FTZ R131, R4, R131 ;  /* 0x0000008304837220 */ /* 0x000fe20000410000 */
[----:B------:R-:W-:-:S02]  /*8120*/  F2FP.BF16.PACK_AB R4, R153, R152 ;  /* 0x000000989904723e */ /* 0x000fc400000010ff */
[----:B------:R-:W-:Y:S02]  /*8130*/  F2FP.BF16.PACK_AB R32, R32, R166 ;  /* 0x000000a62020723e */ /* 0x000fe400000010ff */
[----:B------:R-:W-:Y:S01]  /*8140*/  F2FP.BF16.PACK_AB R28, R131, R130 ;  /* 0x00000082831c723e */ /* 0x000fe200000010ff */
[----:B------:R1:W-:Y:S04]  /*8150*/  STS [R3], R4 ;  /* 0x0000000403007388 */ /* 0x0003e80000000800 */
[----:B------:R-:W-:Y:S04]  /*8160*/  STS [R0+0x2000], R68 ;  /* 0x0020004400007388 */ /* 0x000fe80000000800 */
[----:B------:R2:W-:Y:S04]  /*8170*/  STS [R0+0x2400], R8 ;  /* 0x0024000800007388 */ /* 0x0005e80000000800 */
[----:B------:R3:W-:Y:S04]  /*8180*/  STS [R3+0x2000], R9 ;  /* 0x0020000903007388 */ /* 0x0007e80000000800 */
[----:B------:R4:W-:Y:S01]  /*8190*/  STS [R3+0x2400], R12 ;  /* 0x0024000c03007388 */ /* 0x0009e20000000800 */
[----:B-1----:R-:W-:-:S04]  /*81a0*/  SEL R4, R69, 0xffffffe0, !P1 ;  /* 0xffffffe045047807 */ /* 0x002fc80004800000 */
[----:B------:R-:W-:Y:S02]  /*81b0*/  IADD3 R5, R0, R4, RZ ;  /* 0x0000000400057210 */ /* 0x000fe40007ffe0ff */
[-C--:B------:R-:W-:Y:S02]  /*81c0*/  IADD3 R4, R4, R3.reuse, RZ ;  /* 0x0000000304047210 */ /* 0x080fe40007ffe0ff */
[-C--:B--2---:R-:W-:Y:S01]  /*81d0*/  IADD3 R8, R0, R6.reuse, RZ ;  /* 0x0000000600087210 */ /* 0x084fe20007ffe0ff */
[----:B------:R-:W-:Y:S01]  /*81e0*/  STS [R5], R11 ;  /* 0x0000000b05007388 */ /* 0x000fe20000000800 */
[-C--:B------:R-:W-:Y:S02]  /*81f0*/  IADD3 R7, R5, R6.reuse, RZ ;  /* 0x0000000605077210 */ /* 0x080fe40007ffe0ff */
[----:B---3--:R-:W-:Y:S01]  /*8200*/  IADD3 R9, R6, R3, RZ ;  /* 0x0000000306097210 */ /* 0x008fe20007ffe0ff */
[----:B------:R-:W-:Y:S01]  /*8210*/  STS [R5+0x400], R10 ;  /* 0x0004000a05007388 */ /* 0x000fe20000000800 */
[----:B------:R-:W-:-:S02]  /*8220*/  IADD3 R6, R4, R6, RZ ;  /* 0x0000000604067210 */ /* 0x000fc40007ffe0ff */
[----:B----4-:R-:W-:Y:S01]  /*8230*/  MOV R12, 0x7f800000 ;  /* 0x7f800000000c7802 */ /* 0x010fe20000000f00 */
[----:B------:R1:W-:Y:S04]  /*8240*/  STS [R4], R14 ;  /* 0x0000000e04007388 */ /* 0x0003e80000000800 */
[----:B------:R2:W-:Y:S04]  /*8250*/  STS [R4+0x400], R13 ;  /* 0x0004000d04007388 */ /* 0x0005e80000000800 */
[----:B------:R-:W-:Y:S04]  /*8260*/  STS [R5+0x2000], R15 ;  /* 0x0020000f05007388 */ /* 0x000fe80000000800 */
[----:B------:R-:W-:Y:S04]  /*8270*/  STS [R5+0x2400], R16 ;  /* 0x0024001005007388 */ /* 0x000fe80000000800 */
[----:B------:R-:W-:Y:S04]  /*8280*/  STS [R4+0x2000], R24 ;  /* 0x0020001804007388 */ /* 0x000fe80000000800 */
[----:B------:R-:W-:Y:S04]  /*8290*/  STS [R4+0x2400], R23 ;  /* 0x0024001704007388 */ /* 0x000fe80000000800 */
[----:B------:R-:W-:Y:S01]  /*82a0*/  STS [R8], R22 ;  /* 0x0000001608007388 */ /* 0x000fe20000000800 */
[----:B-1----:R-:W-:-:S03]  /*82b0*/  MOV R14, 0x7f800000 ;  /* 0x7f800000000e7802 */ /* 0x002fc60000000f00 */
[----:B------:R-:W-:Y:S01]  /*82c0*/  STS [R8+0x400], R21 ;  /* 0x0004001508007388 */ /* 0x000fe20000000800 */
[----:B--2---:R-:W-:-:S03]  /*82d0*/  MOV R13, 0x7f800000 ;  /* 0x7f800000000d7802 */ /* 0x004fc60000000f00 */
        /* <DEDUP_REMOVED lines=122> */
.L_x_1250:
[----:B--234-:R-:W-:Y:S05]  /*8a80*/  BSYNC B0 ;  /* 0x0000000000007941 */ /* 0x01cfea0003800000 */
.L_x_1249:
[----:B------:R-:W2:Y:S01]  /*8a90*/  LDL.LU.64 R4, [R1+0x18] ;  /* 0x0000180001047983 */ /* 0x000ea20000300a00 */
[----:B------:R-:W-:Y:S01]  /*8aa0*/  LEA.HI R0, R16, R15, RZ, 0x3 ;  /* 0x0000000f10007211 */ /* 0x000fe200078f18ff */
[----:B------:R-:W-:Y:S01]  /*8ab0*/  USHF.R.S32.HI UR6, URZ, 0x1f, UR10 ;  /* 0x0000001f3f067899 */ /* 0x000fe2000801140a */
[----:B------:R-:W-:Y:S01]  /*8ac0*/  BSSY B0, `(.L_x_1251) ;  /* 0x0000015000007945 */ /* 0x000fe20003800000 */
[----:B------:R-:W3:Y:S01]  /*8ad0*/  S2R R8, SR_CTAID.Z ;  /* 0x0000000000087919 */ /* 0x000ee20000002700 */
[----:B------:R-:W-:Y:S01]  /*8ae0*/  SHF.R.S32.HI R10, RZ, 0x3, R0 ;  /* 0x00000003ff0a7819 */ /* 0x000fe20000011400 */
[----:B------:R-:W-:-:S02]  /*8af0*/  ULDC.64 UR4, c[0x0][0x1f0] ;  /* 0x00007c0000047ab9 */ /* 0x000fc40000000a00 */
        /* <DEDUP_REMOVED lines=15> */
[----:B------:R2:W-:Y:S04]  /*8bf0*/  STG.E.128 [R4.64], R24 ;  /* 0x0000001804007986 */ /* 0x0005e8000c101d1a */
[----:B-1----:R2:W-:Y:S02]  /*8c00*/  STG.E.128 [R4.64+0x80], R20 ;  /* 0x0000801404007986 */ /* 0x0025e4000c101d1a */
.L_x_1252:
[----:B------:R-:W-:Y:S05]  /*8c10*/  BSYNC B0 ;  /* 0x0000000000007941 */ /* 0x000fea0003800000 */
.L_x_1251:
[----:B------:R-:W-:Y:S01]  /*8c20*/  IADD3 R0, R10, 0x10, RZ ;  /* 0x000000100a007810 */ /* 0x000fe20007ffe0ff */
[----:B------:R-:W-:Y:S03]  /*8c30*/  BSSY B0, `(.L_x_1253) ;  /* 0x000000f000007945 */ /* 0x000fe60003800000 */
[----:B------:R-:W-:-:S13]  /*8c40*/  ISETP.GE.AND P0, PT, R0, UR20, PT ;  /* 0x0000001400007c0c */ /* 0x000fda000bf06270 */
[----:B------:R-:W-:Y:S05]  /*8c50*/  @P0 BRA `(.L_x_1254) ;  /* 0x000000c000000947 */ /* 0x000fea0003800000 */
[----:B--2---:R-:W-:Y:S01]  /*8c60*/  IADD3 R4, P0, R246, 0x10, RZ ;  /* 0x00000010f6047810 */ /* 0x004fe20007f1e0ff */
        /* <DEDUP_REMOVED lines=11> */
.L_x_1254:
[----:B------:R-:W-:Y:S05]  /*8d20*/  BSYNC B0 ;  /* 0x0000000000007941 */ /* 0x000fea0003800000 */
.L_x_1253:
[----:B------:R-:W3:Y:S01]  /*8d30*/  LDL.LU R0, [R1+0x24] ;  /* 0x0000240001007983 */ /* 0x000ee20000300800 */
[----:B------:R-:W-:Y:S01]  /*8d40*/  BSSY B0, `(.L_x_1255) ;  /* 0x000000f000007945 */ /* 0x000fe20003800000 */
[----:B---3--:R-:W-:-:S13]  /*8d50*/  ISETP.GE.AND P0, PT, R0, UR20, PT ;  /* 0x0000001400007c0c */ /* 0x008fda000bf06270 */
        /* <DEDUP_REMOVED lines=13> */
.L_x_1256:
[----:B------:R-:W-:Y:S05]  /*8e30*/  BSYNC B0 ;  /* 0x0000000000007941 */ /* 0x000fea0003800000 */
.L_x_1255:
        /* <DEDUP_REMOVED lines=16> */
.L_x_1258:
[----:B------:R-:W-:Y:S05]  /*8f40*/  BSYNC B0 ;  /* 0x0000000000007941 */ /* 0x000fea0003800000 */
.L_x_1257:
        /* <DEDUP_REMOVED lines=16> */
.L_x_1260:
[----:B------:R-:W-:Y:S05]  /*9050*/  BSYNC B0 ;  /* 0x0000000000007941 */ /* 0x000fea0003800000 */
.L_x_1259:
[----:B------:R-:W3:Y:S01]  /*9060*/  LDL.LU R0, [R1+0x20] ;  /* 0x0000200001007983 */ /* 0x000ee20000300800 */
[----:B------:R-:W-:Y:S01]  /*9070*/  BSSY B0, `(.L_x_1261) ;  /* 0x000000f000007945 */ /* 0x000fe20003800000 */
[----:B---3--:R-:W-:-:S13]  /*9080*/  ISETP.GE.AND P0, PT, R0, UR20, PT ;  /* 0x0000001400007c0c */ /* 0x008fda000bf06270 */
[----:B------:R-:W-:Y:S05]  /*9090*/  @P0 BRA `(.L_x_1262) ;  /* 0x000000c000000947 */ /* 0x000fea0003800000 */
[----:B-12---:R-:W-:Y:S01]  /*90a0*/  IADD3 R4, P0, R246, 0x50, RZ ;  /* 0x00000050f6047810 */ /* 0x006fe20007f1e0ff */
        /* <DEDUP_REMOVED lines=11> */
.L_x_1262:
[----:B------:R-:W-:Y:S05]  /*9160*/  BSYNC B0 ;  /* 0x0000000000007941 */ /* 0x000fea0003800000 */
.L_x_1261:
        /* <DEDUP_REMOVED lines=16> */
.L_x_1264:
[----:B------:R-:W-:Y:S05]  /*9270*/  BSYNC B0 ;  /* 0x0000000000007941 */ /* 0x000fea0003800000 */
.L_x_1263:
[----:B------:R-:W3:Y:S02]  /*9280*/  LDL.LU R0, [R1+0x30] ;  /* 0x0000300001007983 */ /* 0x000ee40000300800 */
[----:B---3--:R-:W-:-:S13]  /*9290*/  ISETP.GE.AND P0, PT, R0, UR20, PT ;  /* 0x0000001400007c0c */ /* 0x008fda000bf06270 */
[----:B------:R-:W-:Y:S05]  /*92a0*/  @P0 EXIT ;  /* 0x000000000000094d */ /* 0x000fea0003800000 */
[----:B------:R-:W-:Y:S01]  /*92b0*/  IADD3 R6, P0, R246, 0x70, RZ ;  /* 0x00000070f6067810 */ /* 0x000fe20007f1e0ff */
        /* <DEDUP_REMOVED lines=12> */
.L_x_1241:
[----:B------:R-:W-:Y:S01]  /*9380*/  UISETP.NE.AND UP4, UPT, UR23, -0x1, UPT ;  /* 0xffffffff1700788c */ /* 0x000fe2000bf85270 */
[----:B------:R-:W-:Y:S01]  /*9390*/  LEA.HI R8, R24, R88, RZ, 0x3 ;  /* 0x0000005818087211 */ /* 0x000fe200078f18ff */
[----:B------:R-:W-:Y:S01]  /*93a0*/  ULDC.U8 UR15, c[0x0][0x329] ;  /* 0x0000ca40000f7ab9 */ /* 0x000fe20000000000 */
[----:B------:R-:W1:Y:S01]  /*93b0*/  S2R R12, SR_CTAID.Z ;  /* 0x00000000000c7919 */ /* 0x000e620000002700 */
[----:B------:R-:W-:Y:S01]  /*93c0*/  UISETP.NE.AND UP3, UPT, UR15, URZ, UPT ;  /* 0x0000003f0f00728c */ /* 0x000fe2000bf65270 */
[----:B------:R-:W-:Y:S01]  /*93d0*/  LOP3.LUT R0, R8, 0x1ffffff8, RZ, 0xc0, !PT ;  /* 0x1ffffff808007812 */ /* 0x000fe200078ec0ff */
[----:B------:R-:W-:Y:S01]  /*93e0*/  ULDC.64 UR4, c[0x0][0x1e0] ;  /* 0x0000780000047ab9 */ /* 0x000fe20000000a00 */
[----:B------:R-:W2:Y:S01]  /*93f0*/  S2R R6, SR_CTAID.X ;  /* 0x0000000000067919 */ /* 0x000ea20000002500 */
[----:B------:R-:W-:Y:S01]  /*9400*/  ULDC.64 UR6, c[0x0][0x1e8] ;  /* 0x00007a0000067ab9 */ /* 0x000fe20000000a00 */
[----:B------:R-:W-:Y:S01]  /*9410*/  SHF.R.S32.HI R8, RZ, 0x3, R8 ;  /* 0x00000003ff087819 */ /* 0x000fe20000011408 */
[----:B------:R-:W-:Y:S01]  /*9420*/  USHF.R.S32.HI UR14, URZ, 0x1f, UR10 ;  /* 0x0000001f3f0e7899 */ /* 0x000fe2000801140a */
[----:B------:R-:W-:Y:S01]  /*9430*/  IMAD.IADD R0, R88, 0x1, -R0 ;  /* 0x0000000158007824 */ /* 0x000fe200078e0a00 */
[----:B------:R-:W-:Y:S01]  /*9440*/  @!UP4 USHF.R.S32.HI UR17, URZ, 0x1f, UR11 ;  /* 0x0000001f3f11c899 */ /* 0x000fe2000801140b */
[----:B------:R-:W-:Y:S01]  /*9450*/  SHF.R.S32.HI R9, RZ, 0x1f, R8 ;  /* 0x0000001fff097819 */ /* 0x000fe20000011408 */
[----:B------:R-:W-:Y:S01]  /*9460*/  @UP4 UIMAD.WIDE.U32 UR8, UR23, UR6, URZ ;  /* 0x00000006170842a5 */ /* 0x000fe2000f8e003f */
[----:B------:R-:W-:Y:S01]  /*9470*/  IMAD.SHL.U32 R0, R0, 0x8, RZ ;  /* 0x0000000800007824 */ /* 0x000fe200078e00ff */
[----:B------:R-:W-:Y:S01]  /*9480*/  @!UP4 UIMAD UR17, UR17, UR4, URZ ;  /* 0x000000041111c2a4 */ /* 0x000fe2000f8e023f */
[----:B------:R-:W-:Y:S01]  /*9490*/  BSSY B0, `(.L_x_1265) ;  /* 0x0000037000007945 */ /* 0x000fe20003800000 */
[----:B------:R-:W-:-:S02]  /*94a0*/  ULDC.U8 UR16, c[0x0][0x328] ;  /* 0x0000ca0000107ab9 */ /* 0x000fc40000000000 */
[----:B------:R-:W-:Y:S02]  /*94b0*/  @!UP4 UIMAD.WIDE.U32 UR18, UR11, UR4, URZ ;  /* 0x000000040b12c2a5 */ /* 0x000fe4000f8e003f */
[----:B------:R-:W-:Y:S02]  /*94c0*/  @!UP4 UIMAD UR17, UR11, UR5, UR17 ;  /* 0x000000050b11c2a4 */ /* 0x000fe4000f8e0211 */
[----:B------:R-:W-:Y:S02]  /*94d0*/  UISETP.NE.AND UP2, UPT, UR16, URZ, UPT ;  /* 0x0000003f1000728c */ /* 0x000fe4000bf45270 */
[----:B------:R-:W-:Y:S02]  /*94e0*/  ULDC.64 UR4, c[0x0][0x1f0] ;  /* 0x00007c0000047ab9 */ /* 0x000fe40000000a00 */
[----:B------:R-:W-:Y:S02]  /*94f0*/  UIMAD UR4, UR14, UR4, URZ ;  /* 0x000000040e0472a4 */ /* 0x000fe4000f8e023f */
[----:B------:R-:W-:Y:S01]  /*9500*/  @!UP3 UISETP.NE.AND UP1, UPT, UR16, URZ, UPT ;  /* 0x0000003f1000b28c */ /* 0x000fe2000bf25270 */
[----:B--2---:R-:W-:Y:S01]  /*9510*/  IMAD.WIDE R6, R6, 0x80, R8 ;  /* 0x0000008006067825 */ /* 0x004fe200078e0208 */
[----:B------:R-:W-:-:S02]  /*9520*/  @UP4 UMOV UR14, UR8 ;  /* 0x00000008000e4c82 */ /* 0x000fc40008000000 */
[----:B------:R-:W-:Y:S02]  /*9530*/  @UP4 UIMAD UR7, UR23, UR7, UR9 ;  /* 0x00000007170742a4 */ /* 0x000fe4000f8e0209 */
[----:B------:R-:W-:Y:S02]  /*9540*/  ULDC UR13, c[0x0][0x214] ;  /* 0x00008500000d7ab9 */ /* 0x000fe40000000800 */
[----:B------:R-:W-:Y:S02]  /*9550*/  @UP3 ULDC UR8, c[0x0][0x210] ;  /* 0x0000840000083ab9 */ /* 0x000fe40000000800 */
[----:B------:R-:W-:Y:S02]  /*9560*/  UISETP.EQ.AND UP2, UPT, UR15, URZ, UP2 ;  /* 0x0000003f0f00728c */ /* 0x000fe40009742270 */
[----:B------:R-:W-:Y:S02]  /*9570*/  ULDC UR9, c[0x0][0x234] ;  /* 0x00008d0000097ab9 */ /* 0x000fe40000000800 */
[----:B------:R-:W-:-:S02]  /*9580*/  @UP3 UIMAD UR8, UR8, UR13, URZ ;  /* 0x0000000d080832a4 */ /* 0x000fc4000f8e023f */
[----:B------:R-:W-:Y:S02]  /*9590*/  @!UP3 USEL UR8, UR13, UR9, !UP1 ;  /* 0x000000090d08b287 */ /* 0x000fe4000c800000 */
[----:B------:R-:W-:Y:S02]  /*95a0*/  UISETP.NE.OR UP0, UPT, UR23, -0x1, !UP2 ;  /* 0xffffffff1700788c */ /* 0x000fe4000d705670 */
[----:B------:R-:W-:Y:S02]  /*95b0*/  ULDC UR6, c[0x0][0x1c0] ;  /* 0x0000700000067ab9 */ /* 0x000fe40000000800 */
[----:B------:R-:W-:Y:S02]  /*95c0*/  @UP3 UMOV UR15, 0x1 ;  /* 0x00000001000f3882 */ /* 0x000fe40000000000 */
[----:B------:R-:W-:Y:S02]  /*95d0*/  @!UP3 UIMAD UR15, UR8, UR6, URZ ;  /* 0x00000006080fb2a4 */ /* 0x000fe4000f8e023f */
[----:B------:R-:W-:-:S02]  /*95e0*/  @!UP4 UMOV UR14, UR18 ;  /* 0x00000012000ecc82 */ /* 0x000fc40008000000 */
[----:B------:R-:W-:Y:S01]  /*95f0*/  @!UP4 UIADD3 UR7, UR19, UR17, URZ ;  /* 0x000000111307c290 */ /* 0x000fe2000fffe03f */
[C---:B------:R-:W-:Y:S01]  /*9600*/  IADD3 R2, P0, R0.reuse, UR14, RZ ;  /* 0x0000000e00027c10 */ /* 0x040fe2000ff1e0ff */
[----:B------:R-:W-:Y:S02]  /*9610*/  UIADD3 UR12, -UR20, UR12, URZ ;  /* 0x0000000c140c7290 */ /* 0x000fe4000fffe13f */
[----:B------:R-:W-:Y:S02]  /*9620*/  UIMAD UR15, UR11, UR15, URZ ;  /* 0x0000000f0b0f72a4 */ /* 0x000fe4000f8e023f */
[----:B------:R-:W-:Y:S01]  /*9630*/  @!UP0 UIMAD UR23, UR11, UR13, URZ ;  /* 0x0000000d0b1782a4 */ /* 0x000fe2000f8e023f */
[----:B------:R-:W-:Y:S01]  /*9640*/  LEA.HI.X.SX32 R3, R0, UR7, 0x1, P0 ;  /* 0x0000000700037c11 */ /* 0x000fe200080f0eff */
[----:B------:R-:W-:Y:S01]  /*9650*/  USEL UR15, UR15, URZ, !UP2 ;  /* 0x0000003f0f0f7287 */ /* 0x000fe2000d000000 */
[----:B------:R-:W-:Y:S01]  /*9660*/  ISETP.GE.AND P0, PT, R8, UR12, PT ;  /* 0x0000000c08007c0c */ /* 0x000fe2000bf06270 */
[----:B------:R-:W-:-:S02]  /*9670*/  @UP3 ULDC UR21, c[0x0][0x210] ;  /* 0x0000840000153ab9 */ /* 0x000fc40000000800 */
[----:B------:R-:W-:Y:S01]  /*9680*/  @!UP3 UMOV UR21, 0x1 ;  /* 0x000000010015b882 */ /* 0x000fe20000000000 */
[----:B-1----:R-:W-:Y:S01]  /*9690*/  IMAD.WIDE.U32 R12, R12, c[0x0][0x1f0], R2 ;  /* 0x00007c000c0c7a25 */ /* 0x002fe200078e0002 */
[----:B------:R-:W-:Y:S02]  /*96a0*/  UIMAD UR15, UR10, UR8, UR15 ;  /* 0x000000080a0f72a4 */ /* 0x000fe4000f8e020f */
[----:B------:R-:W-:Y:S02]  /*96b0*/  UIMAD UR20, UR20, UR21, URZ ;  /* 0x00000015141472a4 */ /* 0x000fe4000f8e023f */
[----:B------:R-:W-:Y:S02]  /*96c0*/  @!UP2 UMOV UR24, URZ ;  /* 0x0000003f0018ac82 */ /* 0x000fe40008000000 */
[----:B------:R-:W-:Y:S02]  /*96d0*/  @UP2 UMOV UR24, UR23 ;  /* 0x0000001700182c82 */ /* 0x000fe40008000000 */
[----:B------:R-:W-:-:S02]  /*96e0*/  UIMAD UR4, UR10, UR5, UR4 ;  /* 0x000000050a0472a4 */ /* 0x000fc4000f8e0204 */
[----:B------:R-:W-:Y:S02]  /*96f0*/  @!UP2 UMOV UR25, URZ ;  /* 0x0000003f0019ac82 */ /* 0x000fe40008000000 */
[----:B------:R-:W-:Y:S02]  /*9700*/  USHF.R.S32.HI UR7, URZ, 0x1f, UR15 ;  /* 0x0000001f3f077899 */ /* 0x000fe4000801140f */
[----:B------:R-:W-:Y:S01]  /*9710*/  @UP2 USHF.R.S32.HI UR25, URZ, 0x1f, UR23 ;  /* 0x0000001f3f192899 */ /* 0x000fe20008011417 */
        /* <DEDUP_REMOVED lines=14> */
.L_x_1266:
[----:B------:R-:W-:Y:S05]  /*9800*/  BSYNC B0 ;  /* 0x0000000000007941 */ /* 0x000fea0003800000 */
.L_x_1265:
        /* <DEDUP_REMOVED lines=16> */
.L_x_1268:
[----:B------:R-:W-:Y:S05]  /*9910*/  BSYNC B0 ;  /* 0x0000000000007941 */ /* 0x000fea0003800000 */
.L_x_1267:
        /* <DEDUP_REMOVED lines=16> */
.L_x_1270:
[----:B------:R-:W-:Y:S05]  /*9a20*/  BSYNC B0 ;  /* 0x0000000000007941 */ /* 0x000fea0003800000 */
.L_x_1269:
        /* <DEDUP_REMOVED lines=16> */
.L_x_1272:
[----:B------:R-:W-:Y:S05]  /*9b30*/  BSYNC B0 ;  /* 0x0000000000007941 */ /* 0x000fea0003800000 */
.L_x_1271:
        /* <DEDUP_REMOVED lines=16> */
.L_x_1274:
[----:B------:R-:W-:Y:S05]  /*9c40*/  BSYNC B0 ;  /* 0x0000000000007941 */ /* 0x000fea0003800000 */
.L_x_1273:
        /* <DEDUP_REMOVED lines=16> */
.L_x_1276:
[----:B------:R-:W-:Y:S05]  /*9d50*/  BSYNC B0 ;  /* 0x0000000000007941 */ /* 0x000fea0003800000 */
.L_x_1275:
        /* <DEDUP_REMOVED lines=16> */
.L_x_1278:
[----:B------:R-:W-:Y:S05]  /*9e60*/  BSYNC B0 ;  /* 0x0000000000007941 */ /* 0x000fea0003800000 */
.L_x_1277:
        /* <DEDUP_REMOVED lines=16> */
.L_x_1280:
[----:B------:R-:W-:Y:S05]  /*9f70*/  BSYNC B0 ;  /* 0x0000000000007941 */ /* 0x000fea0003800000 */
.L_x_1279:
        /* <DEDUP_REMOVED lines=67> */
.L_x_1281:
        /* <DEDUP_REMOVED lines=13> */
.L_x_2393:


//--------------------- .text._ZN5flash16flash_fwd_kernelI23Flash_fwd_kernel_traitsILi128ELi128ELi32ELi4ELb0ELb0EN7cutlass10bfloat16_tE19Flash_kernel_traitsILi128ELi128ELi32ELi4ES3_EELb0ELb0ELb0ELb0ELb0ELb1ELb1ELb0EEEvNS_16Flash_fwd_paramsE --------------------------
	.section	.text._ZN5flash16flash_fwd_kernelI23Flash_fwd_kernel_traitsILi128ELi128ELi32ELi4ELb0ELb0EN7cutlass10bfloat16_tE19Flash_kernel_traitsILi128ELi128ELi32ELi4ES3_EELb0ELb0ELb0ELb0ELb0ELb1ELb1ELb0EEEvNS_16Flash_fwd_paramsE,"ax",@progbits
	.sectioninfo	@"SHI_REGISTERS=255"
	.align	128
        .global         _ZN5flash16flash_fwd_kernelI23Flash_fwd_kernel_traitsILi128ELi128ELi32ELi4ELb0ELb0EN7cutlass10bfloat16_tE19Flash_kernel_traitsILi128ELi128ELi32ELi4ES3_EELb0ELb0ELb0ELb0ELb0ELb1ELb1ELb0EEEvNS_16Flash_fwd_paramsE
        .type           _ZN5flash16flash_fwd_kernelI23Flash_fwd_kernel_traitsILi128ELi128ELi32ELi4ELb0ELb0EN7cutlass10bfloat16_tE19Flash_kernel_traitsILi128ELi128ELi32ELi4ES3_EELb0ELb0ELb0ELb0ELb0ELb1ELb1ELb0EEEvNS_16Flash_fwd_paramsE,@function
        .size           _ZN5flash16flash_fwd_kernelI23Flash_fwd_kernel_traitsILi128ELi128ELi32ELi4ELb0ELb0EN7cutlass10bfloat16_tE19Flash_kernel_traitsILi128ELi128ELi32ELi4ES3_EELb0ELb0ELb0ELb0ELb0ELb1ELb1ELb0EEEvNS_16Flash_fwd_paramsE,(.L_x_2394 - _ZN5flash16flash_fwd_kernelI23Flash_fwd_kernel_traitsILi128ELi128ELi32ELi4ELb0ELb0EN7cutlass10bfloat16_tE19Flash_kernel_traitsILi128ELi128ELi32ELi4ES3_EELb0ELb0ELb0ELb0ELb0ELb1ELb1ELb0EEEvNS_16Flash_fwd_paramsE)
        .other          _ZN5flash16flash_fwd_kernelI23Flash_fwd_kernel_traitsILi128ELi128ELi32ELi4ELb0ELb0EN7cutlass10bfloat16_tE19Flash_kernel_traitsILi128ELi128ELi32ELi4ES3_EELb0ELb0ELb0ELb0ELb0ELb1ELb1ELb0EEEvNS_16Flash_fwd_paramsE,@"STO_CUDA_ENTRY STV_DEFAULT"
_ZN5flash16flash_fwd_kernelI23Flash_fwd_kernel_traitsILi128ELi128ELi32ELi4ELb0ELb0EN7cutlass10bfloat16_tE19Flash_kernel_traitsILi128ELi128ELi32ELi4ES3_EELb0ELb0ELb0ELb0ELb0ELb1ELb1ELb0EEEvNS_16Flash_fwd_paramsE:
.text._ZN5flash16flash_fwd_kernelI23Flash_fwd_kernel_traitsILi128ELi128ELi32ELi4ELb0ELb0EN7cutlass10bfloat16_tE19Flash_kernel_traitsILi128ELi128ELi32ELi4ES3_EELb0ELb0ELb0ELb0ELb0ELb1ELb1ELb0EEEvNS_16Flash_fwd_paramsE:
        /* <DEDUP_REMOVED lines=36> */
.L_x_1282:
[----:B-1----:R-:W-:Y:S02]  /*0240*/  MOV R0, c[0x0][0x218] ;  /* 0x0000860000007a02 */ /* 0x002fe40000000f00 */
.L_x_1283:
        /* <DEDUP_REMOVED lines=44> */
.L_x_1285:
        /* <DEDUP_REMOVED lines=42> */
.L_x_1286:
[----:B------:R-:W-:Y:S01]  /*07b0*/  SHF.R.S32.HI R29, RZ, 0x1f, R114 ;  /* 0x0000001fff1d7819 */ /* 0x000fe20000011472 */
[----:B------:R-:W-:Y:S01]  /*07c0*/  IMAD.IADD R31, R14, 0x1, -R12 ;  /* 0x000000010e1f7824 */ /* 0x000fe200078e0a0c */
[----:B------:R-:W-:Y:S01]  /*07d0*/  LEA.HI.SX32 R112, R228, 0xffffffff, 0x1b ;  /* 0xffffffffe4707811 */ /* 0x000fe200078fdaff */
[----:B------:R-:W-:Y:S01]  /*07e0*/  IMAD R7, R7, c[0x0][0x1a8], RZ ;  /* 0x00006a0007077a24 */ /* 0x000fe200078e02ff */
[----:B------:R-:W-:Y:S02]  /*07f0*/  LEA.HI R2, R29, R114, RZ, 0x3 ;  /* 0x000000721d027211 */ /* 0x000fe400078f18ff */
[----:B------:R-:W-:Y:S01]  /*0800*/  STL [R1+0x4], R31 ;  /* 0x0000041f01007387 */ /* 0x000fe20000100800 */
[----:B------:R-:W-:Y:S01]  /*0810*/  IMAD R7, R16, c[0x0][0x1ac], R7 ;  /* 0x00006b0010077a24 */ /* 0x000fe200078e0207 */
[----:B------:R-:W-:-:S02]  /*0820*/  LOP3.LUT R0, R2, 0xfffffff8, RZ, 0xc0, !PT ;  /* 0xfffffff802007812 */ /* 0x000fc400078ec0ff */
        /* <DEDUP_REMOVED lines=20> */
[----:B------:R-:W-:Y:S01]  /*0970*/  LOP3.LUT R10, R6, R0, RZ, 0x3c, !PT ;  /* 0x00000000060a7212 */ /* 0x000fe200078e3cff */
[----:B------:R-:W-:Y:S01]  /*0980*/  STL.64 [R1+0x8], R32 ;  /* 0x0000082001007387 */ /* 0x000fe20000100a00 */
        /* <DEDUP_REMOVED lines=107> */
[----:B------:R-:W-:Y:S01]  /*1040*/  IMAD.WIDE.U32 R4, R2, c[0x0][0x198], R34 ;  /* 0x0000660002047a25 */ /* 0x000fe200078e0022 */
        /* <DEDUP_REMOVED lines=17> */
[C---:B------:R-:W-:Y:S01]  /*1160*/  IMAD R6, R22.reuse, c[0x0][0x1b4], R0 ;  /* 0x00006d0016067a24 */ /* 0x040fe200078e0200 */
[----:B------:R-:W-:Y:S01]  /*1170*/  LOP3.LUT R0, R15, 0xfffffff0, RZ, 0xc0, !PT ;  /* 0xfffffff00f007812 */ /* 0x000fe200078ec0ff */
[----:B------:R-:W-:Y:S02]  /*1180*/  IMAD R7, R117, R112, RZ ;  /* 0x0000007075077224 */ /* 0x000fe400078e02ff */
[----:B------:R-:W-:-:S04]  /*1190*/  IMAD.WIDE.U32 R32, R22, c[0x0][0x1b0], R4 ;  /* 0x00006c0016207a25 */ /* 0x000fc800078e0004 */
[C---:B------:R-:W-:Y:S01]  /*11a0*/  IMAD.WIDE.U32 R4, R2.reuse, c[0x0][0x1a0], R34 ;  /* 0x0000680002047a25 */ /* 0x040fe200078e0022 */
[----:B------:R1:W-:Y:S03]  /*11b0*/  STL.64 [R1+0x20], R32 ;  /* 0x0000202001007387 */ /* 0x0003e60000100a00 */
        /* <DEDUP_REMOVED lines=8> */
[----:B------:R-:W-:Y:S01]  /*1240*/  IADD3.X R11, R26, R5, R3, P2, !PT ;  /* 0x000000051a0b7210 */ /* 0x000fe200017fe403 */
[----:B------:R-:W-:Y:S02]  /*1250*/  STL.64 [R1+0x10], R118 ;  /* 0x0000107601007387 */ /* 0x000fe40000100a00 */
[----:B------:R-:W-:Y:S01]  /*1260*/  IMAD.IADD R3, R9, 0x1, R6 ;  /* 0x0000000109037824 */ /* 0x000fe200078e0206 */
[----:B------:R-:W-:Y:S01]  /*1270*/  @!P6 LEA R6, P2, R8, c[0x0][0x168], 0x1 ;  /* 0x00005a000806ea11 */ /* 0x000fe200078408ff */
[----:B------:R-:W-:-:S02]  /*1280*/  IMAD.IADD R15, R12, 0x1, -R4 ;  /* 0x000000010c0f7824 */ /* 0x000fc400078e0a04 */
        /* <DEDUP_REMOVED lines=11> */
[----:B-1----:R-:W-:Y:S01]  /*1340*/  IMAD.WIDE.U32 R32, R22, c[0x0][0x1b8], R10 ;  /* 0x00006e0016207a25 */ /* 0x002fe200078e000a */
[----:B------:R-:W-:-:S02]  /*1350*/  @!P5 LEA.HI.X R5, R8, c[0x0][0x16c], R3, 0x1, P2 ;  /* 0x00005b000805da11 */ /* 0x000fc400010f0c03 */
[----:B------:R-:W-:Y:S01]  /*1360*/  LOP3.LUT R9, R14, 0xfffffff8, RZ, 0xc0, !PT ;  /* 0xfffffff80e097812 */ /* 0x000fe200078ec0ff */
[----:B------:R-:W-:Y:S01]  /*1370*/  IMAD.SHL.U32 R3, R2, 0x8, RZ ;  /* 0x0000000802037824 */ /* 0x000fe200078e00ff */
[----:B------:R-:W-:Y:S01]  /*1380*/  STL.64 [R1+0x18], R32 ;  /* 0x0000182001007387 */ /* 0x000fe20000100a00 */
[----:B------:R-:W-:Y:S02]  /*1390*/  IMAD.IADD R24, R33, 0x1, R12 ;  /* 0x0000000121187824 */ /* 0x000fe400078e020c */
[----:B------:R-:W-:Y:S01]  /*13a0*/  IMAD.IADD R23, R0, 0x1, -R9 ;  /* 0x0000000100177824 */ /* 0x000fe200078e0a09 */
[----:B------:R1:W-:Y:S01]  /*13b0*/  @!P5 LDGSTS.E.BYPASS.LTC128B.128 [R227+0x8800], [R4.64] ;  /* 0x0880000004e3dfae */ /* 0x0003e2000b901d46 */
[----:B------:R-:W-:Y:S02]  /*13c0*/  IMAD R0, R18, c[0x0][0x1a0], RZ ;  /* 0x0000680012007a24 */ /* 0x000fe400078e02ff */
[C---:B------:R-:W-:Y:S01]  /*13d0*/  IMAD.WIDE.U32 R8, R112.reuse, c[0x0][0x1a0], RZ ;  /* 0x0000680070087a25 */ /* 0x040fe200078e00ff */
[----:B------:R1:W-:Y:S04]  /*13e0*/  @!P5 LDGSTS.E.BYPASS.LTC128B.128 [R227+0x9800], [R4.64+0x80] ;  /* 0x0980008004e3dfae */ /* 0x0003e8000b901d46 */
[----:B------:R-:W0:Y:S04]  /*13f0*/  LDGDEPBAR ;  /* 0x00000000000079af */ /* 0x000e280000000000 */
[----:B------:R-:W-:Y:S01]  /*1400*/  STL [R1+0x28], R24 ;  /* 0x0000281801007387 */ /* 0x000fe20000100800 */
[----:B----4-:R-:W-:-:S04]  /*1410*/  IMAD R6, R112, c[0x0][0x1a4], R0 ;  /* 0x0000690070067a24 */ /* 0x010fc800078e0200 */
[----:B------:R-:W-:Y:S02]  /*1420*/  IMAD.IADD R6, R9, 0x1, R6 ;  /* 0x0000000109067824 */ /* 0x000fe400078e0206 */
[----:B-1----:R-:W-:Y:S01]  /*1430*/  IMAD.SHL.U32 R4, R25, 0x40, RZ ;  /* 0x0000004019047824 */ /* 0x002fe200078e00ff */
        /* <DEDUP_REMOVED lines=39> */
[----:B------:R-:W-:Y:S01]  /*16b0*/  IADD3 R2, R212, 0x8000, RZ ;  /* 0x00008000d4027810 */ /* 0x000fe20007ffe0ff */
[----:B------:R-:W-:Y:S01]  /*16c0*/  IMAD.SHL.U32 R3, R114, 0x2, RZ ;  /* 0x0000000272037824 */ /* 0x000fe200078e00ff */
[----:B------:R-:W-:Y:S01]  /*16d0*/  @P3 STS.128 [R227+0xa800], RZ ;  /* 0x00a800ffe3003388 */ /* 0x000fe20000000c00 */
[----:B------:R-:W-:-:S02]  /*16e0*/  R2P PR, R23, 0x6 ;  /* 0x0000000617007804 */ /* 0x000fc40000000000 */
[----:B------:R-:W-:Y:S01]  /*16f0*/  IADD3 R223, R212, 0x8020, RZ ;  /* 0x00008020d4df7810 */ /* 0x000fe20007ffe0ff */
[----:B------:R-:W-:Y:S01]  /*1700*/  @P3 STS.128 [R227+0xb800], RZ ;  /* 0x00b800ffe3003388 */ /* 0x000fe20000000c00 */
[----:B------:R-:W-:Y:S02]  /*1710*/  LOP3.LUT R3, R3, 0x6, RZ, 0xc0, !PT ;  /* 0x0000000603037812 */ /* 0x000fe400078ec0ff */
[----:B------:R-:W-:Y:S01]  /*1720*/  SEL R0, R0, 0x20, P2 ;  /* 0x0000002000007807 */ /* 0x000fe20001000000 */
[----:B------:R-:W-:Y:S01]  /*1730*/  @!PT LDS RZ, [RZ] ;  /* 0x00000000fffff984 */ /* 0x000fe20000000800 */
[----:B------:R-:W-:Y:S01]  /*1740*/  @!PT LDS RZ, [RZ] ;  /* 0x00000000fffff984 */ /* 0x000fe20000000800 */
[----:B------:R-:W-:Y:S01]  /*1750*/  @!PT LDS RZ, [RZ] ;  /* 0x00000000fffff984 */ /* 0x000fe20000000800 */
[----:B------:R4:W-:Y:S04]  /*1760*/  @!P3 LDGSTS.E.BYPASS.LTC128B.128 [R227+0xa800], [R4.64] ;  /* 0x0a80000004e3bfae */ /* 0x0009e8000b901d46 */
[----:B------:R4:W-:Y:S01]  /*1770*/  @!P3 LDGSTS.E.BYPASS.LTC128B.128 [R227+0xb800], [R4.64+0x80] ;  /* 0x0b80008004e3bfae */ /* 0x0009e2000b901d46 */
[----:B------:R-:W-:-:S03]  /*1780*/  IMAD R222, R0, 0x2, R214 ;  /* 0x0000000200de7824 */ /* 0x000fc600078e02d6 */
[----:B------:R-:W-:Y:S04]  /*1790*/  LDSM.16.M88.4 R12, [R212+0x8000] ;  /* 0x00800000d40c783b */ /* 0x000fe80000000200 */
[----:B------:R-:W5:Y:S04]  /*17a0*/  LDSM.16.M88.4 R8, [R214+0x2000] ;  /* 0x00200000d608783b */ /* 0x000f680000000200 */
[----:B---3--:R-:W3:Y:S04]  /*17b0*/  LDSM.16.M88.4 R16, [R214] ;  /* 0x00000000d610783b */ /* 0x008ee80000000200 */
[----:B------:R-:W1:Y:S04]  /*17c0*/  LDSM.16.M88.4 R28, [R212+0x8800] ;  /* 0x00880000d41c783b */ /* 0x000e680000000200 */
[----:B------:R-:W0:Y:S01]  /*17d0*/  LDGDEPBAR ;  /* 0x00000000000079af */ /* 0x000e220000000000 */
[----:B----4-:R-:W-:-:S05]  /*17e0*/  IMAD.MOV.U32 R4, RZ, RZ, 0x10 ;  /* 0x00000010ff047424 */ /* 0x010fca00078e00ff */
[----:B------:R-:W-:Y:S02]  /*17f0*/  SEL R4, R4, 0xfffffff0, !P1 ;  /* 0xfffffff004047807 */ /* 0x000fe40004800000 */
[----:B------:R-:W-:-:S03]  /*1800*/  R2P PR, R25, 0x6 ;  /* 0x0000000619007804 */ /* 0x000fc60000000000 */
[----:B------:R-:W-:-:S04]  /*1810*/  IMAD R216, R4, 0x2, R214 ;  /* 0x0000000204d87824 */ /* 0x000fc800078e02d6 */
[----:B------:R-:W-:Y:S01]  /*1820*/  IMAD R221, R0, 0x2, R216 ;  /* 0x0000000200dd7824 */ /* 0x000fe200078e02d8 */
[----:B--2---:R-:W-:Y:S04]  /*1830*/  LDSM.16.M88.4 R20, [R216+0x2000] ;  /* 0x00200000d814783b */ /* 0x004fe80000000200 */
[----:B------:R-:W-:Y:S01]  /*1840*/  LDSM.16.M88.4 R24, [R216] ;  /* 0x00000000d818783b */ /* 0x000fe20000000200 */
[----:B------:R-:W-:Y:S01]  /*1850*/  @P1 IADD3 R223, R2, -0x20, RZ ;  /* 0xffffffe002df1810 */ /* 0x000fe20007ffe0ff */
[----:B------:R-:W-:Y:S01]  /*1860*/  IMAD.MOV.U32 R2, RZ, RZ, 0x40 ;  /* 0x00000040ff027424 */ /* 0x000fe200078e00ff */
[----:B-----5:R-:W-:Y:S02]  /*1870*/  HMMA.16816.F32.BF16 R36, R8, R12, RZ ;  /* 0x0000000c0824723c */ /* 0x020fe400000418ff */
[----:B------:R-:W-:Y:S01]  /*1880*/  IADD3 R226, R223, 0x800, RZ ;  /* 0x00000800dfe27810 */ /* 0x000fe20007ffe0ff */
[----:B------:R-:W2:Y:S01]  /*1890*/  LDSM.16.M88.4 R32, [R223] ;  /* 0x00000000df20783b */ /* 0x000ea20000000200 */
[----:B------:R-:W-:-:S02]  /*18a0*/  SEL R2, R2, 0xffffffc0, !P2 ;  /* 0xffffffc002027807 */ /* 0x000fc40005000000 */
[C---:B------:R-:W-:Y:S01]  /*18b0*/  IADD3 R225, R223.reuse, 0x1000, RZ ;  /* 0x00001000dfe17810 */ /* 0x040fe20007ffe0ff */
[----:B------:R-:W4:Y:S01]  /*18c0*/  LDSM.16.M88.4 R56, [R223+0x800] ;  /* 0x00080000df38783b */ /* 0x000f220000000200 */
[----:B---3--:R-:W-:Y:S01]  /*18d0*/  HMMA.16816.F32.BF16 R44, R16, R12, RZ ;  /* 0x0000000c102c723c */ /* 0x008fe200000418ff */
[----:B------:R-:W-:Y:S01]  /*18e0*/  IMAD.IADD R220, R212, 0x1, R2 ;  /* 0x00000001d4dc7824 */ /* 0x000fe200078e0202 */
[----:B------:R-:W-:Y:S01]  /*18f0*/  IADD3 R224, R223, 0x1800, RZ ;  /* 0x00001800dfe07810 */ /* 0x000fe20007ffe0ff */
[----:B------:R-:W-:-:S03]  /*1900*/  IMAD.IADD R219, R2, 0x1, R223 ;  /* 0x0000000102db7824 */ /* 0x000fc600078e02df */
[----:B------:R-:W-:Y:S02]  /*1910*/  LDSM.16.M88.4 R48, [R220+0x8000] ;  /* 0x00800000dc30783b */ /* 0x000fe40000000200 */
[C---:B-1----:R-:W-:Y:S08]  /*1920*/  HMMA.16816.F32.BF16 R52, R8.reuse, R28, RZ ;  /* 0x0000001c0834723c */ /* 0x042ff000000418ff */
[C---:B------:R-:W-:Y:S08]  /*1930*/  HMMA.16816.F32.BF16 R60, R8.reuse, R14, RZ ;  /* 0x0000000e083c723c */ /* 0x040ff000000418ff */
[----:B------:R-:W-:Y:S01]  /*1940*/  HMMA.16816.F32.BF16 R40, R8, R30, RZ ;  /* 0x0000001e0828723c */ /* 0x000fe200000418ff */
[----:B------:R-:W1:Y:S07]  /*1950*/  LDSM.16.M88.4 R8, [R222+0x2000] ;  /* 0x00200000de08783b */ /* 0x000e6e0000000200 */
[----:B------:R-:W-:Y:S01]  /*1960*/  HMMA.16816.F32.BF16 R80, R16, R14, RZ ;  /* 0x0000000e1050723c */ /* 0x000fe200000418ff */
[----:B------:R-:W3:Y:S07]  /*1970*/  LDSM.16.M88.4 R12, [R222] ;  /* 0x00000000de0c783b */ /* 0x000eee0000000200 */
[----:B--2---:R-:W-:Y:S08]  /*1980*/  HMMA.16816.F32.BF16 R36, R20, R32, R36 ;  /* 0x000000201424723c */ /* 0x004ff00000041824 */
[C---:B------:R-:W-:Y:S08]  /*1990*/  HMMA.16816.F32.BF16 R72, R16.reuse, R28, RZ ;  /* 0x0000001c1048723c */ /* 0x040ff000000418ff */
[----:B------:R-:W-:Y:S01]  /*19a0*/  HMMA.16816.F32.BF16 R84, R16, R30, RZ ;  /* 0x0000001e1054723c */ /* 0x000fe200000418ff */
[----:B------:R-:W-:Y:S07]  /*19b0*/  LDSM.16.M88.4 R16, [R220+0x8800] ;  /* 0x00880000dc10783b */ /* 0x000fee0000000200 */
[----:B------:R-:W-:Y:S01]  /*19c0*/  HMMA.16816.F32.BF16 R64, R24, R32, R44 ;  /* 0x000000201840723c */ /* 0x000fe2000004182c */
[----:B------:R-:W-:Y:S07]  /*19d0*/  LDSM.16.M88.4 R44, [R221] ;  /* 0x00000000dd2c783b */ /* 0x000fee0000000200 */
[C---:B----4-:R-:W-:Y:S01]  /*19e0*/  HMMA.16816.F32.BF16 R88, R20.reuse, R56, R52 ;  /* 0x000000381458723c */ /* 0x050fe20000041834 */
[----:B------:R-:W-:Y:S07]  /*19f0*/  LDSM.16.M88.4 R52, [R219] ;  /* 0x00000000db34783b */ /* 0x000fee0000000200 */
[----:B------:R-:W-:Y:S01]  /*1a00*/  HMMA.16816.F32.BF16 R92, R20, R58, R40 ;  /* 0x0000003a145c723c */ /* 0x000fe20000041828 */
[----:B------:R-:W2:Y:S07]  /*1a10*/  LDSM.16.M88.4 R40, [R221+0x2000] ;  /* 0x00200000dd28783b */ /* 0x000eae0000000200 */
[----:B-1----:R-:W-:Y:S01]  /*1a20*/  HMMA.16816.F32.BF16 R28, R8, R48, R36 ;  /* 0x00000030081c723c */ /* 0x002fe20000041824 */
[----:B------:R-:W-:Y:S07]  /*1a30*/  LDSM.16.M88.4 R36, [R214+0x4000] ;  /* 0x00400000d624783b */ /* 0x000fee0000000200 */
[----:B------:R-:W-:Y:S08]  /*1a40*/  HMMA.16816.F32.BF16 R96, R20, R34, R60 ;  /* 0x000000221460723c */ /* 0x000ff0000004183c */
[C---:B------:R-:W-:Y:S01]  /*1a50*/  HMMA.16816.F32.BF16 R76, R24.reuse, R56, R72 ;  /* 0x00000038184c723c */ /* 0x040fe20000041848 */
[----:B------:R-:W-:Y:S07]  /*1a60*/  LDSM.16.M88.4 R72, [R223+0x1000] ;  /* 0x00100000df48783b */ /* 0x000fee0000000200 */
[----:B------:R-:W-:Y:S01]  /*1a70*/  HMMA.16816.F32.BF16 R60, R24, R34, R80 ;  /* 0x00000022183c723c */ /* 0x000fe20000041850 */
[----:B------:R-:W-:Y:S07]  /*1a80*/  LDSM.16.M88.4 R32, [R214+0x6000] ;  /* 0x00600000d620783b */ /* 0x000fee0000000200 */
[----:B---3--:R-:W-:Y:S01]  /*1a90*/  HMMA.16816.F32.BF16 R20, R12, R48, R64 ;  /* 0x000000300c14723c */ /* 0x008fe20000041840 */
[----:B------:R-:W1:Y:S07]  /*1aa0*/  LDSM.16.M88.4 R64, [R212+0x9000] ;  /* 0x00900000d440783b */ /* 0x000e6e0000000200 */
[----:B------:R-:W-:Y:S01]  /*1ab0*/  HMMA.16816.F32.BF16 R24, R24, R58, R84 ;  /* 0x0000003a1818723c */ /* 0x000fe20000041854 */
[----:B------:R-:W-:Y:S07]  /*1ac0*/  LDSM.16.M88.4 R56, [R220+0x9000] ;  /* 0x00900000dc38783b */ /* 0x000fee0000000200 */
[----:B--2---:R-:W-:Y:S01]  /*1ad0*/  HMMA.16816.F32.BF16 R80, R40, R52, R28 ;  /* 0x000000342850723c */ /* 0x004fe2000004181c */
[----:B------:R-:W-:Y:S07]  /*1ae0*/  LDSM.16.M88.4 R28, [R216+0x4000] ;  /* 0x00400000d81c783b */ /* 0x000fee0000000200 */
[C---:B------:R-:W-:Y:S08]  /*1af0*/  HMMA.16816.F32.BF16 R104, R8.reuse, R16, R88 ;  /* 0x000000100868723c */ /* 0x040ff00000041858 */
[----:B------:R-:W-:Y:S08]  /*1b00*/  HMMA.16816.F32.BF16 R88, R8, R50, R96 ;  /* 0x000000320858723c */ /* 0x000ff00000041860 */
[----:B------:R-:W-:Y:S08]  /*1b10*/  HMMA.16816.F32.BF16 R20, R44, R52, R20 ;  /* 0x000000342c14723c */ /* 0x000ff00000041814 */
[C---:B------:R-:W-:Y:S08]  /*1b20*/  HMMA.16816.F32.BF16 R48, R12.reuse, R50, R60 ;  /* 0x000000320c30723c */ /* 0x040ff0000004183c */
[----:B------:R-:W-:Y:S01]  /*1b30*/  HMMA.16816.F32.BF16 R96, R12, R18, R24 ;  /* 0x000000120c60723c */ /* 0x000fe20000041818 */
[----:B------:R-:W2:Y:S07]  /*1b40*/  LDSM.16.M88.4 R24, [R216+0x6000] ;  /* 0x00600000d818783b */ /* 0x000eae0000000200 */
[----:B-1----:R-:W-:Y:S08]  /*1b50*/  HMMA.16816.F32.BF16 R80, R32, R64, R80 ;  /* 0x000000402050723c */ /* 0x002ff00000041850 */
[----:B------:R-:W-:Y:S08]  /*1b60*/  HMMA.16816.F32.BF16 R108, R8, R18, R92 ;  /* 0x00000012086c723c */ /* 0x000ff0000004185c */
[----:B------:R-:W-:Y:S01]  /*1b70*/  HMMA.16816.F32.BF16 R100, R12, R16, R76 ;  /* 0x000000100c64723c */ /* 0x000fe2000004184c */
[----:B------:R-:W-:Y:S04]  /*1b80*/  LDSM.16.M88.4 R16, [R222+0x6000] ;  /* 0x00600000de10783b */ /* 0x000fe80000000200 */
[----:B------:R-:W-:Y:S03]  /*1b90*/  LDSM.16.M88.4 R12, [R221+0x4000] ;  /* 0x00400000dd0c783b */ /* 0x000fe60000000200 */
[----:B------:R-:W-:Y:S01]  /*1ba0*/  HMMA.16816.F32.BF16 R8, R36, R64, R20 ;  /* 0x000000402408723c */ /* 0x000fe20000041814 */
[----:B------:R-:W-:Y:S07]  /*1bb0*/  LDSM.16.M88.4 R20, [R222+0x4000] ;  /* 0x00400000de14783b */ /* 0x000fee0000000200 */
[-C--:B------:R-:W-:Y:S01]  /*1bc0*/  HMMA.16816.F32.BF16 R60, R44, R54.reuse, R48 ;  /* 0x000000362c3c723c */ /* 0x080fe20000041830 */
[----:B------:R-:W1:Y:S07]  /*1bd0*/  LDSM.16.M88.4 R48, [R219+0x800] ;  /* 0x00080000db30783b */ /* 0x000e6e0000000200 */
[----:B------:R-:W-:Y:S01]  /*1be0*/  HMMA.16816.F32.BF16 R88, R40, R54, R88 ;  /* 0x000000362858723c */ /* 0x000fe20000041858 */
[----:B------:R-:W-:Y:S07]  /*1bf0*/  LDSM.16.M88.4 R52, [R219+0x1000] ;  /* 0x00100000db34783b */ /* 0x000fee0000000200 */
[-C--:B--2---:R-:W-:Y:S08]  /*1c00*/  HMMA.16816.F32.BF16 R80, R24, R72.reuse, R80 ;  /* 0x000000481850723c */ /* 0x084ff00000041850 */
[----:B------:R-:W-:Y:S01]  /*1c10*/  HMMA.16816.F32.BF16 R76, R28, R72, R8 ;  /* 0x000000481c4c723c */ /* 0x000fe20000041808 */
[----:B------:R-:W2:Y:S07]  /*1c20*/  LDSM.16.M88.4 R8, [R221+0x6000] ;  /* 0x00600000dd08783b */ /* 0x000eae0000000200 */
[-C--:B------:R-:W-:Y:S01]  /*1c30*/  HMMA.16816.F32.BF16 R84, R36, R66.reuse, R60 ;  /* 0x000000422454723c */ /* 0x080fe2000004183c */
[----:B------:R-:W3:Y:S07]  /*1c40*/  LDSM.16.M88.4 R60, [R212+0x9800] ;  /* 0x00980000d43c783b */ /* 0x000eee0000000200 */
[----:B------:R-:W-:Y:S01]  /*1c50*/  HMMA.16816.F32.BF16 R88, R32, R66, R88 ;  /* 0x000000422058723c */ /* 0x000fe20000041858 */
[----:B------:R-:W4:Y:S07]  /*1c60*/  LDSM.16.M88.4 R64, [R223+0x1800] ;  /* 0x00180000df40783b */ /* 0x000f2e0000000200 */
[----:B-1----:R-:W-:Y:S08]  /*1c70*/  HMMA.16816.F32.BF16 R100, R44, R48, R100 ;  /* 0x000000302c64723c */ /* 0x002ff00000041864 */
[----:B------:R-:W-:Y:S08]  /*1c80*/  HMMA.16816.F32.BF16 R80, R16, R56, R80 ;  /* 0x000000381050723c */ /* 0x000ff00000041850 */
[----:B------:R-:W-:Y:S08]  /*1c90*/  HMMA.16816.F32.BF16 R104, R40, R48, R104 ;  /* 0x000000302868723c */ /* 0x000ff00000041868 */
[----:B------:R-:W-:Y:S08]  /*1ca0*/  HMMA.16816.F32.BF16 R76, R20, R56, R76 ;  /* 0x00000038144c723c */ /* 0x000ff0000004184c */
[-C--:B------:R-:W-:Y:S08]  /*1cb0*/  HMMA.16816.F32.BF16 R84, R28, R74.reuse, R84 ;  /* 0x0000004a1c54723c */ /* 0x080ff00000041854 */
[----:B------:R-:W-:Y:S08]  /*1cc0*/  HMMA.16816.F32.BF16 R72, R24, R74, R88 ;  /* 0x0000004a1848723c */ /* 0x000ff00000041858 */
[----:B------:R-:W-:Y:S08]  /*1cd0*/  HMMA.16816.F32.BF16 R96, R44, R50, R96 ;  /* 0x000000322c60723c */ /* 0x000ff00000041860 */
[----:B--2---:R-:W-:Y:S08]  /*1ce0*/  HMMA.16816.F32.BF16 R88, R8, R52, R80 ;  /* 0x000000340858723c */ /* 0x004ff00000041850 */
[-C--:B---3--:R-:W-:Y:S08]  /*1cf0*/  HMMA.16816.F32.BF16 R44, R36, R60.reuse, R100 ;  /* 0x0000003c242c723c */ /* 0x088ff00000041864 */
[----:B------:R-:W-:Y:S08]  /*1d00*/  HMMA.16816.F32.BF16 R80, R32, R60, R104 ;  /* 0x0000003c2050723c */ /* 0x000ff00000041868 */
[----:B------:R-:W-:Y:S01]  /*1d10*/  HMMA.16816.F32.BF16 R108, R40, R50, R108 ;  /* 0x00000032286c723c */ /* 0x000fe2000004186c */
[----:B------:R-:W1:Y:S07]  /*1d20*/  LDSM.16.M88.4 R40, [R220+0x9800] ;  /* 0x00980000dc28783b */ /* 0x000e6e0000000200 */
[----:B------:R-:W-:Y:S08]  /*1d30*/  HMMA.16816.F32.BF16 R92, R12, R52, R76 ;  /* 0x000000340c5c723c */ /* 0x000ff0000004184c */
[-C--:B------:R-:W-:Y:S08]  /*1d40*/  HMMA.16816.F32.BF16 R76, R20, R58.reuse, R84 ;  /* 0x0000003a144c723c */ /* 0x080ff00000041854 */
[----:B------:R-:W-:Y:S08]  /*1d50*/  HMMA.16816.F32.BF16 R72, R16, R58, R72 ;  /* 0x0000003a1048723c */ /* 0x000ff00000041848 */
[----:B------:R-:W-:Y:S01]  /*1d60*/  HMMA.16816.F32.BF16 R56, R36, R62, R96 ;  /* 0x0000003e2438723c */ /* 0x000fe20000041860 */
[----:B------:R-:W2:Y:S01]  /*1d70*/  LDSM.16.M88.4 R36, [R219+0x1800] ;  /* 0x00180000db24783b */ /* 0x000ea20000000200 */
[----:B------:R-:W-:Y:S01]  /*1d80*/  FMUL.FTZ R2, R92, c[0x0][0x2ec] ;  /* 0x0000bb005c027a20 */ /* 0x000fe20000410000 */
[----:B------:R-:W-:-:S04]  /*1d90*/  DEPBAR.LE SB0, 0x0 ;  /* 0x000080000000791a */ /* 0x000fc80000000000 */
[----:B------:R3:W-:Y:S01]  /*1da0*/  MUFU.TANH R92, R2 ;  /* 0x00000002005c7308 */ /* 0x0007e20000002400 */
[-C--:B----4-:R-:W-:Y:S08]  /*1db0*/  HMMA.16816.F32.BF16 R48, R28, R64.reuse, R44 ;  /* 0x000000401c30723c */ /* 0x090ff0000004182c */
[----:B------:R-:W-:Y:S01]  /*1dc0*/  HMMA.16816.F32.BF16 R44, R24, R64, R80 ;  /* 0x00000040182c723c */ /* 0x000fe20000041850 */
[----:B---3--:R-:W-:-:S07]  /*1dd0*/  FMUL.FTZ R2, R93, c[0x0][0x2ec] ;  /* 0x0000bb005d027a20 */ /* 0x008fce0000410000 */
[----:B------:R-:W-:Y:S01]  /*1de0*/  HMMA.16816.F32.BF16 R28, R28, R66, R56 ;  /* 0x000000421c1c723c */ /* 0x000fe20000041838 */
[----:B------:R3:W-:Y:S07]  /*1df0*/  MUFU.TANH R87, R2 ;  /* 0x0000000200577308 */ /* 0x0007ee0000002400 */
[----:B------:R-:W-:Y:S08]  /*1e00*/  HMMA.16816.F32.BF16 R60, R32, R62, R108 ;  /* 0x0000003e203c723c */ /* 0x000ff0000004186c */
[----:B-1----:R-:W-:Y:S01]  /*1e10*/  HMMA.16816.F32.BF16 R32, R16, R40, R44 ;  /* 0x000000281020723c */ /* 0x002fe2000004182c */
[----:B---3--:R-:W-:-:S04]  /*1e20*/  FMUL.FTZ R2, R94, c[0x0][0x2ec] ;  /* 0x0000bb005e027a20 */ /* 0x008fc80000410000 */
[----:B------:R1:W-:Y:S03]  /*1e30*/  MUFU.TANH R86, R2 ;  /* 0x0000000200567308 */ /* 0x0003e60000002400 */
[----:B------:R-:W-:Y:S08]  /*1e40*/  HMMA.16816.F32.BF16 R48, R20, R40, R48 ;  /* 0x000000281430723c */ /* 0x000ff00000041830 */
[----:B------:R-:W-:Y:S01]  /*1e50*/  HMMA.16816.F32.BF16 R76, R12, R54, R76 ;  /* 0x000000360c4c723c */ /* 0x000fe2000004184c */
[----:B-1----:R-:W-:-:S07]  /*1e60*/  FMUL.FTZ R2, R95, c[0x0][0x2ec] ;  /* 0x0000bb005f027a20 */ /* 0x002fce0000410000 */
[----:B------:R-:W-:Y:S01]  /*1e70*/  HMMA.16816.F32.BF16 R72, R8, R54, R72 ;  /* 0x000000360848723c */ /* 0x000fe20000041848 */
[----:B------:R1:W-:Y:S07]  /*1e80*/  MUFU.TANH R85, R2 ;  /* 0x0000000200557308 */ /* 0x0003ee0000002400 */
[----:B------:R-:W-:Y:S08]  /*1e90*/  HMMA.16816.F32.BF16 R20, R20, R42, R28 ;  /* 0x0000002a1414723c */ /* 0x000ff0000004181c */
[----:B--2---:R-:W-:Y:S01]  /*1ea0*/  HMMA.16816.F32.BF16 R32, R8, R36, R32 ;  /* 0x000000240820723c */ /* 0x004fe20000041820 */
[----:B------:R-:W-:-:S02]  /*1eb0*/  FMUL.FTZ R77, R77, c[0x0][0x2ec] ;  /* 0x0000bb004d4d7a20 */ /* 0x000fc40000410000 */
[----:B-1----:R-:W-:Y:S02]  /*1ec0*/  FMUL.FTZ R2, R88, c[0x0][0x2ec] ;  /* 0x0000bb0058027a20 */ /* 0x002fe40000410000 */
[----:B------:R-:W-:Y:S02]  /*1ed0*/  FMUL.FTZ R78, R78, c[0x0][0x2ec] ;  /* 0x0000bb004e4e7a20 */ /* 0x000fe40000410000 */
[----:B------:R1:W-:Y:S01]  /*1ee0*/  MUFU.TANH R84, R2 ;  /* 0x0000000200547308 */ /* 0x0003e20000002400 */
[----:B------:R-:W-:Y:S01]  /*1ef0*/  HMMA.16816.F32.BF16 R48, R12, R36, R48 ;  /* 0x000000240c30723c */ /* 0x000fe20000041830 */
[----:B------:R-:W-:Y:S02]  /*1f00*/  FMUL.FTZ R72, R72, c[0x0][0x2ec] ;  /* 0x0000bb0048487a20 */ /* 0x000fe40000410000 */
[----:B------:R-:W-:-:S04]  /*1f10*/  FMUL.FTZ R79, R79, c[0x0][0x2ec] ;  /* 0x0000bb004f4f7a20 */ /* 0x000fc80000410000 */
[----:B------:R-:W-:Y:S01]  /*1f20*/  MUFU.TANH R77, R77 ;  /* 0x0000004d004d7308 */ /* 0x000fe20000002400 */
[----:B------:R-:W-:Y:S01]  /*1f30*/  HMMA.16816.F32.BF16 R24, R24, R66, R60 ;  /* 0x000000421818723c */ /* 0x000fe2000004183c */
[----:B-1----:R-:W-:-:S07]  /*1f40*/  FMUL.FTZ R2, R89, c[0x0][0x2ec] ;  /* 0x0000bb0059027a20 */ /* 0x002fce0000410000 */
[----:B------:R-:W-:Y:S01]  /*1f50*/  HMMA.16816.F32.BF16 R20, R12, R38, R20 ;  /* 0x000000260c14723c */ /* 0x000fe20000041814 */
[----:B------:R-:W-:Y:S01]  /*1f60*/  FMUL.FTZ R34, R34, c[0x0][0x2ec] ;  /* 0x0000bb0022227a20 */ /* 0x000fe20000410000 */
[----:B------:R-:W-:Y:S01]  /*1f70*/  MUFU.TANH R46, R78 ;  /* 0x0000004e002e7308 */ /* 0x000fe20000002400 */
[----:B------:R-:W-:-:S05]  /*1f80*/  FMUL.FTZ R32, R32, c[0x0][0x2ec] ;  /* 0x0000bb0020207a20 */ /* 0x000fca0000410000 */
[----:B------:R-:W-:Y:S02]  /*1f90*/  FMUL.FTZ R48, R48, c[0x0][0x2ec] ;  /* 0x0000bb0030307a20 */ /* 0x000fe40000410000 */
[----:B------:R1:W-:Y:S01]  /*1fa0*/  MUFU.TANH R71, R2 ;  /* 0x0000000200477308 */ /* 0x0003e20000002400 */
[----:B------:R-:W-:-:S05]  /*1fb0*/  FMUL.FTZ R50, R50, c[0x0][0x2ec] ;  /* 0x0000bb0032327a20 */ /* 0x000fca0000410000 */
[----:B------:R-:W-:Y:S02]  /*1fc0*/  HMMA.16816.F32.BF16 R16, R16, R42, R24 ;  /* 0x0000002a1010723c */ /* 0x000fe40000041818 */
[----:B------:R-:W-:Y:S01]  /*1fd0*/  MUFU.TANH R24, R34 ;  /* 0x0000002200187308 */ /* 0x000fe20000002400 */
[----:B-1----:R-:W-:-:S07]  /*1fe0*/  FMUL.FTZ R2, R90, c[0x0][0x2ec] ;  /* 0x0000bb005a027a20 */ /* 0x002fce0000410000 */
[----:B------:R-:W-:Y:S08]  /*1ff0*/  MUFU.TANH R36, R32 ;  /* 0x0000002000247308 */ /* 0x000ff00000002400 */
[----:B------:R1:W2:Y:S06]  /*2000*/  MUFU.TANH R53, R2 ;  /* 0x0000000200357308 */ /* 0x0002ac0000002400 */
[----:B------:R-:W-:Y:S02]  /*2010*/  HMMA.16816.F32.BF16 R8, R8, R38, R16 ;  /* 0x000000260808723c */ /* 0x000fe40000041810 */
[----:B------:R-:W-:Y:S01]  /*2020*/  MUFU.TANH R47, R79 ;  /* 0x0000004f002f7308 */ /* 0x000fe20000002400 */
[----:B-1----:R-:W-:-:S07]  /*2030*/  FMUL.FTZ R2, R91, c[0x0][0x2ec] ;  /* 0x0000bb005b027a20 */ /* 0x002fce0000410000 */
[----:B------:R-:W-:Y:S08]  /*2040*/  MUFU.TANH R72, R72 ;  /* 0x0000004800487308 */ /* 0x000ff00000002400 */
[----:B------:R1:W3:Y:S06]  /*2050*/  MUFU.TANH R52, R2 ;  /* 0x0000000200347308 */ /* 0x0002ec0000002400 */
[----:B------:R-:W-:-:S02]  /*2060*/  FMUL.FTZ R8, R8, c[0x0][0x2ec] ;  /* 0x0000bb0008087a20 */ /* 0x000fc40000410000 */
[----:B------:R-:W-:Y:S02]  /*2070*/  FMUL.FTZ R10, R10, c[0x0][0x2ec] ;  /* 0x0000bb000a0a7a20 */ /* 0x000fe40000410000 */
[----:B------:R-:W-:Y:S01]  /*2080*/  FMUL.FTZ R9, R9, c[0x0][0x2ec] ;  /* 0x0000bb0009097a20 */ /* 0x000fe20000410000 */
[----:B------:R-:W-:Y:S01]  /*2090*/  MUFU.TANH R48, R48 ;  /* 0x0000003000307308 */ /* 0x000fe20000002400 */
[----:B-1----:R-:W-:-:S07]  /*20a0*/  FMUL.FTZ R2, R76, c[0x0][0x2ec] ;  /* 0x0000bb004c027a20 */ /* 0x002fce0000410000 */
[----:B------:R-:W-:Y:S08]  /*20b0*/  MUFU.TANH R50, R50 ;  /* 0x0000003200327308 */ /* 0x000ff00000002400 */
[----:B------:R1:W-:Y:S08]  /*20c0*/  MUFU.TANH R54, R2 ;  /* 0x0000000200367308 */ /* 0x0003f00000002400 */
        /* <DEDUP_REMOVED lines=8> */
[----:B------:R1:W4:Y:S02]  /*2150*/  MUFU.TANH R31, R2 ;  /* 0x00000002001f7308 */ /* 0x0003240000002400 */
[----:B-1----:R-:W-:-:S06]  /*2160*/  FMUL.FTZ R2, R49, c[0x0][0x2ec] ;  /* 0x0000bb0031027a20 */ /* 0x002fcc0000410000 */
[----:B------:R1:W-:Y:S02]  /*2170*/  MUFU.TANH R34, R2 ;  /* 0x0000000200227308 */ /* 0x0003e40000002400 */
[----:B-1----:R-:W-:-:S06]  /*2180*/  FMUL.FTZ R2, R51, c[0x0][0x2ec] ;  /* 0x0000bb0033027a20 */ /* 0x002fcc0000410000 */
[----:B------:R1:W-:Y:S02]  /*2190*/  MUFU.TANH R32, R2 ;  /* 0x0000000200207308 */ /* 0x0003e40000002400 */
[----:B-1----:R-:W-:-:S06]  /*21a0*/  FMUL.FTZ R2, R33, c[0x0][0x2ec] ;  /* 0x0000bb0021027a20 */ /* 0x002fcc0000410000 */
[----:B------:R1:W5:Y:S02]  /*21b0*/  MUFU.TANH R27, R2 ;  /* 0x00000002001b7308 */ /* 0x0003640000002400 */
[----:B-1----:R-:W-:-:S06]  /*21c0*/  FMUL.FTZ R2, R35, c[0x0][0x2ec] ;  /* 0x0000bb0023027a20 */ /* 0x002fcc0000410000 */
[----:B------:R1:W-:Y:S02]  /*21d0*/  MUFU.TANH R25, R2 ;  /* 0x0000000200197308 */ /* 0x0003e40000002400 */
[----:B-1----:R-:W-:-:S06]  /*21e0*/  FMUL.FTZ R2, R20, c[0x0][0x2ec] ;  /* 0x0000bb0014027a20 */ /* 0x002fcc0000410000 */
[----:B------:R1:W1:Y:S02]  /*21f0*/  MUFU.TANH R26, R2 ;  /* 0x00000002001a7308 */ /* 0x0002640000002400 */
[----:B-1----:R-:W-:-:S06]  /*2200*/  FMUL.FTZ R2, R22, c[0x0][0x2ec] ;  /* 0x0000bb0016027a20 */ /* 0x002fcc0000410000 */
[----:B------:R1:W1:Y:S02]  /*2210*/  MUFU.TANH R7, R2 ;  /* 0x0000000200077308 */ /* 0x0002640000002400 */
[----:B-1----:R-:W-:-:S05]  /*2220*/  IMAD R2, R112, 0x20, R3 ;  /* 0x0000002070027824 */ /* 0x002fca00078e0203 */
[C---:B------:R-:W-:Y:S02]  /*2230*/  IADD3 R5, R2.reuse, 0x8, RZ ;  /* 0x0000000802057810 */ /* 0x040fe40007ffe0ff */
[C---:B------:R-:W-:Y:S02]  /*2240*/  IADD3 R3, R2.reuse, 0x9, RZ ;  /* 0x0000000902037810 */ /* 0x040fe40007ffe0ff */
[C---:B------:R-:W-:Y:S01]  /*2250*/  IADD3 R6, R2.reuse, 0x1, RZ ;  /* 0x0000000102067810 */ /* 0x040fe20007ffe0ff */
[----:B------:R-:W-:Y:S01]  /*2260*/  BAR.SYNC.DEFER_BLOCKING 0x0 ;  /* 0x0000000000007b1d */ /* 0x000fe20000010000 */
[-C--:B------:R-:W-:Y:S02]  /*2270*/  ISETP.GE.AND P6, PT, R5, R68.reuse, PT ;  /* 0x000000440500720c */ /* 0x080fe40003fc6270 */
[----:B------:R-:W-:Y:S02]  /*2280*/  IADD3 R5, R2, 0x11, RZ ;  /* 0x0000001102057810 */ /* 0x000fe40007ffe0ff */
[----:B------:R-:W-:-:S02]  /*2290*/  ISETP.GE.AND P5, PT, R3, R68, PT ;  /* 0x000000440300720c */ /* 0x000fc40003fa6270 */
[----:B------:R-:W-:Y:S02]  /*22a0*/  IADD3 R3, R2, 0x18, RZ ;  /* 0x0000001802037810 */ /* 0x000fe40007ffe0ff */
[-C--:B------:R-:W-:Y:S02]  /*22b0*/  ISETP.GE.AND P1, PT, R6, R68.reuse, PT ;  /* 0x000000440600720c */ /* 0x080fe40003f26270 */
[----:B------:R-:W-:Y:S02]  /*22c0*/  IADD3 R6, R2, 0x10, RZ ;  /* 0x0000001002067810 */ /* 0x000fe40007ffe0ff */
[-C--:B------:R-:W-:Y:S01]  /*22d0*/  ISETP.GE.AND P3, PT, R5, R68.reuse, PT ;  /* 0x000000440500720c */ /* 0x080fe20003f66270 */
[----:B------:R-:W-:Y:S01]  /*22e0*/  FMUL.FTZ R5, R21, c[0x0][0x2ec] ;  /* 0x0000bb0015057a20 */ /* 0x000fe20000410000 */
[-C--:B------:R-:W-:Y:S01]  /*22f0*/  ISETP.GE.AND P2, PT, R3, R68.reuse, PT ;  /* 0x000000440300720c */ /* 0x080fe20003f46270 */
[----:B------:R-:W-:Y:S01]  /*2300*/  FMUL.FTZ R3, R23, c[0x0][0x2ec] ;  /* 0x0000bb0017037a20 */ /* 0x000fe20000410000 */
[----:B------:R-:W-:-:S02]  /*2310*/  ISETP.GE.AND P4, PT, R6, R68, PT ;  /* 0x000000440600720c */ /* 0x000fc40003f86270 */
[----:B------:R-:W-:Y:S01]  /*2320*/  MUFU.TANH R6, R5 ;  /* 0x0000000500067308 */ /* 0x000fe20000002400 */
[C---:B------:R-:W-:Y:S02]  /*2330*/  ISETP.GE.AND P0, PT, R2.reuse, R68, PT ;  /* 0x000000440200720c */ /* 0x040fe40003f06270 */
[----:B------:R-:W-:Y:S02]  /*2340*/  IADD3 R2, R2, 0x19, RZ ;  /* 0x0000001902027810 */ /* 0x000fe40007ffe0ff */
[----:B--2---:R-:W-:Y:S02]  /*2350*/  FSEL R18, R53, -INF , !P0 ;  /* 0xff80000035127808 */ /* 0x004fe40004000000 */
[----:B------:R-:W-:Y:S01]  /*2360*/  FSEL R14, R84, -INF , !P0 ;  /* 0xff800000540e7808 */ /* 0x000fe20004000000 */
[----:B------:R1:W-:Y:S01]  /*2370*/  MUFU.TANH R5, R3 ;  /* 0x0000000300057308 */ /* 0x0003e20000002400 */
[----:B------:R-:W-:Y:S02]  /*2380*/  FSEL R44, R86, -INF , !P0 ;  /* 0xff800000562c7808 */ /* 0x000fe40004000000 */
[----:B------:R-:W-:-:S02]  /*2390*/  FSEL R28, R92, -INF , !P0 ;  /* 0xff8000005c1c7808 */ /* 0x000fc40004000000 */
[----:B------:R-:W-:Y:S02]  /*23a0*/  ISETP.GE.AND P0, PT, R68, 0x21, PT ;  /* 0x000000214400780c */ /* 0x000fe40003f06270 */
[----:B---3--:R-:W-:Y:S02]  /*23b0*/  FSEL R19, R52, -INF , !P1 ;  /* 0xff80000034137808 */ /* 0x008fe40004800000 */
[----:B------:R-:W-:Y:S02]  /*23c0*/  FSEL R13, R71, -INF , !P1 ;  /* 0xff800000470d7808 */ /* 0x000fe40004800000 */
[----:B------:R-:W-:Y:S02]  /*23d0*/  FSEL R45, R85, -INF , !P1 ;  /* 0xff800000552d7808 */ /* 0x000fe40004800000 */
[----:B------:R-:W-:Y:S02]  /*23e0*/  FSEL R29, R87, -INF , !P1 ;  /* 0xff800000571d7808 */ /* 0x000fe40004800000 */
[----:B------:R-:W-:Y:S01]  /*23f0*/  ISETP.GE.AND P1, PT, R2, R68, PT ;  /* 0x000000440200720c */ /* 0x000fe20003f26270 */
[----:B-1----:R-:W-:Y:S01]  /*2400*/  FMUL.FTZ R3, R11, c[0x0][0x2ec] ;  /* 0x0000bb000b037a20 */ /* 0x002fe20000410000 */
[----:B----4-:R-:W-:Y:S01]  /*2410*/  FSEL R17, R31, -INF , !P5 ;  /* 0xff8000001f117808 */ /* 0x010fe20006800000 */
[----:B------:R-:W-:Y:S01]  /*2420*/  IMAD.IADD R2, R69, 0x1, R70 ;  /* 0x0000000145027824 */ /* 0x000fe200078e0246 */
[----:B-----5:R-:W-:-:S02]  /*2430*/  FSEL R21, R27, -INF , !P3 ;  /* 0xff8000001b157808 */ /* 0x020fc40005800000 */
[----:B------:R-:W-:Y:S01]  /*2440*/  FSEL R100, R26, -INF , !P2 ;  /* 0xff8000001a647808 */ /* 0x000fe20005000000 */
[----:B------:R-:W1:Y:S01]  /*2450*/  MUFU.TANH R3, R3 ;  /* 0x0000000300037308 */ /* 0x000e620000002400 */
        /* <DEDUP_REMOVED lines=17> */
[----:B-1----:R-:W-:Y:S02]  /*2570*/  FSEL R26, R3, -INF , !P1 ;  /* 0xff800000031a7808 */ /* 0x002fe40004800000 */
[----:B------:R-:W-:Y:S02]  /*2580*/  FSEL R23, R9, -INF , !P1 ;  /* 0xff80000009177808 */ /* 0x000fe40004800000 */
[----:B------:R-:W-:Y:S02]  /*2590*/  FSEL R131, R5, -INF , !P1 ;  /* 0xff80000005837808 */ /* 0x000fe40004800000 */
[----:B------:R-:W-:Y:S01]  /*25a0*/  FSEL R101, R6, -INF , !P1 ;  /* 0xff80000006657808 */ /* 0x000fe20004800000 */
        /* <DEDUP_REMOVED lines=19> */
.L_x_1287:
        /* <DEDUP_REMOVED lines=61> */
[--C-:B-1----:R-:W-:Y:S02]  /*2ab0*/  FFMA.FTZ R5, R15, c[0x0][0x23c], -R8.reuse ;  /* 0x00008f000f057a23 */ /* 0x102fe40000010808 */
[----:B------:R-:W-:Y:S01]  /*2ac0*/  FFMA.FTZ R8, R23, c[0x0][0x23c], -R8 ;  /* 0x00008f0017087a23 */ /* 0x000fe20000010808 */
[----:B------:R-:W1:Y:S02]  /*2ad0*/  LDSM.16.MT88.4 R12, [R218+0xa000] ;  /* 0x00a00000da0c783b */ /* 0x000e640000004200 */
[----:B------:R-:W-:Y:S02]  /*2ae0*/  MUFU.EX2 R206, R10 ;  /* 0x0000000a00ce7308 */ /* 0x000fe40000000800 */
[----:B------:R-:W-:Y:S01]  /*2af0*/  LDSM.16.MT88.4 R20, [R218+0xa800] ;  /* 0x00a80000da14783b */ /* 0x000fe20000004200 */
[----:B--2---:R-:W-:-:S05]  /*2b00*/  FFMA.FTZ R0, R16, c[0x0][0x23c], -R2 ;  /* 0x00008f0010007a23 */ /* 0x004fca0000010802 */
[----:B------:R-:W2:Y:S08]  /*2b10*/  MUFU.EX2 R251, R8 ;  /* 0x0000000800fb7308 */ /* 0x000eb00000000800 */
[----:B------:R3:W-:Y:S08]  /*2b20*/  MUFU.EX2 R210, R0 ;  /* 0x0000000000d27308 */ /* 0x0007f00000000800 */
[----:B------:R-:W4:Y:S01]  /*2b30*/  MUFU.EX2 R236, R5 ;  /* 0x0000000500ec7308 */ /* 0x000f220000000800 */
[----:B--2---:R-:W-:Y:S01]  /*2b40*/  F2FP.BF16.PACK_AB R126, R251, R230 ;  /* 0x000000e6fb7e723e */ /* 0x004fe200000010ff */
[----:B---3--:R-:W-:-:S06]  /*2b50*/  FFMA.FTZ R0, R17, c[0x0][0x23c], -R2 ;  /* 0x00008f0011007a23 */ /* 0x008fcc0000010802 */
[----:B------:R2:W3:Y:S01]  /*2b60*/  MUFU.EX2 R211, R4 ;  /* 0x0000000400d37308 */ /* 0x0004e20000000800 */
[----:B------:R-:W5:Y:S01]  /*2b70*/  LDSM.16.MT88.4 R16, [R215+0xb000] ;  /* 0x00b00000d710783b */ /* 0x000f620000004200 */
[----:B----4-:R-:W-:-:S06]  /*2b80*/  F2FP.BF16.PACK_AB R6, R236, R233 ;  /* 0x000000e9ec06723e */ /* 0x010fcc00000010ff */
[----:B------:R4:W1:Y:S01]  /*2b90*/  MUFU.EX2 R232, R0 ;  /* 0x0000000000e87308 */ /* 0x0008620000000800 */
[----:B--2---:R-:W-:Y:S02]  /*2ba0*/  F2FP.BF16.PACK_AB R4, R234, R235 ;  /* 0x000000ebea04723e */ /* 0x004fe400000010ff */
[----:B---3--:R-:W-:Y:S02]  /*2bb0*/  F2FP.BF16.PACK_AB R5, R209, R211 ;  /* 0x000000d3d105723e */ /* 0x008fe400000010ff */
[----:B----4-:R-:W-:Y:S02]  /*2bc0*/  FMNMX.FTZ R0, R28, R29, !PT ;  /* 0x0000001d1c007209 */ /* 0x010fe40007810000 */
        /* <DEDUP_REMOVED lines=81> */
[----:B---3--:R-:W-:Y:S01]  /*30e0*/  FFMA.FTZ R2, R128, c[0x0][0x23c], -R0 ;  /* 0x00008f0080027a23 */ /* 0x008fe20000010800 */
[----:B------:R-:W-:-:S03]  /*30f0*/  F2FP.BF16.PACK_AB R128, R196, R197 ;  /* 0x000000c5c480723e */ /* 0x000fc600000010ff */
[----:B------:R2:W-:Y:S03]  /*3100*/  MUFU.EX2 R137, R2 ;  /* 0x0000000200897308 */ /* 0x0005e60000000800 */
[----:B------:R-:W-:Y:S01]  /*3110*/  HMMA.16816.F32.BF16 R168, R124, R174, R168 ;  /* 0x000000ae7ca8723c */ /* 0x000fe200000418a8 */
[----:B-1----:R-:W-:-:S07]  /*3120*/  FFMA.FTZ R4, R45, c[0x0][0x23c], -R0 ;  /* 0x00008f002d047a23 */ /* 0x002fce0000010800 */
[----:B------:R-:W-:Y:S01]  /*3130*/  HMMA.16816.F32.BF16 R60, R124, R26, R60 ;  /* 0x0000001a7c3c723c */ /* 0x000fe2000004183c */
[----:B------:R1:W3:Y:S01]  /*3140*/  MUFU.EX2 R200, R4 ;  /* 0x0000000400c87308 */ /* 0x0002e20000000800 */
[----:B--2---:R-:W-:-:S07]  /*3150*/  FFMA.FTZ R2, R129, c[0x0][0x23c], -R0 ;  /* 0x00008f0081027a23 */ /* 0x004fce0000010800 */
[----:B------:R2:W4:Y:S01]  /*3160*/  MUFU.EX2 R133, R2 ;  /* 0x0000000200857308 */ /* 0x0005220000000800 */
[----:B-1----:R-:W-:Y:S01]  /*3170*/  FFMA.FTZ R4, R46, c[0x0][0x23c], -R0 ;  /* 0x00008f002e047a23 */ /* 0x002fe20000010800 */
[----:B---3--:R-:W-:-:S06]  /*3180*/  F2FP.BF16.PACK_AB R5, R200, R201 ;  /* 0x000000c9c805723e */ /* 0x008fcc00000010ff */
[----:B------:R1:W3:Y:S01]  /*3190*/  MUFU.EX2 R198, R4 ;  /* 0x0000000400c67308 */ /* 0x0002e20000000800 */
[----:B--2---:R-:W-:Y:S01]  /*31a0*/  FFMA.FTZ R2, R130, c[0x0][0x23c], -R0 ;  /* 0x00008f0082027a23 */ /* 0x004fe20000010800 */
[----:B----4-:R-:W-:Y:S02]  /*31b0*/  F2FP.BF16.PACK_AB R129, R133, R137 ;  /* 0x000000898581723e */ /* 0x010fe400000010ff */
[----:B------:R-:W-:-:S04]  /*31c0*/  F2FP.BF16.PACK_AB R130, R138, R139 ;  /* 0x0000008b8a82723e */ /* 0x000fc800000010ff */
[----:B------:R2:W-:Y:S01]  /*31d0*/  MUFU.EX2 R132, R2 ;  /* 0x0000000200847308 */ /* 0x0005e20000000800 */
[--C-:B-1----:R-:W-:Y:S02]  /*31e0*/  FFMA.FTZ R4, R47, c[0x0][0x23c], -R0.reuse ;  /* 0x00008f002f047a23 */ /* 0x102fe40000010800 */
[----:B------:R-:W-:Y:S01]  /*31f0*/  FFMA.FTZ R0, R131, c[0x0][0x23c], -R0 ;  /* 0x00008f0083007a23 */ /* 0x000fe20000010800 */
[----:B------:R-:W-:Y:S04]  /*3200*/  HMMA.16816.F32.BF16 R44, R124, R22, R76 ;  /* 0x000000167c2c723c */ /* 0x000fe8000004184c */
[----:B------:R1:W4:Y:S01]  /*3210*/  MUFU.EX2 R199, R4 ;  /* 0x0000000400c77308 */ /* 0x0003220000000800 */
[----:B--2---:R-:W-:-:S03]  /*3220*/  FADD.FTZ R2, R201, R200 ;  /* 0x000000c8c9027221 */ /* 0x004fc60000010000 */
[----:B------:R-:W-:Y:S04]  /*3230*/  HMMA.16816.F32.BF16 R76, R124, R82, R92 ;  /* 0x000000527c4c723c */ /* 0x000fe8000004185c */
[----:B------:R2:W5:Y:S01]  /*3240*/  MUFU.EX2 R252, R0 ;  /* 0x0000000000fc7308 */ /* 0x0005620000000800 */
[----:B---3--:R-:W-:-:S03]  /*3250*/  FADD.FTZ R2, R198, R2 ;  /* 0x00000002c6027221 */ /* 0x008fc60000010000 */
[----:B------:R-:W-:Y:S01]  /*3260*/  HMMA.16816.F32.BF16 R92, R124, R98, R108 ;  /* 0x000000627c5c723c */ /* 0x000fe2000004186c */
[----:B-1----:R-:W-:Y:S02]  /*3270*/  F2FP.BF16.PACK_AB R4, R202, R205 ;  /* 0x000000cdca04723e */ /* 0x002fe400000010ff */
[----:B----4-:R-:W-:-:S05]  /*3280*/  F2FP.BF16.PACK_AB R7, R199, R198 ;  /* 0x000000c6c707723e */ /* 0x010fca00000010ff */
[----:B------:R-:W-:Y:S01]  /*3290*/  HMMA.16816.F32.BF16 R108, R124, R114, R116 ;  /* 0x000000727c6c723c */ /* 0x000fe20000041874 */
[----:B--2---:R-:W-:Y:S01]  /*32a0*/  FADD.FTZ R0, R205, R202 ;  /* 0x000000cacd007221 */ /* 0x004fe20000010000 */
[----:B-----5:R-:W-:-:S03]  /*32b0*/  F2FP.BF16.PACK_AB R131, R252, R132 ;  /* 0x00000084fc83723e */ /* 0x020fc600000010ff */
[----:B------:R-:W-:-:S03]  /*32c0*/  FADD.FTZ R0, R203, R0 ;  /* 0x00000000cb007221 */ /* 0x000fc60000010000 */
        /* <DEDUP_REMOVED lines=31> */
[----:B------:R1:W-:Y:S01]  /*34c0*/  STL [R1], R5 ;  /* 0x0000000501007387 */ /* 0x0003e20000100800 */
        /* <DEDUP_REMOVED lines=27> */
[----:B-1----:R-:W-:Y:S01]  /*3680*/  ULDC.64 UR4, c[0x0][0x1a0] ;  /* 0x0000680000047ab9 */ /* 0x002fe20000000a00 */
        /* <DEDUP_REMOVED lines=8> */
.L_x_1291:
[----:B------:R-:W2:Y:S01]  /*3710*/  LDL.64 R134, [R1+0x20] ;  /* 0x0000200001867983 */ /* 0x000ea20000100a00 */
[----:B------:R-:W-:Y:S01]  /*3720*/  IADD3 R0, R228, -0x1, RZ ;  /* 0xffffffffe4007810 */ /* 0x000fe20007ffe0ff */
[----:B------:R-:W-:Y:S02]  /*3730*/  IMAD.MOV.U32 R133, RZ, RZ, c[0x0][0x198] ;  /* 0x00006600ff857624 */ /* 0x000fe400078e00ff */
[----:B------:R-:W3:Y:S01]  /*3740*/  LDL.64 R230, [R1+0x10] ;  /* 0x0000100001e67983 */ /* 0x000ee20000100a00 */
[----:B------:R-:W-:Y:S01]  /*3750*/  SHF.R.S32.HI R2, RZ, 0x1f, R0 ;  /* 0x0000001fff027819 */ /* 0x000fe20000011400 */
[----:B------:R-:W-:Y:S04]  /*3760*/  IMAD.WIDE.U32 R4, R0, c[0x0][0x198], RZ ;  /* 0x0000660000047a25 */ /* 0x000fe800078e00ff */
[----:B------:R-:W-:Y:S04]  /*3770*/  IMAD R2, R2, c[0x0][0x198], RZ ;  /* 0x0000660002027a24 */ /* 0x000fe800078e02ff */
[----:B------:R-:W-:Y:S04]  /*3780*/  IMAD R2, R0, c[0x0][0x19c], R2 ;  /* 0x0000670000027a24 */ /* 0x000fe800078e0202 */
[----:B------:R-:W-:Y:S01]  /*3790*/  IMAD.IADD R3, R5, 0x1, R2 ;  /* 0x0000000105037824 */ /* 0x000fe200078e0202 */
[----:B--2---:R-:W-:Y:S01]  /*37a0*/  LEA R0, P1, R4, R134, 0x5 ;  /* 0x0000008604007211 */ /* 0x004fe200078228ff */
[----:B------:R-:W-:Y:S02]  /*37b0*/  IMAD.MOV.U32 R135, RZ, RZ, c[0x0][0x198] ;  /* 0x00006600ff877624 */ /* 0x000fe400078e00ff */
[----:B------:R-:W-:Y:S01]  /*37c0*/  IMAD.MOV.U32 R134, RZ, RZ, 0x5 ;  /* 0x00000005ff867424 */ /* 0x000fe200078e00ff */
[----:B------:R-:W-:Y:S02]  /*37d0*/  LEA R2, P2, R0, c[0x0][0x168], 0x1 ;  /* 0x00005a0000027a11 */ /* 0x000fe400078408ff */
[----:B---3--:R-:W-:Y:S02]  /*37e0*/  LEA.HI.X R3, R4, R231, R3, 0x5, P1 ;  /* 0x000000e704037211 */ /* 0x008fe400008f2c03 */
[----:B------:R-:W-:Y:S02]  /*37f0*/  SHF.L.U32 R135, R135, 0x5, RZ ;  /* 0x0000000587877819 */ /* 0x000fe400000006ff */
[----:B------:R-:W-:Y:S02]  /*3800*/  LEA.HI.X R3, R0, c[0x0][0x16c], R3, 0x1, P2 ;  /* 0x00005b0000037a11 */ /* 0x000fe400010f0c03 */
[----:B------:R-:W-:Y:S02]  /*3810*/  IADD3 R4, P1, R135, R2, RZ ;  /* 0x0000000287047210 */ /* 0x000fe40007f3e0ff */
[----:B------:R-:W-:Y:S01]  /*3820*/  SHF.L.U64.HI R133, R133, R134, c[0x0][0x19c] ;  /* 0x0000670085857619 */ /* 0x000fe20000010286 */
[----:B------:R-:W-:Y:S01]  /*3830*/  @!PT LDS RZ, [RZ] ;  /* 0x00000000fffff984 */ /* 0x000fe20000000800 */
[----:B------:R-:W-:Y:S01]  /*3840*/  @!PT LDS RZ, [RZ] ;  /* 0x00000000fffff984 */ /* 0x000fe20000000800 */
[----:B------:R-:W-:Y:S01]  /*3850*/  @!PT LDS RZ, [RZ] ;  /* 0x00000000fffff984 */ /* 0x000fe20000000800 */
[----:B------:R1:W-:Y:S03]  /*3860*/  LDGSTS.E.BYPASS.LTC128B.128 [R227+0x8000], [R2.64] ;  /* 0x0800000002e37fae */ /* 0x0003e6000b901d46 */
[----:B------:R-:W-:Y:S01]  /*3870*/  IADD3.X R5, R133, R3, RZ, P1, !PT ;  /* 0x0000000385057210 */ /* 0x000fe20000ffe4ff */
[----:B------:R1:W-:Y:S04]  /*3880*/  LDGSTS.E.BYPASS.LTC128B.128 [R227+0x9000], [R2.64+0x80] ;  /* 0x0900008002e37fae */ /* 0x0003e8000b901d46 */
[----:B------:R1:W-:Y:S04]  /*3890*/  LDGSTS.E.BYPASS.LTC128B.128 [R227+0x8800], [R4.64] ;  /* 0x0880000004e37fae */ /* 0x0003e8000b901d46 */
[----:B------:R1:W-:Y:S04]  /*38a0*/  LDGSTS.E.BYPASS.LTC128B.128 [R227+0x9800], [R4.64+0x80] ;  /* 0x0980008004e37fae */ /* 0x0003e8000b901d46 */
[----:B------:R-:W0:Y:S01]  /*38b0*/  LDGDEPBAR ;  /* 0x00000000000079af */ /* 0x000e220000000000 */
[----:B------:R-:W-:-:S05]  /*38c0*/  BRA `(.L_x_1290) ;  /* 0x00000bb000007947 */ /* 0x000fca0003800000 */
.L_x_1289:
[----:B------:R-:W2:Y:S01]  /*38d0*/  LDL.64 R8, [R1+0x18] ;  /* 0x0000180001087983 */ /* 0x000ea20000100a00 */
[----:B------:R-:W-:Y:S01]  /*38e0*/  SHF.R.S32.HI R0, RZ, 0x1f, R228 ;  /* 0x0000001fff007819 */ /* 0x000fe200000114e4 */
[----:B------:R-:W-:Y:S04]  /*38f0*/  DEPBAR.LE SB0, 0x0 ;  /* 0x000080000000791a */ /* 0x000fe80000000000 */
[----:B------:R-:W3:Y:S01]  /*3900*/  LDL R6, [R1+0x28] ;  /* 0x0000280001067983 */ /* 0x000ee20000100800 */
[----:B------:R-:W-:Y:S02]  /*3910*/  IMAD R0, R0, c[0x0][0x1a0], RZ ;  /* 0x0000680000007a24 */ /* 0x000fe400078e02ff */
[C---:B------:R-:W-:Y:S01]  /*3920*/  IMAD.WIDE.U32 R4, R228.reuse, c[0x0][0x1a0], RZ ;  /* 0x00006800e4047a25 */ /* 0x040fe200078e00ff */
[----:B------:R-:W-:Y:S03]  /*3930*/  BAR.SYNC.DEFER_BLOCKING 0x0 ;  /* 0x0000000000007b1d */ /* 0x000fe60000010000 */
[----:B------:R-:W-:Y:S05]  /*3940*/  IMAD R2, R228, c[0x0][0x1a4], R0 ;  /* 0x00006900e4027a24 */ /* 0x000fea00078e0200 */
[----:B------:R-:W-:Y:S02]  /*3950*/  IADD3 R5, R5, R2, RZ ;  /* 0x0000000205057210 */ /* 0x000fe40007ffe0ff */
        /* <DEDUP_REMOVED lines=9> */
[----:B------:R1:W-:Y:S01]  /*39f0*/  LDGSTS.E.BYPASS.LTC128B.128 [R227+0xa000], [R2.64] ;  /* 0x0a00000002e37fae */ /* 0x0003e2000b901d46 */
[----:B------:R-:W-:Y:S07]  /*3a00*/  ISETP.GT.AND P0, PT, R228, RZ, PT ;  /* 0x000000ffe400720c */ /* 0x000fee0003f04270 */
[----:B------:R1:W-:Y:S08]  /*3a10*/  LDGSTS.E.BYPASS.LTC128B.128 [R227+0xb000], [R2.64+0x80] ;  /* 0x0b00008002e37fae */ /* 0x0003f0000b901d46 */
[----:B------:R2:W-:Y:S08]  /*3a20*/  LDGSTS.E.BYPASS.LTC128B.128 [R227+0xa800], [R4.64] ;  /* 0x0a80000004e37fae */ /* 0x0005f0000b901d46 */
[----:B------:R2:W-:Y:S08]  /*3a30*/  LDGSTS.E.BYPASS.LTC128B.128 [R227+0xb800], [R4.64+0x80] ;  /* 0x0b80008004e37fae */ /* 0x0005f0000b901d46 */
[----:B------:R-:W-:Y:S08]  /*3a40*/  LDSM.16.M88.4 R32, [R214] ;  /* 0x00000000d620783b */ /* 0x000ff00000000200 */
[----:B------:R-:W2:Y:S08]  /*3a50*/  LDSM.16.M88.4 R16, [R212+0x8000] ;  /* 0x00800000d410783b */ /* 0x000eb00000000200 */
[----:B------:R-:W3:Y:S08]  /*3a60*/  LDSM.16.M88.4 R28, [R214+0x2000] ;  /* 0x00200000d61c783b */ /* 0x000ef00000000200 */
[----:B------:R-:W4:Y:S08]  /*3a70*/  LDSM.16.M88.4 R140, [R212+0x8800] ;  /* 0x00880000d48c783b */ /* 0x000f300000000200 */
[----:B------:R-:W0:Y:S08]  /*3a80*/  LDGDEPBAR ;  /* 0x00000000000079af */ /* 0x000e300000000000 */
[----:B------:R-:W-:Y:S01]  /*3a90*/  LDSM.16.M88.4 R176, [R216] ;  /* 0x00000000d8b0783b */ /* 0x000fe20000000200 */
[-C--:B--2---:R-:W-:Y:S07]  /*3aa0*/  HMMA.16816.F32.BF16 R4, R32, R16.reuse, RZ ;  /* 0x000000102004723c */ /* 0x084fee00000418ff */
[----:B------:R-:W2:Y:S01]  /*3ab0*/  LDSM.16.M88.4 R180, [R223] ;  /* 0x00000000dfb4783b */ /* 0x000ea20000000200 */
[C---:B---3--:R-:W-:Y:S07]  /*3ac0*/  HMMA.16816.F32.BF16 R8, R28.reuse, R16, RZ ;  /* 0x000000101c08723c */ /* 0x048fee00000418ff */
[----:B------:R-:W3:Y:S01]  /*3ad0*/  LDSM.16.M88.4 R184, [R216+0x2000] ;  /* 0x00200000d8b8783b */ /* 0x000ee20000000200 */
[-C--:B------:R-:W-:Y:S07]  /*3ae0*/  HMMA.16816.F32.BF16 R12, R28, R18.reuse, RZ ;  /* 0x000000121c0c723c */ /* 0x080fee00000418ff */
[----:B------:R-:W5:Y:S01]  /*3af0*/  LDSM.16.M88.4 R188, [R226] ;  /* 0x00000000e2bc783b */ /* 0x000f620000000200 */
[C---:B------:R-:W-:Y:S07]  /*3b00*/  HMMA.16816.F32.BF16 R16, R32.reuse, R18, RZ ;  /* 0x000000122010723c */ /* 0x040fee00000418ff */
[----:B------:R-:W-:Y:S01]  /*3b10*/  LDSM.16.M88.4 R192, [R222] ;  /* 0x00000000dec0783b */ /* 0x000fe20000000200 */
[-C--:B----4-:R-:W-:Y:S07]  /*3b20*/  HMMA.16816.F32.BF16 R20, R32, R140.reuse, RZ ;  /* 0x0000008c2014723c */ /* 0x090fee00000418ff */
[----:B------:R-:W4:Y:S01]  /*3b30*/  LDSM.16.M88.4 R196, [R220+0x8000] ;  /* 0x00800000dcc4783b */ /* 0x000f220000000200 */
[C---:B------:R-:W-:Y:S07]  /*3b40*/  HMMA.16816.F32.BF16 R24, R28.reuse, R140, RZ ;  /* 0x0000008c1c18723c */ /* 0x040fee00000418ff */
[----:B------:R-:W-:Y:S01]  /*3b50*/  LDSM.16.M88.4 R200, [R220+0x8800] ;  /* 0x00880000dcc8783b */ /* 0x000fe20000000200 */
[-C--:B------:R-:W-:Y:S07]  /*3b60*/  HMMA.16816.F32.BF16 R28, R28, R142.reuse, RZ ;  /* 0x0000008e1c1c723c */ /* 0x080fee00000418ff */
[----:B------:R-:W-:Y:S01]  /*3b70*/  LDSM.16.M88.4 R204, [R221] ;  /* 0x00000000ddcc783b */ /* 0x000fe20000000200 */
[----:B------:R-:W-:Y:S07]  /*3b80*/  HMMA.16816.F32.BF16 R32, R32, R142, RZ ;  /* 0x0000008e2020723c */ /* 0x000fee00000418ff */
[----:B------:R-:W1:Y:S01]  /*3b90*/  LDSM.16.M88.4 R140, [R222+0x2000] ;  /* 0x00200000de8c783b */ /* 0x000e620000000200 */
[-C--:B--2---:R-:W-:Y:S07]  /*3ba0*/  HMMA.16816.F32.BF16 R4, R176, R180.reuse, R4 ;  /* 0x000000b4b004723c */ /* 0x084fee0000041804 */
[----:B------:R-:W2:Y:S01]  /*3bb0*/  LDSM.16.M88.4 R208, [R219] ;  /* 0x00000000dbd0783b */ /* 0x000ea20000000200 */
[C---:B---3--:R-:W-:Y:S08]  /*3bc0*/  HMMA.16816.F32.BF16 R8, R184.reuse, R180, R8 ;  /* 0x000000b4b808723c */ /* 0x048ff00000041808 */
[-C--:B------:R-:W-:Y:S08]  /*3bd0*/  HMMA.16816.F32.BF16 R12, R184, R182.reuse, R12 ;  /* 0x000000b6b80c723c */ /* 0x080ff0000004180c */
[C---:B------:R-:W-:Y:S01]  /*3be0*/  HMMA.16816.F32.BF16 R16, R176.reuse, R182, R16 ;  /* 0x000000b6b010723c */ /* 0x040fe20000041810 */
[----:B------:R-:W-:Y:S07]  /*3bf0*/  LDSM.16.M88.4 R180, [R219+0x800] ;  /* 0x00080000dbb4783b */ /* 0x000fee0000000200 */
[-C--:B-----5:R-:W-:Y:S08]  /*3c00*/  HMMA.16816.F32.BF16 R20, R176, R188.reuse, R20 ;  /* 0x000000bcb014723c */ /* 0x0a0ff00000041814 */
[C---:B------:R-:W-:Y:S08]  /*3c10*/  HMMA.16816.F32.BF16 R24, R184.reuse, R188, R24 ;  /* 0x000000bcb818723c */ /* 0x040ff00000041818 */
[-C--:B------:R-:W-:Y:S01]  /*3c20*/  HMMA.16816.F32.BF16 R28, R184, R190.reuse, R28 ;  /* 0x000000beb81c723c */ /* 0x080fe2000004181c */
[----:B------:R-:W-:Y:S07]  /*3c30*/  LDSM.16.M88.4 R184, [R214+0x4000] ;  /* 0x00400000d6b8783b */ /* 0x000fee0000000200 */
[----:B------:R-:W-:Y:S01]  /*3c40*/  HMMA.16816.F32.BF16 R32, R176, R190, R32 ;  /* 0x000000beb020723c */ /* 0x000fe20000041820 */
[----:B------:R-:W3:Y:S07]  /*3c50*/  LDSM.16.M88.4 R176, [R221+0x2000] ;  /* 0x00200000ddb0783b */ /* 0x000eee0000000200 */
[-C--:B----4-:R-:W-:Y:S01]  /*3c60*/  HMMA.16816.F32.BF16 R4, R192, R196.reuse, R4 ;  /* 0x000000c4c004723c */ /* 0x090fe20000041804 */
[----:B------:R-:W4:Y:S07]  /*3c70*/  LDSM.16.M88.4 R188, [R212+0x9000] ;  /* 0x00900000d4bc783b */ /* 0x000f2e0000000200 */
[C---:B-1----:R-:W-:Y:S08]  /*3c80*/  HMMA.16816.F32.BF16 R8, R140.reuse, R196, R8 ;  /* 0x000000c48c08723c */ /* 0x042ff00000041808 */
[-C--:B------:R-:W-:Y:S08]  /*3c90*/  HMMA.16816.F32.BF16 R12, R140, R198.reuse, R12 ;  /* 0x000000c68c0c723c */ /* 0x080ff0000004180c */
[C---:B------:R-:W-:Y:S01]  /*3ca0*/  HMMA.16816.F32.BF16 R16, R192.reuse, R198, R16 ;  /* 0x000000c6c010723c */ /* 0x040fe20000041810 */
[----:B------:R-:W-:Y:S07]  /*3cb0*/  LDSM.16.M88.4 R196, [R216+0x4000] ;  /* 0x00400000d8c4783b */ /* 0x000fee0000000200 */
[-C--:B------:R-:W-:Y:S08]  /*3cc0*/  HMMA.16816.F32.BF16 R20, R192, R200.reuse, R20 ;  /* 0x000000c8c014723c */ /* 0x080ff00000041814 */
[C---:B------:R-:W-:Y:S08]  /*3cd0*/  HMMA.16816.F32.BF16 R24, R140.reuse, R200, R24 ;  /* 0x000000c88c18723c */ /* 0x040ff00000041818 */
[-C--:B------:R-:W-:Y:S01]  /*3ce0*/  HMMA.16816.F32.BF16 R28, R140, R202.reuse, R28 ;  /* 0x000000ca8c1c723c */ /* 0x080fe2000004181c */
[----:B------:R-:W1:Y:S07]  /*3cf0*/  LDSM.16.M88.4 R140, [R214+0x6000] ;  /* 0x00600000d68c783b */ /* 0x000e6e0000000200 */
[----:B------:R-:W-:Y:S01]  /*3d00*/  HMMA.16816.F32.BF16 R32, R192, R202, R32 ;  /* 0x000000cac020723c */ /* 0x000fe20000041820 */
[----:B------:R-:W5:Y:S07]  /*3d10*/  LDSM.16.M88.4 R192, [R212+0x9800] ;  /* 0x00980000d4c0783b */ /* 0x000f6e0000000200 */
[-C--:B--2---:R-:W-:Y:S01]  /*3d20*/  HMMA.16816.F32.BF16 R4, R204, R208.reuse, R4 ;  /* 0x000000d0cc04723c */ /* 0x084fe20000041804 */
[----:B------:R-:W2:Y:S07]  /*3d30*/  LDSM.16.M88.4 R200, [R225] ;  /* 0x00000000e1c8783b */ /* 0x000eae0000000200 */
[C---:B---3--:R-:W-:Y:S08]  /*3d40*/  HMMA.16816.F32.BF16 R8, R176.reuse, R208, R8 ;  /* 0x000000d0b008723c */ /* 0x048ff00000041808 */
[-C--:B------:R-:W-:Y:S08]  /*3d50*/  HMMA.16816.F32.BF16 R12, R176, R210.reuse, R12 ;  /* 0x000000d2b00c723c */ /* 0x080ff0000004180c */
[C---:B------:R-:W-:Y:S01]  /*3d60*/  HMMA.16816.F32.BF16 R16, R204.reuse, R210, R16 ;  /* 0x000000d2cc10723c */ /* 0x040fe20000041810 */
[----:B------:R-:W-:Y:S07]  /*3d70*/  LDSM.16.M88.4 R208, [R220+0x9000] ;  /* 0x00900000dcd0783b */ /* 0x000fee0000000200 */
[-C--:B------:R-:W-:Y:S08]  /*3d80*/  HMMA.16816.F32.BF16 R20, R204, R180.reuse, R20 ;  /* 0x000000b4cc14723c */ /* 0x080ff00000041814 */
[C---:B------:R-:W-:Y:S08]  /*3d90*/  HMMA.16816.F32.BF16 R24, R176.reuse, R180, R24 ;  /* 0x000000b4b018723c */ /* 0x040ff00000041818 */
[-C--:B------:R-:W-:Y:S01]  /*3da0*/  HMMA.16816.F32.BF16 R28, R176, R182.reuse, R28 ;  /* 0x000000b6b01c723c */ /* 0x080fe2000004181c */
[----:B------:R-:W3:Y:S07]  /*3db0*/  LDSM.16.M88.4 R176, [R216+0x6000] ;  /* 0x00600000d8b0783b */ /* 0x000eee0000000200 */
[----:B------:R-:W-:Y:S01]  /*3dc0*/  HMMA.16816.F32.BF16 R32, R204, R182, R32 ;  /* 0x000000b6cc20723c */ /* 0x000fe20000041820 */
[----:B------:R-:W2:Y:S07]  /*3dd0*/  LDSM.16.M88.4 R180, [R224] ;  /* 0x00000000e0b4783b */ /* 0x000eae0000000200 */
[-C--:B----4-:R-:W-:Y:S01]  /*3de0*/  HMMA.16816.F32.BF16 R4, R184, R188.reuse, R4 ;  /* 0x000000bcb804723c */ /* 0x090fe20000041804 */
[----:B------:R-:W4:Y:S07]  /*3df0*/  LDSM.16.M88.4 R204, [R222+0x4000] ;  /* 0x00400000decc783b */ /* 0x000f2e0000000200 */
[C---:B-1----:R-:W-:Y:S08]  /*3e00*/  HMMA.16816.F32.BF16 R8, R140.reuse, R188, R8 ;  /* 0x000000bc8c08723c */ /* 0x042ff00000041808 */
[-C--:B------:R-:W-:Y:S08]  /*3e10*/  HMMA.16816.F32.BF16 R12, R140, R190.reuse, R12 ;  /* 0x000000be8c0c723c */ /* 0x080ff0000004180c */
[C---:B------:R-:W-:Y:S01]  /*3e20*/  HMMA.16816.F32.BF16 R16, R184.reuse, R190, R16 ;  /* 0x000000beb810723c */ /* 0x040fe20000041810 */
[----:B------:R-:W-:Y:S07]  /*3e30*/  LDSM.16.M88.4 R188, [R221+0x4000] ;  /* 0x00400000ddbc783b */ /* 0x000fee0000000200 */
[-C--:B-----5:R-:W-:Y:S08]  /*3e40*/  HMMA.16816.F32.BF16 R20, R184, R192.reuse, R20 ;  /* 0x000000c0b814723c */ /* 0x0a0ff00000041814 */
[C---:B------:R-:W-:Y:S08]  /*3e50*/  HMMA.16816.F32.BF16 R24, R140.reuse, R192, R24 ;  /* 0x000000c08c18723c */ /* 0x040ff00000041818 */
[-C--:B------:R-:W-:Y:S01]  /*3e60*/  HMMA.16816.F32.BF16 R28, R140, R194.reuse, R28 ;  /* 0x000000c28c1c723c */ /* 0x080fe2000004181c */
[----:B------:R-:W1:Y:S07]  /*3e70*/  LDSM.16.M88.4 R140, [R222+0x6000] ;  /* 0x00600000de8c783b */ /* 0x000e6e0000000200 */
[----:B------:R-:W-:Y:S01]  /*3e80*/  HMMA.16816.F32.BF16 R32, R184, R194, R32 ;  /* 0x000000c2b820723c */ /* 0x000fe20000041820 */
[----:B------:R-:W5:Y:S07]  /*3e90*/  LDSM.16.M88.4 R184, [R220+0x9800] ;  /* 0x00980000dcb8783b */ /* 0x000f6e0000000200 */
[-C--:B--2---:R-:W-:Y:S01]  /*3ea0*/  HMMA.16816.F32.BF16 R4, R196, R200.reuse, R4 ;  /* 0x000000c8c404723c */ /* 0x084fe20000041804 */
[----:B------:R-:W2:Y:S07]  /*3eb0*/  LDSM.16.M88.4 R192, [R219+0x1000] ;  /* 0x00100000dbc0783b */ /* 0x000eae0000000200 */
[C---:B---3--:R-:W-:Y:S08]  /*3ec0*/  HMMA.16816.F32.BF16 R8, R176.reuse, R200, R8 ;  /* 0x000000c8b008723c */ /* 0x048ff00000041808 */
[-C--:B------:R-:W-:Y:S08]  /*3ed0*/  HMMA.16816.F32.BF16 R12, R176, R202.reuse, R12 ;  /* 0x000000cab00c723c */ /* 0x080ff0000004180c */
[C---:B------:R-:W-:Y:S08]  /*3ee0*/  HMMA.16816.F32.BF16 R16, R196.reuse, R202, R16 ;  /* 0x000000cac410723c */ /* 0x040ff00000041810 */
[-C--:B------:R-:W-:Y:S08]  /*3ef0*/  HMMA.16816.F32.BF16 R20, R196, R180.reuse, R20 ;  /* 0x000000b4c414723c */ /* 0x080ff00000041814 */
[C---:B------:R-:W-:Y:S08]  /*3f00*/  HMMA.16816.F32.BF16 R24, R176.reuse, R180, R24 ;  /* 0x000000b4b018723c */ /* 0x040ff00000041818 */
[-C--:B------:R-:W-:Y:S01]  /*3f10*/  HMMA.16816.F32.BF16 R28, R176, R182.reuse, R28 ;  /* 0x000000b6b01c723c */ /* 0x080fe2000004181c */
[----:B------:R-:W3:Y:S07]  /*3f20*/  LDSM.16.M88.4 R176, [R221+0x6000] ;  /* 0x00600000ddb0783b */ /* 0x000eee0000000200 */
[----:B------:R-:W-:Y:S08]  /*3f30*/  HMMA.16816.F32.BF16 R32, R196, R182, R32 ;  /* 0x000000b6c420723c */ /* 0x000ff00000041820 */
[-C--:B----4-:R-:W-:Y:S08]  /*3f40*/  HMMA.16816.F32.BF16 R4, R204, R208.reuse, R4 ;  /* 0x000000d0cc04723c */ /* 0x090ff00000041804 */
[C---:B-1----:R-:W-:Y:S08]  /*3f50*/  HMMA.16816.F32.BF16 R8, R140.reuse, R208, R8 ;  /* 0x000000d08c08723c */ /* 0x042ff00000041808 */
[-C--:B------:R-:W-:Y:S08]  /*3f60*/  HMMA.16816.F32.BF16 R12, R140, R210.reuse, R12 ;  /* 0x000000d28c0c723c */ /* 0x080ff0000004180c */
[C---:B------:R-:W-:Y:S08]  /*3f70*/  HMMA.16816.F32.BF16 R16, R204.reuse, R210, R16 ;  /* 0x000000d2cc10723c */ /* 0x040ff00000041810 */
[-C--:B-----5:R-:W-:Y:S08]  /*3f80*/  HMMA.16816.F32.BF16 R20, R204, R184.reuse, R20 ;  /* 0x000000b8cc14723c */ /* 0x0a0ff00000041814 */
        /* <DEDUP_REMOVED lines=19> */
[----:B------:R-:W3:Y:S10]  /*40c0*/  MUFU.TANH R143, R6 ;  /* 0x00000006008f7308 */ /* 0x000ef40000002400 */
[----:B------:R4:W1:Y:S10]  /*40d0*/  MUFU.TANH R183, R7 ;  /* 0x0000000700b77308 */ /* 0x0008740000002400 */
[----:B------:R5:W1:Y:S10]  /*40e0*/  MUFU.TANH R182, R8 ;  /* 0x0000000800b67308 */ /* 0x000a740000002400 */
[----:B------:R1:W1:Y:S01]  /*40f0*/  MUFU.TANH R185, R9 ;  /* 0x0000000900b97308 */ /* 0x0002620000002400 */
[----:B----4-:R-:W4:Y:S01]  /*4100*/  LDSM.16.M88.4 R4, [R219+0x1800] ;  /* 0x00180000db04783b */ /* 0x010f220000000200 */
[----:B------:R-:W-:Y:S08]  /*4110*/  DEPBAR.LE SB0, 0x0 ;  /* 0x000080000000791a */ /* 0x000ff00000000000 */
[----:B------:R2:W2:Y:S01]  /*4120*/  MUFU.TANH R180, R10 ;  /* 0x0000000a00b47308 */ /* 0x0004a20000002400 */
[----:B------:R-:W-:Y:S01]  /*4130*/  BAR.SYNC.DEFER_BLOCKING 0x0 ;  /* 0x0000000000007b1d */ /* 0x000fe20000010000 */
[----:B-----5:R-:W-:Y:S08]  /*4140*/  FMUL.FTZ R8, R18, c[0x0][0x2ec] ;  /* 0x0000bb0012087a20 */ /* 0x020ff00000410000 */
[----:B------:R5:W3:Y:S01]  /*4150*/  MUFU.TANH R187, R11 ;  /* 0x0000000b00bb7308 */ /* 0x000ae20000002400 */
[----:B-1----:R-:W-:Y:S09]  /*4160*/  FMUL.FTZ R9, R17, c[0x0][0x2ec] ;  /* 0x0000bb0011097a20 */ /* 0x002ff20000410000 */
[----:B------:R1:W1:Y:S01]  /*4170*/  MUFU.TANH R186, R12 ;  /* 0x0000000c00ba7308 */ /* 0x0002620000002400 */
[----:B--2---:R-:W-:Y:S09]  /*4180*/  FMUL.FTZ R10, R16, c[0x0][0x2ec] ;  /* 0x0000bb00100a7a20 */ /* 0x004ff20000410000 */
[----:B------:R2:W2:Y:S01]  /*4190*/  MUFU.TANH R184, R13 ;  /* 0x0000000d00b87308 */ /* 0x0004a20000002400 */
[-C--:B----4-:R-:W-:Y:S05]  /*41a0*/  HMMA.16816.F32.BF16 R20, R188, R4.reuse, R20 ;  /* 0x00000004bc14723c */ /* 0x090fea0000041814 */
[----:B-----5:R-:W-:Y:S04]  /*41b0*/  FMUL.FTZ R11, R19, c[0x0][0x2ec] ;  /* 0x0000bb00130b7a20 */ /* 0x020fe80000410000 */
[----:B------:R-:W4:Y:S01]  /*41c0*/  MUFU.TANH R10, R10 ;  /* 0x0000000a000a7308 */ /* 0x000f220000002400 */
[C---:B------:R-:W-:Y:S04]  /*41d0*/  HMMA.16816.F32.BF16 R24, R176.reuse, R4, R24 ;  /* 0x00000004b018723c */ /* 0x040fe80000041818 */
[----:B-1----:R-:W-:Y:S05]  /*41e0*/  FMUL.FTZ R12, R15, c[0x0][0x2ec] ;  /* 0x0000bb000f0c7a20 */ /* 0x002fea0000410000 */
[----:B------:R-:W1:Y:S01]  /*41f0*/  MUFU.TANH R9, R9 ;  /* 0x0000000900097308 */ /* 0x000e620000002400 */
[-C--:B------:R-:W-:Y:S03]  /*4200*/  HMMA.16816.F32.BF16 R28, R176, R6.reuse, R28 ;  /* 0x00000006b01c723c */ /* 0x080fe6000004181c */
[----:B--2---:R-:W-:Y:S02]  /*4210*/  FMUL.FTZ R13, R14, c[0x0][0x2ec] ;  /* 0x0000bb000e0d7a20 */ /* 0x004fe40000410000 */
[----:B------:R-:W-:Y:S03]  /*4220*/  FMUL.FTZ R20, R20, c[0x0][0x2ec] ;  /* 0x0000bb0014147a20 */ /* 0x000fe60000410000 */
[----:B------:R-:W-:Y:S01]  /*4230*/  HMMA.16816.F32.BF16 R32, R188, R6, R32 ;  /* 0x00000006bc20723c */ /* 0x000fe20000041820 */
[----:B------:R-:W2:Y:S03]  /*4240*/  MUFU.TANH R13, R13 ;  /* 0x0000000d000d7308 */ /* 0x000ea60000002400 */
[----:B------:R-:W-:Y:S02]  /*4250*/  FMUL.FTZ R21, R21, c[0x0][0x2ec] ;  /* 0x0000bb0015157a20 */ /* 0x000fe40000410000 */
[----:B------:R-:W-:Y:S02]  /*4260*/  FMUL.FTZ R22, R22, c[0x0][0x2ec] ;  /* 0x0000bb0016167a20 */ /* 0x000fe40000410000 */
[----:B------:R-:W-:Y:S03]  /*4270*/  FMUL.FTZ R23, R23, c[0x0][0x2ec] ;  /* 0x0000bb0017177a20 */ /* 0x000fe60000410000 */
[----:B------:R-:W1:Y:S01]  /*4280*/  MUFU.TANH R12, R12 ;  /* 0x0000000c000c7308 */ /* 0x000e620000002400 */
[----:B------:R-:W-:Y:S02]  /*4290*/  FMUL.FTZ R24, R24, c[0x0][0x2ec] ;  /* 0x0000bb0018187a20 */ /* 0x000fe40000410000 */
[----:B------:R-:W-:Y:S02]  /*42a0*/  FMUL.FTZ R25, R25, c[0x0][0x2ec] ;  /* 0x0000bb0019197a20 */ /* 0x000fe40000410000 */
[----:B------:R-:W-:Y:S02]  /*42b0*/  FMUL.FTZ R26, R26, c[0x0][0x2ec] ;  /* 0x0000bb001a1a7a20 */ /* 0x000fe40000410000 */
[----:B------:R-:W-:Y:S02]  /*42c0*/  FMUL.FTZ R27, R27, c[0x0][0x2ec] ;  /* 0x0000bb001b1b7a20 */ /* 0x000fe40000410000 */
[----:B------:R-:W-:Y:S01]  /*42d0*/  FMUL.FTZ R28, R28, c[0x0][0x2ec] ;  /* 0x0000bb001c1c7a20 */ /* 0x000fe20000410000 */
        /* <DEDUP_REMOVED lines=8> */
[----:B------:R-:W-:Y:S07]  /*4360*/  FMUL.FTZ R35, R35, c[0x0][0x2ec] ;  /* 0x0000bb0023237a20 */ /* 0x000fee0000410000 */
        /* <DEDUP_REMOVED lines=17> */
.L_x_1290:
        /* <DEDUP_REMOVED lines=58> */
[----:B----4-:R-:W-:Y:S01]  /*4820*/  FMUL.FTZ R16, R133, R156 ;  /* 0x0000009c85107220 */ /* 0x010fe20000410000 */
[----:B------:R-:W-:Y:S01]  /*4830*/  FSEL R137, R137, RZ, P1 ;  /* 0x000000ff89897208 */ /* 0x000fe20000800000 */
[----:B------:R1:W2:Y:S01]  /*4840*/  MUFU.EX2 R132, R0 ;  /* 0x0000000000847308 */ /* 0x0002a20000000800 */
[----:B------:R-:W-:Y:S01]  /*4850*/  FSETP.NEU.FTZ.AND P1, PT, R135, -INF , PT ;  /* 0xff8000008700780b */ /* 0x000fe20003f3d000 */
[----:B------:R-:W-:Y:S02]  /*4860*/  FMUL.FTZ R17, R133, R157 ;  /* 0x0000009d85117220 */ /* 0x000fe40000410000 */
[--C-:B------:R-:W-:Y:S02]  /*4870*/  FFMA.FTZ R4, R142, c[0x0][0x23c], -R137.reuse ;  /* 0x00008f008e047a23 */ /* 0x100fe40000010889 */
[----:B------:R-:W-:Y:S02]  /*4880*/  FMUL.FTZ R142, R3, c[0x0][0x23c] ;  /* 0x00008f00038e7a20 */ /* 0x000fe40000410000 */
[--C-:B------:R-:W-:Y:S02]  /*4890*/  FFMA.FTZ R5, R181, c[0x0][0x23c], -R137.reuse ;  /* 0x00008f00b5057a23 */ /* 0x100fe40000010889 */
[----:B------:R3:W-:Y:S01]  /*48a0*/  MUFU.EX2 R247, R4 ;  /* 0x0000000400f77308 */ /* 0x0007e20000000800 */
[C---:B------:R-:W-:Y:S02]  /*48b0*/  FMUL.FTZ R32, R133.reuse, R172 ;  /* 0x000000ac85207220 */ /* 0x040fe40000410000 */
        /* <DEDUP_REMOVED lines=15> */
[--C-:B---3--:R-:W-:Y:S02]  /*49b0*/  FFMA.FTZ R4, R143, c[0x0][0x23c], -R138.reuse ;  /* 0x00008f008f047a23 */ /* 0x108fe4000001088a */
[----:B------:R-:W-:Y:S02]  /*49c0*/  FFMA.FTZ R143, R192, c[0x0][0x23c], -R137 ;  /* 0x00008f00c08f7a23 */ /* 0x000fe40000010889 */
[C---:B------:R-:W-:Y:S02]  /*49d0*/  FMUL.FTZ R18, R132.reuse, R158 ;  /* 0x0000009e84127220 */ /* 0x040fe40000410000 */
[----:B------:R3:W-:Y:S01]  /*49e0*/  MUFU.EX2 R243, R4 ;  /* 0x0000000400f37308 */ /* 0x0007e20000000800 */
[--C-:B----4-:R-:W-:Y:S02]  /*49f0*/  FFMA.FTZ R5, R11, c[0x0][0x23c], -R138.reuse ;  /* 0x00008f000b057a23 */ /* 0x110fe4000001088a */
[C---:B------:R-:W-:Y:S02]  /*4a00*/  FMUL.FTZ R19, R132.reuse, R159 ;  /* 0x0000009f84137220 */ /* 0x040fe40000410000 */
[C---:B------:R-:W-:Y:S01]  /*4a10*/  FMUL.FTZ R34, R132.reuse, R174 ;  /* 0x000000ae84227220 */ /* 0x040fe20000410000 */
[----:B------:R-:W-:Y:S01]  /*4a20*/  LDSM.16.MT88.4 R156, [R217+0xa000] ;  /* 0x00a00000d99c783b */ /* 0x000fe20000004200 */
[C---:B------:R-:W-:Y:S02]  /*4a30*/  FMUL.FTZ R35, R132.reuse, R175 ;  /* 0x000000af84237220 */ /* 0x040fe40000410000 */
[C---:B------:R-:W-:Y:S01]  /*4a40*/  FMUL.FTZ R38, R132.reuse, R38 ;  /* 0x0000002684267220 */ /* 0x040fe20000410000 */
[----:B------:R4:W-:Y:S01]  /*4a50*/  MUFU.EX2 R233, R143 ;  /* 0x0000008f00e97308 */ /* 0x0009e20000000800 */
[C---:B------:R-:W-:Y:S02]  /*4a60*/  FMUL.FTZ R39, R132.reuse, R39 ;  /* 0x0000002784277220 */ /* 0x040fe40000410000 */
[----:B------:R-:W-:Y:S01]  /*4a70*/  FMUL.FTZ R50, R132, R50 ;  /* 0x0000003284327220 */ /* 0x000fe20000410000 */
[----:B------:R-:W-:Y:S01]  /*4a80*/  LDSM.16.MT88.4 R172, [R215+0xa800] ;  /* 0x00a80000d7ac783b */ /* 0x000fe20000004200 */
[----:B-1----:R-:W-:Y:S02]  /*4a90*/  FADD.FTZ R0, -R3, R139 ;  /* 0x0000008b03007221 */ /* 0x002fe40000010100 */
[----:B------:R-:W-:Y:S02]  /*4aa0*/  FMUL.FTZ R139, R134, c[0x0][0x23c] ;  /* 0x00008f00868b7a20 */ /* 0x000fe40000410000 */
[----:B------:R-:W-:Y:S01]  /*4ab0*/  FMUL.FTZ R0, R0, c[0x0][0x23c] ;  /* 0x00008f0000007a20 */ /* 0x000fe20000410000 */
[----:B------:R1:W-:Y:S01]  /*4ac0*/  MUFU.EX2 R244, R5 ;  /* 0x0000000500f47308 */ /* 0x0003e20000000800 */
[C---:B--2---:R-:W-:Y:S01]  /*4ad0*/  FMUL.FTZ R24, R2.reuse, R164 ;  /* 0x000000a402187220 */ /* 0x044fe20000410000 */
[----:B------:R-:W-:Y:S01]  /*4ae0*/  FSEL R139, R139, RZ, P1 ;  /* 0x000000ff8b8b7208 */ /* 0x000fe20000800000 */
[C---:B------:R-:W-:Y:S01]  /*4af0*/  FMUL.FTZ R25, R2.reuse, R165 ;  /* 0x000000a502197220 */ /* 0x040fe20000410000 */
[----:B------:R-:W-:Y:S01]  /*4b00*/  FSETP.NEU.FTZ.AND P1, PT, R3, -INF , PT ;  /* 0xff8000000300780b */ /* 0x000fe20003f3d000 */
[--C-:B---3--:R-:W-:Y:S02]  /*4b10*/  FFMA.FTZ R4, R183, c[0x0][0x23c], -R138.reuse ;  /* 0x00008f00b7047a23 */ /* 0x108fe4000001088a */
[----:B------:R-:W-:Y:S01]  /*4b20*/  FMUL.FTZ R28, R2, R168 ;  /* 0x000000a8021c7220 */ /* 0x000fe20000410000 */
[----:B------:R-:W-:Y:S01]  /*4b30*/  FSEL R142, R142, RZ, P1 ;  /* 0x000000ff8e8e7208 */ /* 0x000fe20000800000 */
[C---:B------:R-:W-:Y:S01]  /*4b40*/  FMUL.FTZ R29, R2.reuse, R169 ;  /* 0x000000a9021d7220 */ /* 0x040fe20000410000 */
[----:B------:R-:W2:Y:S01]  /*4b50*/  MUFU.EX2 R245, R4 ;  /* 0x0000000400f57308 */ /* 0x000ea20000000800 */
[C---:B------:R-:W-:Y:S02]  /*4b60*/  FMUL.FTZ R40, R2.reuse, R40 ;  /* 0x0000002802287220 */ /* 0x040fe40000410000 */
[C---:B------:R-:W-:Y:S02]  /*4b70*/  FMUL.FTZ R41, R2.reuse, R41 ;  /* 0x0000002902297220 */ /* 0x040fe40000410000 */
[--C-:B----4-:R-:W-:Y:S02]  /*4b80*/  FFMA.FTZ R143, R193, c[0x0][0x23c], -R137.reuse ;  /* 0x00008f00c18f7a23 */ /* 0x110fe40000010889 */
[C---:B------:R-:W-:Y:S02]  /*4b90*/  FMUL.FTZ R44, R2.reuse, R44 ;  /* 0x0000002c022c7220 */ /* 0x040fe40000410000 */
[----:B------:R-:W-:Y:S01]  /*4ba0*/  FMUL.FTZ R45, R2, R45 ;  /* 0x0000002d022d7220 */ /* 0x000fe20000410000 */
[----:B------:R-:W3:Y:S01]  /*4bb0*/  MUFU.EX2 R0, R0 ;  /* 0x0000000000007308 */ /* 0x000ee20000000800 */
[C---:B------:R-:W-:Y:S02]  /*4bc0*/  FMUL.FTZ R51, R132.reuse, R51 ;  /* 0x0000003384337220 */ /* 0x040fe40000410000 */
[C---:B------:R-:W-:Y:S02]  /*4bd0*/  FMUL.FTZ R53, R133.reuse, R53 ;  /* 0x0000003585357220 */ /* 0x040fe40000410000 */
[----:B-1----:R-:W-:Y:S02]  /*4be0*/  FMUL.FTZ R5, R133, R149 ;  /* 0x0000009585057220 */ /* 0x002fe40000410000 */
[C---:B------:R-:W-:Y:S02]  /*4bf0*/  FMUL.FTZ R54, R132.reuse, R54 ;  /* 0x0000003684367220 */ /* 0x040fe40000410000 */
[----:B------:R-:W-:Y:S01]  /*4c00*/  FMUL.FTZ R55, R132, R55 ;  /* 0x0000003784377220 */ /* 0x000fe20000410000 */
[----:B------:R1:W-:Y:S01]  /*4c10*/  MUFU.EX2 R232, R143 ;  /* 0x0000008f00e87308 */ /* 0x0003e20000000800 */
[C---:B------:R-:W-:Y:S02]  /*4c20*/  FMUL.FTZ R56, R2.reuse, R56 ;  /* 0x0000003802387220 */ /* 0x040fe40000410000 */
[----:B------:R-:W-:Y:S01]  /*4c30*/  FMUL.FTZ R57, R2, R57 ;  /* 0x0000003902397220 */ /* 0x000fe20000410000 */
[----:B--2---:R-:W-:Y:S01]  /*4c40*/  F2FP.BF16.PACK_AB R149, R245, R243 ;  /* 0x000000f3f595723e */ /* 0x004fe200000010ff */
[--C-:B------:R-:W-:Y:S02]  /*4c50*/  FFMA.FTZ R4, R10, c[0x0][0x23c], -R137.reuse ;  /* 0x00008f000a047a23 */ /* 0x100fe40000010889 */
[C---:B------:R-:W-:Y:S02]  /*4c60*/  FMUL.FTZ R60, R2.reuse, R60 ;  /* 0x0000003c023c7220 */ /* 0x040fe40000410000 */
[----:B------:R-:W-:Y:S01]  /*4c70*/  FMUL.FTZ R61, R2, R61 ;  /* 0x0000003d023d7220 */ /* 0x000fe20000410000 */
[----:B------:R2:W-:Y:S01]  /*4c80*/  MUFU.EX2 R246, R4 ;  /* 0x0000000400f67308 */ /* 0x0005e20000000800 */
[C---:B------:R-:W-:Y:S02]  /*4c90*/  FMUL.FTZ R64, R133.reuse, R64 ;  /* 0x0000004085407220 */ /* 0x040fe40000410000 */
[----:B------:R-:W-:Y:S02]  /*4ca0*/  FMUL.FTZ R65, R133, R65 ;  /* 0x0000004185417220 */ /* 0x000fe40000410000 */
[C---:B---3--:R-:W-:Y:S02]  /*4cb0*/  FMUL.FTZ R10, R0.reuse, R146 ;  /* 0x00000092000a7220 */ /* 0x048fe40000410000 */
[C---:B------:R-:W-:Y:S02]  /*4cc0*/  FMUL.FTZ R11, R0.reuse, R147 ;  /* 0x00000093000b7220 */ /* 0x040fe40000410000 */
[C---:B------:R-:W-:Y:S02]  /*4cd0*/  FMUL.FTZ R14, R0.reuse, R154 ;  /* 0x0000009a000e7220 */ /* 0x040fe40000410000 */
[C---:B------:R-:W-:Y:S02]  /*4ce0*/  FMUL.FTZ R15, R0.reuse, R155 ;  /* 0x0000009b000f7220 */ /* 0x040fe40000410000 */
[----:B------:R-:W-:Y:S02]  /*4cf0*/  FMUL.FTZ R26, R0, R166 ;  /* 0x000000a6001a7220 */ /* 0x000fe40000410000 */
[--C-:B-1----:R-:W-:Y:S02]  /*4d00*/  FFMA.FTZ R143, R194, c[0x0][0x23c], -R138.reuse ;  /* 0x00008f00c28f7a23 */ /* 0x102fe4000001088a */
[C---:B------:R-:W-:Y:S02]  /*4d10*/  FMUL.FTZ R27, R0.reuse, R167 ;  /* 0x000000a7001b7220 */ /* 0x040fe40000410000 */
[----:B------:R1:W-:Y:S01]  /*4d20*/  MUFU.EX2 R231, R143 ;  /* 0x0000008f00e77308 */ /* 0x0003e20000000800 */
[C---:B------:R-:W-:Y:S02]  /*4d30*/  FMUL.FTZ R30, R0.reuse, R170 ;  /* 0x000000aa001e7220 */ /* 0x040fe40000410000 */
[----:B------:R-:W-:Y:S02]  /*4d40*/  FMUL.FTZ R31, R0, R171 ;  /* 0x000000ab001f7220 */ /* 0x000fe40000410000 */
[----:B--2---:R-:W-:Y:S02]  /*4d50*/  FFMA.FTZ R4, R9, c[0x0][0x23c], -R137 ;  /* 0x00008f0009047a23 */ /* 0x004fe40000010889 */
[----:B------:R-:W-:Y:S02]  /*4d60*/  FFMA.FTZ R9, R184, c[0x0][0x23c], -R139 ;  /* 0x00008f00b8097a23 */ /* 0x000fe4000001088b */
[C---:B------:R-:W-:Y:S01]  /*4d70*/  FMUL.FTZ R42, R0.reuse, R42 ;  /* 0x0000002a002a7220 */ /* 0x040fe20000410000 */
[----:B------:R-:W2:Y:S01]  /*4d80*/  MUFU.EX2 R248, R4 ;  /* 0x0000000400f87308 */ /* 0x000ea20000000800 */
        /* <DEDUP_REMOVED lines=8> */
[--C-:B-1----:R-:W-:Y:S02]  /*4e10*/  FFMA.FTZ R143, R195, c[0x0][0x23c], -R138.reuse ;  /* 0x00008f00c38f7a23 */ /* 0x102fe4000001088a */
[----:B------:R-:W-:Y:S01]  /*4e20*/  LDSM.16.MT88.4 R192, [R215+0xb800] ;  /* 0x00b80000d7c0783b */ /* 0x000fe20000004200 */
[C---:B------:R-:W-:Y:S02]  /*4e30*/  FMUL.FTZ R66, R132.reuse, R66 ;  /* 0x0000004284427220 */ /* 0x040fe40000410000 */
[----:B------:R1:W-:Y:S01]  /*4e40*/  MUFU.EX2 R230, R143 ;  /* 0x0000008f00e67308 */ /* 0x0003e20000000800 */
[----:B------:R-:W-:Y:S02]  /*4e50*/  FMUL.FTZ R67, R132, R67 ;  /* 0x0000004384437220 */ /* 0x000fe40000410000 */
[C---:B------:R-:W-:Y:S01]  /*4e60*/  FMUL.FTZ R68, R133.reuse, R68 ;  /* 0x0000004485447220 */ /* 0x040fe20000410000 */
[----:B--2---:R-:W-:Y:S01]  /*4e70*/  F2FP.BF16.PACK_AB R150, R248, R246 ;  /* 0x000000f6f896723e */ /* 0x004fe200000010ff */
[--C-:B------:R-:W-:Y:S02]  /*4e80*/  FFMA.FTZ R4, R8, c[0x0][0x23c], -R138.reuse ;  /* 0x00008f0008047a23 */ /* 0x100fe4000001088a */
[----:B------:R-:W-:Y:S02]  /*4e90*/  FMUL.FTZ R8, R2, R144 ;  /* 0x0000009002087220 */ /* 0x000fe40000410000 */
[----:B------:R-:W-:Y:S01]  /*4ea0*/  FMUL.FTZ R69, R133, R69 ;  /* 0x0000004585457220 */ /* 0x000fe20000410000 */
[----:B------:R-:W2:Y:S01]  /*4eb0*/  MUFU.EX2 R242, R4 ;  /* 0x0000000400f27308 */ /* 0x000ea20000000800 */
[C---:B------:R-:W-:Y:S02]  /*4ec0*/  FMUL.FTZ R70, R132.reuse, R70 ;  /* 0x0000004684467220 */ /* 0x040fe40000410000 */
[----:B------:R-:W-:Y:S02]  /*4ed0*/  FMUL.FTZ R71, R132, R71 ;  /* 0x0000004784477220 */ /* 0x000fe40000410000 */
[C---:B---3--:R-:W-:Y:S02]  /*4ee0*/  FMUL.FTZ R9, R2.reuse, R145 ;  /* 0x0000009102097220 */ /* 0x048fe40000410000 */
[C---:B------:R-:W-:Y:S02]  /*4ef0*/  FMUL.FTZ R72, R2.reuse, R72 ;  /* 0x0000004802487220 */ /* 0x040fe40000410000 */
[----:B------:R-:W-:Y:S02]  /*4f00*/  FMUL.FTZ R73, R2, R73 ;  /* 0x0000004902497220 */ /* 0x000fe40000410000 */
[C---:B------:R-:W-:Y:S02]  /*4f10*/  FMUL.FTZ R74, R0.reuse, R74 ;  /* 0x0000004a004a7220 */ /* 0x040fe40000410000 */
[----:B------:R-:W-:Y:S02]  /*4f20*/  FMUL.FTZ R75, R0, R75 ;  /* 0x0000004b004b7220 */ /* 0x000fe40000410000 */
[--C-:B-1----:R-:W-:Y:S02]  /*4f30*/  FFMA.FTZ R143, R188, c[0x0][0x23c], -R137.reuse ;  /* 0x00008f00bc8f7a23 */ /* 0x102fe40000010889 */
[----:B------:R-:W-:Y:S02]  /*4f40*/  FFMA.FTZ R137, R189, c[0x0][0x23c], -R137 ;  /* 0x00008f00bd897a23 */ /* 0x000fe40000010889 */
[C---:B------:R-:W-:Y:S01]  /*4f50*/  FMUL.FTZ R76, R2.reuse, R76 ;  /* 0x0000004c024c7220 */ /* 0x040fe20000410000 */
[----:B------:R-:W-:Y:S01]  /*4f60*/  MUFU.EX2 R229, R143 ;  /* 0x0000008f00e57308 */ /* 0x000fe20000000800 */
[----:B------:R-:W-:Y:S02]  /*4f70*/  FMUL.FTZ R77, R2, R77 ;  /* 0x0000004d024d7220 */ /* 0x000fe40000410000 */
[----:B------:R-:W-:Y:S01]  /*4f80*/  FMUL.FTZ R78, R0, R78 ;  /* 0x0000004e004e7220 */ /* 0x000fe20000410000 */
[----:B--2---:R-:W-:Y:S01]  /*4f90*/  F2FP.BF16.PACK_AB R151, R244, R242 ;  /* 0x000000f2f497723e */ /* 0x004fe200000010ff */
[--C-:B------:R-:W-:Y:S02]  /*4fa0*/  FFMA.FTZ R4, R182, c[0x0][0x23c], -R139.reuse ;  /* 0x00008f00b6047a23 */ /* 0x100fe4000001088b */
        /* <DEDUP_REMOVED lines=11> */
[C---:B------:R-:W-:Y:S02]  /*5060*/  FMUL.FTZ R88, R2.reuse, R88 ;  /* 0x0000005802587220 */ /* 0x040fe40000410000 */
[----:B------:R-:W-:Y:S02]  /*5070*/  FMUL.FTZ R89, R2, R89 ;  /* 0x0000005902597220 */ /* 0x000fe40000410000 */
[C---:B------:R-:W-:Y:S02]  /*5080*/  FMUL.FTZ R90, R0.reuse, R90 ;  /* 0x0000005a005a7220 */ /* 0x040fe40000410000 */
[----:B------:R-:W-:Y:S02]  /*5090*/  FMUL.FTZ R91, R0, R91 ;  /* 0x0000005b005b7220 */ /* 0x000fe40000410000 */
[C---:B------:R-:W-:Y:S02]  /*50a0*/  FMUL.FTZ R92, R2.reuse, R92 ;  /* 0x0000005c025c7220 */ /* 0x040fe40000410000 */
[--C-:B-1----:R-:W-:Y:S02]  /*50b0*/  FFMA.FTZ R4, R185, c[0x0][0x23c], -R139.reuse ;  /* 0x00008f00b9047a23 */ /* 0x102fe4000001088b */
[----:B------:R-:W-:Y:S02]  /*50c0*/  FMUL.FTZ R93, R2, R93 ;  /* 0x0000005d025d7220 */ /* 0x000fe40000410000 */
[----:B------:R-:W1:Y:S01]  /*50d0*/  MUFU.EX2 R241, R4 ;  /* 0x0000000400f17308 */ /* 0x000e620000000800 */
[C---:B------:R-:W-:Y:S02]  /*50e0*/  FMUL.FTZ R94, R0.reuse, R94 ;  /* 0x0000005e005e7220 */ /* 0x040fe40000410000 */
[----:B------:R-:W-:Y:S02]  /*50f0*/  FMUL.FTZ R95, R0, R95 ;  /* 0x0000005f005f7220 */ /* 0x000fe40000410000 */
[--C-:B--2---:R-:W-:Y:S02]  /*5100*/  FFMA.FTZ R137, R190, c[0x0][0x23c], -R138.reuse ;  /* 0x00008f00be897a23 */ /* 0x104fe4000001088a */
[----:B------:R-:W-:Y:S02]  /*5110*/  FFMA.FTZ R138, R191, c[0x0][0x23c], -R138 ;  /* 0x00008f00bf8a7a23 */ /* 0x000fe4000001088a */
[----:B------:R-:W-:Y:S01]  /*5120*/  LDSM.16.MT88.4 R188, [R213+0xb800] ;  /* 0x00b80000d5bc783b */ /* 0x000fe20000004200 */
[----:B------:R2:W-:Y:S01]  /*5130*/  MUFU.EX2 R210, R137 ;  /* 0x0000008900d27308 */ /* 0x0005e20000000800 */
[C---:B------:R-:W-:Y:S02]  /*5140*/  FMUL.FTZ R96, R133.reuse, R96 ;  /* 0x0000006085607220 */ /* 0x040fe40000410000 */
[C---:B------:R-:W-:Y:S02]  /*5150*/  FMUL.FTZ R97, R133.reuse, R97 ;  /* 0x0000006185617220 */ /* 0x040fe40000410000 */
[C---:B------:R-:W-:Y:S02]  /*5160*/  FMUL.FTZ R98, R132.reuse, R98 ;  /* 0x0000006284627220 */ /* 0x040fe40000410000 */
[C---:B------:R-:W-:Y:S02]  /*5170*/  FMUL.FTZ R99, R132.reuse, R99 ;  /* 0x0000006384637220 */ /* 0x040fe40000410000 */
[C---:B------:R-:W-:Y:S01]  /*5180*/  FMUL.FTZ R100, R133.reuse, R100 ;  /* 0x0000006485647220 */ /* 0x040fe20000410000 */
[----:B------:R-:W3:Y:S01]  /*5190*/  MUFU.EX2 R209, R138 ;  /* 0x0000008a00d17308 */ /* 0x000ee20000000800 */
[----:B------:R-:W-:Y:S02]  /*51a0*/  FMUL.FTZ R101, R133, R101 ;  /* 0x0000006585657220 */ /* 0x000fe40000410000 */
[----:B------:R-:W-:Y:S01]  /*51b0*/  FMUL.FTZ R102, R132, R102 ;  /* 0x0000006684667220 */ /* 0x000fe20000410000 */
[----:B-1----:R-:W-:Y:S01]  /*51c0*/  F2FP.BF16.PACK_AB R144, R241, R239 ;  /* 0x000000eff190723e */ /* 0x002fe200000010ff */
[--C-:B------:R-:W-:Y:S02]  /*51d0*/  FFMA.FTZ R4, R180, c[0x0][0x23c], -R142.reuse ;  /* 0x00008f00b4047a23 */ /* 0x100fe4000001088e */
[----:B------:R-:W-:Y:S01]  /*51e0*/  LDSM.16.MT88.4 R180, [R218+0xa800] ;  /* 0x00a80000dab4783b */ /* 0x000fe20000004200 */
[----:B------:R-:W-:Y:S02]  /*51f0*/  FMUL.FTZ R103, R132, R103 ;  /* 0x0000006784677220 */ /* 0x000fe40000410000 */
[----:B------:R1:W-:Y:S01]  /*5200*/  MUFU.EX2 R235, R4 ;  /* 0x0000000400eb7308 */ /* 0x0003e20000000800 */
[C---:B------:R-:W-:Y:S02]  /*5210*/  FMUL.FTZ R112, R133.reuse, R112 ;  /* 0x0000007085707220 */ /* 0x040fe40000410000 */
[C---:B------:R-:W-:Y:S02]  /*5220*/  FMUL.FTZ R113, R133.reuse, R113 ;  /* 0x0000007185717220 */ /* 0x040fe40000410000 */
[--C-:B--2---:R-:W-:Y:S02]  /*5230*/  FFMA.FTZ R137, R196, c[0x0][0x23c], -R139.reuse ;  /* 0x00008f00c4897a23 */ /* 0x104fe4000001088b */
[C---:B------:R-:W-:Y:S02]  /*5240*/  FMUL.FTZ R114, R132.reuse, R114 ;  /* 0x0000007284727220 */ /* 0x040fe40000410000 */
[C---:B------:R-:W-:Y:S01]  /*5250*/  FMUL.FTZ R115, R132.reuse, R115 ;  /* 0x0000007384737220 */ /* 0x040fe20000410000 */
[----:B------:R2:W-:Y:S01]  /*5260*/  MUFU.EX2 R208, R137 ;  /* 0x0000008900d07308 */ /* 0x0005e20000000800 */
[C---:B------:R-:W-:Y:S02]  /*5270*/  FMUL.FTZ R116, R133.reuse, R116 ;  /* 0x0000007485747220 */ /* 0x040fe40000410000 */
[----:B------:R-:W-:Y:S01]  /*5280*/  FMUL.FTZ R117, R133, R117 ;  /* 0x0000007585757220 */ /* 0x000fe20000410000 */
[----:B---3--:R-:W-:Y:S01]  /*5290*/  F2FP.BF16.PACK_AB R143, R209, R210 ;  /* 0x000000d2d18f723e */ /* 0x008fe200000010ff */
[C---:B------:R-:W-:Y:S02]  /*52a0*/  FMUL.FTZ R118, R132.reuse, R118 ;  /* 0x0000007684767220 */ /* 0x040fe40000410000 */
[----:B------:R-:W-:Y:S02]  /*52b0*/  FMUL.FTZ R119, R132, R119 ;  /* 0x0000007784777220 */ /* 0x000fe40000410000 */
[--C-:B------:R-:W-:Y:S02]  /*52c0*/  FFMA.FTZ R140, R140, c[0x0][0x23c], -R142.reuse ;  /* 0x00008f008c8c7a23 */ /* 0x100fe4000001088e */
[----:B------:R-:W-:Y:S02]  /*52d0*/  FMUL.FTZ R128, R133, R128 ;  /* 0x0000008085807220 */ /* 0x000fe40000410000 */
[----:B------:R3:W-:Y:S01]  /*52e0*/  MUFU.EX2 R138, R140 ;  /* 0x0000008c008a7308 */ /* 0x0007e20000000800 */
[--C-:B-1----:R-:W-:Y:S02]  /*52f0*/  FFMA.FTZ R4, R187, c[0x0][0x23c], -R142.reuse ;  /* 0x00008f00bb047a23 */ /* 0x102fe4000001088e */
[----:B------:R-:W-:Y:S02]  /*5300*/  FMUL.FTZ R129, R133, R129 ;  /* 0x0000008185817220 */ /* 0x000fe40000410000 */
[C---:B------:R-:W-:Y:S02]  /*5310*/  FMUL.FTZ R130, R132.reuse, R130 ;  /* 0x0000008284827220 */ /* 0x040fe40000410000 */
[----:B------:R-:W-:Y:S02]  /*5320*/  FMUL.FTZ R131, R132, R131 ;  /* 0x0000008384837220 */ /* 0x000fe40000410000 */
[C---:B------:R-:W-:Y:S01]  /*5330*/  FMUL.FTZ R108, R2.reuse, R108 ;  /* 0x0000006c026c7220 */ /* 0x040fe20000410000 */
[----:B------:R-:W1:Y:S01]  /*5340*/  MUFU.EX2 R237, R4 ;  /* 0x0000000400ed7308 */ /* 0x000e620000000800 */
[--C-:B--2---:R-:W-:Y:S02]  /*5350*/  FFMA.FTZ R137, R197, c[0x0][0x23c], -R139.reuse ;  /* 0x00008f00c5897a23 */ /* 0x104fe4000001088b */
[----:B------:R-:W-:Y:S02]  /*5360*/  FMUL.FTZ R109, R2, R109 ;  /* 0x0000006d026d7220 */ /* 0x000fe40000410000 */
[C---:B------:R-:W-:Y:S02]  /*5370*/  FMUL.FTZ R110, R0.reuse, R110 ;  /* 0x0000006e006e7220 */ /* 0x040fe40000410000 */
[----:B------:R-:W-:Y:S02]  /*5380*/  FMUL.FTZ R111, R0, R111 ;  /* 0x0000006f006f7220 */ /* 0x000fe40000410000 */
[C---:B------:R-:W-:Y:S01]  /*5390*/  FMUL.FTZ R124, R2.reuse, R124 ;  /* 0x0000007c027c7220 */ /* 0x040fe20000410000 */
[----:B------:R2:W-:Y:S01]  /*53a0*/  MUFU.EX2 R207, R137 ;  /* 0x0000008900cf7308 */ /* 0x0005e20000000800 */
[----:B------:R-:W-:Y:S02]  /*53b0*/  FMUL.FTZ R125, R2, R125 ;  /* 0x0000007d027d7220 */ /* 0x000fe40000410000 */
[----:B------:R-:W-:Y:S01]  /*53c0*/  FMUL.FTZ R126, R0, R126 ;  /* 0x0000007e007e7220 */ /* 0x000fe20000410000 */
[----:B---3--:R-:W-:Y:S01]  /*53d0*/  F2FP.BF16.PACK_AB R140, R232, R233 ;  /* 0x000000e9e88c723e */ /* 0x008fe200000010ff */
[----:B------:R-:W-:Y:S02]  /*53e0*/  FMUL.FTZ R127, R0, R127 ;  /* 0x0000007f007f7220 */ /* 0x000fe40000410000 */
[C---:B------:R-:W-:Y:S02]  /*53f0*/  FMUL.FTZ R104, R2.reuse, R104 ;  /* 0x0000006802687220 */ /* 0x040fe40000410000 */
[----:B------:R-:W-:Y:S02]  /*5400*/  FMUL.FTZ R105, R2, R105 ;  /* 0x0000006902697220 */ /* 0x000fe40000410000 */
[C---:B------:R-:W-:Y:S02]  /*5410*/  FMUL.FTZ R106, R0.reuse, R106 ;  /* 0x0000006a006a7220 */ /* 0x040fe40000410000 */
[----:B------:R-:W-:Y:S01]  /*5420*/  FMUL.FTZ R107, R0, R107 ;  /* 0x0000006b006b7220 */ /* 0x000fe20000410000 */
[C---:B-1----:R-:W-:Y:S01]  /*5430*/  F2FP.BF16.PACK_AB R145, R237.reuse, R235 ;  /* 0x000000ebed91723e */ /* 0x042fe200000010ff */
[----:B------:R-:W-:Y:S02]  /*5440*/  FFMA.FTZ R4, R186, c[0x0][0x23c], -R139 ;  /* 0x00008f00ba047a23 */ /* 0x000fe4000001088b */
[----:B------:R-:W-:Y:S01]  /*5450*/  LDSM.16.MT88.4 R184, [R217+0xa800] ;  /* 0x00a80000d9b8783b */ /* 0x000fe20000004200 */
[C---:B------:R-:W-:Y:S01]  /*5460*/  FMUL.FTZ R120, R2.reuse, R120 ;  /* 0x0000007802787220 */ /* 0x040fe20000410000 */
[----:B------:R1:W3:Y:S01]  /*5470*/  MUFU.EX2 R238, R4 ;  /* 0x0000000400ee7308 */ /* 0x0002e20000000800 */
[----:B------:R-:W-:Y:S02]  /*5480*/  FMUL.FTZ R121, R2, R121 ;  /* 0x0000007902797220 */ /* 0x000fe40000410000 */
[----:B------:R-:W-:Y:S02]  /*5490*/  FMUL.FTZ R122, R0, R122 ;  /* 0x0000007a007a7220 */ /* 0x000fe40000410000 */
[----:B--2---:R-:W-:Y:S02]  /*54a0*/  FFMA.FTZ R137, R198, c[0x0][0x23c], -R142 ;  /* 0x00008f00c6897a23 */ /* 0x004fe4000001088e */
[C---:B------:R-:W-:Y:S02]  /*54b0*/  FMUL.FTZ R123, R0.reuse, R123 ;  /* 0x0000007b007b7220 */ /* 0x040fe40000410000 */
[----:B------:R-:W-:Y:S01]  /*54c0*/  FFMA.FTZ R0, R0, R250, R235 ;  /* 0x000000fa00007223 */ /* 0x000fe200000100eb */
[----:B------:R2:W-:Y:S03]  /*54d0*/  MUFU.EX2 R206, R137 ;  /* 0x0000008900ce7308 */ /* 0x0005e60000000800 */
[----:B------:R-:W-:Y:S02]  /*54e0*/  FADD.FTZ R0, R237, R0 ;  /* 0x00000000ed007221 */ /* 0x000fe40000010000 */
[--C-:B-1----:R-:W-:Y:S01]  /*54f0*/  FFMA.FTZ R4, R13, c[0x0][0x23c], -R142.reuse ;  /* 0x00008f000d047a23 */ /* 0x102fe2000001088e */
[----:B---3--:R-:W-:Y:S01]  /*5500*/  F2FP.BF16.PACK_AB R146, R240, R238 ;  /* 0x000000eef092723e */ /* 0x008fe200000010ff */
[----:B------:R-:W-:Y:S03]  /*5510*/  FMUL.FTZ R13, R2, R153 ;  /* 0x00000099020d7220 */ /* 0x000fe60000410000 */
[----:B------:R1:W3:Y:S01]  /*5520*/  MUFU.EX2 R234, R4 ;  /* 0x0000000400ea7308 */ /* 0x0002e20000000800 */
[--C-:B--2---:R-:W-:Y:S02]  /*5530*/  FFMA.FTZ R137, R199, c[0x0][0x23c], -R142.reuse ;  /* 0x00008f00c7897a23 */ /* 0x104fe4000001088e */
[----:B------:R-:W-:Y:S07]  /*5540*/  LDSM.16.MT88.4 R196, [R218+0xb800] ;  /* 0x00b80000dac4783b */ /* 0x000fee0000004200 */
[----:B------:R2:W-:Y:S01]  /*5550*/  MUFU.EX2 R205, R137 ;  /* 0x0000008900cd7308 */ /* 0x0005e20000000800 */
[--C-:B-1----:R-:W-:Y:S02]  /*5560*/  FFMA.FTZ R4, R12, c[0x0][0x23c], -R142.reuse ;  /* 0x00008f000c047a23 */ /* 0x102fe4000001088e */
[----:B------:R-:W-:Y:S07]  /*5570*/  FMUL.FTZ R12, R2, R152 ;  /* 0x00000098020c7220 */ /* 0x000fee0000410000 */
[----:B------:R1:W4:Y:S01]  /*5580*/  MUFU.EX2 R236, R4 ;  /* 0x0000000400ec7308 */ /* 0x0003220000000800 */
[----:B------:R-:W5:Y:S01]  /*5590*/  LDSM.16.MT88.4 R152, [R218+0xa000] ;  /* 0x00a00000da98783b */ /* 0x000f620000004200 */
[----:B------:R-:W-:Y:S01]  /*55a0*/  FFMA.FTZ R142, R141, c[0x0][0x23c], -R142 ;  /* 0x00008f008d8e7a23 */ /* 0x000fe2000001088e */
[----:B------:R-:W-:Y:S01]  /*55b0*/  F2FP.BF16.PACK_AB R141, R230, R231 ;  /* 0x000000e7e68d723e */ /* 0x000fe200000010ff */
[----:B---3--:R-:W-:Y:S02]  /*55c0*/  FADD.FTZ R0, R234, R0 ;  /* 0x00000000ea007221 */ /* 0x008fe40000010000 */
[--C-:B--2---:R-:W-:Y:S02]  /*55d0*/  FFMA.FTZ R137, R200, c[0x0][0x23c], -R139.reuse ;  /* 0x00008f00c8897a23 */ /* 0x104fe4000001088b */
[----:B------:R-:W-:Y:S02]  /*55e0*/  FFMA.FTZ R139, R201, c[0x0][0x23c], -R139 ;  /* 0x00008f00c98b7a23 */ /* 0x000fe4000001088b */
[----:B------:R-:W-:Y:S01]  /*55f0*/  LDSM.16.MT88.4 R200, [R217+0xb800] ;  /* 0x00b80000d9c8783b */ /* 0x000fe20000004200 */
[----:B------:R-:W-:Y:S01]  /*5600*/  MUFU.EX2 R204, R137 ;  /* 0x0000008900cc7308 */ /* 0x000fe20000000800 */
[----:B------:R-:W-:Y:S09]  /*5610*/  FFMA.FTZ R2, R2, R251, R239 ;  /* 0x000000fb02027223 */ /* 0x000ff200000100ef */
[----:B------:R2:W-:Y:S01]  /*5620*/  MUFU.EX2 R137, R142 ;  /* 0x0000008e00897308 */ /* 0x0005e20000000800 */
[----:B-1----:R-:W-:Y:S01]  /*5630*/  FMUL.FTZ R4, R133, R148 ;  /* 0x0000009485047220 */ /* 0x002fe20000410000 */
[----:B------:R-:W-:Y:S01]  /*5640*/  F2FP.BF16.PACK_AB R148, R249, R247 ;  /* 0x000000f7f994723e */ /* 0x000fe200000010ff */
[C---:B----4-:R-:W-:Y:S01]  /*5650*/  FADD.FTZ R0, R236.reuse, R0 ;  /* 0x00000000ec007221 */ /* 0x050fe20000010000 */
[----:B------:R-:W-:Y:S06]  /*5660*/  F2FP.BF16.PACK_AB R147, R236, R234 ;  /* 0x000000eaec93723e */ /* 0x000fec00000010ff */
[----:B------:R-:W1:Y:S01]  /*5670*/  MUFU.EX2 R139, R139 ;  /* 0x0000008b008b7308 */ /* 0x000e620000000800 */
[-C--:B------:R-:W-:Y:S08]  /*5680*/  HMMA.16816.F32.BF16 R4, R148, R20.reuse, R4 ;  /* 0x000000149404723c */ /* 0x080ff00000041804 */
[C---:B------:R-:W-:Y:S04]  /*5690*/  HMMA.16816.F32.BF16 R8, R144.reuse, R20, R8 ;  /* 0x000000149008723c */ /* 0x040fe80000041808 */
[----:B--2---:R-:W-:Y:S03]  /*56a0*/  F2FP.BF16.PACK_AB R142, R211, R229 ;  /* 0x000000e5d38e723e */ /* 0x004fe600000010ff */
[C---:B------:R-:W-:Y:S01]  /*56b0*/  FMUL.FTZ R20, R133.reuse, R160 ;  /* 0x000000a085147220 */ /* 0x040fe20000410000 */
[-C--:B------:R-:W-:Y:S04]  /*56c0*/  HMMA.16816.F32.BF16 R12, R144, R22.reuse, R12 ;  /* 0x00000016900c723c */ /* 0x080fe8000004180c */
[----:B------:R-:W-:Y:S04]  /*56d0*/  FMUL.FTZ R21, R133, R161 ;  /* 0x000000a185157220 */ /* 0x000fe80000410000 */
[C---:B------:R-:W-:Y:S07]  /*56e0*/  HMMA.16816.F32.BF16 R16, R148.reuse, R22, R16 ;  /* 0x000000169410723c */ /* 0x040fee0000041810 */
[C---:B------:R-:W-:Y:S02]  /*56f0*/  FMUL.FTZ R22, R132.reuse, R162 ;  /* 0x000000a284167220 */ /* 0x040fe40000410000 */
[C---:B------:R-:W-:Y:S02]  /*5700*/  FMUL.FTZ R23, R132.reuse, R163 ;  /* 0x000000a384177220 */ /* 0x040fe40000410000 */
[----:B------:R-:W-:Y:S01]  /*5710*/  LDSM.16.MT88.4 R160, [R213+0xa800] ;  /* 0x00a80000d5a0783b */ /* 0x000fe20000004200 */
[----:B------:R-:W-:Y:S04]  /*5720*/  FFMA.FTZ R132, R132, R252, R243 ;  /* 0x000000fc84847223 */ /* 0x000fe800000100f3 */
[-C--:B------:R-:W-:Y:S08]  /*5730*/  HMMA.16816.F32.BF16 R20, R148, R176.reuse, R20 ;  /* 0x000000b09414723c */ /* 0x080ff00000041814 */
[C---:B------:R-:W-:Y:S07]  /*5740*/  HMMA.16816.F32.BF16 R24, R144.reuse, R176, R24 ;  /* 0x000000b09018723c */ /* 0x040fee0000041818 */
[----:B------:R-:W-:Y:S01]  /*5750*/  F2FP.BF16.PACK_AB R176, R207, R208 ;  /* 0x000000d0cfb0723e */ /* 0x000fe200000010ff */
[-C--:B------:R-:W-:Y:S04]  /*5760*/  HMMA.16816.F32.BF16 R28, R144, R178.reuse, R28 ;  /* 0x000000b2901c723c */ /* 0x080fe8000004181c */
[----:B------:R-:W-:Y:S04]  /*5770*/  F2FP.BF16.PACK_AB R177, R205, R206 ;  /* 0x000000cecdb1723e */ /* 0x000fe800000010ff */
[C---:B------:R-:W-:Y:S07]  /*5780*/  HMMA.16816.F32.BF16 R32, R148.reuse, R178, R32 ;  /* 0x000000b29420723c */ /* 0x040fee0000041820 */
[----:B-1----:R-:W-:Y:S01]  /*5790*/  F2FP.BF16.PACK_AB R178, R139, R204 ;  /* 0x000000cc8bb2723e */ /* 0x002fe200000010ff */
[-C--:B-----5:R-:W-:Y:S04]  /*57a0*/  HMMA.16816.F32.BF16 R36, R148, R152.reuse, R36 ;  /* 0x000000989424723c */ /* 0x0a0fe80000041824 */
[----:B------:R-:W-:Y:S04]  /*57b0*/  F2FP.BF16.PACK_AB R179, R137, R138 ;  /* 0x0000008a89b3723e */ /* 0x000fe800000010ff */
        /* <DEDUP_REMOVED lines=23> */
[-C--:B--2---:R-:W-:Y:S08]  /*5930*/  HMMA.16816.F32.BF16 R116, R148, R156.reuse, R116 ;  /* 0x0000009c9474723c */ /* 0x084ff00000041874 */
[C---:B------:R-:W-:Y:S08]  /*5940*/  HMMA.16816.F32.BF16 R120, R144.reuse, R156, R120 ;  /* 0x0000009c9078723c */ /* 0x040ff00000041878 */
[-C--:B------:R-:W-:Y:S08]  /*5950*/  HMMA.16816.F32.BF16 R124, R144, R158.reuse, R124 ;  /* 0x0000009e907c723c */ /* 0x080ff0000004187c */
[----:B------:R-:W-:Y:S08]  /*5960*/  HMMA.16816.F32.BF16 R128, R148, R158, R128 ;  /* 0x0000009e9480723c */ /* 0x000ff00000041880 */
[-C--:B------:R-:W-:Y:S01]  /*5970*/  HMMA.16816.F32.BF16 R148, R140, R160.reuse, R4 ;  /* 0x000000a08c94723c */ /* 0x080fe20000041804 */
[----:B------:R-:W2:Y:S06]  /*5980*/  LDL.LU R7, [R1] ;  /* 0x0000000001077983 */ /* 0x000eac0000300800 */
        /* <DEDUP_REMOVED lines=41> */
[----:B------:R-:W-:Y:S04]  /*5c20*/  HMMA.16816.F32.BF16 R128, R140, R202, R128 ;  /* 0x000000ca8c80723c */ /* 0x000fe80000041880 */
[----:B--2---:R-:W-:Y:S04]  /*5c30*/  FFMA.FTZ R133, R133, R7, R247 ;  /* 0x0000000785857223 */ /* 0x004fe800000100f7 */
[----:B------:R-:W-:Y:S04]  /*5c40*/  FADD.FTZ R133, R249, R133 ;  /* 0x00000085f9857221 */ /* 0x000fe80000010000 */
[----:B------:R-:W-:Y:S04]  /*5c50*/  FADD.FTZ R2, R246, R133 ;  /* 0x00000085f6027221 */ /* 0x000fe80000010000 */
[----:B------:R-:W-:Y:S04]  /*5c60*/  FADD.FTZ R2, R248, R2 ;  /* 0x00000002f8027221 */ /* 0x000fe80000010000 */
        /* <DEDUP_REMOVED lines=12> */
[----:B------:R1:W-:Y:S01]  /*5d30*/  STL [R1], R4 ;  /* 0x0000000401007387 */ /* 0x0003e20000100800 */
[----:B------:R-:W-:Y:S01]  /*5d40*/  MOV R139, R3 ;  /* 0x00000003008b7202 */ /* 0x000fe20000000f00 */
[----:B------:R-:W-:Y:S01]  /*5d50*/  FADD.FTZ R250, R137, R0 ;  /* 0x0000000089fa7221 */ /* 0x000fe20000010000 */
[----:B------:R-:W-:Y:S01]  /*5d60*/  MOV R137, R135 ;  /* 0x0000008700897202 */ /* 0x000fe20000000f00 */
[----:B-1----:R-:W-:-:S05]  /*5d70*/  @P0 BRA `(.L_x_1289) ;  /* 0xffffdb5000000947 */ /* 0x002fca000383ffff */
.L_x_1288:
[----:B-1----:R-:W2:Y:S04]  /*5d80*/  LDL.LU R2, [R1] ;  /* 0x0000000001027983 */ /* 0x002ea80000300800 */
[----:B------:R-:W3:Y:S04]  /*5d90*/  LDL.LU R178, [R1+0x2c] ;  /* 0x00002c0001b27983 */ /* 0x000ee80000300800 */
[----:B------:R-:W1:Y:S04]  /*5da0*/  SHFL.BFLY PT, R4, R252, 0x2, 0x1f ;  /* 0x0c401f00fc047f89 */ /* 0x000e6800000e0000 */
[----:B------:R-:W4:Y:S04]  /*5db0*/  SHFL.BFLY PT, R5, R251, 0x2, 0x1f ;  /* 0x0c401f00fb057f89 */ /* 0x000f2800000e0000 */
[----:B------:R-:W2:Y:S04]  /*5dc0*/  S2R R177, SR_CTAID.Y ;  /* 0x0000000000b17919 */ /* 0x000ea80000002600 */
[----:B------:R-:W4:Y:S01]  /*5dd0*/  S2R R176, SR_TID.X ;  /* 0x0000000000b07919 */ /* 0x000f220000002100 */
[----:B-1----:R-:W-:-:S02]  /*5de0*/  FADD.FTZ R252, R4, R252 ;  /* 0x000000fc04fc7221 */ /* 0x002fc40000010000 */
[----:B----4-:R-:W-:-:S03]  /*5df0*/  FADD.FTZ R251, R5, R251 ;  /* 0x000000fb05fb7221 */ /* 0x010fc60000010000 */
[----:B------:R-:W1:Y:S01]  /*5e00*/  SHFL.BFLY PT, R7, R252, 0x1, 0x1f ;  /* 0x0c201f00fc077f89 */ /* 0x000e6200000e0000 */
[----:B------:R-:W-:Y:S01]  /*5e10*/  SHF.R.S32.HI R142, RZ, 0x1f, R176 ;  /* 0x0000001fff8e7819 */ /* 0x000fe200000114b0 */
[----:B-1----:R-:W-:-:S05]  /*5e20*/  FADD.FTZ R252, R252, R7 ;  /* 0x00000007fcfc7221 */ /* 0x002fca0000010000 */
[----:B------:R-:W-:Y:S01]  /*5e30*/  FSETP.NE.FTZ.AND P5, PT, R252, RZ, PT ;  /* 0x000000fffc00720b */ /* 0x000fe20003fb5000 */
[----:B--2---:R-:W1:Y:S01]  /*5e40*/  SHFL.BFLY PT, R0, R2, 0x2, 0x1f ;  /* 0x0c401f0002007f89 */ /* 0x004e6200000e0000 */
[----:B---3--:R-:W-:-:S13]  /*5e50*/  ISETP.NE.AND P0, PT, R178, -0x1, PT ;  /* 0xffffffffb200780c */ /* 0x008fda0003f05270 */
[----:B------:R-:W-:Y:S01]  /*5e60*/  @P0 IMAD.WIDE.U32 R4, R178, c[0x0][0x1e8], RZ ;  /* 0x00007a00b2040a25 */ /* 0x000fe200078e00ff */
[----:B------:R-:W-:-:S03]  /*5e70*/  @!P0 SHF.R.S32.HI R7, RZ, 0x1f, R177 ;  /* 0x0000001fff078819 */ /* 0x000fc600000114b1 */
[----:B------:R-:W-:Y:S01]  /*5e80*/  @!P0 IMAD.WIDE.U32 R8, R177, c[0x0][0x1e0], RZ ;  /* 0x00007800b1088a25 */ /* 0x000fe200078e00ff */
[----:B------:R-:W-:-:S03]  /*5e90*/  @P0 MOV R141, R4 ;  /* 0x00000004008d0202 */ /* 0x000fc60000000f00 */
[----:B-1----:R-:W-:Y:S01]  /*5ea0*/  FADD.FTZ R0, R0, R2 ;  /* 0x0000000200007221 */ /* 0x002fe20000010000 */
[----:B------:R-:W-:Y:S01]  /*5eb0*/  @!P0 MOV R141, R8 ;  /* 0x00000008008d8202 */ /* 0x000fe20000000f00 */
[----:B------:R-:W1:Y:S01]  /*5ec0*/  SHFL.BFLY PT, R2, R250, 0x2, 0x1f ;  /* 0x0c401f00fa027f89 */ /* 0x000e6200000e0000 */
[----:B------:R-:W-:Y:S02]  /*5ed0*/  @!P0 IMAD R4, R7, c[0x0][0x1e0], RZ ;  /* 0x0000780007048a24 */ /* 0x000fe400078e02ff */
[----:B------:R-:W-:Y:S01]  /*5ee0*/  @P0 IMAD R143, R178, c[0x0][0x1ec], R5 ;  /* 0x00007b00b28f0a24 */ /* 0x000fe200078e0205 */
[----:B------:R-:W2:Y:S01]  /*5ef0*/  SHFL.BFLY PT, R132, R0, 0x1, 0x1f ;  /* 0x0c201f0000847f89 */ /* 0x000ea200000e0000 */
[CC--:B------:R-:W-:Y:S02]  /*5f00*/  LEA.HI R5, R142.reuse, R176.reuse, RZ, 0x2 ;  /* 0x000000b08e057211 */ /* 0x0c0fe400078f10ff */
[----:B------:R-:W-:Y:S01]  /*5f10*/  LEA.HI R142, R142, R176, RZ, 0x5 ;  /* 0x000000b08e8e7211 */ /* 0x000fe200078f28ff */
[----:B-1----:R-:W-:-:S02]  /*5f20*/  FADD.FTZ R250, R2, R250 ;  /* 0x000000fa02fa7221 */ /* 0x002fc40000010000 */
[----:B------:R-:W1:Y:S01]  /*5f30*/  SHFL.BFLY PT, R2, R251, 0x1, 0x1f ;  /* 0x0c201f00fb027f89 */ /* 0x000e6200000e0000 */
[----:B--2---:R-:W-:Y:S01]  /*5f40*/  FADD.FTZ R132, R0, R132 ;  /* 0x0000008400847221 */ /* 0x004fe20000010000 */
[----:B------:R-:W-:Y:S02]  /*5f50*/  MOV R0, 0x3f800000 ;  /* 0x3f80000000007802 */ /* 0x000fe40000000f00 */
[----:B------:R-:W2:Y:S02]  /*5f60*/  SHFL.BFLY PT, R6, R250, 0x1, 0x1f ;  /* 0x0c201f00fa067f89 */ /* 0x000ea400000e0000 */
[----:B------:R-:W-:-:S13]  /*5f70*/  FSETP.NE.FTZ.AND P6, PT, R132, RZ, PT ;  /* 0x000000ff8400720b */ /* 0x000fda0003fd5000 */
[----:B------:R-:W3:Y:S01]  /*5f80*/  @P6 MUFU.RCP R0, R132 ;  /* 0x0000008400006308 */ /* 0x000ee20000001000 */
[----:B-1----:R-:W-:Y:S02]  /*5f90*/  FADD.FTZ R251, R251, R2 ;  /* 0x00000002fbfb7221 */ /* 0x002fe40000010000 */
[----:B------:R-:W-:Y:S01]  /*5fa0*/  @!P0 IMAD R2, R177, c[0x0][0x1e4], R4 ;  /* 0x00007900b1028a24 */ /* 0x000fe200078e0204 */
[----:B------:R-:W-:Y:S01]  /*5fb0*/  MOV R4, 0x3f800000 ;  /* 0x3f80000000047802 */ /* 0x000fe20000000f00 */
[----:B--2---:R-:W-:Y:S01]  /*5fc0*/  FADD.FTZ R250, R250, R6 ;  /* 0x00000006fafa7221 */ /* 0x004fe20000010000 */
[----:B------:R-:W-:Y:S02]  /*5fd0*/  FSETP.NE.FTZ.AND P4, PT, R251, RZ, PT ;  /* 0x000000fffb00720b */ /* 0x000fe40003f95000 */
[----:B------:R-:W-:Y:S02]  /*5fe0*/  @!P0 IADD3 R143, R9, R2, RZ ;  /* 0x00000002098f8210 */ /* 0x000fe40007ffe0ff */
[----:B------:R-:W-:Y:S01]  /*5ff0*/  MOV R2, 0x3f800000 ;  /* 0x3f80000000027802 */ /* 0x000fe20000000f00 */
[----:B------:R-:W1:Y:S01]  /*6000*/  @P5 MUFU.RCP R4, R252 ;  /* 0x000000fc00045308 */ /* 0x000e620000001000 */
[----:B------:R-:W-:Y:S01]  /*6010*/  FSETP.NE.FTZ.AND P3, PT, R250, RZ, PT ;  /* 0x000000fffa00720b */ /* 0x000fe20003f75000 */
[C---:B---3--:R-:W-:Y:S01]  /*6020*/  FMUL.FTZ R138, R0.reuse, R64 ;  /* 0x00000040008a7220 */ /* 0x048fe20000410000 */
[----:B------:R-:W-:Y:S01]  /*6030*/  LOP3.LUT R6, R5, 0x3ffffffc, RZ, 0xc0, !PT ;  /* 0x3ffffffc05067812 */ /* 0x000fe200078ec0ff */
[----:B------:R-:W-:-:S02]  /*6040*/  FMUL.FTZ R148, R0, R148 ;  /* 0x0000009400947220 */ /* 0x000fc40000410000 */
[----:B------:R-:W-:Y:S01]  /*6050*/  FMUL.FTZ R7, R0, R149 ;  /* 0x0000009500077220 */ /* 0x000fe20000410000 */
[----:B------:R-:W-:Y:S01]  /*6060*/  IADD3 R176, -R6, R176, RZ ;  /* 0x000000b006b07210 */ /* 0x000fe20007ffe1ff */
[----:B------:R-:W2:Y:S01]  /*6070*/  @P4 MUFU.RCP R2, R251 ;  /* 0x000000fb00024308 */ /* 0x000ea20000001000 */
[C---:B------:R-:W-:Y:S02]  /*6080*/  FMUL.FTZ R156, R0.reuse, R156 ;  /* 0x0000009c009c7220 */ /* 0x040fe40000410000 */
[C---:B------:R-:W-:Y:S01]  /*6090*/  FMUL.FTZ R157, R0.reuse, R157 ;  /* 0x0000009d009d7220 */ /* 0x040fe20000410000 */
[----:B------:R-:W-:Y:S01]  /*60a0*/  F2FP.BF16.PACK_AB R7, R7, R148 ;  /* 0x000000940707723e */ /* 0x000fe200000010ff */
[C---:B------:R-:W-:Y:S02]  /*60b0*/  FMUL.FTZ R160, R0.reuse, R160 ;  /* 0x000000a000a07220 */ /* 0x040fe40000410000 */
[C---:B------:R-:W-:Y:S02]  /*60c0*/  FMUL.FTZ R13, R0.reuse, R161 ;  /* 0x000000a1000d7220 */ /* 0x040fe40000410000 */
        /* <DEDUP_REMOVED lines=12> */
[C---:B------:R-:W-:Y:S01]  /*6190*/  FMUL.FTZ R64, R0.reuse, R65 ;  /* 0x0000004100407220 */ /* 0x040fe20000410000 */
[----:B------:R-:W-:Y:S01]  /*61a0*/  SHF.R.S32.HI R34, RZ, 0x5, R142 ;  /* 0x00000005ff227819 */ /* 0x000fe2000001148e */
        /* <DEDUP_REMOVED lines=16> */
[----:B------:R-:W-:Y:S01]  /*62b0*/  FMUL.FTZ R129, R0, R129 ;  /* 0x0000008100817220 */ /* 0x000fe20000410000 */
[----:B------:R-:W-:Y:S01]  /*62c0*/  MOV R0, 0x3f800000 ;  /* 0x3f80000000007802 */ /* 0x000fe20000000f00 */
[----:B-1----:R-:W-:-:S02]  /*62d0*/  FMUL.FTZ R29, R4, R54 ;  /* 0x00000036041d7220 */ /* 0x002fc40000410000 */
[----:B------:R-:W-:Y:S02]  /*62e0*/  FMUL.FTZ R30, R4, R66 ;  /* 0x00000042041e7220 */ /* 0x000fe40000410000 */
[----:B--2---:R-:W-:Y:S01]  /*62f0*/  FMUL.FTZ R21, R2, R41 ;  /* 0x0000002902157220 */ /* 0x004fe20000410000 */
[----:B------:R-:W1:Y:S01]  /*6300*/  @P3 MUFU.RCP R0, R250 ;  /* 0x000000fa00003308 */ /* 0x000e620000001000 */
        /* <DEDUP_REMOVED lines=177> */
[----:B------:R-:W-:Y:S01]  /*6e20*/  STS [R2+0x2400], R14 ;  /* 0x0024000e02007388 */ /* 0x000fe20000000800 */
[----:B------:R-:W-:Y:S02]  /*6e30*/  SEL R6, R6, 0xffffffc0, !P2 ;  /* 0xffffffc006067807 */ /* 0x000fe40005000000 */
[----:B--2---:R-:W-:Y:S02]  /*6e40*/  IADD3 R5, R0, R4, RZ ;  /* 0x0000000400057210 */ /* 0x004fe40007ffe0ff */
[----:B------:R-:W-:Y:S02]  /*6e50*/  IADD3 R4, R4, R2, RZ ;  /* 0x0000000204047210 */ /* 0x000fe40007ffe0ff */
[-C--:B---3--:R-:W-:Y:S01]  /*6e60*/  IADD3 R8, R0, R6.reuse, RZ ;  /* 0x0000000600087210 */ /* 0x088fe20007ffe0ff */
[----:B------:R1:W-:Y:S01]  /*6e70*/  STS [R5], R13 ;  /* 0x0000000d05007388 */ /* 0x0003e20000000800 */
[----:B------:R-:W-:Y:S01]  /*6e80*/  IADD3 R7, R5, R6, RZ ;  /* 0x0000000605077210 */ /* 0x000fe20007ffe0ff */
[----:B----4-:R-:W2:Y:S02]  /*6e90*/  LDC.U8 R10, c[0x0][0x329] ;  /* 0x0000ca40ff0a7b82 */ /* 0x010ea40000000000 */
[----:B------:R3:W-:Y:S01]  /*6ea0*/  STS [R5+0x400], R12 ;  /* 0x0004000c05007388 */ /* 0x0007e20000000800 */
[----:B------:R-:W-:-:S03]  /*6eb0*/  IADD3 R9, R6, R2, RZ ;  /* 0x0000000206097210 */ /* 0x000fc60007ffe0ff */
[----:B------:R-:W-:Y:S01]  /*6ec0*/  STS [R4], R16 ;  /* 0x0000001004007388 */ /* 0x000fe20000000800 */
[----:B------:R-:W-:Y:S01]  /*6ed0*/  IADD3 R6, R4, R6, RZ ;  /* 0x0000000604067210 */ /* 0x000fe20007ffe0ff */
[----:B------:R-:W4:Y:S02]  /*6ee0*/  LDC.U8 R11, c[0x0][0x328] ;  /* 0x0000ca00ff0b7b82 */ /* 0x000f240000000000 */
[----:B------:R-:W-:Y:S04]  /*6ef0*/  STS [R4+0x400], R15 ;  /* 0x0004000f04007388 */ /* 0x000fe80000000800 */
[----:B------:R-:W-:Y:S04]  /*6f00*/  STS [R5+0x2000], R17 ;  /* 0x0020001105007388 */ /* 0x000fe80000000800 */
[----:B------:R-:W-:Y:S04]  /*6f10*/  STS [R5+0x2400], R18 ;  /* 0x0024001205007388 */ /* 0x000fe80000000800 */
[----:B------:R-:W-:Y:S01]  /*6f20*/  STS [R4+0x2000], R25 ;  /* 0x0020001904007388 */ /* 0x000fe20000000800 */
[----:B-1----:R-:W-:Y:S01]  /*6f30*/  @P5 MUFU.LG2 R13, R252 ;  /* 0x000000fc000d5308 */ /* 0x002fe20000000c00 */
[----:B--2---:R-:W-:-:S02]  /*6f40*/  ISETP.NE.AND P1, PT, R10, RZ, PT ;  /* 0x000000ff0a00720c */ /* 0x004fc40003f25270 */
[----:B------:R-:W-:Y:S04]  /*6f50*/  STS [R4+0x2400], R24 ;  /* 0x0024001804007388 */ /* 0x000fe80000000800 */
[----:B------:R-:W-:Y:S01]  /*6f60*/  STS [R8], R23 ;  /* 0x0000001708007388 */ /* 0x000fe20000000800 */
[----:B---3--:R-:W-:Y:S01]  /*6f70*/  @P4 MUFU.LG2 R12, R251 ;  /* 0x000000fb000c4308 */ /* 0x008fe20000000c00 */
[----:B----4-:R-:W-:Y:S02]  /*6f80*/  ISETP.NE.AND P2, PT, R11, RZ, PT ;  /* 0x000000ff0b00720c */ /* 0x010fe40003f45270 */
        /* <DEDUP_REMOVED lines=25> */
[----:B------:R2:W-:Y:S04]  /*7120*/  STS [R4+0x4400], R33 ;  /* 0x0044002104007388 */ /* 0x0005e80000000800 */
[----:B------:R-:W-:Y:S01]  /*7130*/  STS [R4+0x4000], R35 ;  /* 0x0040002304007388 */ /* 0x000fe20000000800 */
[----:B-1----:R-:W-:-:S03]  /*7140*/  @P1 MOV R0, c[0x0][0x210] ;  /* 0x0000840000001a02 */ /* 0x002fc60000000f00 */
[----:B------:R-:W-:Y:S04]  /*7150*/  STS [R5+0x6000], R37 ;  /* 0x0060002505007388 */ /* 0x000fe80000000800 */
[----:B------:R-:W-:Y:S04]  /*7160*/  STS [R5+0x6400], R36 ;  /* 0x0064002405007388 */ /* 0x000fe80000000800 */
[----:B------:R-:W-:Y:S04]  /*7170*/  STS [R4+0x6000], R32 ;  /* 0x0060002004007388 */ /* 0x000fe80000000800 */
[----:B------:R-:W-:Y:S04]  /*7180*/  STS [R4+0x6400], R31 ;  /* 0x0064001f04007388 */ /* 0x000fe80000000800 */
[----:B------:R-:W-:Y:S04]  /*7190*/  STS [R8+0x4000], R30 ;  /* 0x0040001e08007388 */ /* 0x000fe80000000800 */
[----:B--2---:R1:W5:Y:S04]  /*71a0*/  LDL R33, [R1+0x4] ;  /* 0x0000040001217983 */ /* 0x0043680000100800 */
        /* <DEDUP_REMOVED lines=16> */
[----:B---3--:R-:W2:Y:S01]  /*72b0*/  @P6 MUFU.LG2 R9, R132 ;  /* 0x0000008400096308 */ /* 0x008ea20000000c00 */
[----:B------:R-:W-:Y:S02]  /*72c0*/  ISETP.NE.OR P2, PT, R10, RZ, !P2 ;  /* 0x000000ff0a00720c */ /* 0x000fe40005745670 */
[----:B------:R-:W-:Y:S01]  /*72d0*/  STS [R6+0x6000], R69 ;  /* 0x0060004506007388 */ /* 0x000fe20000000800 */
[----:B------:R-:W-:Y:S01]  /*72e0*/  @P1 MOV R0, 0x1 ;  /* 0x0000000100001802 */ /* 0x000fe20000000f00 */
[----:B------:R-:W-:-:S02]  /*72f0*/  @!P1 IMAD R0, R8, c[0x0][0x1c0], RZ ;  /* 0x0000700008009a24 */ /* 0x000fc400078e02ff */
[----:B------:R3:W-:Y:S04]  /*7300*/  STS [R6+0x6400], R68 ;  /* 0x0064004406007388 */ /* 0x0007e80000000800 */
[----:B------:R-:W-:Y:S06]  /*7310*/  BAR.SYNC.DEFER_BLOCKING 0x0 ;  /* 0x0000000000007b1d */ /* 0x000fec0000010000 */
[----:B------:R-:W4:Y:S04]  /*7320*/  S2R R18, SR_TID.X ;  /* 0x0000000000127919 */ /* 0x000f280000002100 */
[----:B------:R-:W1:Y:S04]  /*7330*/  S2R R15, SR_CTAID.X ;  /* 0x00000000000f7919 */ /* 0x000e680000002500 */
[----:B------:R-:W1:Y:S01]  /*7340*/  S2R R32, SR_CTAID.Z ;  /* 0x0000000000207919 */ /* 0x000e620000002700 */
[----:B------:R-:W-:-:S02]  /*7350*/  IMAD R0, R177, R0, RZ ;  /* 0x00000000b1007224 */ /* 0x000fc400078e02ff */
[----:B------:R-:W-:Y:S02]  /*7360*/  @!P2 IMAD R2, R177, c[0x0][0x214], RZ ;  /* 0x00008500b102aa24 */ /* 0x000fe400078e02ff */
[----:B--2---:R-:W-:Y:S01]  /*7370*/  @P6 FMUL.FTZ R7, R9, 0.69314718246459960938 ;  /* 0x3f31721809076820 */ /* 0x004fe20000410000 */
[----:B------:R2:W1:Y:S04]  /*7380*/  LDS.128 R24, [R227] ;  /* 0x00000000e3187984 */ /* 0x0004680000000c00 */
        /* <DEDUP_REMOVED lines=10> */
[----:B------:R2:W2:Y:S04]  /*7430*/  LDS.128 R48, [R227+0x5800] ;  /* 0x00580000e3307984 */ /* 0x0004a80000000c00 */
[----:B------:R1:W2:Y:S04]  /*7440*/  LDS.128 R56, [R227+0x6000] ;  /* 0x00600000e3387984 */ /* 0x0002a80000000c00 */
[----:B------:R1:W2:Y:S04]  /*7450*/  LDS.128 R64, [R227+0x6800] ;  /* 0x00680000e3407984 */ /* 0x0002a80000000c00 */
[----:B------:R1:W2:Y:S04]  /*7460*/  LDS.128 R72, [R227+0x7000] ;  /* 0x00700000e3487984 */ /* 0x0002a80000000c00 */
[----:B------:R2:W2:Y:S01]  /*7470*/  LDS.128 R80, [R227+0x7800] ;  /* 0x00780000e3507984 */ /* 0x0004a20000000c00 */
[----:B----4-:R-:W-:Y:S01]  /*7480*/  SHF.R.S32.HI R19, RZ, 0x1f, R18 ;  /* 0x0000001fff137819 */ /* 0x010fe20000011412 */
[----:B------:R-:W4:Y:S01]  /*7490*/  @P3 MUFU.LG2 R10, R250 ;  /* 0x000000fa000a3308 */ /* 0x000f220000000c00 */
[----:B------:R-:W-:-:S02]  /*74a0*/  @!P2 SEL R2, R2, R178, !P0 ;  /* 0x000000b20202a207 */ /* 0x000fc40004000000 */
[-C--:B------:R-:W-:Y:S02]  /*74b0*/  LEA.HI R11, R19, R18.reuse, RZ, 0x5 ;  /* 0x00000012130b7211 */ /* 0x080fe400078f28ff */
[----:B------:R-:W-:Y:S02]  /*74c0*/  SEL R9, R0, RZ, P2 ;  /* 0x000000ff00097207 */ /* 0x000fe40001000000 */
[----:B------:R-:W-:Y:S02]  /*74d0*/  LOP3.LUT R0, R11, 0xffffffe0, RZ, 0xc0, !PT ;  /* 0xffffffe00b007812 */ /* 0x000fe400078ec0ff */
[----:B---3--:R-:W-:Y:S01]  /*74e0*/  @P1 MOV R6, c[0x0][0x210] ;  /* 0x0000840000061a02 */ /* 0x008fe20000000f00 */
[----:B------:R-:W-:Y:S01]  /*74f0*/  CS2R R4, SRZ ;  /* 0x0000000000047805 */ /* 0x000fe2000001ff00 */
[----:B------:R-:W-:Y:S02]  /*7500*/  @!P1 MOV R6, 0x1 ;  /* 0x0000000100069802 */ /* 0x000fe40000000f00 */
[----:B------:R-:W-:-:S02]  /*7510*/  IADD3 R0, -R0, R18, RZ ;  /* 0x0000001200007210 */ /* 0x000fc40007ffe1ff */
[----:B------:R-:W-:Y:S01]  /*7520*/  MOV R17, 0x7f800000 ;  /* 0x7f80000000117802 */ /* 0x000fe20000000f00 */
[----:B------:R-:W-:Y:S01]  /*7530*/  @P6 FFMA.FTZ R17, R136, c[0x0][0x238], R7 ;  /* 0x00008e0088116a23 */ /* 0x000fe20000010007 */
[----:B------:R-:W-:Y:S02]  /*7540*/  @!P2 SHF.R.S32.HI R5, RZ, 0x1f, R2 ;  /* 0x0000001fff05a819 */ /* 0x000fe40000011402 */
[----:B------:R-:W-:Y:S01]  /*7550*/  @!P2 MOV R4, R2 ;  /* 0x000000020004a202 */ /* 0x000fe20000000f00 */
[----:B-1----:R-:W-:Y:S01]  /*7560*/  IMAD R7, R15, R6, RZ ;  /* 0x000000060f077224 */ /* 0x002fe200078e02ff */
[----:B------:R-:W-:Y:S01]  /*7570*/  LOP3.LUT P2, RZ, R0, 0x3, RZ, 0xc0, !PT ;  /* 0x0000000300ff7812 */ /* 0x000fe2000784c0ff */
[----:B------:R-:W-:-:S03]  /*7580*/  IMAD R2, R32, R8, R9 ;  /* 0x0000000820027224 */ /* 0x000fc600078e0209 */
[----:B------:R-:W-:Y:S01]  /*7590*/  SHF.L.U32 R11, R7, 0x7, RZ ;  /* 0x00000007070b7819 */ /* 0x000fe200000006ff */
[----:B----4-:R-:W-:Y:S01]  /*75a0*/  @P3 FMUL.FTZ R7, R10, 0.69314718246459960938 ;  /* 0x3f3172180a073820 */ /* 0x010fe20000410000 */
[----:B------:R-:W-:Y:S01]  /*75b0*/  BSSY B0, `(.L_x_1292) ;  /* 0x0000035000007945 */ /* 0x000fe20003800000 */
[----:B------:R-:W-:Y:S01]  /*75c0*/  @P5 FMUL.FTZ R9, R13, 0.69314718246459960938 ;  /* 0x3f3172180d095820 */ /* 0x000fe20000410000 */
[--C-:B------:R-:W-:Y:S01]  /*75d0*/  IADD3 R10, P1, P0, R11, R4, R2.reuse ;  /* 0x000000040b0a7210 */ /* 0x100fe2000783e002 */
[----:B------:R-:W-:Y:S01]  /*75e0*/  @P4 FMUL.FTZ R8, R12, 0.69314718246459960938 ;  /* 0x3f3172180c084820 */ /* 0x000fe20000410000 */
[----:B------:R-:W-:Y:S02]  /*75f0*/  SHF.R.S32.HI R4, RZ, 0x1f, R11 ;  /* 0x0000001fff047819 */ /* 0x000fe4000001140b */
[----:B------:R-:W-:Y:S02]  /*7600*/  SHF.R.S32.HI R2, RZ, 0x1f, R2 ;  /* 0x0000001fff027819 */ /* 0x000fe40000011402 */
[----:B------:R-:W-:Y:S01]  /*7610*/  MOV R16, 0x7f800000 ;  /* 0x7f80000000107802 */ /* 0x000fe20000000f00 */
[----:B------:R-:W-:Y:S01]  /*7620*/  @P5 FFMA.FTZ R16, R135, c[0x0][0x238], R9 ;  /* 0x00008e0087105a23 */ /* 0x000fe20000010009 */
[----:B------:R-:W-:Y:S01]  /*7630*/  MOV R14, 0x7f800000 ;  /* 0x7f800000000e7802 */ /* 0x000fe20000000f00 */
[----:B------:R-:W-:Y:S01]  /*7640*/  @P4 FFMA.FTZ R14, R134, c[0x0][0x238], R8 ;  /* 0x00008e00860e4a23 */ /* 0x000fe20000010008 */
[----:B------:R-:W-:Y:S01]  /*7650*/  MOV R15, 0x7f800000 ;  /* 0x7f800000000f7802 */ /* 0x000fe20000000f00 */
[----:B------:R-:W-:Y:S01]  /*7660*/  @P3 FFMA.FTZ R15, R3, c[0x0][0x238], R7 ;  /* 0x00008e00030f3a23 */ /* 0x000fe20000010007 */
[----:B------:R-:W-:Y:S01]  /*7670*/  IADD3.X R11, R4, R5, R2, P1, P0 ;  /* 0x00000005040b7210 */ /* 0x000fe20000fe0402 */
[----:B------:R-:W-:Y:S05]  /*7680*/  @P2 BRA `(.L_x_1293) ;  /* 0x0000027000002947 */ /* 0x000fea0003800000 */
[----:B--2---:R-:W-:Y:S02]  /*7690*/  SHF.R.S32.HI R2, RZ, 0x1f, R34 ;  /* 0x0000001fff027819 */ /* 0x004fe40000011422 */
[----:B------:R-:W-:-:S02]  /*76a0*/  SHF.R.S32.HI R3, RZ, 0x1f, R0 ;  /* 0x0000001fff037819 */ /* 0x000fc40000011400 */
[----:B------:R-:W-:Y:S02]  /*76b0*/  LEA.HI R2, R2, R34, RZ, 0x2 ;  /* 0x0000002202027211 */ /* 0x000fe400078f10ff */
[----:B------:R-:W-:Y:S02]  /*76c0*/  LEA.HI R0, R3, R0, RZ, 0x2 ;  /* 0x0000000003007211 */ /* 0x000fe400078f10ff */
[----:B------:R-:W-:Y:S02]  /*76d0*/  LOP3.LUT R2, R2, 0xffffffc, RZ, 0xc0, !PT ;  /* 0x0ffffffc02027812 */ /* 0x000fe400078ec0ff */
[----:B------:R-:W-:-:S03]  /*76e0*/  SHF.R.S32.HI R0, RZ, 0x2, R0 ;  /* 0x00000002ff007819 */ /* 0x000fc60000011400 */
[----:B------:R-:W-:-:S04]  /*76f0*/  IMAD.IADD R2, R34, 0x1, -R2 ;  /* 0x0000000122027824 */ /* 0x000fc800078e0a02 */
[----:B------:R-:W-:-:S05]  /*7700*/  IMAD R0, R2, 0x10, R0 ;  /* 0x0000001002007824 */ /* 0x000fca00078e0200 */
[CC--:B-----5:R-:W-:Y:S02]  /*7710*/  ISETP.GE.AND P6, PT, R0.reuse, R33.reuse, PT ;  /* 0x000000210000720c */ /* 0x0e0fe40003fc6270 */
        /* <DEDUP_REMOVED lines=30> */
.L_x_1293:
[----:B--2---:R-:W-:Y:S05]  /*7900*/  BSYNC B0 ;  /* 0x0000000000007941 */ /* 0x004fea0003800000 */
.L_x_1292:
[----:B-1----:R-:W2:Y:S04]  /*7910*/  LDL.LU.64 R8, [R1+0x30] ;  /* 0x0000300001087983 */ /* 0x002ea80000300a00 */
[----:B------:R1:W5:Y:S01]  /*7920*/  LDL.64 R12, [R1+0x8] ;  /* 0x00000800010c7983 */ /* 0x0003620000100a00 */
        /* <DEDUP_REMOVED lines=8> */
[----:B-----5:R-:W-:-:S03]  /*79b0*/  ISETP.GE.AND P0, PT, R10, R33, PT ;  /* 0x000000210a00720c */ /* 0x020fc60003f06270 */
[----:B------:R-:W-:-:S04]  /*79c0*/  IMAD.WIDE.U32 R8, R32, c[0x0][0x1f0], R2 ;  /* 0x00007c0020087a25 */ /* 0x000fc800078e0002 */
[----:B------:R-:W-:-:S06]  /*79d0*/  IMAD.IADD R7, R9, 0x1, R0 ;  /* 0x0000000109077824 */ /* 0x000fcc00078e0200 */
[----:B------:R-:W-:Y:S05]  /*79e0*/  @P0 BRA `(.L_x_1295) ;  /* 0x0000009000000947 */ /* 0x000fea0003800000 */
[----:B-1----:R-:W-:Y:S01]  /*79f0*/  MOV R6, R8 ;  /* 0x0000000800067202 */ /* 0x002fe20000000f00 */
[----:B------:R-:W-:-:S04]  /*7a00*/  IMAD R0, R13, c[0x0][0x1e8], RZ ;  /* 0x00007a000d007a24 */ /* 0x000fc800078e02ff */
[----:B------:R-:W-:-:S04]  /*7a10*/  IMAD.WIDE.U32 R2, R12, c[0x0][0x1e8], R6 ;  /* 0x00007a000c027a25 */ /* 0x000fc800078e0006 */
[----:B------:R-:W-:Y:S01]  /*7a20*/  IMAD R0, R12, c[0x0][0x1ec], R0 ;  /* 0x00007b000c007a24 */ /* 0x000fe200078e0200 */
[----:B------:R-:W-:-:S04]  /*7a30*/  LEA R4, P0, R2, c[0x0][0x1d0], 0x1 ;  /* 0x0000740002047a11 */ /* 0x000fc800078008ff */
[----:B------:R-:W-:-:S04]  /*7a40*/  IADD3 R0, R3, R0, RZ ;  /* 0x0000000003007210 */ /* 0x000fc80007ffe0ff */
[----:B------:R-:W-:-:S05]  /*7a50*/  LEA.HI.X R5, R2, c[0x0][0x1d4], R0, 0x1, P0 ;  /* 0x0000750002057a11 */ /* 0x000fca00000f0c00 */
[----:B------:R1:W-:Y:S04]  /*7a60*/  STG.E.128 [R4.64], R24 ;  /* 0x0000001804007986 */ /* 0x0003e8000c101d06 */
[----:B------:R1:W-:Y:S02]  /*7a70*/  STG.E.128 [R4.64+0x80], R20 ;  /* 0x0000801404007986 */ /* 0x0003e4000c101d06 */
.L_x_1295:
[----:B-1----:R-:W-:Y:S05]  /*7a80*/  BSYNC B0 ;  /* 0x0000000000007941 */ /* 0x002fea0003800000 */
.L_x_1294:
        /* <DEDUP_REMOVED lines=16> */
.L_x_1297:
[----:B------:R-:W-:Y:S05]  /*7b90*/  BSYNC B0 ;  /* 0x0000000000007941 */ /* 0x000fea0003800000 */
.L_x_1296:
        /* <DEDUP_REMOVED lines=16> */
.L_x_1299:
[----:B------:R-:W-:Y:S05]  /*7ca0*/  BSYNC B0 ;  /* 0x0000000000007941 */ /* 0x000fea0003800000 */
.L_x_1298:
        /* <DEDUP_REMOVED lines=16> */
.L_x_1301:
[----:B------:R-:W-:Y:S05]  /*7db0*/  BSYNC B0 ;  /* 0x0000000000007941 */ /* 0x000fea0003800000 */
.L_x_1300:
        /* <DEDUP_REMOVED lines=16> */
.L_x_1303:
[----:B------:R-:W-:Y:S05]  /*7ec0*/  BSYNC B0 ;  /* 0x0000000000007941 */ /* 0x000fea0003800000 */
.L_x_1302:
        /* <DEDUP_REMOVED lines=16> */
.L_x_1305:
[----:B------:R-:W-:Y:S05]  /*7fd0*/  BSYNC B0 ;  /* 0x0000000000007941 */ /* 0x000fea0003800000 */
.L_x_1304:
        /* <DEDUP_REMOVED lines=16> */
.L_x_1307:
[----:B------:R-:W-:Y:S05]  /*80e0*/  BSYNC B0 ;  /* 0x0000000000007941 */ /* 0x000fea0003800000 */
.L_x_1306:
        /* <DEDUP_REMOVED lines=16> */
.L_x_1284:
        /* <DEDUP_REMOVED lines=41> */
[----:B------:R-:W-:Y:S01]  /*8480*/  SHF.R.S32.HI R11, RZ, 0x1f, R10 ;  /* 0x0000001fff0b7819 */ /* 0x000fe2000001140a */
[----:B------:R-:W-:Y:S01]  /*8490*/  @!P2 IMAD.MOV.U32 R2, RZ, RZ, R18 ;  /* 0x000000ffff02a224 */ /* 0x000fe200078e0012 */
[----:B------:R-:W-:Y:S01]  /*84a0*/  SEL R0, R0, RZ, P2 ;  /* 0x000000ff00007207 */ /* 0x000fe20001000000 */
[C---:B------:R-:W-:Y:S01]  /*84b0*/  IMAD R8, R16.reuse, c[0x0][0x1f4], R8 ;  /* 0x00007d0010087a24 */ /* 0x040fe200078e0208 */
[----:B------:R-:W-:Y:S01]  /*84c0*/  @!P2 SHF.R.S32.HI R3, RZ, 0x1f, R18 ;  /* 0x0000001fff03a819 */ /* 0x000fe20000011412 */
[----:B------:R-:W-:Y:S01]  /*84d0*/  IMAD.WIDE.U32 R12, R16, c[0x0][0x1f0], R4 ;  /* 0x00007c00100c7a25 */ /* 0x000fe200078e0004 */
[----:B------:R-:W-:-:S02]  /*84e0*/  ISETP.GE.AND P2, PT, R10, R14, PT ;  /* 0x0000000e0a00720c */ /* 0x000fc40003f46270 */
[----:B------:R-:W-:Y:S01]  /*84f0*/  SHF.R.S32.HI R4, RZ, 0x1f, R6 ;  /* 0x0000001fff047819 */ /* 0x000fe20000011406 */
[----:B------:R-:W-:Y:S01]  /*8500*/  IMAD R0, R16, R7, R0 ;  /* 0x0000000710007224 */ /* 0x000fe200078e0200 */
[----:B------:R-:W-:-:S04]  /*8510*/  IADD3 R9, R8, R13, RZ ;  /* 0x0000000d08097210 */ /* 0x000fc80007ffe0ff */
[----:B-1----:R-:W-:Y:S01]  /*8520*/  IADD3 R18, P1, P0, R6, R2, R0 ;  /* 0x0000000206127210 */ /* 0x002fe2000783e000 */
[----:B------:R-:W-:Y:S01]  /*8530*/  IMAD.WIDE R6, R17, 0x80, R10 ;  /* 0x0000008011067825 */ /* 0x000fe200078e020a */
[----:B------:R-:W-:-:S04]  /*8540*/  SHF.R.S32.HI R0, RZ, 0x1f, R0 ;  /* 0x0000001fff007819 */ /* 0x000fc80000011400 */
[----:B------:R-:W-:Y:S01]  /*8550*/  IADD3.X R17, R4, R3, R0, P1, P0 ;  /* 0x0000000304117210 */ /* 0x000fe20000fe0400 */
        /* <DEDUP_REMOVED lines=10> */
.L_x_1309:
[----:B------:R-:W-:Y:S05]  /*8600*/  BSYNC B0 ;  /* 0x0000000000007941 */ /* 0x000fea0003800000 */
.L_x_1308:
        /* <DEDUP_REMOVED lines=16> */
.L_x_1311:
[----:B------:R-:W-:Y:S05]  /*8710*/  BSYNC B0 ;  /* 0x0000000000007941 */ /* 0x000fea0003800000 */
.L_x_1310:
        /* <DEDUP_REMOVED lines=16> */
.L_x_1313:
[----:B------:R-:W-:Y:S05]  /*8820*/  BSYNC B0 ;  /* 0x0000000000007941 */ /* 0x000fea0003800000 */
.L_x_1312:
        /* <DEDUP_REMOVED lines=16> */
.L_x_1315:
[----:B------:R-:W-:Y:S05]  /*8930*/  BSYNC B0 ;  /* 0x0000000000007941 */ /* 0x000fea0003800000 */
.L_x_1314:
        /* <DEDUP_REMOVED lines=16> */
.L_x_1317:
[----:B------:R-:W-:Y:S05]  /*8a40*/  BSYNC B0 ;  /* 0x0000000000007941 */ /* 0x000fea0003800000 */
.L_x_1316:
        /* <DEDUP_REMOVED lines=16> */
.L_x_1319:
[----:B------:R-:W-:Y:S05]  /*8b50*/  BSYNC B0 ;  /* 0x0000000000007941 */ /* 0x000fea0003800000 */
.L_x_1318:
        /* <DEDUP_REMOVED lines=16> */
.L_x_1321:
[----:B------:R-:W-:Y:S05]  /*8c60*/  BSYNC B0 ;  /* 0x0000000000007941 */ /* 0x000fea0003800000 */
.L_x_1320:
        /* <DEDUP_REMOVED lines=16> */
.L_x_1323:
[----:B------:R-:W-:Y:S05]  /*8d70*/  BSYNC B0 ;  /* 0x0000000000007941 */ /* 0x000fea0003800000 */
.L_x_1322:
        /* <DEDUP_REMOVED lines=67> */
.L_x_1324:
        /* <DEDUP_REMOVED lines=13> */
.L_x_2394:


//--------------------- .text._ZN5flash16flash_fwd_kernelI23Flash_fwd_kernel_traitsILi128ELi128ELi32ELi4ELb0ELb0EN7cutlass10bfloat16_tE19Flash_kernel_traitsILi128ELi128ELi32ELi4ES3_EELb1ELb0ELb0ELb0ELb0ELb0ELb0ELb0EEEvNS_16Flash_fwd_paramsE --------------------------
	.section	.text._ZN5flash16flash_fwd_kernelI23Flash_fwd_kernel_traitsILi128ELi128ELi32ELi4ELb0ELb0EN7cutlass10bfloat16_tE19Flash_kernel_traitsILi128ELi128ELi32ELi4ES3_EELb1ELb0ELb0ELb0ELb0ELb0ELb0ELb0EEEvNS_16Flash_fwd_paramsE,"ax",@progbits
	.sectioninfo	@"SHI_REGISTERS=255"
	.align	128
        .global         _ZN5flash16flash_fwd_kernelI23Flash_fwd_kernel_traitsILi128ELi128ELi32ELi4ELb0ELb0EN7cutlass10bfloat16_tE19Flash_kernel_traitsILi128ELi128ELi32ELi4ES3_EELb1ELb0ELb0ELb0ELb0ELb0ELb0ELb0EEEvNS_16Flash_fwd_paramsE
        .type           _ZN5flash16flash_fwd_kernelI23Flash_fwd_kernel_traitsILi128ELi128ELi32ELi4ELb0ELb0EN7cutlass10bfloat16_tE19Flash_kernel_traitsILi128ELi128ELi32ELi4ES3_EELb1ELb0ELb0ELb0ELb0ELb0ELb0ELb0EEEvNS_16Flash_fwd_paramsE,@function
        .size           _ZN5flash16flash_fwd_kernelI23Flash_fwd_kernel_traitsILi128ELi128ELi32ELi4ELb0ELb0EN7cutlass10bfloat16_tE19Flash_kernel_traitsILi128ELi128ELi32ELi4ES3_EELb1ELb0ELb0ELb0ELb0ELb0ELb0ELb0EEEvNS_16Flash_fwd_paramsE,(.L_x_2395 - _ZN5flash16flash_fwd_kernelI23Flash_fwd_kernel_traitsILi128ELi128ELi32ELi4ELb0ELb0EN7cutlass10bfloat16_tE19Flash_kernel_traitsILi128ELi128ELi32ELi4ES3_EELb1ELb0ELb0ELb0ELb0ELb0ELb0ELb0EEEvNS_16Flash_fwd_paramsE)
        .other          _ZN5flash16flash_fwd_kernelI23Flash_fwd_kernel_traitsILi128ELi128ELi32ELi4ELb0ELb0EN7cutlass10bfloat16_tE19Flash_kernel_traitsILi128ELi128ELi32ELi4ES3_EELb1ELb0ELb0ELb0ELb0ELb0ELb0ELb0EEEvNS_16Flash_fwd_paramsE,@"STO_CUDA_ENTRY STV_DEFAULT"
_ZN5flash16flash_fwd_kernelI23Flash_fwd_kernel_traitsILi128ELi128ELi32ELi4ELb0ELb0EN7cutlass10bfloat16_tE19Flash_kernel_traitsILi128ELi128ELi32ELi4ES3_EELb1ELb0ELb0ELb0ELb0ELb0ELb0ELb0EEEvNS_16Flash_fwd_paramsE:
.text._ZN5flash16flash_fwd_kernelI23Flash_fwd_kernel_traitsILi128ELi128ELi32ELi4ELb0ELb0EN7cutlass10bfloat16_tE19Flash_kernel_traitsILi128ELi128ELi32ELi4ES3_EELb1ELb0ELb0ELb0ELb0ELb0ELb0ELb0EEEvNS_16Flash_fwd_paramsE:
        /* <DEDUP_REMOVED lines=18> */
[----:B------:R-:W5:Y:S01]  /*0120*/  S2UR UR12, SR_CTAID.Y ;  /* 0x00000000000c79c3 */ /* 0x000f620000002600 */
[----:B------:R-:W-:Y:S02]  /*0130*/  UISETP.NE.U32.AND UP2, UPT, URZ, UR8, UPT ;  /* 0x000000083f00728c */ /* 0x000fe4000bf45070 */
[----:B------:R-:W-:Y:S02]  /*0140*/  UISETP.NE.U32.AND UP1, UPT, URZ, UR4, UPT ;  /* 0x000000043f00728c */ /* 0x000fe4000bf25070 */
[----:B------:R-:W-:Y:S02]  /*0150*/  UISETP.NE.AND.EX UP2, UPT, URZ, UR9, UPT, UP2 ;  /* 0x000000093f00728c */ /* 0x000fe4000bf45320 */
[----:B------:R-:W-:Y:S01]  /*0160*/  ULDC.64 UR14, c[0x0][0x240] ;  /* 0x00009000000e7ab9 */ /* 0x000fe20000000a00 */
[----:B------:R-:W1:Y:S01]  /*0170*/  S2UR UR11, SR_CTAID.Z ;  /* 0x00000000000b79c3 */ /* 0x000e620000002700 */
[----:B------:R-:W-:-:S02]  /*0180*/  UMOV UR9, 0x4 ;  /* 0x0000000400097882 */ /* 0x000fc40000000000 */
[----:B------:R-:W-:Y:S01]  /*0190*/  PLOP3.LUT P0, PT, PT, PT, UP2, 0x80, 0x0 ;  /* 0x000000000000781c */ /* 0x000fe20003f0f028 */
[----:B------:R-:W-:-:S03]  /*01a0*/  UISETP.NE.AND.EX UP1, UPT, URZ, UR5, UPT, UP1 ;  /* 0x000000053f00728c */ /* 0x000fc6000bf25310 */
[----:B------:R-:W-:Y:S02]  /*01b0*/  ULDC.64 UR4, c[0x0][0x248] ;  /* 0x0000920000047ab9 */ /* 0x000fe40000000a00 */
[----:B------:R-:W-:Y:S02]  /*01c0*/  UISETP.EQ.U32.AND UP0, UPT, URZ, UR4, UPT ;  /* 0x000000043f00728c */ /* 0x000fe4000bf02070 */
[----:B-----5:R-:W-:Y:S02]  /*01d0*/  UIMAD.WIDE UR14, UR12, UR9, UR14 ;  /* 0x000000090c0e72a5 */ /* 0x020fe4000f8e020e */
[----:B-1----:R-:W-:-:S06]  /*01e0*/  ULOP3.LUT UR7, UR11, UR6, UR12, 0xfe, !UPT ;  /* 0x000000060b077292 */ /* 0x002fcc000f8efe0c */
[----:B--2---:R-:W-:Y:S01]  /*01f0*/  LOP3.LUT P3, RZ, R92, UR7, RZ, 0xfc, !PT ;  /* 0x000000075cff7c12 */ /* 0x004fe2000f86fcff */
[----:B------:R-:W-:Y:S02]  /*0200*/  ULDC.U8 UR7, c[0x0][0x312] ;  /* 0x0000c48000077ab9 */ /* 0x000fe40000000000 */
[----:B------:R-:W-:-:S04]  /*0210*/  UISETP.NE.AND UP3, UPT, UR7, URZ, UPT ;  /* 0x0000003f0700728c */ /* 0x000fc8000bf65270 */
[----:B------:R-:W-:-:S06]  /*0220*/  UISETP.EQ.OR.EX UP0, UPT, URZ, UR5, !UP3, UP0 ;  /* 0x000000053f00728c */ /* 0x000fcc000df02700 */
[----:B------:R-:W-:Y:S02]  /*0230*/  @!P3 IMAD.MOV.U32 R10, RZ, RZ, c[0x0][0x308] ;  /* 0x0000c200ff0ab624 */ /* 0x000fe400078e00ff */
[----:B------:R-:W-:Y:S01]  /*0240*/  @!P3 IMAD.MOV.U32 R11, RZ, RZ, c[0x0][0x30c] ;  /* 0x0000c300ff0bb624 */ /* 0x000fe200078e00ff */
[----:B------:R-:W-:Y:S02]  /*0250*/  ULDC.64 UR4, c[0x0][0x248] ;  /* 0x0000920000047ab9 */ /* 0x000fe40000000a00 */
[----:B------:R-:W-:Y:S01]  /*0260*/  UIMAD.WIDE UR4, UR12, UR9, UR4 ;  /* 0x000000090c0472a5 */ /* 0x000fe2000f8e0204 */
        /* <DEDUP_REMOVED lines=9> */
[----:B------:R-:W-:Y:S01]  /*0300*/  PLOP3.LUT P2, PT, PT, PT, UP0, 0x80, 0x0 ;  /* 0x000000000000781c */ /* 0x000fe20003f4f008 */
[----:B------:R-:W-:Y:S01]  /*0310*/  ULDC.64 UR14, c[0x0][0x250] ;  /* 0x00009400000e7ab9 */ /* 0x000fe20000000a00 */
[----:B------:R-:W-:Y:S01]  /*0320*/  PLOP3.LUT P1, PT, PT, PT, UP1, 0x80, 0x0 ;  /* 0x000000000000781c */ /* 0x000fe20003f2f018 */
[----:B------:R-:W-:Y:S01]  /*0330*/  @UP1 UIMAD.WIDE UR14, UR12, UR9, UR14 ;  /* 0x000000090c0e12a5 */ /* 0x000fe2000f8e020e */
        /* <DEDUP_REMOVED lines=9> */
[----:B------:R1:W2:Y:S04]  /*03d0*/  @P1 LDG.E R4, [R4.64] ;  /* 0x0000001204041981 */ /* 0x0002a8000c1e1900 */
[----:B------:R-:W5:Y:S01]  /*03e0*/  @!P2 LDG.E R0, [R2.64] ;  /* 0x000000120200a981 */ /* 0x000f62000c1e1900 */
[----:B------:R-:W-:Y:S02]  /*03f0*/  UMOV UR10, 0xffffffff ;  /* 0xffffffff000a7882 */ /* 0x000fe40000000000 */
[----:B------:R-:W-:Y:S02]  /*0400*/  UMOV UR22, 0xffffffff ;  /* 0xffffffff00167882 */ /* 0x000fe40000000000 */
[----:B------:R-:W-:Y:S02]  /*0410*/  ULDC UR4, c[0x0][0x1c0] ;  /* 0x0000700000047ab9 */ /* 0x000fe40000000800 */
[----:B------:R-:W-:-:S02]  /*0420*/  UIMAD UR4, UR12, UR4, UR11 ;  /* 0x000000040c0472a4 */ /* 0x000fc4000f8e020b */
[----:B------:R-:W-:Y:S02]  /*0430*/  UMOV UR15, URZ ;  /* 0x0000003f000f7c82 */ /* 0x000fe40008000000 */
[----:B------:R-:W-:-:S04]  /*0440*/  USHF.L.U32 UR5, UR4, 0x5, URZ ;  /* 0x0000000504057899 */ /* 0x000fc8000800063f */
[----:B------:R-:W-:Y:S01]  /*0450*/  USHF.R.S32.HI UR4, URZ, 0x1f, UR5 ;  /* 0x0000001f3f047899 */ /* 0x000fe20008011405 */
[----:B-1----:R-:W-:Y:S01]  /*0460*/  SHF.R.S32.HI R5, RZ, 0x1f, R92 ;  /* 0x0000001fff057819 */ /* 0x002fe2000001145c */
[----:B---3--:R1:W3:Y:S08]  /*0470*/  @P0 R2UR UR10, R9 ;  /* 0x00000000090a03c2 */ /* 0x0082f000000e0000 */
[----:B----4-:R-:W3:Y:S01]  /*0480*/  @P0 R2UR UR16, R6 ;  /* 0x00000000061003c2 */ /* 0x010ee200000e0000 */
[----:B-1----:R-:W-:Y:S01]  /*0490*/  LEA.HI R9, R5, R92, RZ, 0x5 ;  /* 0x0000005c05097211 */ /* 0x002fe200078f28ff */
[----:B---3--:R-:W-:-:S06]  /*04a0*/  @UP2 UIADD3 UR16, UR16, -UR10, URZ ;  /* 0x8000000a10102290 */ /* 0x008fcc000fffe03f */
        /* <DEDUP_REMOVED lines=18> */
.L_x_1325:
[----:B------:R-:W-:Y:S02]  /*05d0*/  ULDC UR7, c[0x0][0x218] ;  /* 0x0000860000077ab9 */ /* 0x000fe40000000800 */
.L_x_1326:
        /* <DEDUP_REMOVED lines=42> */
[----:B------:R-:W-:Y:S02]  /*0880*/  @UP0 UIMAD UR7, UR24, UR5, UR31 ;  /* 0x00000005180702a4 */ /* 0x000fe4000f8e021f */
[----:B------:R-:W-:Y:S02]  /*0890*/  @UP1 UMOV UR6, UR28 ;  /* 0x0000001c00061c82 */ /* 0x000fe40008000000 */
[----:B------:R-:W-:-:S02]  /*08a0*/  @!UP1 UIADD3 UR17, UR27, UR23, URZ ;  /* 0x000000171b119290 */ /* 0x000fc4000fffe03f */
        /* <DEDUP_REMOVED lines=15> */
.L_x_1328:
[----:B-1----:R-:W-:Y:S01]  /*09a0*/  IABS R4, c[0x0][0x1c8] ;  /* 0x0000720000047a13 */ /* 0x002fe20000000000 */
[----:B------:R-:W1:Y:S01]  /*09b0*/  S2R R6, SR_CTAID.Z ;  /* 0x0000000000067919 */ /* 0x000e620000002700 */
[----:B------:R-:W-:Y:S02]  /*09c0*/  ULDC UR4, c[0x0][0x1c8] ;  /* 0x0000720000047ab9 */ /* 0x000fe40000000800 */
[----:B------:R-:W2:Y:S01]  /*09d0*/  I2F.RP R2, R4 ;  /* 0x0000000400027306 */ /* 0x000ea20000209400 */
[----:B------:R-:W-:Y:S02]  /*09e0*/  ULOP3.LUT UR4, UR11, UR4, URZ, 0x3c, !UPT ;  /* 0x000000040b047292 */ /* 0x000fe4000f8e3c3f */
[----:B------:R-:W-:-:S04]  /*09f0*/  @UP0 UIADD3 UR22, UR15, UR22, URZ ;  /* 0x000000160f160290 */ /* 0x000fc8000fffe03f */
[----:B------:R-:W-:Y:S01]  /*0a00*/  ISETP.LE.AND P1, PT, RZ, UR4, PT ;  /* 0x00000004ff007c0c */ /* 0x000fe2000bf23270 */
[----:B------:R-:W-:Y:S02]  /*0a10*/  ULDC.64 UR4, c[0x0][0x1a0] ;  /* 0x0000680000047ab9 */ /* 0x000fe40000000a00 */
[----:B------:R-:W-:-:S04]  /*0a20*/  @UP0 UIMAD.WIDE.U32 UR26, UR22, UR4, URZ ;  /* 0x00000004161a02a5 */ /* 0x000fc8000f8e003f */
[----:B------:R-:W-:Y:S01]  /*0a30*/  @UP0 UIMAD UR23, UR22, UR5, UR27 ;  /* 0x00000005161702a4 */ /* 0x000fe2000f8e021b */
[----:B--2---:R-:W2:Y:S01]  /*0a40*/  MUFU.RCP R2, R2 ;  /* 0x0000000200027308 */ /* 0x004ea20000001000 */
[----:B------:R-:W-:Y:S02]  /*0a50*/  USHF.R.S32.HI UR22, URZ, 0x1f, UR11 ;  /* 0x0000001f3f167899 */ /* 0x000fe4000801140b */
[----:B------:R-:W-:Y:S01]  /*0a60*/  @UP0 UMOV UR4, UR26 ;  /* 0x0000001a00040c82 */ /* 0x000fe20008000000 */
[----:B-1----:R-:W-:Y:S02]  /*0a70*/  IABS R6, R6 ;  /* 0x0000000600067213 */ /* 0x002fe40000000000 */
[----:B--2---:R-:W-:-:S04]  /*0a80*/  IADD3 R2, R2, 0xffffffe, RZ ;  /* 0x0ffffffe02027810 */ /* 0x004fc80007ffe0ff */
        /* <DEDUP_REMOVED lines=25> */
[----:B------:R-:W-:Y:S02]  /*0c20*/  UIADD3 UR27, UR27, UR23, URZ ;  /* 0x000000171b1b7290 */ /* 0x000fe4000fffe03f */
[----:B------:R-:W-:Y:S02]  /*0c30*/  ULDC.64 UR4, c[0x0][0x188] ;  /* 0x0000620000047ab9 */ /* 0x000fe40000000a00 */
[----:B------:R-:W-:Y:S02]  /*0c40*/  UIMAD UR15, UR15, UR4, URZ ;  /* 0x000000040f0f72a4 */ /* 0x000fe4000f8e023f */
[----:B------:R-:W-:Y:S02]  /*0c50*/  UIMAD.WIDE.U32 UR26, UR12, UR4, UR26 ;  /* 0x000000040c1a72a5 */ /* 0x000fe4000f8e001a */
[----:B------:R-:W-:-:S04]  /*0c60*/  UIMAD UR5, UR12, UR5, UR15 ;  /* 0x000000050c0572a4 */ /* 0x000fc8000f8e020f */
[----:B------:R-:W-:Y:S02]  /*0c70*/  UIADD3 UR23, UR27, UR5, URZ ;  /* 0x000000051b177290 */ /* 0x000fe4000fffe03f */
[----:B------:R-:W-:Y:S02]  /*0c80*/  UMOV UR4, UR26 ;  /* 0x0000001a00047c82 */ /* 0x000fe40008000000 */
.L_x_1329:
[CC--:B------:R-:W-:Y:S01]  /*0c90*/  LEA.HI R0, R5.reuse, R92.reuse, RZ, 0x3 ;  /* 0x0000005c05007211 */ /* 0x0c0fe200078f18ff */
[----:B------:R-:W1:Y:S01]  /*0ca0*/  S2R R14, SR_CTAID.Z ;  /* 0x00000000000e7919 */ /* 0x000e620000002700 */
[CC--:B------:R-:W-:Y:S01]  /*0cb0*/  LEA.HI R18, R5.reuse, R92.reuse, RZ, 0x4 ;  /* 0x0000005c05127211 */ /* 0x0c0fe200078f20ff */
[----:B------:R-:W-:Y:S01]  /*0cc0*/  UIADD3 UR13, -UR13, UR16, URZ ;  /* 0x000000100d0d7290 */ /* 0x000fe2000fffe13f */
[----:B------:R-:W-:Y:S01]  /*0cd0*/  SHF.R.S32.HI R10, RZ, 0x3, R0 ;  /* 0x00000003ff0a7819 */ /* 0x000fe20000011400 */
[----:B------:R-:W2:Y:S01]  /*0ce0*/  S2R R223, SR_CTAID.X ;  /* 0x0000000000df7919 */ /* 0x000ea20000002500 */
[----:B------:R-:W-:Y:S01]  /*0cf0*/  LOP3.LUT R0, R0, 0xfffffff8, RZ, 0xc0, !PT ;  /* 0xfffffff800007812 */ /* 0x000fe200078ec0ff */
[----:B------:R-:W-:Y:S01]  /*0d00*/  IMAD.MOV.U32 R19, RZ, RZ, 0x10 ;  /* 0x00000010ff137424 */ /* 0x000fe200078e00ff */
[----:B------:R-:W-:Y:S01]  /*0d10*/  LEA.HI R5, R5, R92, RZ, 0x6 ;  /* 0x0000005c05057211 */ /* 0x000fe200078f30ff */
[----:B------:R-:W-:Y:S01]  /*0d20*/  IMAD.SHL.U32 R2, R10, 0x40, RZ ;  /* 0x000000400a027824 */ /* 0x000fe200078e00ff */
[----:B------:R-:W-:Y:S01]  /*0d30*/  SHF.R.S32.HI R11, RZ, 0x1f, R10 ;  /* 0x0000001fff0b7819 */ /* 0x000fe2000001140a */
[----:B------:R-:W-:Y:S01]  /*0d40*/  IMAD.IADD R24, R92, 0x1, -R0 ;  /* 0x000000015c187824 */ /* 0x000fe200078e0a00 */
[----:B------:R-:W-:Y:S01]  /*0d50*/  LOP3.LUT R0, R18, 0xfffffff0, RZ, 0xc0, !PT ;  /* 0xfffffff012007812 */ /* 0x000fe200078ec0ff */
[----:B------:R-:W-:Y:S01]  /*0d60*/  IMAD.SHL.U32 R5, R5, 0x8, RZ ;  /* 0x0000000805057824 */ /* 0x000fe200078e00ff */
[----:B------:R-:W-:Y:S01]  /*0d70*/  LOP3.LUT R3, R2, 0x1c0, RZ, 0xc0, !PT ;  /* 0x000001c002037812 */ /* 0x000fe200078ec0ff */
[----:B------:R-:W-:Y:S01]  /*0d80*/  IMAD.SHL.U32 R246, R24, 0x8, RZ ;  /* 0x0000000818f67824 */ /* 0x000fe200078e00ff */
[----:B------:R-:W-:Y:S01]  /*0d90*/  BSSY B0, `(.L_x_1330) ;  /* 0x0000049000007945 */ /* 0x000fe20003800000 */
[----:B------:R-:W-:Y:S01]  /*0da0*/  IMAD.IADD R0, R92, 0x1, -R0 ;  /* 0x000000015c007824 */ /* 0x000fe200078e0a00 */
[----:B------:R-:W-:-:S02]  /*0db0*/  SHF.R.S32.HI R90, RZ, 0x5, R9 ;  /* 0x00000005ff5a7819 */ /* 0x000fc40000011409 */
[----:B------:R-:W-:Y:S02]  /*0dc0*/  LOP3.LUT R2, R3, 0x38, R246, 0xf8, !PT ;  /* 0x0000003803027812 */ /* 0x000fe400078ef8f6 */
[----:B------:R-:W-:Y:S02]  /*0dd0*/  SHF.R.U32.HI R3, RZ, 0x3, R3 ;  /* 0x00000003ff037819 */ /* 0x000fe40000011603 */
[----:B------:R-:W-:Y:S02]  /*0de0*/  SHF.R.S32.HI R6, RZ, 0x1f, R0 ;  /* 0x0000001fff067819 */ /* 0x000fe40000011400 */
[----:B------:R-:W-:Y:S02]  /*0df0*/  LOP3.LUT R3, R2, R3, RZ, 0x3c, !PT ;  /* 0x0000000302037212 */ /* 0x000fe400078e3cff */
[----:B------:R-:W-:Y:S01]  /*0e00*/  SHF.R.S32.HI R247, RZ, 0x1f, R246 ;  /* 0x0000001ffff77819 */ /* 0x000fe200000114f6 */
[----:B--2---:R-:W-:Y:S01]  /*0e10*/  IMAD.WIDE R248, R223, 0x80, R10 ;  /* 0x00000080dff87825 */ /* 0x004fe200078e020a */
[----:B------:R-:W-:-:S02]  /*0e20*/  LEA.HI R17, R6, R0, RZ, 0x3 ;  /* 0x0000000006117211 */ /* 0x000fc400078f18ff */
[----:B------:R-:W-:Y:S01]  /*0e30*/  IADD3 R2, P0, R246, UR6, RZ ;  /* 0x00000006f6027c10 */ /* 0x000fe2000ff1e0ff */
[----:B------:R-:W-:Y:S01]  /*0e40*/  IMAD.WIDE.U32 R6, R10, c[0x0][0x198], R246 ;  /* 0x000066000a067a25 */ /* 0x000fe200078e00f6 */
[----:B------:R-:W-:Y:S02]  /*0e50*/  LOP3.LUT R219, R3, 0xfffffe00, R5, 0xf8, !PT ;  /* 0xfffffe0003db7812 */ /* 0x000fe400078ef805 */
[----:B------:R-:W-:Y:S01]  /*0e60*/  LOP3.LUT R8, R17, 0xfffffff8, RZ, 0xc0, !PT ;  /* 0xfffffff811087812 */ /* 0x000fe200078ec0ff */
[----:B------:R-:W-:Y:S01]  /*0e70*/  IMAD R5, R11, c[0x0][0x198], RZ ;  /* 0x000066000b057a24 */ /* 0x000fe200078e02ff */
[----:B------:R-:W-:Y:S01]  /*0e80*/  IADD3.X R3, R247, UR17, RZ, P0, !PT ;  /* 0x00000011f7037c10 */ /* 0x000fe200087fe4ff */
[----:B------:R-:W-:Y:S01]  /*0e90*/  IMAD.SHL.U32 R219, R219, 0x2, RZ ;  /* 0x00000002dbdb7824 */ /* 0x000fe200078e00ff */
[----:B------:R-:W-:Y:S01]  /*0ea0*/  IADD3 R6, P0, R6, UR24, RZ ;  /* 0x0000001806067c10 */ /* 0x000fe2000ff1e0ff */
[----:B------:R-:W-:Y:S01]  /*0eb0*/  IMAD R5, R10, c[0x0][0x19c], R5 ;  /* 0x000067000a057a24 */ /* 0x000fe200078e0205 */
[----:B------:R-:W-:Y:S01]  /*0ec0*/  IADD3 R252, R246, 0x40, RZ ;  /* 0x00000040f6fc7810 */ /* 0x000fe20007ffe0ff */
[----:B------:R-:W-:Y:S01]  /*0ed0*/  IMAD.IADD R16, R0, 0x1, -R8 ;  /* 0x0000000100107824 */ /* 0x000fe200078e0a08 */
[----:B------:R-:W-:Y:S01]  /*0ee0*/  SHF.R.S32.HI R0, RZ, 0x1f, R4 ;  /* 0x0000001fff007819 */ /* 0x000fe20000011404 */
[----:B-1----:R-:W-:Y:S01]  /*0ef0*/  IMAD.WIDE.U32 R14, R14, c[0x0][0x1a8], R2 ;  /* 0x00006a000e0e7a25 */ /* 0x002fe200078e0002 */
[----:B------:R-:W-:-:S03]  /*0f00*/  IADD3.X R7, R7, UR7, R5, P0, !PT ;  /* 0x0000000707077c10 */ /* 0x000fc600087fe405 */
[----:B------:R-:W-:Y:S02]  /*0f10*/  IMAD R8, R11, c[0x0][0x1a0], RZ ;  /* 0x000068000b087a24 */ /* 0x000fe400078e02ff */
[----:B------:R-:W-:-:S04]  /*0f20*/  IMAD.WIDE.U32 R2, R10, c[0x0][0x1a0], R246 ;  /* 0x000068000a027a25 */ /* 0x000fc800078e00f6 */
[----:B------:R-:W-:Y:S01]  /*0f30*/  IMAD R5, R10, c[0x0][0x1a4], R8 ;  /* 0x000069000a057a24 */ /* 0x000fe200078e0208 */
[----:B------:R-:W-:Y:S01]  /*0f40*/  IADD3 R2, P0, R2, UR4, RZ ;  /* 0x0000000402027c10 */ /* 0x000fe2000ff1e0ff */
[C---:B------:R-:W-:Y:S01]  /*0f50*/  IMAD R8, R0.reuse, c[0x0][0x1b0], RZ ;  /* 0x00006c0000087a24 */ /* 0x040fe200078e02ff */
[----:B------:R-:W-:Y:S01]  /*0f60*/  ULDC.64 UR4, c[0x0][0x1a8] ;  /* 0x00006a0000047ab9 */ /* 0x000fe20000000a00 */
[----:B------:R-:W-:Y:S01]  /*0f70*/  IMAD R0, R0, c[0x0][0x1b8], RZ ;  /* 0x00006e0000007a24 */ /* 0x000fe200078e02ff */
[----:B------:R-:W-:Y:S01]  /*0f80*/  IADD3.X R3, R3, UR23, R5, P0, !PT ;  /* 0x0000001703037c10 */ /* 0x000fe200087fe405 */
[----:B------:R-:W-:Y:S01]  /*0f90*/  IMAD R8, R4, c[0x0][0x1b4], R8 ;  /* 0x00006d0004087a24 */ /* 0x000fe200078e0208 */
[----:B------:R-:W-:Y:S01]  /*0fa0*/  ISETP.GE.AND P0, PT, R10, UR13, PT ;  /* 0x0000000d0a007c0c */ /* 0x000fe2000bf06270 */
[C---:B------:R-:W-:Y:S01]  /*0fb0*/  IMAD R0, R4.reuse, c[0x0][0x1bc], R0 ;  /* 0x00006f0004007a24 */ /* 0x040fe200078e0200 */
[----:B------:R-:W-:Y:S01]  /*0fc0*/  UIMAD UR4, UR22, UR4, URZ ;  /* 0x00000004160472a4 */ /* 0x000fe2000f8e023f */
[----:B------:R-:W-:Y:S01]  /*0fd0*/  IMAD.WIDE.U32 R22, R4, c[0x0][0x1b8], R2 ;  /* 0x00006e0004167a25 */ /* 0x000fe200078e0002 */
[----:B------:R-:W-:-:S02]  /*0fe0*/  R2P PR, R16, 0x6 ;  /* 0x0000000610007804 */ /* 0x000fc40000000000 */
[----:B------:R-:W-:Y:S01]  /*0ff0*/  UIMAD UR4, UR11, UR5, UR4 ;  /* 0x000000050b0472a4 */ /* 0x000fe2000f8e0204 */
[----:B------:R-:W-:Y:S02]  /*1000*/  IMAD.WIDE.U32 R26, R4, c[0x0][0x1b0], R6 ;  /* 0x00006c00041a7a25 */ /* 0x000fe400078e0006 */
[----:B------:R-:W-:Y:S02]  /*1010*/  SEL R4, R19, 0xfffffff0, !P1 ;  /* 0xfffffff013047807 */ /* 0x000fe40004800000 */
[----:B------:R-:W-:Y:S01]  /*1020*/  IMAD.IADD R20, R23, 0x1, R0 ;  /* 0x0000000117147824 */ /* 0x000fe200078e0200 */
[----:B------:R1:W-:Y:S01]  /*1030*/  STL.64 [R1+0x18], R26 ;  /* 0x0000181a01007387 */ /* 0x0003e20000100a00 */
[----:B------:R-:W-:Y:S01]  /*1040*/  IMAD.IADD R29, R27, 0x1, R8 ;  /* 0x000000011b1d7824 */ /* 0x000fe200078e0208 */
[----:B------:R-:W-:Y:S01]  /*1050*/  IADD3 R13, R15, UR4, RZ ;  /* 0x000000040f0d7c10 */ /* 0x000fe2000fffe0ff */
[----:B------:R-:W-:Y:S01]  /*1060*/  IMAD.MOV.U32 R2, RZ, RZ, 0x20 ;  /* 0x00000020ff027424 */ /* 0x000fe200078e00ff */
[----:B------:R1:W-:Y:S04]  /*1070*/  STL.64 [R1+0x10], R22 ;  /* 0x0000101601007387 */ /* 0x0003e80000100a00 */
        /* <DEDUP_REMOVED lines=26> */
.L_x_1331:
[----:B------:R-:W-:Y:S05]  /*1220*/  BSYNC B0 ;  /* 0x0000000000007941 */ /* 0x000fea0003800000 */
.L_x_1330:
        /* <DEDUP_REMOVED lines=29> */
.L_x_1333:
[----:B------:R-:W-:Y:S05]  /*1400*/  BSYNC B0 ;  /* 0x0000000000007941 */ /* 0x000fea0003800000 */
.L_x_1332:
        /* <DEDUP_REMOVED lines=29> */
.L_x_1335:
[----:B------:R-:W-:Y:S05]  /*15e0*/  BSYNC B0 ;  /* 0x0000000000007941 */ /* 0x000fea0003800000 */
.L_x_1334:
        /* <DEDUP_REMOVED lines=29> */
.L_x_1337:
[----:B------:R-:W-:Y:S05]  /*17c0*/  BSYNC B0 ;  /* 0x0000000000007941 */ /* 0x000fea0003800000 */
.L_x_1336:
[----:B------:R-:W-:Y:S01]  /*17d0*/  IADD3 R0, R10, 0x40, RZ ;  /* 0x000000400a007810 */ /* 0x000fe20007ffe0ff */
[----:B------:R-:W-:Y:S03]  /*17e0*/  BSSY B0, `(.L_x_1338) ;  /* 0x000001d000007945 */ /* 0x000fe60003800000 */
[----:B------:R-:W-:Y:S01]  /*17f0*/  ISETP.GE.AND P0, PT, R0, UR13, PT ;  /* 0x0000000d00007c0c */ /* 0x000fe2000bf06270 */
[----:B------:R3:W-:-:S12]  /*1800*/  STL [R1+0x30], R0 ;  /* 0x0000300001007387 */ /* 0x0007d80000100800 */
[----:B------:R-:W-:Y:S05]  /*1810*/  @P0 BRA `(.L_x_1339) ;  /* 0x0000019000000947 */ /* 0x000fea0003800000 */
[----:B---3--:R-:W-:Y:S01]  /*1820*/  IADD3 R0, P0, R248, 0x40, RZ ;  /* 0x00000040f8007810 */ /* 0x008fe20007f1e0ff */
        /* <DEDUP_REMOVED lines=24> */
.L_x_1339:
[----:B------:R-:W-:Y:S05]  /*19b0*/  BSYNC B0 ;  /* 0x0000000000007941 */ /* 0x000fea0003800000 */
.L_x_1338:
[----:B---3--:R-:W-:Y:S01]  /*19c0*/  IADD3 R0, R10, 0x50, RZ ;  /* 0x000000500a007810 */ /* 0x008fe20007ffe0ff */
        /* <DEDUP_REMOVED lines=29> */
.L_x_1341:
[----:B------:R-:W-:Y:S05]  /*1ba0*/  BSYNC B0 ;  /* 0x0000000000007941 */ /* 0x000fea0003800000 */
.L_x_1340:
        /* <DEDUP_REMOVED lines=30> */
.L_x_1343:
[----:B------:R-:W-:Y:S05]  /*1d90*/  BSYNC B0 ;  /* 0x0000000000007941 */ /* 0x000fea0003800000 */
.L_x_1342:
        /* <DEDUP_REMOVED lines=34> */
.L_x_1345:
[----:B------:R-:W-:Y:S05]  /*1fc0*/  BSYNC B0 ;  /* 0x0000000000007941 */ /* 0x000fea0003800000 */
.L_x_1344:
        /* <DEDUP_REMOVED lines=32> */
.L_x_1347:
[----:B------:R-:W-:Y:S05]  /*21d0*/  BSYNC B0 ;  /* 0x0000000000007941 */ /* 0x000fea0003800000 */
.L_x_1346:
        /* <DEDUP_REMOVED lines=25> */
.L_x_1349:
[----:B------:R-:W-:Y:S05]  /*2370*/  BSYNC B0 ;  /* 0x0000000000007941 */ /* 0x000fea0003800000 */
.L_x_1348:
[----:B------:R-:W0:Y:S01]  /*2380*/  LDGDEPBAR ;  /* 0x00000000000079af */ /* 0x000e220000000000 */
[----:B------:R-:W-:Y:S01]  /*2390*/  ISETP.GE.AND P1, PT, R10, UR7, PT ;  /* 0x000000070a007c0c */ /* 0x000fe2000bf26270 */
[----:B------:R-:W-:Y:S01]  /*23a0*/  ULDC.64 UR4, c[0x0][0x1a0] ;  /* 0x0000680000047ab9 */ /* 0x000fe20000000a00 */
[----:B------:R-:W-:Y:S01]  /*23b0*/  BSSY B0, `(.L_x_1350) ;  /* 0x0000020000007945 */ /* 0x000fe20003800000 */
[----:B------:R-:W-:Y:S02]  /*23c0*/  UIMAD.WIDE.U32 UR22, UR6, UR4, URZ ;  /* 0x00000004061672a5 */ /* 0x000fe4000f8e003f */
[----:B------:R-:W-:-:S04]  /*23d0*/  UIMAD UR4, UR12, UR4, URZ ;  /* 0x000000040c0472a4 */ /* 0x000fc8000f8e023f */
[----:B------:R-:W-:Y:S01]  /*23e0*/  UIMAD UR4, UR6, UR5, UR4 ;  /* 0x00000005060472a4 */ /* 0x000fe2000f8e0204 */
[----:B---3--:R-:W-:Y:S02]  /*23f0*/  IMAD.U32 R6, RZ, RZ, UR22 ;  /* 0x00000016ff067e24 */ /* 0x008fe4000f8e00ff */
[----:B------:R-:W-:Y:S01]  /*2400*/  IMAD.U32 R7, RZ, RZ, UR23 ;  /* 0x00000017ff077e24 */ /* 0x000fe2000f8e00ff */
[----:B------:R-:W-:Y:S02]  /*2410*/  UIADD3 UR4, UR23, UR4, URZ ;  /* 0x0000000417047290 */ /* 0x000fe4000fffe03f */
[----:B------:R-:W-:-:S04]  /*2420*/  LEA R0, P0, R6, R22, 0x5 ;  /* 0x0000001606007211 */ /* 0x000fc800078028ff */
        /* <DEDUP_REMOVED lines=24> */
.L_x_1351:
[----:B------:R-:W-:Y:S05]  /*25b0*/  BSYNC B0 ;  /* 0x0000000000007941 */ /* 0x000fea0003800000 */
.L_x_1350:
        /* <DEDUP_REMOVED lines=26> */
.L_x_1353:
[----:B------:R-:W-:Y:S05]  /*2760*/  BSYNC B0 ;  /* 0x0000000000007941 */ /* 0x000fea0003800000 */
.L_x_1352:
[----:B-1----:R-:W-:Y:S01]  /*2770*/  SHF.R.S32.HI R7, RZ, 0x4, R18 ;  /* 0x00000004ff077819 */ /* 0x002fe20000011412 */
[C---:B------:R-:W-:Y:S01]  /*2780*/  IMAD.SHL.U32 R6, R24.reuse, 0x40, RZ ;  /* 0x0000004018067824 */ /* 0x040fe200078e00ff */
[----:B------:R-:W-:Y:S01]  /*2790*/  R2P PR, R24, 0x6 ;  /* 0x0000000618007804 */ /* 0x000fe20000000000 */
[----:B------:R-:W-:Y:S01]  /*27a0*/  IMAD.SHL.U32 R3, R16, 0x40, RZ ;  /* 0x0000004010037824 */ /* 0x000fe200078e00ff */
[----:B------:R-:W-:Y:S01]  /*27b0*/  LEA.HI R0, R18, R7, RZ, 0x1 ;  /* 0x0000000712007211 */ /* 0x000fe200078f08ff */
[----:B--2---:R-:W-:Y:S01]  /*27c0*/  IMAD.SHL.U32 R8, R17, 0x40, RZ ;  /* 0x0000004011087824 */ /* 0x004fe200078e00ff */
        /* <DEDUP_REMOVED lines=25> */
[----:B------:R-:W1:Y:S01]  /*2960*/  LDSM.16.M88.4 R20, [R206] ;  /* 0x00000000ce14783b */ /* 0x000e620000000200 */
[----:B------:R-:W-:Y:S01]  /*2970*/  @P1 IADD3 R215, R0, -0x20, RZ ;  /* 0xffffffe000d71810 */ /* 0x000fe20007ffe0ff */
[----:B------:R-:W-:Y:S01]  /*2980*/  IMAD.MOV.U32 R0, RZ, RZ, 0x40 ;  /* 0x00000040ff007424 */ /* 0x000fe200078e00ff */
[----:B------:R-:W-:Y:S01]  /*2990*/  LOP3.LUT R3, R3, 0x6, RZ, 0xc0, !PT ;  /* 0x0000000603037812 */ /* 0x000fe200078ec0ff */
[----:B------:R-:W2:Y:S01]  /*29a0*/  LDSM.16.M88.4 R8, [R206+0x2000] ;  /* 0x00200000ce08783b */ /* 0x000ea20000000200 */
[C---:B------:R-:W-:Y:S01]  /*29b0*/  IMAD R214, R2.reuse, 0x2, R206 ;  /* 0x0000000202d67824 */ /* 0x040fe200078e02ce */
[----:B------:R-:W-:Y:S01]  /*29c0*/  IADD3 R218, R215, 0x800, RZ ;  /* 0x00000800d7da7810 */ /* 0x000fe20007ffe0ff */
[----:B------:R-:W-:Y:S01]  /*29d0*/  IMAD R212, R2, 0x2, R208 ;  /* 0x0000000202d47824 */ /* 0x000fe200078e02d0 */
[----:B------:R-:W5:Y:S01]  /*29e0*/  LDSM.16.M88.4 R28, [R204+0x8800] ;  /* 0x00880000cc1c783b */ /* 0x000f620000000200 */
[----:B------:R-:W-:-:S02]  /*29f0*/  SEL R0, R0, 0xffffffc0, !P2 ;  /* 0xffffffc000007807 */ /* 0x000fc40005000000 */
[C---:B------:R-:W-:Y:S01]  /*2a00*/  IADD3 R217, R215.reuse, 0x1000, RZ ;  /* 0x00001000d7d97810 */ /* 0x040fe20007ffe0ff */
[----:B------:R-:W-:Y:S01]  /*2a10*/  LDSM.16.M88.4 R12, [R208+0x2000] ;  /* 0x00200000d00c783b */ /* 0x000fe20000000200 */
[----:B------:R-:W-:Y:S01]  /*2a20*/  IADD3 R216, R215, 0x1800, RZ ;  /* 0x00001800d7d87810 */ /* 0x000fe20007ffe0ff */
[----:B------:R-:W-:Y:S02]  /*2a30*/  IMAD.IADD R213, R204, 0x1, R0 ;  /* 0x00000001ccd57824 */ /* 0x000fe400078e0200 */
[----:B------:R-:W3:Y:S01]  /*2a40*/  LDSM.16.M88.4 R32, [R215+0x800] ;  /* 0x00080000d720783b */ /* 0x000ee20000000200 */
[----:B------:R-:W-:Y:S02]  /*2a50*/  IMAD.IADD R211, R0, 0x1, R215 ;  /* 0x0000000100d37824 */ /* 0x000fe400078e02d7 */
[----:B------:R-:W-:Y:S01]  /*2a60*/  IMAD.U32 R0, RZ, RZ, UR6 ;  /* 0x00000006ff007e24 */ /* 0x000fe2000f8e00ff */
[----:B------:R-:W4:Y:S03]  /*2a70*/  LDSM.16.M88.4 R36, [R215] ;  /* 0x00000000d724783b */ /* 0x000f260000000200 */
[----:B------:R-:W-:Y:S01]  /*2a80*/  IMAD R0, R0, 0x20, R3 ;  /* 0x0000002000007824 */ /* 0x000fe200078e0203 */
[----:B------:R-:W-:Y:S04]  /*2a90*/  LDSM.16.M88.4 R40, [R213+0x8000] ;  /* 0x00800000d528783b */ /* 0x000fe80000000200 */
[----:B------:R-:W-:Y:S01]  /*2aa0*/  LDSM.16.M88.4 R24, [R214+0x2000] ;  /* 0x00200000d618783b */ /* 0x000fe20000000200 */
[----:B------:R-:W-:-:S02]  /*2ab0*/  IADD3 R5, R0, 0x1, RZ ;  /* 0x0000000100057810 */ /* 0x000fc40007ffe0ff */
[C---:B------:R-:W-:Y:S01]  /*2ac0*/  IADD3 R6, R0.reuse, 0x10, RZ ;  /* 0x0000001000067810 */ /* 0x040fe20007ffe0ff */
[----:B------:R-:W-:Y:S01]  /*2ad0*/  LDSM.16.M88.4 R44, [R213+0x8800] ;  /* 0x00880000d52c783b */ /* 0x000fe20000000200 */
[----:B------:R-:W-:Y:S02]  /*2ae0*/  ISETP.GE.AND P6, PT, R5, UR14, PT ;  /* 0x0000000e05007c0c */ /* 0x000fe4000bfc6270 */
[----:B------:R-:W-:Y:S02]  /*2af0*/  IADD3 R5, R0, 0x11, RZ ;  /* 0x0000001100057810 */ /* 0x000fe40007ffe0ff */
[----:B------:R-:W-:Y:S02]  /*2b00*/  ISETP.GE.AND P3, PT, R6, UR14, PT ;  /* 0x0000000e06007c0c */ /* 0x000fe4000bf66270 */
[----:B------:R-:W-:Y:S01]  /*2b10*/  ISETP.GE.AND P0, PT, R5, UR14, PT ;  /* 0x0000000e05007c0c */ /* 0x000fe2000bf06270 */
[----:B-1----:R-:W-:Y:S01]  /*2b20*/  HMMA.16816.F32.BF16 R68, R20, R16, RZ ;  /* 0x000000101444723c */ /* 0x002fe200000418ff */
[----:B------:R-:W-:-:S02]  /*2b30*/  IADD3 R3, R0, 0x8, RZ ;  /* 0x0000000800037810 */ /* 0x000fc40007ffe0ff */
[C---:B------:R-:W-:Y:S02]  /*2b40*/  IADD3 R7, R0.reuse, 0x9, RZ ;  /* 0x0000000900077810 */ /* 0x040fe40007ffe0ff */
[----:B------:R-:W-:Y:S02]  /*2b50*/  ISETP.GE.AND P5, PT, R3, UR14, PT ;  /* 0x0000000e03007c0c */ /* 0x000fe4000bfa6270 */
[C---:B------:R-:W-:Y:S01]  /*2b60*/  IADD3 R3, R0.reuse, 0x18, RZ ;  /* 0x0000001800037810 */ /* 0x040fe20007ffe0ff */
[----:B--2---:R-:W-:Y:S01]  /*2b70*/  HMMA.16816.F32.BF16 R52, R8, R16, RZ ;  /* 0x000000100834723c */ /* 0x004fe200000418ff */
[C---:B------:R-:W-:Y:S02]  /*2b80*/  ISETP.GE.AND P1, PT, R0.reuse, UR14, PT ;  /* 0x0000000e00007c0c */ /* 0x040fe4000bf26270 */
[----:B------:R-:W-:Y:S02]  /*2b90*/  IADD3 R0, R0, 0x19, RZ ;  /* 0x0000001900007810 */ /* 0x000fe40007ffe0ff */
[----:B------:R-:W-:-:S02]  /*2ba0*/  ISETP.GE.AND P4, PT, R7, UR14, PT ;  /* 0x0000000e07007c0c */ /* 0x000fc4000bf86270 */
[----:B------:R-:W-:Y:S01]  /*2bb0*/  ISETP.GE.AND P2, PT, R3, UR14, PT ;  /* 0x0000000e03007c0c */ /* 0x000fe2000bf46270 */
[-C--:B------:R-:W-:Y:S08]  /*2bc0*/  HMMA.16816.F32.BF16 R60, R8, R18.reuse, RZ ;  /* 0x00000012083c723c */ /* 0x080ff000000418ff */
[----:B------:R-:W-:Y:S01]  /*2bd0*/  HMMA.16816.F32.BF16 R72, R20, R18, RZ ;  /* 0x000000121448723c */ /* 0x000fe200000418ff */
[----:B------:R-:W1:Y:S07]  /*2be0*/  LDSM.16.M88.4 R16, [R208] ;  /* 0x00000000d010783b */ /* 0x000e6e0000000200 */
[C---:B-----5:R-:W-:Y:S08]  /*2bf0*/  HMMA.16816.F32.BF16 R56, R8.reuse, R28, RZ ;  /* 0x0000001c0838723c */ /* 0x060ff000000418ff */
[----:B------:R-:W-:Y:S08]  /*2c00*/  HMMA.16816.F32.BF16 R48, R8, R30, RZ ;  /* 0x0000001e0830723c */ /* 0x000ff000000418ff */
[C---:B------:R-:W-:Y:S08]  /*2c10*/  HMMA.16816.F32.BF16 R8, R20.reuse, R28, RZ ;  /* 0x0000001c1408723c */ /* 0x040ff000000418ff */
[----:B------:R-:W-:Y:S01]  /*2c20*/  HMMA.16816.F32.BF16 R64, R20, R30, RZ ;  /* 0x0000001e1440723c */ /* 0x000fe200000418ff */
[----:B------:R-:W2:Y:S07]  /*2c30*/  LDSM.16.M88.4 R20, [R214] ;  /* 0x00000000d614783b */ /* 0x000eae0000000200 */
[C---:B---3--:R-:W-:Y:S08]  /*2c40*/  HMMA.16816.F32.BF16 R80, R12.reuse, R32, R56 ;  /* 0x000000200c50723c */ /* 0x048ff00000041838 */
[C---:B----4-:R-:W-:Y:S08]  /*2c50*/  HMMA.16816.F32.BF16 R76, R12.reuse, R36, R52 ;  /* 0x000000240c4c723c */ /* 0x050ff00000041834 */
[----:B------:R-:W-:Y:S08]  /*2c60*/  HMMA.16816.F32.BF16 R56, R12, R34, R48 ;  /* 0x000000220c38723c */ /* 0x000ff00000041830 */
[----:B-1----:R-:W-:Y:S08]  /*2c70*/  HMMA.16816.F32.BF16 R52, R16, R36, R68 ;  /* 0x000000241034723c */ /* 0x002ff00000041844 */
[----:B------:R-:W-:Y:S01]  /*2c80*/  HMMA.16816.F32.BF16 R84, R12, R38, R60 ;  /* 0x000000260c54723c */ /* 0x000fe2000004183c */
[----:B------:R-:W-:Y:S07]  /*2c90*/  LDSM.16.M88.4 R12, [R212] ;  /* 0x00000000d40c783b */ /* 0x000fee0000000200 */
[C---:B------:R-:W-:Y:S01]  /*2ca0*/  HMMA.16816.F32.BF16 R48, R16.reuse, R32, R8 ;  /* 0x000000201030723c */ /* 0x040fe20000041808 */
[----:B------:R-:W-:Y:S07]  /*2cb0*/  LDSM.16.M88.4 R8, [R212+0x2000] ;  /* 0x00200000d408783b */ /* 0x000fee0000000200 */
[C---:B------:R-:W-:Y:S01]  /*2cc0*/  HMMA.16816.F32.BF16 R28, R16.reuse, R38, R72 ;  /* 0x00000026101c723c */ /* 0x040fe20000041848 */
[----:B------:R-:W1:Y:S07]  /*2cd0*/  LDSM.16.M88.4 R36, [R211] ;  /* 0x00000000d324783b */ /* 0x000e6e0000000200 */
[----:B------:R-:W-:Y:S01]  /*2ce0*/  HMMA.16816.F32.BF16 R64, R16, R34, R64 ;  /* 0x000000221040723c */ /* 0x000fe20000041840 */
[----:B------:R-:W3:Y:S04]  /*2cf0*/  LDSM.16.M88.4 R16, [R211+0x800] ;  /* 0x00080000d310783b */ /* 0x000ee80000000200 */
[----:B------:R-:W-:Y:S03]  /*2d00*/  LDSM.16.M88.4 R32, [R206+0x4000] ;  /* 0x00400000ce20783b */ /* 0x000fe60000000200 */
[C---:B------:R-:W-:Y:S08]  /*2d10*/  HMMA.16816.F32.BF16 R60, R24.reuse, R40, R76 ;  /* 0x00000028183c723c */ /* 0x040ff0000004184c */
[----:B------:R-:W-:Y:S08]  /*2d20*/  HMMA.16816.F32.BF16 R68, R24, R46, R56 ;  /* 0x0000002e1844723c */ /* 0x000ff00000041838 */
[----:B--2---:R-:W-:Y:S08]  /*2d30*/  HMMA.16816.F32.BF16 R56, R20, R40, R52 ;  /* 0x000000281438723c */ /* 0x004ff00000041834 */
[-C--:B------:R-:W-:Y:S08]  /*2d40*/  HMMA.16816.F32.BF16 R72, R24, R42.reuse, R84 ;  /* 0x0000002a1848723c */ /* 0x080ff00000041854 */
[----:B------:R-:W-:Y:S01]  /*2d50*/  HMMA.16816.F32.BF16 R52, R20, R42, R28 ;  /* 0x0000002a1434723c */ /* 0x000fe2000004181c */
[----:B------:R-:W-:Y:S04]  /*2d60*/  LDSM.16.M88.4 R40, [R204+0x9000] ;  /* 0x00900000cc28783b */ /* 0x000fe80000000200 */
[----:B------:R-:W2:Y:S03]  /*2d70*/  LDSM.16.M88.4 R28, [R206+0x6000] ;  /* 0x00600000ce1c783b */ /* 0x000ea60000000200 */
[-C--:B------:R-:W-:Y:S08]  /*2d80*/  HMMA.16816.F32.BF16 R80, R24, R44.reuse, R80 ;  /* 0x0000002c1850723c */ /* 0x080ff00000041850 */
[C---:B------:R-:W-:Y:S01]  /*2d90*/  HMMA.16816.F32.BF16 R24, R20.reuse, R44, R48 ;  /* 0x0000002c1418723c */ /* 0x040fe20000041830 */
[----:B------:R-:W4:Y:S07]  /*2da0*/  LDSM.16.M88.4 R48, [R204+0x9800] ;  /* 0x00980000cc30783b */ /* 0x000f2e0000000200 */
[----:B------:R-:W-:Y:S08]  /*2db0*/  HMMA.16816.F32.BF16 R20, R20, R46, R64 ;  /* 0x0000002e1414723c */ /* 0x000ff00000041840 */
[-C--:B-1----:R-:W-:Y:S08]  /*2dc0*/  HMMA.16816.F32.BF16 R60, R8, R36.reuse, R60 ;  /* 0x00000024083c723c */ /* 0x082ff0000004183c */
[----:B------:R-:W-:Y:S08]  /*2dd0*/  HMMA.16816.F32.BF16 R44, R12, R36, R56 ;  /* 0x000000240c2c723c */ /* 0x000ff00000041838 */
[----:B------:R-:W-:Y:S08]  /*2de0*/  HMMA.16816.F32.BF16 R56, R8, R38, R72 ;  /* 0x000000260838723c */ /* 0x000ff00000041848 */
[-C--:B---3--:R-:W-:Y:S01]  /*2df0*/  HMMA.16816.F32.BF16 R76, R12, R16.reuse, R24 ;  /* 0x000000100c4c723c */ /* 0x088fe20000041818 */
[----:B------:R-:W-:Y:S07]  /*2e00*/  LDSM.16.M88.4 R24, [R208+0x4000] ;  /* 0x00400000d018783b */ /* 0x000fee0000000200 */
[C---:B------:R-:W-:Y:S08]  /*2e10*/  HMMA.16816.F32.BF16 R72, R8.reuse, R16, R80 ;  /* 0x000000100848723c */ /* 0x040ff00000041850 */
[----:B------:R-:W-:Y:S01]  /*2e20*/  HMMA.16816.F32.BF16 R80, R8, R18, R68 ;  /* 0x000000120850723c */ /* 0x000fe20000041844 */
[----:B------:R-:W-:Y:S07]  /*2e30*/  LDSM.16.M88.4 R8, [R208+0x6000] ;  /* 0x00600000d008783b */ /* 0x000fee0000000200 */
[C---:B------:R-:W-:Y:S08]  /*2e40*/  HMMA.16816.F32.BF16 R36, R12.reuse, R38, R52 ;  /* 0x000000260c24723c */ /* 0x040ff00000041834 */
[----:B------:R-:W-:Y:S01]  /*2e50*/  HMMA.16816.F32.BF16 R68, R12, R18, R20 ;  /* 0x000000120c44723c */ /* 0x000fe20000041814 */
[----:B------:R-:W1:Y:S04]  /*2e60*/  LDSM.16.M88.4 R12, [R215+0x1000] ;  /* 0x00100000d70c783b */ /* 0x000e680000000200 */
[----:B------:R-:W-:Y:S03]  /*2e70*/  LDSM.16.M88.4 R16, [R214+0x6000] ;  /* 0x00600000d610783b */ /* 0x000fe60000000200 */
[-C--:B--2---:R-:W-:Y:S01]  /*2e80*/  HMMA.16816.F32.BF16 R64, R28, R40.reuse, R60 ;  /* 0x000000281c40723c */ /* 0x084fe2000004183c */
[----:B------:R-:W-:Y:S07]  /*2e90*/  LDSM.16.M88.4 R20, [R214+0x4000] ;  /* 0x00400000d614783b */ /* 0x000fee0000000200 */
[----:B------:R-:W-:Y:S01]  /*2ea0*/  HMMA.16816.F32.BF16 R60, R32, R40, R44 ;  /* 0x00000028203c723c */ /* 0x000fe2000004182c */
[----:B------:R-:W2:Y:S07]  /*2eb0*/  LDSM.16.M88.4 R44, [R215+0x1800] ;  /* 0x00180000d72c783b */ /* 0x000eae0000000200 */
[----:B------:R-:W-:Y:S08]  /*2ec0*/  HMMA.16816.F32.BF16 R56, R28, R42, R56 ;  /* 0x0000002a1c38723c */ /* 0x000ff00000041838 */
[-C--:B----4-:R-:W-:Y:S08]  /*2ed0*/  HMMA.16816.F32.BF16 R84, R32, R48.reuse, R76 ;  /* 0x000000302054723c */ /* 0x090ff0000004184c */
[----:B------:R-:W-:Y:S08]  /*2ee0*/  HMMA.16816.F32.BF16 R52, R28, R48, R72 ;  /* 0x000000301c34723c */ /* 0x000ff00000041848 */
[C---:B------:R-:W-:Y:S01]  /*2ef0*/  HMMA.16816.F32.BF16 R40, R32.reuse, R42, R36 ;  /* 0x0000002a2028723c */ /* 0x040fe20000041824 */
[----:B------:R-:W3:Y:S07]  /*2f00*/  LDSM.16.M88.4 R36, [R213+0x9000] ;  /* 0x00900000d524783b */ /* 0x000eee0000000200 */
[-C--:B------:R-:W-:Y:S01]  /*2f10*/  HMMA.16816.F32.BF16 R76, R32, R50.reuse, R68 ;  /* 0x00000032204c723c */ /* 0x080fe20000041844 */
[----:B------:R-:W4:Y:S07]  /*2f20*/  LDSM.16.M88.4 R32, [R213+0x9800] ;  /* 0x00980000d520783b */ /* 0x000f2e0000000200 */
[----:B------:R-:W-:Y:S08]  /*2f30*/  HMMA.16816.F32.BF16 R28, R28, R50, R80 ;  /* 0x000000321c1c723c */ /* 0x000ff00000041850 */
[C---:B-1----:R-:W-:Y:S08]  /*2f40*/  HMMA.16816.F32.BF16 R48, R8.reuse, R12, R64 ;  /* 0x0000000c0830723c */ /* 0x042ff00000041840 */
[----:B------:R-:W-:Y:S08]  /*2f50*/  HMMA.16816.F32.BF16 R64, R8, R14, R56 ;  /* 0x0000000e0840723c */ /* 0x000ff00000041838 */
[-C--:B--2---:R-:W-:Y:S08]  /*2f60*/  HMMA.16816.F32.BF16 R56, R24, R44.reuse, R84 ;  /* 0x0000002c1838723c */ /* 0x084ff00000041854 */
[----:B------:R-:W-:Y:S08]  /*2f70*/  HMMA.16816.F32.BF16 R80, R8, R44, R52 ;  /* 0x0000002c0850723c */ /* 0x000ff00000041834 */
[C---:B------:R-:W-:Y:S08]  /*2f80*/  HMMA.16816.F32.BF16 R68, R24.reuse, R12, R60 ;  /* 0x0000000c1844723c */ /* 0x040ff0000004183c */
[C---:B------:R-:W-:Y:S01]  /*2f90*/  HMMA.16816.F32.BF16 R72, R24.reuse, R14, R40 ;  /* 0x0000000e1848723c */ /* 0x040fe20000041828 */
[----:B------:R-:W-:Y:S07]  /*2fa0*/  LDSM.16.M88.4 R12, [R212+0x4000] ;  /* 0x00400000d40c783b */ /* 0x000fee0000000200 */
[-C--:B------:R-:W-:Y:S01]  /*2fb0*/  HMMA.16816.F32.BF16 R52, R24, R46.reuse, R76 ;  /* 0x0000002e1834723c */ /* 0x080fe2000004184c */
[----:B------:R-:W1:Y:S07]  /*2fc0*/  LDSM.16.M88.4 R24, [R211+0x1800] ;  /* 0x00180000d318783b */ /* 0x000e6e0000000200 */
[----:B------:R-:W-:Y:S01]  /*2fd0*/  HMMA.16816.F32.BF16 R60, R8, R46, R28 ;  /* 0x0000002e083c723c */ /* 0x000fe2000004181c */
[----:B------:R-:W2:Y:S04]  /*2fe0*/  LDSM.16.M88.4 R8, [R212+0x6000] ;  /* 0x00600000d408783b */ /* 0x000ea80000000200 */
[----:B------:R-:W5:Y:S01]  /*2ff0*/  LDSM.16.M88.4 R28, [R211+0x1000] ;  /* 0x00100000d31c783b */ /* 0x000f620000000200 */
[----:B------:R-:W-:-:S04]  /*3000*/  DEPBAR.LE SB0, 0x0 ;  /* 0x000080000000791a */ /* 0x000fc80000000000 */
[----:B---3--:R-:W-:Y:S08]  /*3010*/  HMMA.16816.F32.BF16 R40, R16, R38, R64 ;  /* 0x000000261028723c */ /* 0x008ff00000041840 */
[-C--:B----4-:R-:W-:Y:S08]  /*3020*/  HMMA.16816.F32.BF16 R56, R20, R32.reuse, R56 ;  /* 0x000000201438723c */ /* 0x090ff00000041838 */
[C---:B------:R-:W-:Y:S08]  /*3030*/  HMMA.16816.F32.BF16 R64, R16.reuse, R32, R80 ;  /* 0x000000201040723c */ /* 0x040ff00000041850 */
[-C--:B------:R-:W-:Y:S08]  /*3040*/  HMMA.16816.F32.BF16 R48, R16, R36.reuse, R48 ;  /* 0x000000241030723c */ /* 0x080ff00000041830 */
[C---:B------:R-:W-:Y:S08]  /*3050*/  HMMA.16816.F32.BF16 R44, R20.reuse, R36, R68 ;  /* 0x00000024142c723c */ /* 0x040ff00000041844 */
[----:B------:R-:W-:Y:S08]  /*3060*/  HMMA.16816.F32.BF16 R36, R20, R38, R72 ;  /* 0x000000261424723c */ /* 0x000ff00000041848 */
[-C--:B------:R-:W-:Y:S08]  /*3070*/  HMMA.16816.F32.BF16 R60, R16, R34.reuse, R60 ;  /* 0x00000022103c723c */ /* 0x080ff0000004183c */
[----:B------:R-:W-:Y:S08]  /*3080*/  HMMA.16816.F32.BF16 R52, R20, R34, R52 ;  /* 0x000000221434723c */ /* 0x000ff00000041834 */
[-C--:B-1----:R-:W-:Y:S08]  /*3090*/  HMMA.16816.F32.BF16 R20, R12, R24.reuse, R56 ;  /* 0x000000180c14723c */ /* 0x082ff00000041838 */
[C---:B--2---:R-:W-:Y:S08]  /*30a0*/  HMMA.16816.F32.BF16 R16, R8.reuse, R24, R64 ;  /* 0x000000180810723c */ /* 0x044ff00000041840 */
[-C--:B-----5:R-:W-:Y:S08]  /*30b0*/  HMMA.16816.F32.BF16 R48, R8, R28.reuse, R48 ;  /* 0x0000001c0830723c */ /* 0x0a0ff00000041830 */
[----:B------:R-:W-:Y:S08]  /*30c0*/  HMMA.16816.F32.BF16 R44, R12, R28, R44 ;  /* 0x0000001c0c2c723c */ /* 0x000ff0000004182c */
        /* <DEDUP_REMOVED lines=10> */
[-C--:B------:R-:W-:Y:S01]  /*3170*/  HMMA.16816.F32.BF16 R8, R8, R26.reuse, R60 ;  /* 0x0000001a0808723c */ /* 0x080fe2000004183c */
[----:B------:R-:W-:Y:S02]  /*3180*/  FSEL R30, R23, -INF , !P0 ;  /* 0xff800000171e7808 */ /* 0x000fe40004000000 */
[----:B------:R-:W-:Y:S02]  /*3190*/  FSEL R22, R21, -INF , !P0 ;  /* 0xff80000015167808 */ /* 0x000fe40004000000 */
[----:B------:R-:W-:Y:S02]  /*31a0*/  PLOP3.LUT P0, PT, PT, PT, UP0, 0x80, 0x0 ;  /* 0x000000000000781c */ /* 0x000fe40003f0f008 */
[----:B------:R-:W-:Y:S01]  /*31b0*/  FSEL R28, R46, -INF , !P1 ;  /* 0xff8000002e1c7808 */ /* 0x000fe20004800000 */
[----:B------:R-:W-:Y:S01]  /*31c0*/  HMMA.16816.F32.BF16 R12, R12, R26, R52 ;  /* 0x0000001a0c0c723c */ /* 0x000fe20000041834 */
[----:B------:R-:W-:-:S02]  /*31d0*/  FSEL R25, R44, -INF , !P1 ;  /* 0xff8000002c197808 */ /* 0x000fc40004800000 */
[----:B------:R-:W-:Y:S02]  /*31e0*/  ISETP.GE.AND P1, PT, R0, UR14, PT ;  /* 0x0000000e00007c0c */ /* 0x000fe4000bf26270 */
        /* <DEDUP_REMOVED lines=19> */
[----:B------:R-:W-:Y:S01]  /*3320*/  FSEL R21, R13, -INF , !P1 ;  /* 0xff8000000d157808 */ /* 0x000fe20004800000 */
[----:B------:R-:W-:Y:S06]  /*3330*/  BAR.SYNC.DEFER_BLOCKING 0x0 ;  /* 0x0000000000007b1d */ /* 0x000fec0000010000 */
[----:B------:R-:W-:Y:S05]  /*3340*/  @!P0 BRA `(.L_x_1354) ;  /* 0x000002a000008947 */ /* 0x000fea0003800000 */
[----:B------:R-:W-:Y:S01]  /*3350*/  ULEA.HI.SX32 UR5, UR8, 0xfffffffe, 0x1b ;  /* 0xfffffffe08057891 */ /* 0x000fe2000f8fda3f */
        /* <DEDUP_REMOVED lines=39> */
.L_x_1356:
[----:B------:R-:W-:Y:S05]  /*35d0*/  BSYNC B0 ;  /* 0x0000000000007941 */ /* 0x000fea0003800000 */
.L_x_1355:
[----:B------:R-:W0:Y:S02]  /*35e0*/  LDGDEPBAR ;  /* 0x00000000000079af */ /* 0x000e240000000000 */
.L_x_1354:
[----:B------:R-:W-:Y:S01]  /*35f0*/  FMNMX.FTZ R136, R25, R24, !PT ;  /* 0x0000001819887209 */ /* 0x000fe20007810000 */
[----:B------:R-:W-:Y:S01]  /*3600*/  IMAD R223, R223, 0x8, R90 ;  /* 0x00000008dfdf7824 */ /* 0x000fe200078e025a */
[----:B------:R-:W-:Y:S01]  /*3610*/  FMNMX.FTZ R0, R28, R47, !PT ;  /* 0x0000002f1c007209 */ /* 0x000fe20007810000 */
[----:B------:R-:W-:Y:S01]  /*3620*/  UIADD3 UR25, UR21, -0x4498517b, URZ ;  /* 0xbb67ae8515197890 */ /* 0x000fe2000fffe03f */
[----:B------:R-:W-:Y:S01]  /*3630*/  FMNMX.FTZ R136, R36, R136, !PT ;  /* 0x0000008824887209 */ /* 0x000fe20007810000 */
[----:B-1----:R-:W-:Y:S01]  /*3640*/  IMAD.WIDE.U32 R10, R223, -0x326172a9, RZ ;  /* 0xcd9e8d57df0a7825 */ /* 0x002fe200078e00ff */
        /* <DEDUP_REMOVED lines=19> */
[----:B------:R-:W-:Y:S01]  /*3780*/  UIADD3 UR28, UR20, -0x4ab325aa, URZ ;  /* 0xb54cda56141c7890 */ /* 0x000fe2000fffe03f */
[----:B------:R-:W-:Y:S01]  /*3790*/  FMNMX.FTZ R0, R29, R0, !PT ;  /* 0x000000001d007209 */ /* 0x000fe20007810000 */
[----:B------:R-:W-:Y:S01]  /*37a0*/  IMAD R227, R245, 0x10000, R245 ;  /* 0x00010000f5e37824 */ /* 0x000fe200078e02f5 */
[----:B------:R-:W-:Y:S01]  /*37b0*/  LOP3.LUT R35, R91, UR20, RZ, 0x3c, !PT ;  /* 0x000000145b237c12 */ /* 0x000fe2000f8e3cff */
[----:B------:R-:W1:Y:S01]  /*37c0*/  SHFL.BFLY PT, R3, R136, 0x2, 0x1f ;  /* 0x0c401f0088037f89 */ /* 0x000e6200000e0000 */
[----:B------:R-:W-:Y:S01]  /*37d0*/  UIADD3 UR14, UR20, 0x1715609d, URZ ;  /* 0x1715609d140e7890 */ /* 0x000fe2000fffe03f */
[----:B------:R-:W-:Y:S01]  /*37e0*/  IADD3 R250, R223, 0x4, RZ ;  /* 0x00000004dffa7810 */ /* 0x000fe20007ffe0ff */
[----:B------:R-:W-:Y:S01]  /*37f0*/  UIADD3 UR27, UR21, 0x646e171e, URZ ;  /* 0x646e171e151b7890 */ /* 0x000fe2000fffe03f */
[----:B------:R-:W3:Y:S01]  /*3800*/  SHFL.BFLY PT, R5, R0, 0x2, 0x1f ;  /* 0x0c401f0000057f89 */ /* 0x000ee200000e0000 */
[----:B--2---:R-:W-:-:S05]  /*3810*/  LOP3.LUT R6, R11, R35, RZ, 0x3c, !PT ;  /* 0x000000230b067212 */ /* 0x004fca00078e3cff */
[----:B------:R-:W-:-:S05]  /*3820*/  IMAD.WIDE.U32 R14, R6, -0x2daee0ad, RZ ;  /* 0xd2511f53060e7825 */ /* 0x000fca00078e00ff */
[----:B------:R-:W-:Y:S02]  /*3830*/  LOP3.LUT R6, R15, UR25, R32, 0x96, !PT ;  /* 0x000000190f067c12 */ /* 0x000fe4000f8e9620 */
[----:B-1----:R-:W-:Y:S01]  /*3840*/  FMNMX.FTZ R136, R136, R3, !PT ;  /* 0x0000000388887209 */ /* 0x002fe20007810000 */
[----:B------:R-:W-:Y:S01]  /*3850*/  IMAD.U32 R3, RZ, RZ, UR6 ;  /* 0x00000006ff037e24 */ /* 0x000fe2000f8e00ff */
[----:B---3--:R-:W-:-:S03]  /*3860*/  FMNMX.FTZ R5, R5, R0, !PT ;  /* 0x0000000005057209 */ /* 0x008fc60007810000 */
[----:B------:R-:W1:Y:S01]  /*3870*/  SHFL.BFLY PT, R7, R136, 0x1, 0x1f ;  /* 0x0c201f0088077f89 */ /* 0x000e6200000e0000 */
[----:B------:R-:W-:-:S03]  /*3880*/  LOP3.LUT R3, R33, UR21, R3, 0x96, !PT ;  /* 0x0000001521037c12 */ /* 0x000fc6000f8e9603 */
[----:B------:R-:W2:Y:S02]  /*3890*/  SHFL.BFLY PT, R135, R5, 0x1, 0x1f ;  /* 0x0c201f0005877f89 */ /* 0x000ea400000e0000 */
[----:B------:R-:W-:-:S05]  /*38a0*/  IMAD.WIDE.U32 R18, R3, -0x326172a9, RZ ;  /* 0xcd9e8d5703127825 */ /* 0x000fca00078e00ff */
[----:B------:R-:W-:-:S05]  /*38b0*/  LOP3.LUT R10, R19, UR26, R10, 0x96, !PT ;  /* 0x0000001a130a7c12 */ /* 0x000fca000f8e960a */
[----:B------:R-:W-:-:S05]  /*38c0*/  IMAD.WIDE.U32 R10, R10, -0x2daee0ad, RZ ;  /* 0xd2511f530a0a7825 */ /* 0x000fca00078e00ff */
[----:B------:R-:W-:Y:S02]  /*38d0*/  LOP3.LUT R11, R11, UR23, R14, 0x96, !PT ;  /* 0x000000170b0b7c12 */ /* 0x000fe4000f8e960e */
[----:B-1----:R-:W-:Y:S01]  /*38e0*/  FMNMX.FTZ R136, R136, R7, !PT ;  /* 0x0000000788887209 */ /* 0x002fe20007810000 */
[----:B------:R-:W-:-:S03]  /*38f0*/  IMAD.WIDE.U32 R6, R6, -0x326172a9, RZ ;  /* 0xcd9e8d5706067825 */ /* 0x000fc600078e00ff */
[C---:B------:R-:W-:Y:S01]  /*3900*/  FSETP.NEU.FTZ.AND P1, PT, R136.reuse, -INF , PT ;  /* 0xff8000008800780b */ /* 0x040fe20003f3d000 */
[----:B------:R-:W-:Y:S01]  /*3910*/  FMUL.FTZ R8, R136, c[0x0][0x23c] ;  /* 0x00008f0088087a20 */ /* 0x000fe20000410000 */
[----:B------:R-:W-:Y:S02]  /*3920*/  LOP3.LUT R12, R7, UR24, R18, 0x96, !PT ;  /* 0x00000018070c7c12 */ /* 0x000fe4000f8e9612 */
[----:B--2---:R-:W-:Y:S02]  /*3930*/  FMNMX.FTZ R135, R5, R135, !PT ;  /* 0x0000008705877209 */ /* 0x004fe40007810000 */
[----:B------:R-:W-:Y:S01]  /*3940*/  FSEL R8, R8, RZ, P1 ;  /* 0x000000ff08087208 */ /* 0x000fe20000800000 */
[----:B------:R-:W-:Y:S01]  /*3950*/  IMAD.WIDE.U32 R12, R12, -0x2daee0ad, RZ ;  /* 0xd2511f530c0c7825 */ /* 0x000fe200078e00ff */
[----:B------:R-:W-:-:S03]  /*3960*/  FSETP.NEU.FTZ.AND P1, PT, R135, -INF , PT ;  /* 0xff8000008700780b */ /* 0x000fc60003f3d000 */
[--C-:B------:R-:W-:Y:S02]  /*3970*/  FFMA.FTZ R0, R25, c[0x0][0x23c], -R8.reuse ;  /* 0x00008f0019007a23 */ /* 0x100fe40000010808 */
[--C-:B------:R-:W-:Y:S02]  /*3980*/  FFMA.FTZ R3, R24, c[0x0][0x23c], -R8.reuse ;  /* 0x00008f0018037a23 */ /* 0x100fe40000010808 */
[----:B------:R1:W-:Y:S01]  /*3990*/  MUFU.EX2 R116, R0 ;  /* 0x0000000000747308 */ /* 0x0003e20000000800 */
[----:B------:R-:W-:-:S07]  /*39a0*/  FFMA.FTZ R5, R37, c[0x0][0x23c], -R8 ;  /* 0x00008f0025057a23 */ /* 0x000fce0000010808 */
[----:B------:R2:W-:Y:S01]  /*39b0*/  MUFU.EX2 R226, R3 ;  /* 0x0000000300e27308 */ /* 0x0005e20000000800 */
[----:B-1----:R-:W-:Y:S01]  /*39c0*/  LOP3.LUT R0, R13, UR17, R10, 0x96, !PT ;  /* 0x000000110d007c12 */ /* 0x002fe2000f8e960a */
[----:B------:R-:W-:-:S06]  /*39d0*/  IMAD.WIDE.U32 R10, R11, -0x326172a9, RZ ;  /* 0xcd9e8d570b0a7825 */ /* 0x000fcc00078e00ff */
[----:B------:R-:W-:Y:S01]  /*39e0*/  MUFU.EX2 R251, R5 ;  /* 0x0000000500fb7308 */ /* 0x000fe20000000800 */
[----:B------:R-:W-:Y:S01]  /*39f0*/  IMAD.WIDE.U32 R16, R0, -0x326172a9, RZ ;  /* 0xcd9e8d5700107825 */ /* 0x000fe200078e00ff */
[----:B------:R-:W-:-:S03]  /*3a00*/  LOP3.LUT R11, R11, UR22, R6, 0x96, !PT ;  /* 0x000000160b0b7c12 */ /* 0x000fc6000f8e9606 */
[----:B--2---:R-:W-:Y:S01]  /*3a10*/  FFMA.FTZ R3, R36, c[0x0][0x23c], -R8 ;  /* 0x00008f0024037a23 */ /* 0x004fe20000010808 */
[----:B------:R-:W-:Y:S01]  /*3a20*/  LOP3.LUT R0, R17, UR16, R10, 0x96, !PT ;  /* 0x0000001011007c12 */ /* 0x000fe2000f8e960a */
[----:B------:R-:W-:Y:S02]  /*3a30*/  IMAD.WIDE.U32 R10, R11, -0x2daee0ad, RZ ;  /* 0xd2511f530b0a7825 */ /* 0x000fe400078e00ff */
[----:B------:R1:W2:Y:S02]  /*3a40*/  MUFU.EX2 R107, R3 ;  /* 0x00000003006b7308 */ /* 0x0002a40000000800 */
[----:B------:R-:W-:-:S04]  /*3a50*/  IMAD.WIDE.U32 R14, R0, -0x2daee0ad, RZ ;  /* 0xd2511f53000e7825 */ /* 0x000fc800078e00ff */
[----:B------:R-:W-:Y:S01]  /*3a60*/  IMAD.IADD R0, R89, 0x1, R88 ;  /* 0x0000000159007824 */ /* 0x000fe200078e0258 */
[----:B------:R-:W-:Y:S02]  /*3a70*/  LOP3.LUT R6, R15, UR12, R10, 0x96, !PT ;  /* 0x0000000c0f067c12 */ /* 0x000fe4000f8e960a */
[----:B------:R-:W-:Y:S01]  /*3a80*/  LOP3.LUT R10, R11, UR15, R12, 0x96, !PT ;  /* 0x0000000f0b0a7c12 */ /* 0x000fe2000f8e960c */
[----:B------:R-:W-:Y:S02]  /*3a90*/  IMAD.SHL.U32 R205, R0, 0x2, RZ ;  /* 0x0000000200cd7824 */ /* 0x000fe400078e00ff */
[----:B------:R-:W-:-:S03]  /*3aa0*/  IMAD.WIDE.U32 R6, R6, -0x326172a9, RZ ;  /* 0xcd9e8d5706067825 */ /* 0x000fc600078e00ff */
[----:B------:R-:W3:Y:S01]  /*3ab0*/  LDSM.16.MT88.4 R40, [R205+0xa000] ;  /* 0x00a00000cd28783b */ /* 0x000ee20000004200 */
[----:B-1----:R-:W-:Y:S01]  /*3ac0*/  FMUL.FTZ R3, R135, c[0x0][0x23c] ;  /* 0x00008f0087037a20 */ /* 0x002fe20000410000 */
[----:B------:R-:W-:Y:S01]  /*3ad0*/  LOP3.LUT R0, R6, 0xffff, RZ, 0xc0, !PT ;  /* 0x0000ffff06007812 */ /* 0x000fe200078ec0ff */
[----:B------:R-:W-:Y:S01]  /*3ae0*/  IMAD.WIDE.U32 R12, R10, -0x326172a9, RZ ;  /* 0xcd9e8d570a0c7825 */ /* 0x000fe200078e00ff */
[----:B------:R-:W-:Y:S01]  /*3af0*/  LOP3.LUT R9, R6, 0xff, RZ, 0xc0, !PT ;  /* 0x000000ff06097812 */ /* 0x000fe200078ec0ff */
[----:B------:R-:W-:Y:S01]  /*3b00*/  LDSM.16.MT88.4 R92, [R205+0xb000] ;  /* 0x00b00000cd5c783b */ /* 0x000fe20000004200 */
[----:B------:R-:W-:Y:S01]  /*3b10*/  FSEL R3, R3, RZ, P1 ;  /* 0x000000ff03037208 */ /* 0x000fe20000800000 */
[--C-:B------:R-:W-:Y:S01]  /*3b20*/  IMAD R207, R4, 0x2, R205.reuse ;  /* 0x0000000204cf7824 */ /* 0x100fe200078e02cd */
[----:B------:R-:W-:Y:S01]  /*3b30*/  SHF.R.U32.HI R11, RZ, 0x18, R6 ;  /* 0x00000018ff0b7819 */ /* 0x000fe20000011606 */
[----:B------:R-:W-:Y:S01]  /*3b40*/  IMAD R210, R2, 0x2, R205 ;  /* 0x0000000202d27824 */ /* 0x000fe200078e02cd */
[----:B------:R-:W-:Y:S01]  /*3b50*/  LDSM.16.MT88.4 R200, [R205+0xa800] ;  /* 0x00a80000cdc8783b */ /* 0x000fe20000004200 */
[----:B------:R-:W-:-:S02]  /*3b60*/  FFMA.FTZ R5, R28, c[0x0][0x23c], -R3 ;  /* 0x00008f001c057a23 */ /* 0x000fc40000010803 */
[--C-:B------:R-:W-:Y:S01]  /*3b70*/  FFMA.FTZ R10, R38, c[0x0][0x23c], -R3.reuse ;  /* 0x00008f00260a7a23 */ /* 0x100fe20000010803 */
[----:B------:R-:W1:Y:S01]  /*3b80*/  LDSM.16.MT88.4 R56, [R207+0xa000] ;  /* 0x00a00000cf38783b */ /* 0x000e620000004200 */
[----:B------:R4:W-:Y:S01]  /*3b90*/  MUFU.EX2 R244, R5 ;  /* 0x0000000500f47308 */ /* 0x0009e20000000800 */
[----:B------:R-:W-:Y:S02]  /*3ba0*/  FFMA.FTZ R4, R26, c[0x0][0x23c], -R3 ;  /* 0x00008f001a047a23 */ /* 0x000fe40000010803 */
[----:B------:R-:W-:Y:S01]  /*3bb0*/  IMAD R209, R2, 0x2, R207 ;  /* 0x0000000202d17824 */ /* 0x000fe200078e02cf */
[----:B------:R-:W5:Y:S01]  /*3bc0*/  LDSM.16.MT88.4 R88, [R210+0xa000] ;  /* 0x00a00000d258783b */ /* 0x000f620000004200 */
[----:B------:R-:W-:-:S03]  /*3bd0*/  FFMA.FTZ R15, R30, c[0x0][0x23c], -R3 ;  /* 0x00008f001e0f7a23 */ /* 0x000fc60000010803 */
[----:B------:R-:W-:Y:S01]  /*3be0*/  MUFU.EX2 R241, R10 ;  /* 0x0000000a00f17308 */ /* 0x000fe20000000800 */
[----:B------:R-:W-:Y:S04]  /*3bf0*/  LDSM.16.MT88.4 R60, [R207+0xb000] ;  /* 0x00b00000cf3c783b */ /* 0x000fe80000004200 */
[----:B------:R-:W-:Y:S01]  /*3c00*/  LDSM.16.MT88.4 R76, [R210+0xb000] ;  /* 0x00b00000d24c783b */ /* 0x000fe20000004200 */
[----:B----4-:R-:W-:Y:S02]  /*3c10*/  FFMA.FTZ R5, R47, c[0x0][0x23c], -R3 ;  /* 0x00008f002f057a23 */ /* 0x010fe40000010803 */
[----:B------:R-:W4:Y:S01]  /*3c20*/  MUFU.EX2 R243, R4 ;  /* 0x0000000400f37308 */ /* 0x000f220000000800 */
[----:B------:R-:W1:Y:S04]  /*3c30*/  LDSM.16.MT88.4 R44, [R209+0xa000] ;  /* 0x00a00000d12c783b */ /* 0x000e680000004200 */
[----:B------:R-:W-:Y:S03]  /*3c40*/  LDSM.16.MT88.4 R124, [R209+0xb000] ;  /* 0x00b00000d17c783b */ /* 0x000fe60000004200 */
[----:B------:R2:W1:Y:S01]  /*3c50*/  MUFU.EX2 R242, R5 ;  /* 0x0000000500f27308 */ /* 0x0004620000000800 */
[----:B------:R-:W-:Y:S04]  /*3c60*/  LDSM.16.MT88.4 R196, [R207+0xa800] ;  /* 0x00a80000cfc4783b */ /* 0x000fe80000004200 */
[----:B------:R-:W-:Y:S03]  /*3c70*/  LDSM.16.MT88.4 R192, [R210+0xa800] ;  /* 0x00a80000d2c0783b */ /* 0x000fe60000004200 */
[----:B------:R-:W-:Y:S01]  /*3c80*/  MUFU.EX2 R232, R15 ;  /* 0x0000000f00e87308 */ /* 0x000fe20000000800 */
[----:B------:R-:W-:Y:S04]  /*3c90*/  LDSM.16.MT88.4 R188, [R209+0xa800] ;  /* 0x00a80000d1bc783b */ /* 0x000fe80000004200 */
[----:B------:R-:W-:Y:S01]  /*3ca0*/  LDSM.16.MT88.4 R184, [R205+0xb800] ;  /* 0x00b80000cdb8783b */ /* 0x000fe20000004200 */
[----:B--2---:R-:W-:-:S03]  /*3cb0*/  SHF.R.U32.HI R5, RZ, 0x8, R0 ;  /* 0x00000008ff057819 */ /* 0x004fc60000011600 */
[----:B------:R-:W-:Y:S01]  /*3cc0*/  LDSM.16.MT88.4 R172, [R207+0xb800] ;  /* 0x00b80000cfac783b */ /* 0x000fe20000004200 */
[----:B------:R-:W-:Y:S02]  /*3cd0*/  LOP3.LUT R0, R7, UR28, R12, 0x96, !PT ;  /* 0x0000001c07007c12 */ /* 0x000fe4000f8e960c */
[----:B------:R-:W-:Y:S01]  /*3ce0*/  SHF.R.U32.HI R7, RZ, 0x10, R6 ;  /* 0x00000010ff077819 */ /* 0x000fe20000011606 */
[----:B------:R-:W-:Y:S01]  /*3cf0*/  LDSM.16.MT88.4 R176, [R210+0xb800] ;  /* 0x00b80000d2b0783b */ /* 0x000fe20000004200 */
[----:B------:R-:W-:Y:S02]  /*3d00*/  PRMT R9, R9, 0x5410, R5 ;  /* 0x0000541009097816 */ /* 0x000fe40000000005 */
[----:B------:R-:W-:Y:S01]  /*3d10*/  LOP3.LUT R2, R0, 0xffff, RZ, 0xc0, !PT ;  /* 0x0000ffff00027812 */ /* 0x000fe200078ec0ff */
[----:B------:R-:W-:Y:S01]  /*3d20*/  LDSM.16.MT88.4 R180, [R209+0xb800] ;  /* 0x00b80000d1b4783b */ /* 0x000fe20000004200 */
[----:B------:R-:W-:Y:S02]  /*3d30*/  SHF.R.U32.HI R4, RZ, 0x10, R0 ;  /* 0x00000010ff047819 */ /* 0x000fe40000011600 */
[----:B------:R-:W-:-:S02]  /*3d40*/  LOP3.LUT R7, R7, 0xff, RZ, 0xc0, !PT ;  /* 0x000000ff07077812 */ /* 0x000fc400078ec0ff */
[----:B------:R-:W-:Y:S02]  /*3d50*/  LOP3.LUT R10, R0, 0xff, RZ, 0xc0, !PT ;  /* 0x000000ff000a7812 */ /* 0x000fe400078ec0ff */
[----:B------:R-:W-:Y:S01]  /*3d60*/  SHF.R.U32.HI R6, RZ, 0x18, R0 ;  /* 0x00000018ff067819 */ /* 0x000fe20000011600 */
[----:B------:R-:W-:Y:S01]  /*3d70*/  HSET2.LE.AND R0, R9, R227, PT ;  /* 0x000000e309007233 */ /* 0x000fe20003803000 */
[----:B------:R-:W-:Y:S02]  /*3d80*/  SHF.R.U32.HI R5, RZ, 0x8, R2 ;  /* 0x00000008ff057819 */ /* 0x000fe40000011602 */
[----:B------:R-:W-:Y:S02]  /*3d90*/  LOP3.LUT R4, R4, 0xff, RZ, 0xc0, !PT ;  /* 0x000000ff04047812 */ /* 0x000fe400078ec0ff */
[----:B------:R-:W-:Y:S02]  /*3da0*/  F2FP.BF16.PACK_AB R2, R251, R107 ;  /* 0x0000006bfb02723e */ /* 0x000fe400000010ff */
[----:B------:R-:W-:-:S02]  /*3db0*/  PRMT R7, R7, 0x5410, R11 ;  /* 0x0000541007077816 */ /* 0x000fc4000000000b */
[----:B------:R-:W-:Y:S02]  /*3dc0*/  PRMT R9, R4, 0x5410, R6 ;  /* 0x0000541004097816 */ /* 0x000fe40000000006 */
[----:B------:R-:W-:Y:S01]  /*3dd0*/  LOP3.LUT R6, R0, R2, RZ, 0xc0, !PT ;  /* 0x0000000200067212 */ /* 0x000fe200078ec0ff */
[--C-:B------:R-:W-:Y:S01]  /*3de0*/  HSET2.LE.AND R0, R7, R227.reuse, PT ;  /* 0x000000e307007233 */ /* 0x100fe20003803000 */
[----:B----4-:R-:W-:Y:S01]  /*3df0*/  F2FP.BF16.PACK_AB R2, R243, R241 ;  /* 0x000000f1f302723e */ /* 0x010fe200000010ff */
[--C-:B------:R-:W-:Y:S01]  /*3e00*/  HSET2.LE.AND R9, R9, R227.reuse, PT ;  /* 0x000000e309097233 */ /* 0x100fe20003803000 */
[----:B------:R-:W-:Y:S02]  /*3e10*/  PRMT R10, R10, 0x5410, R5 ;  /* 0x000054100a0a7816 */ /* 0x000fe40000000005 */
[----:B------:R-:W-:Y:S01]  /*3e20*/  LOP3.LUT R7, R0, R2, RZ, 0xc0, !PT ;  /* 0x0000000200077212 */ /* 0x000fe200078ec0ff */
[----:B------:R-:W-:Y:S01]  /*3e30*/  FFMA.FTZ R2, R27, c[0x0][0x23c], -R8 ;  /* 0x00008f001b027a23 */ /* 0x000fe20000010808 */
[----:B------:R-:W-:Y:S01]  /*3e40*/  FMNMX.FTZ R0, R72, R34, !PT ;  /* 0x0000002248007209 */ /* 0x000fe20007810000 */
[----:B------:R-:W-:Y:S01]  /*3e50*/  HSET2.LE.AND R4, R10, R227, PT ;  /* 0x000000e30a047233 */ /* 0x000fe20003803000 */
[----:B------:R-:W-:Y:S01]  /*3e60*/  F2FP.BF16.PACK_AB R5, R226, R116 ;  /* 0x00000074e205723e */ /* 0x000fe200000010ff */
[----:B------:R2:W-:Y:S01]  /*3e70*/  MUFU.EX2 R239, R2 ;  /* 0x0000000200ef7308 */ /* 0x0005e20000000800 */
[----:B------:R-:W-:-:S02]  /*3e80*/  FMNMX.FTZ R0, R73, R0, !PT ;  /* 0x0000000049007209 */ /* 0x000fc40007810000 */
[----:B-1----:R-:W-:Y:S02]  /*3e90*/  F2FP.BF16.PACK_AB R10, R242, R244 ;  /* 0x000000f4f20a723e */ /* 0x002fe400000010ff */
[----:B------:R-:W-:Y:S02]  /*3ea0*/  FMNMX.FTZ R0, R74, R0, !PT ;  /* 0x000000004a007209 */ /* 0x000fe40007810000 */
[----:B------:R-:W-:Y:S02]  /*3eb0*/  LOP3.LUT R4, R4, R5, RZ, 0xc0, !PT ;  /* 0x0000000504047212 */ /* 0x000fe400078ec0ff */
[----:B------:R-:W-:Y:S02]  /*3ec0*/  FMNMX.FTZ R0, R138, R0, !PT ;  /* 0x000000008a007209 */ /* 0x000fe40007810000 */
[----:B------:R-:W-:Y:S01]  /*3ed0*/  LOP3.LUT R5, R9, R10, RZ, 0xc0, !PT ;  /* 0x0000000a09057212 */ /* 0x000fe200078ec0ff */
[--C-:B------:R-:W-:Y:S01]  /*3ee0*/  FFMA.FTZ R9, R20, c[0x0][0x23c], -R8.reuse ;  /* 0x00008f0014097a23 */ /* 0x100fe20000010808 */
[----:B------:R-:W-:Y:S01]  /*3ef0*/  FMNMX.FTZ R0, R137, R0, !PT ;  /* 0x0000000089007209 */ /* 0x000fe20007810000 */
[----:B--2---:R-:W-:-:S03]  /*3f00*/  FFMA.FTZ R2, R22, c[0x0][0x23c], -R8 ;  /* 0x00008f0016027a23 */ /* 0x004fc60000010808 */
[----:B------:R-:W-:Y:S01]  /*3f10*/  FMNMX.FTZ R0, R133, R0, !PT ;  /* 0x0000000085007209 */ /* 0x000fe20007810000 */
[----:B------:R-:W-:Y:S01]  /*3f20*/  MUFU.EX2 R238, R9 ;  /* 0x0000000900ee7308 */ /* 0x000fe20000000800 */
[----:B---3--:R-:W-:Y:S02]  /*3f30*/  HMMA.16816.F32.BF16 R140, R4, R40, RZ ;  /* 0x00000028048c723c */ /* 0x008fe400000418ff */
[----:B------:R-:W-:-:S05]  /*3f40*/  FMNMX.FTZ R0, R132, R0, !PT ;  /* 0x0000000084007209 */ /* 0x000fca0007810000 */
[----:B------:R-:W1:Y:S01]  /*3f50*/  SHFL.BFLY PT, R12, R0, 0x2, 0x1f ;  /* 0x0c401f00000c7f89 */ /* 0x000e6200000e0000 */
[----:B------:R2:W-:Y:S01]  /*3f60*/  MUFU.EX2 R240, R2 ;  /* 0x0000000200f07308 */ /* 0x0005e20000000800 */
[C---:B------:R-:W-:Y:S08]  /*3f70*/  HMMA.16816.F32.BF16 R36, R4.reuse, R56, RZ ;  /* 0x000000380424723c */ /* 0x040ff000000418ff */
[----:B-----5:R-:W-:Y:S01]  /*3f80*/  HMMA.16816.F32.BF16 R52, R4, R88, RZ ;  /* 0x000000580434723c */ /* 0x020fe200000418ff */
[----:B--2---:R-:W-:-:S07]  /*3f90*/  LOP3.LUT R2, R13, UR14, R16, 0x96, !PT ;  /* 0x0000000e0d027c12 */ /* 0x004fce000f8e9610 */
[----:B------:R-:W-:Y:S01]  /*3fa0*/  HMMA.16816.F32.BF16 R68, R4, R44, RZ ;  /* 0x0000002c0444723c */ /* 0x000fe200000418ff */
[----:B------:R-:W-:Y:S01]  /*3fb0*/  IMAD.WIDE.U32 R10, R2, -0x2daee0ad, RZ ;  /* 0xd2511f53020a7825 */ /* 0x000fe200078e00ff */
[----:B-1----:R-:W-:-:S03]  /*3fc0*/  FMNMX.FTZ R16, R12, R0, !PT ;  /* 0x000000000c107209 */ /* 0x002fc60007810000 */
[----:B------:R-:W-:Y:S01]  /*3fd0*/  FFMA.FTZ R2, R21, c[0x0][0x23c], -R8 ;  /* 0x00008f0015027a23 */ /* 0x000fe20000010808 */
[----:B------:R-:W-:Y:S02]  /*3fe0*/  LOP3.LUT R9, R10, 0xffff, RZ, 0xc0, !PT ;  /* 0x0000ffff0a097812 */ /* 0x000fe400078ec0ff */
[C---:B------:R-:W-:Y:S01]  /*3ff0*/  HMMA.16816.F32.BF16 R84, R4.reuse, R92, RZ ;  /* 0x0000005c0454723c */ /* 0x040fe200000418ff */
[----:B------:R-:W-:Y:S01]  /*4000*/  FMNMX.FTZ R8, R104, R75, !PT ;  /* 0x0000004b68087209 */ /* 0x000fe20007810000 */
[----:B------:R1:W2:Y:S01]  /*4010*/  MUFU.EX2 R237, R2 ;  /* 0x0000000200ed7308 */ /* 0x0002a20000000800 */
[----:B------:R-:W-:Y:S01]  /*4020*/  LOP3.LUT R0, R11, UR27, R14, 0x96, !PT ;  /* 0x0000001b0b007c12 */ /* 0x000fe2000f8e960e */
[----:B------:R-:W-:Y:S01]  /*4030*/  FFMA.FTZ R14, R31, c[0x0][0x23c], -R3 ;  /* 0x00008f001f0e7a23 */ /* 0x000fe20000010803 */
[----:B------:R-:W-:Y:S02]  /*4040*/  LOP3.LUT R13, R10, 0xff, RZ, 0xc0, !PT ;  /* 0x000000ff0a0d7812 */ /* 0x000fe400078ec0ff */
[--C-:B------:R-:W-:Y:S01]  /*4050*/  SHF.R.U32.HI R11, RZ, 0x10, R10.reuse ;  /* 0x00000010ff0b7819 */ /* 0x100fe2000001160a */
[----:B------:R-:W-:Y:S01]  /*4060*/  HMMA.16816.F32.BF16 R100, R4, R60, RZ ;  /* 0x0000003c0464723c */ /* 0x000fe200000418ff */
[----:B------:R-:W-:Y:S01]  /*4070*/  SHF.R.U32.HI R12, RZ, 0x18, R10 ;  /* 0x00000018ff0c7819 */ /* 0x000fe2000001160a */
[----:B------:R-:W-:Y:S01]  /*4080*/  MUFU.EX2 R234, R14 ;  /* 0x0000000e00ea7308 */ /* 0x000fe20000000800 */
[----:B------:R-:W-:-:S02]  /*4090*/  SHF.R.U32.HI R10, RZ, 0x8, R9 ;  /* 0x00000008ff0a7819 */ /* 0x000fc40000011609 */
[----:B------:R-:W-:Y:S02]  /*40a0*/  LOP3.LUT R9, R11, 0xff, RZ, 0xc0, !PT ;  /* 0x000000ff0b097812 */ /* 0x000fe400078ec0ff */
[----:B------:R-:W-:Y:S01]  /*40b0*/  PRMT R13, R13, 0x5410, R10 ;  /* 0x000054100d0d7816 */ /* 0x000fe2000000000a */
[C---:B------:R-:W-:Y:S01]  /*40c0*/  HMMA.16816.F32.BF16 R112, R4.reuse, R76, RZ ;  /* 0x0000004c0470723c */ /* 0x040fe200000418ff */
[----:B------:R-:W-:Y:S01]  /*40d0*/  PRMT R12, R9, 0x5410, R12 ;  /* 0x00005410090c7816 */ /* 0x000fe2000000000c */
[--C-:B-1----:R-:W-:Y:S01]  /*40e0*/  FFMA.FTZ R2, R23, c[0x0][0x23c], -R3.reuse ;  /* 0x00008f0017027a23 */ /* 0x102fe20000010803 */
[----:B------:R-:W-:Y:S01]  /*40f0*/  LOP3.LUT R11, R0, 0xff, RZ, 0xc0, !PT ;  /* 0x000000ff000b7812 */ /* 0x000fe200078ec0ff */
[----:B------:R-:W-:Y:S02]  /*4100*/  FFMA.FTZ R3, R29, c[0x0][0x23c], -R3 ;  /* 0x00008f001d037a23 */ /* 0x000fe40000010803 */
[----:B------:R1:W-:Y:S02]  /*4110*/  MUFU.EX2 R236, R2 ;  /* 0x0000000200ec7308 */ /* 0x0003e40000000800 */
[C---:B------:R-:W-:Y:S06]  /*4120*/  HMMA.16816.F32.BF16 R164, R4.reuse, R124, RZ ;  /* 0x0000007c04a4723c */ /* 0x040fec00000418ff */
[----:B------:R3:W4:Y:S02]  /*4130*/  MUFU.EX2 R235, R3 ;  /* 0x0000000300eb7308 */ /* 0x0007240000000800 */
[----:B------:R-:W-:Y:S01]  /*4140*/  HMMA.16816.F32.BF16 R152, R4, R42, RZ ;  /* 0x0000002a0498723c */ /* 0x000fe200000418ff */
[----:B-1----:R-:W-:-:S02]  /*4150*/  FMNMX.FTZ R2, R105, R8, !PT ;  /* 0x0000000869027209 */ /* 0x002fc40007810000 */
[----:B------:R-:W-:-:S05]  /*4160*/  SHF.R.U32.HI R8, RZ, 0x10, R0 ;  /* 0x00000010ff087819 */ /* 0x000fca0000011600 */
[C---:B------:R-:W-:Y:S01]  /*4170*/  HMMA.16816.F32.BF16 R48, R4.reuse, R58, RZ ;  /* 0x0000003a0430723c */ /* 0x040fe200000418ff */
[----:B------:R-:W-:Y:S02]  /*4180*/  FMNMX.FTZ R10, R106, R2, !PT ;  /* 0x000000026a0a7209 */ /* 0x000fe40007810000 */
[----:B------:R-:W-:Y:S02]  /*4190*/  LOP3.LUT R2, R0, 0xffff, RZ, 0xc0, !PT ;  /* 0x0000ffff00027812 */ /* 0x000fe400078ec0ff */
[----:B---3--:R-:W-:Y:S02]  /*41a0*/  SHF.R.U32.HI R3, RZ, 0x18, R0 ;  /* 0x00000018ff037819 */ /* 0x008fe40000011600 */
[----:B------:R-:W-:Y:S01]  /*41b0*/  SHF.R.U32.HI R9, RZ, 0x8, R2 ;  /* 0x00000008ff097819 */ /* 0x000fe20000011602 */
[----:B------:R-:W-:Y:S01]  /*41c0*/  HMMA.16816.F32.BF16 R64, R4, R90, RZ ;  /* 0x0000005a0440723c */ /* 0x000fe200000418ff */
[----:B------:R-:W-:Y:S02]  /*41d0*/  FMNMX.FTZ R0, R222, R10, !PT ;  /* 0x0000000ade007209 */ /* 0x000fe40007810000 */
[----:B------:R-:W-:-:S02]  /*41e0*/  PRMT R11, R11, 0x5410, R9 ;  /* 0x000054100b0b7816 */ /* 0x000fc40000000009 */
[----:B------:R-:W-:Y:S02]  /*41f0*/  LOP3.LUT R2, R8, 0xff, RZ, 0xc0, !PT ;  /* 0x000000ff08027812 */ /* 0x000fe400078ec0ff */
[----:B------:R-:W-:Y:S01]  /*4200*/  FMNMX.FTZ R9, R221, R0, !PT ;  /* 0x00000000dd097209 */ /* 0x000fe20007810000 */
[--C-:B------:R-:W-:Y:S01]  /*4210*/  HSET2.LE.AND R0, R13, R227.reuse, PT ;  /* 0x000000e30d007233 */ /* 0x100fe20003803000 */
[----:B------:R-:W-:Y:S01]  /*4220*/  PRMT R10, R2, 0x5410, R3 ;  /* 0x00005410020a7816 */ /* 0x000fe20000000003 */
[----:B------:R-:W-:Y:S01]  /*4230*/  HSET2.LE.AND R3, R12, R227, PT ;  /* 0x000000e30c037233 */ /* 0x000fe20003803000 */
[----:B------:R-:W-:Y:S01]  /*4240*/  FMNMX.FTZ R9, R220, R9, !PT ;  /* 0x00000009dc097209 */ /* 0x000fe20007810000 */
[----:B------:R-:W-:Y:S01]  /*4250*/  HMMA.16816.F32.BF16 R80, R4, R46, RZ ;  /* 0x0000002e0450723c */ /* 0x000fe200000418ff */
[----:B--2---:R-:W-:Y:S02]  /*4260*/  F2FP.BF16.PACK_AB R2, R237, R238 ;  /* 0x000000eeed02723e */ /* 0x004fe400000010ff */
[----:B----4-:R-:W-:-:S02]  /*4270*/  F2FP.BF16.PACK_AB R8, R235, R236 ;  /* 0x000000eceb08723e */ /* 0x010fc400000010ff */
[----:B------:R-:W-:Y:S02]  /*4280*/  FMNMX.FTZ R9, R139, R9, !PT ;  /* 0x000000098b097209 */ /* 0x000fe40007810000 */
        /* <DEDUP_REMOVED lines=8> */
[----:B------:R-:W-:-:S02]  /*4310*/  F2FP.BF16.PACK_AB R8, R232, R234 ;  /* 0x000000eae808723e */ /* 0x000fc400000010ff */
[----:B------:R-:W-:Y:S02]  /*4320*/  LOP3.LUT R128, R0, R2, RZ, 0xc0, !PT ;  /* 0x0000000200807212 */ /* 0x000fe400078ec0ff */
[----:B------:R-:W-:Y:S01]  /*4330*/  LOP3.LUT R129, R3, R8, RZ, 0xc0, !PT ;  /* 0x0000000803817212 */ /* 0x000fe200078ec0ff */
[----:B------:R-:W-:Y:S01]  /*4340*/  IMAD.WIDE.U32 R2, R250, -0x326172a9, RZ ;  /* 0xcd9e8d57fa027825 */ /* 0x000fe200078e00ff */
[----:B------:R-:W-:Y:S04]  /*4350*/  HMMA.16816.F32.BF16 R108, R4, R62, RZ ;  /* 0x0000003e046c723c */ /* 0x000fe800000418ff */
[----:B------:R-:W-:Y:S02]  /*4360*/  LOP3.LUT R0, R3, R35, RZ, 0x3c, !PT ;  /* 0x0000002303007212 */ /* 0x000fe400078e3cff */
[----:B------:R-:W-:-:S02]  /*4370*/  LOP3.LUT R2, R19, UR26, R2, 0x96, !PT ;  /* 0x0000001a13027c12 */ /* 0x000fc4000f8e9602 */
[----:B------:R-:W-:Y:S01]  /*4380*/  HMMA.16816.F32.BF16 R120, R4, R78, RZ ;  /* 0x0000004e0478723c */ /* 0x000fe200000418ff */
[----:B-1----:R-:W-:-:S07]  /*4390*/  FMNMX.FTZ R134, R16, R11, !PT ;  /* 0x0000000b10867209 */ /* 0x002fce0007810000 */
[----:B------:R-:W-:Y:S01]  /*43a0*/  HMMA.16816.F32.BF16 R20, R4, R126, RZ ;  /* 0x0000007e0414723c */ /* 0x000fe200000418ff */
[C---:B------:R-:W-:Y:S01]  /*43b0*/  FSETP.NEU.FTZ.AND P1, PT, R134.reuse, -INF , PT ;  /* 0xff8000008600780b */ /* 0x040fe20003f3d000 */
[----:B------:R-:W-:-:S05]  /*43c0*/  FMUL.FTZ R3, R134, c[0x0][0x23c] ;  /* 0x00008f0086037a20 */ /* 0x000fca0000410000 */
[----:B------:R-:W-:Y:S01]  /*43d0*/  IMAD.WIDE.U32 R6, R0, -0x2daee0ad, RZ ;  /* 0xd2511f5300067825 */ /* 0x000fe200078e00ff */
[----:B--2---:R-:W-:Y:S01]  /*43e0*/  FMNMX.FTZ R0, R10, R9, !PT ;  /* 0x000000090a007209 */ /* 0x004fe20007810000 */
[----:B------:R-:W-:Y:S01]  /*43f0*/  HMMA.16816.F32.BF16 R140, R128, R200, R140 ;  /* 0x000000c8808c723c */ /* 0x000fe2000004188c */
[----:B------:R-:W-:Y:S02]  /*4400*/  FSEL R3, R3, RZ, P1 ;  /* 0x000000ff03037208 */ /* 0x000fe40000800000 */
[----:B------:R-:W-:Y:S01]  /*4410*/  LOP3.LUT R4, R7, UR25, R32, 0x96, !PT ;  /* 0x0000001907047c12 */ /* 0x000fe2000f8e9620 */
[----:B------:R-:W1:Y:S01]  /*4420*/  SHFL.BFLY PT, R12, R0, 0x1, 0x1f ;  /* 0x0c201f00000c7f89 */ /* 0x000e6200000e0000 */
[----:B------:R-:W-:-:S03]  /*4430*/  IMAD.MOV.U32 R32, RZ, RZ, R116 ;  /* 0x000000ffff207224 */ /* 0x000fc600078e0074 */
        /* <DEDUP_REMOVED lines=74> */
[----:B------:R-:W-:Y:S01]  /*48e0*/  IMAD.MOV.U32 R13, RZ, RZ, R107 ;  /* 0x000000ffff0d7224 */ /* 0x000fe200078e006b */
[----:B---3--:R-:W-:Y:S01]  /*48f0*/  F2FP.BF16.PACK_AB R4, R33, R34 ;  /* 0x000000222104723e */ /* 0x008fe200000010ff */
[----:B------:R-:W-:Y:S01]  /*4900*/  HSET2.LE.AND R5, R10, R227, PT ;  /* 0x000000e30a057233 */ /* 0x000fe20003803000 */
[----:B------:R-:W-:-:S02]  /*4910*/  F2FP.BF16.PACK_AB R10, R224, R225 ;  /* 0x000000e1e00a723e */ /* 0x000fc400000010ff */
[----:B------:R-:W-:Y:S02]  /*4920*/  LOP3.LUT R7, R7, R4, RZ, 0xc0, !PT ;  /* 0x0000000407077212 */ /* 0x000fe400078ec0ff */
        /* <DEDUP_REMOVED lines=26> */
[----:B------:R1:W-:Y:S01]  /*4ad0*/  MUFU.EX2 R15, R4 ;  /* 0x00000004000f7308 */ /* 0x0003e20000000800 */
[----:B------:R-:W-:-:S07]  /*4ae0*/  FFMA.FTZ R13, R221, c[0x0][0x23c], -R0 ;  /* 0x00008f00dd0d7a23 */ /* 0x000fce0000010800 */
[----:B------:R-:W-:Y:S01]  /*4af0*/  MUFU.EX2 R13, R13 ;  /* 0x0000000d000d7308 */ /* 0x000fe20000000800 */
[----:B-1----:R-:W-:Y:S02]  /*4b00*/  FFMA.FTZ R4, R137, c[0x0][0x23c], -R3 ;  /* 0x00008f0089047a23 */ /* 0x002fe40000010803 */
[----:B------:R-:W-:-:S05]  /*4b10*/  IMAD.MOV.U32 R137, RZ, RZ, R32 ;  /* 0x000000ffff897224 */ /* 0x000fca00078e0020 */
[----:B------:R1:W-:Y:S02]  /*4b20*/  MUFU.EX2 R32, R4 ;  /* 0x0000000400207308 */ /* 0x0003e40000000800 */
[--C-:B-1----:R-:W-:Y:S02]  /*4b30*/  FFMA.FTZ R4, R133, c[0x0][0x23c], -R3.reuse ;  /* 0x00008f0085047a23 */ /* 0x102fe40000010803 */
[----:B------:R-:W-:-:S04]  /*4b40*/  FFMA.FTZ R3, R132, c[0x0][0x23c], -R3 ;  /* 0x00008f0084037a23 */ /* 0x000fc80000010803 */
[----:B------:R1:W-:Y:S01]  /*4b50*/  MUFU.EX2 R14, R4 ;  /* 0x00000004000e7308 */ /* 0x0003e20000000800 */
[----:B------:R-:W-:-:S07]  /*4b60*/  IMAD.MOV.U32 R133, RZ, RZ, R226 ;  /* 0x000000ffff857224 */ /* 0x000fce00078e00e2 */
        /* <DEDUP_REMOVED lines=79> */
[----:B------:R-:W-:Y:S01]  /*5060*/  ULEA.HI.SX32 UR30, UR8, 0xfffffffe, 0x1b ;  /* 0xfffffffe081e7891 */ /* 0x000fe2000f8fda3f */
[----:B------:R-:W-:Y:S01]  /*5070*/  MOV R137, R134 ;  /* 0x0000008600897202 */ /* 0x000fe20000000f00 */
[----:B------:R-:W-:Y:S01]  /*5080*/  IMAD.WIDE.U32 R250, R250, -0x326172a9, RZ ;  /* 0xcd9e8d57fafa7825 */ /* 0x000fe200078e00ff */
[----:B------:R1:W-:Y:S01]  /*5090*/  STL.64 [R1], R4 ;  /* 0x0000000401007387 */ /* 0x0003e20000100a00 */
[-C--:B------:R-:W-:Y:S01]  /*50a0*/  LOP3.LUT R234, R5, R35.reuse, RZ, 0x3c, !PT ;  /* 0x0000002305ea7212 */ /* 0x080fe200078e3cff */
[----:B------:R-:W-:Y:S01]  /*50b0*/  ULDC.64 UR6, c[0x0][0x1a0] ;  /* 0x0000680000067ab9 */ /* 0x000fe20000000a00 */
[----:B------:R-:W-:Y:S01]  /*50c0*/  IMAD.WIDE.U32 R220, R233, -0x2daee0ad, RZ ;  /* 0xd2511f53e9dc7825 */ /* 0x000fe200078e00ff */
[----:B------:R-:W-:-:S02]  /*50d0*/  LOP3.LUT R232, R251, R35, RZ, 0x3c, !PT ;  /* 0x00000023fbe87212 */ /* 0x000fc400078e3cff */
[----:B------:R-:W-:Y:S01]  /*50e0*/  ISETP.GE.AND P3, PT, R246, c[0x0][0x220], PT ;  /* 0x00008800f6007a0c */ /* 0x000fe20003f66270 */
[----:B------:R-:W-:Y:S01]  /*50f0*/  IMAD.MOV.U32 R3, RZ, RZ, R135 ;  /* 0x000000ffff037224 */ /* 0x000fe200078e0087 */
[----:B------:R-:W-:Y:S01]  /*5100*/  ISETP.GE.AND P2, PT, R252, c[0x0][0x220], PT ;  /* 0x00008800fc007a0c */ /* 0x000fe20003f46270 */
[----:B------:R-:W-:Y:S01]  /*5110*/  IMAD.MOV.U32 R0, RZ, RZ, R136 ;  /* 0x000000ffff007224 */ /* 0x000fe200078e0088 */
[----:B------:R-:W-:Y:S01]  /*5120*/  PRMT R245, R245, 0x7054, R245 ;  /* 0x00007054f5f57816 */ /* 0x000fe200000000f5 */
[----:B------:R-:W-:-:S04]  /*5130*/  IMAD.WIDE.U32 R234, R234, -0x2daee0ad, RZ ;  /* 0xd2511f53eaea7825 */ /* 0x000fc800078e00ff */
[----:B------:R-:W-:Y:S01]  /*5140*/  IMAD.WIDE.U32 R232, R232, -0x2daee0ad, RZ ;  /* 0xd2511f53e8e87825 */ /* 0x000fe200078e00ff */
[----:B------:R-:W-:Y:S05]  /*5150*/  BRA `(.L_x_1358) ;  /* 0x000002e000007947 */ /* 0x000fea0003800000 */
.L_x_1360:
        /* <DEDUP_REMOVED lines=46> */
.L_x_1358:
[----:B-1----:R-:W2:Y:S01]  /*5440*/  LDL.64 R4, [R1+0x10] ;  /* 0x0000100001047983 */ /* 0x002ea20000100a00 */
[----:B------:R-:W-:Y:S01]  /*5450*/  USHF.R.S32.HI UR4, URZ, 0x1f, UR30 ;  /* 0x0000001f3f047899 */ /* 0x000fe2000801141e */
[----:B------:R-:W-:Y:S04]  /*5460*/  DEPBAR.LE SB0, 0x0 ;  /* 0x000080000000791a */ /* 0x000fe80000000000 */
[----:B------:R-:W3:Y:S01]  /*5470*/  LDL R8, [R1+0x20] ;  /* 0x0000200001087983 */ /* 0x000ee20000100800 */
[----:B------:R-:W-:Y:S01]  /*5480*/  UIMAD UR4, UR4, UR6, URZ ;  /* 0x00000006040472a4 */ /* 0x000fe2000f8e023f */
[----:B------:R-:W-:Y:S01]  /*5490*/  IMAD.MOV.U32 R7, RZ, RZ, c[0x0][0x1a0] ;  /* 0x00006800ff077624 */ /* 0x000fe200078e00ff */
[----:B------:R-:W-:Y:S01]  /*54a0*/  UIMAD.WIDE.U32 UR32, UR30, UR6, URZ ;  /* 0x000000061e2072a5 */ /* 0x000fe2000f8e003f */
[----:B------:R-:W-:Y:S01]  /*54b0*/  IMAD.MOV.U32 R14, RZ, RZ, c[0x0][0x1a4] ;  /* 0x00006900ff0e7624 */ /* 0x000fe200078e00ff */
[----:B------:R-:W-:Y:S01]  /*54c0*/  BAR.SYNC.DEFER_BLOCKING 0x0 ;  /* 0x0000000000007b1d */ /* 0x000fe20000010000 */
[----:B------:R-:W-:Y:S03]  /*54d0*/  UIMAD UR4, UR30, UR7, UR4 ;  /* 0x000000071e0472a4 */ /* 0x000fe6000f8e0204 */
[----:B------:R-:W-:Y:S01]  /*54e0*/  IMAD.U32 R2, RZ, RZ, UR32 ;  /* 0x00000020ff027e24 */ /* 0x000fe2000f8e00ff */
[----:B------:R-:W-:Y:S01]  /*54f0*/  UIADD3 UR4, UR33, UR4, URZ ;  /* 0x0000000421047290 */ /* 0x000fe2000fffe03f */
[----:B------:R-:W-:Y:S01]  /*5500*/  IMAD.U32 R6, RZ, RZ, UR32 ;  /* 0x00000020ff067e24 */ /* 0x000fe2000f8e00ff */
[----:B------:R-:W-:Y:S04]  /*5510*/  @P3 STS.128 [R219+0xa000], RZ ;  /* 0x00a000ffdb003388 */ /* 0x000fe80000000c00 */
[----:B--2---:R-:W-:Y:S01]  /*5520*/  IMAD.U32 R5, RZ, RZ, UR4 ;  /* 0x00000004ff057e24 */ /* 0x004fe2000f8e00ff */
[----:B------:R-:W-:Y:S04]  /*5530*/  LEA R2, P1, R2, R4, 0x5 ;  /* 0x0000000402027211 */ /* 0x000fe800078228ff */
[----:B------:R-:W-:Y:S02]  /*5540*/  @!P3 LEA R12, P5, R2, c[0x0][0x170], 0x1 ;  /* 0x00005c00020cba11 */ /* 0x000fe400078a08ff */
[----:B---3--:R-:W-:Y:S02]  /*5550*/  LEA.HI.X R5, R6, R8, R5, 0x5, P1 ;  /* 0x0000000806057211 */ /* 0x008fe400008f2c05 */
[C---:B------:R-:W-:Y:S02]  /*5560*/  @!P2 LEA R8, P1, R2.reuse, c[0x0][0x170], 0x1 ;  /* 0x00005c000208aa11 */ /* 0x040fe400078208ff */
[C-C-:B------:R-:W-:Y:S02]  /*5570*/  @!P3 LEA.HI.X R13, R2.reuse, c[0x0][0x174], R5.reuse, 0x1, P5 ;  /* 0x00005d00020dba11 */ /* 0x140fe400028f0c05 */
[----:B------:R-:W-:Y:S02]  /*5580*/  @!P2 LEA.HI.X R9, R2, c[0x0][0x174], R5, 0x1, P1 ;  /* 0x00005d000209aa11 */ /* 0x000fe400008f0c05 */
[C---:B------:R-:W-:Y:S01]  /*5590*/  LEA R4, P0, R7.reuse, R2, 0x4 ;  /* 0x0000000207047211 */ /* 0x040fe200078020ff */
[----:B------:R-:W-:Y:S01]  /*55a0*/  @!PT LDS RZ, [RZ] ;  /* 0x00000000fffff984 */ /* 0x000fe20000000800 */
[----:B------:R-:W-:Y:S01]  /*55b0*/  @!PT LDS RZ, [RZ] ;  /* 0x00000000fffff984 */ /* 0x000fe20000000800 */
[----:B------:R-:W-:Y:S01]  /*55c0*/  @!PT LDS RZ, [RZ] ;  /* 0x00000000fffff984 */ /* 0x000fe20000000800 */
[----:B------:R1:W-:Y:S03]  /*55d0*/  @!P3 LDGSTS.E.BYPASS.LTC128B.128 [R219+0xa000], [R12.64] ;  /* 0x0a0000000cdbbfae */ /* 0x0003e6000b901d52 */
[C---:B------:R-:W-:Y:S02]  /*55e0*/  @!P3 LEA R10, P4, R4.reuse, c[0x0][0x170], 0x1 ;  /* 0x00005c00040aba11 */ /* 0x040fe400078808ff */
[----:B------:R-:W-:Y:S01]  /*55f0*/  @P2 STS.128 [R219+0xb000], RZ ;  /* 0x00b000ffdb002388 */ /* 0x000fe20000000c00 */
[----:B------:R-:W-:Y:S02]  /*5600*/  LEA.HI.X R7, R7, R5, R14, 0x4, P0 ;  /* 0x0000000507077211 */ /* 0x000fe400000f240e */
        /* <DEDUP_REMOVED lines=8> */
[----:B------:R-:W-:Y:S04]  /*5690*/  ISETP.LT.AND P4, PT, RZ, UR30, PT ;  /* 0x0000001eff007c0c */ /* 0x000fe8000bf81270 */
        /* <DEDUP_REMOVED lines=109> */
.L_x_1359:
[----:B-1----:R-:W2:Y:S01]  /*5d70*/  LDL.64 R174, [R1] ;  /* 0x0000000001ae7983 */ /* 0x002ea20000100a00 */
        /* <DEDUP_REMOVED lines=23> */
[----:B------:R-:W-:Y:S03]  /*5ef0*/  FMNMX.FTZ R132, R28, R132, !PT ;  /* 0x000000841c847209 */ /* 0x000fe60007810000 */
[----:B------:R-:W3:Y:S01]  /*5f00*/  SHFL.BFLY PT, R134, R2, 0x2, 0x1f ;  /* 0x0c401f0002867f89 */ /* 0x000ee200000e0000 */
[----:B------:R-:W-:Y:S07]  /*5f10*/  FMNMX.FTZ R132, R29, R132, !PT ;  /* 0x000000841d847209 */ /* 0x000fee0007810000 */
[----:B------:R-:W4:Y:S01]  /*5f20*/  SHFL.BFLY PT, R133, R132, 0x2, 0x1f ;  /* 0x0c401f0084857f89 */ /* 0x000f2200000e0000 */
[----:B-1----:R-:W-:Y:S07]  /*5f30*/  FMNMX.FTZ R136, R136, R135, !PT ;  /* 0x0000008788887209 */ /* 0x002fee0007810000 */
[----:B------:R-:W1:Y:S01]  /*5f40*/  SHFL.BFLY PT, R139, R136, 0x1, 0x1f ;  /* 0x0c201f00888b7f89 */ /* 0x000e6200000e0000 */
[----:B---3--:R-:W-:Y:S07]  /*5f50*/  FMNMX.FTZ R2, R2, R134, !PT ;  /* 0x0000008602027209 */ /* 0x008fee0007810000 */
[----:B------:R-:W3:Y:S01]  /*5f60*/  SHFL.BFLY PT, R135, R2, 0x1, 0x1f ;  /* 0x0c201f0002877f89 */ /* 0x000ee200000e0000 */
[----:B----4-:R-:W-:Y:S07]  /*5f70*/  FMNMX.FTZ R132, R132, R133, !PT ;  /* 0x0000008584847209 */ /* 0x010fee0007810000 */
[----:B------:R-:W4:Y:S01]  /*5f80*/  SHFL.BFLY PT, R134, R132, 0x1, 0x1f ;  /* 0x0c201f0084867f89 */ /* 0x000f2200000e0000 */
[----:B-1----:R-:W-:Y:S04]  /*5f90*/  FMNMX.FTZ R136, R136, R139, !PT ;  /* 0x0000008b88887209 */ /* 0x002fe80007810000 */
[C---:B------:R-:W-:Y:S01]  /*5fa0*/  FSETP.NEU.FTZ.AND P0, PT, R136.reuse, -INF , PT ;  /* 0xff8000008800780b */ /* 0x040fe20003f1d000 */
[----:B------:R-:W-:Y:S04]  /*5fb0*/  FADD.FTZ R0, -R136, R0 ;  /* 0x0000000088007221 */ /* 0x000fe80000010100 */
[----:B------:R-:W-:Y:S04]  /*5fc0*/  FMUL.FTZ R0, R0, c[0x0][0x23c] ;  /* 0x00008f0000007a20 */ /* 0x000fe80000410000 */
[----:B------:R1:W5:Y:S01]  /*5fd0*/  MUFU.EX2 R133, R0 ;  /* 0x0000000000857308 */ /* 0x0003620000000800 */
[----:B---3--:R-:W-:Y:S02]  /*5fe0*/  FMNMX.FTZ R135, R2, R135, !PT ;  /* 0x0000008702877209 */ /* 0x008fe40007810000 */
[----:B------:R-:W-:Y:S03]  /*5ff0*/  FMNMX.FTZ R2, R10, R138, !PT ;  /* 0x0000008a0a027209 */ /* 0x000fe60007810000 */
[----:B------:R-:W-:Y:S01]  /*6000*/  FMUL.FTZ R184, R135, c[0x0][0x23c] ;  /* 0x00008f0087b87a20 */ /* 0x000fe20000410000 */
[----:B------:R-:W-:Y:S02]  /*6010*/  FMNMX.FTZ R2, R11, R2, !PT ;  /* 0x000000020b027209 */ /* 0x000fe40007810000 */
[----:B----4-:R-:W-:Y:S02]  /*6020*/  FMNMX.FTZ R134, R132, R134, !PT ;  /* 0x0000008684867209 */ /* 0x010fe40007810000 */
[----:B------:R-:W-:Y:S03]  /*6030*/  FMNMX.FTZ R2, R14, R2, !PT ;  /* 0x000000020e027209 */ /* 0x000fe60007810000 */
[----:B------:R-:W-:Y:S01]  /*6040*/  FMUL.FTZ R186, R134, c[0x0][0x23c] ;  /* 0x00008f0086ba7a20 */ /* 0x000fe20000410000 */
[----:B------:R-:W-:Y:S01]  /*6050*/  FMNMX.FTZ R2, R15, R2, !PT ;  /* 0x000000020f027209 */ /* 0x000fe20007810000 */
[----:B-1----:R-:W-:Y:S02]  /*6060*/  FADD.FTZ R0, -R135, R3 ;  /* 0x0000000387007221 */ /* 0x002fe40000010100 */
[C---:B-----5:R-:W-:Y:S02]  /*6070*/  FMUL.FTZ R36, R133.reuse, R36 ;  /* 0x0000002485247220 */ /* 0x060fe40000410000 */
        /* <DEDUP_REMOVED lines=18> */
[C---:B---3--:R-:W-:Y:S01]  /*61a0*/  FMUL.FTZ R38, R132.reuse, R38 ;  /* 0x0000002684267220 */ /* 0x048fe20000410000 */
[----:B------:R-:W-:Y:S01]  /*61b0*/  FSEL R137, R137, RZ, P0 ;  /* 0x000000ff89897208 */ /* 0x000fe20000000000 */
[----:B------:R1:W3:Y:S01]  /*61c0*/  MUFU.EX2 R3, R0 ;  /* 0x0000000000037308 */ /* 0x0002e20000000800 */
        /* <DEDUP_REMOVED lines=11> */
[--C-:B------:R-:W-:Y:S02]  /*6280*/  FFMA.FTZ R5, R5, c[0x0][0x23c], -R137.reuse ;  /* 0x00008f0005057a23 */ /* 0x100fe40000010889 */
        /* <DEDUP_REMOVED lines=9> */
[C---:B---3--:R-:W-:Y:S01]  /*6320*/  FMUL.FTZ R40, R3.reuse, R40 ;  /* 0x0000002803287220 */ /* 0x048fe20000410000 */
[----:B------:R1:W-:Y:S01]  /*6330*/  MUFU.EX2 R241, R18 ;  /* 0x0000001200f17308 */ /* 0x0003e20000000800 */
[C---:B------:R-:W-:Y:S01]  /*6340*/  FMUL.FTZ R41, R3.reuse, R41 ;  /* 0x0000002903297220 */ /* 0x040fe20000410000 */
[----:B------:R-:W-:Y:S01]  /*6350*/  FMNMX.FTZ R0, R30, R0, !PT ;  /* 0x000000001e007209 */ /* 0x000fe20007810000 */
[C---:B------:R-:W-:Y:S01]  /*6360*/  FMUL.FTZ R44, R3.reuse, R44 ;  /* 0x0000002c032c7220 */ /* 0x040fe20000410000 */
[----:B----4-:R-:W-:Y:S01]  /*6370*/  MOV R4, UR21 ;  /* 0x0000001500047c02 */ /* 0x010fe20008000f00 */
[----:B------:R-:W-:Y:S01]  /*6380*/  FMUL.FTZ R45, R3, R45 ;  /* 0x0000002d032d7220 */ /* 0x000fe20000410000 */
[----:B------:R-:W-:Y:S01]  /*6390*/  FMNMX.FTZ R0, R31, R0, !PT ;  /* 0x000000001f007209 */ /* 0x000fe20007810000 */
[C---:B------:R-:W-:Y:S01]  /*63a0*/  FMUL.FTZ R50, R132.reuse, R50 ;  /* 0x0000003284327220 */ /* 0x040fe20000410000 */
[----:B------:R-:W-:Y:S01]  /*63b0*/  LOP3.LUT R4, R221, UR30, R4, 0x96, !PT ;  /* 0x0000001edd047c12 */ /* 0x000fe2000f8e9604 */
[C---:B------:R-:W-:Y:S01]  /*63c0*/  FMUL.FTZ R51, R132.reuse, R51 ;  /* 0x0000003384337220 */ /* 0x040fe20000410000 */
[----:B------:R3:W-:Y:S01]  /*63d0*/  MUFU.EX2 R243, R17 ;  /* 0x0000001100f37308 */ /* 0x0007e20000000800 */
[----:B------:R-:W4:Y:S01]  /*63e0*/  SHFL.BFLY PT, R2, R0, 0x2, 0x1f ;  /* 0x0c401f0000027f89 */ /* 0x000f2200000e0000 */
[----:B------:R-:W-:Y:S01]  /*63f0*/  FMUL.FTZ R54, R132, R54 ;  /* 0x0000003684367220 */ /* 0x000fe20000410000 */
[----:B------:R-:W-:Y:S01]  /*6400*/  UIADD3 UR30, UR30, -0x1, URZ ;  /* 0xffffffff1e1e7890 */ /* 0x000fe2000fffe03f */
[--C-:B-----5:R-:W-:Y:S01]  /*6410*/  LOP3.LUT R16, R233, UR25, R220.reuse, 0x96, !PT ;  /* 0x00000019e9107c12 */ /* 0x120fe2000f8e96dc */
[----:B------:R-:W-:Y:S04]  /*6420*/  IMAD.WIDE.U32 R172, R4, -0x326172a9, RZ ;  /* 0xcd9e8d5704ac7825 */ /* 0x000fe800078e00ff */
[C---:B------:R-:W-:Y:S01]  /*6430*/  FMUL.FTZ R55, R132.reuse, R55 ;  /* 0x0000003784377220 */ /* 0x040fe20000410000 */
[----:B------:R5:W-:Y:S01]  /*6440*/  MUFU.EX2 R242, R19 ;  /* 0x0000001300f27308 */ /* 0x000be20000000800 */
[C---:B------:R-:W-:Y:S02]  /*6450*/  FMUL.FTZ R56, R3.reuse, R56 ;  /* 0x0000003803387220 */ /* 0x040fe40000410000 */
[----:B------:R-:W-:Y:S01]  /*6460*/  FMUL.FTZ R57, R3, R57 ;  /* 0x0000003903397220 */ /* 0x000fe20000410000 */
[----:B-1----:R-:W-:Y:S01]  /*6470*/  LOP3.LUT R18, R235, UR25, R220, 0x96, !PT ;  /* 0x00000019eb127c12 */ /* 0x002fe2000f8e96dc */
[C---:B------:R-:W-:Y:S02]  /*6480*/  FMUL.FTZ R60, R3.reuse, R60 ;  /* 0x0000003c033c7220 */ /* 0x040fe40000410000 */
[C---:B------:R-:W-:Y:S02]  /*6490*/  FMUL.FTZ R61, R3.reuse, R61 ;  /* 0x0000003d033d7220 */ /* 0x040fe40000410000 */
[C---:B------:R-:W-:Y:S01]  /*64a0*/  FMUL.FTZ R66, R132.reuse, R66 ;  /* 0x0000004284427220 */ /* 0x040fe20000410000 */
[----:B------:R2:W-:Y:S01]  /*64b0*/  MUFU.EX2 R239, R5 ;  /* 0x0000000500ef7308 */ /* 0x0005e20000000800 */
[C---:B------:R-:W-:Y:S02]  /*64c0*/  FMUL.FTZ R67, R132.reuse, R67 ;  /* 0x0000004384437220 */ /* 0x040fe40000410000 */
[----:B------:R-:W-:Y:S01]  /*64d0*/  FMUL.FTZ R70, R132, R70 ;  /* 0x0000004684467220 */ /* 0x000fe20000410000 */
[----:B----4-:R-:W-:Y:S01]  /*64e0*/  FMNMX.FTZ R0, R0, R2, !PT ;  /* 0x0000000200007209 */ /* 0x010fe20007810000 */
[----:B---3--:R-:W-:Y:S04]  /*64f0*/  IMAD.WIDE.U32 R16, R16, -0x326172a9, RZ ;  /* 0xcd9e8d5710107825 */ /* 0x008fe800078e00ff */
[----:B------:R-:W1:Y:S01]  /*6500*/  SHFL.BFLY PT, R2, R0, 0x1, 0x1f ;  /* 0x0c201f0000027f89 */ /* 0x000e6200000e0000 */
[----:B------:R-:W-:Y:S01]  /*6510*/  MUFU.EX2 R238, R6 ;  /* 0x0000000600ee7308 */ /* 0x000fe20000000800 */
[----:B------:R-:W-:Y:S02]  /*6520*/  FMUL.FTZ R71, R132, R71 ;  /* 0x0000004784477220 */ /* 0x000fe40000410000 */
[----:B-----5:R-:W-:Y:S04]  /*6530*/  IMAD.WIDE.U32 R18, R18, -0x326172a9, RZ ;  /* 0xcd9e8d5712127825 */ /* 0x020fe800078e00ff */
[----:B------:R-:W-:Y:S01]  /*6540*/  FMUL.FTZ R72, R3, R72 ;  /* 0x0000004803487220 */ /* 0x000fe20000410000 */
[----:B------:R-:W-:Y:S01]  /*6550*/  LOP3.LUT R4, R19, UR24, R172, 0x96, !PT ;  /* 0x0000001813047c12 */ /* 0x000fe2000f8e96ac */
[----:B------:R-:W-:Y:S01]  /*6560*/  FMUL.FTZ R73, R3, R73 ;  /* 0x0000004903497220 */ /* 0x000fe20000410000 */
[----:B------:R3:W-:Y:S01]  /*6570*/  MUFU.EX2 R237, R7 ;  /* 0x0000000700ed7308 */ /* 0x0007e20000000800 */
[----:B------:R-:W-:Y:S01]  /*6580*/  LOP3.LUT R19, R173, UR26, R250, 0x96, !PT ;  /* 0x0000001aad137c12 */ /* 0x000fe2000f8e96fa */
[----:B------:R-:W-:Y:S01]  /*6590*/  FMUL.FTZ R76, R3, R76 ;  /* 0x0000004c034c7220 */ /* 0x000fe20000410000 */
[----:B------:R-:W-:Y:S01]  /*65a0*/  LOP3.LUT R172, R17, UR24, R172, 0x96, !PT ;  /* 0x0000001811ac7c12 */ /* 0x000fe2000f8e96ac */
[C---:B------:R-:W-:Y:S02]  /*65b0*/  FMUL.FTZ R77, R3.reuse, R77 ;  /* 0x0000004d034d7220 */ /* 0x040fe40000410000 */
[C---:B------:R-:W-:Y:S02]  /*65c0*/  FMUL.FTZ R82, R132.reuse, R82 ;  /* 0x0000005284527220 */ /* 0x040fe40000410000 */
[C---:B------:R-:W-:Y:S02]  /*65d0*/  FMUL.FTZ R83, R132.reuse, R83 ;  /* 0x0000005384537220 */ /* 0x040fe40000410000 */
[----:B------:R4:W-:Y:S01]  /*65e0*/  MUFU.EX2 R236, R8 ;  /* 0x0000000800ec7308 */ /* 0x0009e20000000800 */
[----:B------:R-:W-:Y:S01]  /*65f0*/  FMUL.FTZ R86, R132, R86 ;  /* 0x0000005684567220 */ /* 0x000fe20000410000 */
[----:B-1----:R-:W-:Y:S01]  /*6600*/  FMNMX.FTZ R2, R0, R2, !PT ;  /* 0x0000000200027209 */ /* 0x002fe20007810000 */
[----:B------:R-:W-:Y:S02]  /*6610*/  FMUL.FTZ R87, R132, R87 ;  /* 0x0000005784577220 */ /* 0x000fe40000410000 */
[C---:B------:R-:W-:Y:S01]  /*6620*/  FMUL.FTZ R88, R3.reuse, R88 ;  /* 0x0000005803587220 */ /* 0x040fe20000410000 */
[C---:B------:R-:W-:Y:S01]  /*6630*/  FSETP.NEU.FTZ.AND P0, PT, R2.reuse, -INF , PT ;  /* 0xff8000000200780b */ /* 0x040fe20003f1d000 */
[----:B------:R-:W-:Y:S03]  /*6640*/  FMUL.FTZ R185, R2, c[0x0][0x23c] ;  /* 0x00008f0002b97a20 */ /* 0x000fe60000410000 */
[----:B------:R1:W-:Y:S01]  /*6650*/  MUFU.EX2 R231, R9 ;  /* 0x0000000900e77308 */ /* 0x0003e20000000800 */
[----:B------:R-:W-:Y:S01]  /*6660*/  FMUL.FTZ R89, R3, R89 ;  /* 0x0000005903597220 */ /* 0x000fe20000410000 */
[----:B------:R-:W-:Y:S01]  /*6670*/  FSEL R185, R185, RZ, P0 ;  /* 0x000000ffb9b97208 */ /* 0x000fe20000000000 */
[--C-:B------:R-:W-:Y:S02]  /*6680*/  FFMA.FTZ R32, R32, c[0x0][0x23c], -R137.reuse ;  /* 0x00008f0020207a23 */ /* 0x100fe40000010889 */
[----:B------:R-:W-:Y:S02]  /*6690*/  FFMA.FTZ R33, R33, c[0x0][0x23c], -R137 ;  /* 0x00008f0021217a23 */ /* 0x000fe40000010889 */
[--C-:B------:R-:W-:Y:S02]  /*66a0*/  FFMA.FTZ R10, R10, c[0x0][0x23c], -R185.reuse ;  /* 0x00008f000a0a7a23 */ /* 0x100fe400000108b9 */
[--C-:B------:R-:W-:Y:S01]  /*66b0*/  FFMA.FTZ R11, R11, c[0x0][0x23c], -R185.reuse ;  /* 0x00008f000b0b7a23 */ /* 0x100fe200000108b9 */
[----:B------:R-:W-:Y:S01]  /*66c0*/  MUFU.EX2 R224, R12 ;  /* 0x0000000c00e07308 */ /* 0x000fe20000000800 */
[--C-:B------:R-:W-:Y:S02]  /*66d0*/  FFMA.FTZ R14, R14, c[0x0][0x23c], -R185.reuse ;  /* 0x00008f000e0e7a23 */ /* 0x100fe400000108b9 */
[----:B------:R-:W-:Y:S02]  /*66e0*/  FFMA.FTZ R15, R15, c[0x0][0x23c], -R185 ;  /* 0x00008f000f0f7a23 */ /* 0x000fe400000108b9 */
[--C-:B------:R-:W-:Y:S02]  /*66f0*/  FFMA.FTZ R34, R34, c[0x0][0x23c], -R184.reuse ;  /* 0x00008f0022227a23 */ /* 0x100fe400000108b8 */
[----:B------:R-:W-:Y:S02]  /*6700*/  FFMA.FTZ R35, R35, c[0x0][0x23c], -R184 ;  /* 0x00008f0023237a23 */ /* 0x000fe400000108b8 */
[C---:B------:R-:W-:Y:S01]  /*6710*/  FMUL.FTZ R92, R3.reuse, R92 ;  /* 0x0000005c035c7220 */ /* 0x040fe20000410000 */
[----:B------:R-:W-:Y:S01]  /*6720*/  MUFU.EX2 R230, R10 ;  /* 0x0000000a00e67308 */ /* 0x000fe20000000800 */
[----:B------:R-:W-:Y:S02]  /*6730*/  FMUL.FTZ R93, R3, R93 ;  /* 0x0000005d035d7220 */ /* 0x000fe40000410000 */
[C---:B------:R-:W-:Y:S02]  /*6740*/  FMUL.FTZ R96, R133.reuse, R96 ;  /* 0x0000006085607220 */ /* 0x040fe40000410000 */
[----:B------:R-:W-:Y:S02]  /*6750*/  FMUL.FTZ R97, R133, R97 ;  /* 0x0000006185617220 */ /* 0x000fe40000410000 */
[C---:B------:R-:W-:Y:S02]  /*6760*/  FMUL.FTZ R98, R132.reuse, R98 ;  /* 0x0000006284627220 */ /* 0x040fe40000410000 */
[----:B------:R-:W-:Y:S01]  /*6770*/  FMUL.FTZ R99, R132, R99 ;  /* 0x0000006384637220 */ /* 0x000fe20000410000 */
[----:B--2---:R-:W-:Y:S01]  /*6780*/  LOP3.LUT R5, R173, UR26, R174, 0x96, !PT ;  /* 0x0000001aad057c12 */ /* 0x004fe2000f8e96ae */
[----:B------:R-:W-:Y:S01]  /*6790*/  IMAD.WIDE.U32 R174, R19, -0x2daee0ad, RZ ;  /* 0xd2511f5313ae7825 */ /* 0x000fe200078e00ff */
[----:B------:R-:W-:Y:S03]  /*67a0*/  MUFU.EX2 R229, R11 ;  /* 0x0000000b00e57308 */ /* 0x000fe60000000800 */
[----:B------:R-:W-:Y:S01]  /*67b0*/  IMAD.WIDE.U32 R176, R5, -0x2daee0ad, RZ ;  /* 0xd2511f5305b07825 */ /* 0x000fe200078e00ff */
[----:B---3--:R-:W-:Y:S03]  /*67c0*/  LOP3.LUT R7, R175, UR23, R232, 0x96, !PT ;  /* 0x00000017af077c12 */ /* 0x008fe6000f8e96e8 */
[----:B------:R-:W-:Y:S01]  /*67d0*/  IMAD.WIDE.U32 R172, R172, -0x2daee0ad, RZ ;  /* 0xd2511f53acac7825 */ /* 0x000fe200078e00ff */
[----:B------:R-:W-:Y:S02]  /*67e0*/  LOP3.LUT R6, R177, UR23, R234, 0x96, !PT ;  /* 0x00000017b1067c12 */ /* 0x000fe4000f8e96ea */
[----:B------:R-:W2:Y:S01]  /*67f0*/  MUFU.EX2 R223, R13 ;  /* 0x0000000d00df7308 */ /* 0x000ea20000000800 */
[----:B------:R-:W-:Y:S01]  /*6800*/  IMAD.WIDE.U32 R4, R4, -0x2daee0ad, RZ ;  /* 0xd2511f5304047825 */ /* 0x000fe200078e00ff */
[----:B------:R-:W-:Y:S03]  /*6810*/  LOP3.LUT R17, R173, UR17, R174, 0x96, !PT ;  /* 0x00000011ad117c12 */ /* 0x000fe6000f8e96ae */
[----:B------:R-:W-:Y:S01]  /*6820*/  IMAD.WIDE.U32 R174, R7, -0x326172a9, RZ ;  /* 0xcd9e8d5707ae7825 */ /* 0x000fe200078e00ff */
[----:B------:R-:W-:Y:S03]  /*6830*/  LOP3.LUT R5, R5, UR17, R176, 0x96, !PT ;  /* 0x0000001105057c12 */ /* 0x000fe6000f8e96b0 */
[----:B------:R-:W-:Y:S01]  /*6840*/  IMAD.WIDE.U32 R176, R6, -0x326172a9, RZ ;  /* 0xcd9e8d5706b07825 */ /* 0x000fe200078e00ff */
[----:B----4-:R-:W-:Y:S01]  /*6850*/  LOP3.LUT R8, R175, UR22, R16, 0x96, !PT ;  /* 0x00000016af087c12 */ /* 0x010fe2000f8e9610 */
[----:B------:R-:W-:Y:S02]  /*6860*/  MUFU.EX2 R222, R14 ;  /* 0x0000000e00de7308 */ /* 0x000fe40000000800 */
[----:B------:R-:W-:Y:S01]  /*6870*/  IMAD.WIDE.U32 R192, R17, -0x326172a9, RZ ;  /* 0xcd9e8d5711c07825 */ /* 0x000fe200078e00ff */
[----:B------:R-:W-:Y:S03]  /*6880*/  LOP3.LUT R6, R177, UR22, R18, 0x96, !PT ;  /* 0x00000016b1067c12 */ /* 0x000fe6000f8e9612 */
[----:B------:R-:W-:Y:S01]  /*6890*/  IMAD.WIDE.U32 R188, R5, -0x326172a9, RZ ;  /* 0xcd9e8d5705bc7825 */ /* 0x000fe200078e00ff */
[----:B------:R-:W-:Y:S03]  /*68a0*/  LOP3.LUT R0, R193, UR16, R174, 0x96, !PT ;  /* 0x00000010c1007c12 */ /* 0x000fe6000f8e96ae */
[----:B-1----:R-:W-:Y:S01]  /*68b0*/  IMAD.WIDE.U32 R8, R8, -0x2daee0ad, RZ ;  /* 0xd2511f5308087825 */ /* 0x002fe200078e00ff */
[----:B------:R-:W-:Y:S01]  /*68c0*/  LOP3.LUT R5, R189, UR16, R176, 0x96, !PT ;  /* 0x00000010bd057c12 */ /* 0x000fe2000f8e96b0 */
[----:B------:R-:W1:Y:S01]  /*68d0*/  MUFU.EX2 R203, R15 ;  /* 0x0000000f00cb7308 */ /* 0x000e620000000800 */
[----:B------:R-:W3:Y:S01]  /*68e0*/  LDSM.16.MT88.4 R176, [R205+0xa000] ;  /* 0x00a00000cdb0783b */ /* 0x000ee20000004200 */
[----:B------:R-:W-:Y:S01]  /*68f0*/  IMAD.WIDE.U32 R194, R0, -0x2daee0ad, RZ ;  /* 0xd2511f5300c27825 */ /* 0x000fe200078e00ff */
[----:B------:R-:W-:Y:S02]  /*6900*/  LOP3.LUT R9, R9, UR15, R172, 0x96, !PT ;  /* 0x0000000f09097c12 */ /* 0x000fe4000f8e96ac */
[----:B--2---:R-:W-:Y:S01]  /*6910*/  F2FP.BF16.PACK_AB R182, R223, R224 ;  /* 0x000000e0dfb6723e */ /* 0x004fe200000010ff */
[----:B------:R-:W-:Y:S04]  /*6920*/  IMAD.WIDE.U32 R6, R6, -0x2daee0ad, RZ ;  /* 0xd2511f5306067825 */ /* 0x000fe800078e00ff */
[----:B------:R-:W-:Y:S01]  /*6930*/  IMAD.WIDE.U32 R190, R5, -0x2daee0ad, RZ ;  /* 0xd2511f5305be7825 */ /* 0x000fe200078e00ff */
[----:B------:R-:W-:Y:S01]  /*6940*/  LOP3.LUT R5, R7, UR15, R4, 0x96, !PT ;  /* 0x0000000f07057c12 */ /* 0x000fe2000f8e9604 */
[----:B------:R2:W-:Y:S01]  /*6950*/  MUFU.EX2 R202, R32 ;  /* 0x0000002000ca7308 */ /* 0x0005e20000000800 */
[----:B------:R-:W-:Y:S01]  /*6960*/  LOP3.LUT R4, R195, UR12, R8, 0x96, !PT ;  /* 0x0000000cc3047c12 */ /* 0x000fe2000f8e9608 */
[----:B------:R-:W-:Y:S01]  /*6970*/  IMAD.WIDE.U32 R198, R9, -0x326172a9, RZ ;  /* 0xcd9e8d5709c67825 */ /* 0x000fe200078e00ff */
[----:B------:R-:W-:Y:S03]  /*6980*/  LOP3.LUT R6, R191, UR12, R6, 0x96, !PT ;  /* 0x0000000cbf067c12 */ /* 0x000fe6000f8e9606 */
[----:B------:R-:W-:Y:S04]  /*6990*/  IMAD.WIDE.U32 R196, R5, -0x326172a9, RZ ;  /* 0xcd9e8d5705c47825 */ /* 0x000fe800078e00ff */
[----:B------:R-:W-:Y:S01]  /*69a0*/  IMAD.WIDE.U32 R4, R4, -0x326172a9, RZ ;  /* 0xcd9e8d5704047825 */ /* 0x000fe200078e00ff */
[----:B------:R4:W-:Y:S01]  /*69b0*/  MUFU.EX2 R201, R33 ;  /* 0x0000002100c97308 */ /* 0x0009e20000000800 */
[----:B-1----:R-:W-:Y:S02]  /*69c0*/  F2FP.BF16.PACK_AB R183, R203, R222 ;  /* 0x000000decbb7723e */ /* 0x002fe400000010ff */
[----:B------:R-:W-:Y:S01]  /*69d0*/  IMAD.WIDE.U32 R6, R6, -0x326172a9, RZ ;  /* 0xcd9e8d5706067825 */ /* 0x000fe200078e00ff */
[----:B------:R-:W-:Y:S02]  /*69e0*/  LOP3.LUT R0, R4, 0xffff, RZ, 0xc0, !PT ;  /* 0x0000ffff04007812 */ /* 0x000fe400078ec0ff */
[----:B------:R-:W-:Y:S01]  /*69f0*/  LOP3.LUT R5, R5, UR28, R198, 0x96, !PT ;  /* 0x0000001c05057c12 */ /* 0x000fe2000f8e96c6 */
[C---:B------:R-:W-:Y:S01]  /*6a00*/  FMUL.FTZ R13, R3.reuse, R149 ;  /* 0x00000095030d7220 */ /* 0x040fe20000410000 */
[----:B------:R-:W-:Y:S01]  /*6a10*/  SHF.R.U32.HI R16, RZ, 0x10, R6 ;  /* 0x00000010ff107819 */ /* 0x000fe20000011606 */
[----:B------:R-:W-:Y:S01]  /*6a20*/  FMUL.FTZ R18, R132, R154 ;  /* 0x0000009a84127220 */ /* 0x000fe20000410000 */
[----:B------:R-:W-:Y:S01]  /*6a30*/  LOP3.LUT R10, R4, 0xff, RZ, 0xc0, !PT ;  /* 0x000000ff040a7812 */ /* 0x000fe200078ec0ff */
[----:B------:R-:W-:Y:S01]  /*6a40*/  FMUL.FTZ R19, R132, R155 ;  /* 0x0000009b84137220 */ /* 0x000fe20000410000 */
[----:B------:R-:W-:Y:S01]  /*6a50*/  SHF.R.U32.HI R0, RZ, 0x8, R0 ;  /* 0x00000008ff007819 */ /* 0x000fe20000011600 */
[----:B--2---:R-:W-:Y:S01]  /*6a60*/  FMUL.FTZ R32, R3, R156 ;  /* 0x0000009c03207220 */ /* 0x004fe20000410000 */
[C---:B------:R-:W-:Y:S01]  /*6a70*/  LOP3.LUT R8, R6.reuse, 0xffff, RZ, 0xc0, !PT ;  /* 0x0000ffff06087812 */ /* 0x040fe200078ec0ff */
[----:B------:R-:W-:Y:S01]  /*6a80*/  MUFU.EX2 R198, R34 ;  /* 0x0000002200c67308 */ /* 0x000fe20000000800 */
[----:B------:R-:W-:Y:S01]  /*6a90*/  LOP3.LUT R17, R6, 0xff, RZ, 0xc0, !PT ;  /* 0x000000ff06117812 */ /* 0x000fe200078ec0ff */
[C---:B------:R-:W-:Y:S01]  /*6aa0*/  FMUL.FTZ R100, R133.reuse, R100 ;  /* 0x0000006485647220 */ /* 0x040fe20000410000 */
[----:B------:R-:W-:Y:S01]  /*6ab0*/  SHF.R.U32.HI R11, RZ, 0x18, R6 ;  /* 0x00000018ff0b7819 */ /* 0x000fe20000011606 */
[----:B------:R-:W-:Y:S01]  /*6ac0*/  FMUL.FTZ R101, R133, R101 ;  /* 0x0000006585657220 */ /* 0x000fe20000410000 */
[----:B------:R-:W-:Y:S01]  /*6ad0*/  LOP3.LUT R6, R7, UR28, R196, 0x96, !PT ;  /* 0x0000001c07067c12 */ /* 0x000fe2000f8e96c4 */
[C---:B------:R-:W-:Y:S01]  /*6ae0*/  FMUL.FTZ R102, R132.reuse, R102 ;  /* 0x0000006684667220 */ /* 0x040fe20000410000 */
[----:B------:R-:W-:Y:S01]  /*6af0*/  SHF.R.U32.HI R8, RZ, 0x8, R8 ;  /* 0x00000008ff087819 */ /* 0x000fe20000011608 */
[----:B------:R-:W-:Y:S01]  /*6b00*/  FMUL.FTZ R103, R132, R103 ;  /* 0x0000006784677220 */ /* 0x000fe20000410000 */
[----:B------:R-:W-:Y:S01]  /*6b10*/  LOP3.LUT R7, R16, 0xff, RZ, 0xc0, !PT ;  /* 0x000000ff10077812 */ /* 0x000fe200078ec0ff */
[----:B----4-:R-:W-:Y:S01]  /*6b20*/  FMUL.FTZ R33, R3, R157 ;  /* 0x0000009d03217220 */ /* 0x010fe20000410000 */
[----:B------:R-:W-:Y:S01]  /*6b30*/  PRMT R16, R10, 0x5410, R0 ;  /* 0x000054100a107816 */ /* 0x000fe20000000000 */
[----:B------:R-:W-:Y:S01]  /*6b40*/  MUFU.EX2 R200, R35 ;  /* 0x0000002300c87308 */ /* 0x000fe20000000800 */
[----:B------:R-:W-:Y:S01]  /*6b50*/  LOP3.LUT R0, R5, 0xffff, RZ, 0xc0, !PT ;  /* 0x0000ffff05007812 */ /* 0x000fe200078ec0ff */
[----:B------:R-:W-:Y:S01]  /*6b60*/  FMUL.FTZ R104, R3, R104 ;  /* 0x0000006803687220 */ /* 0x000fe20000410000 */
[----:B------:R-:W-:Y:S01]  /*6b70*/  PRMT R17, R17, 0x5410, R8 ;  /* 0x0000541011117816 */ /* 0x000fe20000000008 */
[----:B------:R-:W-:Y:S01]  /*6b80*/  FMUL.FTZ R105, R3, R105 ;  /* 0x0000006903697220 */ /* 0x000fe20000410000 */
[----:B------:R-:W-:Y:S01]  /*6b90*/  LOP3.LUT R8, R5, 0xff, RZ, 0xc0, !PT ;  /* 0x000000ff05087812 */ /* 0x000fe200078ec0ff */
[C---:B------:R-:W-:Y:S01]  /*6ba0*/  FMUL.FTZ R108, R133.reuse, R108 ;  /* 0x0000006c856c7220 */ /* 0x040fe20000410000 */
[----:B------:R-:W-:Y:S01]  /*6bb0*/  SHF.R.U32.HI R0, RZ, 0x8, R0 ;  /* 0x00000008ff007819 */ /* 0x000fe20000011600 */
[--C-:B------:R-:W-:Y:S01]  /*6bc0*/  HSET2.LE.AND R174, R17, R245.reuse, PT ;  /* 0x000000f511ae7233 */ /* 0x100fe20003803000 */
[--C-:B------:R-:W-:Y:S01]  /*6bd0*/  SHF.R.U32.HI R12, RZ, 0x18, R4.reuse ;  /* 0x00000018ff0c7819 */ /* 0x100fe20000011604 */
[----:B------:R-:W-:Y:S01]  /*6be0*/  FMUL.FTZ R17, R133, R153 ;  /* 0x0000009985117220 */ /* 0x000fe20000410000 */
[----:B------:R-:W-:Y:S01]  /*6bf0*/  PRMT R175, R7, 0x5410, R11 ;  /* 0x0000541007af7816 */ /* 0x000fe2000000000b */
[----:B------:R-:W-:Y:S01]  /*6c00*/  FMUL.FTZ R109, R133, R109 ;  /* 0x0000006d856d7220 */ /* 0x000fe20000410000 */
[----:B------:R-:W-:Y:S01]  /*6c10*/  SHF.R.U32.HI R9, RZ, 0x10, R4 ;  /* 0x00000010ff097819 */ /* 0x000fe20000011604 */
[----:B------:R-:W-:Y:S01]  /*6c20*/  FMUL.FTZ R110, R132, R110 ;  /* 0x0000006e846e7220 */ /* 0x000fe20000410000 */
[----:B------:R-:W-:Y:S01]  /*6c30*/  LOP3.LUT R4, R6, 0xffff, RZ, 0xc0, !PT ;  /* 0x0000ffff06047812 */ /* 0x000fe200078ec0ff */
[--C-:B------:R-:W-:Y:S01]  /*6c40*/  HSET2.LE.AND R175, R175, R245.reuse, PT ;  /* 0x000000f5afaf7233 */ /* 0x100fe20003803000 */
[----:B------:R-:W-:Y:S01]  /*6c50*/  SHF.R.U32.HI R7, RZ, 0x10, R6 ;  /* 0x00000010ff077819 */ /* 0x000fe20000011606 */
[----:B------:R-:W-:Y:S01]  /*6c60*/  FMUL.FTZ R111, R132, R111 ;  /* 0x0000006f846f7220 */ /* 0x000fe20000410000 */
        /* <DEDUP_REMOVED lines=11> */
[----:B------:R-:W1:Y:S01]  /*6d20*/  MUFU.EX2 R0, R0 ;  /* 0x0000000000007308 */ /* 0x000e620000000800 */
[----:B------:R-:W-:Y:S01]  /*6d30*/  PRMT R10, R10, 0x5410, R6 ;  /* 0x000054100a0a7816 */ /* 0x000fe20000000006 */
[C---:B------:R-:W-:Y:S01]  /*6d40*/  FMUL.FTZ R16, R133.reuse, R152 ;  /* 0x0000009885107220 */ /* 0x040fe20000410000 */
[----:B------:R-:W-:Y:S01]  /*6d50*/  PRMT R9, R4, 0x5410, R9 ;  /* 0x0000541004097816 */ /* 0x000fe20000000009 */
[----:B------:R-:W-:Y:S01]  /*6d60*/  FMUL.FTZ R113, R133, R113 ;  /* 0x0000007185717220 */ /* 0x000fe20000410000 */
[--C-:B------:R-:W-:Y:S01]  /*6d70*/  SHF.R.U32.HI R4, RZ, 0x10, R5.reuse ;  /* 0x00000010ff047819 */ /* 0x100fe20000011605 */
[--C-:B------:R-:W-:Y:S01]  /*6d80*/  HSET2.LE.AND R172, R10, R245.reuse, PT ;  /* 0x000000f50aac7233 */ /* 0x100fe20003803000 */
[----:B------:R-:W-:Y:S01]  /*6d90*/  SHF.R.U32.HI R7, RZ, 0x18, R5 ;  /* 0x00000018ff077819 */ /* 0x000fe20000011605 */
[--C-:B------:R-:W-:Y:S01]  /*6da0*/  HSET2.LE.AND R173, R9, R245.reuse, PT ;  /* 0x000000f509ad7233 */ /* 0x100fe20003803000 */
[----:B------:R-:W-:Y:S01]  /*6db0*/  LOP3.LUT R6, R4, 0xff, RZ, 0xc0, !PT ;  /* 0x000000ff04067812 */ /* 0x000fe200078ec0ff */
[C---:B------:R-:W-:Y:S01]  /*6dc0*/  FMUL.FTZ R114, R132.reuse, R114 ;  /* 0x0000007284727220 */ /* 0x040fe20000410000 */
[----:B------:R-:W-:Y:S01]  /*6dd0*/  F2FP.BF16.PACK_AB R4, R243, R244 ;  /* 0x000000f4f304723e */ /* 0x000fe200000010ff */
[----:B------:R-:W-:Y:S01]  /*6de0*/  FMUL.FTZ R115, R132, R115 ;  /* 0x0000007384737220 */ /* 0x000fe20000410000 */
[----:B------:R-:W-:Y:S01]  /*6df0*/  PRMT R6, R6, 0x5410, R7 ;  /* 0x0000541006067816 */ /* 0x000fe20000000007 */
[C---:B------:R-:W-:Y:S01]  /*6e00*/  FMUL.FTZ R120, R133.reuse, R120 ;  /* 0x0000007885787220 */ /* 0x040fe20000410000 */
[----:B------:R-:W-:Y:S01]  /*6e10*/  F2FP.BF16.PACK_AB R5, R242, R241 ;  /* 0x000000f1f205723e */ /* 0x000fe200000010ff */
[----:B------:R-:W-:Y:S01]  /*6e20*/  FMUL.FTZ R121, R133, R121 ;  /* 0x0000007985797220 */ /* 0x000fe20000410000 */
[----:B------:R-:W-:Y:S01]  /*6e30*/  LOP3.LUT R174, R174, R4, RZ, 0xc0, !PT ;  /* 0x00000004aeae7212 */ /* 0x000fe200078ec0ff */
[--C-:B------:R-:W-:Y:S01]  /*6e40*/  HSET2.LE.AND R181, R6, R245.reuse, PT ;  /* 0x000000f506b57233 */ /* 0x100fe20003803000 */
[----:B------:R-:W-:Y:S01]  /*6e50*/  LOP3.LUT R175, R175, R5, RZ, 0xc0, !PT ;  /* 0x00000005afaf7212 */ /* 0x000fe200078ec0ff */
[C---:B------:R-:W-:Y:S01]  /*6e60*/  FMUL.FTZ R122, R132.reuse, R122 ;  /* 0x0000007a847a7220 */ /* 0x040fe20000410000 */
[----:B------:R-:W-:Y:S01]  /*6e70*/  F2FP.BF16.PACK_AB R4, R239, R240 ;  /* 0x000000f0ef04723e */ /* 0x000fe200000010ff */
[----:B------:R-:W-:Y:S01]  /*6e80*/  FMUL.FTZ R123, R132, R123 ;  /* 0x0000007b847b7220 */ /* 0x000fe20000410000 */
[----:B------:R-:W-:Y:S01]  /*6e90*/  F2FP.BF16.PACK_AB R5, R237, R238 ;  /* 0x000000eeed05723e */ /* 0x000fe200000010ff */
[C---:B-1----:R-:W-:Y:S01]  /*6ea0*/  FMUL.FTZ R10, R0.reuse, R146 ;  /* 0x00000092000a7220 */ /* 0x042fe20000410000 */
        /* <DEDUP_REMOVED lines=13> */
[----:B------:R-:W1:Y:S01]  /*6f80*/  LDSM.16.MT88.4 R140, [R207+0xa000] ;  /* 0x00a00000cf8c783b */ /* 0x000e620000004200 */
[----:B------:R-:W-:Y:S01]  /*6f90*/  FMUL.FTZ R34, R0, R158 ;  /* 0x0000009e00227220 */ /* 0x000fe20000410000 */
[----:B------:R-:W-:Y:S01]  /*6fa0*/  LOP3.LUT R182, R8, R182, RZ, 0xc0, !PT ;  /* 0x000000b608b67212 */ /* 0x000fe200078ec0ff */
[----:B------:R-:W-:Y:S01]  /*6fb0*/  FMUL.FTZ R8, R3, R144 ;  /* 0x0000009003087220 */ /* 0x000fe20000410000 */
[--C-:B------:R-:W-:Y:S01]  /*6fc0*/  HSET2.LE.AND R9, R11, R245.reuse, PT ;  /* 0x000000f50b097233 */ /* 0x100fe20003803000 */
[-C--:B---3--:R-:W-:Y:S01]  /*6fd0*/  HMMA.16816.F32.BF16 R4, R172, R176.reuse, R4 ;  /* 0x000000b0ac04723c */ /* 0x088fe20000041804 */
[C---:B------:R-:W-:Y:S01]  /*6fe0*/  FMUL.FTZ R11, R0.reuse, R147 ;  /* 0x00000093000b7220 */ /* 0x040fe20000410000 */
[----:B------:R-:W-:Y:S01]  /*6ff0*/  LOP3.LUT R138, R197, UR14, R188, 0x96, !PT ;  /* 0x0000000ec58a7c12 */ /* 0x000fe2000f8e96bc */
[----:B------:R-:W-:Y:S01]  /*7000*/  FMUL.FTZ R12, R3, R148 ;  /* 0x00000094030c7220 */ /* 0x000fe20000410000 */
[----:B------:R-:W-:Y:S01]  /*7010*/  LOP3.LUT R183, R9, R183, RZ, 0xc0, !PT ;  /* 0x000000b709b77212 */ /* 0x000fe200078ec0ff */
[----:B------:R-:W-:Y:S02]  /*7020*/  FMUL.FTZ R9, R3, R145 ;  /* 0x0000009103097220 */ /* 0x000fe40000410000 */
[----:B------:R-:W2:Y:S01]  /*7030*/  LDSM.16.MT88.4 R144, [R210+0xa000] ;  /* 0x00a00000d290783b */ /* 0x000ea20000004200 */
[C---:B------:R-:W-:Y:S04]  /*7040*/  FMUL.FTZ R35, R0.reuse, R159 ;  /* 0x0000009f00237220 */ /* 0x040fe80000410000 */
[C---:B------:R-:W-:Y:S01]  /*7050*/  HMMA.16816.F32.BF16 R8, R180.reuse, R176, R8 ;  /* 0x000000b0b408723c */ /* 0x040fe20000041808 */
[C---:B------:R-:W-:Y:S02]  /*7060*/  FMUL.FTZ R42, R0.reuse, R42 ;  /* 0x0000002a002a7220 */ /* 0x040fe40000410000 */
[----:B------:R-:W-:Y:S01]  /*7070*/  LDSM.16.MT88.4 R156, [R207+0xa800] ;  /* 0x00a80000cf9c783b */ /* 0x000fe20000004200 */
[C---:B------:R-:W-:Y:S02]  /*7080*/  FMUL.FTZ R43, R0.reuse, R43 ;  /* 0x0000002b002b7220 */ /* 0x040fe40000410000 */
[C---:B------:R-:W-:Y:S02]  /*7090*/  FMUL.FTZ R46, R0.reuse, R46 ;  /* 0x0000002e002e7220 */ /* 0x040fe40000410000 */
[-C--:B------:R-:W-:Y:S01]  /*70a0*/  HMMA.16816.F32.BF16 R12, R180, R178.reuse, R12 ;  /* 0x000000b2b40c723c */ /* 0x080fe2000004180c */
[C---:B------:R-:W-:Y:S03]  /*70b0*/  FMUL.FTZ R47, R0.reuse, R47 ;  /* 0x0000002f002f7220 */ /* 0x040fe60000410000 */
[C---:B------:R-:W-:Y:S02]  /*70c0*/  FMUL.FTZ R58, R0.reuse, R58 ;  /* 0x0000003a003a7220 */ /* 0x040fe40000410000 */
[C---:B------:R-:W-:Y:S02]  /*70d0*/  FMUL.FTZ R59, R0.reuse, R59 ;  /* 0x0000003b003b7220 */ /* 0x040fe40000410000 */
[C---:B------:R-:W-:Y:S01]  /*70e0*/  HMMA.16816.F32.BF16 R16, R172.reuse, R178, R16 ;  /* 0x000000b2ac10723c */ /* 0x040fe20000041810 */
[C---:B------:R-:W-:Y:S03]  /*70f0*/  FMUL.FTZ R62, R0.reuse, R62 ;  /* 0x0000003e003e7220 */ /* 0x040fe60000410000 */
[C---:B------:R-:W-:Y:S02]  /*7100*/  FMUL.FTZ R63, R0.reuse, R63 ;  /* 0x0000003f003f7220 */ /* 0x040fe40000410000 */
[C---:B------:R-:W-:Y:S02]  /*7110*/  FMUL.FTZ R74, R0.reuse, R74 ;  /* 0x0000004a004a7220 */ /* 0x040fe40000410000 */
[-C--:B-1----:R-:W-:Y:S01]  /*7120*/  HMMA.16816.F32.BF16 R36, R172, R140.reuse, R36 ;  /* 0x0000008cac24723c */ /* 0x082fe20000041824 */
        /* <DEDUP_REMOVED lines=12> */
[----:B------:R-:W1:Y:S03]  /*71f0*/  LDSM.16.MT88.4 R140, [R209+0xa000] ;  /* 0x00a00000d18c783b */ /* 0x000e660000004200 */
[----:B------:R-:W-:Y:S04]  /*7200*/  IMAD.WIDE.U32 R138, R138, -0x2daee0ad, RZ ;  /* 0xd2511f538a8a7825 */ /* 0x000fe800078e00ff */
[-C--:B--2---:R-:W-:Y:S01]  /*7210*/  HMMA.16816.F32.BF16 R52, R172, R144.reuse, R52 ;  /* 0x00000090ac34723c */ /* 0x084fe20000041834 */
[----:B------:R-:W-:Y:S03]  /*7220*/  SHF.R.U32.HI R153, RZ, 0x10, R138 ;  /* 0x00000010ff997819 */ /* 0x000fe6000001168a */
[----:B------:R-:W-:Y:S01]  /*7230*/  LOP3.LUT R155, R138, 0xff, RZ, 0xc0, !PT ;  /* 0x000000ff8a9b7812 */ /* 0x000fe200078ec0ff */
[----:B------:R-:W-:Y:S01]  /*7240*/  FFMA.FTZ R149, R24, c[0x0][0x23c], -R186 ;  /* 0x00008f0018957a23 */ /* 0x000fe200000108ba */
[----:B------:R-:W-:Y:S01]  /*7250*/  SHF.R.U32.HI R154, RZ, 0x18, R138 ;  /* 0x00000018ff9a7819 */ /* 0x000fe2000001168a */
[----:B------:R-:W-:Y:S01]  /*7260*/  FMUL.FTZ R24, R133, R164 ;  /* 0x000000a485187220 */ /* 0x000fe20000410000 */
[C---:B------:R-:W-:Y:S01]  /*7270*/  HMMA.16816.F32.BF16 R56, R180.reuse, R144, R56 ;  /* 0x00000090b438723c */ /* 0x040fe20000041838 */
[--C-:B------:R-:W-:Y:S01]  /*7280*/  FFMA.FTZ R150, R26, c[0x0][0x23c], -R185.reuse ;  /* 0x00008f001a967a23 */ /* 0x100fe200000108b9 */
[----:B------:R-:W-:Y:S02]  /*7290*/  MUFU.EX2 R187, R149 ;  /* 0x0000009500bb7308 */ /* 0x000fe40000000800 */
[----:B------:R-:W-:Y:S01]  /*72a0*/  FMUL.FTZ R26, R132, R166 ;  /* 0x000000a6841a7220 */ /* 0x000fe20000410000 */
[----:B------:R-:W-:Y:S01]  /*72b0*/  LOP3.LUT R148, R139, UR27, R190, 0x96, !PT ;  /* 0x0000001b8b947c12 */ /* 0x000fe2000f8e96be */
[C---:B------:R-:W-:Y:S01]  /*72c0*/  FMUL.FTZ R128, R133.reuse, R128 ;  /* 0x0000008085807220 */ /* 0x040fe20000410000 */
[----:B------:R-:W-:Y:S01]  /*72d0*/  LOP3.LUT R139, R138, 0xffff, RZ, 0xc0, !PT ;  /* 0x0000ffff8a8b7812 */ /* 0x000fe200078ec0ff */
[-C--:B------:R-:W-:Y:S01]  /*72e0*/  HMMA.16816.F32.BF16 R60, R180, R146.reuse, R60 ;  /* 0x00000092b43c723c */ /* 0x080fe2000004183c */
[----:B------:R-:W-:Y:S03]  /*72f0*/  FMUL.FTZ R129, R133, R129 ;  /* 0x0000008185817220 */ /* 0x000fe60000410000 */
[C---:B------:R-:W-:Y:S02]  /*7300*/  FMUL.FTZ R130, R132.reuse, R130 ;  /* 0x0000008284827220 */ /* 0x040fe40000410000 */
[----:B------:R-:W-:Y:S02]  /*7310*/  FMUL.FTZ R131, R132, R131 ;  /* 0x0000008384837220 */ /* 0x000fe40000410000 */
[C---:B------:R-:W-:Y:S01]  /*7320*/  HMMA.16816.F32.BF16 R64, R172.reuse, R146, R64 ;  /* 0x00000092ac40723c */ /* 0x040fe20000041840 */
[----:B------:R-:W2:Y:S03]  /*7330*/  LDSM.16.MT88.4 R144, [R205+0xb000] ;  /* 0x00b00000cd90783b */ /* 0x000ea60000004200 */
[--C-:B------:R-:W-:Y:S02]  /*7340*/  FFMA.FTZ R28, R28, c[0x0][0x23c], -R186.reuse ;  /* 0x00008f001c1c7a23 */ /* 0x100fe400000108ba */
[--C-:B------:R-:W-:Y:S02]  /*7350*/  FFMA.FTZ R29, R29, c[0x0][0x23c], -R186.reuse ;  /* 0x00008f001d1d7a23 */ /* 0x100fe400000108ba */
[----:B------:R-:W-:Y:S01]  /*7360*/  FFMA.FTZ R186, R25, c[0x0][0x23c], -R186 ;  /* 0x00008f0019ba7a23 */ /* 0x000fe200000108ba */
[-C--:B-1----:R-:W-:Y:S01]  /*7370*/  HMMA.16816.F32.BF16 R68, R172, R140.reuse, R68 ;  /* 0x0000008cac44723c */ /* 0x082fe20000041844 */
[----:B------:R-:W-:Y:S02]  /*7380*/  MUFU.EX2 R195, R29 ;  /* 0x0000001d00c37308 */ /* 0x000fe40000000800 */
[----:B------:R-:W-:Y:S02]  /*7390*/  FMUL.FTZ R25, R133, R165 ;  /* 0x000000a585197220 */ /* 0x000fe40000410000 */
[--C-:B------:R-:W-:Y:S02]  /*73a0*/  FFMA.FTZ R30, R30, c[0x0][0x23c], -R185.reuse ;  /* 0x00008f001e1e7a23 */ /* 0x100fe400000108b9 */
[--C-:B------:R-:W-:Y:S01]  /*73b0*/  FFMA.FTZ R31, R31, c[0x0][0x23c], -R185.reuse ;  /* 0x00008f001f1f7a23 */ /* 0x100fe200000108b9 */
[C---:B------:R-:W-:Y:S01]  /*73c0*/  HMMA.16816.F32.BF16 R72, R180.reuse, R140, R72 ;  /* 0x0000008cb448723c */ /* 0x040fe20000041848 */
[----:B------:R-:W-:Y:S02]  /*73d0*/  FFMA.FTZ R185, R27, c[0x0][0x23c], -R185 ;  /* 0x00008f001bb97a23 */ /* 0x000fe400000108b9 */
[----:B------:R1:W-:Y:S01]  /*73e0*/  MUFU.EX2 R196, R28 ;  /* 0x0000001c00c47308 */ /* 0x0003e20000000800 */
[----:B------:R-:W-:Y:S02]  /*73f0*/  FMUL.FTZ R27, R132, R167 ;  /* 0x000000a7841b7220 */ /* 0x000fe40000410000 */
[----:B------:R-:W-:Y:S01]  /*7400*/  LDSM.16.MT88.4 R164, [R210+0xb800] ;  /* 0x00b80000d2a4783b */ /* 0x000fe20000004200 */
[C---:B------:R-:W-:Y:S01]  /*7410*/  FMUL.FTZ R124, R3.reuse, R124 ;  /* 0x0000007c037c7220 */ /* 0x040fe20000410000 */
[-C--:B------:R-:W-:Y:S01]  /*7420*/  HMMA.16816.F32.BF16 R76, R180, R142.reuse, R76 ;  /* 0x0000008eb44c723c */ /* 0x080fe2000004184c */
[----:B------:R-:W-:Y:S03]  /*7430*/  FMUL.FTZ R125, R3, R125 ;  /* 0x0000007d037d7220 */ /* 0x000fe60000410000 */
[C---:B------:R-:W-:Y:S01]  /*7440*/  FMUL.FTZ R126, R0.reuse, R126 ;  /* 0x0000007e007e7220 */ /* 0x040fe20000410000 */
[----:B------:R3:W-:Y:S01]  /*7450*/  MUFU.EX2 R189, R30 ;  /* 0x0000001e00bd7308 */ /* 0x0007e20000000800 */
[----:B------:R-:W-:Y:S02]  /*7460*/  FMUL.FTZ R127, R0, R127 ;  /* 0x0000007f007f7220 */ /* 0x000fe40000410000 */
[C---:B------:R-:W-:Y:S01]  /*7470*/  HMMA.16816.F32.BF16 R80, R172.reuse, R142, R80 ;  /* 0x0000008eac50723c */ /* 0x040fe20000041850 */
[----:B------:R-:W4:Y:S03]  /*7480*/  LDSM.16.MT88.4 R140, [R207+0xb000] ;  /* 0x00b00000cf8c783b */ /* 0x000f260000004200 */
[--C-:B------:R-:W-:Y:S02]  /*7490*/  FFMA.FTZ R20, R20, c[0x0][0x23c], -R137.reuse ;  /* 0x00008f0014147a23 */ /* 0x100fe40000010889 */
[--C-:B------:R-:W-:Y:S01]  /*74a0*/  FFMA.FTZ R22, R22, c[0x0][0x23c], -R184.reuse ;  /* 0x00008f0016167a23 */ /* 0x100fe200000108b8 */
[----:B------:R-:W-:Y:S01]  /*74b0*/  MUFU.EX2 R188, R31 ;  /* 0x0000001f00bc7308 */ /* 0x000fe20000000800 */
[-C--:B--2---:R-:W-:Y:S01]  /*74c0*/  HMMA.16816.F32.BF16 R84, R172, R144.reuse, R84 ;  /* 0x00000090ac54723c */ /* 0x084fe20000041854 */
[----:B------:R-:W-:Y:S03]  /*74d0*/  FFMA.FTZ R184, R23, c[0x0][0x23c], -R184 ;  /* 0x00008f0017b87a23 */ /* 0x000fe600000108b8 */
[----:B-1----:R-:W-:Y:S01]  /*74e0*/  LOP3.LUT R28, R199, UR14, R192, 0x96, !PT ;  /* 0x0000000ec71c7c12 */ /* 0x002fe2000f8e96c0 */
[----:B------:R-:W-:Y:S02]  /*74f0*/  FMUL.FTZ R23, R0, R163 ;  /* 0x000000a300177220 */ /* 0x000fe40000410000 */
[----:B------:R-:W-:Y:S01]  /*7500*/  FFMA.FTZ R137, R21, c[0x0][0x23c], -R137 ;  /* 0x00008f0015897a23 */ /* 0x000fe20000010889 */
[C---:B------:R-:W-:Y:S01]  /*7510*/  HMMA.16816.F32.BF16 R88, R180.reuse, R144, R88 ;  /* 0x00000090b458723c */ /* 0x040fe20000041858 */
[----:B------:R-:W-:Y:S01]  /*7520*/  IMAD.WIDE.U32 R28, R28, -0x2daee0ad, RZ ;  /* 0xd2511f531c1c7825 */ /* 0x000fe200078e00ff */
[----:B------:R1:W-:Y:S03]  /*7530*/  MUFU.EX2 R191, R22 ;  /* 0x0000001600bf7308 */ /* 0x0003e60000000800 */
[C---:B------:R-:W-:Y:S01]  /*7540*/  FMUL.FTZ R21, R3.reuse, R161 ;  /* 0x000000a103157220 */ /* 0x040fe20000410000 */
[----:B------:R-:W-:Y:S01]  /*7550*/  LOP3.LUT R152, R28, 0xff, RZ, 0xc0, !PT ;  /* 0x000000ff1c987812 */ /* 0x000fe200078ec0ff */
[C---:B------:R-:W-:Y:S01]  /*7560*/  FMUL.FTZ R116, R3.reuse, R116 ;  /* 0x0000007403747220 */ /* 0x040fe20000410000 */
[-C--:B------:R-:W-:Y:S01]  /*7570*/  HMMA.16816.F32.BF16 R92, R180, R146.reuse, R92 ;  /* 0x00000092b45c723c */ /* 0x080fe2000004185c */
[----:B------:R-:W-:Y:S03]  /*7580*/  SHF.R.U32.HI R151, RZ, 0x18, R28 ;  /* 0x00000018ff977819 */ /* 0x000fe6000001161c */
[----:B------:R-:W2:Y:S01]  /*7590*/  MUFU.EX2 R190, R184 ;  /* 0x000000b800be7308 */ /* 0x000ea20000000800 */
[----:B------:R-:W-:Y:S02]  /*75a0*/  FMUL.FTZ R117, R3, R117 ;  /* 0x0000007503757220 */ /* 0x000fe40000410000 */
[C---:B------:R-:W-:Y:S01]  /*75b0*/  FMUL.FTZ R118, R0.reuse, R118 ;  /* 0x0000007600767220 */ /* 0x040fe20000410000 */
[C---:B------:R-:W-:Y:S01]  /*75c0*/  HMMA.16816.F32.BF16 R96, R172.reuse, R146, R96 ;  /* 0x00000092ac60723c */ /* 0x040fe20000041860 */
[----:B------:R-:W5:Y:S03]  /*75d0*/  LDSM.16.MT88.4 R144, [R210+0xb000] ;  /* 0x00b00000d290783b */ /* 0x000f660000004200 */
[C---:B------:R-:W-:Y:S02]  /*75e0*/  FMUL.FTZ R119, R0.reuse, R119 ;  /* 0x0000007700777220 */ /* 0x040fe40000410000 */
[----:B------:R-:W-:Y:S01]  /*75f0*/  MUFU.EX2 R184, R150 ;  /* 0x0000009600b87308 */ /* 0x000fe20000000800 */
[C---:B---3--:R-:W-:Y:S01]  /*7600*/  FMUL.FTZ R30, R0.reuse, R170 ;  /* 0x000000aa001e7220 */ /* 0x048fe20000410000 */
[-C--:B----4-:R-:W-:Y:S01]  /*7610*/  HMMA.16816.F32.BF16 R100, R172, R140.reuse, R100 ;  /* 0x0000008cac64723c */ /* 0x090fe20000041864 */
[C---:B-1----:R-:W-:Y:S03]  /*7620*/  FMUL.FTZ R22, R0.reuse, R162 ;  /* 0x000000a200167220 */ /* 0x042fe60000410000 */
[----:B------:R-:W-:Y:S04]  /*7630*/  FMUL.FTZ R31, R0, R171 ;  /* 0x000000ab001f7220 */ /* 0x000fe80000410000 */
[----:B------:R1:W-:Y:S01]  /*7640*/  MUFU.EX2 R192, R20 ;  /* 0x0000001400c07308 */ /* 0x0003e20000000800 */
[C---:B------:R-:W-:Y:S03]  /*7650*/  HMMA.16816.F32.BF16 R32, R180.reuse, R140, R32 ;  /* 0x0000008cb420723c */ /* 0x040fe60000041820 */
[----:B------:R-:W-:Y:S02]  /*7660*/  FFMA.FTZ R133, R133, R228, R240 ;  /* 0x000000e485857223 */ /* 0x000fe400000100f0 */
[----:B------:R-:W-:Y:S02]  /*7670*/  FFMA.FTZ R132, R132, R227, R238 ;  /* 0x000000e384847223 */ /* 0x000fe400000100ee */
[----:B------:R-:W-:Y:S01]  /*7680*/  FFMA.FTZ R0, R0, R225, R230 ;  /* 0x000000e100007223 */ /* 0x000fe200000100e6 */
[-C--:B------:R-:W-:Y:S01]  /*7690*/  HMMA.16816.F32.BF16 R104, R180, R142.reuse, R104 ;  /* 0x0000008eb468723c */ /* 0x080fe20000041868 */
[----:B------:R3:W4:Y:S03]  /*76a0*/  MUFU.EX2 R193, R137 ;  /* 0x0000008900c17308 */ /* 0x0007260000000800 */
[----:B------:R-:W-:Y:S02]  /*76b0*/  FADD.FTZ R133, R239, R133 ;  /* 0x00000085ef857221 */ /* 0x000fe40000010000 */
[----:B------:R-:W-:Y:S02]  /*76c0*/  FADD.FTZ R0, R229, R0 ;  /* 0x00000000e5007221 */ /* 0x000fe40000010000 */
[C---:B------:R-:W-:Y:S01]  /*76d0*/  HMMA.16816.F32.BF16 R108, R172.reuse, R142, R108 ;  /* 0x0000008eac6c723c */ /* 0x040fe2000004186c */
[----:B------:R-:W2:Y:S02]  /*76e0*/  LDSM.16.MT88.4 R140, [R209+0xb000] ;  /* 0x00b00000d18c783b */ /* 0x000ea40000004200 */
[----:B------:R-:W2:Y:S01]  /*76f0*/  MUFU.EX2 R186, R186 ;  /* 0x000000ba00ba7308 */ /* 0x000ea20000000800 */
[----:B------:R-:W-:Y:S02]  /*7700*/  FADD.FTZ R0, R222, R0 ;  /* 0x00000000de007221 */ /* 0x000fe40000010000 */
[----:B-1----:R-:W-:Y:S02]  /*7710*/  FMUL.FTZ R20, R3, R160 ;  /* 0x000000a003147220 */ /* 0x002fe40000410000 */
[-C--:B-----5:R-:W-:Y:S01]  /*7720*/  HMMA.16816.F32.BF16 R112, R172, R144.reuse, R112 ;  /* 0x00000090ac70723c */ /* 0x0a0fe20000041870 */
[----:B------:R-:W-:Y:S04]  /*7730*/  FADD.FTZ R0, R203, R0 ;  /* 0x00000000cb007221 */ /* 0x000fe80000010000 */
[----:B------:R-:W1:Y:S03]  /*7740*/  MUFU.EX2 R185, R185 ;  /* 0x000000b900b97308 */ /* 0x000e660000000800 */
[C---:B------:R-:W-:Y:S01]  /*7750*/  HMMA.16816.F32.BF16 R116, R180.reuse, R144, R116 ;  /* 0x00000090b474723c */ /* 0x040fe20000041874 */
[----:B---3--:R-:W-:Y:S03]  /*7760*/  LOP3.LUT R137, R29, UR27, R194, 0x96, !PT ;  /* 0x0000001b1d897c12 */ /* 0x008fe6000f8e96c2 */
[----:B------:R-:W-:Y:S03]  /*7770*/  LOP3.LUT R29, R28, 0xffff, RZ, 0xc0, !PT ;  /* 0x0000ffff1c1d7812 */ /* 0x000fe600078ec0ff */
[----:B------:R-:W-:Y:S01]  /*7780*/  SHF.R.U32.HI R145, RZ, 0x8, R139 ;  /* 0x00000008ff917819 */ /* 0x000fe2000001168b */
[-C--:B------:R-:W-:Y:S01]  /*7790*/  HMMA.16816.F32.BF16 R20, R180, R146.reuse, R20 ;  /* 0x00000092b414723c */ /* 0x080fe20000041814 */
[C---:B------:R-:W-:Y:S03]  /*77a0*/  LOP3.LUT R139, R148.reuse, 0xff, RZ, 0xc0, !PT ;  /* 0x000000ff948b7812 */ /* 0x040fe600078ec0ff */
[----:B------:R-:W-:Y:S02]  /*77b0*/  PRMT R145, R155, 0x5410, R145 ;  /* 0x000054109b917816 */ /* 0x000fe40000000091 */
[----:B------:R-:W-:Y:S02]  /*77c0*/  SHF.R.U32.HI R144, RZ, 0x10, R28 ;  /* 0x00000010ff907819 */ /* 0x000fe4000001161c */
[C---:B------:R-:W-:Y:S01]  /*77d0*/  HMMA.16816.F32.BF16 R120, R172.reuse, R146, R120 ;  /* 0x00000092ac78723c */ /* 0x040fe20000041878 */
[----:B------:R-:W-:Y:S03]  /*77e0*/  LOP3.LUT R28, R148, 0xffff, RZ, 0xc0, !PT ;  /* 0x0000ffff941c7812 */ /* 0x000fe600078ec0ff */
[--C-:B------:R-:W-:Y:S01]  /*77f0*/  HSET2.LE.AND R178, R145, R245.reuse, PT ;  /* 0x000000f591b27233 */ /* 0x100fe20003803000 */
[----:B------:R-:W-:Y:S02]  /*7800*/  LOP3.LUT R144, R144, 0xff, RZ, 0xc0, !PT ;  /* 0x000000ff90907812 */ /* 0x000fe400078ec0ff */
[----:B------:R-:W-:Y:S01]  /*7810*/  LOP3.LUT R147, R153, 0xff, RZ, 0xc0, !PT ;  /* 0x000000ff99937812 */ /* 0x000fe200078ec0ff */
[-C--:B--2---:R-:W-:Y:S01]  /*7820*/  HMMA.16816.F32.BF16 R24, R172, R140.reuse, R24 ;  /* 0x0000008cac18723c */ /* 0x084fe20000041818 */
[----:B------:R-:W-:Y:S03]  /*7830*/  SHF.R.U32.HI R146, RZ, 0x8, R29 ;  /* 0x00000008ff927819 */ /* 0x000fe6000001161d */
[----:B------:R-:W-:Y:S01]  /*7840*/  FMUL.FTZ R29, R3, R169 ;  /* 0x000000a9031d7220 */ /* 0x000fe20000410000 */
[----:B------:R-:W-:Y:S02]  /*7850*/  PRMT R147, R147, 0x5410, R154 ;  /* 0x0000541093937816 */ /* 0x000fe4000000009a */
[----:B------:R-:W-:Y:S02]  /*7860*/  PRMT R146, R152, 0x5410, R146 ;  /* 0x0000541098927816 */ /* 0x000fe40000000092 */
[----:B------:R-:W2:Y:S03]  /*7870*/  LDSM.16.MT88.4 R152, [R205+0xa800] ;  /* 0x00a80000cd98783b */ /* 0x000ea60000004200 */
[----:B------:R-:W-:Y:S01]  /*7880*/  SHF.R.U32.HI R138, RZ, 0x8, R28 ;  /* 0x00000008ff8a7819 */ /* 0x000fe2000001161c */
[----:B------:R-:W-:Y:S01]  /*7890*/  FMUL.FTZ R28, R3, R168 ;  /* 0x000000a8031c7220 */ /* 0x000fe20000410000 */
[----:B------:R-:W-:Y:S01]  /*78a0*/  PRMT R149, R144, 0x5410, R151 ;  /* 0x0000541090957816 */ /* 0x000fe20000000097 */
[--C-:B------:R-:W-:Y:S01]  /*78b0*/  HSET2.LE.AND R179, R147, R245.reuse, PT ;  /* 0x000000f593b37233 */ /* 0x100fe20003803000 */
[----:B------:R-:W-:Y:S01]  /*78c0*/  LOP3.LUT R144, R137, 0xff, RZ, 0xc0, !PT ;  /* 0x000000ff89907812 */ /* 0x000fe200078ec0ff */
[----:B------:R-:W-:Y:S01]  /*78d0*/  FFMA.FTZ R3, R3, R226, R236 ;  /* 0x000000e203037223 */ /* 0x000fe200000100ec */
[----:B------:R-:W-:Y:S02]  /*78e0*/  PRMT R176, R139, 0x5410, R138 ;  /* 0x000054108bb07816 */ /* 0x000fe4000000008a */
[C---:B------:R-:W-:Y:S01]  /*78f0*/  HMMA.16816.F32.BF16 R28, R180.reuse, R140, R28 ;  /* 0x0000008cb41c723c */ /* 0x040fe2000004181c */
[--C-:B------:R-:W-:Y:S02]  /*7900*/  SHF.R.U32.HI R139, RZ, 0x10, R137.reuse ;  /* 0x00000010ff8b7819 */ /* 0x100fe40000011689 */
[----:B------:R-:W-:Y:S01]  /*7910*/  LOP3.LUT R138, R137, 0xffff, RZ, 0xc0, !PT ;  /* 0x0000ffff898a7812 */ /* 0x000fe200078ec0ff */
[--C-:B------:R-:W-:Y:S01]  /*7920*/  HSET2.LE.AND R176, R176, R245.reuse, PT ;  /* 0x000000f5b0b07233 */ /* 0x100fe20003803000 */
[----:B------:R-:W-:Y:S02]  /*7930*/  LOP3.LUT R139, R139, 0xff, RZ, 0xc0, !PT ;  /* 0x000000ff8b8b7812 */ /* 0x000fe400078ec0ff */
[--C-:B------:R-:W-:Y:S01]  /*7940*/  SHF.R.U32.HI R140, RZ, 0x10, R148.reuse ;  /* 0x00000010ff8c7819 */ /* 0x100fe20000011694 */
[-C--:B------:R-:W-:Y:S01]  /*7950*/  HMMA.16816.F32.BF16 R124, R180, R142.reuse, R124 ;  /* 0x0000008eb47c723c */ /* 0x080fe2000004187c */
[----:B------:R-:W-:Y:S03]  /*7960*/  SHF.R.U32.HI R148, RZ, 0x18, R148 ;  /* 0x00000018ff947819 */ /* 0x000fe60000011694 */
[----:B------:R-:W-:Y:S02]  /*7970*/  LOP3.LUT R140, R140, 0xff, RZ, 0xc0, !PT ;  /* 0x000000ff8c8c7812 */ /* 0x000fe400078ec0ff */
        /* <DEDUP_REMOVED lines=9> */
[----:B------:R-:W-:Y:S04]  /*7a10*/  PRMT R141, R139, 0x5410, R141 ;  /* 0x000054108b8d7816 */ /* 0x000fe8000000008d */
[----:B------:R-:W-:Y:S01]  /*7a20*/  LOP3.LUT R178, R178, R137, RZ, 0xc0, !PT ;  /* 0x00000089b2b27212 */ /* 0x000fe200078ec0ff */
[--C-:B------:R-:W-:Y:S01]  /*7a30*/  HSET2.LE.AND R181, R141, R245.reuse, PT ;  /* 0x000000f58db57233 */ /* 0x100fe20003803000 */
[----:B------:R-:W-:Y:S02]  /*7a40*/  F2FP.BF16.PACK_AB R140, R190, R191 ;  /* 0x000000bfbe8c723e */ /* 0x000fe400000010ff */
[----:B------:R-:W-:Y:S02]  /*7a50*/  F2FP.BF16.PACK_AB R137, R200, R198 ;  /* 0x000000c6c889723e */ /* 0x000fe400000010ff */
[----:B----4-:R-:W-:Y:S02]  /*7a60*/  F2FP.BF16.PACK_AB R139, R193, R192 ;  /* 0x000000c0c18b723e */ /* 0x010fe400000010ff */
[----:B------:R-:W-:Y:S02]  /*7a70*/  PRMT R144, R144, 0x5410, R138 ;  /* 0x0000541090907816 */ /* 0x000fe4000000008a */
[----:B------:R-:W-:Y:S02]  /*7a80*/  LOP3.LUT R179, R179, R137, RZ, 0xc0, !PT ;  /* 0x00000089b3b37212 */ /* 0x000fe400078ec0ff */
[----:B------:R-:W-:Y:S01]  /*7a90*/  LOP3.LUT R176, R176, R139, RZ, 0xc0, !PT ;  /* 0x0000008bb0b07212 */ /* 0x000fe200078ec0ff */
[----:B------:R-:W-:Y:S01]  /*7aa0*/  HSET2.LE.AND R180, R144, R245, PT ;  /* 0x000000f590b47233 */ /* 0x000fe20003803000 */
[----:B------:R-:W-:Y:S02]  /*7ab0*/  LOP3.LUT R177, R177, R140, RZ, 0xc0, !PT ;  /* 0x0000008cb1b17212 */ /* 0x000fe400078ec0ff */
[----:B------:R-:W-:Y:S02]  /*7ac0*/  F2FP.BF16.PACK_AB R138, R195, R196 ;  /* 0x000000c4c38a723e */ /* 0x000fe400000010ff */
[----:B------:R-:W-:Y:S02]  /*7ad0*/  F2FP.BF16.PACK_AB R137, R188, R189 ;  /* 0x000000bdbc89723e */ /* 0x000fe400000010ff */
[----:B------:R-:W-:Y:S01]  /*7ae0*/  LOP3.LUT R182, R182, R138, RZ, 0xc0, !PT ;  /* 0x0000008ab6b67212 */ /* 0x000fe200078ec0ff */
[-C--:B--2---:R-:W-:Y:S01]  /*7af0*/  HMMA.16816.F32.BF16 R140, R176, R152.reuse, R4 ;  /* 0x00000098b08c723c */ /* 0x084fe20000041804 */
[----:B------:R-:W-:Y:S01]  /*7b00*/  F2FP.BF16.PACK_AB R138, R186, R187 ;  /* 0x000000bbba8a723e */ /* 0x000fe200000010ff */
[----:B------:R-:W2:Y:S01]  /*7b10*/  LDSM.16.MT88.4 R4, [R210+0xa800] ;  /* 0x00a80000d204783b */ /* 0x000ea20000004200 */
[----:B-1----:R-:W-:Y:S02]  /*7b20*/  F2FP.BF16.PACK_AB R139, R185, R184 ;  /* 0x000000b8b98b723e */ /* 0x002fe400000010ff */
[----:B------:R-:W-:Y:S02]  /*7b30*/  LOP3.LUT R183, R183, R137, RZ, 0xc0, !PT ;  /* 0x00000089b7b77212 */ /* 0x000fe400078ec0ff */
[----:B------:R-:W-:Y:S02]  /*7b40*/  LOP3.LUT R180, R180, R138, RZ, 0xc0, !PT ;  /* 0x0000008ab4b47212 */ /* 0x000fe400078ec0ff */
[----:B------:R-:W-:Y:S03]  /*7b50*/  LOP3.LUT R181, R181, R139, RZ, 0xc0, !PT ;  /* 0x0000008bb5b57212 */ /* 0x000fe600078ec0ff */
[----:B------:R-:W-:Y:S02]  /*7b60*/  MOV R138, R2 ;  /* 0x00000002008a7202 */ /* 0x000fe40000000f00 */
[----:B------:R-:W-:Y:S02]  /*7b70*/  MOV R137, R134 ;  /* 0x0000008600897202 */ /* 0x000fe40000000f00 */
[C---:B------:R-:W-:Y:S01]  /*7b80*/  HMMA.16816.F32.BF16 R144, R180.reuse, R152, R8 ;  /* 0x00000098b490723c */ /* 0x040fe20000041808 */
[----:B------:R-:W1:Y:S07]  /*7b90*/  LDSM.16.MT88.4 R8, [R209+0xa800] ;  /* 0x00a80000d108783b */ /* 0x000e6e0000004200 */
        /* <DEDUP_REMOVED lines=18> */
[-C--:B-1----:R-:W-:Y:S01]  /*7cc0*/  HMMA.16816.F32.BF16 R68, R176, R8.reuse, R68 ;  /* 0x00000008b044723c */ /* 0x082fe20000041844 */
        /* <DEDUP_REMOVED lines=40> */
.L_x_1357:
        /* <DEDUP_REMOVED lines=407> */
[----:B---34-:R-:W-:Y:S02]  /*98c0*/  SHF.R.S32.HI R2, RZ, 0x1f, R17 ;  /* 0x0000001fff027819 */ /* 0x018fe40000011411 */
        /* <DEDUP_REMOVED lines=38> */
.L_x_1362:
[----:B---34-:R-:W-:Y:S05]  /*9b30*/  BSYNC B0 ;  /* 0x0000000000007941 */ /* 0x018fea0003800000 */
.L_x_1361:
[----:B------:R-:W3:Y:S01]  /*9b40*/  S2R R10, SR_CTAID.Z ;  /* 0x00000000000a7919 */ /* 0x000ee20000002700 */
[----:B------:R-:W-:Y:S01]  /*9b50*/  LEA.HI R3, R16, R15, RZ, 0x3 ;  /* 0x0000000f10037211 */ /* 0x000fe200078f18ff */
[----:B------:R-:W-:Y:S01]  /*9b60*/  USHF.R.S32.HI UR6, URZ, 0x1f, UR11 ;  /* 0x0000001f3f067899 */ /* 0x000fe2000801140b */
[----:B------:R-:W-:Y:S01]  /*9b70*/  SHF.R.S32.HI R0, RZ, 0x1f, R246 ;  /* 0x0000001fff007819 */ /* 0x000fe200000114f6 */
[----:B------:R-:W-:Y:S01]  /*9b80*/  ULDC.64 UR4, c[0x0][0x1f0] ;  /* 0x00007c0000047ab9 */ /* 0x000fe20000000a00 */
[----:B------:R-:W-:Y:S01]  /*9b90*/  IADD3 R2, P0, R246, UR14, RZ ;  /* 0x0000000ef6027c10 */ /* 0x000fe2000ff1e0ff */
[----:B------:R-:W-:Y:S01]  /*9ba0*/  UIMAD UR4, UR6, UR4, URZ ;  /* 0x00000004060472a4 */ /* 0x000fe2000f8e023f */
[----:B------:R-:W-:Y:S01]  /*9bb0*/  SHF.R.S32.HI R7, RZ, 0x3, R3 ;  /* 0x00000003ff077819 */ /* 0x000fe20000011403 */
[----:B------:R-:W-:Y:S01]  /*9bc0*/  BSSY B0, `(.L_x_1363) ;  /* 0x0000012000007945 */ /* 0x000fe20003800000 */
[----:B------:R-:W-:Y:S01]  /*9bd0*/  IADD3.X R3, R0, UR7, RZ, P0, !PT ;  /* 0x0000000700037c10 */ /* 0x000fe200087fe4ff */
[----:B------:R-:W-:Y:S01]  /*9be0*/  UIMAD UR4, UR11, UR5, UR4 ;  /* 0x000000050b0472a4 */ /* 0x000fe2000f8e0204 */
[----:B------:R-:W-:-:S03]  /*9bf0*/  ISETP.GE.AND P0, PT, R7, UR13, PT ;  /* 0x0000000d07007c0c */ /* 0x000fc6000bf06270 */
[----:B---3--:R-:W-:-:S05]  /*9c00*/  IMAD.WIDE.U32 R10, R10, c[0x0][0x1f0], R2 ;  /* 0x00007c000a0a7a25 */ /* 0x008fca00078e0002 */
[----:B------:R-:W-:-:S05]  /*9c10*/  IADD3 R9, R11, UR4, RZ ;  /* 0x000000040b097c10 */ /* 0x000fca000fffe0ff */
        /* <DEDUP_REMOVED lines=12> */
.L_x_1364:
[----:B------:R-:W-:Y:S05]  /*9ce0*/  BSYNC B0 ;  /* 0x0000000000007941 */ /* 0x000fea0003800000 */
.L_x_1363:
[----:B------:R-:W-:Y:S01]  /*9cf0*/  IADD3 R0, R7, 0x10, RZ ;  /* 0x0000001007007810 */ /* 0x000fe20007ffe0ff */
[----:B------:R-:W-:Y:S03]  /*9d00*/  BSSY B0, `(.L_x_1365) ;  /* 0x0000011000007945 */ /* 0x000fe60003800000 */
[----:B------:R-:W-:-:S13]  /*9d10*/  ISETP.GE.AND P0, PT, R0, UR13, PT ;  /* 0x0000000d00007c0c */ /* 0x000fda000bf06270 */
[----:B------:R-:W-:Y:S05]  /*9d20*/  @P0 BRA `(.L_x_1366) ;  /* 0x000000e000000947 */ /* 0x000fea0003800000 */
[----:B------:R-:W-:Y:S01]  /*9d30*/  IADD3 R6, P0, R248, 0x10, RZ ;  /* 0x00000010f8067810 */ /* 0x000fe20007f1e0ff */
[----:B---3--:R-:W-:Y:S01]  /*9d40*/  IMAD.MOV.U32 R2, RZ, RZ, R10 ;  /* 0x000000ffff027224 */ /* 0x008fe200078e000a */
        /* <DEDUP_REMOVED lines=12> */
.L_x_1366:
[----:B------:R-:W-:Y:S05]  /*9e10*/  BSYNC B0 ;  /* 0x0000000000007941 */ /* 0x000fea0003800000 */
.L_x_1365:
[----:B------:R-:W-:Y:S01]  /*9e20*/  IADD3 R0, R7, 0x20, RZ ;  /* 0x0000002007007810 */ /* 0x000fe20007ffe0ff */
[----:B------:R-:W-:Y:S03]  /*9e30*/  BSSY B0, `(.L_x_1367) ;  /* 0x0000011000007945 */ /* 0x000fe60003800000 */
[----:B------:R-:W-:-:S13]  /*9e40*/  ISETP.GE.AND P0, PT, R0, UR13, PT ;  /* 0x0000000d00007c0c */ /* 0x000fda000bf06270 */
[----:B------:R-:W-:Y:S05]  /*9e50*/  @P0 BRA `(.L_x_1368) ;  /* 0x000000e000000947 */ /* 0x000fea0003800000 */
[----:B------:R-:W-:Y:S01]  /*9e60*/  IADD3 R6, P0, R248, 0x20, RZ ;  /* 0x00000020f8067810 */ /* 0x000fe20007f1e0ff */
[----:B-1-3--:R-:W-:Y:S01]  /*9e70*/  IMAD.MOV.U32 R2, RZ, RZ, R10 ;  /* 0x000000ffff027224 */ /* 0x00afe200078e000a */
        /* <DEDUP_REMOVED lines=12> */
.L_x_1368:
[----:B------:R-:W-:Y:S05]  /*9f40*/  BSYNC B0 ;  /* 0x0000000000007941 */ /* 0x000fea0003800000 */
.L_x_1367:
        /* <DEDUP_REMOVED lines=18> */
.L_x_1370:
[----:B------:R-:W-:Y:S05]  /*a070*/  BSYNC B0 ;  /* 0x0000000000007941 */ /* 0x000fea0003800000 */
.L_x_1369:
[----:B------:R-:W4:Y:S01]  /*a080*/  LDL.LU R0, [R1+0x30] ;  /* 0x0000300001007983 */ /* 0x000f220000300800 */
[----:B------:R-:W-:Y:S01]  /*a090*/  BSSY B0, `(.L_x_1371) ;  /* 0x0000011000007945 */ /* 0x000fe20003800000 */
[----:B----4-:R-:W-:-:S13]  /*a0a0*/  ISETP.GE.AND P0, PT, R0, UR13, PT ;  /* 0x0000000d00007c0c */ /* 0x010fda000bf06270 */
        /* <DEDUP_REMOVED lines=15> */
.L_x_1372:
[----:B------:R-:W-:Y:S05]  /*a1a0*/  BSYNC B0 ;  /* 0x0000000000007941 */ /* 0x000fea0003800000 */
.L_x_1371:
        /* <DEDUP_REMOVED lines=18> */
.L_x_1374:
[----:B------:R-:W-:Y:S05]  /*a2d0*/  BSYNC B0 ;  /* 0x0000000000007941 */ /* 0x000fea0003800000 */
.L_x_1373:
        /* <DEDUP_REMOVED lines=18> */
.L_x_1376:
[----:B------:R-:W-:Y:S05]  /*a400*/  BSYNC B0 ;  /* 0x0000000000007941 */ /* 0x000fea0003800000 */
.L_x_1375:
[----:B------:R-:W4:Y:S02]  /*a410*/  LDL.LU R0, [R1+0x24] ;  /* 0x0000240001007983 */ /* 0x000f240000300800 */
[----:B----4-:R-:W-:-:S13]  /*a420*/  ISETP.GE.AND P0, PT, R0, UR13, PT ;  /* 0x0000000d00007c0c */ /* 0x010fda000bf06270 */
[----:B------:R-:W-:Y:S05]  /*a430*/  @P0 EXIT ;  /* 0x000000000000094d */ /* 0x000fea0003800000 */
[----:B------:R-:W-:Y:S01]  /*a440*/  IADD3 R6, P0, R248, 0x70, RZ ;  /* 0x00000070f8067810 */ /* 0x000fe20007f1e0ff */
[----:B-1-3--:R-:W-:Y:S01]  /*a450*/  IMAD.MOV.U32 R2, RZ, RZ, R10 ;  /* 0x000000ffff027224 */ /* 0x00afe200078e000a */
        /* <DEDUP_REMOVED lines=14> */
.L_x_1327:
        /* <DEDUP_REMOVED lines=19> */
[----:B------:R-:W-:Y:S01]  /*a670*/  @!UP4 UIMAD.WIDE.U32 UR22, UR12, UR4, URZ ;  /* 0x000000040c16c2a5 */ /* 0x000fe2000f8e003f */
[----:B------:R-:W-:Y:S01]  /*a680*/  IADD3 R23, R14, 0x40, RZ ;  /* 0x000000400e177810 */ /* 0x000fe20007ffe0ff */
        /* <DEDUP_REMOVED lines=54> */
.L_x_1378:
[----:B------:R-:W-:Y:S05]  /*a9f0*/  BSYNC B0 ;  /* 0x0000000000007941 */ /* 0x000fea0003800000 */
.L_x_1377:
        /* <DEDUP_REMOVED lines=18> */
.L_x_1380:
[----:B------:R-:W-:Y:S05]  /*ab20*/  BSYNC B0 ;  /* 0x0000000000007941 */ /* 0x000fea0003800000 */
.L_x_1379:
        /* <DEDUP_REMOVED lines=18> */
.L_x_1382:
[----:B------:R-:W-:Y:S05]  /*ac50*/  BSYNC B0 ;  /* 0x0000000000007941 */ /* 0x000fea0003800000 */
.L_x_1381:
        /* <DEDUP_REMOVED lines=18> */
.L_x_1384:
[----:B------:R-:W-:Y:S05]  /*ad80*/  BSYNC B0 ;  /* 0x0000000000007941 */ /* 0x000fea0003800000 */
.L_x_1383:
        /* <DEDUP_REMOVED lines=18> */
.L_x_1386:
[----:B------:R-:W-:Y:S05]  /*aeb0*/  BSYNC B0 ;  /* 0x0000000000007941 */ /* 0x000fea0003800000 */
.L_x_1385:
        /* <DEDUP_REMOVED lines=18> */
.L_x_1388:
[----:B------:R-:W-:Y:S05]  /*afe0*/  BSYNC B0 ;  /* 0x0000000000007941 */ /* 0x000fea0003800000 */
.L_x_1387:
        /* <DEDUP_REMOVED lines=18> */
.L_x_1390:
[----:B------:R-:W-:Y:S05]  /*b110*/  BSYNC B0 ;  /* 0x0000000000007941 */ /* 0x000fea0003800000 */
.L_x_1389:
        /* <DEDUP_REMOVED lines=18> */
.L_x_1392:
[----:B------:R-:W-:Y:S05]  /*b240*/  BSYNC B0 ;  /* 0x0000000000007941 */ /* 0x000fea0003800000 */
.L_x_1391:
        /* <DEDUP_REMOVED lines=67> */
.L_x_1393:
        /* <DEDUP_REMOVED lines=16> */
.L_x_2395:


//--------------------- .text._ZN5flash16flash_fwd_kernelI23Flash_fwd_kernel_traitsILi128ELi128ELi32ELi4ELb0ELb0EN7cutlass10bfloat16_tE19Flash_kernel_traitsILi128ELi128ELi32ELi4ES3_EELb1ELb0ELb1ELb0ELb0ELb0ELb0ELb0EEEvNS_16Flash_fwd_paramsE --------------------------
	.section	.text._ZN5flash16flash_fwd_kernelI23Flash_fwd_kernel_traitsILi128ELi128ELi32ELi4ELb0ELb0EN7cutlass10bfloat16_tE19Flash_kernel_traitsILi128ELi128ELi32ELi4ES3_EELb1ELb0ELb1ELb0ELb0ELb0ELb0ELb0EEEvNS_16Flash_fwd_paramsE,"ax",@progbits
	.sectioninfo	@"SHI_REGISTERS=255"
	.align	128
        .global         _ZN5flash16flash_fwd_kernelI23Flash_fwd_kernel_traitsILi128ELi128ELi32ELi4ELb0ELb0EN7cutlass10bfloat16_tE19Flash_kernel_traitsILi128ELi128ELi32ELi4ES3_EELb1ELb0ELb1ELb0ELb0ELb0ELb0ELb0EEEvNS_16Flash_fwd_paramsE
        .type           _ZN5flash16flash_fwd_kernelI23Flash_fwd_kernel_traitsILi128ELi128ELi32ELi4ELb0ELb0EN7cutlass10bfloat16_tE19Flash_kernel_traitsILi128ELi128ELi32ELi4ES3_EELb1ELb0ELb1ELb0ELb0ELb0ELb0ELb0EEEvNS_16Flash_fwd_paramsE,@function
        .size           _ZN5flash16flash_fwd_kernelI23Flash_fwd_kernel_traitsILi128ELi128ELi32ELi4ELb0ELb0EN7cutlass10bfloat16_tE19Flash_kernel_traitsILi128ELi128ELi32ELi4ES3_EELb1ELb0ELb1ELb0ELb0ELb0ELb0ELb0EEEvNS_16Flash_fwd_paramsE,(.L_x_2396 - _ZN5flash16flash_fwd_kernelI23Flash_fwd_kernel_traitsILi128ELi128ELi32ELi4ELb0ELb0EN7cutlass10bfloat16_tE19Flash_kernel_traitsILi128ELi128ELi32ELi4ES3_EELb1ELb0ELb1ELb0ELb0ELb0ELb0ELb0EEEvNS_16Flash_fwd_paramsE)
        .other          _ZN5flash16flash_fwd_kernelI23Flash_fwd_kernel_traitsILi128ELi128ELi32ELi4ELb0ELb0EN7cutlass10bfloat16_tE19Flash_kernel_traitsILi128ELi128ELi32ELi4ES3_EELb1ELb0ELb1ELb0ELb0ELb0ELb0ELb0EEEvNS_16Flash_fwd_paramsE,@"STO_CUDA_ENTRY STV_DEFAULT"
_ZN5flash16flash_fwd_kernelI23Flash_fwd_kernel_traitsILi128ELi128ELi32ELi4ELb0ELb0EN7cutlass10bfloat16_tE19Flash_kernel_traitsILi128ELi128ELi32ELi4ES3_EELb1ELb0ELb1ELb0ELb0ELb0ELb0ELb0EEEvNS_16Flash_fwd_paramsE:
.text._ZN5flash16flash_fwd_kernelI23Flash_fwd_kernel_traitsILi128ELi128ELi32ELi4ELb0ELb0EN7cutlass10bfloat16_tE19Flash_kernel_traitsILi128ELi128ELi32ELi4ES3_EELb1ELb0ELb1ELb0ELb0ELb0ELb0ELb0EEEvNS_16Flash_fwd_paramsE:
        /* <DEDUP_REMOVED lines=22> */
[----:B------:R-:W-:Y:S01]  /*0160*/  UISETP.NE.AND.EX UP2, UPT, URZ, UR9, UPT, UP2 ;  /* 0x000000093f00728c */ /* 0x000fe2000bf45320 */
[----:B------:R-:W1:Y:S01]  /*0170*/  S2UR UR12, SR_CTAID.Z ;  /* 0x00000000000c79c3 */ /* 0x000e620000002700 */
[----:B------:R-:W-:-:S02]  /*0180*/  ULDC.64 UR4, c[0x0][0x248] ;  /* 0x0000920000047ab9 */ /* 0x000fc40000000a00 */
[----:B------:R-:W-:Y:S02]  /*0190*/  UISETP.EQ.U32.AND UP0, UPT, URZ, UR4, UPT ;  /* 0x000000043f00728c */ /* 0x000fe4000bf02070 */
[----:B------:R-:W-:Y:S01]  /*01a0*/  UMOV UR10, 0x4 ;  /* 0x00000004000a7882 */ /* 0x000fe20000000000 */
[----:B------:R-:W-:Y:S01]  /*01b0*/  PLOP3.LUT P0, PT, PT, PT, UP2, 0x80, 0x0 ;  /* 0x000000000000781c */ /* 0x000fe20003f0f028 */
[----:B------:R-:W-:Y:S02]  /*01c0*/  ULDC.64 UR8, c[0x0][0x240] ;  /* 0x0000900000087ab9 */ /* 0x000fe40000000a00 */
        /* <DEDUP_REMOVED lines=16> */
[----:B------:R-:W-:Y:S01]  /*02d0*/  @P2 IMAD.X R8, RZ, RZ, R3, P1 ;  /* 0x000000ffff082224 */ /* 0x000fe200008e0603 */
[----:B------:R-:W-:Y:S01]  /*02e0*/  PLOP3.LUT P2, PT, PT, PT, UP0, 0x80, 0x0 ;  /* 0x000000000000781c */ /* 0x000fe20003f4f008 */
[----:B------:R1:W-:Y:S01]  /*02f0*/  @!P3 STG.E.64 [R10.64], R4 ;  /* 0x000000040a00b986 */ /* 0x0003e2000c101b1c */
[----:B------:R-:W-:Y:S01]  /*0300*/  IMAD.U32 R3, RZ, RZ, UR9 ;  /* 0x00000009ff037e24 */ /* 0x000fe2000f8e00ff */
        /* <DEDUP_REMOVED lines=24> */
[----:B-1----:R-:W-:-:S07]  /*0490*/  LEA.HI R9, R5, R21, RZ, 0x5 ;  /* 0x0000001505097211 */ /* 0x002fce00078f28ff */
[----:B--2---:R1:W2:Y:S01]  /*04a0*/  @P1 R2UR UR15, R4 ;  /* 0x00000000040f13c2 */ /* 0x0042a200000e0000 */
[----:B---3--:R-:W-:-:S07]  /*04b0*/  @UP2 UIADD3 UR11, UR11, -UR26, URZ ;  /* 0x8000001a0b0b2290 */ /* 0x008fce000fffe03f */
[----:B-----5:R3:W4:Y:S01]  /*04c0*/  @!P2 R2UR UR16, R0 ;  /* 0x000000000010a3c2 */ /* 0x02072200000e0000 */
[----:B------:R-:W-:Y:S01]  /*04d0*/  ISETP.NE.U32.AND P2, PT, RZ, c[0x0][0x248], PT ;  /* 0x00009200ff007a0c */ /* 0x000fe20003f45070 */
[----:B------:R-:W-:-:S03]  /*04e0*/  @!UP2 ULDC UR11, c[0x0][0x214] ;  /* 0x00008500000baab9 */ /* 0x000fc60000000800 */
[----:B------:R-:W-:Y:S02]  /*04f0*/  ISETP.NE.AND.EX P2, PT, RZ, c[0x0][0x24c], PT, P2 ;  /* 0x00009300ff007a0c */ /* 0x000fe40003f45320 */
[----:B---3--:R-:W-:-:S05]  /*0500*/  LOP3.LUT R0, R9, 0xffffffe0, RZ, 0xc0, !PT ;  /* 0xffffffe009007812 */ /* 0x008fca00078ec0ff */
[----:B------:R-:W-:-:S05]  /*0510*/  IMAD.IADD R16, R21, 0x1, -R0 ;  /* 0x0000000115107824 */ /* 0x000fca00078e0a00 */
[--C-:B------:R-:W-:Y:S02]  /*0520*/  IADD3 R98, P1, P0, R7, UR5, R16.reuse ;  /* 0x0000000507627c10 */ /* 0x100fe4000f83e010 */
[----:B------:R-:W-:-:S03]  /*0530*/  SHF.R.S32.HI R0, RZ, 0x1f, R16 ;  /* 0x0000001fff007819 */ /* 0x000fc60000011410 */
[----:B------:R1:W-:Y:S01]  /*0540*/  STL [R1+0x80], R98 ;  /* 0x0000806201007387 */ /* 0x0003e20000100800 */
        /* <DEDUP_REMOVED lines=9> */
.L_x_1394:
[----:B------:R-:W-:Y:S02]  /*05e0*/  ULDC UR7, c[0x0][0x218] ;  /* 0x0000860000077ab9 */ /* 0x000fe40000000800 */
.L_x_1395:
        /* <DEDUP_REMOVED lines=8> */
[----:B------:R-:W-:-:S04]  /*0670*/  ULDC.64 UR4, c[0x0][0x268] ;  /* 0x00009a0000047ab9 */ /* 0x000fc80000000a00 */
[----:B------:R-:W2:Y:S01]  /*0680*/  @P0 LDG.E R0, [R2.64] ;  /* 0x0000001c02000981 */ /* 0x000ea2000c1e1900 */
[----:B------:R-:W-:Y:S02]  /*0690*/  @!UP2 UISETP.NE.U32.AND UP1, UPT, URZ, UR4, UPT ;  /* 0x000000043f00a28c */ /* 0x000fe4000bf25070 */
[----:B------:R-:W-:Y:S02]  /*06a0*/  USHF.L.U32 UR4, UR6, 0x7, URZ ;  /* 0x0000000706047899 */ /* 0x000fe4000800063f */
[----:B------:R-:W-:Y:S02]  /*06b0*/  @!UP2 UISETP.NE.AND.EX UP1, UPT, URZ, UR5, UPT, UP1 ;  /* 0x000000053f00a28c */ /* 0x000fe4000bf25310 */
[----:B------:R-:W-:Y:S02]  /*06c0*/  UISETP.GT.AND UP0, UPT, UR11, UR4, UPT ;  /* 0x000000040b00728c */ /* 0x000fe4000bf04270 */
[----:B------:R-:W-:Y:S02]  /*06d0*/  ULDC UR9, c[0x0][0x21c] ;  /* 0x0000870000097ab9 */ /* 0x000fe40000000800 */
[----:B------:R-:W-:Y:S01]  /*06e0*/  @!UP2 USEL UR9, URZ, UR9, !UP1 ;  /* 0x000000093f09a287 */ /* 0x000fe2000c800000 */
[----:B--2---:R-:W1:Y:S01]  /*06f0*/  @P0 R2UR UR8, R0 ;  /* 0x00000000000803c2 */ /* 0x004e6200000e0000 */
[----:B------:R-:W-:Y:S01]  /*0700*/  PLOP3.LUT P0, PT, PT, PT, UP0, 0x80, 0x0 ;  /* 0x000000000000781c */ /* 0x000fe20003f0f008 */
[----:B-1----:R-:W-:-:S02]  /*0710*/  @UP2 UIADD3 UR5, UR8, -UR15, URZ ;  /* 0x8000000f08052290 */ /* 0x002fc4000fffe03f */
[----:B------:R-:W-:-:S10]  /*0720*/  @!UP2 UIADD3 UR5, UR9, UR7, -UR15 ;  /* 0x000000070905a290 */ /* 0x000fd4000fffe80f */
[----:B------:R-:W-:Y:S05]  /*0730*/  @!P0 EXIT ;  /* 0x000000000000894d */ /* 0x000fea0003800000 */
[----:B------:R-:W-:Y:S02]  /*0740*/  UIADD3 UR8, UR5, UR4, -UR11 ;  /* 0x0000000405087290 */ /* 0x000fe4000fffe80b */
[----:B------:R-:W-:Y:S02]  /*0750*/  UIADD3 UR6, -UR11, 0x9f, UR4 ;  /* 0x0000009f0b067890 */ /* 0x000fe4000fffe104 */
[----:B------:R-:W-:Y:S02]  /*0760*/  ULDC UR17, c[0x0][0x2e4] ;  /* 0x0000b90000117ab9 */ /* 0x000fe40000000800 */
[----:B------:R-:W-:Y:S02]  /*0770*/  ULDC UR7, c[0x0][0x2e8] ;  /* 0x0000ba0000077ab9 */ /* 0x000fe40000000800 */
[----:B------:R-:W-:Y:S02]  /*0780*/  UIADD3 UR9, UR5, 0x1f, URZ ;  /* 0x0000001f05097890 */ /* 0x000fe4000fffe03f */
[----:B------:R-:W-:-:S02]  /*0790*/  UIADD3 UR17, UR8, -UR17, URZ ;  /* 0x8000001108117290 */ /* 0x000fc4000fffe03f */
[----:B------:R-:W-:Y:S02]  /*07a0*/  UIADD3 UR7, UR6, UR7, UR5 ;  /* 0x0000000706077290 */ /* 0x000fe4000fffe005 */
[----:B------:R-:W-:Y:S02]  /*07b0*/  USHF.R.S32.HI UR8, URZ, 0x1f, UR9 ;  /* 0x0000001f3f087899 */ /* 0x000fe40008011409 */
[----:B------:R-:W-:Y:S02]  /*07c0*/  USHF.R.S32.HI UR14, URZ, 0x1f, UR17 ;  /* 0x0000001f3f0e7899 */ /* 0x000fe40008011411 */
[----:B------:R-:W-:Y:S02]  /*07d0*/  USHF.R.S32.HI UR6, URZ, 0x1f, UR7 ;  /* 0x0000001f3f067899 */ /* 0x000fe40008011407 */
[----:B------:R-:W-:Y:S02]  /*07e0*/  ULEA.HI UR8, UR8, UR9, URZ, 0x5 ;  /* 0x0000000908087291 */ /* 0x000fe4000f8f283f */
        /* <DEDUP_REMOVED lines=12> */
[----:B------:R-:W-:Y:S01]  /*08b0*/  UISETP.NE.AND UP0, UPT, UR26, -0x1, UPT ;  /* 0xffffffff1a00788c */ /* 0x000fe2000bf05270 */
[----:B------:R-:W-:Y:S01]  /*08c0*/  LEA.HI R8, R5, R21, RZ, 0x3 ;  /* 0x0000001505087211 */ /* 0x000fe200078f18ff */
[----:B------:R-:W-:Y:S01]  /*08d0*/  ULDC.64 UR8, c[0x0][0x1e8] ;  /* 0x00007a0000087ab9 */ /* 0x000fe20000000a00 */
[----:B------:R-:W1:Y:S01]  /*08e0*/  S2R R12, SR_CTAID.Z ;  /* 0x00000000000c7919 */ /* 0x000e620000002700 */
[----:B------:R-:W-:Y:S01]  /*08f0*/  ULDC.64 UR6, c[0x0][0x1e0] ;  /* 0x0000780000067ab9 */ /* 0x000fe20000000a00 */
[----:B------:R-:W-:Y:S01]  /*0900*/  LOP3.LUT R0, R8, 0xfffffff8, RZ, 0xc0, !PT ;  /* 0xfffffff808007812 */ /* 0x000fe200078ec0ff */
[----:B------:R-:W-:Y:S01]  /*0910*/  USHF.R.S32.HI UR17, URZ, 0x1f, UR12 ;  /* 0x0000001f3f117899 */ /* 0x000fe2000801140c */
[----:B------:R-:W2:Y:S01]  /*0920*/  S2R R6, SR_CTAID.X ;  /* 0x0000000000067919 */ /* 0x000ea20000002500 */
[----:B------:R-:W-:Y:S01]  /*0930*/  ULDC UR10, c[0x0][0x214] ;  /* 0x00008500000a7ab9 */ /* 0x000fe20000000800 */
[----:B------:R-:W-:Y:S01]  /*0940*/  SHF.R.S32.HI R8, RZ, 0x3, R8 ;  /* 0x00000003ff087819 */ /* 0x000fe20000011408 */
[----:B------:R-:W-:Y:S01]  /*0950*/  IMAD.IADD R15, R21, 0x1, -R0 ;  /* 0x00000001150f7824 */ /* 0x000fe200078e0a00 */
[----:B------:R-:W-:Y:S01]  /*0960*/  @!UP0 USHF.R.S32.HI UR16, URZ, 0x1f, UR13 ;  /* 0x0000001f3f108899 */ /* 0x000fe2000801140d */
[----:B------:R-:W-:Y:S01]  /*0970*/  BSSY B0, `(.L_x_1397) ;  /* 0x000003f000007945 */ /* 0x000fe20003800000 */
[----:B------:R-:W-:Y:S01]  /*0980*/  @UP0 UIMAD.WIDE.U32 UR14, UR26, UR8, URZ ;  /* 0x000000081a0e02a5 */ /* 0x000fe2000f8e003f */
[----:B------:R-:W-:Y:S01]  /*0990*/  IMAD.SHL.U32 R14, R15, 0x8, RZ ;  /* 0x000000080f0e7824 */ /* 0x000fe200078e00ff */
[----:B------:R-:W-:Y:S01]  /*09a0*/  @!UP0 UIMAD UR16, UR16, UR6, URZ ;  /* 0x00000006101082a4 */ /* 0x000fe2000f8e023f */
[----:B------:R-:W-:Y:S01]  /*09b0*/  SHF.R.S32.HI R9, RZ, 0x1f, R8 ;  /* 0x0000001fff097819 */ /* 0x000fe20000011408 */
[----:B------:R-:W-:-:S02]  /*09c0*/  @!UP0 UIMAD.WIDE.U32 UR18, UR13, UR6, URZ ;  /* 0x000000060d1282a5 */ /* 0x000fc4000f8e003f */
[----:B------:R-:W-:Y:S01]  /*09d0*/  @UP0 UIMAD UR9, UR26, UR9, UR15 ;  /* 0x000000091a0902a4 */ /* 0x000fe2000f8e020f */
[----:B------:R-:W-:Y:S01]  /*09e0*/  IADD3 R23, R14, 0x40, RZ ;  /* 0x000000400e177810 */ /* 0x000fe20007ffe0ff */
[----:B------:R-:W-:Y:S02]  /*09f0*/  ULDC.U8 UR6, c[0x0][0x329] ;  /* 0x0000ca4000067ab9 */ /* 0x000fe40000000000 */
[----:B------:R-:W-:Y:S02]  /*0a00*/  UISETP.NE.AND UP2, UPT, UR6, URZ, UPT ;  /* 0x0000003f0600728c */ /* 0x000fe4000bf45270 */
[----:B------:R-:W-:Y:S02]  /*0a10*/  ULDC.U8 UR15, c[0x0][0x328] ;  /* 0x0000ca00000f7ab9 */ /* 0x000fe40000000000 */
[----:B------:R-:W-:Y:S02]  /*0a20*/  UISETP.NE.AND UP3, UPT, UR15, URZ, UPT ;  /* 0x0000003f0f00728c */ /* 0x000fe4000bf65270 */
[----:B------:R-:W-:-:S02]  /*0a30*/  @!UP0 UIMAD UR16, UR13, UR7, UR16 ;  /* 0x000000070d1082a4 */ /* 0x000fc4000f8e0210 */
[----:B------:R-:W-:Y:S01]  /*0a40*/  UISETP.EQ.AND UP3, UPT, UR6, URZ, UP3 ;  /* 0x0000003f0600728c */ /* 0x000fe20009f62270 */
[----:B--2---:R-:W-:Y:S01]  /*0a50*/  IMAD.WIDE R6, R6, 0x80, R8 ;  /* 0x0000008006067825 */ /* 0x004fe200078e0208 */
[----:B------:R-:W-:Y:S02]  /*0a60*/  ULDC UR8, c[0x0][0x234] ;  /* 0x00008d0000087ab9 */ /* 0x000fe40000000800 */
[----:B------:R-:W-:Y:S02]  /*0a70*/  ULDC.64 UR6, c[0x0][0x1f0] ;  /* 0x00007c0000067ab9 */ /* 0x000fe40000000a00 */
[----:B------:R-:W-:Y:S02]  /*0a80*/  UIMAD UR6, UR17, UR6, URZ ;  /* 0x00000006110672a4 */ /* 0x000fe4000f8e023f */
[----:B------:R-:W-:Y:S02]  /*0a90*/  @!UP2 UISETP.NE.AND UP1, UPT, UR15, URZ, UPT ;  /* 0x0000003f0f00a28c */ /* 0x000fe4000bf25270 */
[----:B------:R-:W-:-:S02]  /*0aa0*/  @UP0 UMOV UR17, UR14 ;  /* 0x0000000e00110c82 */ /* 0x000fc40008000000 */
[----:B------:R-:W-:Y:S02]  /*0ab0*/  @UP2 ULDC UR14, c[0x0][0x210] ;  /* 0x00008400000e2ab9 */ /* 0x000fe40000000800 */
[----:B------:R-:W-:Y:S02]  /*0ac0*/  @UP2 UIMAD UR14, UR14, UR10, URZ ;  /* 0x0000000a0e0e22a4 */ /* 0x000fe4000f8e023f */
[----:B------:R-:W-:Y:S02]  /*0ad0*/  @!UP2 USEL UR14, UR10, UR8, !UP1 ;  /* 0x000000080a0ea287 */ /* 0x000fe4000c800000 */
[----:B------:R-:W-:Y:S02]  /*0ae0*/  ULDC UR5, c[0x0][0x1c0] ;  /* 0x0000700000057ab9 */ /* 0x000fe40000000800 */
[----:B------:R-:W-:Y:S02]  /*0af0*/  @UP2 UMOV UR20, 0x1 ;  /* 0x0000000100142882 */ /* 0x000fe40000000000 */
[----:B------:R-:W-:-:S02]  /*0b00*/  @!UP2 UIMAD UR20, UR14, UR5, URZ ;  /* 0x000000050e14a2a4 */ /* 0x000fc4000f8e023f */
[----:B------:R-:W-:Y:S02]  /*0b10*/  @!UP0 UMOV UR17, UR18 ;  /* 0x0000001200118c82 */ /* 0x000fe40008000000 */
[----:B------:R-:W-:Y:S01]  /*0b20*/  @!UP0 UIADD3 UR9, UR19, UR16, URZ ;  /* 0x0000001013098290 */ /* 0x000fe2000fffe03f */
[C---:B------:R-:W-:Y:S01]  /*0b30*/  IADD3 R2, P0, R14.reuse, UR17, RZ ;  /* 0x000000110e027c10 */ /* 0x040fe2000ff1e0ff */
[----:B------:R-:W-:Y:S02]  /*0b40*/  UIADD3 UR11, -UR4, UR11, URZ ;  /* 0x0000000b040b7290 */ /* 0x000fe4000fffe13f */
[----:B------:R-:W-:Y:S02]  /*0b50*/  @UP3 UIMAD UR15, UR13, UR10, URZ ;  /* 0x0000000a0d0f32a4 */ /* 0x000fe4000f8e023f */
[----:B------:R-:W-:Y:S01]  /*0b60*/  UIMAD UR20, UR13, UR20, URZ ;  /* 0x000000140d1472a4 */ /* 0x000fe2000f8e023f */
[----:B------:R-:W-:Y:S01]  /*0b70*/  LEA.HI.X.SX32 R3, R14, UR9, 0x1, P0 ;  /* 0x000000090e037c11 */ /* 0x000fe200080f0eff */
[----:B------:R-:W-:Y:S01]  /*0b80*/  @UP3 USEL UR15, UR15, UR26, !UP0 ;  /* 0x0000001a0f0f3287 */ /* 0x000fe2000c000000 */
[----:B------:R-:W-:Y:S01]  /*0b90*/  ISETP.GE.AND P0, PT, R8, UR11, PT ;  /* 0x0000000b08007c0c */ /* 0x000fe2000bf06270 */
[----:B------:R-:W-:-:S02]  /*0ba0*/  @UP2 ULDC UR21, c[0x0][0x210] ;  /* 0x0000840000152ab9 */ /* 0x000fc40000000800 */
[----:B------:R-:W-:Y:S01]  /*0bb0*/  USEL UR20, UR20, URZ, !UP3 ;  /* 0x0000003f14147287 */ /* 0x000fe2000d800000 */
[----:B-1----:R-:W-:Y:S01]  /*0bc0*/  IMAD.WIDE.U32 R12, R12, c[0x0][0x1f0], R2 ;  /* 0x00007c000c0c7a25 */ /* 0x002fe200078e0002 */
[----:B------:R-:W-:Y:S02]  /*0bd0*/  @!UP2 UMOV UR21, 0x1 ;  /* 0x000000010015a882 */ /* 0x000fe40000000000 */
[----:B------:R-:W-:Y:S02]  /*0be0*/  UIMAD UR4, UR4, UR21, URZ ;  /* 0x00000015040472a4 */ /* 0x000fe4000f8e023f */
[----:B------:R-:W-:Y:S02]  /*0bf0*/  UIMAD UR14, UR12, UR14, UR20 ;  /* 0x0000000e0c0e72a4 */ /* 0x000fe4000f8e0214 */
[----:B------:R-:W-:Y:S02]  /*0c00*/  @!UP3 UMOV UR22, URZ ;  /* 0x0000003f0016bc82 */ /* 0x000fe40008000000 */
[----:B------:R-:W-:-:S02]  /*0c10*/  @UP3 UMOV UR22, UR15 ;  /* 0x0000000f00163c82 */ /* 0x000fc40008000000 */
[----:B------:R-:W-:Y:S02]  /*0c20*/  UIMAD UR6, UR12, UR7, UR6 ;  /* 0x000000070c0672a4 */ /* 0x000fe4000f8e0206 */
        /* <DEDUP_REMOVED lines=19> */
.L_x_1398:
[----:B------:R-:W-:Y:S05]  /*0d60*/  BSYNC B0 ;  /* 0x0000000000007941 */ /* 0x000fea0003800000 */
.L_x_1397:
        /* <DEDUP_REMOVED lines=18> */
.L_x_1400:
[----:B------:R-:W-:Y:S05]  /*0e90*/  BSYNC B0 ;  /* 0x0000000000007941 */ /* 0x000fea0003800000 */
.L_x_1399:
        /* <DEDUP_REMOVED lines=18> */
.L_x_1402:
[----:B------:R-:W-:Y:S05]  /*0fc0*/  BSYNC B0 ;  /* 0x0000000000007941 */ /* 0x000fea0003800000 */
.L_x_1401:
        /* <DEDUP_REMOVED lines=18> */
.L_x_1404:
[----:B------:R-:W-:Y:S05]  /*10f0*/  BSYNC B0 ;  /* 0x0000000000007941 */ /* 0x000fea0003800000 */
.L_x_1403:
        /* <DEDUP_REMOVED lines=18> */
.L_x_1406:
[----:B------:R-:W-:Y:S05]  /*1220*/  BSYNC B0 ;  /* 0x0000000000007941 */ /* 0x000fea0003800000 */
.L_x_1405:
        /* <DEDUP_REMOVED lines=18> */
.L_x_1408:
[----:B------:R-:W-:Y:S05]  /*1350*/  BSYNC B0 ;  /* 0x0000000000007941 */ /* 0x000fea0003800000 */
.L_x_1407:
        /* <DEDUP_REMOVED lines=18> */
.L_x_1410:
[----:B------:R-:W-:Y:S05]  /*1480*/  BSYNC B0 ;  /* 0x0000000000007941 */ /* 0x000fea0003800000 */
.L_x_1409:
        /* <DEDUP_REMOVED lines=18> */
.L_x_1412:
[----:B------:R-:W-:Y:S05]  /*15b0*/  BSYNC B0 ;  /* 0x0000000000007941 */ /* 0x000fea0003800000 */
.L_x_1411:
        /* <DEDUP_REMOVED lines=67> */
.L_x_1396:
        /* <DEDUP_REMOVED lines=34> */
.L_x_1413:
        /* <DEDUP_REMOVED lines=11> */
[----:B------:R-:W-:Y:S01]  /*1cc0*/  USHF.R.S32.HI UR16, URZ, 0x1f, UR12 ;  /* 0x0000001f3f107899 */ /* 0x000fe2000801140c */
        /* <DEDUP_REMOVED lines=33> */
.L_x_1414:
[CC--:B------:R-:W-:Y:S01]  /*1ee0*/  LEA.HI R0, R5.reuse, R21.reuse, RZ, 0x3 ;  /* 0x0000001505007211 */ /* 0x0c0fe200078f18ff */
[----:B------:R-:W1:Y:S01]  /*1ef0*/  S2R R14, SR_CTAID.Z ;  /* 0x00000000000e7919 */ /* 0x000e620000002700 */
[CC--:B------:R-:W-:Y:S01]  /*1f00*/  LEA.HI R17, R5.reuse, R21.reuse, RZ, 0x4 ;  /* 0x0000001505117211 */ /* 0x0c0fe200078f20ff */
[----:B------:R-:W-:Y:S01]  /*1f10*/  UIADD3 UR6, -UR4, UR11, URZ ;  /* 0x0000000b04067290 */ /* 0x000fe2000fffe13f */
[----:B------:R-:W-:Y:S01]  /*1f20*/  SHF.R.S32.HI R10, RZ, 0x3, R0 ;  /* 0x00000003ff0a7819 */ /* 0x000fe20000011400 */
[----:B------:R-:W2:Y:S01]  /*1f30*/  S2R R252, SR_CTAID.X ;  /* 0x0000000000fc7919 */ /* 0x000ea20000002500 */
[----:B------:R-:W-:Y:S01]  /*1f40*/  LOP3.LUT R0, R0, 0xfffffff8, RZ, 0xc0, !PT ;  /* 0xfffffff800007812 */ /* 0x000fe200078ec0ff */
[----:B------:R-:W-:Y:S01]  /*1f50*/  BSSY B0, `(.L_x_1415) ;  /* 0x0000055000007945 */ /* 0x000fe20003800000 */
        /* <DEDUP_REMOVED lines=8> */
[----:B------:R-:W-:Y:S01]  /*1fe0*/  SHF.R.S32.HI R92, RZ, 0x5, R9 ;  /* 0x00000005ff5c7819 */ /* 0x000fe20000011409 */
[----:B------:R-:W-:-:S03]  /*1ff0*/  IMAD.IADD R0, R21, 0x1, -R0 ;  /* 0x0000000115007824 */ /* 0x000fc600078e0a00 */
        /* <DEDUP_REMOVED lines=9> */
[----:B------:R-:W-:Y:S01]  /*2090*/  LOP3.LUT R219, R3, 0xfffffe00, R5, 0xf8, !PT ;  /* 0xfffffe0003db7812 */ /* 0x000fe200078ef805 */
[----:B------:R2:W-:Y:S01]  /*20a0*/  STL.64 [R1+0x48], R102 ;  /* 0x0000486601007387 */ /* 0x0005e20000100a00 */
        /* <DEDUP_REMOVED lines=10> */
[----:B------:R-:W-:Y:S01]  /*2150*/  IADD3.X R7, R7, UR9, R5, P0, !PT ;  /* 0x0000000907077c10 */ /* 0x000fe200087fe405 */
[----:B------:R-:W-:-:S02]  /*2160*/  ULDC.64 UR8, c[0x0][0x1a8] ;  /* 0x00006a0000087ab9 */ /* 0x000fc40000000a00 */
[----:B------:R-:W-:Y:S01]  /*2170*/  IMAD R8, R11, c[0x0][0x1a0], RZ ;  /* 0x000068000b087a24 */ /* 0x000fe200078e02ff */
[----:B------:R-:W-:Y:S01]  /*2180*/  UIMAD UR8, UR16, UR8, URZ ;  /* 0x00000008100872a4 */ /* 0x000fe2000f8e023f */
[----:B------:R-:W-:-:S03]  /*2190*/  IMAD.WIDE.U32 R2, R10, c[0x0][0x1a0], R102 ;  /* 0x000068000a027a25 */ /* 0x000fc600078e0066 */
[----:B------:R-:W-:Y:S01]  /*21a0*/  UIMAD UR8, UR12, UR9, UR8 ;  /* 0x000000090c0872a4 */ /* 0x000fe2000f8e0208 */
[----:B------:R-:W-:Y:S01]  /*21b0*/  IMAD R5, R10, c[0x0][0x1a4], R8 ;  /* 0x000069000a057a24 */ /* 0x000fe200078e0208 */
[----:B------:R-:W-:Y:S01]  /*21c0*/  IADD3 R2, P0, R2, UR20, RZ ;  /* 0x0000001402027c10 */ /* 0x000fe2000ff1e0ff */
[C---:B------:R-:W-:Y:S02]  /*21d0*/  IMAD R8, R0.reuse, c[0x0][0x1b0], RZ ;  /* 0x00006c0000087a24 */ /* 0x040fe400078e02ff */
[----:B------:R-:W-:Y:S01]  /*21e0*/  IMAD R0, R0, c[0x0][0x1b8], RZ ;  /* 0x00006e0000007a24 */ /* 0x000fe200078e02ff */
[----:B------:R-:W-:Y:S01]  /*21f0*/  IADD3.X R3, R3, UR7, R5, P0, !PT ;  /* 0x0000000703037c10 */ /* 0x000fe200087fe405 */
[----:B------:R-:W-:Y:S01]  /*2200*/  IMAD.WIDE.U32 R26, R4, c[0x0][0x1b0], R6 ;  /* 0x00006c00041a7a25 */ /* 0x000fe200078e0006 */
[----:B------:R-:W-:Y:S02]  /*2210*/  ISETP.GE.AND P0, PT, R10, UR6, PT ;  /* 0x000000060a007c0c */ /* 0x000fe4000bf06270 */
[----:B------:R-:W-:Y:S01]  /*2220*/  IADD3 R13, R15, UR8, RZ ;  /* 0x000000080f0d7c10 */ /* 0x000fe2000fffe0ff */
[C---:B------:R-:W-:Y:S01]  /*2230*/  IMAD R0, R4.reuse, c[0x0][0x1bc], R0 ;  /* 0x00006f0004007a24 */ /* 0x040fe200078e0200 */
[----:B------:R2:W-:Y:S01]  /*2240*/  STL.64 [R1+0x60], R26 ;  /* 0x0000601a01007387 */ /* 0x0005e20000100a00 */
[----:B------:R-:W-:Y:S01]  /*2250*/  IMAD.WIDE.U32 R22, R4, c[0x0][0x1b8], R2 ;  /* 0x00006e0004167a25 */ /* 0x000fe200078e0002 */
[----:B------:R-:W-:-:S03]  /*2260*/  R2P PR, R19, 0x6 ;  /* 0x0000000613007804 */ /* 0x000fc60000000000 */
[----:B------:R-:W-:Y:S01]  /*2270*/  IMAD R8, R4, c[0x0][0x1b4], R8 ;  /* 0x00006d0004087a24 */ /* 0x000fe200078e0208 */
[----:B------:R2:W-:Y:S01]  /*2280*/  STL.64 [R1+0x78], R22 ;  /* 0x0000781601007387 */ /* 0x0005e20000100a00 */
[----:B------:R-:W-:Y:S02]  /*2290*/  IMAD.IADD R25, R23, 0x1, R0 ;  /* 0x0000000117197824 */ /* 0x000fe400078e0200 */
[----:B------:R-:W-:Y:S01]  /*22a0*/  IMAD.IADD R29, R27, 0x1, R8 ;  /* 0x000000011b1d7824 */ /* 0x000fe200078e0208 */
[----:B------:R2:W-:Y:S01]  /*22b0*/  STL.64 [R1+0x50], R30 ;  /* 0x0000501e01007387 */ /* 0x0005e20000100a00 */
[----:B------:R-:W-:Y:S02]  /*22c0*/  IMAD.MOV.U32 R4, RZ, RZ, 0x10 ;  /* 0x00000010ff047424 */ /* 0x000fe400078e00ff */
[----:B------:R-:W-:Y:S01]  /*22d0*/  IMAD.MOV.U32 R2, RZ, RZ, 0x20 ;  /* 0x00000020ff027424 */ /* 0x000fe200078e00ff */
[----:B------:R2:W-:Y:S02]  /*22e0*/  STL [R1+0x28], R99 ;  /* 0x0000286301007387 */ /* 0x0005e40000100800 */
[----:B------:R-:W-:-:S02]  /*22f0*/  SEL R4, R4, 0xfffffff0, !P1 ;  /* 0xfffffff004047807 */ /* 0x000fc40004800000 */
        /* <DEDUP_REMOVED lines=26> */
.L_x_1416:
[----:B------:R-:W-:Y:S05]  /*24a0*/  BSYNC B0 ;  /* 0x0000000000007941 */ /* 0x000fea0003800000 */
.L_x_1415:
        /* <DEDUP_REMOVED lines=29> */
.L_x_1418:
[----:B------:R-:W-:Y:S05]  /*2680*/  BSYNC B0 ;  /* 0x0000000000007941 */ /* 0x000fea0003800000 */
.L_x_1417:
        /* <DEDUP_REMOVED lines=29> */
.L_x_1420:
[----:B------:R-:W-:Y:S05]  /*2860*/  BSYNC B0 ;  /* 0x0000000000007941 */ /* 0x000fea0003800000 */
.L_x_1419:
        /* <DEDUP_REMOVED lines=29> */
.L_x_1422:
[----:B------:R-:W-:Y:S05]  /*2a40*/  BSYNC B0 ;  /* 0x0000000000007941 */ /* 0x000fea0003800000 */
.L_x_1421:
        /* <DEDUP_REMOVED lines=29> */
.L_x_1424:
[----:B------:R-:W-:Y:S05]  /*2c20*/  BSYNC B0 ;  /* 0x0000000000007941 */ /* 0x000fea0003800000 */
.L_x_1423:
[----:B------:R-:W-:Y:S01]  /*2c30*/  IADD3 R0, R10, 0x50, RZ ;  /* 0x000000500a007810 */ /* 0x000fe20007ffe0ff */
[----:B------:R-:W-:Y:S03]  /*2c40*/  BSSY B0, `(.L_x_1425) ;  /* 0x000001d000007945 */ /* 0x000fe60003800000 */
[----:B------:R-:W-:Y:S01]  /*2c50*/  ISETP.GE.AND P0, PT, R0, UR6, PT ;  /* 0x0000000600007c0c */ /* 0x000fe2000bf06270 */
[----:B------:R3:W-:-:S12]  /*2c60*/  STL [R1+0x8c], R0 ;  /* 0x00008c0001007387 */ /* 0x0007d80000100800 */
[----:B------:R-:W-:Y:S05]  /*2c70*/  @P0 BRA `(.L_x_1426) ;  /* 0x0000019000000947 */ /* 0x000fea0003800000 */
[----:B------:R-:W-:Y:S01]  /*2c80*/  IADD3 R3, P0, R30, 0x50, RZ ;  /* 0x000000501e037810 */ /* 0x000fe20007f1e0ff */
[----:B-1----:R-:W-:Y:S01]  /*2c90*/  IMAD.MOV.U32 R6, RZ, RZ, R14 ;  /* 0x000000ffff067224 */ /* 0x002fe200078e000e */
        /* <DEDUP_REMOVED lines=23> */
.L_x_1426:
[----:B------:R-:W-:Y:S05]  /*2e10*/  BSYNC B0 ;  /* 0x0000000000007941 */ /* 0x000fea0003800000 */
.L_x_1425:
[----:B---3--:R-:W-:Y:S01]  /*2e20*/  IADD3 R0, R10, 0x60, RZ ;  /* 0x000000600a007810 */ /* 0x008fe20007ffe0ff */
        /* <DEDUP_REMOVED lines=29> */
.L_x_1428:
[----:B------:R-:W-:Y:S05]  /*3000*/  BSYNC B0 ;  /* 0x0000000000007941 */ /* 0x000fea0003800000 */
.L_x_1427:
        /* <DEDUP_REMOVED lines=34> */
.L_x_1430:
[----:B------:R-:W-:Y:S05]  /*3230*/  BSYNC B0 ;  /* 0x0000000000007941 */ /* 0x000fea0003800000 */
.L_x_1429:
        /* <DEDUP_REMOVED lines=32> */
.L_x_1432:
[----:B------:R-:W-:Y:S05]  /*3440*/  BSYNC B0 ;  /* 0x0000000000007941 */ /* 0x000fea0003800000 */
.L_x_1431:
        /* <DEDUP_REMOVED lines=28> */
.L_x_1434:
[----:B------:R-:W-:Y:S05]  /*3610*/  BSYNC B0 ;  /* 0x0000000000007941 */ /* 0x000fea0003800000 */
.L_x_1433:
[----:B------:R-:W0:Y:S01]  /*3620*/  LDGDEPBAR ;  /* 0x00000000000079af */ /* 0x000e220000000000 */
[----:B------:R-:W-:Y:S01]  /*3630*/  ISETP.GE.AND P0, PT, R10, UR9, PT ;  /* 0x000000090a007c0c */ /* 0x000fe2000bf06270 */
[----:B-1----:R-:W-:Y:S01]  /*3640*/  IMAD.MOV.U32 R8, RZ, RZ, R24 ;  /* 0x000000ffff087224 */ /* 0x002fe200078e0018 */
[----:B---3--:R-:W-:Y:S01]  /*3650*/  SHF.R.S32.HI R0, RZ, 0x1f, R16 ;  /* 0x0000001fff007819 */ /* 0x008fe20000011410 */
[----:B------:R-:W-:Y:S01]  /*3660*/  IMAD.MOV.U32 R9, RZ, RZ, R25 ;  /* 0x000000ffff097224 */ /* 0x000fe200078e0019 */
[----:B------:R-:W-:Y:S01]  /*3670*/  UIMAD UR14, UR20, UR32, URZ ;  /* 0x00000020140e72a4 */ /* 0x000fe2000f8e023f */
[----:B------:R-:W-:Y:S01]  /*3680*/  IMAD.MOV.U32 R8, RZ, RZ, R22 ;  /* 0x000000ffff087224 */ /* 0x000fe200078e0016 */
[----:B------:R-:W-:Y:S01]  /*3690*/  LEA.HI R0, R0, R16, RZ, 0x2 ;  /* 0x0000001000007211 */ /* 0x000fe200078f10ff */
[----:B------:R-:W-:Y:S01]  /*36a0*/  IMAD.U32 R6, RZ, RZ, UR32 ;  /* 0x00000020ff067e24 */ /* 0x000fe2000f8e00ff */
[----:B------:R-:W-:Y:S01]  /*36b0*/  UIMAD UR14, UR12, UR21, UR14 ;  /* 0x000000150c0e72a4 */ /* 0x000fe2000f8e020e */
[----:B------:R-:W-:Y:S01]  /*36c0*/  SHF.L.U32 R21, R21, 0x1, RZ ;  /* 0x0000000115157819 */ /* 0x000fe200000006ff */
[----:B------:R1:W-:Y:S01]  /*36d0*/  STL.64 [R1+0x70], R8 ;  /* 0x0000700801007387 */ /* 0x0003e20000100a00 */
[----:B------:R-:W-:Y:S01]  /*36e0*/  SHF.R.S32.HI R105, RZ, 0x2, R0 ;  /* 0x00000002ff697819 */ /* 0x000fe20000011400 */
[----:B------:R-:W-:Y:S01]  /*36f0*/  IMAD.WIDE.U32 R6, R6, UR21, R8 ;  /* 0x0000001506067c25 */ /* 0x000fe2000f8e0008 */
[----:B------:R-:W-:Y:S01]  /*3700*/  UIADD3 UR15, UR5, 0x1, -UR11 ;  /* 0x00000001050f7890 */ /* 0x000fe2000fffe80b */
[----:B------:R-:W-:Y:S01]  /*3710*/  BSSY B0, `(.L_x_1435) ;  /* 0x0000020000007945 */ /* 0x000fe20003800000 */
[----:B------:R-:W-:Y:S01]  /*3720*/  ULDC UR16, c[0x0][0x2e4] ;  /* 0x0000b90000107ab9 */ /* 0x000fe20000000800 */
[----:B------:R1:W-:Y:S01]  /*3730*/  STL [R1+0x90], R105 ;  /* 0x0000906901007387 */ /* 0x0003e20000100800 */
[----:B------:R-:W-:Y:S01]  /*3740*/  ULDC UR13, c[0x0][0x2e8] ;  /* 0x0000ba00000d7ab9 */ /* 0x000fe20000000800 */
[----:B------:R-:W-:Y:S01]  /*3750*/  IADD3 R3, R7, UR14, RZ ;  /* 0x0000000e07037c10 */ /* 0x000fe2000fffe0ff */
[----:B------:R-:W-:Y:S01]  /*3760*/  UIADD3 UR18, UR30, -0x4ab325aa, URZ ;  /* 0xb54cda561e127890 */ /* 0x000fe2000fffe03f */
[----:B------:R-:W-:Y:S01]  /*3770*/  LEA R252, R252, R92, 0x3 ;  /* 0x0000005cfcfc7211 */ /* 0x000fe200078e18ff */
[----:B------:R-:W-:Y:S01]  /*3780*/  UIADD3 UR11, UR5, -UR16, -UR11 ;  /* 0x80000010050b7290 */ /* 0x000fe2000fffe80b */
[----:B------:R-:W-:Y:S01]  /*3790*/  LOP3.LUT R104, R21, 0x6, RZ, 0xc0, !PT ;  /* 0x0000000615687812 */ /* 0x000fe200078ec0ff */
[----:B------:R-:W-:-:S04]  /*37a0*/  DEPBAR.LE SB0, 0x0 ;  /* 0x000080000000791a */ /* 0x000fc80000000000 */
[----:B------:R-:W-:Y:S01]  /*37b0*/  BAR.SYNC.DEFER_BLOCKING 0x0 ;  /* 0x0000000000007b1d */ /* 0x000fe20000010000 */
[----:B------:R-:W-:-:S05]  /*37c0*/  UIADD3 UR13, UR15, UR13, URZ ;  /* 0x0000000d0f0d7290 */ /* 0x000fca000fffe03f */
        /* <DEDUP_REMOVED lines=20> */
.L_x_1436:
[----:B------:R-:W-:Y:S05]  /*3910*/  BSYNC B0 ;  /* 0x0000000000007941 */ /* 0x000fea0003800000 */
.L_x_1435:
        /* <DEDUP_REMOVED lines=27> */
.L_x_1438:
[----:B------:R-:W-:Y:S05]  /*3ad0*/  BSYNC B0 ;  /* 0x0000000000007941 */ /* 0x000fea0003800000 */
.L_x_1437:
        /* <DEDUP_REMOVED lines=9> */
[----:B------:R-:W-:Y:S01]  /*3b70*/  UISETP.GT.AND UP0, UPT, UR32, UR19, UPT ;  /* 0x000000132000728c */ /* 0x000fe2000bf04270 */
[----:B------:R-:W-:Y:S01]  /*3b80*/  LOP3.LUT R3, R3, 0x1c0, RZ, 0xc0, !PT ;  /* 0x000001c003037812 */ /* 0x000fe200078ec0ff */
[----:B------:R-:W-:Y:S01]  /*3b90*/  UIADD3 UR17, UR31, 0x646e171e, URZ ;  /* 0x646e171e1f117890 */ /* 0x000fe2000fffe03f */
        /* <DEDUP_REMOVED lines=23> */
[----:B--2---:R-:W2:Y:S01]  /*3d10*/  LDSM.16.M88.4 R24, [R204+0x8800] ;  /* 0x00880000cc18783b */ /* 0x004ea20000000200 */
        /* <DEDUP_REMOVED lines=10> */
[----:B------:R-:W-:Y:S01]  /*3dc0*/  IADD3 R7, R3, 0x8, RZ ;  /* 0x0000000803077810 */ /* 0x000fe20007ffe0ff */
[----:B------:R-:W3:Y:S01]  /*3dd0*/  LDSM.16.M88.4 R16, [R208+0x2000] ;  /* 0x00200000d010783b */ /* 0x000ee20000000200 */
[----:B------:R-:W-:Y:S01]  /*3de0*/  IMAD.IADD R211, R0, 0x1, R215 ;  /* 0x0000000100d37824 */ /* 0x000fe200078e02d7 */
[----:B------:R-:W-:-:S02]  /*3df0*/  SHF.R.S32.HI R0, RZ, 0x1f, R92 ;  /* 0x0000001fff007819 */ /* 0x000fc4000001145c */
[----:B------:R-:W4:Y:S01]  /*3e00*/  LDSM.16.M88.4 R36, [R215+0x800] ;  /* 0x00080000d724783b */ /* 0x000f220000000200 */
[----:B------:R-:W-:Y:S02]  /*3e10*/  IADD3 R6, R3, 0x40, RZ ;  /* 0x0000004003067810 */ /* 0x000fe40007ffe0ff */
[----:B------:R-:W-:Y:S01]  /*3e20*/  LEA.HI R0, R0, R92, RZ, 0x2 ;  /* 0x0000005c00007211 */ /* 0x000fe200078f10ff */
[----:B------:R-:W3:Y:S03]  /*3e30*/  LDSM.16.M88.4 R20, [R208] ;  /* 0x00000000d014783b */ /* 0x000ee60000000200 */
[----:B------:R-:W-:Y:S01]  /*3e40*/  LOP3.LUT R5, R0, 0xfffffffc, RZ, 0xc0, !PT ;  /* 0xfffffffc00057812 */ /* 0x000fe200078ec0ff */
[----:B------:R-:W-:Y:S01]  /*3e50*/  LDSM.16.M88.4 R60, [R213+0x8000] ;  /* 0x00800000d53c783b */ /* 0x000fe20000000200 */
[----:B------:R-:W-:-:S03]  /*3e60*/  IMAD.U32 R0, RZ, RZ, UR32 ;  /* 0x00000020ff007e24 */ /* 0x000fc6000f8e00ff */
[----:B------:R-:W3:Y:S01]  /*3e70*/  LDSM.16.M88.4 R28, [R214+0x2000] ;  /* 0x00200000d61c783b */ /* 0x000ee20000000200 */
[----:B------:R-:W-:Y:S02]  /*3e80*/  IMAD.IADD R5, R92, 0x1, -R5 ;  /* 0x000000015c057824 */ /* 0x000fe400078e0a05 */
[----:B------:R-:W-:Y:S01]  /*3e90*/  IMAD R0, R0, 0x20, R104 ;  /* 0x0000002000007824 */ /* 0x000fe200078e0268 */
[----:B------:R-:W3:Y:S01]  /*3ea0*/  LDSM.16.M88.4 R48, [R213+0x8800] ;  /* 0x00880000d530783b */ /* 0x000ee20000000200 */
[C---:B-1----:R-:W-:Y:S03]  /*3eb0*/  HMMA.16816.F32.BF16 R44, R8.reuse, R32, RZ ;  /* 0x00000020082c723c */ /* 0x042fe600000418ff */
[----:B------:R-:W-:Y:S04]  /*3ec0*/  LDSM.16.M88.4 R84, [R211] ;  /* 0x00000000d354783b */ /* 0x000fe80000000200 */
[----:B------:R-:W-:Y:S01]  /*3ed0*/  LDSM.16.M88.4 R80, [R211+0x800] ;  /* 0x00080000d350783b */ /* 0x000fe20000000200 */
[C---:B------:R-:W-:Y:S03]  /*3ee0*/  HMMA.16816.F32.BF16 R52, R8.reuse, R34, RZ ;  /* 0x000000220834723c */ /* 0x040fe600000418ff */
[----:B------:R1:W-:Y:S05]  /*3ef0*/  STL [R1+0x94], R5 ;  /* 0x0000940501007387 */ /* 0x0003ea0000100800 */
[C---:B--2---:R-:W-:Y:S08]  /*3f00*/  HMMA.16816.F32.BF16 R64, R8.reuse, R24, RZ ;  /* 0x000000180840723c */ /* 0x044ff000000418ff */
[----:B------:R-:W-:Y:S01]  /*3f10*/  HMMA.16816.F32.BF16 R76, R8, R26, RZ ;  /* 0x0000001a084c723c */ /* 0x000fe200000418ff */
[----:B------:R-:W2:Y:S07]  /*3f20*/  LDSM.16.M88.4 R8, [R214] ;  /* 0x00000000d608783b */ /* 0x000eae0000000200 */
[----:B-----5:R-:W-:Y:S01]  /*3f30*/  HMMA.16816.F32.BF16 R72, R12, R32, RZ ;  /* 0x000000200c48723c */ /* 0x020fe200000418ff */
[----:B-1----:R-:W-:-:S07]  /*3f40*/  IADD3 R5, R3, 0x48, RZ ;  /* 0x0000004803057810 */ /* 0x002fce0007ffe0ff */
[C---:B------:R-:W-:Y:S08]  /*3f50*/  HMMA.16816.F32.BF16 R68, R12.reuse, R34, RZ ;  /* 0x000000220c44723c */ /* 0x040ff000000418ff */
[----:B------:R-:W-:Y:S08]  /*3f60*/  HMMA.16816.F32.BF16 R56, R12, R24, RZ ;  /* 0x000000180c38723c */ /* 0x000ff000000418ff */
[----:B---3--:R-:W-:Y:S08]  /*3f70*/  HMMA.16816.F32.BF16 R32, R16, R40, R44 ;  /* 0x000000281020723c */ /* 0x008ff0000004182c */
[----:B------:R-:W-:Y:S01]  /*3f80*/  HMMA.16816.F32.BF16 R12, R12, R26, RZ ;  /* 0x0000001a0c0c723c */ /* 0x000fe200000418ff */
[----:B------:R-:W1:Y:S07]  /*3f90*/  LDSM.16.M88.4 R24, [R212+0x2000] ;  /* 0x00200000d418783b */ /* 0x000e6e0000000200 */
[C---:B------:R-:W-:Y:S08]  /*3fa0*/  HMMA.16816.F32.BF16 R44, R16.reuse, R42, R52 ;  /* 0x0000002a102c723c */ /* 0x040ff00000041834 */
[C---:B----4-:R-:W-:Y:S08]  /*3fb0*/  HMMA.16816.F32.BF16 R52, R16.reuse, R36, R64 ;  /* 0x000000241034723c */ /* 0x050ff00000041840 */
[----:B------:R-:W-:Y:S01]  /*3fc0*/  HMMA.16816.F32.BF16 R76, R16, R38, R76 ;  /* 0x00000026104c723c */ /* 0x000fe2000004184c */
[----:B------:R-:W3:Y:S07]  /*3fd0*/  LDSM.16.M88.4 R16, [R212] ;  /* 0x00000000d410783b */ /* 0x000eee0000000200 */
[C---:B------:R-:W-:Y:S08]  /*3fe0*/  HMMA.16816.F32.BF16 R72, R20.reuse, R40, R72 ;  /* 0x000000281448723c */ /* 0x040ff00000041848 */
[C---:B------:R-:W-:Y:S01]  /*3ff0*/  HMMA.16816.F32.BF16 R88, R20.reuse, R36, R56 ;  /* 0x000000241458723c */ /* 0x040fe20000041838 */
[----:B------:R-:W-:Y:S07]  /*4000*/  LDSM.16.M88.4 R56, [R204+0x9000] ;  /* 0x00900000cc38783b */ /* 0x000fee0000000200 */
[C---:B------:R-:W-:Y:S08]  /*4010*/  HMMA.16816.F32.BF16 R64, R20.reuse, R42, R68 ;  /* 0x0000002a1440723c */ /* 0x040ff00000041844 */
[----:B------:R-:W-:Y:S01]  /*4020*/  HMMA.16816.F32.BF16 R36, R20, R38, R12 ;  /* 0x000000261424723c */ /* 0x000fe2000004180c */
[----:B------:R-:W4:Y:S07]  /*4030*/  LDSM.16.M88.4 R20, [R206+0x6000] ;  /* 0x00600000ce14783b */ /* 0x000f2e0000000200 */
[C---:B------:R-:W-:Y:S08]  /*4040*/  HMMA.16816.F32.BF16 R40, R28.reuse, R62, R44 ;  /* 0x0000003e1c28723c */ /* 0x040ff0000004182c */
[C---:B------:R-:W-:Y:S08]  /*4050*/  HMMA.16816.F32.BF16 R12, R28.reuse, R60, R32 ;  /* 0x0000003c1c0c723c */ /* 0x040ff00000041820 */
[C---:B------:R-:W-:Y:S01]  /*4060*/  HMMA.16816.F32.BF16 R44, R28.reuse, R48, R52 ;  /* 0x000000301c2c723c */ /* 0x040fe20000041834 */
[----:B------:R-:W5:Y:S07]  /*4070*/  LDSM.16.M88.4 R52, [R204+0x9800] ;  /* 0x00980000cc34783b */ /* 0x000f6e0000000200 */
[----:B------:R-:W-:Y:S08]  /*4080*/  HMMA.16816.F32.BF16 R68, R28, R50, R76 ;  /* 0x000000321c44723c */ /* 0x000ff0000004184c */
[C---:B--2---:R-:W-:Y:S08]  /*4090*/  HMMA.16816.F32.BF16 R76, R8.reuse, R60, R72 ;  /* 0x0000003c084c723c */ /* 0x044ff00000041848 */
[C---:B------:R-:W-:Y:S08]  /*40a0*/  HMMA.16816.F32.BF16 R60, R8.reuse, R62, R64 ;  /* 0x0000003e083c723c */ /* 0x040ff00000041840 */
[C---:B------:R-:W-:Y:S01]  /*40b0*/  HMMA.16816.F32.BF16 R72, R8.reuse, R48, R88 ;  /* 0x000000300848723c */ /* 0x040fe20000041858 */
[----:B------:R-:W-:Y:S07]  /*40c0*/  LDSM.16.M88.4 R88, [R215+0x1800] ;  /* 0x00180000d758783b */ /* 0x000fee0000000200 */
[----:B------:R-:W-:Y:S01]  /*40d0*/  HMMA.16816.F32.BF16 R36, R8, R50, R36 ;  /* 0x000000320824723c */ /* 0x000fe20000041824 */
[----:B------:R-:W2:Y:S07]  /*40e0*/  LDSM.16.M88.4 R8, [R206+0x4000] ;  /* 0x00400000ce08783b */ /* 0x000eae0000000200 */
[C---:B-1----:R-:W-:Y:S01]  /*40f0*/  HMMA.16816.F32.BF16 R32, R24.reuse, R84, R12 ;  /* 0x000000541820723c */ /* 0x042fe2000004180c */
[----:B------:R-:W-:Y:S07]  /*4100*/  LDSM.16.M88.4 R12, [R208+0x6000] ;  /* 0x00600000d00c783b */ /* 0x000fee0000000200 */
[C---:B------:R-:W-:Y:S08]  /*4110*/  HMMA.16816.F32.BF16 R28, R24.reuse, R86, R40 ;  /* 0x00000056181c723c */ /* 0x040ff00000041828 */
[C---:B------:R-:W-:Y:S01]  /*4120*/  HMMA.16816.F32.BF16 R48, R24.reuse, R80, R44 ;  /* 0x000000501830723c */ /* 0x040fe2000004182c */
[----:B------:R-:W1:Y:S07]  /*4130*/  LDSM.16.M88.4 R44, [R215+0x1000] ;  /* 0x00100000d72c783b */ /* 0x000e6e0000000200 */
[----:B------:R-:W-:Y:S08]  /*4140*/  HMMA.16816.F32.BF16 R40, R24, R82, R68 ;  /* 0x000000521828723c */ /* 0x000ff00000041844 */
[C---:B---3--:R-:W-:Y:S08]  /*4150*/  HMMA.16816.F32.BF16 R64, R16.reuse, R84, R76 ;  /* 0x000000541040723c */ /* 0x048ff0000004184c */
[C---:B------:R-:W-:Y:S08]  /*4160*/  HMMA.16816.F32.BF16 R68, R16.reuse, R86, R60 ;  /* 0x000000561044723c */ /* 0x040ff0000004183c */
[C---:B------:R-:W-:Y:S08]  /*4170*/  HMMA.16816.F32.BF16 R72, R16.reuse, R80, R72 ;  /* 0x000000501048723c */ /* 0x040ff00000041848 */
[----:B------:R-:W-:Y:S01]  /*4180*/  HMMA.16816.F32.BF16 R60, R16, R82, R36 ;  /* 0x00000052103c723c */ /* 0x000fe20000041824 */
[----:B------:R-:W3:Y:S07]  /*4190*/  LDSM.16.M88.4 R16, [R208+0x4000] ;  /* 0x00400000d010783b */ /* 0x000eee0000000200 */
[C---:B----4-:R-:W-:Y:S08]  /*41a0*/  HMMA.16816.F32.BF16 R32, R20.reuse, R56, R32 ;  /* 0x000000381420723c */ /* 0x050ff00000041820 */
[C---:B------:R-:W-:Y:S08]  /*41b0*/  HMMA.16816.F32.BF16 R28, R20.reuse, R58, R28 ;  /* 0x0000003a141c723c */ /* 0x040ff0000004181c */
[C---:B-----5:R-:W-:Y:S08]  /*41c0*/  HMMA.16816.F32.BF16 R24, R20.reuse, R52, R48 ;  /* 0x000000341418723c */ /* 0x060ff00000041830 */
[----:B------:R-:W-:Y:S08]  /*41d0*/  HMMA.16816.F32.BF16 R20, R20, R54, R40 ;  /* 0x000000361414723c */ /* 0x000ff00000041828 */
[C---:B--2---:R-:W-:Y:S08]  /*41e0*/  HMMA.16816.F32.BF16 R40, R8.reuse, R56, R64 ;  /* 0x000000380828723c */ /* 0x044ff00000041840 */
[C---:B------:R-:W-:Y:S08]  /*41f0*/  HMMA.16816.F32.BF16 R48, R8.reuse, R52, R72 ;  /* 0x000000340830723c */ /* 0x040ff00000041848 */
[C---:B------:R-:W-:Y:S08]  /*4200*/  HMMA.16816.F32.BF16 R36, R8.reuse, R58, R68 ;  /* 0x0000003a0824723c */ /* 0x040ff00000041844 */
[----:B------:R-:W-:Y:S01]  /*4210*/  HMMA.16816.F32.BF16 R72, R8, R54, R60 ;  /* 0x000000360848723c */ /* 0x000fe2000004183c */
[----:B------:R-:W-:Y:S07]  /*4220*/  LDSM.16.M88.4 R8, [R214+0x6000] ;  /* 0x00600000d608783b */ /* 0x000fee0000000200 */
[C---:B-1----:R-:W-:Y:S01]  /*4230*/  HMMA.16816.F32.BF16 R64, R12.reuse, R44, R32 ;  /* 0x0000002c0c40723c */ /* 0x042fe20000041820 */
[----:B------:R-:W-:Y:S07]  /*4240*/  LDSM.16.M88.4 R32, [R213+0x9800] ;  /* 0x00980000d520783b */ /* 0x000fee0000000200 */
[C---:B------:R-:W-:Y:S01]  /*4250*/  HMMA.16816.F32.BF16 R68, R12.reuse, R46, R28 ;  /* 0x0000002e0c44723c */ /* 0x040fe2000004181c */
[----:B------:R-:W1:Y:S07]  /*4260*/  LDSM.16.M88.4 R28, [R213+0x9000] ;  /* 0x00900000d51c783b */ /* 0x000e6e0000000200 */
[C---:B------:R-:W-:Y:S01]  /*4270*/  HMMA.16816.F32.BF16 R60, R12.reuse, R88, R24 ;  /* 0x000000580c3c723c */ /* 0x040fe20000041818 */
[----:B------:R-:W-:Y:S07]  /*4280*/  LDSM.16.M88.4 R24, [R212+0x4000] ;  /* 0x00400000d418783b */ /* 0x000fee0000000200 */
[----:B------:R-:W-:Y:S01]  /*4290*/  HMMA.16816.F32.BF16 R56, R12, R90, R20 ;  /* 0x0000005a0c38723c */ /* 0x000fe20000041814 */
[----:B------:R-:W2:Y:S04]  /*42a0*/  LDSM.16.M88.4 R12, [R214+0x4000] ;  /* 0x00400000d60c783b */ /* 0x000ea80000000200 */
[----:B------:R-:W-:Y:S03]  /*42b0*/  LDSM.16.M88.4 R20, [R212+0x6000] ;  /* 0x00600000d414783b */ /* 0x000fe60000000200 */
[C---:B---3--:R-:W-:Y:S08]  /*42c0*/  HMMA.16816.F32.BF16 R40, R16.reuse, R44, R40 ;  /* 0x0000002c1028723c */ /* 0x048ff00000041828 */
[C---:B------:R-:W-:Y:S01]  /*42d0*/  HMMA.16816.F32.BF16 R52, R16.reuse, R46, R36 ;  /* 0x0000002e1034723c */ /* 0x040fe20000041824 */
[----:B------:R-:W3:Y:S07]  /*42e0*/  LDSM.16.M88.4 R36, [R211+0x1000] ;  /* 0x00100000d324783b */ /* 0x000eee0000000200 */
[C---:B------:R-:W-:Y:S08]  /*42f0*/  HMMA.16816.F32.BF16 R48, R16.reuse, R88, R48 ;  /* 0x000000581030723c */ /* 0x040ff00000041830 */
[----:B------:R-:W-:Y:S08]  /*4300*/  HMMA.16816.F32.BF16 R72, R16, R90, R72 ;  /* 0x0000005a1048723c */ /* 0x000ff00000041848 */
[-C--:B-1----:R-:W-:Y:S08]  /*4310*/  HMMA.16816.F32.BF16 R44, R8, R28.reuse, R64 ;  /* 0x0000001c082c723c */ /* 0x082ff00000041840 */
[----:B--2---:R-:W-:Y:S08]  /*4320*/  HMMA.16816.F32.BF16 R16, R12, R28, R40 ;  /* 0x0000001c0c10723c */ /* 0x004ff00000041828 */
[C---:B------:R-:W-:Y:S08]  /*4330*/  HMMA.16816.F32.BF16 R40, R8.reuse, R30, R68 ;  /* 0x0000001e0828723c */ /* 0x040ff00000041844 */
[C---:B------:R-:W-:Y:S08]  /*4340*/  HMMA.16816.F32.BF16 R60, R8.reuse, R32, R60 ;  /* 0x00000020083c723c */ /* 0x040ff0000004183c */
[----:B------:R-:W-:Y:S07]  /*4350*/  HMMA.16816.F32.BF16 R56, R8, R34, R56 ;  /* 0x000000220838723c */ /* 0x000fee0000041838 */
[C---:B------:R-:W-:Y:S01]  /*4360*/  IADD3 R8, R3.reuse, UR11, RZ ;  /* 0x0000000b03087c10 */ /* 0x040fe2000fffe0ff */
[----:B------:R-:W-:Y:S01]  /*4370*/  HMMA.16816.F32.BF16 R52, R12, R30, R52 ;  /* 0x0000001e0c34723c */ /* 0x000fe20000041834 */
[----:B------:R-:W-:-:S02]  /*4380*/  IADD3 R9, R3, UR13, RZ ;  /* 0x0000000d03097c10 */ /* 0x000fc4000fffe0ff */
[----:B------:R-:W-:Y:S02]  /*4390*/  IMNMX R223, RZ, R8, !PT ;  /* 0x00000008ffdf7217 */ /* 0x000fe40007800200 */
[----:B------:R-:W-:Y:S02]  /*43a0*/  IMNMX R227, R9, UR5, PT ;  /* 0x0000000509e37c17 */ /* 0x000fe4000b800200 */
[----:B------:R-:W-:Y:S01]  /*43b0*/  IADD3 R8, R7, UR11, RZ ;  /* 0x0000000b07087c10 */ /* 0x000fe2000fffe0ff */
[----:B---3--:R-:W-:Y:S01]  /*43c0*/  HMMA.16816.F32.BF16 R16, R24, R36, R16 ;  /* 0x000000241810723c */ /* 0x008fe20000041810 */
[----:B------:R-:W-:Y:S02]  /*43d0*/  IADD3 R9, R6, UR11, RZ ;  /* 0x0000000b06097c10 */ /* 0x000fe4000fffe0ff */
[----:B------:R-:W-:Y:S02]  /*43e0*/  IADD3 R10, R5, UR11, RZ ;  /* 0x0000000b050a7c10 */ /* 0x000fe4000fffe0ff */
[----:B------:R-:W-:-:S02]  /*43f0*/  IMNMX R222, RZ, R8, !PT ;  /* 0x00000008ffde7217 */ /* 0x000fc40007800200 */
[----:B------:R-:W-:Y:S01]  /*4400*/  IMNMX R221, RZ, R9, !PT ;  /* 0x00000009ffdd7217 */ /* 0x000fe20007800200 */
[----:B------:R-:W-:Y:S01]  /*4410*/  HMMA.16816.F32.BF16 R28, R12, R32, R48 ;  /* 0x000000200c1c723c */ /* 0x000fe20000041830 */
[----:B------:R-:W-:Y:S02]  /*4420*/  IMNMX R220, RZ, R10, !PT ;  /* 0x0000000affdc7217 */ /* 0x000fe40007800200 */
[----:B------:R-:W1:Y:S01]  /*4430*/  LDSM.16.M88.4 R8, [R211+0x1800] ;  /* 0x00180000d308783b */ /* 0x000e620000000200 */
[----:B------:R-:W-:Y:S01]  /*4440*/  IADD3 R7, R7, UR13, RZ ;  /* 0x0000000d07077c10 */ /* 0x000fe2000fffe0ff */
[----:B------:R-:W-:-:S04]  /*4450*/  DEPBAR.LE SB0, 0x0 ;  /* 0x000080000000791a */ /* 0x000fc80000000000 */
[C---:B------:R-:W-:Y:S01]  /*4460*/  HMMA.16816.F32.BF16 R44, R20.reuse, R36, R44 ;  /* 0x00000024142c723c */ /* 0x040fe2000004182c */
[----:B------:R-:W-:Y:S02]  /*4470*/  IADD3 R6, R6, UR13, RZ ;  /* 0x0000000d06067c10 */ /* 0x000fe4000fffe0ff */
[----:B------:R-:W-:Y:S02]  /*4480*/  IADD3 R5, R5, UR13, RZ ;  /* 0x0000000d05057c10 */ /* 0x000fe4000fffe0ff */
[C---:B------:R-:W-:Y:S02]  /*4490*/  ISETP.GE.AND P5, PT, R0.reuse, R227, PT ;  /* 0x000000e30000720c */ /* 0x040fe40003fa6270 */
[----:B------:R-:W-:Y:S01]  /*44a0*/  IADD3 R3, R0, 0x1, RZ ;  /* 0x0000000100037810 */ /* 0x000fe20007ffe0ff */
[----:B------:R-:W-:Y:S01]  /*44b0*/  HMMA.16816.F32.BF16 R40, R20, R38, R40 ;  /* 0x000000261428723c */ /* 0x000fe20000041828 */
[----:B------:R-:W-:Y:S02]  /*44c0*/  IMNMX R226, R7, UR5, PT ;  /* 0x0000000507e27c17 */ /* 0x000fe4000b800200 */
[----:B------:R-:W-:-:S02]  /*44d0*/  IMNMX R225, R6, UR5, PT ;  /* 0x0000000506e17c17 */ /* 0x000fc4000b800200 */
[----:B------:R-:W-:Y:S02]  /*44e0*/  IMNMX R224, R5, UR5, PT ;  /* 0x0000000505e07c17 */ /* 0x000fe4000b800200 */
[----:B------:R-:W-:Y:S01]  /*44f0*/  ISETP.LT.OR P5, PT, R0, R223, P5 ;  /* 0x000000df0000720c */ /* 0x000fe20002fa1670 */
[----:B------:R-:W-:Y:S01]  /*4500*/  HMMA.16816.F32.BF16 R36, R24, R38, R52 ;  /* 0x000000261824723c */ /* 0x000fe20000041834 */
[C---:B------:R-:W-:Y:S02]  /*4510*/  ISETP.GE.AND P6, PT, R3.reuse, R227, PT ;  /* 0x000000e30300720c */ /* 0x040fe40003fc6270 */
[C---:B------:R-:W-:Y:S02]  /*4520*/  ISETP.GE.AND P4, PT, R3.reuse, R226, PT ;  /* 0x000000e20300720c */ /* 0x040fe40003f86270 */
[C---:B------:R-:W-:Y:S02]  /*4530*/  ISETP.GE.AND P2, PT, R3.reuse, R225, PT ;  /* 0x000000e10300720c */ /* 0x040fe40003f46270 */
[----:B------:R-:W-:Y:S01]  /*4540*/  ISETP.GE.AND P0, PT, R3, R224, PT ;  /* 0x000000e00300720c */ /* 0x000fe20003f06270 */
[----:B------:R-:W-:Y:S01]  /*4550*/  HMMA.16816.F32.BF16 R12, R12, R34, R72 ;  /* 0x000000220c0c723c */ /* 0x000fe20000041848 */
[----:B------:R-:W-:-:S02]  /*4560*/  FSEL R48, R16, -INF , !P5 ;  /* 0xff80000010307808 */ /* 0x000fc40006800000 */
[C---:B------:R-:W-:Y:S02]  /*4570*/  ISETP.GE.AND P3, PT, R0.reuse, R226, PT ;  /* 0x000000e20000720c */ /* 0x040fe40003f66270 */
[C---:B------:R-:W-:Y:S02]  /*4580*/  ISETP.GE.AND P1, PT, R0.reuse, R225, PT ;  /* 0x000000e10000720c */ /* 0x040fe40003f26270 */
[----:B------:R-:W-:Y:S02]  /*4590*/  ISETP.GE.AND P5, PT, R0, R224, PT ;  /* 0x000000e00000720c */ /* 0x000fe40003fa6270 */
[C---:B------:R-:W-:Y:S01]  /*45a0*/  ISETP.LT.OR P6, PT, R3.reuse, R223, P6 ;  /* 0x000000df0300720c */ /* 0x040fe200037c1670 */
[----:B-1----:R-:W-:Y:S01]  /*45b0*/  HMMA.16816.F32.BF16 R28, R24, R8, R28 ;  /* 0x00000008181c723c */ /* 0x002fe2000004181c */
[C---:B------:R-:W-:Y:S02]  /*45c0*/  ISETP.LT.OR P4, PT, R3.reuse, R222, P4 ;  /* 0x000000de0300720c */ /* 0x040fe40002781670 */
[----:B------:R-:W-:-:S02]  /*45d0*/  ISETP.LT.OR P2, PT, R3, R221, P2 ;  /* 0x000000dd0300720c */ /* 0x000fc40001741670 */
[----:B------:R-:W-:Y:S02]  /*45e0*/  ISETP.LT.OR P0, PT, R3, R220, P0 ;  /* 0x000000dc0300720c */ /* 0x000fe40000701670 */
[C---:B------:R-:W-:Y:S02]  /*45f0*/  ISETP.LT.OR P3, PT, R0.reuse, R222, P3 ;  /* 0x000000de0000720c */ /* 0x040fe40001f61670 */
[C---:B------:R-:W-:Y:S02]  /*4600*/  IADD3 R3, R0.reuse, 0x8, RZ ;  /* 0x0000000800037810 */ /* 0x040fe40007ffe0ff */
[C---:B------:R-:W-:Y:S02]  /*4610*/  ISETP.LT.OR P1, PT, R0.reuse, R221, P1 ;  /* 0x000000dd0000720c */ /* 0x040fe40000f21670 */
[C---:B------:R-:W-:Y:S01]  /*4620*/  ISETP.LT.OR P5, PT, R0.reuse, R220, P5 ;  /* 0x000000dc0000720c */ /* 0x040fe20002fa1670 */
[----:B------:R-:W-:Y:S01]  /*4630*/  HMMA.16816.F32.BF16 R24, R24, R10, R12 ;  /* 0x0000000a1818723c */ /* 0x000fe2000004180c */
[----:B------:R-:W-:-:S02]  /*4640*/  IADD3 R5, R0, 0x9, RZ ;  /* 0x0000000900057810 */ /* 0x000fc40007ffe0ff */
[----:B------:R-:W-:Y:S02]  /*4650*/  FSEL R45, R45, -INF , !P2 ;  /* 0xff8000002d2d7808 */ /* 0x000fe40005000000 */
[----:B------:R-:W-:Y:S02]  /*4660*/  FSEL R49, R18, -INF , !P3 ;  /* 0xff80000012317808 */ /* 0x000fe40005800000 */
[----:B------:R-:W-:Y:S02]  /*4670*/  FSEL R76, R44, -INF , !P1 ;  /* 0xff8000002c4c7808 */ /* 0x000fe40004800000 */
[----:B------:R-:W-:Y:S01]  /*4680*/  FSEL R77, R46, -INF , !P5 ;  /* 0xff8000002e4d7808 */ /* 0x000fe20006800000 */
[----:B------:R-:W-:Y:S01]  /*4690*/  BAR.SYNC.DEFER_BLOCKING 0x0 ;  /* 0x0000000000007b1d */ /* 0x000fe20000010000 */
[----:B------:R-:W-:Y:S02]  /*46a0*/  ISETP.GE.AND P2, PT, R3, R224, PT ;  /* 0x000000e00300720c */ /* 0x000fe40003f46270 */
[----:B------:R-:W-:-:S02]  /*46b0*/  FSEL R75, R47, -INF , !P0 ;  /* 0xff8000002f4b7808 */ /* 0x000fc40004000000 */
[C---:B------:R-:W-:Y:S02]  /*46c0*/  ISETP.GE.AND P3, PT, R3.reuse, R227, PT ;  /* 0x000000e30300720c */ /* 0x040fe40003f66270 */
[C---:B------:R-:W-:Y:S02]  /*46d0*/  ISETP.GE.AND P1, PT, R3.reuse, R226, PT ;  /* 0x000000e20300720c */ /* 0x040fe40003f26270 */
[-C--:B------:R-:W-:Y:S02]  /*46e0*/  ISETP.GE.AND P5, PT, R3, R225.reuse, PT ;  /* 0x000000e10300720c */ /* 0x080fe40003fa6270 */
[----:B------:R-:W-:Y:S02]  /*46f0*/  ISETP.GE.AND P0, PT, R5, R225, PT ;  /* 0x000000e10500720c */ /* 0x000fe40003f06270 */
[----:B------:R-:W-:Y:S02]  /*4700*/  FSEL R32, R17, -INF , !P6 ;  /* 0xff80000011207808 */ /* 0x000fe40007000000 */
[----:B------:R-:W-:-:S02]  /*4710*/  FSEL R34, R19, -INF , !P4 ;  /* 0xff80000013227808 */ /* 0x000fc40006000000 */
[C---:B------:R-:W-:Y:S01]  /*4720*/  HMMA.16816.F32.BF16 R16, R20.reuse, R8, R60 ;  /* 0x000000081410723c */ /* 0x040fe2000004183c */
[C---:B------:R-:W-:Y:S02]  /*4730*/  ISETP.LT.OR P2, PT, R3.reuse, R220, P2 ;  /* 0x000000dc0300720c */ /* 0x040fe40001741670 */
[C---:B------:R-:W-:Y:S02]  /*4740*/  ISETP.LT.OR P3, PT, R3.reuse, R223, P3 ;  /* 0x000000df0300720c */ /* 0x040fe40001f61670 */
[C---:B------:R-:W-:Y:S02]  /*4750*/  ISETP.LT.OR P1, PT, R3.reuse, R222, P1 ;  /* 0x000000de0300720c */ /* 0x040fe40000f21670 */
[-C--:B------:R-:W-:Y:S01]  /*4760*/  ISETP.LT.OR P5, PT, R3, R221.reuse, P5 ;  /* 0x000000dd0300720c */ /* 0x080fe20002fa1670 */
[----:B------:R-:W-:Y:S01]  /*4770*/  HMMA.16816.F32.BF16 R20, R20, R10, R56 ;  /* 0x0000000a1414723c */ /* 0x000fe20000041838 */
[----:B------:R-:W-:Y:S02]  /*4780*/  ISETP.LT.OR P0, PT, R5, R221, P0 ;  /* 0x000000dd0500720c */ /* 0x000fe40000701670 */
[----:B------:R-:W-:-:S02]  /*4790*/  IADD3 R3, R0, 0x10, RZ ;  /* 0x0000001000037810 */ /* 0x000fc40007ffe0ff */
[----:B------:R-:W-:Y:S02]  /*47a0*/  FSEL R72, R42, -INF , !P2 ;  /* 0xff8000002a487808 */ /* 0x000fe40005000000 */
[----:B------:R-:W-:Y:S02]  /*47b0*/  FSEL R33, R36, -INF , !P3 ;  /* 0xff80000024217808 */ /* 0x000fe40005800000 */
[----:B------:R-:W-:Y:S02]  /*47c0*/  FSEL R38, R38, -INF , !P1 ;  /* 0xff80000026267808 */ /* 0x000fe40004800000 */
[----:B------:R-:W-:Y:S02]  /*47d0*/  FSEL R44, R40, -INF , !P5 ;  /* 0xff800000282c7808 */ /* 0x000fe40006800000 */
[----:B------:R-:W-:Y:S02]  /*47e0*/  FSEL R42, R41, -INF , !P0 ;  /* 0xff800000292a7808 */ /* 0x000fe40004000000 */
[----:B------:R-:W-:-:S02]  /*47f0*/  ISETP.GE.AND P6, PT, R5, R227, PT ;  /* 0x000000e30500720c */ /* 0x000fc40003fc6270 */
[C---:B------:R-:W-:Y:S02]  /*4800*/  ISETP.GE.AND P4, PT, R5.reuse, R226, PT ;  /* 0x000000e20500720c */ /* 0x040fe40003f86270 */
[----:B------:R-:W-:Y:S02]  /*4810*/  ISETP.GE.AND P3, PT, R5, R224, PT ;  /* 0x000000e00500720c */ /* 0x000fe40003f66270 */
[C---:B------:R-:W-:Y:S02]  /*4820*/  ISETP.GE.AND P1, PT, R3.reuse, R227, PT ;  /* 0x000000e30300720c */ /* 0x040fe40003f26270 */
[C---:B------:R-:W-:Y:S02]  /*4830*/  ISETP.GE.AND P5, PT, R3.reuse, R226, PT ;  /* 0x000000e20300720c */ /* 0x040fe40003fa6270 */
[C---:B------:R-:W-:Y:S02]  /*4840*/  ISETP.GE.AND P2, PT, R3.reuse, R225, PT ;  /* 0x000000e10300720c */ /* 0x040fe40003f46270 */
[----:B------:R-:W-:-:S02]  /*4850*/  ISETP.GE.AND P0, PT, R3, R224, PT ;  /* 0x000000e00300720c */ /* 0x000fc40003f06270 */
[CC--:B------:R-:W-:Y:S02]  /*4860*/  ISETP.LT.OR P6, PT, R5.reuse, R223.reuse, P6 ;  /* 0x000000df0500720c */ /* 0x0c0fe400037c1670 */
[C---:B------:R-:W-:Y:S02]  /*4870*/  ISETP.LT.OR P4, PT, R5.reuse, R222, P4 ;  /* 0x000000de0500720c */ /* 0x040fe40002781670 */
[----:B------:R-:W-:Y:S02]  /*4880*/  ISETP.LT.OR P3, PT, R5, R220, P3 ;  /* 0x000000dc0500720c */ /* 0x000fe40001f61670 */
        /* <DEDUP_REMOVED lines=20> */
[----:B------:R-:W-:-:S02]  /*49d0*/  IADD3 R0, R0, 0x19, RZ ;  /* 0x0000001900007810 */ /* 0x000fc40007ffe0ff */
[----:B------:R-:W-:Y:S02]  /*49e0*/  ISETP.LT.OR P0, PT, R3, R221, P0 ;  /* 0x000000dd0300720c */ /* 0x000fe40000701670 */
[----:B------:R-:W-:Y:S02]  /*49f0*/  FSEL R29, R29, -INF , !P6 ;  /* 0xff8000001d1d7808 */ /* 0x000fe40007000000 */
[----:B------:R-:W-:Y:S02]  /*4a00*/  FSEL R46, R20, -INF , !P0 ;  /* 0xff800000142e7808 */ /* 0x000fe40004000000 */
[C---:B------:R-:W-:Y:S02]  /*4a10*/  ISETP.GE.AND P0, PT, R0.reuse, R224, PT ;  /* 0x000000e00000720c */ /* 0x040fe40003f06270 */
[C---:B------:R-:W-:Y:S02]  /*4a20*/  ISETP.GE.AND P6, PT, R0.reuse, R227, PT ;  /* 0x000000e30000720c */ /* 0x040fe40003fc6270 */
[----:B------:R-:W-:-:S02]  /*4a30*/  ISETP.LT.OR P0, PT, R0, R220, P0 ;  /* 0x000000dc0000720c */ /* 0x000fc40000701670 */
[----:B------:R-:W-:Y:S02]  /*4a40*/  FSEL R41, R17, -INF , !P3 ;  /* 0xff80000011297808 */ /* 0x000fe40005800000 */
[----:B------:R-:W-:Y:S02]  /*4a50*/  FSEL R74, R23, -INF , !P0 ;  /* 0xff800000174a7808 */ /* 0x000fe40004000000 */
[----:B------:R-:W-:Y:S02]  /*4a60*/  PLOP3.LUT P0, PT, PT, PT, UP0, 0x80, 0x0 ;  /* 0x000000000000781c */ /* 0x000fe40003f0f008 */
[----:B------:R-:W-:Y:S02]  /*4a70*/  ISETP.LT.OR P3, PT, R0, R223, P6 ;  /* 0x000000df0000720c */ /* 0x000fe40003761670 */
[----:B------:R-:W-:Y:S02]  /*4a80*/  FSEL R30, R30, -INF , !P5 ;  /* 0xff8000001e1e7808 */ /* 0x000fe40006800000 */
[----:B------:R-:W-:-:S02]  /*4a90*/  FSEL R31, R31, -INF , !P4 ;  /* 0xff8000001f1f7808 */ /* 0x000fc40006000000 */
[----:B------:R-:W-:Y:S02]  /*4aa0*/  FSEL R40, R16, -INF , !P2 ;  /* 0xff80000010287808 */ /* 0x000fe40005000000 */
[----:B------:R-:W-:Y:S02]  /*4ab0*/  FSEL R78, R19, -INF , !P1 ;  /* 0xff800000134e7808 */ /* 0x000fe40004800000 */
[----:B------:R-:W-:Y:S02]  /*4ac0*/  ISETP.GE.AND P6, PT, R0, R225, PT ;  /* 0x000000e10000720c */ /* 0x000fe40003fc6270 */
        /* <DEDUP_REMOVED lines=9> */
[----:B------:R-:W-:Y:S02]  /*4b60*/  FSEL R43, R21, -INF , !P6 ;  /* 0xff800000152b7808 */ /* 0x000fe40007000000 */
[----:B------:R-:W-:Y:S02]  /*4b70*/  LOP3.LUT R0, R93, R94, RZ, 0xfc, !PT ;  /* 0x0000005e5d007212 */ /* 0x000fe400078efcff */
        /* <DEDUP_REMOVED lines=46> */
.L_x_1441:
[----:B------:R-:W-:Y:S05]  /*4e60*/  BSYNC B0 ;  /* 0x0000000000007941 */ /* 0x000fea0003800000 */
.L_x_1440:
[----:B------:R-:W0:Y:S02]  /*4e70*/  LDGDEPBAR ;  /* 0x00000000000079af */ /* 0x000e240000000000 */
.L_x_1439:
[----:B------:R-:W-:Y:S01]  /*4e80*/  FMNMX.FTZ R136, R48, R32, !PT ;  /* 0x0000002030887209 */ /* 0x000fe20007810000 */
[----:B-1----:R-:W-:Y:S01]  /*4e90*/  IMAD.WIDE.U32 R10, R252, -0x326172a9, RZ ;  /* 0xcd9e8d57fc0a7825 */ /* 0x002fe200078e00ff */
[----:B------:R-:W-:Y:S01]  /*4ea0*/  FMNMX.FTZ R3, R49, R34, !PT ;  /* 0x0000002231037209 */ /* 0x000fe20007810000 */
[----:B------:R-:W-:Y:S01]  /*4eb0*/  UIADD3 UR15, UR31, -0x4498517b, URZ ;  /* 0xbb67ae851f0f7890 */ /* 0x000fe2000fffe03f */
[----:B------:R-:W-:Y:S01]  /*4ec0*/  FMNMX.FTZ R136, R33, R136, !PT ;  /* 0x0000008821887209 */ /* 0x000fe20007810000 */
[----:B------:R-:W-:Y:S01]  /*4ed0*/  IMAD.WIDE.U32 R236, R98, -0x2daee0ad, RZ ;  /* 0xd2511f5362ec7825 */ /* 0x000fe200078e00ff */
[----:B------:R-:W-:Y:S01]  /*4ee0*/  FMNMX.FTZ R3, R38, R3, !PT ;  /* 0x0000000326037209 */ /* 0x000fe20007810000 */
[----:B------:R-:W-:Y:S01]  /*4ef0*/  UIADD3 UR16, UR30, -0x61c88647, URZ ;  /* 0x9e3779b91e107890 */ /* 0x000fe2000fffe03f */
        /* <DEDUP_REMOVED lines=17> */
[----:B------:R-:W-:Y:S01]  /*5010*/  IMAD R90, R95, 0x10000, R95 ;  /* 0x000100005f5a7824 */ /* 0x000fe200078e025f */
[----:B------:R-:W-:Y:S01]  /*5020*/  FMNMX.FTZ R3, R20, R3, !PT ;  /* 0x0000000314037209 */ /* 0x000fe20007810000 */
[--C-:B------:R-:W-:Y:S01]  /*5030*/  IMAD R207, R4, 0x2, R205.reuse ;  /* 0x0000000204cf7824 */ /* 0x100fe200078e02cd */
[----:B------:R-:W-:Y:S01]  /*5040*/  LOP3.LUT R249, R96, UR30, RZ, 0x3c, !PT ;  /* 0x0000001e60f97c12 */ /* 0x000fe2000f8e3cff */
[----:B------:R-:W1:Y:S01]  /*5050*/  SHFL.BFLY PT, R5, R136, 0x2, 0x1f ;  /* 0x0c401f0088057f89 */ /* 0x000e6200000e0000 */
[C---:B------:R-:W-:Y:S01]  /*5060*/  IMAD R210, R2.reuse, 0x2, R205 ;  /* 0x0000000202d27824 */ /* 0x040fe200078e02cd */
[----:B------:R-:W-:Y:S01]  /*5070*/  UIADD3 UR8, UR30, 0x1715609d, URZ ;  /* 0x1715609d1e087890 */ /* 0x000fe2000fffe03f */
[----:B--2---:R-:W-:Y:S01]  /*5080*/  LOP3.LUT R7, R11, R249, RZ, 0x3c, !PT ;  /* 0x000000f90b077212 */ /* 0x004fe200078e3cff */
[----:B------:R-:W-:Y:S01]  /*5090*/  STL [R1+0x40], R249 ;  /* 0x000040f901007387 */ /* 0x000fe20000100800 */
[----:B------:R-:W-:Y:S01]  /*50a0*/  IMAD R209, R2, 0x2, R207 ;  /* 0x0000000202d17824 */ /* 0x000fe200078e02cf */
[----:B------:R-:W-:-:S02]  /*50b0*/  IADD3 R91, R252, 0x4, RZ ;  /* 0x00000004fc5b7810 */ /* 0x000fc40007ffe0ff */
[----:B------:R-:W-:Y:S01]  /*50c0*/  IMAD.WIDE.U32 R12, R7, -0x2daee0ad, RZ ;  /* 0xd2511f53070c7825 */ /* 0x000fe200078e00ff */
[----:B------:R-:W-:Y:S03]  /*50d0*/  LDSM.16.MT88.4 R152, [R205+0xa000] ;  /* 0x00a00000cd98783b */ /* 0x000fe60000004200 */
[----:B------:R-:W-:Y:S01]  /*50e0*/  IMAD.WIDE.U32 R238, R91, -0x326172a9, RZ ;  /* 0xcd9e8d575bee7825 */ /* 0x000fe200078e00ff */
[----:B------:R-:W-:Y:S04]  /*50f0*/  STL.64 [R1+0x68], R12 ;  /* 0x0000680c01007387 */ /* 0x000fe80000100a00 */
        /* <DEDUP_REMOVED lines=10> */
[----:B-1----:R-:W-:Y:S01]  /*51a0*/  FMNMX.FTZ R3, R5, R3, !PT ;  /* 0x0000000305037209 */ /* 0x002fe20007810000 */
[----:B------:R-:W-:-:S02]  /*51b0*/  IMAD.U32 R5, RZ, RZ, UR31 ;  /* 0x0000001fff057e24 */ /* 0x000fc4000f8e00ff */
[----:B------:R-:W-:Y:S01]  /*51c0*/  LDSM.16.MT88.4 R140, [R205+0xa800] ;  /* 0x00a80000cd8c783b */ /* 0x000fe20000004200 */
[----:B--2---:R-:W-:Y:S02]  /*51d0*/  FMNMX.FTZ R136, R136, R6, !PT ;  /* 0x0000000688887209 */ /* 0x004fe40007810000 */
[----:B------:R-:W-:Y:S01]  /*51e0*/  LOP3.LUT R5, R237, UR32, R5, 0x96, !PT ;  /* 0x00000020ed057c12 */ /* 0x000fe2000f8e9605 */
[----:B------:R-:W1:Y:S01]  /*51f0*/  SHFL.BFLY PT, R135, R3, 0x1, 0x1f ;  /* 0x0c201f0003877f89 */ /* 0x000e6200000e0000 */
[----:B------:R-:W-:Y:S01]  /*5200*/  LOP3.LUT R6, R13, UR15, R236, 0x96, !PT ;  /* 0x0000000f0d067c12 */ /* 0x000fe2000f8e96ec */
[C---:B------:R-:W-:Y:S01]  /*5210*/  FMUL.FTZ R8, R136.reuse, c[0x0][0x23c] ;  /* 0x00008f0088087a20 */ /* 0x040fe20000410000 */
[----:B------:R-:W-:Y:S01]  /*5220*/  FSETP.NEU.FTZ.AND P1, PT, R136, -INF , PT ;  /* 0xff8000008800780b */ /* 0x000fe20003f3d000 */
[----:B------:R-:W-:Y:S01]  /*5230*/  IMAD.WIDE.U32 R88, R5, -0x326172a9, RZ ;  /* 0xcd9e8d5705587825 */ /* 0x000fe200078e00ff */
[----:B------:R-:W-:Y:S02]  /*5240*/  LDSM.16.MT88.4 R24, [R209+0xa800] ;  /* 0x00a80000d118783b */ /* 0x000fe40000004200 */
[----:B------:R-:W-:Y:S01]  /*5250*/  FSEL R8, R8, RZ, P1 ;  /* 0x000000ff08087208 */ /* 0x000fe20000800000 */
[----:B------:R-:W-:Y:S01]  /*5260*/  IMAD.WIDE.U32 R250, R6, -0x326172a9, RZ ;  /* 0xcd9e8d5706fa7825 */ /* 0x000fe200078e00ff */
[----:B------:R-:W-:Y:S01]  /*5270*/  LOP3.LUT R5, R89, UR16, R10, 0x96, !PT ;  /* 0x0000001059057c12 */ /* 0x000fe2000f8e960a */
[----:B------:R-:W-:Y:S02]  /*5280*/  LDSM.16.MT88.4 R176, [R210+0xb800] ;  /* 0x00b80000d2b0783b */ /* 0x000fe40000004200 */
[----:B------:R-:W-:Y:S01]  /*5290*/  FFMA.FTZ R7, R48, c[0x0][0x23c], -R8 ;  /* 0x00008f0030077a23 */ /* 0x000fe20000010808 */
[----:B------:R-:W-:Y:S01]  /*52a0*/  LOP3.LUT R6, R251, UR14, R88, 0x96, !PT ;  /* 0x0000000efb067c12 */ /* 0x000fe2000f8e9658 */
[----:B------:R-:W-:Y:S01]  /*52b0*/  IMAD.WIDE.U32 R10, R5, -0x2daee0ad, RZ ;  /* 0xd2511f53050a7825 */ /* 0x000fe200078e00ff */
[----:B------:R-:W-:Y:S01]  /*52c0*/  LDSM.16.MT88.4 R180, [R209+0xb800] ;  /* 0x00b80000d1b4783b */ /* 0x000fe20000004200 */
[----:B------:R2:W-:Y:S02]  /*52d0*/  MUFU.EX2 R244, R7 ;  /* 0x0000000700f47308 */ /* 0x0005e40000000800 */
[----:B------:R-:W-:Y:S01]  /*52e0*/  FFMA.FTZ R9, R32, c[0x0][0x23c], -R8 ;  /* 0x00008f0020097a23 */ /* 0x000fe20000010808 */
[----:B------:R-:W-:Y:S01]  /*52f0*/  LOP3.LUT R5, R11, UR13, R12, 0x96, !PT ;  /* 0x0000000d0b057c12 */ /* 0x000fe2000f8e960c */
[----:B------:R-:W-:Y:S04]  /*5300*/  STL.64 [R1+0x10], R250 ;  /* 0x000010fa01007387 */ /* 0x000fe80000100a00 */
[----:B------:R-:W-:Y:S01]  /*5310*/  IMAD.WIDE.U32 R12, R5, -0x326172a9, RZ ;  /* 0xcd9e8d57050c7825 */ /* 0x000fe200078e00ff */
[----:B-1----:R-:W-:Y:S01]  /*5320*/  FMNMX.FTZ R135, R3, R135, !PT ;  /* 0x0000008703877209 */ /* 0x002fe20007810000 */
[----:B------:R-:W-:Y:S02]  /*5330*/  MUFU.EX2 R243, R9 ;  /* 0x0000000900f37308 */ /* 0x000fe40000000800 */
[----:B------:R-:W-:Y:S01]  /*5340*/  FFMA.FTZ R5, R33, c[0x0][0x23c], -R8 ;  /* 0x00008f0021057a23 */ /* 0x000fe20000010808 */
[C---:B------:R-:W-:Y:S01]  /*5350*/  FSETP.NEU.FTZ.AND P1, PT, R135.reuse, -INF , PT ;  /* 0xff8000008700780b */ /* 0x040fe20003f3d000 */
[----:B------:R-:W-:-:S02]  /*5360*/  FMUL.FTZ R3, R135, c[0x0][0x23c] ;  /* 0x00008f0087037a20 */ /* 0x000fc40000410000 */
[----:B--2---:R-:W-:Y:S02]  /*5370*/  IMAD.WIDE.U32 R6, R6, -0x2daee0ad, RZ ;  /* 0xd2511f5306067825 */ /* 0x004fe400078e00ff */
[----:B------:R1:W-:Y:S01]  /*5380*/  MUFU.EX2 R242, R5 ;  /* 0x0000000500f27308 */ /* 0x0003e20000000800 */
[----:B------:R-:W-:Y:S02]  /*5390*/  FSEL R3, R3, RZ, P1 ;  /* 0x000000ff03037208 */ /* 0x000fe40000800000 */
[----:B------:R-:W-:Y:S02]  /*53a0*/  LOP3.LUT R7, R7, UR11, R10, 0x96, !PT ;  /* 0x0000000b07077c12 */ /* 0x000fe4000f8e960a */
[----:B------:R-:W-:Y:S01]  /*53b0*/  LOP3.LUT R10, R13, UR12, R250, 0x96, !PT ;  /* 0x0000000c0d0a7c12 */ /* 0x000fe2000f8e96fa */
[----:B------:R-:W-:Y:S02]  /*53c0*/  FFMA.FTZ R4, R38, c[0x0][0x23c], -R3 ;  /* 0x00008f0026047a23 */ /* 0x000fe40000010803 */
[----:B------:R-:W-:-:S02]  /*53d0*/  IMAD.WIDE.U32 R14, R7, -0x326172a9, RZ ;  /* 0xcd9e8d57070e7825 */ /* 0x000fc400078e00ff */
[----:B------:R2:W-:Y:S02]  /*53e0*/  MUFU.EX2 R235, R4 ;  /* 0x0000000400eb7308 */ /* 0x0005e40000000800 */
[----:B------:R-:W-:Y:S01]  /*53f0*/  IMAD.WIDE.U32 R10, R10, -0x2daee0ad, RZ ;  /* 0xd2511f530a0a7825 */ /* 0x000fe200078e00ff */
[----:B------:R-:W-:-:S03]  /*5400*/  LOP3.LUT R7, R15, UR10, R12, 0x96, !PT ;  /* 0x0000000a0f077c12 */ /* 0x000fc6000f8e960c */
[----:B-1----:R-:W-:Y:S02]  /*5410*/  FFMA.FTZ R5, R37, c[0x0][0x23c], -R8 ;  /* 0x00008f0025057a23 */ /* 0x002fe40000010808 */
[----:B------:R-:W-:Y:S02]  /*5420*/  IMAD.WIDE.U32 R12, R7, -0x2daee0ad, RZ ;  /* 0xd2511f53070c7825 */ /* 0x000fe400078e00ff */
[----:B------:R1:W3:Y:S03]  /*5430*/  MUFU.EX2 R241, R5 ;  /* 0x0000000500f17308 */ /* 0x0002e60000000800 */
[----:B------:R-:W-:Y:S02]  /*5440*/  LOP3.LUT R7, R13, UR7, R10, 0x96, !PT ;  /* 0x000000070d077c12 */ /* 0x000fe4000f8e960a */
[----:B------:R-:W-:Y:S01]  /*5450*/  LOP3.LUT R10, R11, UR9, R6, 0x96, !PT ;  /* 0x000000090b0a7c12 */ /* 0x000fe2000f8e9606 */
[----:B--2---:R-:W-:-:S02]  /*5460*/  FFMA.FTZ R4, R35, c[0x0][0x23c], -R3 ;  /* 0x00008f0023047a23 */ /* 0x004fc40000010803 */
[----:B------:R-:W-:Y:S02]  /*5470*/  IMAD.WIDE.U32 R6, R7, -0x326172a9, RZ ;  /* 0xcd9e8d5707067825 */ /* 0x000fe400078e00ff */
[----:B------:R-:W-:Y:S02]  /*5480*/  MUFU.EX2 R234, R4 ;  /* 0x0000000400ea7308 */ /* 0x000fe40000000800 */
[----:B------:R-:W-:Y:S01]  /*5490*/  IMAD.WIDE.U32 R16, R10, -0x326172a9, RZ ;  /* 0xcd9e8d570a107825 */ /* 0x000fe200078e00ff */
[C---:B------:R-:W-:Y:S02]  /*54a0*/  LOP3.LUT R0, R6.reuse, 0xffff, RZ, 0xc0, !PT ;  /* 0x0000ffff06007812 */ /* 0x040fe400078ec0ff */
[----:B------:R-:W-:Y:S01]  /*54b0*/  LOP3.LUT R9, R6, 0xff, RZ, 0xc0, !PT ;  /* 0x000000ff06097812 */ /* 0x000fe200078ec0ff */
[--C-:B-1----:R-:W-:Y:S01]  /*54c0*/  FFMA.FTZ R5, R49, c[0x0][0x23c], -R3.reuse ;  /* 0x00008f0031057a23 */ /* 0x102fe20000010803 */
[----:B------:R-:W-:Y:S02]  /*54d0*/  SHF.R.U32.HI R10, RZ, 0x18, R6 ;  /* 0x00000018ff0a7819 */ /* 0x000fe40000011606 */
[----:B---3--:R-:W-:Y:S01]  /*54e0*/  F2FP.BF16.PACK_AB R2, R241, R242 ;  /* 0x000000f2f102723e */ /* 0x008fe200000010ff */
[----:B------:R1:W-:Y:S02]  /*54f0*/  MUFU.EX2 R240, R5 ;  /* 0x0000000500f07308 */ /* 0x0003e40000000800 */
[----:B-1----:R-:W-:-:S02]  /*5500*/  FFMA.FTZ R5, R34, c[0x0][0x23c], -R3 ;  /* 0x00008f0022057a23 */ /* 0x002fc40000010803 */
[----:B------:R-:W-:Y:S04]  /*5510*/  LDSM.16.MT88.4 R32, [R210+0xa800] ;  /* 0x00a80000d220783b */ /* 0x000fe80000004200 */
[----:B------:R1:W2:Y:S02]  /*5520*/  MUFU.EX2 R233, R5 ;  /* 0x0000000500e97308 */ /* 0x0002a40000000800 */
[----:B-1----:R-:W-:Y:S02]  /*5530*/  SHF.R.U32.HI R5, RZ, 0x8, R0 ;  /* 0x00000008ff057819 */ /* 0x002fe40000011600 */
[----:B------:R-:W-:Y:S01]  /*5540*/  LOP3.LUT R0, R7, UR18, R16, 0x96, !PT ;  /* 0x0000001207007c12 */ /* 0x000fe2000f8e9610 */
[----:B------:R-:W-:Y:S01]  /*5550*/  FFMA.FTZ R16, R30, c[0x0][0x23c], -R3 ;  /* 0x00008f001e107a23 */ /* 0x000fe20000010803 */
[----:B------:R-:W-:-:S02]  /*5560*/  SHF.R.U32.HI R7, RZ, 0x10, R6 ;  /* 0x00000010ff077819 */ /* 0x000fc40000011606 */
[----:B------:R-:W-:Y:S01]  /*5570*/  PRMT R11, R9, 0x5410, R5 ;  /* 0x00005410090b7816 */ /* 0x000fe20000000005 */
[----:B------:R-:W-:Y:S01]  /*5580*/  MUFU.EX2 R202, R16 ;  /* 0x0000001000ca7308 */ /* 0x000fe20000000800 */
[--C-:B------:R-:W-:Y:S02]  /*5590*/  SHF.R.U32.HI R5, RZ, 0x10, R0.reuse ;  /* 0x00000010ff057819 */ /* 0x100fe40000011600 */
[----:B------:R-:W-:Y:S02]  /*55a0*/  LOP3.LUT R6, R7, 0xff, RZ, 0xc0, !PT ;  /* 0x000000ff07067812 */ /* 0x000fe400078ec0ff */
[C---:B------:R-:W-:Y:S02]  /*55b0*/  LOP3.LUT R4, R0.reuse, 0xffff, RZ, 0xc0, !PT ;  /* 0x0000ffff00047812 */ /* 0x040fe400078ec0ff */
[----:B------:R-:W-:Y:S02]  /*55c0*/  LOP3.LUT R9, R0, 0xff, RZ, 0xc0, !PT ;  /* 0x000000ff00097812 */ /* 0x000fe400078ec0ff */
[----:B------:R-:W-:-:S02]  /*55d0*/  SHF.R.U32.HI R7, RZ, 0x18, R0 ;  /* 0x00000018ff077819 */ /* 0x000fc40000011600 */
[----:B------:R-:W-:Y:S02]  /*55e0*/  LOP3.LUT R0, R5, 0xff, RZ, 0xc0, !PT ;  /* 0x000000ff05007812 */ /* 0x000fe400078ec0ff */
[----:B------:R-:W-:Y:S02]  /*55f0*/  PRMT R10, R6, 0x5410, R10 ;  /* 0x00005410060a7816 */ /* 0x000fe4000000000a */
[----:B------:R-:W-:Y:S01]  /*5600*/  PRMT R6, R0, 0x5410, R7 ;  /* 0x0000541000067816 */ /* 0x000fe20000000007 */
[--C-:B------:R-:W-:Y:S01]  /*5610*/  HSET2.LE.AND R0, R11, R90.reuse, PT ;  /* 0x0000005a0b007233 */ /* 0x100fe20003803000 */
[----:B------:R-:W-:Y:S01]  /*5620*/  SHF.R.U32.HI R4, RZ, 0x8, R4 ;  /* 0x00000008ff047819 */ /* 0x000fe20000011604 */
[--C-:B------:R-:W-:Y:S01]  /*5630*/  HSET2.LE.AND R7, R10, R90.reuse, PT ;  /* 0x0000005a0a077233 */ /* 0x100fe20003803000 */
[----:B--2---:R-:W-:Y:S01]  /*5640*/  F2FP.BF16.PACK_AB R11, R233, R240 ;  /* 0x000000f0e90b723e */ /* 0x004fe200000010ff */
[----:B------:R-:W-:Y:S01]  /*5650*/  HSET2.LE.AND R10, R6, R90, PT ;  /* 0x0000005a060a7233 */ /* 0x000fe20003803000 */
[----:B------:R-:W-:Y:S01]  /*5660*/  LOP3.LUT R6, R0, R2, RZ, 0xc0, !PT ;  /* 0x0000000200067212 */ /* 0x000fe200078ec0ff */
[----:B------:R-:W-:Y:S01]  /*5670*/  FFMA.FTZ R2, R28, c[0x0][0x23c], -R8 ;  /* 0x00008f001c027a23 */ /* 0x000fe20000010808 */
[----:B------:R-:W-:-:S02]  /*5680*/  FMNMX.FTZ R0, R76, R45, !PT ;  /* 0x0000002d4c007209 */ /* 0x000fc40007810000 */
[----:B------:R-:W-:Y:S01]  /*5690*/  PRMT R5, R9, 0x5410, R4 ;  /* 0x0000541009057816 */ /* 0x000fe20000000004 */
[----:B------:R1:W-:Y:S01]  /*56a0*/  MUFU.EX2 R230, R2 ;  /* 0x0000000200e67308 */ /* 0x0003e20000000800 */
[----:B------:R-:W-:Y:S02]  /*56b0*/  FMNMX.FTZ R0, R44, R0, !PT ;  /* 0x000000002c007209 */ /* 0x000fe40007810000 */
[----:B------:R-:W-:Y:S01]  /*56c0*/  F2FP.BF16.PACK_AB R9, R243, R244 ;  /* 0x000000f4f309723e */ /* 0x000fe200000010ff */
[----:B------:R-:W-:Y:S01]  /*56d0*/  HSET2.LE.AND R5, R5, R90, PT ;  /* 0x0000005a05057233 */ /* 0x000fe20003803000 */
[----:B------:R-:W-:Y:S02]  /*56e0*/  FMNMX.FTZ R0, R42, R0, !PT ;  /* 0x000000002a007209 */ /* 0x000fe40007810000 */
[----:B------:R-:W-:Y:S02]  /*56f0*/  F2FP.BF16.PACK_AB R4, R234, R235 ;  /* 0x000000ebea04723e */ /* 0x000fe400000010ff */
[----:B------:R-:W-:-:S02]  /*5700*/  FMNMX.FTZ R0, R40, R0, !PT ;  /* 0x0000000028007209 */ /* 0x000fc40007810000 */
[----:B------:R-:W-:Y:S02]  /*5710*/  LOP3.LUT R7, R7, R4, RZ, 0xc0, !PT ;  /* 0x0000000407077212 */ /* 0x000fe400078ec0ff */
[----:B------:R-:W-:Y:S02]  /*5720*/  FMNMX.FTZ R0, R41, R0, !PT ;  /* 0x0000000029007209 */ /* 0x000fe40007810000 */
[----:B------:R-:W-:Y:S01]  /*5730*/  LOP3.LUT R4, R5, R9, RZ, 0xc0, !PT ;  /* 0x0000000905047212 */ /* 0x000fe200078ec0ff */
[--C-:B-1----:R-:W-:Y:S01]  /*5740*/  FFMA.FTZ R2, R29, c[0x0][0x23c], -R8.reuse ;  /* 0x00008f001d027a23 */ /* 0x102fe20000010808 */
[----:B------:R-:W-:Y:S02]  /*5750*/  FMNMX.FTZ R0, R46, R0, !PT ;  /* 0x000000002e007209 */ /* 0x000fe40007810000 */
[----:B------:R-:W-:Y:S01]  /*5760*/  LOP3.LUT R5, R10, R11, RZ, 0xc0, !PT ;  /* 0x0000000b0a057212 */ /* 0x000fe200078ec0ff */
[----:B------:R1:W-:Y:S01]  /*5770*/  MUFU.EX2 R231, R2 ;  /* 0x0000000200e77308 */ /* 0x0003e20000000800 */
[----:B------:R-:W-:Y:S01]  /*5780*/  FMNMX.FTZ R0, R43, R0, !PT ;  /* 0x000000002b007209 */ /* 0x000fe20007810000 */
[----:B------:R-:W-:-:S04]  /*5790*/  FFMA.FTZ R10, R18, c[0x0][0x23c], -R8 ;  /* 0x00008f00120a7a23 */ /* 0x000fc80000010808 */
[----:B------:R-:W2:Y:S01]  /*57a0*/  SHFL.BFLY PT, R9, R0, 0x2, 0x1f ;  /* 0x0c401f0000097f89 */ /* 0x000ea200000e0000 */
[C---:B------:R-:W-:Y:S01]  /*57b0*/  HMMA.16816.F32.BF16 R144, R4.reuse, R152, RZ ;  /* 0x000000980490723c */ /* 0x040fe200000418ff */
[----:B------:R-:W-:Y:S07]  /*57c0*/  MUFU.EX2 R229, R10 ;  /* 0x0000000a00e57308 */ /* 0x000fee0000000800 */
[----:B------:R-:W-:Y:S01]  /*57d0*/  HMMA.16816.F32.BF16 R160, R4, R168, RZ ;  /* 0x000000a804a0723c */ /* 0x000fe200000418ff */
[----:B-1----:R-:W-:-:S04]  /*57e0*/  FFMA.FTZ R2, R19, c[0x0][0x23c], -R8 ;  /* 0x00008f0013027a23 */ /* 0x002fc80000010808 */
[----:B------:R1:W-:Y:S03]  /*57f0*/  MUFU.EX2 R232, R2 ;  /* 0x0000000200e87308 */ /* 0x0003e60000000800 */
[----:B------:R-:W-:Y:S01]  /*5800*/  HMMA.16816.F32.BF16 R36, R4, R60, RZ ;  /* 0x0000003c0424723c */ /* 0x000fe200000418ff */
[----:B--2---:R-:W-:Y:S01]  /*5810*/  FMNMX.FTZ R15, R9, R0, !PT ;  /* 0x00000000090f7209 */ /* 0x004fe20007810000 */
[----:B------:R-:W-:-:S06]  /*5820*/  FFMA.FTZ R0, R21, c[0x0][0x23c], -R3 ;  /* 0x00008f0015007a23 */ /* 0x000fcc0000010803 */
[----:B------:R-:W-:Y:S01]  /*5830*/  HMMA.16816.F32.BF16 R52, R4, R92, RZ ;  /* 0x0000005c0434723c */ /* 0x000fe200000418ff */
[----:B------:R2:W-:Y:S01]  /*5840*/  MUFU.EX2 R228, R0 ;  /* 0x0000000000e47308 */ /* 0x0005e20000000800 */
[----:B-1----:R-:W-:Y:S01]  /*5850*/  LOP3.LUT R2, R17, UR8, R14, 0x96, !PT ;  /* 0x0000000811027c12 */ /* 0x002fe2000f8e960e */
[--C-:B------:R-:W-:Y:S02]  /*5860*/  FFMA.FTZ R17, R31, c[0x0][0x23c], -R3.reuse ;  /* 0x00008f001f117a23 */ /* 0x100fe40000010803 */
[----:B------:R-:W-:-:S03]  /*5870*/  FFMA.FTZ R3, R20, c[0x0][0x23c], -R3 ;  /* 0x00008f0014037a23 */ /* 0x000fc60000010803 */
[C---:B------:R-:W-:Y:S01]  /*5880*/  HMMA.16816.F32.BF16 R68, R4.reuse, R104, RZ ;  /* 0x000000680444723c */ /* 0x040fe200000418ff */
[----:B------:R-:W-:Y:S01]  /*5890*/  IMAD.WIDE.U32 R8, R2, -0x2daee0ad, RZ ;  /* 0xd2511f5302087825 */ /* 0x000fe200078e00ff */
[----:B------:R-:W-:Y:S01]  /*58a0*/  LDSM.16.MT88.4 R28, [R207+0xa800] ;  /* 0x00a80000cf1c783b */ /* 0x000fe20000004200 */
[----:B------:R1:W3:Y:S03]  /*58b0*/  MUFU.EX2 R203, R3 ;  /* 0x0000000300cb7308 */ /* 0x0002e60000000800 */
[C---:B------:R-:W-:Y:S01]  /*58c0*/  LOP3.LUT R2, R8.reuse, 0xffff, RZ, 0xc0, !PT ;  /* 0x0000ffff08027812 */ /* 0x040fe200078ec0ff */
[----:B------:R-:W-:Y:S01]  /*58d0*/  LDSM.16.MT88.4 R20, [R205+0xb800] ;  /* 0x00b80000cd14783b */ /* 0x000fe20000004200 */
[----:B------:R-:W-:Y:S01]  /*58e0*/  LOP3.LUT R11, R8, 0xff, RZ, 0xc0, !PT ;  /* 0x000000ff080b7812 */ /* 0x000fe200078ec0ff */
[----:B------:R-:W-:Y:S01]  /*58f0*/  HMMA.16816.F32.BF16 R84, R4, R108, RZ ;  /* 0x0000006c0454723c */ /* 0x000fe200000418ff */
[----:B------:R-:W-:Y:S01]  /*5900*/  SHF.R.U32.HI R2, RZ, 0x8, R2 ;  /* 0x00000008ff027819 */ /* 0x000fe20000011602 */
[----:B------:R4:W5:Y:S01]  /*5910*/  MUFU.EX2 R201, R17 ;  /* 0x0000001100c97308 */ /* 0x0009620000000800 */
[----:B--2---:R-:W-:-:S02]  /*5920*/  LOP3.LUT R0, R9, UR17, R12, 0x96, !PT ;  /* 0x0000001109007c12 */ /* 0x004fc4000f8e960c */
[----:B------:R-:W-:Y:S02]  /*5930*/  SHF.R.U32.HI R10, RZ, 0x10, R8 ;  /* 0x00000010ff0a7819 */ /* 0x000fe40000011608 */
[----:B------:R-:W-:Y:S01]  /*5940*/  PRMT R14, R11, 0x5410, R2 ;  /* 0x000054100b0e7816 */ /* 0x000fe20000000002 */
[C---:B------:R-:W-:Y:S01]  /*5950*/  HMMA.16816.F32.BF16 R100, R4.reuse, R184, RZ ;  /* 0x000000b80464723c */ /* 0x040fe200000418ff */
[----:B------:R-:W-:Y:S02]  /*5960*/  FMNMX.FTZ R12, R77, R75, !PT ;  /* 0x0000004b4d0c7209 */ /* 0x000fe40007810000 */
[----:B------:R-:W-:Y:S02]  /*5970*/  LOP3.LUT R2, R0, 0xffff, RZ, 0xc0, !PT ;  /* 0x0000ffff00027812 */ /* 0x000fe400078ec0ff */
[----:B-1----:R-:W-:Y:S02]  /*5980*/  SHF.R.U32.HI R3, RZ, 0x10, R0 ;  /* 0x00000010ff037819 */ /* 0x002fe40000011600 */
[----:B------:R-:W-:Y:S01]  /*5990*/  SHF.R.U32.HI R13, RZ, 0x18, R8 ;  /* 0x00000018ff0d7819 */ /* 0x000fe20000011608 */
[----:B------:R-:W-:Y:S01]  /*59a0*/  HMMA.16816.F32.BF16 R116, R4, R188, RZ ;  /* 0x000000bc0474723c */ /* 0x000fe200000418ff */
[----:B------:R-:W-:Y:S01]  /*59b0*/  LOP3.LUT R10, R10, 0xff, RZ, 0xc0, !PT ;  /* 0x000000ff0a0a7812 */ /* 0x000fe200078ec0ff */
[----:B----4-:R-:W-:Y:S01]  /*59c0*/  LDSM.16.MT88.4 R16, [R207+0xb800] ;  /* 0x00b80000cf10783b */ /* 0x010fe20000004200 */
[----:B------:R-:W-:-:S02]  /*59d0*/  LOP3.LUT R11, R0, 0xff, RZ, 0xc0, !PT ;  /* 0x000000ff000b7812 */ /* 0x000fc400078ec0ff */
[----:B------:R-:W-:Y:S02]  /*59e0*/  SHF.R.U32.HI R9, RZ, 0x18, R0 ;  /* 0x00000018ff097819 */ /* 0x000fe40000011600 */
[----:B------:R-:W-:Y:S01]  /*59f0*/  SHF.R.U32.HI R8, RZ, 0x8, R2 ;  /* 0x00000008ff087819 */ /* 0x000fe20000011602 */
[C---:B------:R-:W-:Y:S01]  /*5a00*/  HMMA.16816.F32.BF16 R156, R4.reuse, R154, RZ ;  /* 0x0000009a049c723c */ /* 0x040fe200000418ff */
[----:B------:R-:W-:Y:S02]  /*5a10*/  FMNMX.FTZ R0, R72, R12, !PT ;  /* 0x0000000c48007209 */ /* 0x000fe40007810000 */
[----:B------:R-:W-:Y:S01]  /*5a20*/  LOP3.LUT R2, R3, 0xff, RZ, 0xc0, !PT ;  /* 0x000000ff03027812 */ /* 0x000fe200078ec0ff */
[----:B------:R-:W1:Y:S01]  /*5a30*/  SHFL.BFLY PT, R12, R15, 0x1, 0x1f ;  /* 0x0c201f000f0c7f89 */ /* 0x000e6200000e0000 */
[----:B------:R-:W-:Y:S02]  /*5a40*/  PRMT R3, R10, 0x5410, R13 ;  /* 0x000054100a037816 */ /* 0x000fe4000000000d */
[----:B------:R-:W-:Y:S01]  /*5a50*/  FMNMX.FTZ R0, R47, R0, !PT ;  /* 0x000000002f007209 */ /* 0x000fe20007810000 */
[----:B------:R-:W-:Y:S01]  /*5a60*/  HMMA.16816.F32.BF16 R172, R4, R170, RZ ;  /* 0x000000aa04ac723c */ /* 0x000fe200000418ff */
[----:B------:R-:W-:Y:S01]  /*5a70*/  PRMT R11, R11, 0x5410, R8 ;  /* 0x000054100b0b7816 */ /* 0x000fe20000000008 */
[----:B------:R-:W-:Y:S01]  /*5a80*/  HSET2.LE.AND R3, R3, R90, PT ;  /* 0x0000005a03037233 */ /* 0x000fe20003803000 */
[----:B------:R-:W-:-:S02]  /*5a90*/  PRMT R10, R2, 0x5410, R9 ;  /* 0x00005410020a7816 */ /* 0x000fc40000000009 */
[----:B------:R-:W-:Y:S01]  /*5aa0*/  FMNMX.FTZ R9, R79, R0, !PT ;  /* 0x000000004f097209 */ /* 0x000fe20007810000 */
[--C-:B------:R-:W-:Y:S01]  /*5ab0*/  HSET2.LE.AND R0, R14, R90.reuse, PT ;  /* 0x0000005a0e007233 */ /* 0x100fe20003803000 */
[----:B---3--:R-:W-:Y:S01]  /*5ac0*/  F2FP.BF16.PACK_AB R8, R203, R228 ;  /* 0x000000e4cb08723e */ /* 0x008fe200000010ff */
[C---:B------:R-:W-:Y:S01]  /*5ad0*/  HMMA.16816.F32.BF16 R48, R4.reuse, R62, RZ ;  /* 0x0000003e0430723c */ /* 0x040fe200000418ff */
[----:B------:R-:W-:Y:S02]  /*5ae0*/  F2FP.BF16.PACK_AB R2, R229, R232 ;  /* 0x000000e8e502723e */ /* 0x000fe400000010ff */
[----:B------:R-:W-:Y:S02]  /*5af0*/  LOP3.LUT R131, R3, R8, RZ, 0xc0, !PT ;  /* 0x0000000803837212 */ /* 0x000fe400078ec0ff */
[----:B------:R-:W-:Y:S02]  /*5b00*/  FMNMX.FTZ R3, R78, R9, !PT ;  /* 0x000000094e037209 */ /* 0x000fe40007810000 */
[----:B------:R-:W-:Y:S01]  /*5b10*/  LOP3.LUT R130, R0, R2, RZ, 0xc0, !PT ;  /* 0x0000000200827212 */ /* 0x000fe200078ec0ff */
[--C-:B------:R-:W-:Y:S01]  /*5b20*/  HSET2.LE.AND R0, R11, R90.reuse, PT ;  /* 0x0000005a0b007233 */ /* 0x100fe20003803000 */
[----:B------:R-:W-:Y:S01]  /*5b30*/  F2FP.BF16.PACK_AB R2, R231, R230 ;  /* 0x000000e6e702723e */ /* 0x000fe200000010ff */
[----:B------:R-:W-:Y:S01]  /*5b40*/  HMMA.16816.F32.BF16 R64, R4, R94, RZ ;  /* 0x0000005e0440723c */ /* 0x000fe200000418ff */
[----:B------:R-:W-:Y:S01]  /*5b50*/  FMNMX.FTZ R9, R73, R3, !PT ;  /* 0x0000000349097209 */ /* 0x000fe20007810000 */
[----:B------:R-:W-:Y:S01]  /*5b60*/  HSET2.LE.AND R3, R10, R90, PT ;  /* 0x0000005a0a037233 */ /* 0x000fe20003803000 */
[----:B-----5:R-:W-:-:S02]  /*5b70*/  F2FP.BF16.PACK_AB R8, R201, R202 ;  /* 0x000000cac908723e */ /* 0x020fc400000010ff */
[----:B------:R-:W-:Y:S02]  /*5b80*/  LOP3.LUT R128, R0, R2, RZ, 0xc0, !PT ;  /* 0x0000000200807212 */ /* 0x000fe400078ec0ff */
[----:B------:R-:W-:Y:S01]  /*5b90*/  FMNMX.FTZ R2, R74, R9, !PT ;  /* 0x000000094a027209 */ /* 0x000fe20007810000 */
[C---:B------:R-:W-:Y:S01]  /*5ba0*/  HMMA.16816.F32.BF16 R80, R4.reuse, R106, RZ ;  /* 0x0000006a0450723c */ /* 0x040fe200000418ff */
[----:B------:R-:W-:Y:S02]  /*5bb0*/  LOP3.LUT R129, R3, R8, RZ, 0xc0, !PT ;  /* 0x0000000803817212 */ /* 0x000fe400078ec0ff */
[----:B-1----:R-:W-:Y:S01]  /*5bc0*/  FMNMX.FTZ R134, R15, R12, !PT ;  /* 0x0000000c0f867209 */ /* 0x002fe20007810000 */
[----:B------:R-:W1:Y:S01]  /*5bd0*/  SHFL.BFLY PT, R8, R2, 0x2, 0x1f ;  /* 0x0c401f0002087f89 */ /* 0x000e6200000e0000 */
[----:B------:R-:W-:Y:S02]  /*5be0*/  LOP3.LUT R0, R239, R249, RZ, 0x3c, !PT ;  /* 0x000000f9ef007212 */ /* 0x000fe400078e3cff */
[C---:B------:R-:W-:Y:S01]  /*5bf0*/  FSETP.NEU.FTZ.AND P1, PT, R134.reuse, -INF , PT ;  /* 0xff8000008600780b */ /* 0x040fe20003f3d000 */
[----:B------:R-:W-:Y:S01]  /*5c00*/  HMMA.16816.F32.BF16 R96, R4, R110, RZ ;  /* 0x0000006e0460723c */ /* 0x000fe200000418ff */
[----:B------:R-:W-:-:S07]  /*5c10*/  FMUL.FTZ R3, R134, c[0x0][0x23c] ;  /* 0x00008f0086037a20 */ /* 0x000fce0000410000 */
[C---:B------:R-:W-:Y:S08]  /*5c20*/  HMMA.16816.F32.BF16 R112, R4.reuse, R186, RZ ;  /* 0x000000ba0470723c */ /* 0x040ff000000418ff */
[----:B------:R-:W-:Y:S01]  /*5c30*/  HMMA.16816.F32.BF16 R56, R4, R190, RZ ;  /* 0x000000be0438723c */ /* 0x000fe200000418ff */
[----:B-1----:R-:W-:-:S06]  /*5c40*/  FMNMX.FTZ R2, R8, R2, !PT ;  /* 0x0000000208027209 */ /* 0x002fcc0007810000 */
[----:B------:R-:W-:Y:S01]  /*5c50*/  IMAD.WIDE.U32 R4, R0, -0x2daee0ad, RZ ;  /* 0xd2511f5300047825 */ /* 0x000fe200078e00ff */
[----:B------:R-:W-:Y:S01]  /*5c60*/  FSEL R0, R3, RZ, P1 ;  /* 0x000000ff03007208 */ /* 0x000fe20000800000 */
[----:B------:R-:W1:Y:S01]  /*5c70*/  SHFL.BFLY PT, R14, R2, 0x1, 0x1f ;  /* 0x0c201f00020e7f89 */ /* 0x000e6200000e0000 */
[----:B------:R-:W-:Y:S02]  /*5c80*/  HMMA.16816.F32.BF16 R144, R128, R140, R144 ;  /* 0x0000008c8090723c */ /* 0x000fe40000041890 */
[----:B------:R-:W-:Y:S01]  /*5c90*/  LOP3.LUT R3, R5, UR15, R236, 0x96, !PT ;  /* 0x0000000f05037c12 */ /* 0x000fe2000f8e96ec */
[----:B------:R-:W-:-:S04]  /*5ca0*/  FFMA.FTZ R5, R76, c[0x0][0x23c], -R0 ;  /* 0x00008f004c057a23 */ /* 0x000fc80000010800 */
[----:B------:R-:W-:Y:S01]  /*5cb0*/  IMAD.WIDE.U32 R6, R3, -0x326172a9, RZ ;  /* 0xcd9e8d5703067825 */ /* 0x000fe200078e00ff */
[----:B------:R-:W-:Y:S01]  /*5cc0*/  LOP3.LUT R3, R89, UR16, R238, 0x96, !PT ;  /* 0x0000001059037c12 */ /* 0x000fe2000f8e96ee */
[----:B------:R2:W-:Y:S01]  /*5cd0*/  MUFU.EX2 R200, R5 ;  /* 0x0000000500c87308 */ /* 0x0005e20000000800 */
[----:B------:R-:W-:Y:S02]  /*5ce0*/  HMMA.16816.F32.BF16 R160, R128, R28, R160 ;  /* 0x0000001c80a0723c */ /* 0x000fe400000418a0 */
[----:B------:R-:W-:Y:S01]  /*5cf0*/  LOP3.LUT R7, R7, UR14, R88, 0x96, !PT ;  /* 0x0000000e07077c12 */ /* 0x000fe2000f8e9658 */
[----:B------:R-:W-:-:S04]  /*5d00*/  IMAD.WIDE.U32 R10, R3, -0x2daee0ad, RZ ;  /* 0xd2511f53030a7825 */ /* 0x000fc800078e00ff */
[----:B------:R-:W-:Y:S01]  /*5d10*/  IMAD.WIDE.U32 R8, R7, -0x2daee0ad, RZ ;  /* 0xd2511f5307087825 */ /* 0x000fe200078e00ff */
[C---:B------:R-:W-:Y:S03]  /*5d20*/  HMMA.16816.F32.BF16 R36, R128.reuse, R32, R36 ;  /* 0x000000208024723c */ /* 0x040fe60000041824 */
[--C-:B------:R-:W-:Y:S01]  /*5d30*/  FFMA.FTZ R3, R44, c[0x0][0x23c], -R0.reuse ;  /* 0x00008f002c037a23 */ /* 0x100fe20000010800 */
[----:B-1----:R-:W-:Y:S01]  /*5d40*/  FMNMX.FTZ R137, R2, R14, !PT ;  /* 0x0000000e02897209 */ /* 0x002fe20007810000 */
[--C-:B--2---:R-:W-:Y:S02]  /*5d50*/  FFMA.FTZ R5, R45, c[0x0][0x23c], -R0.reuse ;  /* 0x00008f002d057a23 */ /* 0x104fe40000010800 */
[----:B------:R1:W-:Y:S01]  /*5d60*/  MUFU.EX2 R198, R3 ;  /* 0x0000000300c67308 */ /* 0x0003e20000000800 */
[----:B------:R-:W-:Y:S01]  /*5d70*/  FSETP.NEU.FTZ.AND P1, PT, R137, -INF , PT ;  /* 0xff8000008900780b */ /* 0x000fe20003f3d000 */
[C---:B------:R-:W-:Y:S06]  /*5d80*/  HMMA.16816.F32.BF16 R52, R128.reuse, R24, R52 ;  /* 0x000000188034723c */ /* 0x040fec0000041834 */
[----:B------:R2:W-:Y:S02]  /*5d90*/  MUFU.EX2 R199, R5 ;  /* 0x0000000500c77308 */ /* 0x0005e40000000800 */
[----:B------:R-:W-:Y:S01]  /*5da0*/  HMMA.16816.F32.BF16 R68, R128, R20, R68 ;  /* 0x000000148044723c */ /* 0x000fe20000041844 */
[----:B-1----:R-:W-:-:S07]  /*5db0*/  FFMA.FTZ R3, R42, c[0x0][0x23c], -R0 ;  /* 0x00008f002a037a23 */ /* 0x002fce0000010800 */
[----:B------:R-:W-:Y:S01]  /*5dc0*/  HMMA.16816.F32.BF16 R84, R128, R16, R84 ;  /* 0x000000108054723c */ /* 0x000fe20000041854 */
[----:B------:R1:W3:Y:S01]  /*5dd0*/  MUFU.EX2 R197, R3 ;  /* 0x0000000300c57308 */ /* 0x0002e20000000800 */
[----:B--2---:R-:W-:Y:S02]  /*5de0*/  LOP3.LUT R5, R11, UR13, R4, 0x96, !PT ;  /* 0x0000000d0b057c12 */ /* 0x004fe4000f8e9604 */
[----:B------:R-:W-:-:S04]  /*5df0*/  LOP3.LUT R4, R9, UR11, R10, 0x96, !PT ;  /* 0x0000000b09047c12 */ /* 0x000fc8000f8e960a */
[----:B------:R-:W-:Y:S01]  /*5e00*/  HMMA.16816.F32.BF16 R100, R128, R176, R100 ;  /* 0x000000b08064723c */ /* 0x000fe20000041864 */
[----:B------:R-:W-:-:S04]  /*5e10*/  IMAD.WIDE.U32 R12, R5, -0x326172a9, RZ ;  /* 0xcd9e8d57050c7825 */ /* 0x000fc800078e00ff */
[----:B------:R-:W-:Y:S01]  /*5e20*/  IMAD.WIDE.U32 R10, R4, -0x326172a9, RZ ;  /* 0xcd9e8d57040a7825 */ /* 0x000fe200078e00ff */
[----:B------:R-:W-:Y:S02]  /*5e30*/  LOP3.LUT R6, R13, UR12, R6, 0x96, !PT ;  /* 0x0000000c0d067c12 */ /* 0x000fe4000f8e9606 */
[C---:B------:R-:W-:Y:S01]  /*5e40*/  HMMA.16816.F32.BF16 R116, R128.reuse, R180, R116 ;  /* 0x000000b48074723c */ /* 0x040fe20000041874 */
[----:B------:R-:W-:Y:S01]  /*5e50*/  FFMA.FTZ R5, R40, c[0x0][0x23c], -R0 ;  /* 0x00008f0028057a23 */ /* 0x000fe20000010800 */
[----:B------:R-:W-:Y:S01]  /*5e60*/  LOP3.LUT R4, R11, UR10, R12, 0x96, !PT ;  /* 0x0000000a0b047c12 */ /* 0x000fe2000f8e960c */
[----:B-1----:R-:W-:Y:S02]  /*5e70*/  IMAD.WIDE.U32 R2, R6, -0x2daee0ad, RZ ;  /* 0xd2511f5306027825 */ /* 0x002fe400078e00ff */
[----:B------:R1:W-:Y:S02]  /*5e80*/  MUFU.EX2 R196, R5 ;  /* 0x0000000500c47308 */ /* 0x0003e40000000800 */
[----:B------:R-:W-:Y:S01]  /*5e90*/  IMAD.WIDE.U32 R12, R4, -0x2daee0ad, RZ ;  /* 0xd2511f53040c7825 */ /* 0x000fe200078e00ff */
[----:B------:R-:W-:Y:S01]  /*5ea0*/  LOP3.LUT R3, R3, UR9, R8, 0x96, !PT ;  /* 0x0000000903037c12 */ /* 0x000fe2000f8e9608 */
[----:B------:R-:W-:Y:S02]  /*5eb0*/  HMMA.16816.F32.BF16 R156, R128, R142, R156 ;  /* 0x0000008e809c723c */ /* 0x000fe4000004189c */
[----:B------:R-:W-:Y:S01]  /*5ec0*/  FMUL.FTZ R4, R137, c[0x0][0x23c] ;  /* 0x00008f0089047a20 */ /* 0x000fe20000410000 */
[----:B------:R-:W-:Y:S01]  /*5ed0*/  LOP3.LUT R8, R13, UR7, R2, 0x96, !PT ;  /* 0x000000070d087c12 */ /* 0x000fe2000f8e9602 */
[----:B------:R-:W-:-:S03]  /*5ee0*/  IMAD.WIDE.U32 R6, R3, -0x326172a9, RZ ;  /* 0xcd9e8d5703067825 */ /* 0x000fc600078e00ff */
[----:B------:R-:W-:Y:S01]  /*5ef0*/  FSEL R2, R4, RZ, P1 ;  /* 0x000000ff04027208 */ /* 0x000fe20000800000 */
[----:B------:R-:W-:Y:S01]  /*5f00*/  FFMA.FTZ R11, R46, c[0x0][0x23c], -R0 ;  /* 0x00008f002e0b7a23 */ /* 0x000fe20000010800 */
[----:B------:R-:W-:Y:S01]  /*5f10*/  LOP3.LUT R14, R7, UR8, R10, 0x96, !PT ;  /* 0x00000008070e7c12 */ /* 0x000fe2000f8e960a */
[--C-:B------:R-:W-:Y:S01]  /*5f20*/  FFMA.FTZ R13, R43, c[0x0][0x23c], -R0.reuse ;  /* 0x00008f002b0d7a23 */ /* 0x100fe20000010800 */
[----:B------:R-:W-:Y:S01]  /*5f30*/  HMMA.16816.F32.BF16 R172, R128, R30, R172 ;  /* 0x0000001e80ac723c */ /* 0x000fe200000418ac */
[----:B-1----:R-:W-:Y:S01]  /*5f40*/  FFMA.FTZ R5, R41, c[0x0][0x23c], -R0 ;  /* 0x00008f0029057a23 */ /* 0x002fe20000010800 */
[----:B------:R-:W-:Y:S01]  /*5f50*/  MUFU.EX2 R139, R11 ;  /* 0x0000000b008b7308 */ /* 0x000fe20000000800 */
[----:B------:R-:W-:-:S05]  /*5f60*/  FFMA.FTZ R3, R77, c[0x0][0x23c], -R2 ;  /* 0x00008f004d037a23 */ /* 0x000fca0000010802 */
[C---:B------:R-:W-:Y:S02]  /*5f70*/  HMMA.16816.F32.BF16 R48, R128.reuse, R34, R48 ;  /* 0x000000228030723c */ /* 0x040fe40000041830 */
[----:B------:R1:W-:Y:S06]  /*5f80*/  MUFU.EX2 R195, R5 ;  /* 0x0000000500c37308 */ /* 0x0003ec0000000800 */
[C---:B------:R-:W-:Y:S02]  /*5f90*/  HMMA.16816.F32.BF16 R64, R128.reuse, R26, R64 ;  /* 0x0000001a8040723c */ /* 0x040fe40000041840 */
[----:B------:R2:W-:Y:S06]  /*5fa0*/  MUFU.EX2 R194, R3 ;  /* 0x0000000300c27308 */ /* 0x0005ec0000000800 */
[----:B------:R-:W-:Y:S01]  /*5fb0*/  HMMA.16816.F32.BF16 R80, R128, R22, R80 ;  /* 0x000000168050723c */ /* 0x000fe20000041850 */
[----:B-1----:R-:W-:Y:S01]  /*5fc0*/  IMAD.WIDE.U32 R4, R8, -0x326172a9, RZ ;  /* 0xcd9e8d5708047825 */ /* 0x002fe200078e00ff */
[----:B------:R1:W-:Y:S04]  /*5fd0*/  MUFU.EX2 R133, R13 ;  /* 0x0000000d00857308 */ /* 0x0003e80000000800 */
[----:B------:R-:W-:-:S02]  /*5fe0*/  LOP3.LUT R8, R4, 0xff, RZ, 0xc0, !PT ;  /* 0x000000ff04087812 */ /* 0x000fc400078ec0ff */
[C---:B------:R-:W-:Y:S01]  /*5ff0*/  HMMA.16816.F32.BF16 R96, R128.reuse, R18, R96 ;  /* 0x000000128060723c */ /* 0x040fe20000041860 */
[----:B------:R-:W-:Y:S02]  /*6000*/  SHF.R.U32.HI R7, RZ, 0x10, R4 ;  /* 0x00000010ff077819 */ /* 0x000fe40000011604 */
[----:B--2---:R-:W-:Y:S01]  /*6010*/  LOP3.LUT R3, R5, UR18, R6, 0x96, !PT ;  /* 0x0000001205037c12 */ /* 0x004fe2000f8e9606 */
[----:B------:R-:W-:Y:S01]  /*6020*/  FFMA.FTZ R6, R72, c[0x0][0x23c], -R2 ;  /* 0x00008f0048067a23 */ /* 0x000fe20000010802 */
[----:B------:R-:W-:Y:S02]  /*6030*/  LOP3.LUT R5, R4, 0xffff, RZ, 0xc0, !PT ;  /* 0x0000ffff04057812 */ /* 0x000fe400078ec0ff */
[----:B------:R-:W-:Y:S01]  /*6040*/  SHF.R.U32.HI R9, RZ, 0x18, R4 ;  /* 0x00000018ff097819 */ /* 0x000fe20000011604 */
[----:B------:R2:W-:Y:S01]  /*6050*/  MUFU.EX2 R193, R6 ;  /* 0x0000000600c17308 */ /* 0x0005e20000000800 */
[----:B------:R-:W-:Y:S01]  /*6060*/  SHF.R.U32.HI R4, RZ, 0x8, R5 ;  /* 0x00000008ff047819 */ /* 0x000fe20000011605 */
[--C-:B------:R-:W-:Y:S01]  /*6070*/  FFMA.FTZ R5, R47, c[0x0][0x23c], -R2.reuse ;  /* 0x00008f002f057a23 */ /* 0x100fe20000010802 */
[----:B------:R-:W-:Y:S01]  /*6080*/  LOP3.LUT R0, R3, 0xffff, RZ, 0xc0, !PT ;  /* 0x0000ffff03007812 */ /* 0x000fe200078ec0ff */
[----:B-1----:R-:W-:Y:S01]  /*6090*/  FFMA.FTZ R13, R79, c[0x0][0x23c], -R2 ;  /* 0x00008f004f0d7a23 */ /* 0x002fe20000010802 */
[----:B------:R-:W-:Y:S01]  /*60a0*/  PRMT R8, R8, 0x5410, R4 ;  /* 0x0000541008087816 */ /* 0x000fe20000000004 */
[----:B------:R-:W-:Y:S01]  /*60b0*/  FFMA.FTZ R4, R75, c[0x0][0x23c], -R2 ;  /* 0x00008f004b047a23 */ /* 0x000fe20000010802 */
[----:B------:R-:W-:Y:S01]  /*60c0*/  SHF.R.U32.HI R0, RZ, 0x8, R0 ;  /* 0x00000008ff007819 */ /* 0x000fe20000011600 */
[----:B------:R1:W-:Y:S01]  /*60d0*/  MUFU.EX2 R192, R5 ;  /* 0x0000000500c07308 */ /* 0x0003e20000000800 */
[----:B------:R-:W-:Y:S01]  /*60e0*/  HMMA.16816.F32.BF16 R112, R128, R178, R112 ;  /* 0x000000b28070723c */ /* 0x000fe20000041870 */
[----:B--2---:R-:W-:-:S06]  /*60f0*/  LOP3.LUT R6, R7, 0xff, RZ, 0xc0, !PT ;  /* 0x000000ff07067812 */ /* 0x004fcc00078ec0ff */
[----:B------:R2:W4:Y:S01]  /*6100*/  MUFU.EX2 R138, R4 ;  /* 0x00000004008a7308 */ /* 0x0005220000000800 */
[----:B------:R-:W-:Y:S01]  /*6110*/  LOP3.LUT R7, R3, 0xff, RZ, 0xc0, !PT ;  /* 0x000000ff03077812 */ /* 0x000fe200078ec0ff */
[----:B------:R-:W-:Y:S01]  /*6120*/  HMMA.16816.F32.BF16 R128, R128, R182, R56 ;  /* 0x000000b68080723c */ /* 0x000fe20000041838 */
[----:B------:R-:W-:Y:S02]  /*6130*/  PRMT R10, R6, 0x5410, R9 ;  /* 0x00005410060a7816 */ /* 0x000fe40000000009 */
[--C-:B------:R-:W-:Y:S02]  /*6140*/  SHF.R.U32.HI R6, RZ, 0x10, R3.reuse ;  /* 0x00000010ff067819 */ /* 0x100fe40000011603 */
[----:B-1----:R-:W-:Y:S01]  /*6150*/  SHF.R.U32.HI R5, RZ, 0x18, R3 ;  /* 0x00000018ff057819 */ /* 0x002fe20000011603 */
[----:B------:R-:W-:Y:S01]  /*6160*/  MUFU.EX2 R13, R13 ;  /* 0x0000000d000d7308 */ /* 0x000fe20000000800 */
[----:B------:R-:W-:Y:S01]  /*6170*/  PRMT R9, R7, 0x5410, R0 ;  /* 0x0000541007097816 */ /* 0x000fe20000000000 */
[----:B------:R-:W-:Y:S01]  /*6180*/  HSET2.LE.AND R0, R8, R90, PT ;  /* 0x0000005a08007233 */ /* 0x000fe20003803000 */
[----:B---3--:R-:W-:-:S02]  /*6190*/  F2FP.BF16.PACK_AB R3, R197, R198 ;  /* 0x000000c6c503723e */ /* 0x008fc400000010ff */
[----:B--2---:R-:W-:Y:S02]  /*61a0*/  LOP3.LUT R4, R6, 0xff, RZ, 0xc0, !PT ;  /* 0x000000ff06047812 */ /* 0x004fe400078ec0ff */
[----:B------:R-:W-:Y:S01]  /*61b0*/  LOP3.LUT R6, R0, R3, RZ, 0xc0, !PT ;  /* 0x0000000300067212 */ /* 0x000fe200078ec0ff */
[--C-:B------:R-:W-:Y:S01]  /*61c0*/  HSET2.LE.AND R0, R10, R90.reuse, PT ;  /* 0x0000005a0a007233 */ /* 0x100fe20003803000 */
[----:B------:R-:W-:Y:S01]  /*61d0*/  PRMT R7, R4, 0x5410, R5 ;  /* 0x0000541004077816 */ /* 0x000fe20000000005 */
[--C-:B------:R-:W-:Y:S01]  /*61e0*/  HSET2.LE.AND R4, R9, R90.reuse, PT ;  /* 0x0000005a09047233 */ /* 0x100fe20003803000 */
[----:B------:R-:W-:Y:S02]  /*61f0*/  F2FP.BF16.PACK_AB R5, R199, R200 ;  /* 0x000000c8c705723e */ /* 0x000fe400000010ff */
[----:B----4-:R-:W-:Y:S01]  /*6200*/  F2FP.BF16.PACK_AB R9, R138, R194 ;  /* 0x000000c28a09723e */ /* 0x010fe200000010ff */
[----:B------:R-:W-:Y:S01]  /*6210*/  HSET2.LE.AND R8, R7, R90, PT ;  /* 0x0000005a07087233 */ /* 0x000fe20003803000 */
[----:B------:R-:W-:-:S02]  /*6220*/  F2FP.BF16.PACK_AB R3, R192, R193 ;  /* 0x000000c1c003723e */ /* 0x000fc400000010ff */
[----:B------:R-:W-:Y:S02]  /*6230*/  LOP3.LUT R4, R4, R5, RZ, 0xc0, !PT ;  /* 0x0000000504047212 */ /* 0x000fe400078ec0ff */
[----:B------:R-:W-:Y:S01]  /*6240*/  LOP3.LUT R5, R8, R9, RZ, 0xc0, !PT ;  /* 0x0000000908057212 */ /* 0x000fe200078ec0ff */
[----:B------:R-:W-:Y:S01]  /*6250*/  IMAD.WIDE.U32 R8, R14, -0x2daee0ad, RZ ;  /* 0xd2511f530e087825 */ /* 0x000fe200078e00ff */
[----:B------:R-:W-:-:S03]  /*6260*/  LOP3.LUT R7, R0, R3, RZ, 0xc0, !PT ;  /* 0x0000000300077212 */ /* 0x000fc600078ec0ff */
[--C-:B------:R-:W-:Y:S01]  /*6270*/  FFMA.FTZ R0, R73, c[0x0][0x23c], -R2.reuse ;  /* 0x00008f0049007a23 */ /* 0x100fe20000010802 */
[----:B------:R-:W-:Y:S01]  /*6280*/  LOP3.LUT R3, R8, 0xffff, RZ, 0xc0, !PT ;  /* 0x0000ffff08037812 */ /* 0x000fe200078ec0ff */
[--C-:B------:R-:W-:Y:S01]  /*6290*/  FFMA.FTZ R14, R78, c[0x0][0x23c], -R2.reuse ;  /* 0x00008f004e0e7a23 */ /* 0x100fe20000010802 */
[----:B------:R-:W-:Y:S01]  /*62a0*/  LOP3.LUT R11, R8, 0xff, RZ, 0xc0, !PT ;  /* 0x000000ff080b7812 */ /* 0x000fe200078ec0ff */
[----:B------:R-:W-:Y:S01]  /*62b0*/  FFMA.FTZ R2, R74, c[0x0][0x23c], -R2 ;  /* 0x00008f004a027a23 */ /* 0x000fe20000010802 */
[----:B------:R1:W-:Y:S01]  /*62c0*/  MUFU.EX2 R132, R0 ;  /* 0x0000000000847308 */ /* 0x0003e20000000800 */
[----:B------:R-:W-:Y:S01]  /*62d0*/  SHF.R.U32.HI R3, RZ, 0x8, R3 ;  /* 0x00000008ff037819 */ /* 0x000fe20000011603 */
[----:B------:R-:W-:Y:S01]  /*62e0*/  HMMA.16816.F32.BF16 R40, R4, R60, RZ ;  /* 0x0000003c0428723c */ /* 0x000fe200000418ff */
[----:B------:R-:W-:Y:S02]  /*62f0*/  SHF.R.U32.HI R10, RZ, 0x10, R8 ;  /* 0x00000010ff0a7819 */ /* 0x000fe40000011608 */
[----:B------:R-:W-:-:S02]  /*6300*/  PRMT R11, R11, 0x5410, R3 ;  /* 0x000054100b0b7816 */ /* 0x000fc40000000003 */
[----:B------:R-:W-:Y:S01]  /*6310*/  LOP3.LUT R10, R10, 0xff, RZ, 0xc0, !PT ;  /* 0x000000ff0a0a7812 */ /* 0x000fe200078ec0ff */
[----:B------:R2:W3:Y:S02]  /*6320*/  MUFU.EX2 R15, R2 ;  /* 0x00000002000f7308 */ /* 0x0004e40000000800 */
[----:B------:R-:W-:Y:S01]  /*6330*/  HMMA.16816.F32.BF16 R44, R4, R62, RZ ;  /* 0x0000003e042c723c */ /* 0x000fe200000418ff */
[----:B-1----:R-:W-:-:S05]  /*6340*/  LOP3.LUT R0, R9, UR17, R12, 0x96, !PT ;  /* 0x0000001109007c12 */ /* 0x002fca000f8e960c */
[----:B------:R-:W1:Y:S01]  /*6350*/  MUFU.EX2 R14, R14 ;  /* 0x0000000e000e7308 */ /* 0x000e620000000800 */
[----:B------:R-:W-:Y:S01]  /*6360*/  SHF.R.U32.HI R12, RZ, 0x18, R8 ;  /* 0x00000018ff0c7819 */ /* 0x000fe20000011608 */
[----:B------:R-:W-:Y:S01]  /*6370*/  HMMA.16816.F32.BF16 R56, R4, R92, RZ ;  /* 0x0000005c0438723c */ /* 0x000fe200000418ff */
[----:B------:R-:W-:Y:S02]  /*6380*/  SHF.R.U32.HI R3, RZ, 0x10, R0 ;  /* 0x00000010ff037819 */ /* 0x000fe40000011600 */
[C---:B------:R-:W-:Y:S02]  /*6390*/  LOP3.LUT R8, R0.reuse, 0xff, RZ, 0xc0, !PT ;  /* 0x000000ff00087812 */ /* 0x040fe400078ec0ff */
[----:B--2---:R-:W-:-:S03]  /*63a0*/  LOP3.LUT R2, R0, 0xffff, RZ, 0xc0, !PT ;  /* 0x0000ffff00027812 */ /* 0x004fc600078ec0ff */
[C---:B------:R-:W-:Y:S01]  /*63b0*/  HMMA.16816.F32.BF16 R60, R4.reuse, R94, RZ ;  /* 0x0000005e043c723c */ /* 0x040fe200000418ff */
[----:B------:R-:W-:Y:S02]  /*63c0*/  SHF.R.U32.HI R9, RZ, 0x8, R2 ;  /* 0x00000008ff097819 */ /* 0x000fe40000011602 */
[----:B------:R-:W-:Y:S02]  /*63d0*/  SHF.R.U32.HI R2, RZ, 0x18, R0 ;  /* 0x00000018ff027819 */ /* 0x000fe40000011600 */
[----:B------:R-:W-:Y:S02]  /*63e0*/  LOP3.LUT R0, R3, 0xff, RZ, 0xc0, !PT ;  /* 0x000000ff03007812 */ /* 0x000fe400078ec0ff */
[----:B------:R-:W-:Y:S01]  /*63f0*/  PRMT R8, R8, 0x5410, R9 ;  /* 0x0000541008087816 */ /* 0x000fe20000000009 */
[----:B------:R-:W-:Y:S01]  /*6400*/  HMMA.16816.F32.BF16 R148, R4, R152, RZ ;  /* 0x000000980494723c */ /* 0x000fe200000418ff */
[----:B------:R-:W-:Y:S01]  /*6410*/  PRMT R2, R0, 0x5410, R2 ;  /* 0x0000541000027816 */ /* 0x000fe20000000002 */
[--C-:B------:R-:W-:Y:S01]  /*6420*/  HSET2.LE.AND R0, R11, R90.reuse, PT ;  /* 0x0000005a0b007233 */ /* 0x100fe20003803000 */
[----:B------:R-:W-:Y:S01]  /*6430*/  PRMT R3, R10, 0x5410, R12 ;  /* 0x000054100a037816 */ /* 0x000fe2000000000c */
[----:B------:R-:W-:-:S02]  /*6440*/  HSET2.LE.AND R8, R8, R90, PT ;  /* 0x0000005a08087233 */ /* 0x000fc40003803000 */
[--C-:B------:R-:W-:Y:S01]  /*6450*/  HSET2.LE.AND R9, R2, R90.reuse, PT ;  /* 0x0000005a02097233 */ /* 0x100fe20003803000 */
[----:B------:R-:W-:Y:S01]  /*6460*/  F2FP.BF16.PACK_AB R2, R133, R139 ;  /* 0x0000008b8502723e */ /* 0x000fe200000010ff */
[----:B------:R-:W-:Y:S01]  /*6470*/  HSET2.LE.AND R3, R3, R90, PT ;  /* 0x0000005a03037233 */ /* 0x000fe20003803000 */
[----:B------:R-:W-:Y:S02]  /*6480*/  HMMA.16816.F32.BF16 R164, R4, R168, RZ ;  /* 0x000000a804a4723c */ /* 0x000fe400000418ff */
[----:B------:R-:W-:Y:S01]  /*6490*/  LOP3.LUT R126, R0, R2, RZ, 0xc0, !PT ;  /* 0x00000002007e7212 */ /* 0x000fe200078ec0ff */
[----:B------:R-:W-:Y:S01]  /*64a0*/  FADD.FTZ R2, R244, R243 ;  /* 0x000000f3f4027221 */ /* 0x000fe20000010000 */
[----:B---3--:R-:W-:-:S03]  /*64b0*/  F2FP.BF16.PACK_AB R0, R15, R132 ;  /* 0x000000840f00723e */ /* 0x008fc600000010ff */
[----:B------:R-:W-:Y:S01]  /*64c0*/  FADD.FTZ R2, R242, R2 ;  /* 0x00000002f2027221 */ /* 0x000fe20000010000 */
[----:B------:R-:W-:Y:S01]  /*64d0*/  LOP3.LUT R127, R3, R0, RZ, 0xc0, !PT ;  /* 0x00000000037f7212 */ /* 0x000fe200078ec0ff */
[C---:B------:R-:W-:Y:S01]  /*64e0*/  HMMA.16816.F32.BF16 R72, R4.reuse, R104, RZ ;  /* 0x000000680448723c */ /* 0x040fe200000418ff */
[----:B------:R-:W-:Y:S01]  /*64f0*/  F2FP.BF16.PACK_AB R0, R195, R196 ;  /* 0x000000c4c300723e */ /* 0x000fe200000010ff */
[----:B------:R-:W-:Y:S02]  /*6500*/  FADD.FTZ R3, R240, R233 ;  /* 0x000000e9f0037221 */ /* 0x000fe40000010000 */
[----:B------:R-:W-:Y:S01]  /*6510*/  FADD.FTZ R2, R241, R2 ;  /* 0x00000002f1027221 */ /* 0x000fe20000010000 */
[----:B------:R-:W-:Y:S01]  /*6520*/  LOP3.LUT R124, R8, R0, RZ, 0xc0, !PT ;  /* 0x00000000087c7212 */ /* 0x000fe200078ec0ff */
[----:B------:R-:W-:Y:S01]  /*6530*/  FADD.FTZ R3, R235, R3 ;  /* 0x00000003eb037221 */ /* 0x000fe20000010000 */
[----:B-1----:R-:W-:Y:S01]  /*6540*/  F2FP.BF16.PACK_AB R0, R14, R13 ;  /* 0x0000000d0e00723e */ /* 0x002fe200000010ff */
[----:B------:R-:W-:Y:S02]  /*6550*/  HMMA.16816.F32.BF16 R88, R4, R108, RZ ;  /* 0x0000006c0458723c */ /* 0x000fe400000418ff */
[----:B------:R-:W-:Y:S01]  /*6560*/  FADD.FTZ R3, R234, R3 ;  /* 0x00000003ea037221 */ /* 0x000fe20000010000 */
[----:B------:R-:W-:Y:S01]  /*6570*/  LOP3.LUT R125, R9, R0, RZ, 0xc0, !PT ;  /* 0x00000000097d7212 */ /* 0x000fe200078ec0ff */
[----:B------:R-:W-:-:S02]  /*6580*/  FADD.FTZ R0, R194, R138 ;  /* 0x0000008ac2007221 */ /* 0x000fc40000010000 */
[----:B------:R-:W-:Y:S02]  /*6590*/  FADD.FTZ R3, R202, R3 ;  /* 0x00000003ca037221 */ /* 0x000fe40000010000 */
[C---:B------:R-:W-:Y:S01]  /*65a0*/  HMMA.16816.F32.BF16 R76, R4.reuse, R106, RZ ;  /* 0x0000006a044c723c */ /* 0x040fe200000418ff */
[----:B------:R-:W-:Y:S02]  /*65b0*/  FADD.FTZ R0, R193, R0 ;  /* 0x00000000c1007221 */ /* 0x000fe40000010000 */
[----:B------:R-:W-:Y:S02]  /*65c0*/  FADD.FTZ R3, R201, R3 ;  /* 0x00000003c9037221 */ /* 0x000fe40000010000 */
[----:B------:R-:W-:Y:S02]  /*65d0*/  FADD.FTZ R0, R192, R0 ;  /* 0x00000000c0007221 */ /* 0x000fe40000010000 */
[----:B------:R-:W-:Y:S01]  /*65e0*/  FADD.FTZ R3, R228, R3 ;  /* 0x00000003e4037221 */ /* 0x000fe20000010000 */
[----:B------:R-:W-:Y:S01]  /*65f0*/  HMMA.16816.F32.BF16 R92, R4, R110, RZ ;  /* 0x0000006e045c723c */ /* 0x000fe200000418ff */
[----:B------:R-:W-:-:S02]  /*6600*/  FADD.FTZ R0, R13, R0 ;  /* 0x000000000d007221 */ /* 0x000fc40000010000 */
[----:B------:R-:W-:Y:S02]  /*6610*/  FADD.FTZ R246, R203, R3 ;  /* 0x00000003cbf67221 */ /* 0x000fe40000010000 */
[----:B------:R-:W-:-:S03]  /*6620*/  FADD.FTZ R0, R14, R0 ;  /* 0x000000000e007221 */ /* 0x000fc60000010000 */
[----:B------:R-:W-:Y:S01]  /*6630*/  HMMA.16816.F32.BF16 R152, R4, R154, RZ ;  /* 0x0000009a0498723c */ /* 0x000fe200000418ff */
[----:B------:R-:W-:-:S04]  /*6640*/  FADD.FTZ R0, R132, R0 ;  /* 0x0000000084007221 */ /* 0x000fc80000010000 */
[----:B------:R-:W-:-:S03]  /*6650*/  FADD.FTZ R248, R15, R0 ;  /* 0x000000000ff87221 */ /* 0x000fc60000010000 */
        /* <DEDUP_REMOVED lines=16> */
[----:B------:R-:W-:Y:S02]  /*6760*/  HMMA.16816.F32.BF16 R40, R124, R32, R40 ;  /* 0x000000207c28723c */ /* 0x000fe40000041828 */
[----:B------:R1:W-:Y:S01]  /*6770*/  STL [R1+0x18], R245 ;  /* 0x000018f501007387 */ /* 0x0003e20000100800 */
[----:B------:R-:W-:-:S03]  /*6780*/  FADD.FTZ R2, R139, R2 ;  /* 0x000000028b027221 */ /* 0x000fc60000010000 */
[----:B------:R1:W-:Y:S01]  /*6790*/  STL [R1+0x1c], R246 ;  /* 0x00001cf601007387 */ /* 0x0003e20000100800 */
[----:B------:R-:W-:Y:S01]  /*67a0*/  FADD.FTZ R247, R133, R2 ;  /* 0x0000000285f77221 */ /* 0x000fe20000010000 */
[C---:B------:R-:W-:Y:S04]  /*67b0*/  HMMA.16816.F32.BF16 R56, R124.reuse, R24, R56 ;  /* 0x000000187c38723c */ /* 0x040fe80000041838 */
[----:B------:R1:W-:Y:S04]  /*67c0*/  STL [R1+0x20], R247 ;  /* 0x000020f701007387 */ /* 0x0003e80000100800 */
        /* <DEDUP_REMOVED lines=55> */
[C---:B------:R-:W-:Y:S02]  /*6b40*/  IADD3 R2, R0.reuse, 0x1, RZ ;  /* 0x0000000100027810 */ /* 0x040fe40007ffe0ff */
[----:B------:R-:W-:Y:S01]  /*6b50*/  @!PT LDS RZ, [RZ] ;  /* 0x00000000fffff984 */ /* 0x000fe20000000800 */
[----:B------:R-:W-:Y:S01]  /*6b60*/  @!PT LDS RZ, [RZ] ;  /* 0x00000000fffff984 */ /* 0x000fe20000000800 */
[----:B------:R-:W-:Y:S01]  /*6b70*/  @!PT LDS RZ, [RZ] ;  /* 0x00000000fffff984 */ /* 0x000fe20000000800 */
[----:B------:R1:W-:Y:S01]  /*6b80*/  @!P3 LDGSTS.E.BYPASS.LTC128B.128 [R219+0xa800], [R8.64] ;  /* 0x0a80000008dbbfae */ /* 0x0003e2000b901d5c */
[CC--:B------:R-:W-:Y:S02]  /*6b90*/  ISETP.GE.AND P1, PT, R0.reuse, R227.reuse, PT ;  /* 0x000000e30000720c */ /* 0x0c0fe40003f26270 */
[----:B------:R-:W-:Y:S01]  /*6ba0*/  ISETP.GE.AND P5, PT, R0, R226, PT ;  /* 0x000000e20000720c */ /* 0x000fe20003fa6270 */
[----:B------:R-:W-:Y:S01]  /*6bb0*/  @P2 STS.128 [R219+0xb800], RZ ;  /* 0x00b800ffdb002388 */ /* 0x000fe20000000c00 */
[----:B------:R-:W-:Y:S02]  /*6bc0*/  ISETP.GE.AND P4, PT, R2, R227, PT ;  /* 0x000000e30200720c */ /* 0x000fe40003f86270 */
[C---:B------:R-:W-:Y:S01]  /*6bd0*/  ISETP.LT.OR P1, PT, R0.reuse, R223, P1 ;  /* 0x000000df0000720c */ /* 0x040fe20000f21670 */
[----:B------:R-:W-:Y:S01]  /*6be0*/  @!PT LDS RZ, [RZ] ;  /* 0x00000000fffff984 */ /* 0x000fe20000000800 */
[----:B------:R-:W-:Y:S01]  /*6bf0*/  @!PT LDS RZ, [RZ] ;  /* 0x00000000fffff984 */ /* 0x000fe20000000800 */
[----:B------:R-:W-:Y:S01]  /*6c00*/  @!PT LDS RZ, [RZ] ;  /* 0x00000000fffff984 */ /* 0x000fe20000000800 */
[----:B------:R2:W-:Y:S01]  /*6c10*/  @!P2 LDGSTS.E.BYPASS.LTC128B.128 [R219+0xb800], [R4.64+0x80] ;  /* 0x0b80008004dbafae */ /* 0x0005e2000b901d5c */
[----:B------:R-:W-:-:S02]  /*6c20*/  ISETP.LT.OR P5, PT, R0, R222, P5 ;  /* 0x000000de0000720c */ /* 0x000fc40002fa1670 */
[C---:B------:R-:W-:Y:S01]  /*6c30*/  ISETP.LT.OR P4, PT, R2.reuse, R223, P4 ;  /* 0x000000df0200720c */ /* 0x040fe20002781670 */
[----:B------:R-:W-:Y:S01]  /*6c40*/  LDSM.16.M88.4 R20, [R204+0x8000] ;  /* 0x00800000cc14783b */ /* 0x000fe20000000200 */
[C---:B------:R-:W-:Y:S02]  /*6c50*/  ISETP.GE.AND P6, PT, R2.reuse, R226, PT ;  /* 0x000000e20200720c */ /* 0x040fe40003fc6270 */
[C---:B------:R-:W-:Y:S01]  /*6c60*/  ISETP.GE.AND P0, PT, R2.reuse, R225, PT ;  /* 0x000000e10200720c */ /* 0x040fe20003f06270 */
[----:B------:R-:W-:Y:S01]  /*6c70*/  LDSM.16.M88.4 R16, [R204+0x8800] ;  /* 0x00880000cc10783b */ /* 0x000fe20000000200 */
[C---:B------:R-:W-:Y:S02]  /*6c80*/  ISETP.LT.OR P6, PT, R2.reuse, R222, P6 ;  /* 0x000000de0200720c */ /* 0x040fe400037c1670 */
[----:B------:R-:W-:Y:S01]  /*6c90*/  ISETP.LT.OR P0, PT, R2, R221, P0 ;  /* 0x000000dd0200720c */ /* 0x000fe20000701670 */
[----:B------:R-:W-:Y:S01]  /*6ca0*/  LDSM.16.M88.4 R32, [R215] ;  /* 0x00000000d720783b */ /* 0x000fe20000000200 */
[----:B------:R-:W-:-:S03]  /*6cb0*/  IADD3 R3, R0, 0x10, RZ ;  /* 0x0000001000037810 */ /* 0x000fc60007ffe0ff */
[----:B------:R-:W-:Y:S04]  /*6cc0*/  LDSM.16.M88.4 R28, [R218] ;  /* 0x00000000da1c783b */ /* 0x000fe80000000200 */
[----:B-1----:R-:W1:Y:S04]  /*6cd0*/  LDSM.16.M88.4 R8, [R206+0x2000] ;  /* 0x00200000ce08783b */ /* 0x002e680000000200 */
[----:B------:R-:W-:Y:S04]  /*6ce0*/  LDSM.16.M88.4 R12, [R206] ;  /* 0x00000000ce0c783b */ /* 0x000fe80000000200 */
[----:B--2---:R-:W2:Y:S04]  /*6cf0*/  LDSM.16.M88.4 R4, [R208+0x2000] ;  /* 0x00200000d004783b */ /* 0x004ea80000000200 */
[----:B------:R-:W0:Y:S01]  /*6d00*/  LDGDEPBAR ;  /* 0x00000000000079af */ /* 0x000e220000000000 */
[C---:B-1----:R-:W-:Y:S08]  /*6d10*/  HMMA.16816.F32.BF16 R140, R8.reuse, R16, RZ ;  /* 0x00000010088c723c */ /* 0x042ff000000418ff */
[C---:B------:R-:W-:Y:S08]  /*6d20*/  HMMA.16816.F32.BF16 R176, R8.reuse, R22, RZ ;  /* 0x0000001608b0723c */ /* 0x040ff000000418ff */
[C---:B------:R-:W-:Y:S08]  /*6d30*/  HMMA.16816.F32.BF16 R180, R8.reuse, R20, RZ ;  /* 0x0000001408b4723c */ /* 0x040ff000000418ff */
[----:B------:R-:W-:Y:S01]  /*6d40*/  HMMA.16816.F32.BF16 R24, R8, R18, RZ ;  /* 0x000000120818723c */ /* 0x000fe200000418ff */
[----:B------:R-:W1:Y:S07]  /*6d50*/  LDSM.16.M88.4 R8, [R208] ;  /* 0x00000000d008783b */ /* 0x000e6e0000000200 */
[C---:B--2---:R-:W-:Y:S08]  /*6d60*/  HMMA.16816.F32.BF16 R228, R4.reuse, R28, R140 ;  /* 0x0000001c04e4723c */ /* 0x044ff0000004188c */
[----:B------:R-:W-:Y:S08]  /*6d70*/  HMMA.16816.F32.BF16 R232, R4, R34, R176 ;  /* 0x0000002204e8723c */ /* 0x000ff000000418b0 */
[C---:B------:R-:W-:Y:S08]  /*6d80*/  HMMA.16816.F32.BF16 R176, R12.reuse, R20, RZ ;  /* 0x000000140cb0723c */ /* 0x040ff000000418ff */
[C---:B------:R-:W-:Y:S08]  /*6d90*/  HMMA.16816.F32.BF16 R140, R12.reuse, R22, RZ ;  /* 0x000000160c8c723c */ /* 0x040ff000000418ff */
[----:B------:R-:W-:Y:S08]  /*6da0*/  HMMA.16816.F32.BF16 R20, R12, R16, RZ ;  /* 0x000000100c14723c */ /* 0x000ff000000418ff */
[C---:B------:R-:W-:Y:S08]  /*6db0*/  HMMA.16816.F32.BF16 R180, R4.reuse, R32, R180 ;  /* 0x0000002004b4723c */ /* 0x040ff000000418b4 */
[----:B------:R-:W-:Y:S01]  /*6dc0*/  HMMA.16816.F32.BF16 R188, R4, R30, R24 ;  /* 0x0000001e04bc723c */ /* 0x000fe20000041818 */
[----:B------:R-:W-:Y:S04]  /*6dd0*/  LDSM.16.M88.4 R4, [R214+0x2000] ;  /* 0x00200000d604783b */ /* 0x000fe80000000200 */
[----:B------:R-:W2:Y:S03]  /*6de0*/  LDSM.16.M88.4 R24, [R213+0x8000] ;  /* 0x00800000d518783b */ /* 0x000ea60000000200 */
[----:B------:R-:W-:Y:S01]  /*6df0*/  HMMA.16816.F32.BF16 R12, R12, R18, RZ ;  /* 0x000000120c0c723c */ /* 0x000fe200000418ff */
[----:B------:R-:W3:Y:S07]  /*6e00*/  LDSM.16.M88.4 R16, [R213+0x8800] ;  /* 0x00880000d510783b */ /* 0x000eee0000000200 */
[C---:B-1----:R-:W-:Y:S08]  /*6e10*/  HMMA.16816.F32.BF16 R200, R8.reuse, R32, R176 ;  /* 0x0000002008c8723c */ /* 0x042ff000000418b0 */
[C---:B------:R-:W-:Y:S01]  /*6e20*/  HMMA.16816.F32.BF16 R196, R8.reuse, R28, R20 ;  /* 0x0000001c08c4723c */ /* 0x040fe20000041814 */
[----:B------:R-:W-:Y:S07]  /*6e30*/  LDSM.16.M88.4 R20, [R211] ;  /* 0x00000000d314783b */ /* 0x000fee0000000200 */
[C---:B------:R-:W-:Y:S08]  /*6e40*/  HMMA.16816.F32.BF16 R192, R8.reuse, R34, R140 ;  /* 0x0000002208c0723c */ /* 0x040ff0000004188c */
[----:B------:R-:W-:Y:S01]  /*6e50*/  HMMA.16816.F32.BF16 R184, R8, R30, R12 ;  /* 0x0000001e08b8723c */ /* 0x000fe2000004180c */
[----:B------:R-:W1:Y:S04]  /*6e60*/  LDSM.16.M88.4 R8, [R214] ;  /* 0x00000000d608783b */ /* 0x000e680000000200 */
[----:B------:R-:W-:Y:S03]  /*6e70*/  LDSM.16.M88.4 R28, [R211+0x800] ;  /* 0x00080000d31c783b */ /* 0x000fe60000000200 */
[C---:B--2---:R-:W-:Y:S01]  /*6e80*/  HMMA.16816.F32.BF16 R180, R4.reuse, R24, R180 ;  /* 0x0000001804b4723c */ /* 0x044fe200000418b4 */
[----:B------:R-:W-:Y:S07]  /*6e90*/  LDSM.16.M88.4 R12, [R212] ;  /* 0x00000000d40c783b */ /* 0x000fee0000000200 */
[C---:B---3--:R-:W-:Y:S08]  /*6ea0*/  HMMA.16816.F32.BF16 R140, R4.reuse, R16, R228 ;  /* 0x00000010048c723c */ /* 0x048ff000000418e4 */
[C---:B------:R-:W-:Y:S08]  /*6eb0*/  HMMA.16816.F32.BF16 R176, R4.reuse, R26, R232 ;  /* 0x0000001a04b0723c */ /* 0x040ff000000418e8 */
[----:B------:R-:W-:Y:S01]  /*6ec0*/  HMMA.16816.F32.BF16 R32, R4, R18, R188 ;  /* 0x000000120420723c */ /* 0x000fe200000418bc */
[----:B------:R-:W2:Y:S07]  /*6ed0*/  LDSM.16.M88.4 R4, [R212+0x2000] ;  /* 0x00200000d404783b */ /* 0x000eae0000000200 */
[C---:B-1----:R-:W-:Y:S08]  /*6ee0*/  HMMA.16816.F32.BF16 R188, R8.reuse, R24, R200 ;  /* 0x0000001808bc723c */ /* 0x042ff000000418c8 */
[C---:B------:R-:W-:Y:S01]  /*6ef0*/  HMMA.16816.F32.BF16 R200, R8.reuse, R26, R192 ;  /* 0x0000001a08c8723c */ /* 0x040fe200000418c0 */
[----:B------:R-:W-:Y:S07]  /*6f00*/  LDSM.16.M88.4 R24, [R204+0x9800] ;  /* 0x00980000cc18783b */ /* 0x000fee0000000200 */
[C---:B------:R-:W-:Y:S08]  /*6f10*/  HMMA.16816.F32.BF16 R192, R8.reuse, R18, R184 ;  /* 0x0000001208c0723c */ /* 0x040ff000000418b8 */
[----:B------:R-:W-:Y:S01]  /*6f20*/  HMMA.16816.F32.BF16 R196, R8, R16, R196 ;  /* 0x0000001008c4723c */ /* 0x000fe200000418c4 */
[----:B------:R-:W-:Y:S04]  /*6f30*/  LDSM.16.M88.4 R16, [R204+0x9000] ;  /* 0x00900000cc10783b */ /* 0x000fe80000000200 */
[----:B------:R-:W-:Y:S03]  /*6f40*/  LDSM.16.M88.4 R8, [R206+0x4000] ;  /* 0x00400000ce08783b */ /* 0x000fe60000000200 */
[C---:B--2---:R-:W-:Y:S08]  /*6f50*/  HMMA.16816.F32.BF16 R184, R4.reuse, R20, R180 ;  /* 0x0000001404b8723c */ /* 0x044ff000000418b4 */
[C---:B------:R-:W-:Y:S08]  /*6f60*/  HMMA.16816.F32.BF16 R180, R4.reuse, R22, R176 ;  /* 0x0000001604b4723c */ /* 0x040ff000000418b0 */
[C---:B------:R-:W-:Y:S08]  /*6f70*/  HMMA.16816.F32.BF16 R176, R4.reuse, R28, R140 ;  /* 0x0000001c04b0723c */ /* 0x040ff0000004188c */
[----:B------:R-:W-:Y:S01]  /*6f80*/  HMMA.16816.F32.BF16 R140, R4, R30, R32 ;  /* 0x0000001e048c723c */ /* 0x000fe20000041820 */
[----:B------:R-:W1:Y:S07]  /*6f90*/  LDSM.16.M88.4 R4, [R206+0x6000] ;  /* 0x00600000ce04783b */ /* 0x000e6e0000000200 */
[C---:B------:R-:W-:Y:S08]  /*6fa0*/  HMMA.16816.F32.BF16 R32, R12.reuse, R20, R188 ;  /* 0x000000140c20723c */ /* 0x040ff000000418bc */
[C---:B------:R-:W-:Y:S08]  /*6fb0*/  HMMA.16816.F32.BF16 R20, R12.reuse, R22, R200 ;  /* 0x000000160c14723c */ /* 0x040ff000000418c8 */
        /* <DEDUP_REMOVED lines=8> */
[C---:B------:R-:W-:Y:S08]  /*7040*/  HMMA.16816.F32.BF16 R140, R8.reuse, R16, R32 ;  /* 0x00000010088c723c */ /* 0x040ff00000041820 */
[C---:B------:R-:W-:Y:S01]  /*7050*/  HMMA.16816.F32.BF16 R32, R8.reuse, R18, R20 ;  /* 0x000000120820723c */ /* 0x040fe20000041814 */
[----:B------:R-:W1:Y:S04]  /*7060*/  LDSM.16.M88.4 R16, [R217] ;  /* 0x00000000d910783b */ /* 0x000e680000000200 */
[----:B------:R-:W2:Y:S03]  /*7070*/  LDSM.16.M88.4 R20, [R216] ;  /* 0x00000000d814783b */ /* 0x000ea60000000200 */
[C---:B------:R-:W-:Y:S08]  /*7080*/  HMMA.16816.F32.BF16 R28, R8.reuse, R24, R196 ;  /* 0x00000018081c723c */ /* 0x040ff000000418c4 */
[----:B------:R-:W-:Y:S01]  /*7090*/  HMMA.16816.F32.BF16 R24, R8, R26, R192 ;  /* 0x0000001a0818723c */ /* 0x000fe200000418c0 */
[----:B------:R-:W-:Y:S07]  /*70a0*/  LDSM.16.M88.4 R8, [R214+0x4000] ;  /* 0x00400000d608783b */ /* 0x000fee0000000200 */
[----:B-1----:R-:W-:Y:S08]  /*70b0*/  HMMA.16816.F32.BF16 R200, R4, R18, R184 ;  /* 0x0000001204c8723c */ /* 0x002ff000000418b8 */
[----:B--2---:R-:W-:Y:S01]  /*70c0*/  HMMA.16816.F32.BF16 R184, R12, R20, R28 ;  /* 0x000000140cb8723c */ /* 0x004fe2000004181c */
[----:B------:R-:W1:Y:S07]  /*70d0*/  LDSM.16.M88.4 R28, [R213+0x9000] ;  /* 0x00900000d51c783b */ /* 0x000e6e0000000200 */
[----:B------:R-:W-:Y:S08]  /*70e0*/  HMMA.16816.F32.BF16 R192, R4, R22, R176 ;  /* 0x0000001604c0723c */ /* 0x000ff000000418b0 */
[-C--:B------:R-:W-:Y:S08]  /*70f0*/  HMMA.16816.F32.BF16 R176, R12, R16.reuse, R140 ;  /* 0x000000100cb0723c */ /* 0x080ff0000004188c */
[C---:B------:R-:W-:Y:S08]  /*7100*/  HMMA.16816.F32.BF16 R228, R4.reuse, R16, R188 ;  /* 0x0000001004e4723c */ /* 0x040ff000000418bc */
[----:B------:R-:W-:Y:S01]  /*7110*/  HMMA.16816.F32.BF16 R196, R4, R20, R180 ;  /* 0x0000001404c4723c */ /* 0x000fe200000418b4 */
[----:B------:R-:W2:Y:S07]  /*7120*/  LDSM.16.M88.4 R4, [R214+0x6000] ;  /* 0x00600000d604783b */ /* 0x000eae0000000200 */
[C---:B------:R-:W-:Y:S01]  /*7130*/  HMMA.16816.F32.BF16 R140, R12.reuse, R22, R24 ;  /* 0x000000160c8c723c */ /* 0x040fe20000041818 */
[----:B------:R-:W3:Y:S04]  /*7140*/  LDSM.16.M88.4 R20, [R213+0x9800] ;  /* 0x00980000d514783b */ /* 0x000ee80000000200 */
[----:B------:R-:W-:Y:S03]  /*7150*/  LDSM.16.M88.4 R24, [R211+0x1000] ;  /* 0x00100000d318783b */ /* 0x000fe60000000200 */
[----:B------:R-:W-:Y:S01]  /*7160*/  HMMA.16816.F32.BF16 R188, R12, R18, R32 ;  /* 0x000000120cbc723c */ /* 0x000fe20000041820 */
[----:B------:R-:W4:Y:S04]  /*7170*/  LDSM.16.M88.4 R16, [R212+0x4000] ;  /* 0x00400000d410783b */ /* 0x000f280000000200 */
[----:B------:R-:W5:Y:S03]  /*7180*/  LDSM.16.M88.4 R12, [R212+0x6000] ;  /* 0x00600000d40c783b */ /* 0x000f660000000200 */
[-C--:B-1----:R-:W-:Y:S08]  /*7190*/  HMMA.16816.F32.BF16 R32, R8, R28.reuse, R176 ;  /* 0x0000001c0820723c */ /* 0x082ff000000418b0 */
[C---:B--2---:R-:W-:Y:S08]  /*71a0*/  HMMA.16816.F32.BF16 R176, R4.reuse, R28, R228 ;  /* 0x0000001c04b0723c */ /* 0x044ff000000418e4 */
[C---:B------:R-:W-:Y:S08]  /*71b0*/  HMMA.16816.F32.BF16 R180, R4.reuse, R30, R200 ;  /* 0x0000001e04b4723c */ /* 0x040ff000000418c8 */
[C---:B---3--:R-:W-:Y:S08]  /*71c0*/  HMMA.16816.F32.BF16 R196, R4.reuse, R20, R196 ;  /* 0x0000001404c4723c */ /* 0x048ff000000418c4 */
[----:B------:R-:W-:Y:S08]  /*71d0*/  HMMA.16816.F32.BF16 R192, R4, R22, R192 ;  /* 0x0000001604c0723c */ /* 0x000ff000000418c0 */
[C---:B------:R-:W-:Y:S08]  /*71e0*/  HMMA.16816.F32.BF16 R4, R8.reuse, R30, R188 ;  /* 0x0000001e0804723c */ /* 0x040ff000000418bc */
[C---:B------:R-:W-:Y:S08]  /*71f0*/  HMMA.16816.F32.BF16 R184, R8.reuse, R20, R184 ;  /* 0x0000001408b8723c */ /* 0x040ff000000418b8 */
[----:B------:R-:W-:Y:S08]  /*7200*/  HMMA.16816.F32.BF16 R140, R8, R22, R140 ;  /* 0x00000016088c723c */ /* 0x000ff0000004188c */
[-C--:B----4-:R-:W-:Y:S08]  /*7210*/  HMMA.16816.F32.BF16 R20, R16, R24.reuse, R32 ;  /* 0x000000181014723c */ /* 0x090ff00000041820 */
[C---:B-----5:R-:W-:Y:S08]  /*7220*/  HMMA.16816.F32.BF16 R8, R12.reuse, R24, R176 ;  /* 0x000000180c08723c */ /* 0x060ff000000418b0 */
[-C--:B------:R-:W-:Y:S08]  /*7230*/  HMMA.16816.F32.BF16 R28, R12, R26.reuse, R180 ;  /* 0x0000001a0c1c723c */ /* 0x080ff000000418b4 */
[----:B------:R-:W-:Y:S01]  /*7240*/  HMMA.16816.F32.BF16 R24, R16, R26, R4 ;  /* 0x0000001a1018723c */ /* 0x000fe20000041804 */
[----:B------:R-:W1:Y:S01]  /*7250*/  LDSM.16.M88.4 R4, [R211+0x1800] ;  /* 0x00180000d304783b */ /* 0x000e620000000200 */
[----:B------:R-:W-:Y:S01]  /*7260*/  FSEL R32, R20, -INF , !P1 ;  /* 0xff80000014207808 */ /* 0x000fe20004800000 */
[----:B------:R-:W-:-:S04]  /*7270*/  DEPBAR.LE SB0, 0x0 ;  /* 0x000080000000791a */ /* 0x000fc80000000000 */
[----:B------:R-:W-:Y:S02]  /*7280*/  FSEL R138, R22, -INF , !P5 ;  /* 0xff800000168a7808 */ /* 0x000fe40006800000 */
[----:B------:R-:W-:Y:S01]  /*7290*/  FSEL R33, R21, -INF , !P4 ;  /* 0xff80000015217808 */ /* 0x000fe20006000000 */
[----:B------:R-:W-:Y:S01]  /*72a0*/  BAR.SYNC.DEFER_BLOCKING 0x0 ;  /* 0x0000000000007b1d */ /* 0x000fe20000010000 */
[-C--:B------:R-:W-:Y:S02]  /*72b0*/  ISETP.GE.AND P1, PT, R2, R224.reuse, PT ;  /* 0x000000e00200720c */ /* 0x080fe40003f26270 */
[C---:B------:R-:W-:Y:S02]  /*72c0*/  ISETP.GE.AND P5, PT, R0.reuse, R225, PT ;  /* 0x000000e10000720c */ /* 0x040fe40003fa6270 */
[----:B------:R-:W-:Y:S02]  /*72d0*/  ISETP.GE.AND P4, PT, R0, R224, PT ;  /* 0x000000e00000720c */ /* 0x000fe40003f86270 */
[----:B------:R-:W-:-:S02]  /*72e0*/  ISETP.LT.OR P1, PT, R2, R220, P1 ;  /* 0x000000dc0200720c */ /* 0x000fc40000f21670 */
[C---:B------:R-:W-:Y:S02]  /*72f0*/  ISETP.LT.OR P5, PT, R0.reuse, R221, P5 ;  /* 0x000000dd0000720c */ /* 0x040fe40002fa1670 */
[C---:B------:R-:W-:Y:S02]  /*7300*/  ISETP.LT.OR P4, PT, R0.reuse, R220, P4 ;  /* 0x000000dc0000720c */ /* 0x040fe40002781670 */
        /* <DEDUP_REMOVED lines=9> */
[C---:B------:R-:W-:Y:S01]  /*73a0*/  ISETP.LT.OR P6, PT, R2.reuse, R223, P6 ;  /* 0x000000df0200720c */ /* 0x040fe200037c1670 */
[----:B-1----:R-:W-:Y:S01]  /*73b0*/  HMMA.16816.F32.BF16 R20, R12, R4, R196 ;  /* 0x000000040c14723c */ /* 0x002fe200000418c4 */
[----:B------:R-:W-:-:S02]  /*73c0*/  ISETP.LT.OR P4, PT, R2, R222, P4 ;  /* 0x000000de0200720c */ /* 0x000fc40002781670 */
[C---:B------:R-:W-:Y:S02]  /*73d0*/  ISETP.LT.OR P5, PT, R2.reuse, R221, P5 ;  /* 0x000000dd0200720c */ /* 0x040fe40002fa1670 */
[----:B------:R-:W-:Y:S02]  /*73e0*/  ISETP.LT.OR P0, PT, R2, R220, P0 ;  /* 0x000000dc0200720c */ /* 0x000fe40000701670 */
[----:B------:R-:W-:Y:S01]  /*73f0*/  IADD3 R2, R0, 0x9, RZ ;  /* 0x0000000900027810 */ /* 0x000fe20007ffe0ff */
[----:B------:R-:W-:Y:S01]  /*7400*/  HMMA.16816.F32.BF16 R12, R12, R6, R192 ;  /* 0x000000060c0c723c */ /* 0x000fe200000418c0 */
[----:B------:R-:W-:Y:S02]  /*7410*/  FSEL R133, R11, -INF , !P1 ;  /* 0xff8000000b857808 */ /* 0x000fe40004800000 */
[----:B------:R-:W-:Y:S02]  /*7420*/  ISETP.GE.AND P1, PT, R2, R225, PT ;  /* 0x000000e10200720c */ /* 0x000fe40003f26270 */
[----:B------:R-:W-:-:S02]  /*7430*/  FSEL R28, R28, -INF , !P5 ;  /* 0xff8000001c1c7808 */ /* 0x000fc40006800000 */
[----:B------:R-:W-:Y:S01]  /*7440*/  ISETP.LT.OR P1, PT, R2, R221, P1 ;  /* 0x000000dd0200720c */ /* 0x000fe20000f21670 */
[C---:B------:R-:W-:Y:S01]  /*7450*/  HMMA.16816.F32.BF16 R8, R16.reuse, R4, R184 ;  /* 0x000000041008723c */ /* 0x040fe200000418b8 */
[----:B------:R-:W-:Y:S02]  /*7460*/  FSEL R30, R30, -INF , !P0 ;  /* 0xff8000001e1e7808 */ /* 0x000fe40004000000 */
[----:B------:R-:W-:Y:S02]  /*7470*/  FSEL R29, R29, -INF , !P1 ;  /* 0xff8000001d1d7808 */ /* 0x000fe40004800000 */
[C---:B------:R-:W-:Y:S02]  /*7480*/  ISETP.GE.AND P5, PT, R2.reuse, R227, PT ;  /* 0x000000e30200720c */ /* 0x040fe40003fa6270 */
[C---:B------:R-:W-:Y:S01]  /*7490*/  ISETP.GE.AND P0, PT, R2.reuse, R224, PT ;  /* 0x000000e00200720c */ /* 0x040fe20003f06270 */
[----:B------:R-:W-:Y:S01]  /*74a0*/  HMMA.16816.F32.BF16 R16, R16, R6, R140 ;  /* 0x000000061010723c */ /* 0x000fe2000004188c */
        /* <DEDUP_REMOVED lines=8> */
[CC--:B------:R-:W-:Y:S02]  /*7530*/  ISETP.GE.AND P5, PT, R3.reuse, R227.reuse, PT ;  /* 0x000000e30300720c */ /* 0x0c0fe40003fa6270 */
[C---:B------:R-:W-:Y:S02]  /*7540*/  ISETP.GE.AND P1, PT, R3.reuse, R226, PT ;  /* 0x000000e20300720c */ /* 0x040fe40003f26270 */
[----:B------:R-:W-:Y:S02]  /*7550*/  ISETP.GE.AND P6, PT, R2, R227, PT ;  /* 0x000000e30200720c */ /* 0x000fe40003fc6270 */
[C---:B------:R-:W-:Y:S02]  /*7560*/  ISETP.LT.OR P5, PT, R3.reuse, R223, P5 ;  /* 0x000000df0300720c */ /* 0x040fe40002fa1670 */
[----:B------:R-:W-:-:S02]  /*7570*/  ISETP.LT.OR P1, PT, R3, R222, P1 ;  /* 0x000000de0300720c */ /* 0x000fc40000f21670 */
[----:B------:R-:W-:Y:S02]  /*7580*/  ISETP.LT.OR P6, PT, R2, R223, P6 ;  /* 0x000000df0200720c */ /* 0x000fe400037c1670 */
        /* <DEDUP_REMOVED lines=8> */
[-C--:B------:R-:W-:Y:S02]  /*7610*/  ISETP.LT.OR P0, PT, R3, R221.reuse, P0 ;  /* 0x000000dd0300720c */ /* 0x080fe40000701670 */
[C---:B------:R-:W-:Y:S02]  /*7620*/  ISETP.LT.OR P5, PT, R2.reuse, R222, P5 ;  /* 0x000000de0200720c */ /* 0x040fe40002fa1670 */
[----:B------:R-:W-:-:S02]  /*7630*/  ISETP.LT.OR P1, PT, R2, R221, P1 ;  /* 0x000000dd0200720c */ /* 0x000fc40000f21670 */
[----:B------:R-:W-:Y:S02]  /*7640*/  ISETP.LT.OR P6, PT, R2, R220, P6 ;  /* 0x000000dc0200720c */ /* 0x000fe400037c1670 */
[----:B------:R-:W-:Y:S02]  /*7650*/  IADD3 R2, R0, 0x18, RZ ;  /* 0x0000001800027810 */ /* 0x000fe40007ffe0ff */
[----:B------:R-:W-:Y:S02]  /*7660*/  FSEL R201, R20, -INF , !P0 ;  /* 0xff80000014c97808 */ /* 0x000fe40004000000 */
[----:B------:R-:W-:Y:S02]  /*7670*/  ISETP.GE.AND P0, PT, R2, R227, PT ;  /* 0x000000e30200720c */ /* 0x000fe40003f06270 */
[----:B------:R-:W-:Y:S02]  /*7680*/  IADD3 R0, R0, 0x19, RZ ;  /* 0x0000001900007810 */ /* 0x000fe40007ffe0ff */
[----:B------:R-:W-:-:S02]  /*7690*/  ISETP.LT.OR P0, PT, R2, R223, P0 ;  /* 0x000000df0200720c */ /* 0x000fc40000701670 */
[----:B------:R-:W-:Y:S02]  /*76a0*/  FSEL R26, R26, -INF , !P4 ;  /* 0xff8000001a1a7808 */ /* 0x000fe40006000000 */
[C---:B------:R-:W-:Y:S02]  /*76b0*/  ISETP.GE.AND P4, PT, R3.reuse, R224, PT ;  /* 0x000000e00300720c */ /* 0x040fe40003f86270 */
[----:B------:R-:W-:Y:S02]  /*76c0*/  FSEL R191, R16, -INF , !P0 ;  /* 0xff80000010bf7808 */ /* 0x000fe40004000000 */
[C---:B------:R-:W-:Y:S02]  /*76d0*/  ISETP.GE.AND P0, PT, R0.reuse, R225, PT ;  /* 0x000000e10000720c */ /* 0x040fe40003f06270 */
[----:B------:R-:W-:Y:S02]  /*76e0*/  ISETP.LT.OR P4, PT, R3, R220, P4 ;  /* 0x000000dc0300720c */ /* 0x000fe40002781670 */
[----:B------:R-:W-:-:S02]  /*76f0*/  ISETP.LT.OR P0, PT, R0, R221, P0 ;  /* 0x000000dd0000720c */ /* 0x000fc40000701670 */
[----:B------:R-:W-:Y:S02]  /*7700*/  FSEL R203, R22, -INF , !P4 ;  /* 0xff80000016cb7808 */ /* 0x000fe40006000000 */
[----:B------:R-:W-:Y:S02]  /*7710*/  FSEL R200, R21, -INF , !P1 ;  /* 0xff80000015c87808 */ /* 0x000fe40004800000 */
[C---:B------:R-:W-:Y:S02]  /*7720*/  ISETP.GE.AND P4, PT, R2.reuse, R225, PT ;  /* 0x000000e10200720c */ /* 0x040fe40003f86270 */
[----:B------:R-:W-:Y:S02]  /*7730*/  ISETP.GE.AND P1, PT, R2, R224, PT ;  /* 0x000000e00200720c */ /* 0x000fe40003f26270 */
[----:B------:R-:W-:Y:S02]  /*7740*/  FSEL R194, R13, -INF , !P0 ;  /* 0xff8000000dc27808 */ /* 0x000fe40004000000 */
[----:B------:R-:W-:-:S02]  /*7750*/  PLOP3.LUT P0, PT, PT, PT, UP0, 0x80, 0x0 ;  /* 0x000000000000781c */ /* 0x000fc40003f0f008 */
[C---:B------:R-:W-:Y:S02]  /*7760*/  ISETP.LT.OR P4, PT, R2.reuse, R221, P4 ;  /* 0x000000dd0200720c */ /* 0x040fe40002781670 */
[----:B------:R-:W-:Y:S02]  /*7770*/  ISETP.LT.OR P1, PT, R2, R220, P1 ;  /* 0x000000dc0200720c */ /* 0x000fe40000f21670 */
[----:B------:R-:W-:Y:S02]  /*7780*/  FSEL R193, R11, -INF , !P5 ;  /* 0xff8000000bc17808 */ /* 0x000fe40006800000 */
[----:B------:R-:W-:Y:S02]  /*7790*/  FSEL R202, R23, -INF , !P6 ;  /* 0xff80000017ca7808 */ /* 0x000fe40007000000 */
[----:B------:R-:W-:Y:S02]  /*77a0*/  FSEL R192, R12, -INF , !P4 ;  /* 0xff8000000cc07808 */ /* 0x000fe40006000000 */
[----:B------:R-:W-:-:S02]  /*77b0*/  FSEL R195, R14, -INF , !P1 ;  /* 0xff8000000ec37808 */ /* 0x000fc40004800000 */
[-C--:B------:R-:W-:Y:S02]  /*77c0*/  ISETP.GE.AND P5, PT, R2, R226.reuse, PT ;  /* 0x000000e20200720c */ /* 0x080fe40003fa6270 */
[C---:B------:R-:W-:Y:S02]  /*77d0*/  ISETP.GE.AND P6, PT, R0.reuse, R227, PT ;  /* 0x000000e30000720c */ /* 0x040fe40003fc6270 */
[C---:B------:R-:W-:Y:S02]  /*77e0*/  ISETP.GE.AND P4, PT, R0.reuse, R226, PT ;  /* 0x000000e20000720c */ /* 0x040fe40003f86270 */
[----:B------:R-:W-:Y:S02]  /*77f0*/  ISETP.GE.AND P1, PT, R0, R224, PT ;  /* 0x000000e00000720c */ /* 0x000fe40003f26270 */
[----:B------:R-:W-:Y:S02]  /*7800*/  ISETP.LT.OR P5, PT, R2, R222, P5 ;  /* 0x000000de0200720c */ /* 0x000fe40002fa1670 */
[----:B------:R-:W-:-:S02]  /*7810*/  ISETP.LT.OR P6, PT, R0, R223, P6 ;  /* 0x000000df0000720c */ /* 0x000fc400037c1670 */
[C---:B------:R-:W-:Y:S02]  /*7820*/  ISETP.LT.OR P4, PT, R0.reuse, R222, P4 ;  /* 0x000000de0000720c */ /* 0x040fe40002781670 */
[----:B------:R-:W-:Y:S02]  /*7830*/  ISETP.LT.OR P1, PT, R0, R220, P1 ;  /* 0x000000dc0000720c */ /* 0x000fe40000f21670 */
[----:B------:R-:W-:Y:S02]  /*7840*/  FSEL R190, R18, -INF , !P5 ;  /* 0xff80000012be7808 */ /* 0x000fe40006800000 */
        /* <DEDUP_REMOVED lines=50> */
.L_x_1445:
[----:B------:R-:W-:Y:S05]  /*7b70*/  BSYNC B0 ;  /* 0x0000000000007941 */ /* 0x000fea0003800000 */
.L_x_1444:
[----:B------:R-:W0:Y:S02]  /*7b80*/  LDGDEPBAR ;  /* 0x00000000000079af */ /* 0x000e240000000000 */
.L_x_1443:
[----:B------:R-:W2:Y:S01]  /*7b90*/  LDL.64 R16, [R1+0x68] ;  /* 0x0000680001107983 */ /* 0x000ea20000100a00 */
[----:B------:R-:W-:Y:S01]  /*7ba0*/  FMNMX.FTZ R3, R136, R32, !PT ;  /* 0x0000002088037209 */ /* 0x000fe20007810000 */
[----:B-1----:R-:W-:Y:S01]  /*7bb0*/  IMAD R7, R252, -0x326172a9, RZ ;  /* 0xcd9e8d57fc077824 */ /* 0x002fe200078e02ff */
[----:B------:R-:W-:Y:S02]  /*7bc0*/  MOV R0, UR31 ;  /* 0x0000001f00007c02 */ /* 0x000fe40008000f00 */
[----:B------:R-:W-:Y:S02]  /*7bd0*/  FMNMX.FTZ R2, R134, R34, !PT ;  /* 0x0000002286027209 */ /* 0x000fe40007810000 */
[----:B------:R-:W-:Y:S02]  /*7be0*/  LOP3.LUT R4, R239, R249, RZ, 0x3c, !PT ;  /* 0x000000f9ef047212 */ /* 0x000fe400078e3cff */
[----:B------:R-:W-:Y:S02]  /*7bf0*/  FMNMX.FTZ R3, R33, R3, !PT ;  /* 0x0000000321037209 */ /* 0x000fe40007810000 */
[----:B------:R-:W-:Y:S01]  /*7c00*/  LOP3.LUT R6, R237, UR32, R0, 0x96, !PT ;  /* 0x00000020ed067c12 */ /* 0x000fe2000f8e9600 */
[----:B------:R-:W-:Y:S01]  /*7c10*/  IMAD.WIDE.U32 R4, R4, -0x2daee0ad, RZ ;  /* 0xd2511f5304047825 */ /* 0x000fe200078e00ff */
[----:B------:R-:W-:-:S02]  /*7c20*/  FMNMX.FTZ R0, R35, R2, !PT ;  /* 0x0000000223007209 */ /* 0x000fc40007810000 */
[----:B------:R-:W-:Y:S01]  /*7c30*/  FMNMX.FTZ R2, R24, R3, !PT ;  /* 0x0000000318027209 */ /* 0x000fe20007810000 */
[----:B------:R-:W-:Y:S01]  /*7c40*/  IMAD.WIDE.U32 R14, R6, -0x326172a9, RZ ;  /* 0xcd9e8d57060e7825 */ /* 0x000fe200078e00ff */
[----:B------:R-:W-:Y:S02]  /*7c50*/  FMNMX.FTZ R0, R28, R0, !PT ;  /* 0x000000001c007209 */ /* 0x000fe40007810000 */
[----:B------:R-:W-:Y:S02]  /*7c60*/  FMNMX.FTZ R2, R25, R2, !PT ;  /* 0x0000000219027209 */ /* 0x000fe40007810000 */
[----:B------:R-:W-:Y:S02]  /*7c70*/  LOP3.LUT R3, R5, UR15, R236, 0x96, !PT ;  /* 0x0000000f05037c12 */ /* 0x000fe4000f8e96ec */
[----:B------:R-:W-:Y:S02]  /*7c80*/  FMNMX.FTZ R6, R29, R0, !PT ;  /* 0x000000001d067209 */ /* 0x000fe40007810000 */
[----:B------:R-:W-:-:S02]  /*7c90*/  LOP3.LUT R5, R15, UR16, R7, 0x96, !PT ;  /* 0x000000100f057c12 */ /* 0x000fc4000f8e9607 */
[----:B------:R-:W-:Y:S01]  /*7ca0*/  FMNMX.FTZ R0, R197, R2, !PT ;  /* 0x00000002c5007209 */ /* 0x000fe20007810000 */
[----:B------:R-:W-:Y:S01]  /*7cb0*/  IMAD.WIDE.U32 R2, R3, -0x326172a9, RZ ;  /* 0xcd9e8d5703027825 */ /* 0x000fe200078e00ff */
[----:B------:R-:W-:Y:S02]  /*7cc0*/  FMNMX.FTZ R8, R201, R6, !PT ;  /* 0x00000006c9087209 */ /* 0x000fe40007810000 */
[----:B------:R-:W-:Y:S01]  /*7cd0*/  FMNMX.FTZ R0, R196, R0, !PT ;  /* 0x00000000c4007209 */ /* 0x000fe20007810000 */
[----:B------:R-:W-:Y:S01]  /*7ce0*/  IMAD.WIDE.U32 R12, R5, -0x2daee0ad, RZ ;  /* 0xd2511f53050c7825 */ /* 0x000fe200078e00ff */
[--C-:B------:R-:W-:Y:S02]  /*7cf0*/  LOP3.LUT R7, R251, UR14, R14.reuse, 0x96, !PT ;  /* 0x0000000efb077c12 */ /* 0x100fe4000f8e960e */
[----:B------:R-:W-:Y:S02]  /*7d00*/  LOP3.LUT R9, R3, UR14, R14, 0x96, !PT ;  /* 0x0000000e03097c12 */ /* 0x000fe4000f8e960e */
[----:B------:R-:W-:Y:S01]  /*7d10*/  FMNMX.FTZ R3, R200, R8, !PT ;  /* 0x00000008c8037209 */ /* 0x000fe20007810000 */
[----:B------:R-:W-:Y:S01]  /*7d20*/  IMAD.WIDE.U32 R6, R7, -0x2daee0ad, RZ ;  /* 0xd2511f5307067825 */ /* 0x000fe200078e00ff */
[----:B------:R-:W-:-:S02]  /*7d30*/  FMNMX.FTZ R0, R191, R0, !PT ;  /* 0x00000000bf007209 */ /* 0x000fc40007810000 */
[----:B------:R-:W-:Y:S01]  /*7d40*/  LOP3.LUT R10, R15, UR16, R238, 0x96, !PT ;  /* 0x000000100f0a7c12 */ /* 0x000fe2000f8e96ee */
[----:B------:R-:W-:Y:S01]  /*7d50*/  IMAD.WIDE.U32 R8, R9, -0x2daee0ad, RZ ;  /* 0xd2511f5309087825 */ /* 0x000fe200078e00ff */
[----:B------:R-:W-:Y:S02]  /*7d60*/  FMNMX.FTZ R3, R192, R3, !PT ;  /* 0x00000003c0037209 */ /* 0x000fe40007810000 */
[----:B------:R-:W-:Y:S01]  /*7d70*/  FMNMX.FTZ R0, R182, R0, !PT ;  /* 0x00000000b6007209 */ /* 0x000fe20007810000 */
[----:B------:R-:W-:Y:S01]  /*7d80*/  IMAD.WIDE.U32 R10, R10, -0x2daee0ad, RZ ;  /* 0xd2511f530a0a7825 */ /* 0x000fe200078e00ff */
[----:B------:R-:W-:Y:S02]  /*7d90*/  LOP3.LUT R7, R7, UR11, R12, 0x96, !PT ;  /* 0x0000000b07077c12 */ /* 0x000fe4000f8e960c */
[----:B------:R-:W-:Y:S01]  /*7da0*/  MOV R186, R245 ;  /* 0x000000f500ba7202 */ /* 0x000fe20000000f00 */
[----:B------:R-:W1:Y:S01]  /*7db0*/  SHFL.BFLY PT, R12, R0, 0x2, 0x1f ;  /* 0x0c401f00000c7f89 */ /* 0x000e6200000e0000 */
[----:B------:R-:W-:Y:S01]  /*7dc0*/  LOP3.LUT R4, R11, UR13, R4, 0x96, !PT ;  /* 0x0000000d0b047c12 */ /* 0x000fe2000f8e9604 */
[----:B------:R-:W-:Y:S01]  /*7dd0*/  IMAD.WIDE.U32 R178, R7, -0x326172a9, RZ ;  /* 0xcd9e8d5707b27825 */ /* 0x000fe200078e00ff */
[----:B------:R-:W-:-:S03]  /*7de0*/  LOP3.LUT R18, R9, UR11, R10, 0x96, !PT ;  /* 0x0000000b09127c12 */ /* 0x000fc6000f8e960a */
[----:B------:R-:W-:-:S04]  /*7df0*/  IMAD.WIDE.U32 R20, R4, -0x326172a9, RZ ;  /* 0xcd9e8d5704147825 */ /* 0x000fc800078e00ff */
[----:B------:R-:W-:Y:S01]  /*7e00*/  IMAD.WIDE.U32 R142, R18, -0x326172a9, RZ ;  /* 0xcd9e8d57128e7825 */ /* 0x000fe200078e00ff */
[----:B-1----:R-:W-:Y:S02]  /*7e10*/  FMNMX.FTZ R7, R0, R12, !PT ;  /* 0x0000000c00077209 */ /* 0x002fe40007810000 */
[----:B--2---:R-:W-:Y:S02]  /*7e20*/  LOP3.LUT R5, R13, UR13, R16, 0x96, !PT ;  /* 0x0000000d0d057c12 */ /* 0x004fe4000f8e9610 */
[----:B------:R-:W-:Y:S01]  /*7e30*/  LOP3.LUT R17, R21, UR12, R2, 0x96, !PT ;  /* 0x0000000c15117c12 */ /* 0x000fe2000f8e9602 */
[----:B------:R-:W1:Y:S01]  /*7e40*/  SHFL.BFLY PT, R16, R7, 0x1, 0x1f ;  /* 0x0c201f0007107f89 */ /* 0x000e6200000e0000 */
[----:B------:R-:W-:Y:S01]  /*7e50*/  FMNMX.FTZ R2, R137, R132, !PT ;  /* 0x0000008489027209 */ /* 0x000fe20007810000 */
[----:B------:R-:W-:Y:S01]  /*7e60*/  IMAD.WIDE.U32 R14, R5, -0x326172a9, RZ ;  /* 0xcd9e8d57050e7825 */ /* 0x000fe200078e00ff */
[----:B------:R-:W-:Y:S02]  /*7e70*/  FMNMX.FTZ R5, R194, R3, !PT ;  /* 0x00000003c2057209 */ /* 0x000fe40007810000 */
[----:B------:R-:W-:-:S02]  /*7e80*/  FMNMX.FTZ R3, R135, R138, !PT ;  /* 0x0000008a87037209 */ /* 0x000fc40007810000 */
[----:B------:R-:W-:Y:S01]  /*7e90*/  LOP3.LUT R10, R15, UR12, R250, 0x96, !PT ;  /* 0x0000000c0f0a7c12 */ /* 0x000fe2000f8e96fa */
[----:B------:R-:W2:Y:S01]  /*7ea0*/  SHFL.BFLY PT, R9, R5, 0x2, 0x1f ;  /* 0x0c401f0005097f89 */ /* 0x000ea200000e0000 */
[----:B------:R-:W-:Y:S02]  /*7eb0*/  LOP3.LUT R4, R179, UR10, R14, 0x96, !PT ;  /* 0x0000000ab3047c12 */ /* 0x000fe4000f8e960e */
[----:B------:R-:W-:Y:S01]  /*7ec0*/  FMNMX.FTZ R3, R139, R3, !PT ;  /* 0x000000038b037209 */ /* 0x000fe20007810000 */
[----:B------:R-:W-:Y:S01]  /*7ed0*/  IMAD.WIDE.U32 R10, R10, -0x2daee0ad, RZ ;  /* 0xd2511f530a0a7825 */ /* 0x000fe200078e00ff */
[----:B------:R-:W-:Y:S02]  /*7ee0*/  FMNMX.FTZ R2, R133, R2, !PT ;  /* 0x0000000285027209 */ /* 0x000fe40007810000 */
[----:B------:R-:W-:Y:S01]  /*7ef0*/  FMNMX.FTZ R3, R26, R3, !PT ;  /* 0x000000031a037209 */ /* 0x000fe20007810000 */
[----:B------:R-:W-:Y:S01]  /*7f00*/  IMAD.WIDE.U32 R180, R4, -0x2daee0ad, RZ ;  /* 0xd2511f5304b47825 */ /* 0x000fe200078e00ff */
[----:B------:R-:W-:-:S02]  /*7f10*/  FMNMX.FTZ R4, R30, R2, !PT ;  /* 0x000000021e047209 */ /* 0x000fc40007810000 */
[----:B------:R-:W-:Y:S02]  /*7f20*/  FMNMX.FTZ R0, R27, R3, !PT ;  /* 0x000000031b007209 */ /* 0x000fe40007810000 */
[----:B------:R-:W-:Y:S02]  /*7f30*/  LOP3.LUT R10, R181, UR7, R10, 0x96, !PT ;  /* 0x00000007b50a7c12 */ /* 0x000fe4000f8e960a */
[----:B------:R-:W-:Y:S02]  /*7f40*/  FMNMX.FTZ R4, R31, R4, !PT ;  /* 0x000000041f047209 */ /* 0x000fe40007810000 */
[----:B------:R-:W-:Y:S01]  /*7f50*/  LOP3.LUT R11, R11, UR9, R6, 0x96, !PT ;  /* 0x000000090b0b7c12 */ /* 0x000fe2000f8e9606 */
[----:B------:R-:W-:Y:S01]  /*7f60*/  IMAD.WIDE.U32 R2, R10, -0x326172a9, RZ ;  /* 0xcd9e8d570a027825 */ /* 0x000fe200078e00ff */
[----:B-1----:R-:W-:-:S03]  /*7f70*/  FMNMX.FTZ R230, R7, R16, !PT ;  /* 0x0000001007e67209 */ /* 0x002fc60007810000 */
[----:B------:R-:W-:Y:S01]  /*7f80*/  IMAD.WIDE.U32 R240, R11, -0x326172a9, RZ ;  /* 0xcd9e8d570bf07825 */ /* 0x000fe200078e00ff */
[----:B------:R-:W-:Y:S02]  /*7f90*/  SHF.R.U32.HI R12, RZ, 0x18, R2 ;  /* 0x00000018ff0c7819 */ /* 0x000fe40000011602 */
[----:B--2---:R-:W-:Y:S01]  /*7fa0*/  FMNMX.FTZ R6, R5, R9, !PT ;  /* 0x0000000905067209 */ /* 0x004fe20007810000 */
[----:B------:R-:W-:Y:S01]  /*7fb0*/  FMUL.FTZ R16, R230, c[0x0][0x23c] ;  /* 0x00008f00e6107a20 */ /* 0x000fe20000410000 */
[----:B------:R-:W-:Y:S02]  /*7fc0*/  FMNMX.FTZ R5, R198, R0, !PT ;  /* 0x00000000c6057209 */ /* 0x000fe40007810000 */
[----:B------:R-:W-:Y:S01]  /*7fd0*/  FMNMX.FTZ R9, R203, R4, !PT ;  /* 0x00000004cb097209 */ /* 0x000fe20007810000 */
[----:B------:R-:W-:Y:S01]  /*7fe0*/  SHFL.BFLY PT, R15, R6, 0x1, 0x1f ;  /* 0x0c201f00060f7f89 */ /* 0x000fe200000e0000 */
[----:B------:R-:W-:Y:S02]  /*7ff0*/  LOP3.LUT R0, R2, 0xffff, RZ, 0xc0, !PT ;  /* 0x0000ffff02007812 */ /* 0x000fe400078ec0ff */
[----:B------:R-:W-:-:S02]  /*8000*/  FMNMX.FTZ R10, R193, R5, !PT ;  /* 0x00000005c10a7209 */ /* 0x000fc40007810000 */
[----:B------:R-:W-:Y:S02]  /*8010*/  FMNMX.FTZ R5, R202, R9, !PT ;  /* 0x00000009ca057209 */ /* 0x000fe40007810000 */
[----:B------:R-:W-:Y:S02]  /*8020*/  SHF.R.U32.HI R4, RZ, 0x8, R0 ;  /* 0x00000008ff047819 */ /* 0x000fe40000011600 */
[----:B------:R-:W-:Y:S02]  /*8030*/  LOP3.LUT R0, R2, 0xff, RZ, 0xc0, !PT ;  /* 0x000000ff02007812 */ /* 0x000fe400078ec0ff */
[----:B------:R-:W-:Y:S02]  /*8040*/  FMNMX.FTZ R9, R190, R10, !PT ;  /* 0x0000000abe097209 */ /* 0x000fe40007810000 */
[----:B------:R-:W-:Y:S02]  /*8050*/  FMNMX.FTZ R5, R195, R5, !PT ;  /* 0x00000005c3057209 */ /* 0x000fe40007810000 */
[----:B------:R-:W-:-:S02]  /*8060*/  PRMT R141, R0, 0x5410, R4 ;  /* 0x00005410008d7816 */ /* 0x000fc40000000004 */
[----:B------:R-:W-:Y:S02]  /*8070*/  FMNMX.FTZ R0, R183, R9, !PT ;  /* 0x00000009b7007209 */ /* 0x000fe40007810000 */
[----:B------:R-:W-:Y:S02]  /*8080*/  FMNMX.FTZ R5, R199, R5, !PT ;  /* 0x00000005c7057209 */ /* 0x000fe40007810000 */
[----:B------:R-:W-:Y:S01]  /*8090*/  SHF.R.U32.HI R4, RZ, 0x10, R2 ;  /* 0x00000010ff047819 */ /* 0x000fe20000011602 */
[----:B------:R-:W1:Y:S01]  /*80a0*/  SHFL.BFLY PT, R13, R0, 0x2, 0x1f ;  /* 0x0c401f00000d7f89 */ /* 0x000e6200000e0000 */
[----:B------:R-:W-:Y:S02]  /*80b0*/  LOP3.LUT R2, R3, UR18, R240, 0x96, !PT ;  /* 0x0000001203027c12 */ /* 0x000fe4000f8e96f0 */
[----:B------:R-:W-:Y:S01]  /*80c0*/  LOP3.LUT R4, R4, 0xff, RZ, 0xc0, !PT ;  /* 0x000000ff04047812 */ /* 0x000fe200078ec0ff */
[----:B------:R-:W2:Y:S01]  /*80d0*/  SHFL.BFLY PT, R14, R5, 0x2, 0x1f ;  /* 0x0c401f00050e7f89 */ /* 0x000ea200000e0000 */
[----:B------:R-:W-:-:S02]  /*80e0*/  SHF.R.U32.HI R9, RZ, 0x10, R2 ;  /* 0x00000010ff097819 */ /* 0x000fc40000011602 */
[C---:B------:R-:W-:Y:S02]  /*80f0*/  LOP3.LUT R3, R2.reuse, 0xffff, RZ, 0xc0, !PT ;  /* 0x0000ffff02037812 */ /* 0x040fe400078ec0ff */
[----:B------:R-:W-:Y:S02]  /*8100*/  LOP3.LUT R11, R2, 0xff, RZ, 0xc0, !PT ;  /* 0x000000ff020b7812 */ /* 0x000fe400078ec0ff */
[----:B------:R-:W-:Y:S02]  /*8110*/  SHF.R.U32.HI R10, RZ, 0x18, R2 ;  /* 0x00000018ff0a7819 */ /* 0x000fe40000011602 */
[----:B------:R-:W-:Y:S02]  /*8120*/  LOP3.LUT R2, R9, 0xff, RZ, 0xc0, !PT ;  /* 0x000000ff09027812 */ /* 0x000fe400078ec0ff */
[----:B------:R-:W-:Y:S02]  /*8130*/  SHF.R.U32.HI R3, RZ, 0x8, R3 ;  /* 0x00000008ff037819 */ /* 0x000fe40000011603 */
[----:B------:R-:W-:-:S02]  /*8140*/  LOP3.LUT R9, R143, UR10, R20, 0x96, !PT ;  /* 0x0000000a8f097c12 */ /* 0x000fc4000f8e9614 */
[----:B------:R-:W-:Y:S02]  /*8150*/  PRMT R22, R11, 0x5410, R3 ;  /* 0x000054100b167816 */ /* 0x000fe40000000003 */
[----:B------:R-:W-:Y:S01]  /*8160*/  PRMT R23, R2, 0x5410, R10 ;  /* 0x0000541002177816 */ /* 0x000fe2000000000a */
[----:B------:R-:W-:Y:S01]  /*8170*/  IMAD.WIDE.U32 R2, R17, -0x2daee0ad, RZ ;  /* 0xd2511f5311027825 */ /* 0x000fe200078e00ff */
[----:B------:R-:W-:Y:S02]  /*8180*/  PRMT R140, R4, 0x5410, R12 ;  /* 0x00005410048c7816 */ /* 0x000fe4000000000c */
[----:B-1----:R-:W-:Y:S01]  /*8190*/  FMNMX.FTZ R4, R0, R13, !PT ;  /* 0x0000000d00047209 */ /* 0x002fe20007810000 */
[----:B------:R-:W-:Y:S01]  /*81a0*/  IMAD.WIDE.U32 R176, R9, -0x2daee0ad, RZ ;  /* 0xd2511f5309b07825 */ /* 0x000fe200078e00ff */
[----:B------:R-:W-:Y:S02]  /*81b0*/  LOP3.LUT R9, R3, UR9, R8, 0x96, !PT ;  /* 0x0000000903097c12 */ /* 0x000fe4000f8e9608 */
[----:B------:R-:W-:-:S02]  /*81c0*/  FSETP.NEU.FTZ.AND P6, PT, R230, -INF , PT ;  /* 0xff800000e600780b */ /* 0x000fc40003fdd000 */
[----:B------:R-:W-:Y:S01]  /*81d0*/  LOP3.LUT R2, R177, UR7, R2, 0x96, !PT ;  /* 0x00000007b1027c12 */ /* 0x000fe2000f8e9602 */
[----:B------:R-:W-:Y:S01]  /*81e0*/  IMAD.WIDE.U32 R188, R9, -0x326172a9, RZ ;  /* 0xcd9e8d5709bc7825 */ /* 0x000fe200078e00ff */
[----:B--2---:R-:W-:Y:S02]  /*81f0*/  FMNMX.FTZ R0, R5, R14, !PT ;  /* 0x0000000e05007209 */ /* 0x004fe40007810000 */
[----:B------:R-:W-:Y:S01]  /*8200*/  FMNMX.FTZ R231, R6, R15, !PT ;  /* 0x0000000f06e77209 */ /* 0x000fe20007810000 */
[----:B------:R-:W-:Y:S01]  /*8210*/  IMAD.WIDE.U32 R2, R2, -0x326172a9, RZ ;  /* 0xcd9e8d5702027825 */ /* 0x000fe200078e00ff */
[----:B------:R-:W-:Y:S02]  /*8220*/  FSEL R16, R16, RZ, P6 ;  /* 0x000000ff10107208 */ /* 0x000fe40003000000 */
[C---:B------:R-:W-:Y:S01]  /*8230*/  FSETP.NEU.FTZ.AND P4, PT, R231.reuse, -INF , PT ;  /* 0xff800000e700780b */ /* 0x040fe20003f9d000 */
[----:B------:R-:W-:Y:S01]  /*8240*/  FMUL.FTZ R17, R231, c[0x0][0x23c] ;  /* 0x00008f00e7117a20 */ /* 0x000fe20000410000 */
[----:B------:R-:W-:Y:S01]  /*8250*/  LOP3.LUT R5, R2, 0xffff, RZ, 0xc0, !PT ;  /* 0x0000ffff02057812 */ /* 0x000fe200078ec0ff */
[----:B------:R-:W-:Y:S01]  /*8260*/  FFMA.FTZ R7, R32, c[0x0][0x23c], -R16 ;  /* 0x00008f0020077a23 */ /* 0x000fe20000010810 */
[----:B------:R-:W-:-:S02]  /*8270*/  SHF.R.U32.HI R6, RZ, 0x10, R2 ;  /* 0x00000010ff067819 */ /* 0x000fc40000011602 */
[----:B------:R-:W-:Y:S01]  /*8280*/  SHF.R.U32.HI R8, RZ, 0x8, R5 ;  /* 0x00000008ff087819 */ /* 0x000fe20000011605 */
[----:B------:R1:W-:Y:S01]  /*8290*/  MUFU.EX2 R187, R7 ;  /* 0x0000000700bb7308 */ /* 0x0003e20000000800 */
[----:B------:R-:W-:Y:S02]  /*82a0*/  LOP3.LUT R5, R6, 0xff, RZ, 0xc0, !PT ;  /* 0x000000ff06057812 */ /* 0x000fe400078ec0ff */
[----:B------:R-:W-:Y:S02]  /*82b0*/  LOP3.LUT R6, R2, 0xff, RZ, 0xc0, !PT ;  /* 0x000000ff02067812 */ /* 0x000fe400078ec0ff */
[----:B------:R-:W-:Y:S02]  /*82c0*/  SHF.R.U32.HI R2, RZ, 0x18, R2 ;  /* 0x00000018ff027819 */ /* 0x000fe40000011602 */
[----:B------:R-:W-:Y:S01]  /*82d0*/  PRMT R10, R6, 0x5410, R8 ;  /* 0x00005410060a7816 */ /* 0x000fe20000000008 */
[----:B------:R-:W-:Y:S01]  /*82e0*/  FFMA.FTZ R6, R25, c[0x0][0x23c], -R16 ;  /* 0x00008f0019067a23 */ /* 0x000fe20000010810 */
[----:B------:R-:W-:Y:S01]  /*82f0*/  PRMT R11, R5, 0x5410, R2 ;  /* 0x00005410050b7816 */ /* 0x000fe20000000002 */
[----:B------:R-:W2:Y:S01]  /*8300*/  SHFL.BFLY PT, R8, R4, 0x1, 0x1f ;  /* 0x0c201f0004087f89 */ /* 0x000ea200000e0000 */
[----:B------:R-:W-:Y:S01]  /*8310*/  LOP3.LUT R2, R3, UR18, R188, 0x96, !PT ;  /* 0x0000001203027c12 */ /* 0x000fe2000f8e96bc */
[--C-:B------:R-:W-:Y:S01]  /*8320*/  FFMA.FTZ R3, R24, c[0x0][0x23c], -R16.reuse ;  /* 0x00008f0018037a23 */ /* 0x100fe20000010810 */
[----:B------:R-:W-:Y:S01]  /*8330*/  FSEL R17, R17, RZ, P4 ;  /* 0x000000ff11117208 */ /* 0x000fe20002000000 */
[----:B------:R-:W-:Y:S01]  /*8340*/  FFMA.FTZ R5, R33, c[0x0][0x23c], -R16 ;  /* 0x00008f0021057a23 */ /* 0x000fe20000010810 */
[----:B------:R-:W-:Y:S01]  /*8350*/  MUFU.EX2 R32, R6 ;  /* 0x0000000600207308 */ /* 0x000fe20000000800 */
[----:B-1----:R-:W1:Y:S07]  /*8360*/  SHFL.BFLY PT, R7, R0, 0x1, 0x1f ;  /* 0x0c201f0000077f89 */ /* 0x002e6e00000e0000 */
[----:B------:R3:W4:Y:S08]  /*8370*/  MUFU.EX2 R185, R3 ;  /* 0x0000000300b97308 */ /* 0x0007300000000800 */
[----:B------:R5:W4:Y:S01]  /*8380*/  MUFU.EX2 R19, R5 ;  /* 0x0000000500137308 */ /* 0x000b220000000800 */
[----:B--2---:R-:W-:-:S02]  /*8390*/  FMNMX.FTZ R228, R4, R8, !PT ;  /* 0x0000000804e47209 */ /* 0x004fc40007810000 */
[----:B------:R-:W2:Y:S02]  /*83a0*/  LDC.U8 R4, c[0x0][0x2d8] ;  /* 0x0000b600ff047b82 */ /* 0x000ea40000000000 */
[----:B------:R-:W-:Y:S02]  /*83b0*/  FSETP.NEU.FTZ.AND P5, PT, R228, -INF , PT ;  /* 0xff800000e400780b */ /* 0x000fe40003fbd000 */
[----:B---3--:R-:W-:Y:S02]  /*83c0*/  LOP3.LUT R3, R2, 0xffff, RZ, 0xc0, !PT ;  /* 0x0000ffff02037812 */ /* 0x008fe400078ec0ff */
[----:B-1----:R-:W-:Y:S01]  /*83d0*/  FMNMX.FTZ R229, R0, R7, !PT ;  /* 0x0000000700e57209 */ /* 0x002fe20007810000 */
[----:B------:R-:W-:-:S03]  /*83e0*/  FFMA.FTZ R0, R28, c[0x0][0x23c], -R17 ;  /* 0x00008f001c007a23 */ /* 0x000fc60000010811 */
[C---:B------:R-:W-:Y:S01]  /*83f0*/  FSETP.NEU.FTZ.AND P1, PT, R229.reuse, -INF , PT ;  /* 0xff800000e500780b */ /* 0x040fe20003f3d000 */
[----:B------:R-:W-:Y:S01]  /*8400*/  FMUL.FTZ R18, R229, c[0x0][0x23c] ;  /* 0x00008f00e5127a20 */ /* 0x000fe20000410000 */
[----:B-----5:R-:W-:Y:S02]  /*8410*/  SHF.R.U32.HI R5, RZ, 0x8, R3 ;  /* 0x00000008ff057819 */ /* 0x020fe40000011603 */
[----:B------:R-:W-:Y:S02]  /*8420*/  LOP3.LUT R3, R2, 0xff, RZ, 0xc0, !PT ;  /* 0x000000ff02037812 */ /* 0x000fe400078ec0ff */
[----:B------:R-:W-:Y:S02]  /*8430*/  FSEL R18, R18, RZ, P1 ;  /* 0x000000ff12127208 */ /* 0x000fe40000800000 */
[----:B------:R-:W-:Y:S01]  /*8440*/  PRMT R9, R3, 0x5410, R5 ;  /* 0x0000541003097816 */ /* 0x000fe20000000005 */
[----:B------:R-:W-:Y:S01]  /*8450*/  FFMA.FTZ R3, R34, c[0x0][0x23c], -R17 ;  /* 0x00008f0022037a23 */ /* 0x000fe20000010811 */
[----:B------:R-:W-:Y:S01]  /*8460*/  SHF.R.U32.HI R5, RZ, 0x10, R2 ;  /* 0x00000010ff057819 */ /* 0x000fe20000011602 */
[----:B------:R1:W-:Y:S01]  /*8470*/  MUFU.EX2 R34, R0 ;  /* 0x0000000000227308 */ /* 0x0003e20000000800 */
[----:B--2---:R-:W-:-:S07]  /*8480*/  PRMT R179, R4, 0x7054, R4 ;  /* 0x0000705404b37816 */ /* 0x004fce0000000004 */
[----:B------:R2:W-:Y:S01]  /*8490*/  MUFU.EX2 R184, R3 ;  /* 0x0000000300b87308 */ /* 0x0005e20000000800 */
[--C-:B------:R-:W-:Y:S02]  /*84a0*/  HSET2.LE.AND R4, R9, R179.reuse, PT ;  /* 0x000000b309047233 */ /* 0x100fe40003803000 */
[--C-:B------:R-:W-:Y:S02]  /*84b0*/  HSET2.LE.AND R7, R11, R179.reuse, PT ;  /* 0x000000b30b077233 */ /* 0x100fe40003803000 */
[--C-:B------:R-:W-:Y:S02]  /*84c0*/  HSET2.LE.AND R8, R22, R179.reuse, PT ;  /* 0x000000b316087233 */ /* 0x100fe40003803000 */
[--C-:B------:R-:W-:Y:S01]  /*84d0*/  HSET2.LE.AND R9, R23, R179.reuse, PT ;  /* 0x000000b317097233 */ /* 0x100fe20003803000 */
[----:B-1----:R-:W-:Y:S01]  /*84e0*/  FFMA.FTZ R0, R29, c[0x0][0x23c], -R17 ;  /* 0x00008f001d007a23 */ /* 0x002fe20000010811 */
[----:B------:R-:W-:-:S03]  /*84f0*/  HSET2.LE.AND R11, R140, R179, PT ;  /* 0x000000b38c0b7233 */ /* 0x000fc60003803000 */
[----:B------:R1:W-:Y:S01]  /*8500*/  MUFU.EX2 R177, R0 ;  /* 0x0000000000b17308 */ /* 0x0003e20000000800 */
[----:B--2---:R-:W-:Y:S02]  /*8510*/  SHF.R.U32.HI R3, RZ, 0x18, R2 ;  /* 0x00000018ff037819 */ /* 0x004fe40000011602 */
[----:B------:R-:W-:Y:S01]  /*8520*/  LOP3.LUT R2, R5, 0xff, RZ, 0xc0, !PT ;  /* 0x000000ff05027812 */ /* 0x000fe200078ec0ff */
[----:B------:R-:W-:Y:S01]  /*8530*/  FFMA.FTZ R5, R35, c[0x0][0x23c], -R17 ;  /* 0x00008f0023057a23 */ /* 0x000fe20000010811 */
[----:B----4-:R-:W-:Y:S02]  /*8540*/  MOV R35, R185 ;  /* 0x000000b900237202 */ /* 0x010fe40000000f00 */
[----:B------:R-:W-:Y:S02]  /*8550*/  PRMT R6, R2, 0x5410, R3 ;  /* 0x0000541002067816 */ /* 0x000fe40000000003 */
[----:B------:R-:W-:Y:S01]  /*8560*/  FSEL R3, R230, RZ, P6 ;  /* 0x000000ffe6037208 */ /* 0x000fe20003000000 */
[----:B------:R-:W2:Y:S01]  /*8570*/  MUFU.EX2 R5, R5 ;  /* 0x0000000500057308 */ /* 0x000ea20000000800 */
[----:B------:R-:W-:Y:S01]  /*8580*/  FSEL R2, R228, RZ, P5 ;  /* 0x000000ffe4027208 */ /* 0x000fe20002800000 */
[----:B-1----:R-:W-:Y:S01]  /*8590*/  FFMA.FTZ R0, R132, c[0x0][0x23c], -R18 ;  /* 0x00008f0084007a23 */ /* 0x002fe20000010812 */
[----:B------:R-:W-:Y:S01]  /*85a0*/  MOV R132, R19 ;  /* 0x0000001300847202 */ /* 0x000fe20000000f00 */
[----:B------:R-:W-:Y:S01]  /*85b0*/  FADD.FTZ R12, R136, -R3 ;  /* 0x80000003880c7221 */ /* 0x000fe20000010000 */
[----:B------:R-:W-:Y:S01]  /*85c0*/  FSEL R3, R231, RZ, P4 ;  /* 0x000000ffe7037208 */ /* 0x000fe20002000000 */
[----:B------:R-:W-:Y:S01]  /*85d0*/  FADD.FTZ R21, R135, -R2 ;  /* 0x8000000287157221 */ /* 0x000fe20000010000 */
[----:B------:R-:W-:Y:S01]  /*85e0*/  FSEL R2, R229, RZ, P1 ;  /* 0x000000ffe5027208 */ /* 0x000fe20000800000 */
[----:B------:R1:W-:Y:S01]  /*85f0*/  MUFU.EX2 R135, R0 ;  /* 0x0000000000877308 */ /* 0x0003e20000000800 */
[----:B------:R-:W-:Y:S01]  /*8600*/  FMUL.FTZ R12, R12, c[0x0][0x23c] ;  /* 0x00008f000c0c7a20 */ /* 0x000fe20000410000 */
[----:B------:R-:W-:Y:S01]  /*8610*/  MOV R136, R248 ;  /* 0x000000f800887202 */ /* 0x000fe20000000f00 */
[----:B------:R-:W-:Y:S01]  /*8620*/  FADD.FTZ R20, R134, -R3 ;  /* 0x8000000386147221 */ /* 0x000fe20000010000 */
[----:B------:R-:W-:Y:S01]  /*8630*/  MOV R185, R246 ;  /* 0x000000f600b97202 */ /* 0x000fe20000000f00 */
[----:B------:R-:W-:-:S02]  /*8640*/  FMUL.FTZ R3, R228, c[0x0][0x23c] ;  /* 0x00008f00e4037a20 */ /* 0x000fc40000410000 */
[----:B------:R-:W-:Y:S01]  /*8650*/  FADD.FTZ R19, R137, -R2 ;  /* 0x8000000289137221 */ /* 0x000fe20000010000 */
[----:B--2---:R-:W-:Y:S01]  /*8660*/  MOV R29, R5 ;  /* 0x00000005001d7202 */ /* 0x004fe20000000f00 */
[--C-:B------:R-:W-:Y:S01]  /*8670*/  FFMA.FTZ R2, R31, c[0x0][0x23c], -R18.reuse ;  /* 0x00008f001f027a23 */ /* 0x100fe20000010812 */
[----:B------:R-:W-:Y:S01]  /*8680*/  FSEL R3, R3, RZ, P5 ;  /* 0x000000ff03037208 */ /* 0x000fe20002800000 */
[--C-:B------:R-:W-:Y:S01]  /*8690*/  HSET2.LE.AND R5, R6, R179.reuse, PT ;  /* 0x000000b306057233 */ /* 0x100fe20003803000 */
[----:B------:R-:W-:Y:S01]  /*86a0*/  FMUL.FTZ R21, R21, c[0x0][0x23c] ;  /* 0x00008f0015157a20 */ /* 0x000fe20000410000 */
[----:B------:R2:W-:Y:S01]  /*86b0*/  MUFU.EX2 R181, R2 ;  /* 0x0000000200b57308 */ /* 0x0005e20000000800 */
[--C-:B------:R-:W-:Y:S01]  /*86c0*/  HSET2.LE.AND R6, R10, R179.reuse, PT ;  /* 0x000000b30a067233 */ /* 0x100fe20003803000 */
[----:B------:R-:W-:Y:S01]  /*86d0*/  FMUL.FTZ R20, R20, c[0x0][0x23c] ;  /* 0x00008f0014147a20 */ /* 0x000fe20000410000 */
[----:B------:R-:W-:Y:S01]  /*86e0*/  HSET2.LE.AND R10, R141, R179, PT ;  /* 0x000000b38d0a7233 */ /* 0x000fe20003803000 */
[----:B-1----:R-:W-:Y:S01]  /*86f0*/  FFMA.FTZ R0, R133, c[0x0][0x23c], -R18 ;  /* 0x00008f0085007a23 */ /* 0x002fe20000010812 */
[----:B------:R-:W-:Y:S01]  /*8700*/  MOV R133, R247 ;  /* 0x000000f700857202 */ /* 0x000fe20000000f00 */
[----:B------:R-:W-:-:S02]  /*8710*/  FMUL.FTZ R19, R19, c[0x0][0x23c] ;  /* 0x00008f0013137a20 */ /* 0x000fc40000410000 */
[----:B------:R1:W-:Y:S01]  /*8720*/  MUFU.EX2 R28, R0 ;  /* 0x00000000001c7308 */ /* 0x0003e20000000800 */
[----:B--2---:R-:W-:-:S07]  /*8730*/  FFMA.FTZ R2, R138, c[0x0][0x23c], -R3 ;  /* 0x00008f008a027a23 */ /* 0x004fce0000010803 */
[----:B------:R-:W2:Y:S01]  /*8740*/  MUFU.EX2 R25, R20 ;  /* 0x0000001400197308 */ /* 0x000ea20000000800 */
[----:B-1----:R-:W-:-:S07]  /*8750*/  FFMA.FTZ R0, R30, c[0x0][0x23c], -R18 ;  /* 0x00008f001e007a23 */ /* 0x002fce0000010812 */
[----:B------:R1:W-:Y:S08]  /*8760*/  MUFU.EX2 R243, R2 ;  /* 0x0000000200f37308 */ /* 0x0003f00000000800 */
[----:B------:R3:W-:Y:S01]  /*8770*/  MUFU.EX2 R33, R0 ;  /* 0x0000000000217308 */ /* 0x0007e20000000800 */
[-C--:B--2---:R-:W-:Y:S02]  /*8780*/  FMUL.FTZ R148, R148, R25.reuse ;  /* 0x0000001994947220 */ /* 0x084fe40000410000 */
[----:B------:R-:W-:-:S02]  /*8790*/  FMUL.FTZ R149, R149, R25 ;  /* 0x0000001995957220 */ /* 0x000fc40000410000 */
[-C--:B------:R-:W-:Y:S02]  /*87a0*/  FMUL.FTZ R152, R152, R25.reuse ;  /* 0x0000001998987220 */ /* 0x080fe40000410000 */
[-C--:B------:R-:W-:Y:S01]  /*87b0*/  FMUL.FTZ R153, R153, R25.reuse ;  /* 0x0000001999997220 */ /* 0x080fe20000410000 */
[----:B------:R-:W2:Y:S01]  /*87c0*/  MUFU.EX2 R24, R19 ;  /* 0x0000001300187308 */ /* 0x000ea20000000800 */
[----:B-1----:R-:W-:Y:S02]  /*87d0*/  FFMA.FTZ R2, R139, c[0x0][0x23c], -R3 ;  /* 0x00008f008b027a23 */ /* 0x002fe40000010803 */
[-C--:B------:R-:W-:Y:S02]  /*87e0*/  FMUL.FTZ R164, R164, R25.reuse ;  /* 0x00000019a4a47220 */ /* 0x080fe40000410000 */
[-C--:B------:R-:W-:Y:S02]  /*87f0*/  FMUL.FTZ R165, R165, R25.reuse ;  /* 0x00000019a5a57220 */ /* 0x080fe40000410000 */
[-C--:B------:R-:W-:Y:S01]  /*8800*/  FMUL.FTZ R168, R168, R25.reuse ;  /* 0x00000019a8a87220 */ /* 0x080fe20000410000 */
[----:B------:R1:W4:Y:S01]  /*8810*/  MUFU.EX2 R242, R2 ;  /* 0x0000000200f27308 */ /* 0x0003220000000800 */
[----:B---3--:R-:W-:Y:S01]  /*8820*/  F2FP.BF16.PACK_AB R0, R29, R184 ;  /* 0x000000b81d00723e */ /* 0x008fe200000010ff */
[----:B------:R-:W-:-:S02]  /*8830*/  FMUL.FTZ R169, R169, R25 ;  /* 0x00000019a9a97220 */ /* 0x000fc40000410000 */
[-C--:B------:R-:W-:Y:S01]  /*8840*/  FMUL.FTZ R40, R40, R25.reuse ;  /* 0x0000001928287220 */ /* 0x080fe20000410000 */
[----:B------:R-:W-:Y:S01]  /*8850*/  LOP3.LUT R4, R4, R0, RZ, 0xc0, !PT ;  /* 0x0000000004047212 */ /* 0x000fe200078ec0ff */
[----:B------:R-:W-:Y:S01]  /*8860*/  FMUL.FTZ R41, R41, R25 ;  /* 0x0000001929297220 */ /* 0x000fe20000410000 */
[----:B------:R-:W-:Y:S01]  /*8870*/  F2FP.BF16.PACK_AB R0, R28, R135 ;  /* 0x000000871c00723e */ /* 0x000fe200000010ff */
[-C--:B--2---:R-:W-:Y:S02]  /*8880*/  FMUL.FTZ R150, R150, R24.reuse ;  /* 0x0000001896967220 */ /* 0x084fe40000410000 */
[----:B------:R-:W-:Y:S01]  /*8890*/  FMUL.FTZ R151, R151, R24 ;  /* 0x0000001897977220 */ /* 0x000fe20000410000 */
[----:B------:R-:W-:Y:S01]  /*88a0*/  LOP3.LUT R5, R5, R0, RZ, 0xc0, !PT ;  /* 0x0000000005057212 */ /* 0x000fe200078ec0ff */
[----:B------:R-:W-:Y:S01]  /*88b0*/  FMUL.FTZ R154, R154, R24 ;  /* 0x000000189a9a7220 */ /* 0x000fe20000410000 */
[----:B------:R-:W-:Y:S01]  /*88c0*/  F2FP.BF16.PACK_AB R0, R177, R34 ;  /* 0x00000022b100723e */ /* 0x000fe200000010ff */
[----:B------:R-:W-:-:S02]  /*88d0*/  FMUL.FTZ R155, R155, R24 ;  /* 0x000000189b9b7220 */ /* 0x000fc40000410000 */
[----:B-1----:R-:W-:Y:S01]  /*88e0*/  FFMA.FTZ R2, R26, c[0x0][0x23c], -R3 ;  /* 0x00008f001a027a23 */ /* 0x002fe20000010803 */
[----:B------:R-:W-:Y:S01]  /*88f0*/  LOP3.LUT R6, R6, R0, RZ, 0xc0, !PT ;  /* 0x0000000006067212 */ /* 0x000fe200078ec0ff */
[----:B------:R-:W1:Y:S01]  /*8900*/  MUFU.EX2 R26, R21 ;  /* 0x00000015001a7308 */ /* 0x000e620000000800 */
[----:B------:R-:W-:Y:S01]  /*8910*/  F2FP.BF16.PACK_AB R0, R181, R33 ;  /* 0x00000021b500723e */ /* 0x000fe200000010ff */
[-C--:B------:R-:W-:Y:S02]  /*8920*/  FMUL.FTZ R166, R166, R24.reuse ;  /* 0x00000018a6a67220 */ /* 0x080fe40000410000 */
[----:B------:R-:W-:Y:S01]  /*8930*/  FMUL.FTZ R167, R167, R24 ;  /* 0x00000018a7a77220 */ /* 0x000fe20000410000 */
[----:B------:R-:W-:Y:S01]  /*8940*/  LOP3.LUT R7, R7, R0, RZ, 0xc0, !PT ;  /* 0x0000000007077212 */ /* 0x000fe200078ec0ff */
[-C--:B------:R-:W-:Y:S01]  /*8950*/  FMUL.FTZ R170, R170, R24.reuse ;  /* 0x00000018aaaa7220 */ /* 0x080fe20000410000 */
[----:B------:R-:W-:Y:S01]  /*8960*/  F2FP.BF16.PACK_AB R0, R132, R187 ;  /* 0x000000bb8400723e */ /* 0x000fe200000010ff */
[----:B------:R2:W-:Y:S01]  /*8970*/  MUFU.EX2 R240, R2 ;  /* 0x0000000200f07308 */ /* 0x0005e20000000800 */
[----:B------:R-:W-:-:S02]  /*8980*/  FMUL.FTZ R171, R171, R24 ;  /* 0x00000018abab7220 */ /* 0x000fc40000410000 */
[----:B------:R-:W-:Y:S01]  /*8990*/  LOP3.LUT R8, R8, R0, RZ, 0xc0, !PT ;  /* 0x0000000008087212 */ /* 0x000fe200078ec0ff */
[-C--:B------:R-:W-:Y:S01]  /*89a0*/  FMUL.FTZ R42, R42, R24.reuse ;  /* 0x000000182a2a7220 */ /* 0x080fe20000410000 */
[----:B----4-:R-:W-:Y:S01]  /*89b0*/  F2FP.BF16.PACK_AB R0, R242, R243 ;  /* 0x000000f3f200723e */ /* 0x010fe200000010ff */
[----:B------:R-:W-:Y:S02]  /*89c0*/  FMUL.FTZ R43, R43, R24 ;  /* 0x000000182b2b7220 */ /* 0x000fe40000410000 */
[----:B-1----:R-:W-:Y:S01]  /*89d0*/  FMUL.FTZ R146, R146, R26 ;  /* 0x0000001a92927220 */ /* 0x002fe20000410000 */
[----:B------:R-:W-:Y:S01]  /*89e0*/  LOP3.LUT R9, R9, R0, RZ, 0xc0, !PT ;  /* 0x0000000009097212 */ /* 0x000fe200078ec0ff */
[-C--:B------:R-:W-:Y:S01]  /*89f0*/  FMUL.FTZ R147, R147, R26.reuse ;  /* 0x0000001a93937220 */ /* 0x080fe20000410000 */
[----:B------:R-:W-:Y:S01]  /*8a00*/  F2FP.BF16.PACK_AB R0, R32, R35 ;  /* 0x000000232000723e */ /* 0x000fe200000010ff */
[-C--:B------:R-:W-:Y:S01]  /*8a10*/  FMUL.FTZ R158, R158, R26.reuse ;  /* 0x0000001a9e9e7220 */ /* 0x080fe20000410000 */
[----:B------:R-:W-:Y:S01]  /*8a20*/  LDSM.16.MT88.4 R20, [R210+0xb000] ;  /* 0x00b00000d214783b */ /* 0x000fe20000004200 */
[----:B------:R-:W-:Y:S01]  /*8a30*/  FMUL.FTZ R159, R159, R26 ;  /* 0x0000001a9f9f7220 */ /* 0x000fe20000410000 */
[----:B------:R-:W-:Y:S01]  /*8a40*/  LOP3.LUT R10, R10, R0, RZ, 0xc0, !PT ;  /* 0x000000000a0a7212 */ /* 0x000fe200078ec0ff */
[----:B--2---:R-:W-:-:S02]  /*8a50*/  FFMA.FTZ R2, R27, c[0x0][0x23c], -R3 ;  /* 0x00008f001b027a23 */ /* 0x004fc40000010803 */
[----:B------:R1:W2:Y:S01]  /*8a60*/  MUFU.EX2 R27, R12 ;  /* 0x0000000c001b7308 */ /* 0x0002a20000000800 */
[-C--:B------:R-:W-:Y:S02]  /*8a70*/  FMUL.FTZ R162, R162, R26.reuse ;  /* 0x0000001aa2a27220 */ /* 0x080fe40000410000 */
[-C--:B------:R-:W-:Y:S02]  /*8a80*/  FMUL.FTZ R163, R163, R26.reuse ;  /* 0x0000001aa3a37220 */ /* 0x080fe40000410000 */
[-C--:B------:R-:W-:Y:S02]  /*8a90*/  FMUL.FTZ R174, R174, R26.reuse ;  /* 0x0000001aaeae7220 */ /* 0x080fe40000410000 */
[-C--:B------:R-:W-:Y:S01]  /*8aa0*/  FMUL.FTZ R175, R175, R26.reuse ;  /* 0x0000001aafaf7220 */ /* 0x080fe20000410000 */
[----:B------:R-:W3:Y:S01]  /*8ab0*/  MUFU.EX2 R188, R2 ;  /* 0x0000000200bc7308 */ /* 0x000ee20000000800 */
[-C--:B------:R-:W-:Y:S02]  /*8ac0*/  FMUL.FTZ R38, R38, R26.reuse ;  /* 0x0000001a26267220 */ /* 0x080fe40000410000 */
[----:B------:R-:W-:-:S02]  /*8ad0*/  FMUL.FTZ R39, R39, R26 ;  /* 0x0000001a27277220 */ /* 0x000fc40000410000 */
[-C--:B------:R-:W-:Y:S02]  /*8ae0*/  FMUL.FTZ R44, R44, R25.reuse ;  /* 0x000000192c2c7220 */ /* 0x080fe40000410000 */
[----:B------:R-:W-:Y:S01]  /*8af0*/  FMUL.FTZ R45, R45, R25 ;  /* 0x000000192d2d7220 */ /* 0x000fe20000410000 */
[----:B-1----:R-:W1:Y:S01]  /*8b00*/  LDSM.16.MT88.4 R12, [R205+0xa000] ;  /* 0x00a00000cd0c783b */ /* 0x002e620000004200 */
[-C--:B--2---:R-:W-:Y:S02]  /*8b10*/  FMUL.FTZ R144, R144, R27.reuse ;  /* 0x0000001b90907220 */ /* 0x084fe40000410000 */
[-C--:B------:R-:W-:Y:S02]  /*8b20*/  FMUL.FTZ R145, R145, R27.reuse ;  /* 0x0000001b91917220 */ /* 0x080fe40000410000 */
[-C--:B------:R-:W-:Y:S02]  /*8b30*/  FMUL.FTZ R156, R156, R27.reuse ;  /* 0x0000001b9c9c7220 */ /* 0x080fe40000410000 */
[-C--:B------:R-:W-:Y:S01]  /*8b40*/  FMUL.FTZ R157, R157, R27.reuse ;  /* 0x0000001b9d9d7220 */ /* 0x080fe20000410000 */
[----:B---3--:R-:W-:Y:S01]  /*8b50*/  F2FP.BF16.PACK_AB R0, R188, R240 ;  /* 0x000000f0bc00723e */ /* 0x008fe200000010ff */
[-C--:B------:R-:W-:Y:S01]  /*8b60*/  FMUL.FTZ R160, R160, R27.reuse ;  /* 0x0000001ba0a07220 */ /* 0x080fe20000410000 */
[----:B------:R-:W-:Y:S01]  /*8b70*/  LOP3.LUT R2, R189, UR8, R142, 0x96, !PT ;  /* 0x00000008bd027c12 */ /* 0x000fe2000f8e968e */
[-C--:B------:R-:W-:Y:S01]  /*8b80*/  FMUL.FTZ R161, R161, R27.reuse ;  /* 0x0000001ba1a17220 */ /* 0x080fe20000410000 */
[----:B------:R-:W-:Y:S01]  /*8b90*/  LOP3.LUT R11, R11, R0, RZ, 0xc0, !PT ;  /* 0x000000000b0b7212 */ /* 0x000fe200078ec0ff */
[----:B------:R-:W-:-:S02]  /*8ba0*/  FMUL.FTZ R172, R172, R27 ;  /* 0x0000001bacac7220 */ /* 0x000fc40000410000 */
[-C--:B------:R-:W-:Y:S02]  /*8bb0*/  FMUL.FTZ R173, R173, R27.reuse ;  /* 0x0000001badad7220 */ /* 0x080fe40000410000 */
[-C--:B------:R-:W-:Y:S02]  /*8bc0*/  FMUL.FTZ R36, R36, R27.reuse ;  /* 0x0000001b24247220 */ /* 0x080fe40000410000 */
[-C--:B------:R-:W-:Y:S02]  /*8bd0*/  FMUL.FTZ R37, R37, R27.reuse ;  /* 0x0000001b25257220 */ /* 0x080fe40000410000 */
[-C--:B------:R-:W-:Y:S02]  /*8be0*/  FMUL.FTZ R46, R46, R24.reuse ;  /* 0x000000182e2e7220 */ /* 0x080fe40000410000 */
[----:B------:R-:W-:Y:S02]  /*8bf0*/  FMUL.FTZ R47, R47, R24 ;  /* 0x000000182f2f7220 */ /* 0x000fe40000410000 */
        /* <DEDUP_REMOVED lines=8> */
[-C--:B-1----:R-:W-:Y:S01]  /*8c80*/  HMMA.16816.F32.BF16 R144, R8, R12.reuse, R144 ;  /* 0x0000000c0890723c */ /* 0x082fe20000041890 */
        /* <DEDUP_REMOVED lines=8> */
[----:B------:R-:W-:Y:S01]  /*8d10*/  FMUL.FTZ R63, R63, R24 ;  /* 0x000000183f3f7220 */ /* 0x000fe20000410000 */
[----:B------:R-:W-:Y:S01]  /*8d20*/  HMMA.16816.F32.BF16 R152, R4, R14, R152 ;  /* 0x0000000e0498723c */ /* 0x000fe20000041898 */
[-C--:B------:R-:W-:Y:S02]  /*8d30*/  FMUL.FTZ R64, R64, R27.reuse ;  /* 0x0000001b40407220 */ /* 0x080fe40000410000 */
[----:B------:R-:W-:Y:S02]  /*8d40*/  FMUL.FTZ R65, R65, R27 ;  /* 0x0000001b41417220 */ /* 0x000fe40000410000 */
[----:B------:R-:W-:-:S02]  /*8d50*/  FMUL.FTZ R66, R66, R26 ;  /* 0x0000001a42427220 */ /* 0x000fc40000410000 */
[-C--:B------:R-:W-:Y:S01]  /*8d60*/  FMUL.FTZ R67, R67, R26.reuse ;  /* 0x0000001a43437220 */ /* 0x080fe20000410000 */
[----:B------:R-:W-:Y:S01]  /*8d70*/  HMMA.16816.F32.BF16 R248, R8, R14, R156 ;  /* 0x0000000e08f8723c */ /* 0x000fe2000004189c */
[----:B------:R-:W1:Y:S01]  /*8d80*/  LDSM.16.MT88.4 R12, [R207+0xa000] ;  /* 0x00a00000cf0c783b */ /* 0x000e620000004200 */
[-C--:B------:R-:W-:Y:S02]  /*8d90*/  FMUL.FTZ R68, R68, R27.reuse ;  /* 0x0000001b44447220 */ /* 0x080fe40000410000 */
[----:B------:R-:W-:Y:S01]  /*8da0*/  FMUL.FTZ R69, R69, R27 ;  /* 0x0000001b45457220 */ /* 0x000fe20000410000 */
[----:B------:R-:W-:Y:S01]  /*8db0*/  LDSM.16.MT88.4 R156, [R205+0xa800] ;  /* 0x00a80000cd9c783b */ /* 0x000fe20000004200 */
        /* <DEDUP_REMOVED lines=11> */
[-C--:B------:R-:W-:Y:S02]  /*8e70*/  FMUL.FTZ R81, R81, R27.reuse ;  /* 0x0000001b51517220 */ /* 0x080fe40000410000 */
[-C--:B------:R-:W-:Y:S02]  /*8e80*/  FMUL.FTZ R82, R82, R26.reuse ;  /* 0x0000001a52527220 */ /* 0x080fe40000410000 */
[----:B------:R-:W-:Y:S02]  /*8e90*/  FMUL.FTZ R83, R83, R26 ;  /* 0x0000001a53537220 */ /* 0x000fe40000410000 */
[----:B------:R-:W-:-:S02]  /*8ea0*/  FMUL.FTZ R84, R84, R27 ;  /* 0x0000001b54547220 */ /* 0x000fc40000410000 */
[----:B------:R-:W-:Y:S02]  /*8eb0*/  FMUL.FTZ R85, R85, R27 ;  /* 0x0000001b55557220 */ /* 0x000fe40000410000 */
[-C--:B------:R-:W-:Y:S02]  /*8ec0*/  FMUL.FTZ R86, R86, R26.reuse ;  /* 0x0000001a56567220 */ /* 0x080fe40000410000 */
[----:B------:R-:W-:Y:S01]  /*8ed0*/  FMUL.FTZ R87, R87, R26 ;  /* 0x0000001a57577220 */ /* 0x000fe20000410000 */
[----:B-1----:R-:W-:Y:S01]  /*8ee0*/  HMMA.16816.F32.BF16 R160, R8, R12, R160 ;  /* 0x0000000c08a0723c */ /* 0x002fe200000418a0 */
[-C--:B------:R-:W-:Y:S02]  /*8ef0*/  FMUL.FTZ R88, R88, R25.reuse ;  /* 0x0000001958587220 */ /* 0x080fe40000410000 */
[----:B------:R-:W-:Y:S02]  /*8f00*/  FMUL.FTZ R89, R89, R25 ;  /* 0x0000001959597220 */ /* 0x000fe40000410000 */
[----:B------:R-:W-:-:S02]  /*8f10*/  FMUL.FTZ R90, R90, R24 ;  /* 0x000000185a5a7220 */ /* 0x000fc40000410000 */
[-C--:B------:R-:W-:Y:S01]  /*8f20*/  FMUL.FTZ R91, R91, R24.reuse ;  /* 0x000000185b5b7220 */ /* 0x080fe20000410000 */
[C---:B------:R-:W-:Y:S01]  /*8f30*/  HMMA.16816.F32.BF16 R164, R4.reuse, R12, R164 ;  /* 0x0000000c04a4723c */ /* 0x040fe200000418a4 */
[-C--:B------:R-:W-:Y:S02]  /*8f40*/  FMUL.FTZ R92, R92, R25.reuse ;  /* 0x000000195c5c7220 */ /* 0x080fe40000410000 */
[----:B------:R-:W-:Y:S02]  /*8f50*/  FMUL.FTZ R93, R93, R25 ;  /* 0x000000195d5d7220 */ /* 0x000fe40000410000 */
        /* <DEDUP_REMOVED lines=8> */
[----:B------:R-:W1:Y:S01]  /*8fe0*/  LDSM.16.MT88.4 R12, [R210+0xa000] ;  /* 0x00a00000d20c783b */ /* 0x000e620000004200 */
[-C--:B------:R-:W-:Y:S02]  /*8ff0*/  FMUL.FTZ R112, R112, R27.reuse ;  /* 0x0000001b70707220 */ /* 0x080fe40000410000 */
[----:B------:R-:W-:Y:S01]  /*9000*/  FMUL.FTZ R113, R113, R27 ;  /* 0x0000001b71717220 */ /* 0x000fe20000410000 */
[----:B------:R-:W-:Y:S01]  /*9010*/  LDSM.16.MT88.4 R172, [R207+0xa800] ;  /* 0x00a80000cfac783b */ /* 0x000fe20000004200 */
[----:B------:R-:W-:-:S02]  /*9020*/  FMUL.FTZ R114, R114, R26 ;  /* 0x0000001a72727220 */ /* 0x000fc40000410000 */
[----:B------:R-:W-:Y:S02]  /*9030*/  FMUL.FTZ R115, R115, R26 ;  /* 0x0000001a73737220 */ /* 0x000fe40000410000 */
[----:B------:R-:W-:Y:S02]  /*9040*/  FFMA.FTZ R0, R197, c[0x0][0x23c], -R16 ;  /* 0x00008f00c5007a23 */ /* 0x000fe40000010810 */
[-C--:B------:R-:W-:Y:S02]  /*9050*/  FMUL.FTZ R124, R124, R25.reuse ;  /* 0x000000197c7c7220 */ /* 0x080fe40000410000 */
[----:B------:R-:W-:Y:S02]  /*9060*/  FMUL.FTZ R125, R125, R25 ;  /* 0x000000197d7d7220 */ /* 0x000fe40000410000 */
[-C--:B------:R-:W-:Y:S02]  /*9070*/  FMUL.FTZ R126, R126, R24.reuse ;  /* 0x000000187e7e7220 */ /* 0x080fe40000410000 */
[----:B------:R-:W-:-:S02]  /*9080*/  FMUL.FTZ R127, R127, R24 ;  /* 0x000000187f7f7220 */ /* 0x000fc40000410000 */
[-C--:B------:R-:W-:Y:S02]  /*9090*/  FMUL.FTZ R104, R104, R25.reuse ;  /* 0x0000001968687220 */ /* 0x080fe40000410000 */
[-C--:B------:R-:W-:Y:S02]  /*90a0*/  FMUL.FTZ R105, R105, R25.reuse ;  /* 0x0000001969697220 */ /* 0x080fe40000410000 */
[-C--:B------:R-:W-:Y:S02]  /*90b0*/  FMUL.FTZ R106, R106, R24.reuse ;  /* 0x000000186a6a7220 */ /* 0x080fe40000410000 */
[----:B------:R-:W-:Y:S02]  /*90c0*/  FMUL.FTZ R107, R107, R24 ;  /* 0x000000186b6b7220 */ /* 0x000fe40000410000 */
[-C--:B------:R-:W-:Y:S02]  /*90d0*/  FMUL.FTZ R108, R108, R25.reuse ;  /* 0x000000196c6c7220 */ /* 0x080fe40000410000 */
[----:B------:R-:W-:-:S02]  /*90e0*/  FMUL.FTZ R109, R109, R25 ;  /* 0x000000196d6d7220 */ /* 0x000fc40000410000 */
[-C--:B------:R-:W-:Y:S01]  /*90f0*/  FMUL.FTZ R120, R120, R25.reuse ;  /* 0x0000001978787220 */ /* 0x080fe20000410000 */
[----:B------:R-:W-:Y:S01]  /*9100*/  HMMA.16816.F32.BF16 R104, R4, R20, R104 ;  /* 0x000000140468723c */ /* 0x000fe20000041868 */
[----:B------:R-:W-:Y:S02]  /*9110*/  FMUL.FTZ R121, R121, R25 ;  /* 0x0000001979797220 */ /* 0x000fe40000410000 */
[-C--:B------:R-:W-:Y:S02]  /*9120*/  FMUL.FTZ R110, R110, R24.reuse ;  /* 0x000000186e6e7220 */ /* 0x080fe40000410000 */
[-C--:B------:R-:W-:Y:S02]  /*9130*/  FMUL.FTZ R111, R111, R24.reuse ;  /* 0x000000186f6f7220 */ /* 0x080fe40000410000 */
[-C--:B------:R-:W-:Y:S01]  /*9140*/  FMUL.FTZ R122, R122, R24.reuse ;  /* 0x000000187a7a7220 */ /* 0x080fe20000410000 */
[----:B-1----:R-:W-:Y:S01]  /*9150*/  HMMA.16816.F32.BF16 R36, R8, R12, R36 ;  /* 0x0000000c0824723c */ /* 0x002fe20000041824 */
        /* <DEDUP_REMOVED lines=9> */
[-C--:B------:R-:W-:Y:S01]  /*91f0*/  HMMA.16816.F32.BF16 R44, R4, R14.reuse, R44 ;  /* 0x0000000e042c723c */ /* 0x080fe2000004182c */
[-C--:B------:R-:W-:Y:S02]  /*9200*/  FMUL.FTZ R119, R119, R26.reuse ;  /* 0x0000001a77777220 */ /* 0x080fe40000410000 */
[-C--:B------:R-:W-:Y:S02]  /*9210*/  FMUL.FTZ R128, R128, R27.reuse ;  /* 0x0000001b80807220 */ /* 0x080fe40000410000 */
[----:B------:R-:W-:Y:S02]  /*9220*/  FMUL.FTZ R129, R129, R27 ;  /* 0x0000001b81817220 */ /* 0x000fe40000410000 */
[-C--:B------:R-:W-:Y:S01]  /*9230*/  FMUL.FTZ R130, R130, R26.reuse ;  /* 0x0000001a82827220 */ /* 0x080fe20000410000 */
[----:B------:R-:W-:Y:S01]  /*9240*/  HMMA.16816.F32.BF16 R236, R8, R14, R48 ;  /* 0x0000000e08ec723c */ /* 0x000fe20000041830 */
[----:B------:R-:W1:Y:S01]  /*9250*/  LDSM.16.MT88.4 R12, [R209+0xa000] ;  /* 0x00a00000d10c783b */ /* 0x000e620000004200 */
[----:B------:R-:W-:-:S02]  /*9260*/  FMUL.FTZ R131, R131, R26 ;  /* 0x0000001a83837220 */ /* 0x000fc40000410000 */
[--C-:B------:R-:W-:Y:S01]  /*9270*/  FFMA.FTZ R19, R203, c[0x0][0x23c], -R18.reuse ;  /* 0x00008f00cb137a23 */ /* 0x100fe20000010812 */
[----:B------:R-:W-:Y:S03]  /*9280*/  LDSM.16.MT88.4 R48, [R210+0xa800] ;  /* 0x00a80000d230783b */ /* 0x000fe60000004200 */
[----:B------:R-:W-:Y:S02]  /*9290*/  HMMA.16816.F32.BF16 R108, R4, R22, R108 ;  /* 0x00000016046c723c */ /* 0x000fe4000004186c */
[----:B------:R-:W-:Y:S06]  /*92a0*/  MUFU.EX2 R19, R19 ;  /* 0x0000001300137308 */ /* 0x000fec0000000800 */
[----:B------:R-:W-:Y:S07]  /*92b0*/  HMMA.16816.F32.BF16 R100, R8, R20, R100 ;  /* 0x000000140864723c */ /* 0x000fee0000041864 */
[----:B------:R-:W-:-:S06]  /*92c0*/  FFMA.FTZ R20, R202, c[0x0][0x23c], -R18 ;  /* 0x00008f00ca147a23 */ /* 0x000fcc0000010812 */
[----:B------:R-:W-:Y:S01]  /*92d0*/  MUFU.EX2 R20, R20 ;  /* 0x0000001400147308 */ /* 0x000fe20000000800 */
[-C--:B-1----:R-:W-:Y:S08]  /*92e0*/  HMMA.16816.F32.BF16 R52, R8, R12.reuse, R52 ;  /* 0x0000000c0834723c */ /* 0x082ff00000041834 */
[C---:B------:R-:W-:Y:S08]  /*92f0*/  HMMA.16816.F32.BF16 R56, R4.reuse, R12, R56 ;  /* 0x0000000c0438723c */ /* 0x040ff00000041838 */
[-C--:B------:R-:W-:Y:S08]  /*9300*/  HMMA.16816.F32.BF16 R60, R4, R14.reuse, R60 ;  /* 0x0000000e043c723c */ /* 0x080ff0000004183c */
[----:B------:R-:W-:Y:S01]  /*9310*/  HMMA.16816.F32.BF16 R232, R8, R14, R64 ;  /* 0x0000000e08e8723c */ /* 0x000fe20000041840 */
[----:B------:R-:W1:Y:S06]  /*9320*/  LDSM.16.MT88.4 R12, [R205+0xb000] ;  /* 0x00b00000cd0c783b */ /* 0x000e6c0000004200 */
        /* <DEDUP_REMOVED lines=12> */
[----:B------:R-:W-:Y:S02]  /*93f0*/  MOV R80, R132 ;  /* 0x0000008400507202 */ /* 0x000fe40000000f00 */
[----:B------:R-:W-:Y:S07]  /*9400*/  HMMA.16816.F32.BF16 R132, R8, R22, R112 ;  /* 0x000000160884723c */ /* 0x000fee0000041870 */
[----:B------:R-:W-:-:S02]  /*9410*/  MOV R114, R177 ;  /* 0x000000b100727202 */ /* 0x000fc40000000f00 */
[----:B------:R2:W-:Y:S01]  /*9420*/  MUFU.EX2 R177, R0 ;  /* 0x0000000000b17308 */ /* 0x0005e20000000800 */
[----:B------:R-:W-:Y:S02]  /*9430*/  MOV R112, R179 ;  /* 0x000000b300707202 */ /* 0x000fe40000000f00 */
[----:B------:R-:W-:Y:S02]  /*9440*/  MOV R113, R181 ;  /* 0x000000b500717202 */ /* 0x000fe40000000f00 */
[----:B------:R-:W-:Y:S02]  /*9450*/  MOV R115, R32 ;  /* 0x0000002000737202 */ /* 0x000fe40000000f00 */
[----:B------:R-:W-:Y:S02]  /*9460*/  MOV R197, R114 ;  /* 0x0000007200c57202 */ /* 0x000fe40000000f00 */
[----:B------:R-:W-:Y:S01]  /*9470*/  MOV R189, R113 ;  /* 0x0000007100bd7202 */ /* 0x000fe20000000f00 */
[----:B--2---:R-:W-:Y:S01]  /*9480*/  FFMA.FTZ R0, R196, c[0x0][0x23c], -R16 ;  /* 0x00008f00c4007a23 */ /* 0x004fe20000010810 */
[----:B-1----:R-:W-:Y:S01]  /*9490*/  HMMA.16816.F32.BF16 R84, R8, R12, R84 ;  /* 0x0000000c0854723c */ /* 0x002fe20000041854 */
[----:B------:R-:W-:-:S02]  /*94a0*/  MOV R196, R115 ;  /* 0x0000007300c47202 */ /* 0x000fc40000000f00 */
[----:B------:R1:W-:Y:S05]  /*94b0*/  MUFU.EX2 R179, R0 ;  /* 0x0000000000b37308 */ /* 0x0003ea0000000800 */
[C---:B------:R-:W-:Y:S08]  /*94c0*/  HMMA.16816.F32.BF16 R88, R4.reuse, R12, R88 ;  /* 0x0000000c0458723c */ /* 0x040ff00000041858 */
[----:B------:R-:W-:Y:S01]  /*94d0*/  HMMA.16816.F32.BF16 R92, R4, R14, R92 ;  /* 0x0000000e045c723c */ /* 0x000fe2000004185c */
[----:B-1----:R-:W-:-:S04]  /*94e0*/  FFMA.FTZ R0, R191, c[0x0][0x23c], -R16 ;  /* 0x00008f00bf007a23 */ /* 0x002fc80000010810 */
[----:B------:R1:W-:Y:S03]  /*94f0*/  MUFU.EX2 R181, R0 ;  /* 0x0000000000b57308 */ /* 0x0003e60000000800 */
[----:B------:R-:W-:Y:S01]  /*9500*/  HMMA.16816.F32.BF16 R136, R8, R14, R96 ;  /* 0x0000000e0888723c */ /* 0x000fe20000041860 */
[----:B------:R-:W2:Y:S06]  /*9510*/  LDSM.16.MT88.4 R12, [R209+0xb000] ;  /* 0x00b00000d10c783b */ /* 0x000eac0000004200 */
[----:B------:R-:W-:-:S02]  /*9520*/  MOV R99, R29 ;  /* 0x0000001d00637202 */ /* 0x000fc40000000f00 */
[----:B------:R-:W-:Y:S02]  /*9530*/  MOV R98, R28 ;  /* 0x0000001c00627202 */ /* 0x000fe40000000f00 */
[----:B------:R-:W-:Y:S02]  /*9540*/  MOV R97, R35 ;  /* 0x0000002300617202 */ /* 0x000fe40000000f00 */
[----:B------:R-:W-:Y:S01]  /*9550*/  MOV R96, R34 ;  /* 0x0000002200607202 */ /* 0x000fe20000000f00 */
[----:B-1----:R-:W-:-:S04]  /*9560*/  FFMA.FTZ R0, R182, c[0x0][0x23c], -R16 ;  /* 0x00008f00b6007a23 */ /* 0x002fc80000010810 */
[----:B------:R1:W-:Y:S02]  /*9570*/  MUFU.EX2 R182, R0 ;  /* 0x0000000000b67308 */ /* 0x0003e40000000800 */
[----:B-1----:R-:W-:Y:S01]  /*9580*/  FFMA.FTZ R0, R198, c[0x0][0x23c], -R3 ;  /* 0x00008f00c6007a23 */ /* 0x002fe20000010803 */
[----:B------:R-:W-:-:S05]  /*9590*/  MOV R198, R96 ;  /* 0x0000006000c67202 */ /* 0x000fca0000000f00 */
[----:B------:R1:W-:Y:S01]  /*95a0*/  MUFU.EX2 R140, R0 ;  /* 0x00000000008c7308 */ /* 0x0003e20000000800 */
[C---:B--2---:R-:W-:Y:S07]  /*95b0*/  HMMA.16816.F32.BF16 R28, R4.reuse, R14, R124 ;  /* 0x0000000e041c723c */ /* 0x044fee000004187c */
[----:B------:R-:W-:Y:S01]  /*95c0*/  MOV R125, R33 ;  /* 0x00000021007d7202 */ /* 0x000fe20000000f00 */
[----:B------:R-:W-:Y:S03]  /*95d0*/  HMMA.16816.F32.BF16 R120, R4, R12, R120 ;  /* 0x0000000c0478723c */ /* 0x000fe60000041878 */
[----:B------:R-:W-:Y:S01]  /*95e0*/  MOV R191, R125 ;  /* 0x0000007d00bf7202 */ /* 0x000fe20000000f00 */
[----:B-1----:R-:W-:Y:S01]  /*95f0*/  FFMA.FTZ R0, R193, c[0x0][0x23c], -R3 ;  /* 0x00008f00c1007a23 */ /* 0x002fe20000010803 */
[----:B------:R-:W-:-:S03]  /*9600*/  MOV R193, R97 ;  /* 0x0000006100c17202 */ /* 0x000fc60000000f00 */
[----:B------:R-:W-:Y:S01]  /*9610*/  HMMA.16816.F32.BF16 R116, R8, R12, R116 ;  /* 0x0000000c0874723c */ /* 0x000fe20000041874 */
[----:B------:R-:W-:Y:S01]  /*9620*/  FFMA.FTZ R7, R192, c[0x0][0x23c], -R17 ;  /* 0x00008f00c0077a23 */ /* 0x000fe20000010811 */
[----:B------:R1:W-:Y:S01]  /*9630*/  MUFU.EX2 R141, R0 ;  /* 0x00000000008d7308 */ /* 0x0003e20000000800 */
[----:B------:R-:W-:-:S05]  /*9640*/  MOV R192, R82 ;  /* 0x0000005200c07202 */ /* 0x000fca0000000f00 */
[----:B------:R-:W-:Y:S02]  /*9650*/  HMMA.16816.F32.BF16 R32, R8, R14, R128 ;  /* 0x0000000e0820723c */ /* 0x000fe40000041880 */
[----:B------:R-:W-:Y:S05]  /*9660*/  MUFU.EX2 R23, R7 ;  /* 0x0000000700177308 */ /* 0x000fea0000000800 */
[----:B------:R-:W-:Y:S01]  /*9670*/  FFMA.FTZ R11, R201, c[0x0][0x23c], -R17 ;  /* 0x00008f00c90b7a23 */ /* 0x000fe20000010811 */
[----:B------:R-:W-:Y:S01]  /*9680*/  MOV R201, R66 ;  /* 0x0000004200c97202 */ /* 0x000fe20000000f00 */
[----:B-1----:R-:W-:Y:S01]  /*9690*/  FFMA.FTZ R0, R190, c[0x0][0x23c], -R3 ;  /* 0x00008f00be007a23 */ /* 0x002fe20000010803 */
[----:B------:R-:W-:-:S03]  /*96a0*/  MOV R190, R98 ;  /* 0x0000006200be7202 */ /* 0x000fc60000000f00 */
[----:B------:R1:W-:Y:S02]  /*96b0*/  MUFU.EX2 R143, R0 ;  /* 0x00000000008f7308 */ /* 0x0003e40000000800 */
[----:B-1----:R-:W-:Y:S01]  /*96c0*/  FFMA.FTZ R0, R183, c[0x0][0x23c], -R3 ;  /* 0x00008f00b7007a23 */ /* 0x002fe20000010803 */
[----:B------:R-:W-:Y:S01]  /*96d0*/  MOV R183, R99 ;  /* 0x0000006300b77202 */ /* 0x000fe20000000f00 */
[----:B------:R-:W-:Y:S01]  /*96e0*/  IMAD.WIDE.U32 R2, R2, -0x2daee0ad, RZ ;  /* 0xd2511f5302027825 */ /* 0x000fe200078e00ff */
[----:B------:R-:W-:Y:S03]  /*96f0*/  LDSM.16.MT88.4 R96, [R207+0xb800] ;  /* 0x00b80000cf60783b */ /* 0x000fe60000004200 */
[----:B------:R1:W-:Y:S01]  /*9700*/  MUFU.EX2 R142, R0 ;  /* 0x00000000008e7308 */ /* 0x0003e20000000800 */
[----:B------:R-:W-:Y:S02]  /*9710*/  LOP3.LUT R6, R3, UR17, R176, 0x96, !PT ;  /* 0x0000001103067c12 */ /* 0x000fe4000f8e96b0 */
[----:B------:R-:W-:-:S02]  /*9720*/  LOP3.LUT R3, R2, 0xffff, RZ, 0xc0, !PT ;  /* 0x0000ffff02037812 */ /* 0x000fc400078ec0ff */
[----:B------:R-:W-:Y:S02]  /*9730*/  LOP3.LUT R10, R2, 0xff, RZ, 0xc0, !PT ;  /* 0x000000ff020a7812 */ /* 0x000fe400078ec0ff */
[--C-:B------:R-:W-:Y:S02]  /*9740*/  SHF.R.U32.HI R9, RZ, 0x10, R2.reuse ;  /* 0x00000010ff097819 */ /* 0x100fe40000011602 */
[----:B------:R-:W-:Y:S01]  /*9750*/  SHF.R.U32.HI R8, RZ, 0x18, R2 ;  /* 0x00000018ff087819 */ /* 0x000fe20000011602 */
[--C-:B------:R-:W-:Y:S01]  /*9760*/  FFMA.FTZ R2, R194, c[0x0][0x23c], -R17.reuse ;  /* 0x00008f00c2027a23 */ /* 0x100fe20000010811 */
[----:B------:R-:W-:Y:S01]  /*9770*/  MOV R176, R83 ;  /* 0x0000005300b07202 */ /* 0x000fe20000000f00 */
[----:B------:R-:W-:Y:S01]  /*9780*/  FFMA.FTZ R17, R200, c[0x0][0x23c], -R17 ;  /* 0x00008f00c8117a23 */ /* 0x000fe20000010811 */
[----:B------:R-:W-:Y:S01]  /*9790*/  MOV R194, R64 ;  /* 0x0000004000c27202 */ /* 0x000fe20000000f00 */
[----:B------:R2:W3:Y:S01]  /*97a0*/  MUFU.EX2 R22, R2 ;  /* 0x0000000200167308 */ /* 0x0004e20000000800 */
[----:B-1----:R-:W-:-:S02]  /*97b0*/  LOP3.LUT R0, R241, UR8, R178, 0x96, !PT ;  /* 0x00000008f1007c12 */ /* 0x002fc4000f8e96b2 */
[----:B------:R-:W-:Y:S02]  /*97c0*/  MOV R241, R81 ;  /* 0x0000005100f17202 */ /* 0x000fe40000000f00 */
[----:B------:R-:W-:Y:S01]  /*97d0*/  MOV R178, R80 ;  /* 0x0000005000b27202 */ /* 0x000fe20000000f00 */
[----:B------:R-:W-:Y:S01]  /*97e0*/  IMAD.WIDE.U32 R4, R0, -0x2daee0ad, RZ ;  /* 0xd2511f5300047825 */ /* 0x000fe200078e00ff */
[----:B------:R-:W-:Y:S01]  /*97f0*/  LDSM.16.MT88.4 R80, [R205+0xb800] ;  /* 0x00b80000cd50783b */ /* 0x000fe20000004200 */
[----:B------:R-:W-:Y:S03]  /*9800*/  MUFU.EX2 R17, R17 ;  /* 0x0000001100117308 */ /* 0x000fe60000000800 */
[C---:B------:R-:W-:Y:S02]  /*9810*/  LOP3.LUT R7, R4.reuse, 0xffff, RZ, 0xc0, !PT ;  /* 0x0000ffff04077812 */ /* 0x040fe400078ec0ff */
[----:B------:R-:W-:-:S02]  /*9820*/  LOP3.LUT R16, R4, 0xff, RZ, 0xc0, !PT ;  /* 0x000000ff04107812 */ /* 0x000fc400078ec0ff */
[----:B------:R-:W-:Y:S01]  /*9830*/  SHF.R.U32.HI R13, RZ, 0x10, R4 ;  /* 0x00000010ff0d7819 */ /* 0x000fe20000011604 */
[----:B--2---:R-:W-:Y:S01]  /*9840*/  FFMA.FTZ R2, R195, c[0x0][0x23c], -R18 ;  /* 0x00008f00c3027a23 */ /* 0x004fe20000010812 */
[----:B------:R-:W-:Y:S02]  /*9850*/  SHF.R.U32.HI R15, RZ, 0x18, R4 ;  /* 0x00000018ff0f7819 */ /* 0x000fe40000011604 */
[----:B------:R-:W-:Y:S01]  /*9860*/  LOP3.LUT R4, R9, 0xff, RZ, 0xc0, !PT ;  /* 0x000000ff09047812 */ /* 0x000fe200078ec0ff */
[----:B------:R1:W-:Y:S01]  /*9870*/  MUFU.EX2 R21, R2 ;  /* 0x0000000200157308 */ /* 0x0003e20000000800 */
[----:B------:R-:W-:Y:S02]  /*9880*/  LOP3.LUT R0, R5, UR17, R180, 0x96, !PT ;  /* 0x0000001105007c12 */ /* 0x000fe4000f8e96b4 */
[----:B------:R-:W-:Y:S01]  /*9890*/  SHF.R.U32.HI R5, RZ, 0x8, R3 ;  /* 0x00000008ff057819 */ /* 0x000fe20000011603 */
[----:B------:R-:W-:Y:S01]  /*98a0*/  FFMA.FTZ R3, R199, c[0x0][0x23c], -R18 ;  /* 0x00008f00c7037a23 */ /* 0x000fe20000010812 */
[----:B------:R-:W-:-:S02]  /*98b0*/  PRMT R12, R4, 0x5410, R8 ;  /* 0x00005410040c7816 */ /* 0x000fc40000000008 */
[----:B------:R-:W-:Y:S01]  /*98c0*/  SHF.R.U32.HI R4, RZ, 0x10, R6 ;  /* 0x00000010ff047819 */ /* 0x000fe20000011606 */
[----:B------:R2:W-:Y:S01]  /*98d0*/  MUFU.EX2 R18, R3 ;  /* 0x0000000300127308 */ /* 0x0005e20000000800 */
[----:B------:R-:W-:Y:S02]  /*98e0*/  PRMT R14, R10, 0x5410, R5 ;  /* 0x000054100a0e7816 */ /* 0x000fe40000000005 */
[C---:B------:R-:W-:Y:S02]  /*98f0*/  LOP3.LUT R5, R6.reuse, 0xff, RZ, 0xc0, !PT ;  /* 0x000000ff06057812 */ /* 0x040fe400078ec0ff */
[----:B------:R-:W-:Y:S02]  /*9900*/  SHF.R.U32.HI R8, RZ, 0x8, R7 ;  /* 0x00000008ff087819 */ /* 0x000fe40000011607 */
[----:B------:R-:W-:Y:S02]  /*9910*/  LOP3.LUT R7, R13, 0xff, RZ, 0xc0, !PT ;  /* 0x000000ff0d077812 */ /* 0x000fe400078ec0ff */
[----:B-1----:R-:W-:-:S02]  /*9920*/  LOP3.LUT R2, R6, 0xffff, RZ, 0xc0, !PT ;  /* 0x0000ffff06027812 */ /* 0x002fc400078ec0ff */
[----:B------:R-:W-:Y:S02]  /*9930*/  SHF.R.U32.HI R6, RZ, 0x18, R6 ;  /* 0x00000018ff067819 */ /* 0x000fe40000011606 */
[----:B------:R-:W-:Y:S02]  /*9940*/  PRMT R9, R16, 0x5410, R8 ;  /* 0x0000541010097816 */ /* 0x000fe40000000008 */
[----:B------:R1:W4:Y:S01]  /*9950*/  MUFU.EX2 R16, R11 ;  /* 0x0000000b00107308 */ /* 0x0003220000000800 */
[----:B--2---:R-:W-:Y:S02]  /*9960*/  SHF.R.U32.HI R3, RZ, 0x8, R2 ;  /* 0x00000008ff037819 */ /* 0x004fe40000011602 */
[----:B------:R-:W-:Y:S02]  /*9970*/  LOP3.LUT R2, R4, 0xff, RZ, 0xc0, !PT ;  /* 0x000000ff04027812 */ /* 0x000fe400078ec0ff */
[----:B------:R-:W-:Y:S02]  /*9980*/  PRMT R10, R7, 0x5410, R15 ;  /* 0x00005410070a7816 */ /* 0x000fe4000000000f */
[----:B------:R-:W-:-:S02]  /*9990*/  PRMT R13, R2, 0x5410, R6 ;  /* 0x00005410020d7816 */ /* 0x000fc40000000006 */
[C---:B------:R-:W-:Y:S02]  /*99a0*/  LOP3.LUT R2, R0.reuse, 0xffff, RZ, 0xc0, !PT ;  /* 0x0000ffff00027812 */ /* 0x040fe400078ec0ff */
[----:B------:R-:W-:Y:S02]  /*99b0*/  LOP3.LUT R8, R0, 0xff, RZ, 0xc0, !PT ;  /* 0x000000ff00087812 */ /* 0x000fe400078ec0ff */
[----:B------:R-:W-:Y:S02]  /*99c0*/  SHF.R.U32.HI R7, RZ, 0x18, R0 ;  /* 0x00000018ff077819 */ /* 0x000fe40000011600 */
[----:B------:R-:W-:Y:S02]  /*99d0*/  SHF.R.U32.HI R6, RZ, 0x8, R2 ;  /* 0x00000008ff067819 */ /* 0x000fe40000011602 */
[----:B-1----:R-:W-:Y:S02]  /*99e0*/  PRMT R11, R5, 0x5410, R3 ;  /* 0x00005410050b7816 */ /* 0x002fe40000000003 */
[----:B------:R-:W-:Y:S01]  /*99f0*/  SHF.R.U32.HI R3, RZ, 0x10, R0 ;  /* 0x00000010ff037819 */ /* 0x000fe20000011600 */
[----:B------:R-:W-:Y:S01]  /*9a00*/  HSET2.LE.AND R0, R14, R112, PT ;  /* 0x000000700e007233 */ /* 0x000fe20003803000 */
[----:B---3--:R-:W-:-:S02]  /*9a10*/  F2FP.BF16.PACK_AB R2, R22, R23 ;  /* 0x000000171602723e */ /* 0x008fc400000010ff */
[----:B------:R-:W-:Y:S01]  /*9a20*/  LOP3.LUT R5, R3, 0xff, RZ, 0xc0, !PT ;  /* 0x000000ff03057812 */ /* 0x000fe200078ec0ff */
[--C-:B------:R-:W-:Y:S01]  /*9a30*/  HSET2.LE.AND R3, R12, R112.reuse, PT ;  /* 0x000000700c037233 */ /* 0x100fe20003803000 */
[----:B------:R-:W-:Y:S01]  /*9a40*/  LOP3.LUT R126, R0, R2, RZ, 0xc0, !PT ;  /* 0x00000002007e7212 */ /* 0x000fe200078ec0ff */
[--C-:B------:R-:W-:Y:S01]  /*9a50*/  HSET2.LE.AND R0, R9, R112.reuse, PT ;  /* 0x0000007009007233 */ /* 0x100fe20003803000 */
[----:B------:R-:W-:Y:S02]  /*9a60*/  F2FP.BF16.PACK_AB R2, R182, R181 ;  /* 0x000000b5b602723e */ /* 0x000fe400000010ff */
[----:B------:R-:W-:Y:S02]  /*9a70*/  PRMT R6, R8, 0x5410, R6 ;  /* 0x0000541008067816 */ /* 0x000fe40000000006 */
[----:B------:R-:W-:Y:S01]  /*9a80*/  LOP3.LUT R130, R0, R2, RZ, 0xc0, !PT ;  /* 0x0000000200827212 */ /* 0x000fe200078ec0ff */
[----:B------:R-:W-:Y:S01]  /*9a90*/  HSET2.LE.AND R0, R11, R112, PT ;  /* 0x000000700b007233 */ /* 0x000fe20003803000 */
[----:B----4-:R-:W-:-:S02]  /*9aa0*/  F2FP.BF16.PACK_AB R2, R17, R16 ;  /* 0x000000101102723e */ /* 0x010fc400000010ff */
[----:B------:R-:W-:Y:S02]  /*9ab0*/  F2FP.BF16.PACK_AB R4, R18, R21 ;  /* 0x000000151204723e */ /* 0x000fe400000010ff */
[----:B------:R-:W-:Y:S01]  /*9ac0*/  LOP3.LUT R124, R0, R2, RZ, 0xc0, !PT ;  /* 0x00000002007c7212 */ /* 0x000fe200078ec0ff */
[--C-:B------:R-:W-:Y:S01]  /*9ad0*/  HSET2.LE.AND R0, R6, R112.reuse, PT ;  /* 0x0000007006007233 */ /* 0x100fe20003803000 */
[----:B------:R-:W-:Y:S01]  /*9ae0*/  LOP3.LUT R127, R3, R4, RZ, 0xc0, !PT ;  /* 0x00000004037f7212 */ /* 0x000fe200078ec0ff */
[----:B------:R-:W-:Y:S01]  /*9af0*/  HSET2.LE.AND R3, R10, R112, PT ;  /* 0x000000700a037233 */ /* 0x000fe20003803000 */
[----:B------:R-:W-:Y:S02]  /*9b00*/  PRMT R5, R5, 0x5410, R7 ;  /* 0x0000541005057816 */ /* 0x000fe40000000007 */
[----:B------:R-:W-:Y:S02]  /*9b10*/  F2FP.BF16.PACK_AB R4, R142, R143 ;  /* 0x0000008f8e04723e */ /* 0x000fe400000010ff */
[----:B------:R-:W-:-:S02]  /*9b20*/  F2FP.BF16.PACK_AB R2, R179, R177 ;  /* 0x000000b1b302723e */ /* 0x000fc400000010ff */
[----:B------:R-:W-:Y:S02]  /*9b30*/  LOP3.LUT R131, R3, R4, RZ, 0xc0, !PT ;  /* 0x0000000403837212 */ /* 0x000fe400078ec0ff */
[----:B------:R-:W-:Y:S01]  /*9b40*/  LOP3.LUT R128, R0, R2, RZ, 0xc0, !PT ;  /* 0x0000000200807212 */ /* 0x000fe200078ec0ff */
[--C-:B------:R-:W-:Y:S01]  /*9b50*/  HSET2.LE.AND R0, R5, R112.reuse, PT ;  /* 0x0000007005007233 */ /* 0x100fe20003803000 */
[----:B------:R-:W-:Y:S01]  /*9b60*/  F2FP.BF16.PACK_AB R2, R141, R140 ;  /* 0x0000008c8d02723e */ /* 0x000fe200000010ff */
[----:B------:R-:W1:Y:S01]  /*9b70*/  LDSM.16.MT88.4 R4, [R209+0xb800] ;  /* 0x00b80000d104783b */ /* 0x000e620000004200 */
[----:B------:R-:W-:Y:S02]  /*9b80*/  MOV R195, R67 ;  /* 0x0000004300c37202 */ /* 0x000fe40000000f00 */
[----:B------:R-:W-:Y:S01]  /*9b90*/  LOP3.LUT R129, R0, R2, RZ, 0xc0, !PT ;  /* 0x0000000200817212 */ /* 0x000fe200078ec0ff */
[----:B------:R-:W-:Y:S01]  /*9ba0*/  HSET2.LE.AND R0, R13, R112, PT ;  /* 0x000000700d007233 */ /* 0x000fe20003803000 */
[----:B------:R-:W-:Y:S01]  /*9bb0*/  MOV R180, R65 ;  /* 0x0000004100b47202 */ /* 0x000fe20000000f00 */
[----:B------:R-:W-:Y:S01]  /*9bc0*/  FFMA.FTZ R3, R201, R27, R195 ;  /* 0x0000001bc9037223 */ /* 0x000fe200000100c3 */
[----:B------:R-:W-:Y:S01]  /*9bd0*/  F2FP.BF16.PACK_AB R2, R20, R19 ;  /* 0x000000131402723e */ /* 0x000fe200000010ff */
[----:B------:R-:W2:Y:S02]  /*9be0*/  LDSM.16.MT88.4 R64, [R209+0xa800] ;  /* 0x00a80000d140783b */ /* 0x000ea40000004200 */
[----:B------:R-:W-:Y:S01]  /*9bf0*/  FFMA.FTZ R8, R180, R26, R243 ;  /* 0x0000001ab4087223 */ /* 0x000fe200000100f3 */
[----:B------:R-:W-:Y:S01]  /*9c00*/  LOP3.LUT R125, R0, R2, RZ, 0xc0, !PT ;  /* 0x00000002007d7212 */ /* 0x000fe200078ec0ff */
[----:B------:R-:W-:Y:S01]  /*9c10*/  FFMA.FTZ R2, R176, R25, R194 ;  /* 0x00000019b0027223 */ /* 0x000fe200000100c2 */
[----:B------:R-:W3:Y:S01]  /*9c20*/  LDSM.16.MT88.4 R112, [R210+0xb800] ;  /* 0x00b80000d270783b */ /* 0x000ee20000004200 */
[----:B------:R-:W-:Y:S01]  /*9c30*/  FFMA.FTZ R0, R241, R24, R192 ;  /* 0x00000018f1007223 */ /* 0x000fe200000100c0 */
        /* <DEDUP_REMOVED lines=16> */
[----:B------:R-:W-:-:S04]  /*9d40*/  FADD.FTZ R3, R140, R3 ;  /* 0x000000038c037221 */ /* 0x000fc80000010000 */
[----:B------:R-:W-:-:S03]  /*9d50*/  FADD.FTZ R3, R141, R3 ;  /* 0x000000038d037221 */ /* 0x000fc60000010000 */
[----:B-1----:R-:W-:Y:S01]  /*9d60*/  HMMA.16816.F32.BF16 R120, R124, R4, R120 ;  /* 0x000000047c78723c */ /* 0x002fe20000041878 */
[----:B------:R-:W-:-:S04]  /*9d70*/  FADD.FTZ R3, R143, R3 ;  /* 0x000000038f037221 */ /* 0x000fc80000010000 */
[----:B------:R-:W-:-:S03]  /*9d80*/  FADD.FTZ R245, R142, R3 ;  /* 0x000000038ef57221 */ /* 0x000fc60000010000 */
[C---:B------:R-:W-:Y:S07]  /*9d90*/  HMMA.16816.F32.BF16 R116, R128.reuse, R4, R116 ;  /* 0x000000048074723c */ /* 0x040fee0000041874 */
[----:B------:R-:W-:Y:S01]  /*9da0*/  FADD.FTZ R4, R189, R8 ;  /* 0x00000008bd047221 */ /* 0x000fe20000010000 */
        /* <DEDUP_REMOVED lines=13> */
[----:B------:R-:W-:Y:S01]  /*9e80*/  FADD.FTZ R244, R22, R2 ;  /* 0x0000000216f47221 */ /* 0x000fe20000010000 */
[----:B------:R1:W-:Y:S02]  /*9e90*/  STL [R1+0x18], R247 ;  /* 0x000018f701007387 */ /* 0x0003e40000100800 */
[-C--:B------:R-:W-:Y:S02]  /*9ea0*/  HMMA.16816.F32.BF16 R36, R128, R48.reuse, R36 ;  /* 0x000000308024723c */ /* 0x080fe40000041824 */
[----:B------:R1:W-:Y:S04]  /*9eb0*/  STL [R1+0x1c], R245 ;  /* 0x00001cf501007387 */ /* 0x0003e80000100800 */
[----:B------:R1:W-:Y:S02]  /*9ec0*/  STL [R1+0x24], R246 ;  /* 0x000024f601007387 */ /* 0x0003e40000100800 */
[C---:B------:R-:W-:Y:S02]  /*9ed0*/  HMMA.16816.F32.BF16 R40, R124.reuse, R48, R40 ;  /* 0x000000307c28723c */ /* 0x040fe40000041828 */
[----:B------:R1:W-:Y:S06]  /*9ee0*/  STL [R1+0x20], R244 ;  /* 0x000020f401007387 */ /* 0x0003ec0000100800 */
[C---:B------:R-:W-:Y:S08]  /*9ef0*/  HMMA.16816.F32.BF16 R44, R124.reuse, R50, R44 ;  /* 0x000000327c2c723c */ /* 0x040ff0000004182c */
[C---:B--2---:R-:W-:Y:S08]  /*9f00*/  HMMA.16816.F32.BF16 R56, R124.reuse, R64, R56 ;  /* 0x000000407c38723c */ /* 0x044ff00000041838 */
        /* <DEDUP_REMOVED lines=74> */
[----:B------:R-:W3:Y:S04]  /*a3b0*/  LDSM.16.M88.4 R12, [R206] ;  /* 0x00000000ce0c783b */ /* 0x000ee80000000200 */
[----:B------:R-:W-:Y:S04]  /*a3c0*/  LDSM.16.M88.4 R28, [R215] ;  /* 0x00000000d71c783b */ /* 0x000fe80000000200 */
        /* <DEDUP_REMOVED lines=10> */
[C---:B------:R-:W-:Y:S08]  /*a470*/  HMMA.16816.F32.BF16 R184, R12.reuse, R20, RZ ;  /* 0x000000140cb8723c */ /* 0x040ff000000418ff */
[C---:B------:R-:W-:Y:S08]  /*a480*/  HMMA.16816.F32.BF16 R196, R12.reuse, R22, RZ ;  /* 0x000000160cc4723c */ /* 0x040ff000000418ff */
[----:B------:R-:W-:Y:S01]  /*a490*/  HMMA.16816.F32.BF16 R132, R12, R18, RZ ;  /* 0x000000120c84723c */ /* 0x000fe200000418ff */
[----:B------:R-:W-:Y:S04]  /*a4a0*/  LDSM.16.M88.4 R16, [R213+0x8000] ;  /* 0x00800000d510783b */ /* 0x000fe80000000200 */
[----:B------:R-:W-:Y:S03]  /*a4b0*/  LDSM.16.M88.4 R12, [R213+0x8800] ;  /* 0x00880000d50c783b */ /* 0x000fe60000000200 */
[C---:B--2---:R-:W-:Y:S08]  /*a4c0*/  HMMA.16816.F32.BF16 R192, R4.reuse, R28, R176 ;  /* 0x0000001c04c0723c */ /* 0x044ff000000418b0 */
[C---:B------:R-:W-:Y:S08]  /*a4d0*/  HMMA.16816.F32.BF16 R176, R4.reuse, R24, R136 ;  /* 0x0000001804b0723c */ /* 0x040ff00000041888 */
[C---:B------:R-:W-:Y:S08]  /*a4e0*/  HMMA.16816.F32.BF16 R188, R4.reuse, R30, R140 ;  /* 0x0000001e04bc723c */ /* 0x040ff0000004188c */
[----:B------:R-:W-:Y:S01]  /*a4f0*/  HMMA.16816.F32.BF16 R20, R4, R26, R32 ;  /* 0x0000001a0414723c */ /* 0x000fe20000041820 */
[----:B------:R-:W2:Y:S04]  /*a500*/  LDSM.16.M88.4 R4, [R214+0x2000] ;  /* 0x00200000d604783b */ /* 0x000ea80000000200 */
[----:B------:R-:W-:Y:S03]  /*a510*/  LDSM.16.M88.4 R32, [R211] ;  /* 0x00000000d320783b */ /* 0x000fe60000000200 */
[C---:B-1----:R-:W-:Y:S08]  /*a520*/  HMMA.16816.F32.BF16 R180, R8.reuse, R24, R180 ;  /* 0x0000001808b4723c */ /* 0x042ff000000418b4 */
[C---:B------:R-:W-:Y:S08]  /*a530*/  HMMA.16816.F32.BF16 R200, R8.reuse, R28, R184 ;  /* 0x0000001c08c8723c */ /* 0x040ff000000418b8 */
[C---:B------:R-:W-:Y:S01]  /*a540*/  HMMA.16816.F32.BF16 R140, R8.reuse, R30, R196 ;  /* 0x0000001e088c723c */ /* 0x040fe200000418c4 */
[----:B------:R-:W-:Y:S07]  /*a550*/  LDSM.16.M88.4 R28, [R211+0x800] ;  /* 0x00080000d31c783b */ /* 0x000fee0000000200 */
[----:B------:R-:W-:Y:S01]  /*a560*/  HMMA.16816.F32.BF16 R24, R8, R26, R132 ;  /* 0x0000001a0818723c */ /* 0x000fe20000041884 */
[----:B------:R-:W1:Y:S07]  /*a570*/  LDSM.16.M88.4 R8, [R214] ;  /* 0x00000000d608783b */ /* 0x000e6e0000000200 */
[C---:B--2---:R-:W-:Y:S08]  /*a580*/  HMMA.16816.F32.BF16 R136, R4.reuse, R16, R192 ;  /* 0x000000100488723c */ /* 0x044ff000000418c0 */
[C---:B------:R-:W-:Y:S08]  /*a590*/  HMMA.16816.F32.BF16 R184, R4.reuse, R12, R176 ;  /* 0x0000000c04b8723c */ /* 0x040ff000000418b0 */
[C---:B------:R-:W-:Y:S08]  /*a5a0*/  HMMA.16816.F32.BF16 R132, R4.reuse, R18, R188 ;  /* 0x000000120484723c */ /* 0x040ff000000418bc */
[----:B------:R-:W-:Y:S01]  /*a5b0*/  HMMA.16816.F32.BF16 R20, R4, R14, R20 ;  /* 0x0000000e0414723c */ /* 0x000fe20000041814 */
[----:B------:R-:W2:Y:S07]  /*a5c0*/  LDSM.16.M88.4 R4, [R212+0x2000] ;  /* 0x00200000d404783b */ /* 0x000eae0000000200 */
[C---:B-1----:R-:W-:Y:S08]  /*a5d0*/  HMMA.16816.F32.BF16 R188, R8.reuse, R12, R180 ;  /* 0x0000000c08bc723c */ /* 0x042ff000000418b4 */
[C---:B------:R-:W-:Y:S08]  /*a5e0*/  HMMA.16816.F32.BF16 R200, R8.reuse, R16, R200 ;  /* 0x0000001008c8723c */ /* 0x040ff000000418c8 */
[C---:B------:R-:W-:Y:S08]  /*a5f0*/  HMMA.16816.F32.BF16 R192, R8.reuse, R18, R140 ;  /* 0x0000001208c0723c */ /* 0x040ff0000004188c */
[----:B------:R-:W-:Y:S01]  /*a600*/  HMMA.16816.F32.BF16 R180, R8, R14, R24 ;  /* 0x0000000e08b4723c */ /* 0x000fe20000041818 */
[----:B------:R-:W1:Y:S04]  /*a610*/  LDSM.16.M88.4 R8, [R212] ;  /* 0x00000000d408783b */ /* 0x000e680000000200 */
[----:B------:R-:W-:Y:S03]  /*a620*/  LDSM.16.M88.4 R24, [R204+0x9800] ;  /* 0x00980000cc18783b */ /* 0x000fe60000000200 */
[C---:B--2---:R-:W-:Y:S01]  /*a630*/  HMMA.16816.F32.BF16 R176, R4.reuse, R32, R136 ;  /* 0x0000002004b0723c */ /* 0x044fe20000041888 */
[----:B------:R-:W-:Y:S07]  /*a640*/  LDSM.16.M88.4 R12, [R206+0x4000] ;  /* 0x00400000ce0c783b */ /* 0x000fee0000000200 */
[C---:B------:R-:W-:Y:S08]  /*a650*/  HMMA.16816.F32.BF16 R140, R4.reuse, R34, R132 ;  /* 0x00000022048c723c */ /* 0x040ff00000041884 */
[C---:B------:R-:W-:Y:S08]  /*a660*/  HMMA.16816.F32.BF16 R136, R4.reuse, R28, R184 ;  /* 0x0000001c0488723c */ /* 0x040ff000000418b8 */
[----:B------:R-:W-:Y:S01]  /*a670*/  HMMA.16816.F32.BF16 R132, R4, R30, R20 ;  /* 0x0000001e0484723c */ /* 0x000fe20000041814 */
[----:B------:R-:W2:Y:S04]  /*a680*/  LDSM.16.M88.4 R4, [R206+0x6000] ;  /* 0x00600000ce04783b */ /* 0x000ea80000000200 */
[----:B------:R-:W3:Y:S03]  /*a690*/  LDSM.16.M88.4 R20, [R204+0x9000] ;  /* 0x00900000cc14783b */ /* 0x000ee60000000200 */
[C---:B-1----:R-:W-:Y:S08]  /*a6a0*/  HMMA.16816.F32.BF16 R16, R8.reuse, R32, R200 ;  /* 0x000000200810723c */ /* 0x042ff000000418c8 */
[C---:B------:R-:W-:Y:S08]  /*a6b0*/  HMMA.16816.F32.BF16 R192, R8.reuse, R34, R192 ;  /* 0x0000002208c0723c */ /* 0x040ff000000418c0 */
[C---:B------:R-:W-:Y:S08]  /*a6c0*/  HMMA.16816.F32.BF16 R188, R8.reuse, R28, R188 ;  /* 0x0000001c08bc723c */ /* 0x040ff000000418bc */
[----:B------:R-:W-:Y:S01]  /*a6d0*/  HMMA.16816.F32.BF16 R180, R8, R30, R180 ;  /* 0x0000001e08b4723c */ /* 0x000fe200000418b4 */
[----:B------:R-:W-:Y:S04]  /*a6e0*/  LDSM.16.M88.4 R28, [R216] ;  /* 0x00000000d81c783b */ /* 0x000fe80000000200 */
[----:B------:R-:W-:Y:S03]  /*a6f0*/  LDSM.16.M88.4 R8, [R208+0x4000] ;  /* 0x00400000d008783b */ /* 0x000fe60000000200 */
[C---:B--2---:R-:W-:Y:S08]  /*a700*/  HMMA.16816.F32.BF16 R136, R4.reuse, R24, R136 ;  /* 0x000000180488723c */ /* 0x044ff00000041888 */
[C---:B---3--:R-:W-:Y:S08]  /*a710*/  HMMA.16816.F32.BF16 R176, R4.reuse, R20, R176 ;  /* 0x0000001404b0723c */ /* 0x048ff000000418b0 */
[C---:B------:R-:W-:Y:S08]  /*a720*/  HMMA.16816.F32.BF16 R140, R4.reuse, R22, R140 ;  /* 0x00000016048c723c */ /* 0x040ff0000004188c */
[----:B------:R-:W-:Y:S01]  /*a730*/  HMMA.16816.F32.BF16 R132, R4, R26, R132 ;  /* 0x0000001a0484723c */ /* 0x000fe20000041884 */
[----:B------:R-:W1:Y:S07]  /*a740*/  LDSM.16.M88.4 R4, [R208+0x6000] ;  /* 0x00600000d004783b */ /* 0x000e6e0000000200 */
[C---:B------:R-:W-:Y:S01]  /*a750*/  HMMA.16816.F32.BF16 R32, R12.reuse, R20, R16 ;  /* 0x000000140c20723c */ /* 0x040fe20000041810 */
[----:B------:R-:W2:Y:S07]  /*a760*/  LDSM.16.M88.4 R16, [R217] ;  /* 0x00000000d910783b */ /* 0x000eae0000000200 */
[C---:B------:R-:W-:Y:S08]  /*a770*/  HMMA.16816.F32.BF16 R20, R12.reuse, R22, R192 ;  /* 0x000000160c14723c */ /* 0x040ff000000418c0 */
[C---:B------:R-:W-:Y:S08]  /*a780*/  HMMA.16816.F32.BF16 R184, R12.reuse, R26, R180 ;  /* 0x0000001a0cb8723c */ /* 0x040ff000000418b4 */
[----:B------:R-:W-:Y:S01]  /*a790*/  HMMA.16816.F32.BF16 R188, R12, R24, R188 ;  /* 0x000000180cbc723c */ /* 0x000fe200000418bc */
[----:B------:R-:W-:Y:S04]  /*a7a0*/  LDSM.16.M88.4 R24, [R213+0x9800] ;  /* 0x00980000d518783b */ /* 0x000fe80000000200 */
[----:B------:R-:W3:Y:S03]  /*a7b0*/  LDSM.16.M88.4 R12, [R214+0x4000] ;  /* 0x00400000d60c783b */ /* 0x000ee60000000200 */
[C---:B-1----:R-:W-:Y:S08]  /*a7c0*/  HMMA.16816.F32.BF16 R132, R4.reuse, R30, R132 ;  /* 0x0000001e0484723c */ /* 0x042ff00000041884 */
[C---:B--2---:R-:W-:Y:S08]  /*a7d0*/  HMMA.16816.F32.BF16 R180, R4.reuse, R16, R176 ;  /* 0x0000001004b4723c */ /* 0x044ff000000418b0 */
[C---:B------:R-:W-:Y:S08]  /*a7e0*/  HMMA.16816.F32.BF16 R176, R4.reuse, R18, R140 ;  /* 0x0000001204b0723c */ /* 0x040ff0000004188c */
[----:B------:R-:W-:Y:S01]  /*a7f0*/  HMMA.16816.F32.BF16 R140, R4, R28, R136 ;  /* 0x0000001c048c723c */ /* 0x000fe20000041888 */
[----:B------:R-:W-:Y:S07]  /*a800*/  LDSM.16.M88.4 R4, [R214+0x6000] ;  /* 0x00600000d604783b */ /* 0x000fee0000000200 */
[C---:B------:R-:W-:Y:S08]  /*a810*/  HMMA.16816.F32.BF16 R32, R8.reuse, R16, R32 ;  /* 0x000000100820723c */ /* 0x040ff00000041820 */
[C---:B------:R-:W-:Y:S01]  /*a820*/  HMMA.16816.F32.BF16 R20, R8.reuse, R18, R20 ;  /* 0x000000120814723c */ /* 0x040fe20000041814 */
[----:B------:R-:W1:Y:S07]  /*a830*/  LDSM.16.M88.4 R16, [R213+0x9000] ;  /* 0x00900000d510783b */ /* 0x000e6e0000000200 */
[C---:B------:R-:W-:Y:S08]  /*a840*/  HMMA.16816.F32.BF16 R136, R8.reuse, R28, R188 ;  /* 0x0000001c0888723c */ /* 0x040ff000000418bc */
[----:B------:R-:W-:Y:S01]  /*a850*/  HMMA.16816.F32.BF16 R188, R8, R30, R184 ;  /* 0x0000001e08bc723c */ /* 0x000fe200000418b8 */
[----:B------:R-:W-:Y:S11]  /*a860*/  LDSM.16.M88.4 R8, [R212+0x4000] ;  /* 0x00400000d408783b */ /* 0x000ff60000000200 */
[----:B------:R-:W-:Y:S04]  /*a870*/  @!UPT UIADD3 URZ, URZ, URZ, URZ ;  /* 0x0000003f3f3ff290 */ /* 0x000fe8000fffe03f */
[----:B---3--:R-:W-:Y:S08]  /*a880*/  HMMA.16816.F32.BF16 R28, R12, R24, R136 ;  /* 0x000000180c1c723c */ /* 0x008ff00000041888 */
[C---:B-1----:R-:W-:Y:S08]  /*a890*/  HMMA.16816.F32.BF16 R184, R4.reuse, R16, R180 ;  /* 0x0000001004b8723c */ /* 0x042ff000000418b4 */
[C---:B------:R-:W-:Y:S08]  /*a8a0*/  HMMA.16816.F32.BF16 R180, R4.reuse, R18, R176 ;  /* 0x0000001204b4723c */ /* 0x040ff000000418b0 */
[C---:B------:R-:W-:Y:S08]  /*a8b0*/  HMMA.16816.F32.BF16 R176, R4.reuse, R24, R140 ;  /* 0x0000001804b0723c */ /* 0x040ff0000004188c */
[----:B------:R-:W-:Y:S01]  /*a8c0*/  HMMA.16816.F32.BF16 R140, R4, R26, R132 ;  /* 0x0000001a048c723c */ /* 0x000fe20000041884 */
[----:B------:R-:W-:Y:S07]  /*a8d0*/  LDSM.16.M88.4 R4, [R212+0x6000] ;  /* 0x00600000d404783b */ /* 0x000fee0000000200 */
[C---:B------:R-:W-:Y:S08]  /*a8e0*/  HMMA.16816.F32.BF16 R132, R12.reuse, R16, R32 ;  /* 0x000000100c84723c */ /* 0x040ff00000041820 */
[----:B------:R-:W-:Y:S01]  /*a8f0*/  HMMA.16816.F32.BF16 R32, R12, R18, R20 ;  /* 0x000000120c20723c */ /* 0x000fe20000041814 */
[----:B------:R-:W1:Y:S04]  /*a900*/  LDSM.16.M88.4 R20, [R211+0x1000] ;  /* 0x00100000d314783b */ /* 0x000e680000000200 */
[----:B------:R-:W2:Y:S01]  /*a910*/  LDSM.16.M88.4 R16, [R211+0x1800] ;  /* 0x00180000d310783b */ /* 0x000ea20000000200 */
[----:B------:R-:W-:-:S04]  /*a920*/  DEPBAR.LE SB0, 0x0 ;  /* 0x000080000000791a */ /* 0x000fc80000000000 */
[----:B------:R-:W-:Y:S08]  /*a930*/  HMMA.16816.F32.BF16 R12, R12, R26, R188 ;  /* 0x0000001a0c0c723c */ /* 0x000ff000000418bc */
[C---:B-1----:R-:W-:Y:S08]  /*a940*/  HMMA.16816.F32.BF16 R184, R4.reuse, R20, R184 ;  /* 0x0000001404b8723c */ /* 0x042ff000000418b8 */
[C---:B------:R-:W-:Y:S08]  /*a950*/  HMMA.16816.F32.BF16 R180, R4.reuse, R22, R180 ;  /* 0x0000001604b4723c */ /* 0x040ff000000418b4 */
[C---:B--2---:R-:W-:Y:S08]  /*a960*/  HMMA.16816.F32.BF16 R176, R4.reuse, R16, R176 ;  /* 0x0000001004b0723c */ /* 0x044ff000000418b0 */
[----:B------:R-:W-:Y:S08]  /*a970*/  HMMA.16816.F32.BF16 R140, R4, R18, R140 ;  /* 0x00000012048c723c */ /* 0x000ff0000004188c */
[C---:B------:R-:W-:Y:S08]  /*a980*/  HMMA.16816.F32.BF16 R132, R8.reuse, R20, R132 ;  /* 0x000000140884723c */ /* 0x040ff00000041884 */
        /* <DEDUP_REMOVED lines=51> */
.L_x_1448:
[----:B------:R-:W-:Y:S05]  /*acc0*/  BSYNC B0 ;  /* 0x0000000000007941 */ /* 0x000fea0003800000 */
.L_x_1447:
[----:B------:R-:W0:Y:S02]  /*acd0*/  LDGDEPBAR ;  /* 0x00000000000079af */ /* 0x000e240000000000 */
.L_x_1446:
[----:B------:R-:W2:Y:S04]  /*ace0*/  LDL R0, [R1+0x80] ;  /* 0x0000800001007983 */ /* 0x000ea80000100800 */
[----:B-1----:R-:W3:Y:S04]  /*acf0*/  LDL.64 R6, [R1+0x10] ;  /* 0x0000100001067983 */ /* 0x002ee80000100a00 */
[----:B------:R-:W4:Y:S04]  /*ad00*/  LDL.64 R4, [R1+0x68] ;  /* 0x0000680001047983 */ /* 0x000f280000100a00 */
[----:B------:R-:W5:Y:S04]  /*ad10*/  LDL R2, [R1+0x40] ;  /* 0x0000400001027983 */ /* 0x000f680000100800 */
[----:B------:R-:W1:Y:S02]  /*ad20*/  S2R R8, SR_TID.X ;  /* 0x0000000000087919 */ /* 0x000e640000002100 */
[----:B-1----:R-:W-:-:S05]  /*ad30*/  IMAD.SHL.U32 R8, R8, 0x2, RZ ;  /* 0x0000000208087824 */ /* 0x002fca00078e00ff */
[----:B------:R-:W-:Y:S01]  /*ad40*/  LOP3.LUT R8, R8, 0x6, RZ, 0xc0, !PT ;  /* 0x0000000608087812 */ /* 0x000fe200078ec0ff */
[----:B------:R-:W-:Y:S01]  /*ad50*/  IMAD.U32 R9, RZ, RZ, UR31 ;  /* 0x0000001fff097e24 */ /* 0x000fe2000f8e00ff */
[----:B------:R-:W1:Y:S01]  /*ad60*/  LDC.U8 R197, c[0x0][0x2d8] ;  /* 0x0000b600ffc57b82 */ /* 0x000e620000000000 */
[----:B--2---:R-:W-:Y:S02]  /*ad70*/  IMAD.MOV.U32 R3, RZ, RZ, R0 ;  /* 0x000000ffff037224 */ /* 0x004fe400078e0000 */
[----:B------:R-:W-:-:S04]  /*ad80*/  IMAD.U32 R0, RZ, RZ, UR32 ;  /* 0x00000020ff007e24 */ /* 0x000fc8000f8e00ff */
[----:B------:R-:W-:-:S05]  /*ad90*/  IMAD R0, R0, 0x20, R8 ;  /* 0x0000002000007824 */ /* 0x000fca00078e0208 */
[C---:B------:R-:W-:Y:S01]  /*ada0*/  ISETP.GE.AND P1, PT, R0.reuse, R226, PT ;  /* 0x000000e20000720c */ /* 0x040fe20003f26270 */
[----:B---3--:R-:W-:Y:S01]  /*adb0*/  IMAD.MOV.U32 R10, RZ, RZ, R6 ;  /* 0x000000ffff0a7224 */ /* 0x008fe200078e0006 */
[C---:B------:R-:W-:Y:S01]  /*adc0*/  IADD3 R6, R0.reuse, 0x9, RZ ;  /* 0x0000000900067810 */ /* 0x040fe20007ffe0ff */
[----:B------:R-:W-:Y:S01]  /*add0*/  IMAD.MOV.U32 R11, RZ, RZ, R7 ;  /* 0x000000ffff0b7224 */ /* 0x000fe200078e0007 */
[C---:B------:R-:W-:Y:S02]  /*ade0*/  ISETP.LT.OR P1, PT, R0.reuse, R222, P1 ;  /* 0x000000de0000720c */ /* 0x040fe40000f21670 */
[----:B------:R-:W-:Y:S02]  /*adf0*/  IADD3 R7, R0, 0x8, RZ ;  /* 0x0000000800077810 */ /* 0x000fe40007ffe0ff */
[----:B------:R-:W-:Y:S02]  /*ae00*/  FSEL R19, R134, -INF , !P1 ;  /* 0xff80000086137808 */ /* 0x000fe40004800000 */
[----:B------:R-:W-:-:S02]  /*ae10*/  ISETP.GE.AND P5, PT, R0, R227, PT ;  /* 0x000000e30000720c */ /* 0x000fc40003fa6270 */
[----:B------:R-:W-:Y:S02]  /*ae20*/  ISETP.GE.AND P1, PT, R6, R226, PT ;  /* 0x000000e20600720c */ /* 0x000fe40003f26270 */
[C---:B------:R-:W-:Y:S02]  /*ae30*/  IADD3 R8, R0.reuse, 0x1, RZ ;  /* 0x0000000100087810 */ /* 0x040fe40007ffe0ff */
[----:B------:R-:W-:Y:S01]  /*ae40*/  ISETP.GE.AND P4, PT, R7, R227, PT ;  /* 0x000000e30700720c */ /* 0x000fe20003f86270 */
[----:B----4-:R-:W-:Y:S01]  /*ae50*/  IMAD.MOV.U32 R16, RZ, RZ, R4 ;  /* 0x000000ffff107224 */ /* 0x010fe200078e0004 */
[----:B------:R-:W-:Y:S02]  /*ae60*/  ISETP.LT.OR P5, PT, R0, R223, P5 ;  /* 0x000000df0000720c */ /* 0x000fe40002fa1670 */
[----:B------:R-:W-:Y:S02]  /*ae70*/  ISETP.LT.OR P1, PT, R6, R222, P1 ;  /* 0x000000de0600720c */ /* 0x000fe40000f21670 */
[----:B------:R-:W-:-:S02]  /*ae80*/  ISETP.GE.AND P6, PT, R8, R227, PT ;  /* 0x000000e30800720c */ /* 0x000fc40003fc6270 */
[-C--:B------:R-:W-:Y:S02]  /*ae90*/  ISETP.LT.OR P4, PT, R7, R223.reuse, P4 ;  /* 0x000000df0700720c */ /* 0x080fe40002781670 */
[----:B------:R-:W-:Y:S02]  /*aea0*/  IADD3 R4, R0, 0x11, RZ ;  /* 0x0000001100047810 */ /* 0x000fe40007ffe0ff */
[----:B------:R-:W-:Y:S02]  /*aeb0*/  FSEL R14, R132, -INF , !P5 ;  /* 0xff800000840e7808 */ /* 0x000fe40006800000 */
[----:B------:R-:W-:Y:S02]  /*aec0*/  FSEL R29, R35, -INF , !P1 ;  /* 0xff800000231d7808 */ /* 0x000fe40004800000 */
[C---:B------:R-:W-:Y:S02]  /*aed0*/  ISETP.LT.OR P6, PT, R8.reuse, R223, P6 ;  /* 0x000000df0800720c */ /* 0x040fe400037c1670 */
[----:B------:R-:W-:-:S02]  /*aee0*/  ISETP.GE.AND P5, PT, R8, R226, PT ;  /* 0x000000e20800720c */ /* 0x000fc40003fa6270 */
[----:B------:R-:W-:Y:S02]  /*aef0*/  FSEL R18, R32, -INF , !P4 ;  /* 0xff80000020127808 */ /* 0x000fe40006000000 */
[----:B------:R-:W-:Y:S02]  /*af00*/  ISETP.GE.AND P1, PT, R4, R227, PT ;  /* 0x000000e30400720c */ /* 0x000fe40003f26270 */
[----:B------:R-:W-:Y:S01]  /*af10*/  ISETP.GE.AND P4, PT, R7, R226, PT ;  /* 0x000000e20700720c */ /* 0x000fe20003f86270 */
[----:B------:R-:W-:Y:S01]  /*af20*/  IMAD.MOV.U32 R17, RZ, RZ, R5 ;  /* 0x000000ffff117224 */ /* 0x000fe200078e0005 */
[----:B------:R-:W-:Y:S01]  /*af30*/  FSEL R15, R133, -INF , !P6 ;  /* 0xff800000850f7808 */ /* 0x000fe20007000000 */
[----:B-----5:R-:W-:Y:S01]  /*af40*/  IMAD.MOV.U32 R21, RZ, RZ, R2 ;  /* 0x000000ffff157224 */ /* 0x020fe200078e0002 */
[----:B------:R-:W-:Y:S02]  /*af50*/  ISETP.LT.OR P5, PT, R8, R222, P5 ;  /* 0x000000de0800720c */ /* 0x000fe40002fa1670 */
[----:B------:R-:W-:-:S02]  /*af60*/  ISETP.LT.OR P1, PT, R4, R223, P1 ;  /* 0x000000df0400720c */ /* 0x000fc40000f21670 */
[----:B------:R-:W-:Y:S02]  /*af70*/  ISETP.GE.AND P6, PT, R6, R227, PT ;  /* 0x000000e30600720c */ /* 0x000fe40003fc6270 */
[----:B------:R-:W-:Y:S02]  /*af80*/  ISETP.LT.OR P4, PT, R7, R222, P4 ;  /* 0x000000de0700720c */ /* 0x000fe40002781670 */
[C---:B------:R-:W-:Y:S02]  /*af90*/  IADD3 R5, R0.reuse, 0x10, RZ ;  /* 0x0000001000057810 */ /* 0x040fe40007ffe0ff */
[----:B------:R-:W-:Y:S01]  /*afa0*/  IADD3 R2, R0, 0x19, RZ ;  /* 0x0000001900027810 */ /* 0x000fe20007ffe0ff */
[----:B------:R-:W-:Y:S01]  /*afb0*/  IMAD.WIDE.U32 R12, R3, -0x2daee0ad, RZ ;  /* 0xd2511f53030c7825 */ /* 0x000fe200078e00ff */
[----:B------:R-:W-:Y:S02]  /*afc0*/  FSEL R23, R135, -INF , !P5 ;  /* 0xff80000087177808 */ /* 0x000fe40006800000 */
[----:B------:R-:W-:-:S02]  /*afd0*/  FSEL R235, R137, -INF , !P1 ;  /* 0xff80000089eb7808 */ /* 0x000fc40004800000 */
[----:B------:R-:W-:Y:S02]  /*afe0*/  ISETP.LT.OR P6, PT, R6, R223, P6 ;  /* 0x000000df0600720c */ /* 0x000fe400037c1670 */
[----:B------:R-:W-:Y:S02]  /*aff0*/  FSEL R28, R34, -INF , !P4 ;  /* 0xff800000221c7808 */ /* 0x000fe40006000000 */
[C---:B------:R-:W-:Y:S02]  /*b000*/  ISETP.GE.AND P5, PT, R5.reuse, R226, PT ;  /* 0x000000e20500720c */ /* 0x040fe40003fa6270 */
[-C--:B------:R-:W-:Y:S02]  /*b010*/  ISETP.GE.AND P1, PT, R2, R227.reuse, PT ;  /* 0x000000e30200720c */ /* 0x080fe40003f26270 */
[----:B------:R-:W-:Y:S02]  /*b020*/  ISETP.GE.AND P4, PT, R5, R227, PT ;  /* 0x000000e30500720c */ /* 0x000fe40003f86270 */
[----:B------:R-:W-:-:S02]  /*b030*/  IADD3 R3, R0, 0x18, RZ ;  /* 0x0000001800037810 */ /* 0x000fc40007ffe0ff */
[----:B------:R-:W-:Y:S02]  /*b040*/  FSEL R20, R33, -INF , !P6 ;  /* 0xff80000021147808 */ /* 0x000fe40007000000 */
[C---:B------:R-:W-:Y:S02]  /*b050*/  ISETP.LT.OR P5, PT, R5.reuse, R222, P5 ;  /* 0x000000de0500720c */ /* 0x040fe40002fa1670 */
[-C--:B------:R-:W-:Y:S02]  /*b060*/  ISETP.LT.OR P1, PT, R2, R223.reuse, P1 ;  /* 0x000000df0200720c */ /* 0x080fe40000f21670 */
[----:B------:R-:W-:Y:S02]  /*b070*/  ISETP.LT.OR P4, PT, R5, R223, P4 ;  /* 0x000000df0500720c */ /* 0x000fe40002781670 */
[----:B------:R-:W-:Y:S02]  /*b080*/  ISETP.GE.AND P6, PT, R3, R227, PT ;  /* 0x000000e30300720c */ /* 0x000fe40003fc6270 */
[----:B------:R-:W-:-:S02]  /*b090*/  FSEL R237, R138, -INF , !P5 ;  /* 0xff8000008aed7808 */ /* 0x000fc40006800000 */
[----:B------:R-:W-:Y:S02]  /*b0a0*/  FSEL R233, R25, -INF , !P1 ;  /* 0xff80000019e97808 */ /* 0x000fe40004800000 */
[----:B------:R-:W-:Y:S02]  /*b0b0*/  FSEL R234, R136, -INF , !P4 ;  /* 0xff80000088ea7808 */ /* 0x000fe40006000000 */
[----:B------:R-:W-:Y:S02]  /*b0c0*/  ISETP.LT.OR P5, PT, R3, R223, P6 ;  /* 0x000000df0300720c */ /* 0x000fe400037a1670 */
[-C--:B------:R-:W-:Y:S02]  /*b0d0*/  ISETP.GE.AND P1, PT, R2, R226.reuse, PT ;  /* 0x000000e20200720c */ /* 0x080fe40003f26270 */
[----:B------:R-:W-:Y:S02]  /*b0e0*/  ISETP.GE.AND P4, PT, R4, R226, PT ;  /* 0x000000e20400720c */ /* 0x000fe40003f86270 */
[----:B------:R-:W-:-:S02]  /*b0f0*/  FSEL R232, R24, -INF , !P5 ;  /* 0xff80000018e87808 */ /* 0x000fc40006800000 */
[-C--:B------:R-:W-:Y:S02]  /*b100*/  ISETP.LT.OR P1, PT, R2, R222.reuse, P1 ;  /* 0x000000de0200720c */ /* 0x080fe40000f21670 */
[----:B------:R-:W-:Y:S02]  /*b110*/  ISETP.LT.OR P4, PT, R4, R222, P4 ;  /* 0x000000de0400720c */ /* 0x000fe40002781670 */
[----:B------:R-:W-:Y:S02]  /*b120*/  ISETP.GE.AND P5, PT, R3, R226, PT ;  /* 0x000000e20300720c */ /* 0x000fe40003fa6270 */
[----:B------:R-:W-:Y:S02]  /*b130*/  FSEL R239, R27, -INF , !P1 ;  /* 0xff8000001bef7808 */ /* 0x000fe40004800000 */
[----:B------:R-:W-:Y:S02]  /*b140*/  FSEL R238, R139, -INF , !P4 ;  /* 0xff8000008bee7808 */ /* 0x000fe40006000000 */
[----:B------:R-:W-:-:S02]  /*b150*/  ISETP.LT.OR P5, PT, R3, R222, P5 ;  /* 0x000000de0300720c */ /* 0x000fc40002fa1670 */
[-C--:B------:R-:W-:Y:S02]  /*b160*/  ISETP.GE.AND P1, PT, R8, R225.reuse, PT ;  /* 0x000000e10800720c */ /* 0x080fe40003f26270 */
[----:B------:R-:W-:Y:S02]  /*b170*/  ISETP.GE.AND P4, PT, R0, R225, PT ;  /* 0x000000e10000720c */ /* 0x000fe40003f86270 */
[----:B------:R-:W-:Y:S02]  /*b180*/  FSEL R236, R26, -INF , !P5 ;  /* 0xff8000001aec7808 */ /* 0x000fe40006800000 */
[-C--:B------:R-:W-:Y:S02]  /*b190*/  ISETP.LT.OR P1, PT, R8, R221.reuse, P1 ;  /* 0x000000dd0800720c */ /* 0x080fe40000f21670 */
[----:B------:R-:W-:Y:S02]  /*b1a0*/  ISETP.LT.OR P4, PT, R0, R221, P4 ;  /* 0x000000dd0000720c */ /* 0x000fe40002781670 */
[----:B------:R-:W-:-:S02]  /*b1b0*/  ISETP.GE.AND P5, PT, R7, R225, PT ;  /* 0x000000e10700720c */ /* 0x000fc40003fa6270 */
[----:B------:R-:W-:Y:S01]  /*b1c0*/  FSEL R24, R185, -INF , !P1 ;  /* 0xff800000b9187808 */ /* 0x000fe20004800000 */
[----:B------:R-:W-:Y:S01]  /*b1d0*/  IMAD.MOV.U32 R188, RZ, RZ, R10 ;  /* 0x000000ffffbc7224 */ /* 0x000fe200078e000a */
[----:B------:R-:W-:Y:S02]  /*b1e0*/  FSEL R22, R184, -INF , !P4 ;  /* 0xff800000b8167808 */ /* 0x000fe40006000000 */
[----:B------:R-:W-:Y:S02]  /*b1f0*/  ISETP.LT.OR P5, PT, R7, R221, P5 ;  /* 0x000000dd0700720c */ /* 0x000fe40002fa1670 */
[-C--:B------:R-:W-:Y:S02]  /*b200*/  ISETP.GE.AND P1, PT, R5, R225.reuse, PT ;  /* 0x000000e10500720c */ /* 0x080fe40003f26270 */
[----:B------:R-:W-:Y:S02]  /*b210*/  ISETP.GE.AND P4, PT, R6, R225, PT ;  /* 0x000000e10600720c */ /* 0x000fe40003f86270 */
[----:B------:R-:W-:-:S02]  /*b220*/  IADD3 R10, R252, 0x4, RZ ;  /* 0x00000004fc0a7810 */ /* 0x000fc40007ffe0ff */
[----:B------:R-:W-:Y:S02]  /*b230*/  FSEL R26, R180, -INF , !P5 ;  /* 0xff800000b41a7808 */ /* 0x000fe40006800000 */
[----:B------:R-:W-:Y:S01]  /*b240*/  ISETP.LT.OR P1, PT, R5, R221, P1 ;  /* 0x000000dd0500720c */ /* 0x000fe20000f21670 */
[----:B------:R-:W-:Y:S01]  /*b250*/  IMAD.MOV.U32 R30, RZ, RZ, R16 ;  /* 0x000000ffff1e7224 */ /* 0x000fe200078e0010 */
[----:B------:R-:W-:Y:S02]  /*b260*/  ISETP.GE.AND P5, PT, R4, R225, PT ;  /* 0x000000e10400720c */ /* 0x000fe40003fa6270 */
[----:B------:R-:W-:Y:S02]  /*b270*/  ISETP.LT.OR P4, PT, R6, R221, P4 ;  /* 0x000000dd0600720c */ /* 0x000fe40002781670 */
[----:B------:R-:W-:Y:S01]  /*b280*/  MOV R31, R17 ;  /* 0x00000011001f7202 */ /* 0x000fe20000000f00 */
[----:B------:R-:W-:Y:S01]  /*b290*/  IMAD.WIDE.U32 R16, R10, -0x326172a9, RZ ;  /* 0xcd9e8d570a107825 */ /* 0x000fe200078e00ff */
[----:B------:R-:W-:-:S02]  /*b2a0*/  LOP3.LUT R9, R13, UR32, R9, 0x96, !PT ;  /* 0x000000200d097c12 */ /* 0x000fc4000f8e9609 */
[----:B------:R-:W-:Y:S02]  /*b2b0*/  ISETP.GE.AND P6, PT, R0, R224, PT ;  /* 0x000000e00000720c */ /* 0x000fe40003fc6270 */
[----:B------:R-:W-:Y:S01]  /*b2c0*/  FSEL R240, R176, -INF , !P1 ;  /* 0xff800000b0f07808 */ /* 0x000fe20004800000 */
[----:B------:R-:W-:Y:S01]  /*b2d0*/  IMAD.MOV.U32 R189, RZ, RZ, R11 ;  /* 0x000000ffffbd7224 */ /* 0x000fe200078e000b */
[----:B------:R-:W-:Y:S02]  /*b2e0*/  ISETP.LT.OR P5, PT, R4, R221, P5 ;  /* 0x000000dd0400720c */ /* 0x000fe40002fa1670 */
[----:B------:R-:W-:Y:S02]  /*b2f0*/  FSEL R27, R181, -INF , !P4 ;  /* 0xff800000b51b7808 */ /* 0x000fe40006000000 */
[-C--:B------:R-:W-:Y:S01]  /*b300*/  ISETP.GE.AND P1, PT, R2, R225.reuse, PT ;  /* 0x000000e10200720c */ /* 0x080fe20003f26270 */
[----:B------:R-:W-:Y:S01]  /*b310*/  IMAD.WIDE.U32 R10, R9, -0x326172a9, RZ ;  /* 0xcd9e8d57090a7825 */ /* 0x000fe200078e00ff */
[----:B------:R-:W-:-:S02]  /*b320*/  ISETP.GE.AND P4, PT, R3, R225, PT ;  /* 0x000000e10300720c */ /* 0x000fc40003f86270 */
[----:B------:R-:W-:Y:S02]  /*b330*/  ISETP.LT.OR P6, PT, R0, R220, P6 ;  /* 0x000000dc0000720c */ /* 0x000fe400037c1670 */
[----:B------:R-:W-:Y:S02]  /*b340*/  LOP3.LUT R0, R17, R21, RZ, 0x3c, !PT ;  /* 0x0000001511007212 */ /* 0x000fe400078e3cff */
[----:B------:R-:W-:Y:S02]  /*b350*/  FSEL R241, R177, -INF , !P5 ;  /* 0xff800000b1f17808 */ /* 0x000fe40006800000 */
[-C--:B------:R-:W-:Y:S02]  /*b360*/  ISETP.LT.OR P1, PT, R2, R221.reuse, P1 ;  /* 0x000000dd0200720c */ /* 0x080fe40000f21670 */
[----:B------:R-:W-:Y:S02]  /*b370*/  ISETP.GE.AND P5, PT, R8, R224, PT ;  /* 0x000000e00800720c */ /* 0x000fe40003fa6270 */
[----:B------:R-:W-:-:S02]  /*b380*/  ISETP.LT.OR P4, PT, R3, R221, P4 ;  /* 0x000000dd0300720c */ /* 0x000fc40002781670 */
[----:B------:R-:W-:Y:S01]  /*b390*/  LOP3.LUT R21, R11, UR16, R16, 0x96, !PT ;  /* 0x000000100b157c12 */ /* 0x000fe2000f8e9610 */
[----:B------:R-:W-:Y:S01]  /*b3a0*/  IMAD.WIDE.U32 R16, R0, -0x2daee0ad, RZ ;  /* 0xd2511f5300107825 */ /* 0x000fe200078e00ff */
[----:B------:R-:W-:Y:S02]  /*b3b0*/  FSEL R243, R141, -INF , !P1 ;  /* 0xff8000008df37808 */ /* 0x000fe40004800000 */
[----:B------:R-:W-:Y:S01]  /*b3c0*/  FSEL R25, R186, -INF , !P6 ;  /* 0xff800000ba197808 */ /* 0x000fe20007000000 */
[----:B------:R-:W-:Y:S01]  /*b3d0*/  IMAD.MOV.U32 R191, RZ, RZ, R189 ;  /* 0x000000ffffbf7224 */ /* 0x000fe200078e00bd */
[----:B------:R-:W-:Y:S01]  /*b3e0*/  ISETP.LT.OR P5, PT, R8, R220, P5 ;  /* 0x000000dc0800720c */ /* 0x000fe20002fa1670 */
[----:B------:R-:W-:Y:S01]  /*b3f0*/  IMAD R0, R252, -0x326172a9, RZ ;  /* 0xcd9e8d57fc007824 */ /* 0x000fe200078e02ff */
[----:B------:R-:W-:Y:S02]  /*b400*/  FSEL R242, R140, -INF , !P4 ;  /* 0xff8000008cf27808 */ /* 0x000fe40006000000 */
[----:B------:R-:W-:-:S02]  /*b410*/  ISETP.GE.AND P1, PT, R6, R224, PT ;  /* 0x000000e00600720c */ /* 0x000fc40003f26270 */
[-C--:B------:R-:W-:Y:S01]  /*b420*/  ISETP.GE.AND P6, PT, R5, R224.reuse, PT ;  /* 0x000000e00500720c */ /* 0x080fe20003fc6270 */
[----:B------:R-:W-:Y:S01]  /*b430*/  IMAD.MOV.U32 R190, RZ, RZ, R188 ;  /* 0x000000ffffbe7224 */ /* 0x000fe200078e00bc */
[----:B------:R-:W-:Y:S01]  /*b440*/  ISETP.GE.AND P4, PT, R7, R224, PT ;  /* 0x000000e00700720c */ /* 0x000fe20003f86270 */
[----:B------:R-:W-:Y:S01]  /*b450*/  IMAD.MOV.U32 R188, RZ, RZ, R30 ;  /* 0x000000ffffbc7224 */ /* 0x000fe200078e001e */
[-C--:B------:R-:W-:Y:S02]  /*b460*/  ISETP.LT.OR P1, PT, R6, R220.reuse, P1 ;  /* 0x000000dc0600720c */ /* 0x080fe40000f21670 */
[-C--:B------:R-:W-:Y:S02]  /*b470*/  ISETP.LT.OR P6, PT, R5, R220.reuse, P6 ;  /* 0x000000dc0500720c */ /* 0x080fe400037c1670 */
[----:B------:R-:W-:Y:S02]  /*b480*/  FSEL R30, R187, -INF , !P5 ;  /* 0xff800000bb1e7808 */ /* 0x000fe40006800000 */
[----:B------:R-:W-:-:S02]  /*b490*/  ISETP.LT.OR P4, PT, R7, R220, P4 ;  /* 0x000000dc0700720c */ /* 0x000fc40002781670 */
[----:B------:R-:W-:Y:S02]  /*b4a0*/  ISETP.GE.AND P5, PT, R4, R224, PT ;  /* 0x000000e00400720c */ /* 0x000fe40003fa6270 */
[----:B------:R-:W-:Y:S02]  /*b4b0*/  LOP3.LUT R5, R11, UR16, R0, 0x96, !PT ;  /* 0x000000100b057c12 */ /* 0x000fe4000f8e9600 */
[----:B------:R-:W-:Y:S01]  /*b4c0*/  LOP3.LUT R6, R191, UR14, R10, 0x96, !PT ;  /* 0x0000000ebf067c12 */ /* 0x000fe2000f8e960a */
[----:B------:R-:W-:Y:S01]  /*b4d0*/  IMAD.MOV.U32 R189, RZ, RZ, R31 ;  /* 0x000000ffffbd7224 */ /* 0x000fe200078e001f */
[----:B------:R-:W-:Y:S02]  /*b4e0*/  FMNMX.FTZ R0, R230, R14, !PT ;  /* 0x0000000ee6007209 */ /* 0x000fe40007810000 */
[----:B------:R-:W-:Y:S01]  /*b4f0*/  FSEL R31, R182, -INF , !P4 ;  /* 0xff800000b61f7808 */ /* 0x000fe20006000000 */
[----:B------:R-:W-:Y:S01]  /*b500*/  IMAD.WIDE.U32 R6, R6, -0x2daee0ad, RZ ;  /* 0xd2511f5306067825 */ /* 0x000fe200078e00ff */
[----:B------:R-:W-:-:S02]  /*b510*/  ISETP.LT.OR P5, PT, R4, R220, P5 ;  /* 0x000000dc0400720c */ /* 0x000fc40002fa1670 */
[----:B------:R-:W-:Y:S01]  /*b520*/  ISETP.GE.AND P4, PT, R3, R224, PT ;  /* 0x000000e00300720c */ /* 0x000fe20003f86270 */
[----:B------:R-:W-:Y:S01]  /*b530*/  IMAD.WIDE.U32 R4, R5, -0x2daee0ad, RZ ;  /* 0xd2511f5305047825 */ /* 0x000fe200078e00ff */
[----:B------:R-:W-:Y:S02]  /*b540*/  FMNMX.FTZ R0, R15, R0, !PT ;  /* 0x000000000f007209 */ /* 0x000fe40007810000 */
[----:B------:R-:W-:Y:S02]  /*b550*/  ISETP.LT.OR P4, PT, R3, R220, P4 ;  /* 0x000000dc0300720c */ /* 0x000fe40002781670 */
[----:B------:R-:W-:Y:S02]  /*b560*/  LOP3.LUT R5, R5, UR13, R188, 0x96, !PT ;  /* 0x0000000d05057c12 */ /* 0x000fe4000f8e96bc */
[----:B------:R-:W-:Y:S02]  /*b570*/  LOP3.LUT R3, R7, UR11, R4, 0x96, !PT ;  /* 0x0000000b07037c12 */ /* 0x000fe4000f8e9604 */
[----:B------:R-:W-:Y:S01]  /*b580*/  FMNMX.FTZ R0, R18, R0, !PT ;  /* 0x0000000012007209 */ /* 0x000fe20007810000 */
[----:B------:R-:W-:Y:S01]  /*b590*/  IMAD.WIDE.U32 R4, R5, -0x326172a9, RZ ;  /* 0xcd9e8d5705047825 */ /* 0x000fe200078e00ff */
[----:B------:R-:W-:-:S02]  /*b5a0*/  LOP3.LUT R9, R17, UR15, R12, 0x96, !PT ;  /* 0x0000000f11097c12 */ /* 0x000fc4000f8e960c */
[----:B------:R-:W-:Y:S01]  /*b5b0*/  FMNMX.FTZ R0, R20, R0, !PT ;  /* 0x0000000014007209 */ /* 0x000fe20007810000 */
[----:B------:R-:W-:-:S03]  /*b5c0*/  IMAD.WIDE.U32 R188, R3, -0x326172a9, RZ ;  /* 0xcd9e8d5703bc7825 */ /* 0x000fc600078e00ff */
[----:B------:R-:W-:Y:S01]  /*b5d0*/  FMNMX.FTZ R7, R234, R0, !PT ;  /* 0x00000000ea077209 */ /* 0x000fe20007810000 */
[----:B------:R-:W-:Y:S01]  /*b5e0*/  IMAD.WIDE.U32 R12, R9, -0x326172a9, RZ ;  /* 0xcd9e8d57090c7825 */ /* 0x000fe200078e00ff */
[----:B------:R-:W-:Y:S02]  /*b5f0*/  LOP3.LUT R0, R189, UR10, R4, 0x96, !PT ;  /* 0x0000000abd007c12 */ /* 0x000fe4000f8e9604 */
[----:B------:R-:W-:Y:S02]  /*b600*/  FMNMX.FTZ R7, R235, R7, !PT ;  /* 0x00000007eb077209 */ /* 0x000fe40007810000 */
[----:B------:R-:W-:Y:S02]  /*b610*/  FSEL R32, R183, -INF , !P1 ;  /* 0xff800000b7207808 */ /* 0x000fe40004800000 */
[----:B------:R-:W-:Y:S02]  /*b620*/  ISETP.GE.AND P1, PT, R2, R224, PT ;  /* 0x000000e00200720c */ /* 0x000fe40003f26270 */
[----:B------:R-:W-:-:S02]  /*b630*/  LOP3.LUT R8, R13, UR14, R10, 0x96, !PT ;  /* 0x0000000e0d087c12 */ /* 0x000fc4000f8e960a */
[----:B------:R-:W-:Y:S01]  /*b640*/  LOP3.LUT R5, R5, UR12, R190, 0x96, !PT ;  /* 0x0000000c05057c12 */ /* 0x000fe2000f8e96be */
[----:B------:R-:W-:Y:S01]  /*b650*/  IMAD.WIDE.U32 R190, R0, -0x2daee0ad, RZ ;  /* 0xd2511f5300be7825 */ /* 0x000fe200078e00ff */
[----:B------:R-:W-:Y:S02]  /*b660*/  FMNMX.FTZ R0, R232, R7, !PT ;  /* 0x00000007e8007209 */ /* 0x000fe40007810000 */
[----:B------:R-:W-:Y:S01]  /*b670*/  ISETP.LT.OR P1, PT, R2, R220, P1 ;  /* 0x000000dc0200720c */ /* 0x000fe20000f21670 */
[----:B------:R-:W-:Y:S01]  /*b680*/  IMAD.WIDE.U32 R2, R21, -0x2daee0ad, RZ ;  /* 0xd2511f5315027825 */ /* 0x000fe200078e00ff */
[----:B------:R-:W-:-:S03]  /*b690*/  FMNMX.FTZ R0, R233, R0, !PT ;  /* 0x00000000e9007209 */ /* 0x000fc60007810000 */
[----:B------:R-:W-:-:S05]  /*b6a0*/  IMAD.WIDE.U32 R8, R8, -0x2daee0ad, RZ ;  /* 0xd2511f5308087825 */ /* 0x000fca00078e00ff */
[----:B------:R-:W-:Y:S02]  /*b6b0*/  LOP3.LUT R17, R9, UR11, R2, 0x96, !PT ;  /* 0x0000000b09117c12 */ /* 0x000fe4000f8e9602 */
[----:B------:R-:W2:Y:S01]  /*b6c0*/  SHFL.BFLY PT, R9, R0, 0x2, 0x1f ;  /* 0x0c401f0000097f89 */ /* 0x000ea200000e0000 */
[----:B------:R-:W-:Y:S01]  /*b6d0*/  IMAD.WIDE.U32 R4, R5, -0x2daee0ad, RZ ;  /* 0xd2511f5305047825 */ /* 0x000fe200078e00ff */
[----:B------:R-:W-:Y:S02]  /*b6e0*/  LOP3.LUT R16, R3, UR13, R16, 0x96, !PT ;  /* 0x0000000d03107c12 */ /* 0x000fe4000f8e9610 */
[----:B------:R-:W-:Y:S02]  /*b6f0*/  FMNMX.FTZ R3, R228, R19, !PT ;  /* 0x00000013e4037209 */ /* 0x000fe40007810000 */
[----:B------:R-:W-:Y:S02]  /*b700*/  FMNMX.FTZ R2, R231, R22, !PT ;  /* 0x00000016e7027209 */ /* 0x000fe40007810000 */
[----:B------:R-:W-:-:S02]  /*b710*/  LOP3.LUT R10, R5, UR9, R6, 0x96, !PT ;  /* 0x00000009050a7c12 */ /* 0x000fc4000f8e9606 */
[----:B------:R-:W-:Y:S01]  /*b720*/  LOP3.LUT R7, R191, UR7, R4, 0x96, !PT ;  /* 0x00000007bf077c12 */ /* 0x000fe2000f8e9604 */
[----:B------:R-:W-:Y:S01]  /*b730*/  IMAD.WIDE.U32 R4, R16, -0x326172a9, RZ ;  /* 0xcd9e8d5710047825 */ /* 0x000fe200078e00ff */
[----:B------:R-:W-:Y:S02]  /*b740*/  FMNMX.FTZ R3, R23, R3, !PT ;  /* 0x0000000317037209 */ /* 0x000fe40007810000 */
[----:B------:R-:W-:Y:S02]  /*b750*/  FMNMX.FTZ R2, R24, R2, !PT ;  /* 0x0000000218027209 */ /* 0x000fe40007810000 */
[----:B------:R-:W-:Y:S02]  /*b760*/  FMNMX.FTZ R6, R28, R3, !PT ;  /* 0x000000031c067209 */ /* 0x000fe40007810000 */
[----:B------:R-:W-:Y:S02]  /*b770*/  LOP3.LUT R13, R5, UR12, R12, 0x96, !PT ;  /* 0x0000000c050d7c12 */ /* 0x000fe4000f8e960c */
[----:B------:R-:W-:Y:S01]  /*b780*/  FMNMX.FTZ R5, R26, R2, !PT ;  /* 0x000000021a057209 */ /* 0x000fe20007810000 */
[----:B------:R-:W-:Y:S01]  /*b790*/  IMAD.WIDE.U32 R2, R7, -0x326172a9, RZ ;  /* 0xcd9e8d5707027825 */ /* 0x000fe200078e00ff */
[----:B------:R-:W-:-:S02]  /*b7a0*/  FMNMX.FTZ R7, R29, R6, !PT ;  /* 0x000000061d077209 */ /* 0x000fc40007810000 */
[----:B--2---:R-:W-:Y:S02]  /*b7b0*/  FMNMX.FTZ R0, R0, R9, !PT ;  /* 0x0000000900007209 */ /* 0x004fe40007810000 */
[----:B------:R-:W-:-:S03]  /*b7c0*/  FMNMX.FTZ R7, R237, R7, !PT ;  /* 0x00000007ed077209 */ /* 0x000fc60007810000 */
[----:B------:R-:W2:Y:S01]  /*b7d0*/  SHFL.BFLY PT, R136, R0, 0x1, 0x1f ;  /* 0x0c201f0000887f89 */ /* 0x000ea200000e0000 */
[----:B------:R-:W-:-:S04]  /*b7e0*/  FMNMX.FTZ R135, R238, R7, !PT ;  /* 0x00000007ee877209 */ /* 0x000fc80007810000 */
[----:B------:R-:W-:-:S04]  /*b7f0*/  FMNMX.FTZ R135, R236, R135, !PT ;  /* 0x00000087ec877209 */ /* 0x000fc80007810000 */
[----:B------:R-:W-:Y:S02]  /*b800*/  FMNMX.FTZ R135, R239, R135, !PT ;  /* 0x00000087ef877209 */ /* 0x000fe40007810000 */
[----:B------:R-:W-:Y:S02]  /*b810*/  FMNMX.FTZ R6, R27, R5, !PT ;  /* 0x000000051b067209 */ /* 0x000fe40007810000 */
[----:B------:R-:W-:Y:S01]  /*b820*/  LOP3.LUT R5, R2, 0xffff, RZ, 0xc0, !PT ;  /* 0x0000ffff02057812 */ /* 0x000fe200078ec0ff */
[----:B------:R-:W3:Y:S01]  /*b830*/  SHFL.BFLY PT, R11, R135, 0x2, 0x1f ;  /* 0x0c401f00870b7f89 */ /* 0x000ee200000e0000 */
[----:B------:R-:W-:Y:S02]  /*b840*/  FMNMX.FTZ R134, R240, R6, !PT ;  /* 0x00000006f0867209 */ /* 0x000fe40007810000 */
[----:B------:R-:W-:Y:S01]  /*b850*/  SHF.R.U32.HI R6, RZ, 0x8, R5 ;  /* 0x00000008ff067819 */ /* 0x000fe20000011605 */
[----:B------:R-:W-:Y:S01]  /*b860*/  IMAD.WIDE.U32 R176, R10, -0x326172a9, RZ ;  /* 0xcd9e8d570ab07825 */ /* 0x000fe200078e00ff */
[----:B------:R-:W-:-:S02]  /*b870*/  LOP3.LUT R5, R2, 0xff, RZ, 0xc0, !PT ;  /* 0x000000ff02057812 */ /* 0x000fc400078ec0ff */
[----:B------:R-:W-:Y:S02]  /*b880*/  SHF.R.U32.HI R10, RZ, 0x18, R2 ;  /* 0x00000018ff0a7819 */ /* 0x000fe40000011602 */
[----:B------:R-:W-:Y:S02]  /*b890*/  PRMT R132, R5, 0x5410, R6 ;  /* 0x0000541005847816 */ /* 0x000fe40000000006 */
[----:B------:R-:W-:Y:S02]  /*b8a0*/  SHF.R.U32.HI R5, RZ, 0x10, R2 ;  /* 0x00000010ff057819 */ /* 0x000fe40000011602 */
[----:B--2---:R-:W-:Y:S02]  /*b8b0*/  FMNMX.FTZ R136, R0, R136, !PT ;  /* 0x0000008800887209 */ /* 0x004fe40007810000 */
[----:B------:R-:W-:Y:S02]  /*b8c0*/  LOP3.LUT R2, R3, UR18, R176, 0x96, !PT ;  /* 0x0000001203027c12 */ /* 0x000fe4000f8e96b0 */
[----:B------:R-:W-:-:S02]  /*b8d0*/  FMNMX.FTZ R0, R229, R25, !PT ;  /* 0x00000019e5007209 */ /* 0x000fc40007810000 */
[----:B------:R-:W-:Y:S01]  /*b8e0*/  FMNMX.FTZ R134, R241, R134, !PT ;  /* 0x00000086f1867209 */ /* 0x000fe20007810000 */
[----:B------:R-:W-:Y:S01]  /*b8f0*/  IMAD.WIDE.U32 R182, R17, -0x326172a9, RZ ;  /* 0xcd9e8d5711b67825 */ /* 0x000fe200078e00ff */
[----:B------:R-:W-:Y:S02]  /*b900*/  LOP3.LUT R7, R5, 0xff, RZ, 0xc0, !PT ;  /* 0x000000ff05077812 */ /* 0x000fe400078ec0ff */
[----:B------:R-:W-:Y:S02]  /*b910*/  LOP3.LUT R3, R2, 0xffff, RZ, 0xc0, !PT ;  /* 0x0000ffff02037812 */ /* 0x000fe400078ec0ff */
[----:B------:R-:W-:Y:S02]  /*b920*/  SHF.R.U32.HI R5, RZ, 0x10, R2 ;  /* 0x00000010ff057819 */ /* 0x000fe40000011602 */
[----:B------:R-:W-:Y:S02]  /*b930*/  FMNMX.FTZ R0, R30, R0, !PT ;  /* 0x000000001e007209 */ /* 0x000fe40007810000 */
[----:B------:R-:W-:-:S02]  /*b940*/  FMNMX.FTZ R134, R242, R134, !PT ;  /* 0x00000086f2867209 */ /* 0x000fc40007810000 */
[----:B------:R-:W-:Y:S02]  /*b950*/  LOP3.LUT R9, R2, 0xff, RZ, 0xc0, !PT ;  /* 0x000000ff02097812 */ /* 0x000fe400078ec0ff */
[----:B------:R-:W-:Y:S02]  /*b960*/  SHF.R.U32.HI R6, RZ, 0x18, R2 ;  /* 0x00000018ff067819 */ /* 0x000fe40000011602 */
[----:B------:R-:W-:Y:S02]  /*b970*/  SHF.R.U32.HI R3, RZ, 0x8, R3 ;  /* 0x00000008ff037819 */ /* 0x000fe40000011603 */
[----:B------:R-:W-:Y:S02]  /*b980*/  LOP3.LUT R2, R5, 0xff, RZ, 0xc0, !PT ;  /* 0x000000ff05027812 */ /* 0x000fe400078ec0ff */
[----:B------:R-:W-:Y:S02]  /*b990*/  LOP3.LUT R4, R183, UR10, R4, 0x96, !PT ;  /* 0x0000000ab7047c12 */ /* 0x000fe4000f8e9604 */
[----:B------:R-:W-:-:S02]  /*b9a0*/  FMNMX.FTZ R0, R31, R0, !PT ;  /* 0x000000001f007209 */ /* 0x000fc40007810000 */
[----:B------:R-:W-:Y:S01]  /*b9b0*/  FMNMX.FTZ R134, R243, R134, !PT ;  /* 0x00000086f3867209 */ /* 0x000fe20007810000 */
[----:B------:R-:W-:Y:S01]  /*b9c0*/  IMAD.WIDE.U32 R180, R4, -0x2daee0ad, RZ ;  /* 0xd2511f5304b47825 */ /* 0x000fe200078e00ff */
[----:B------:R-:W-:Y:S02]  /*b9d0*/  PRMT R9, R9, 0x5410, R3 ;  /* 0x0000541009097816 */ /* 0x000fe40000000003 */
[----:B------:R-:W-:Y:S01]  /*b9e0*/  PRMT R35, R2, 0x5410, R6 ;  /* 0x0000541002237816 */ /* 0x000fe20000000006 */
[----:B------:R-:W-:Y:S01]  /*b9f0*/  IMAD.WIDE.U32 R2, R13, -0x2daee0ad, RZ ;  /* 0xd2511f530d027825 */ /* 0x000fe200078e00ff */
[----:B------:R-:W-:Y:S02]  /*ba00*/  FSEL R178, R178, -INF , !P6 ;  /* 0xff800000b2b27808 */ /* 0x000fe40007000000 */
[----:B------:R-:W-:Y:S01]  /*ba10*/  FMNMX.FTZ R0, R32, R0, !PT ;  /* 0x0000000020007209 */ /* 0x000fe20007810000 */
[----:B------:R-:W2:Y:S01]  /*ba20*/  SHFL.BFLY PT, R12, R134, 0x2, 0x1f ;  /* 0x0c401f00860c7f89 */ /* 0x000ea200000e0000 */
[----:B---3--:R-:W-:-:S02]  /*ba30*/  FMNMX.FTZ R135, R135, R11, !PT ;  /* 0x0000000b87877209 */ /* 0x008fc40007810000 */
[----:B------:R-:W-:Y:S02]  /*ba40*/  FSEL R179, R179, -INF , !P5 ;  /* 0xff800000b3b37808 */ /* 0x000fe40006800000 */
[----:B------:R-:W-:Y:S02]  /*ba50*/  FMNMX.FTZ R0, R178, R0, !PT ;  /* 0x00000000b2007209 */ /* 0x000fe40007810000 */
[----:B------:R-:W-:Y:S02]  /*ba60*/  PRMT R34, R7, 0x5410, R10 ;  /* 0x0000541007227816 */ /* 0x000fe4000000000a */
[----:B------:R-:W-:Y:S01]  /*ba70*/  LOP3.LUT R4, R181, UR7, R2, 0x96, !PT ;  /* 0x00000007b5047c12 */ /* 0x000fe2000f8e9602 */
[----:B------:R-:W3:Y:S01]  /*ba80*/  SHFL.BFLY PT, R7, R135, 0x1, 0x1f ;  /* 0x0c201f0087077f89 */ /* 0x000ee200000e0000 */
[----:B------:R-:W-:Y:S02]  /*ba90*/  FSEL R181, R142, -INF , !P4 ;  /* 0xff8000008eb57808 */ /* 0x000fe40006000000 */
[----:B------:R-:W-:Y:S01]  /*baa0*/  FMNMX.FTZ R0, R179, R0, !PT ;  /* 0x00000000b3007209 */ /* 0x000fe20007810000 */
[----:B------:R-:W-:Y:S01]  /*bab0*/  IMAD.WIDE.U32 R4, R4, -0x326172a9, RZ ;  /* 0xcd9e8d5704047825 */ /* 0x000fe200078e00ff */
[----:B------:R-:W-:-:S02]  /*bac0*/  FSEL R176, R143, -INF , !P1 ;  /* 0xff8000008fb07808 */ /* 0x000fc40004800000 */
[----:B------:R-:W-:Y:S02]  /*bad0*/  FMNMX.FTZ R0, R181, R0, !PT ;  /* 0x00000000b5007209 */ /* 0x000fe40007810000 */
[----:B------:R-:W-:Y:S02]  /*bae0*/  LOP3.LUT R2, R4, 0xffff, RZ, 0xc0, !PT ;  /* 0x0000ffff04027812 */ /* 0x000fe400078ec0ff */
[----:B------:R-:W-:Y:S02]  /*baf0*/  FMNMX.FTZ R137, R176, R0, !PT ;  /* 0x00000000b0897209 */ /* 0x000fe40007810000 */
[----:B------:R-:W-:Y:S02]  /*bb00*/  LOP3.LUT R8, R3, UR9, R8, 0x96, !PT ;  /* 0x0000000903087c12 */ /* 0x000fe4000f8e9608 */
[----:B------:R-:W-:Y:S01]  /*bb10*/  SHF.R.U32.HI R3, RZ, 0x8, R2 ;  /* 0x00000008ff037819 */ /* 0x000fe20000011602 */
[----:B------:R-:W4:Y:S01]  /*bb20*/  SHFL.BFLY PT, R6, R137, 0x2, 0x1f ;  /* 0x0c401f0089067f89 */ /* 0x000f2200000e0000 */
[----:B------:R-:W-:-:S02]  /*bb30*/  LOP3.LUT R2, R4, 0xff, RZ, 0xc0, !PT ;  /* 0x000000ff04027812 */ /* 0x000fc400078ec0ff */
[----:B--2---:R-:W-:Y:S02]  /*bb40*/  FMNMX.FTZ R134, R134, R12, !PT ;  /* 0x0000000c86867209 */ /* 0x004fe40007810000 */
[----:B------:R-:W-:Y:S01]  /*bb50*/  PRMT R33, R2, 0x5410, R3 ;  /* 0x0000541002217816 */ /* 0x000fe20000000003 */
[C---:B------:R-:W-:Y:S01]  /*bb60*/  FMUL.FTZ R3, R136.reuse, c[0x0][0x23c] ;  /* 0x00008f0088037a20 */ /* 0x040fe20000410000 */
[----:B------:R-:W-:Y:S02]  /*bb70*/  FSETP.NEU.FTZ.AND P4, PT, R136, -INF , PT ;  /* 0xff8000008800780b */ /* 0x000fe40003f9d000 */
[----:B------:R-:W-:Y:S02]  /*bb80*/  SHF.R.U32.HI R2, RZ, 0x10, R4 ;  /* 0x00000010ff027819 */ /* 0x000fe40000011604 */
[----:B---3--:R-:W-:Y:S02]  /*bb90*/  FMNMX.FTZ R135, R135, R7, !PT ;  /* 0x0000000787877209 */ /* 0x008fe40007810000 */
[----:B------:R-:W-:Y:S01]  /*bba0*/  FSEL R3, R3, RZ, P4 ;  /* 0x000000ff03037208 */ /* 0x000fe20002000000 */
[----:B------:R-:W2:Y:S01]  /*bbb0*/  SHFL.BFLY PT, R7, R134, 0x1, 0x1f ;  /* 0x0c201f0086077f89 */ /* 0x000ea200000e0000 */
[----:B------:R-:W-:-:S02]  /*bbc0*/  LOP3.LUT R2, R2, 0xff, RZ, 0xc0, !PT ;  /* 0x000000ff02027812 */ /* 0x000fc400078ec0ff */
[----:B------:R-:W-:Y:S01]  /*bbd0*/  SHF.R.U32.HI R0, RZ, 0x18, R4 ;  /* 0x00000018ff007819 */ /* 0x000fe20000011604 */
[----:B------:R-:W-:-:S03]  /*bbe0*/  IMAD.WIDE.U32 R138, R8, -0x326172a9, RZ ;  /* 0xcd9e8d57088a7825 */ /* 0x000fc600078e00ff */
[----:B------:R-:W-:Y:S01]  /*bbf0*/  PRMT R13, R2, 0x5410, R0 ;  /* 0x00005410020d7816 */ /* 0x000fe20000000000 */
[--C-:B------:R-:W-:Y:S01]  /*bc00*/  FFMA.FTZ R0, R15, c[0x0][0x23c], -R3.reuse ;  /* 0x00008f000f007a23 */ /* 0x100fe20000010803 */
[----:B------:R-:W-:Y:S01]  /*bc10*/  LOP3.LUT R4, R5, UR18, R138, 0x96, !PT ;  /* 0x0000001205047c12 */ /* 0x000fe2000f8e968a */
[C---:B------:R-:W-:Y:S02]  /*bc20*/  FMUL.FTZ R16, R135.reuse, c[0x0][0x23c] ;  /* 0x00008f0087107a20 */ /* 0x040fe40000410000 */
[----:B------:R3:W-:Y:S01]  /*bc30*/  MUFU.EX2 R200, R0 ;  /* 0x0000000000c87308 */ /* 0x0007e20000000800 */
[----:B------:R-:W-:Y:S02]  /*bc40*/  FSETP.NEU.FTZ.AND P5, PT, R135, -INF , PT ;  /* 0xff8000008700780b */ /* 0x000fe40003fbd000 */
[----:B----4-:R-:W-:Y:S01]  /*bc50*/  FMNMX.FTZ R137, R6, R137, !PT ;  /* 0x0000008906897209 */ /* 0x010fe20007810000 */
[--C-:B------:R-:W-:Y:S01]  /*bc60*/  FFMA.FTZ R2, R20, c[0x0][0x23c], -R3.reuse ;  /* 0x00008f0014027a23 */ /* 0x100fe20000010803 */
[----:B------:R-:W-:Y:S01]  /*bc70*/  FSEL R16, R16, RZ, P5 ;  /* 0x000000ff10107208 */ /* 0x000fe20002800000 */
[----:B---3--:R-:W-:-:S04]  /*bc80*/  FFMA.FTZ R0, R18, c[0x0][0x23c], -R3 ;  /* 0x00008f0012007a23 */ /* 0x008fc80000010803 */
[----:B------:R3:W-:Y:S01]  /*bc90*/  MUFU.EX2 R202, R0 ;  /* 0x0000000000ca7308 */ /* 0x0007e20000000800 */
[----:B------:R-:W4:Y:S01]  /*bca0*/  SHFL.BFLY PT, R6, R137, 0x1, 0x1f ;  /* 0x0c201f0089067f89 */ /* 0x000f2200000e0000 */
[----:B--2---:R-:W-:-:S06]  /*bcb0*/  FMNMX.FTZ R134, R134, R7, !PT ;  /* 0x0000000786867209 */ /* 0x004fcc0007810000 */
[----:B------:R2:W5:Y:S01]  /*bcc0*/  MUFU.EX2 R201, R2 ;  /* 0x0000000200c97308 */ /* 0x0005620000000800 */
[----:B---3--:R-:W-:-:S04]  /*bcd0*/  LOP3.LUT R0, R4, 0xffff, RZ, 0xc0, !PT ;  /* 0x0000ffff04007812 */ /* 0x008fc800078ec0ff */
[----:B------:R-:W-:Y:S01]  /*bce0*/  SHF.R.U32.HI R5, RZ, 0x8, R0 ;  /* 0x00000008ff057819 */ /* 0x000fe20000011600 */
[----:B------:R-:W-:Y:S01]  /*bcf0*/  FFMA.FTZ R0, R19, c[0x0][0x23c], -R16 ;  /* 0x00008f0013007a23 */ /* 0x000fe20000010810 */
[----:B--2---:R-:W-:-:S03]  /*bd00*/  LOP3.LUT R2, R4, 0xff, RZ, 0xc0, !PT ;  /* 0x000000ff04027812 */ /* 0x004fc600078ec0ff */
[----:B------:R2:W-:Y:S01]  /*bd10*/  MUFU.EX2 R195, R0 ;  /* 0x0000000000c37308 */ /* 0x0005e20000000800 */
[----:B------:R-:W-:Y:S02]  /*bd20*/  PRMT R7, R2, 0x5410, R5 ;  /* 0x0000541002077816 */ /* 0x000fe40000000005 */
[--C-:B------:R-:W-:Y:S01]  /*bd30*/  SHF.R.U32.HI R2, RZ, 0x10, R4.reuse ;  /* 0x00000010ff027819 */ /* 0x100fe20000011604 */
[----:B------:R-:W1:Y:S01]  /*bd40*/  LDC.U8 R196, c[0x0][0x2d8] ;  /* 0x0000b600ffc47b82 */ /* 0x000e620000000000 */
[----:B------:R-:W-:Y:S01]  /*bd50*/  SHF.R.U32.HI R4, RZ, 0x18, R4 ;  /* 0x00000018ff047819 */ /* 0x000fe20000011604 */
[----:B------:R-:W-:Y:S02]  /*bd60*/  FMUL.FTZ R17, R134, c[0x0][0x23c] ;  /* 0x00008f0086117a20 */ /* 0x000fe40000410000 */
[----:B--2---:R-:W-:-:S04]  /*bd70*/  FFMA.FTZ R0, R23, c[0x0][0x23c], -R16 ;  /* 0x00008f0017007a23 */ /* 0x004fc80000010810 */
[----:B------:R2:W-:Y:S01]  /*bd80*/  MUFU.EX2 R194, R0 ;  /* 0x0000000000c27308 */ /* 0x0005e20000000800 */
[----:B------:R-:W-:-:S04]  /*bd90*/  FSETP.NEU.FTZ.AND P1, PT, R134, -INF , PT ;  /* 0xff8000008600780b */ /* 0x000fc80003f3d000 */
[----:B------:R-:W-:Y:S02]  /*bda0*/  FSEL R17, R17, RZ, P1 ;  /* 0x000000ff11117208 */ /* 0x000fe40000800000 */
[----:B--2---:R-:W-:Y:S01]  /*bdb0*/  LOP3.LUT R0, R2, 0xff, RZ, 0xc0, !PT ;  /* 0x000000ff02007812 */ /* 0x004fe200078ec0ff */
[----:B------:R-:W-:-:S03]  /*bdc0*/  FFMA.FTZ R2, R28, c[0x0][0x23c], -R16 ;  /* 0x00008f001c027a23 */ /* 0x000fc60000010810 */
[----:B------:R-:W-:Y:S01]  /*bdd0*/  PRMT R5, R0, 0x5410, R4 ;  /* 0x0000541000057816 */ /* 0x000fe20000000004 */
[----:B------:R2:W-:Y:S01]  /*bde0*/  MUFU.EX2 R193, R2 ;  /* 0x0000000200c17308 */ /* 0x0005e20000000800 */
[----:B------:R-:W-:Y:S01]  /*bdf0*/  FFMA.FTZ R0, R29, c[0x0][0x23c], -R16 ;  /* 0x00008f001d007a23 */ /* 0x000fe20000010810 */
[----:B----4-:R-:W-:-:S06]  /*be00*/  FMNMX.FTZ R137, R137, R6, !PT ;  /* 0x0000000689897209 */ /* 0x010fcc0007810000 */
[----:B------:R3:W4:Y:S01]  /*be10*/  MUFU.EX2 R192, R0 ;  /* 0x0000000000c07308 */ /* 0x0007220000000800 */
[----:B--2---:R-:W-:-:S05]  /*be20*/  FSEL R2, R135, RZ, P5 ;  /* 0x000000ff87027208 */ /* 0x004fca0002800000 */
[----:B------:R-:W-:Y:S01]  /*be30*/  FADD.FTZ R21, R228, -R2 ;  /* 0x80000002e4157221 */ /* 0x000fe20000010000 */
[----:B------:R-:W-:Y:S01]  /*be40*/  FSEL R2, R134, RZ, P1 ;  /* 0x000000ff86027208 */ /* 0x000fe20000800000 */
[----:B---3--:R-:W-:Y:S01]  /*be50*/  FFMA.FTZ R0, R22, c[0x0][0x23c], -R17 ;  /* 0x00008f0016007a23 */ /* 0x008fe20000010811 */
[----:B------:R-:W-:Y:S01]  /*be60*/  FSETP.NEU.FTZ.AND P1, PT, R137, -INF , PT ;  /* 0xff8000008900780b */ /* 0x000fe20003f3d000 */
[----:B------:R-:W-:Y:S02]  /*be70*/  FFMA.FTZ R14, R14, c[0x0][0x23c], -R3 ;  /* 0x00008f000e0e7a23 */ /* 0x000fe40000010803 */
[----:B------:R2:W-:Y:S01]  /*be80*/  MUFU.EX2 R191, R0 ;  /* 0x0000000000bf7308 */ /* 0x0005e20000000800 */
[----:B------:R-:W-:Y:S01]  /*be90*/  FADD.FTZ R20, R231, -R2 ;  /* 0x80000002e7147221 */ /* 0x000fe20000010000 */
[----:B------:R-:W-:Y:S01]  /*bea0*/  FSEL R4, R136, RZ, P4 ;  /* 0x000000ff88047208 */ /* 0x000fe20002000000 */
[----:B------:R-:W-:Y:S02]  /*beb0*/  FFMA.FTZ R2, R26, c[0x0][0x23c], -R17 ;  /* 0x00008f001a027a23 */ /* 0x000fe40000010811 */
[----:B------:R-:W-:Y:S01]  /*bec0*/  FMUL.FTZ R18, R137, c[0x0][0x23c] ;  /* 0x00008f0089127a20 */ /* 0x000fe20000410000 */
[----:B-1----:R-:W-:-:S02]  /*bed0*/  PRMT R196, R196, 0x7054, R197 ;  /* 0x00007054c4c47816 */ /* 0x002fc400000000c5 */
[----:B------:R-:W1:Y:S01]  /*bee0*/  MUFU.EX2 R203, R14 ;  /* 0x0000000e00cb7308 */ /* 0x000e620000000800 */
[----:B------:R-:W-:Y:S01]  /*bef0*/  FADD.FTZ R12, R230, -R4 ;  /* 0x80000004e60c7221 */ /* 0x000fe20000010000 */
[----:B------:R-:W-:Y:S01]  /*bf00*/  FSEL R18, R18, RZ, P1 ;  /* 0x000000ff12127208 */ /* 0x000fe20000800000 */
[----:B--2---:R-:W-:-:S05]  /*bf10*/  FFMA.FTZ R0, R24, c[0x0][0x23c], -R17 ;  /* 0x00008f0018007a23 */ /* 0x004fca0000010811 */
[----:B------:R2:W-:Y:S01]  /*bf20*/  MUFU.EX2 R183, R2 ;  /* 0x0000000200b77308 */ /* 0x0005e20000000800 */
[----:B------:R-:W-:-:S07]  /*bf30*/  HSET2.LE.AND R10, R132, R196, PT ;  /* 0x000000c4840a7233 */ /* 0x000fce0003803000 */
[----:B------:R3:W1:Y:S01]  /*bf40*/  MUFU.EX2 R189, R0 ;  /* 0x0000000000bd7308 */ /* 0x0006620000000800 */
[----:B------:R-:W-:Y:S02]  /*bf50*/  FMUL.FTZ R12, R12, c[0x0][0x23c] ;  /* 0x00008f000c0c7a20 */ /* 0x000fe40000410000 */
[----:B--2---:R-:W-:Y:S01]  /*bf60*/  FFMA.FTZ R2, R27, c[0x0][0x23c], -R17 ;  /* 0x00008f001b027a23 */ /* 0x004fe20000010811 */
[----:B---3--:R-:W-:-:S04]  /*bf70*/  FSEL R0, R137, RZ, P1 ;  /* 0x000000ff89007208 */ /* 0x008fc80000800000 */
[----:B------:R2:W-:Y:S01]  /*bf80*/  MUFU.EX2 R138, R2 ;  /* 0x00000002008a7308 */ /* 0x0005e20000000800 */
[----:B------:R-:W-:Y:S01]  /*bf90*/  FADD.FTZ R19, R229, -R0 ;  /* 0x80000000e5137221 */ /* 0x000fe20000010000 */
[----:B-----5:R-:W-:Y:S01]  /*bfa0*/  F2FP.BF16.PACK_AB R0, R201, R202 ;  /* 0x000000cac900723e */ /* 0x020fe200000010ff */
[--C-:B------:R-:W-:Y:S02]  /*bfb0*/  HSET2.LE.AND R11, R34, R196.reuse, PT ;  /* 0x000000c4220b7233 */ /* 0x100fe40003803000 */
[--C-:B------:R-:W-:Y:S01]  /*bfc0*/  HSET2.LE.AND R4, R7, R196.reuse, PT ;  /* 0x000000c407047233 */ /* 0x100fe20003803000 */
[----:B------:R-:W-:Y:S01]  /*bfd0*/  LOP3.LUT R10, R10, R0, RZ, 0xc0, !PT ;  /* 0x000000000a0a7212 */ /* 0x000fe200078ec0ff */
[--C-:B------:R-:W-:Y:S01]  /*bfe0*/  HSET2.LE.AND R7, R13, R196.reuse, PT ;  /* 0x000000c40d077233 */ /* 0x100fe20003803000 */
[----:B----4-:R-:W-:Y:S01]  /*bff0*/  F2FP.BF16.PACK_AB R0, R192, R193 ;  /* 0x000000c1c000723e */ /* 0x010fe200000010ff */
[----:B--2---:R-:W-:Y:S01]  /*c000*/  FFMA.FTZ R2, R25, c[0x0][0x23c], -R18 ;  /* 0x00008f0019027a23 */ /* 0x004fe20000010812 */
[----:B------:R2:W-:Y:S02]  /*c010*/  MUFU.EX2 R26, R12 ;  /* 0x0000000c001a7308 */ /* 0x0005e40000000800 */
[----:B------:R-:W-:Y:S01]  /*c020*/  LOP3.LUT R11, R11, R0, RZ, 0xc0, !PT ;  /* 0x000000000b0b7212 */ /* 0x000fe200078ec0ff */
[----:B------:R-:W-:-:S05]  /*c030*/  HSET2.LE.AND R8, R9, R196, PT ;  /* 0x000000c409087233 */ /* 0x000fca0003803000 */
[----:B------:R3:W-:Y:S01]  /*c040*/  MUFU.EX2 R133, R2 ;  /* 0x0000000200857308 */ /* 0x0007e20000000800 */
[----:B-1----:R-:W-:Y:S01]  /*c050*/  F2FP.BF16.PACK_AB R0, R200, R203 ;  /* 0x000000cbc800723e */ /* 0x002fe200000010ff */
[----:B--2---:R-:W1:Y:S01]  /*c060*/  LDSM.16.MT88.4 R12, [R205+0xa000] ;  /* 0x00a00000cd0c783b */ /* 0x004e620000004200 */
[----:B---3--:R-:W-:-:S05]  /*c070*/  FFMA.FTZ R2, R30, c[0x0][0x23c], -R18 ;  /* 0x00008f001e027a23 */ /* 0x008fca0000010812 */
[----:B------:R2:W3:Y:S01]  /*c080*/  MUFU.EX2 R132, R2 ;  /* 0x0000000200847308 */ /* 0x0004e20000000800 */
[----:B------:R-:W-:Y:S01]  /*c090*/  HSET2.LE.AND R9, R35, R196, PT ;  /* 0x000000c423097233 */ /* 0x000fe20003803000 */
[----:B------:R-:W-:Y:S02]  /*c0a0*/  LOP3.LUT R8, R8, R0, RZ, 0xc0, !PT ;  /* 0x0000000008087212 */ /* 0x000fe400078ec0ff */
[----:B------:R-:W-:Y:S01]  /*c0b0*/  F2FP.BF16.PACK_AB R0, R194, R195 ;  /* 0x000000c3c200723e */ /* 0x000fe200000010ff */
[----:B------:R-:W-:Y:S02]  /*c0c0*/  FMUL.FTZ R19, R19, c[0x0][0x23c] ;  /* 0x00008f0013137a20 */ /* 0x000fe40000410000 */
[----:B------:R-:W-:Y:S02]  /*c0d0*/  FMUL.FTZ R21, R21, c[0x0][0x23c] ;  /* 0x00008f0015157a20 */ /* 0x000fe40000410000 */
[----:B--2---:R-:W-:-:S04]  /*c0e0*/  FFMA.FTZ R2, R31, c[0x0][0x23c], -R18 ;  /* 0x00008f001f027a23 */ /* 0x004fc80000010812 */
[----:B------:R2:W-:Y:S01]  /*c0f0*/  MUFU.EX2 R35, R2 ;  /* 0x0000000200237308 */ /* 0x0005e20000000800 */
[----:B------:R-:W-:Y:S01]  /*c100*/  LOP3.LUT R9, R9, R0, RZ, 0xc0, !PT ;  /* 0x0000000009097212 */ /* 0x000fe200078ec0ff */
[----:B------:R-:W-:Y:S01]  /*c110*/  FMUL.FTZ R20, R20, c[0x0][0x23c] ;  /* 0x00008f0014147a20 */ /* 0x000fe20000410000 */
[----:B------:R-:W-:Y:S01]  /*c120*/  F2FP.BF16.PACK_AB R0, R189, R191 ;  /* 0x000000bfbd00723e */ /* 0x000fe200000010ff */
[----:B------:R-:W-:-:S03]  /*c130*/  HSET2.LE.AND R5, R5, R196, PT ;  /* 0x000000c405057233 */ /* 0x000fc60003803000 */
[----:B------:R-:W-:Y:S01]  /*c140*/  LOP3.LUT R4, R4, R0, RZ, 0xc0, !PT ;  /* 0x0000000004047212 */ /* 0x000fe200078ec0ff */
[----:B------:R-:W-:Y:S01]  /*c150*/  MUFU.EX2 R25, R21 ;  /* 0x0000001500197308 */ /* 0x000fe20000000800 */
[----:B--2---:R-:W-:-:S07]  /*c160*/  FFMA.FTZ R2, R32, c[0x0][0x23c], -R18 ;  /* 0x00008f0020027a23 */ /* 0x004fce0000010812 */
[----:B------:R-:W2:Y:S01]  /*c170*/  MUFU.EX2 R34, R2 ;  /* 0x0000000200227308 */ /* 0x000ea20000000800 */
[----:B---3--:R-:W-:Y:S01]  /*c180*/  F2FP.BF16.PACK_AB R0, R132, R133 ;  /* 0x000000858400723e */ /* 0x008fe200000010ff */
[----:B------:R-:W-:-:S06]  /*c190*/  HSET2.LE.AND R6, R33, R196, PT ;  /* 0x000000c421067233 */ /* 0x000fcc0003803000 */
[----:B------:R-:W3:Y:S01]  /*c1a0*/  MUFU.EX2 R24, R20 ;  /* 0x0000001400187308 */ /* 0x000ee20000000800 */
[----:B------:R-:W-:-:S07]  /*c1b0*/  LOP3.LUT R5, R5, R0, RZ, 0xc0, !PT ;  /* 0x0000000005057212 */ /* 0x000fce00078ec0ff */
[----:B------:R-:W4:Y:S01]  /*c1c0*/  MUFU.EX2 R19, R19 ;  /* 0x0000001300137308 */ /* 0x000f220000000800 */
[----:B------:R-:W-:-:S04]  /*c1d0*/  F2FP.BF16.PACK_AB R0, R138, R183 ;  /* 0x000000b78a00723e */ /* 0x000fc800000010ff */
[----:B------:R-:W-:Y:S02]  /*c1e0*/  LOP3.LUT R6, R6, R0, RZ, 0xc0, !PT ;  /* 0x0000000006067212 */ /* 0x000fe400078ec0ff */
[----:B--2---:R-:W-:Y:S01]  /*c1f0*/  F2FP.BF16.PACK_AB R0, R34, R35 ;  /* 0x000000232200723e */ /* 0x004fe200000010ff */
[-C--:B------:R-:W-:Y:S02]  /*c200*/  FMUL.FTZ R144, R144, R26.reuse ;  /* 0x0000001a90907220 */ /* 0x080fe40000410000 */
[----:B------:R-:W-:Y:S01]  /*c210*/  FMUL.FTZ R145, R145, R26 ;  /* 0x0000001a91917220 */ /* 0x000fe20000410000 */
[----:B------:R-:W-:Y:S01]  /*c220*/  LOP3.LUT R7, R7, R0, RZ, 0xc0, !PT ;  /* 0x0000000007077212 */ /* 0x000fe200078ec0ff */
[-C--:B------:R-:W-:Y:S02]  /*c230*/  FMUL.FTZ R146, R146, R25.reuse ;  /* 0x0000001992927220 */ /* 0x080fe40000410000 */
[----:B------:R-:W-:Y:S02]  /*c240*/  FMUL.FTZ R147, R147, R25 ;  /* 0x0000001993937220 */ /* 0x000fe40000410000 */
[----:B---3--:R-:W-:-:S02]  /*c250*/  FMUL.FTZ R148, R148, R24 ;  /* 0x0000001894947220 */ /* 0x008fc40000410000 */
[-C--:B------:R-:W-:Y:S02]  /*c260*/  FMUL.FTZ R149, R149, R24.reuse ;  /* 0x0000001895957220 */ /* 0x080fe40000410000 */
[-C--:B----4-:R-:W-:Y:S02]  /*c270*/  FMUL.FTZ R150, R150, R19.reuse ;  /* 0x0000001396967220 */ /* 0x090fe40000410000 */
        /* <DEDUP_REMOVED lines=72> */
[----:B------:R-:W-:Y:S01]  /*c700*/  MOV R49, R245 ;  /* 0x000000f500317202 */ /* 0x000fe20000000f00 */
[----:B------:R-:W-:Y:S02]  /*c710*/  IMAD.MOV.U32 R51, RZ, RZ, R247 ;  /* 0x000000ffff337224 */ /* 0x000fe400078e00f7 */
        /* <DEDUP_REMOVED lines=31> */
[----:B------:R-:W-:Y:S02]  /*c910*/  IMAD.MOV.U32 R20, RZ, RZ, R30 ;  /* 0x000000ffff147224 */ /* 0x000fe400078e001e */
        /* <DEDUP_REMOVED lines=16> */
[----:B------:R-:W-:Y:S02]  /*ca20*/  IMAD.MOV.U32 R173, RZ, RZ, R22 ;  /* 0x000000ffffad7224 */ /* 0x000fe400078e0016 */
[----:B------:R-:W-:Y:S02]  /*ca30*/  IMAD.MOV.U32 R172, RZ, RZ, R23 ;  /* 0x000000ffffac7224 */ /* 0x000fe400078e0017 */
[----:B------:R-:W-:Y:S02]  /*ca40*/  IMAD.MOV.U32 R65, RZ, RZ, R21 ;  /* 0x000000ffff417224 */ /* 0x000fe400078e0015 */
[----:B------:R-:W-:Y:S02]  /*ca50*/  IMAD.MOV.U32 R66, RZ, RZ, R20 ;  /* 0x000000ffff427224 */ /* 0x000fe400078e0014 */
[----:B------:R-:W2:Y:S01]  /*ca60*/  LDSM.16.MT88.4 R20, [R210+0xb000] ;  /* 0x00b00000d214783b */ /* 0x000ea20000004200 */
[----:B------:R-:W-:Y:S01]  /*ca70*/  IMAD.MOV.U32 R83, RZ, RZ, R196 ;  /* 0x000000ffff537224 */ /* 0x000fe200078e00c4 */
[----:B-1----:R-:W-:Y:S01]  /*ca80*/  HMMA.16816.F32.BF16 R84, R8, R12, R84 ;  /* 0x0000000c0854723c */ /* 0x002fe20000041854 */
[----:B------:R-:W-:-:S07]  /*ca90*/  IMAD.MOV.U32 R0, RZ, RZ, R28 ;  /* 0x000000ffff007224 */ /* 0x000fce00078e001c */
[C---:B------:R-:W-:Y:S08]  /*caa0*/  HMMA.16816.F32.BF16 R88, R4.reuse, R12, R88 ;  /* 0x0000000c0458723c */ /* 0x040ff00000041858 */
[-C--:B------:R-:W-:Y:S08]  /*cab0*/  HMMA.16816.F32.BF16 R92, R4, R14.reuse, R92 ;  /* 0x0000000e045c723c */ /* 0x080ff0000004185c */
[----:B------:R-:W-:Y:S01]  /*cac0*/  HMMA.16816.F32.BF16 R196, R8, R14, R96 ;  /* 0x0000000e08c4723c */ /* 0x000fe20000041860 */
[----:B------:R-:W1:Y:S01]  /*cad0*/  LDSM.16.MT88.4 R12, [R209+0xb000] ;  /* 0x00b00000d10c783b */ /* 0x000e620000004200 */
[----:B------:R-:W-:Y:S01]  /*cae0*/  MOV R64, R0 ;  /* 0x0000000000407202 */ /* 0x000fe20000000f00 */
[----:B------:R-:W-:-:S04]  /*caf0*/  FFMA.FTZ R0, R234, c[0x0][0x23c], -R3 ;  /* 0x00008f00ea007a23 */ /* 0x000fc80000010803 */
[----:B------:R3:W-:Y:S01]  /*cb00*/  MUFU.EX2 R28, R0 ;  /* 0x00000000001c7308 */ /* 0x0007e20000000800 */
[----:B------:R-:W-:Y:S02]  /*cb10*/  IMAD.MOV.U32 R2, RZ, RZ, R31 ;  /* 0x000000ffff027224 */ /* 0x000fe400078e001f */
[-C--:B------:R-:W-:Y:S02]  /*cb20*/  FMUL.FTZ R108, R108, R24.reuse ;  /* 0x000000186c6c7220 */ /* 0x080fe40000410000 */
[----:B------:R-:W-:Y:S02]  /*cb30*/  FMUL.FTZ R109, R109, R24 ;  /* 0x000000186d6d7220 */ /* 0x000fe40000410000 */
[----:B---3--:R-:W-:-:S04]  /*cb40*/  FFMA.FTZ R0, R235, c[0x0][0x23c], -R3 ;  /* 0x00008f00eb007a23 */ /* 0x008fc80000010803 */
[----:B------:R3:W-:Y:S01]  /*cb50*/  MUFU.EX2 R31, R0 ;  /* 0x00000000001f7308 */ /* 0x0007e20000000800 */
[-C--:B------:R-:W-:Y:S02]  /*cb60*/  FMUL.FTZ R110, R110, R19.reuse ;  /* 0x000000136e6e7220 */ /* 0x080fe40000410000 */
[----:B------:R-:W-:Y:S02]  /*cb70*/  FMUL.FTZ R111, R111, R19 ;  /* 0x000000136f6f7220 */ /* 0x000fe40000410000 */
[-C--:B------:R-:W-:Y:S02]  /*cb80*/  FMUL.FTZ R112, R112, R26.reuse ;  /* 0x0000001a70707220 */ /* 0x080fe40000410000 */
[----:B------:R-:W-:Y:S02]  /*cb90*/  FMUL.FTZ R113, R113, R26 ;  /* 0x0000001a71717220 */ /* 0x000fe40000410000 */
[----:B------:R-:W-:Y:S02]  /*cba0*/  FMUL.FTZ R114, R114, R25 ;  /* 0x0000001972727220 */ /* 0x000fe40000410000 */
[----:B---3--:R-:W-:-:S02]  /*cbb0*/  FFMA.FTZ R0, R232, c[0x0][0x23c], -R3 ;  /* 0x00008f00e8007a23 */ /* 0x008fc40000010803 */
[----:B------:R-:W-:Y:S02]  /*cbc0*/  FMUL.FTZ R115, R115, R25 ;  /* 0x0000001973737220 */ /* 0x000fe40000410000 */
[----:B------:R3:W-:Y:S01]  /*cbd0*/  MUFU.EX2 R32, R0 ;  /* 0x0000000000207308 */ /* 0x0007e20000000800 */
[-C--:B------:R-:W-:Y:S01]  /*cbe0*/  FMUL.FTZ R104, R104, R24.reuse ;  /* 0x0000001868687220 */ /* 0x080fe20000410000 */
[----:B------:R-:W-:Y:S01]  /*cbf0*/  MOV R158, R185 ;  /* 0x000000b9009e7202 */ /* 0x000fe20000000f00 */
[-C--:B------:R-:W-:Y:S02]  /*cc00*/  FMUL.FTZ R105, R105, R24.reuse ;  /* 0x0000001869697220 */ /* 0x080fe40000410000 */
[-C--:B------:R-:W-:Y:S02]  /*cc10*/  FMUL.FTZ R106, R106, R19.reuse ;  /* 0x000000136a6a7220 */ /* 0x080fe40000410000 */
[----:B------:R-:W-:Y:S02]  /*cc20*/  FMUL.FTZ R107, R107, R19 ;  /* 0x000000136b6b7220 */ /* 0x000fe40000410000 */
[----:B------:R-:W-:-:S02]  /*cc30*/  FMUL.FTZ R120, R120, R24 ;  /* 0x0000001878787220 */ /* 0x000fc40000410000 */
[----:B---3--:R-:W-:Y:S02]  /*cc40*/  FFMA.FTZ R0, R233, c[0x0][0x23c], -R3 ;  /* 0x00008f00e9007a23 */ /* 0x008fe40000010803 */
[-C--:B------:R-:W-:Y:S02]  /*cc50*/  FMUL.FTZ R121, R121, R24.reuse ;  /* 0x0000001879797220 */ /* 0x080fe40000410000 */
[----:B------:R3:W4:Y:S01]  /*cc60*/  MUFU.EX2 R33, R0 ;  /* 0x0000000000217308 */ /* 0x0007220000000800 */
[-C--:B------:R-:W-:Y:S02]  /*cc70*/  FMUL.FTZ R124, R124, R24.reuse ;  /* 0x000000187c7c7220 */ /* 0x080fe40000410000 */
[----:B------:R-:W-:Y:S02]  /*cc80*/  FMUL.FTZ R125, R125, R24 ;  /* 0x000000187d7d7220 */ /* 0x000fe40000410000 */
[-C--:B------:R-:W-:Y:S02]  /*cc90*/  FMUL.FTZ R122, R122, R19.reuse ;  /* 0x000000137a7a7220 */ /* 0x080fe40000410000 */
[----:B------:R-:W-:-:S02]  /*cca0*/  FMUL.FTZ R123, R123, R19 ;  /* 0x000000137b7b7220 */ /* 0x000fc40000410000 */
[-C--:B------:R-:W-:Y:S02]  /*ccb0*/  FMUL.FTZ R126, R126, R19.reuse ;  /* 0x000000137e7e7220 */ /* 0x080fe40000410000 */
[----:B------:R-:W-:Y:S01]  /*ccc0*/  FMUL.FTZ R127, R127, R19 ;  /* 0x000000137f7f7220 */ /* 0x000fe20000410000 */
[----:B--2---:R-:W-:Y:S01]  /*ccd0*/  HMMA.16816.F32.BF16 R108, R4, R22, R108 ;  /* 0x00000016046c723c */ /* 0x004fe2000004186c */
[----:B------:R-:W-:Y:S02]  /*cce0*/  IMAD.MOV.U32 R159, RZ, RZ, R184 ;  /* 0x000000ffff9f7224 */ /* 0x000fe400078e00b8 */
[----:B---3--:R-:W-:Y:S02]  /*ccf0*/  FFMA.FTZ R0, R237, c[0x0][0x23c], -R16 ;  /* 0x00008f00ed007a23 */ /* 0x008fe40000010810 */
[----:B------:R-:W-:Y:S02]  /*cd00*/  IMAD.MOV.U32 R157, RZ, RZ, R186 ;  /* 0x000000ffff9d7224 */ /* 0x000fe400078e00ba */
[----:B------:R-:W-:-:S02]  /*cd10*/  IMAD.MOV.U32 R156, RZ, RZ, R187 ;  /* 0x000000ffff9c7224 */ /* 0x000fc400078e00bb */
[----:B------:R-:W-:Y:S01]  /*cd20*/  IMAD.MOV.U32 R67, RZ, RZ, R2 ;  /* 0x000000ffff437224 */ /* 0x000fe200078e0002 */
[----:B------:R-:W-:Y:S01]  /*cd30*/  HMMA.16816.F32.BF16 R184, R8, R22, R112 ;  /* 0x0000001608b8723c */ /* 0x000fe20000041870 */
[----:B------:R-:W-:Y:S01]  /*cd40*/  LOP3.LUT R2, R177, UR8, R188, 0x96, !PT ;  /* 0x00000008b1027c12 */ /* 0x000fe2000f8e96bc */
[----:B------:R2:W-:Y:S06]  /*cd50*/  MUFU.EX2 R23, R0 ;  /* 0x0000000000177308 */ /* 0x0005ec0000000800 */
[----:B------:R-:W-:Y:S01]  /*cd60*/  HMMA.16816.F32.BF16 R104, R4, R20, R104 ;  /* 0x000000140468723c */ /* 0x000fe20000041868 */
[----:B------:R-:W-:-:S02]  /*cd70*/  FMUL.FTZ R100, R100, R26 ;  /* 0x0000001a64647220 */ /* 0x000fc40000410000 */
[-C--:B------:R-:W-:Y:S02]  /*cd80*/  FMUL.FTZ R101, R101, R26.reuse ;  /* 0x0000001a65657220 */ /* 0x080fe40000410000 */
[-C--:B------:R-:W-:Y:S02]  /*cd90*/  FMUL.FTZ R102, R102, R25.reuse ;  /* 0x0000001966667220 */ /* 0x080fe40000410000 */
[-C--:B------:R-:W-:Y:S01]  /*cda0*/  FMUL.FTZ R103, R103, R25.reuse ;  /* 0x0000001967677220 */ /* 0x080fe20000410000 */
[----:B-1----:R-:W-:Y:S01]  /*cdb0*/  HMMA.16816.F32.BF16 R120, R4, R12, R120 ;  /* 0x0000000c0478723c */ /* 0x002fe20000041878 */
[-C--:B------:R-:W-:Y:S02]  /*cdc0*/  FMUL.FTZ R116, R116, R26.reuse ;  /* 0x0000001a74747220 */ /* 0x080fe40000410000 */
[----:B------:R-:W-:Y:S02]  /*cdd0*/  FMUL.FTZ R117, R117, R26 ;  /* 0x0000001a75757220 */ /* 0x000fe40000410000 */
[----:B------:R-:W-:-:S02]  /*cde0*/  FMUL.FTZ R118, R118, R25 ;  /* 0x0000001976767220 */ /* 0x000fc40000410000 */
[-C--:B------:R-:W-:Y:S01]  /*cdf0*/  FMUL.FTZ R119, R119, R25.reuse ;  /* 0x0000001977777220 */ /* 0x080fe20000410000 */
[----:B------:R-:W-:Y:S01]  /*ce00*/  HMMA.16816.F32.BF16 R52, R4, R14, R124 ;  /* 0x0000000e0434723c */ /* 0x000fe2000004187c */
[----:B--2---:R-:W-:Y:S02]  /*ce10*/  FFMA.FTZ R0, R238, c[0x0][0x23c], -R16 ;  /* 0x00008f00ee007a23 */ /* 0x004fe40000010810 */
[-C--:B------:R-:W-:Y:S02]  /*ce20*/  FMUL.FTZ R128, R128, R26.reuse ;  /* 0x0000001a80807220 */ /* 0x080fe40000410000 */
[----:B------:R-:W-:Y:S01]  /*ce30*/  FMUL.FTZ R129, R129, R26 ;  /* 0x0000001a81817220 */ /* 0x000fe20000410000 */
[----:B------:R1:W-:Y:S01]  /*ce40*/  MUFU.EX2 R27, R0 ;  /* 0x00000000001b7308 */ /* 0x0003e20000000800 */
[----:B------:R-:W-:Y:S01]  /*ce50*/  IMAD.WIDE.U32 R4, R2, -0x2daee0ad, RZ ;  /* 0xd2511f5302047825 */ /* 0x000fe200078e00ff */
[----:B------:R-:W-:Y:S01]  /*ce60*/  LOP3.LUT R2, R139, UR8, R182, 0x96, !PT ;  /* 0x000000088b027c12 */ /* 0x000fe2000f8e96b6 */
[----:B------:R-:W-:Y:S02]  /*ce70*/  LDSM.16.MT88.4 R112, [R210+0xb800] ;  /* 0x00b80000d270783b */ /* 0x000fe40000004200 */
[----:B------:R-:W-:-:S02]  /*ce80*/  FMUL.FTZ R130, R130, R25 ;  /* 0x0000001982827220 */ /* 0x000fc40000410000 */
[----:B------:R-:W-:Y:S02]  /*ce90*/  FMUL.FTZ R131, R131, R25 ;  /* 0x0000001983837220 */ /* 0x000fe40000410000 */
[----:B------:R-:W-:-:S04]  /*cea0*/  IMAD.WIDE.U32 R2, R2, -0x2daee0ad, RZ ;  /* 0xd2511f5302027825 */ /* 0x000fc800078e00ff */
[----:B-1----:R-:W-:-:S04]  /*ceb0*/  FFMA.FTZ R0, R236, c[0x0][0x23c], -R16 ;  /* 0x00008f00ec007a23 */ /* 0x002fc80000010810 */
[----:B------:R1:W-:Y:S01]  /*cec0*/  MUFU.EX2 R30, R0 ;  /* 0x00000000001e7308 */ /* 0x0003e20000000800 */
[----:B------:R-:W-:Y:S02]  /*ced0*/  LOP3.LUT R6, R5, UR17, R190, 0x96, !PT ;  /* 0x0000001105067c12 */ /* 0x000fe4000f8e96be */
[----:B------:R-:W-:Y:S02]  /*cee0*/  LOP3.LUT R7, R4, 0xffff, RZ, 0xc0, !PT ;  /* 0x0000ffff04077812 */ /* 0x000fe400078ec0ff */
[----:B------:R-:W-:Y:S01]  /*cef0*/  LOP3.LUT R5, R2, 0xffff, RZ, 0xc0, !PT ;  /* 0x0000ffff02057812 */ /* 0x000fe200078ec0ff */
[----:B------:R-:W-:Y:S01]  /*cf00*/  HMMA.16816.F32.BF16 R100, R8, R20, R100 ;  /* 0x000000140864723c */ /* 0x000fe20000041864 */
[----:B-1----:R-:W-:-:S07]  /*cf10*/  FFMA.FTZ R0, R239, c[0x0][0x23c], -R16 ;  /* 0x00008f00ef007a23 */ /* 0x002fce0000010810 */
[C---:B------:R-:W-:Y:S01]  /*cf20*/  HMMA.16816.F32.BF16 R116, R8.reuse, R12, R116 ;  /* 0x0000000c0874723c */ /* 0x040fe20000041874 */
[----:B------:R1:W2:Y:S07]  /*cf30*/  MUFU.EX2 R29, R0 ;  /* 0x00000000001d7308 */ /* 0x0002ae0000000800 */
[----:B------:R-:W-:Y:S01]  /*cf40*/  HMMA.16816.F32.BF16 R140, R8, R14, R128 ;  /* 0x0000000e088c723c */ /* 0x000fe20000041880 */
[----:B------:R-:W-:Y:S02]  /*cf50*/  LOP3.LUT R13, R2, 0xff, RZ, 0xc0, !PT ;  /* 0x000000ff020d7812 */ /* 0x000fe400078ec0ff */
[----:B------:R-:W-:-:S04]  /*cf60*/  SHF.R.U32.HI R12, RZ, 0x18, R2 ;  /* 0x00000018ff0c7819 */ /* 0x000fc80000011602 */
[----:B------:R-:W-:Y:S02]  /*cf70*/  SHF.R.U32.HI R9, RZ, 0x10, R4 ;  /* 0x00000010ff097819 */ /* 0x000fe40000011604 */
[----:B-1----:R-:W-:Y:S01]  /*cf80*/  LOP3.LUT R0, R3, UR17, R180, 0x96, !PT ;  /* 0x0000001103007c12 */ /* 0x002fe2000f8e96b4 */
[--C-:B------:R-:W-:Y:S01]  /*cf90*/  FFMA.FTZ R3, R240, c[0x0][0x23c], -R17.reuse ;  /* 0x00008f00f0037a23 */ /* 0x100fe20000010811 */
[----:B------:R-:W-:Y:S02]  /*cfa0*/  LOP3.LUT R11, R4, 0xff, RZ, 0xc0, !PT ;  /* 0x000000ff040b7812 */ /* 0x000fe400078ec0ff */
[----:B------:R-:W-:Y:S01]  /*cfb0*/  SHF.R.U32.HI R10, RZ, 0x10, R2 ;  /* 0x00000010ff0a7819 */ /* 0x000fe20000011602 */
[----:B------:R1:W-:Y:S01]  /*cfc0*/  MUFU.EX2 R22, R3 ;  /* 0x0000000300167308 */ /* 0x0003e20000000800 */
[----:B------:R-:W-:Y:S02]  /*cfd0*/  SHF.R.U32.HI R8, RZ, 0x18, R4 ;  /* 0x00000018ff087819 */ /* 0x000fe40000011604 */
[----:B------:R-:W-:Y:S01]  /*cfe0*/  LOP3.LUT R2, R9, 0xff, RZ, 0xc0, !PT ;  /* 0x000000ff09027812 */ /* 0x000fe200078ec0ff */
[----:B------:R-:W-:-:S04]  /*cff0*/  FFMA.FTZ R4, R241, c[0x0][0x23c], -R17 ;  /* 0x00008f00f1047a23 */ /* 0x000fc80000010811 */
[----:B------:R3:W5:Y:S01]  /*d000*/  MUFU.EX2 R21, R4 ;  /* 0x0000000400157308 */ /* 0x0007620000000800 */
[----:B-1----:R-:W-:-:S04]  /*d010*/  SHF.R.U32.HI R3, RZ, 0x8, R7 ;  /* 0x00000008ff037819 */ /* 0x002fc80000011607 */
[----:B------:R-:W-:Y:S02]  /*d020*/  PRMT R14, R11, 0x5410, R3 ;  /* 0x000054100b0e7816 */ /* 0x000fe40000000003 */
[----:B------:R-:W-:Y:S02]  /*d030*/  PRMT R11, R2, 0x5410, R8 ;  /* 0x00005410020b7816 */ /* 0x000fe40000000008 */
[----:B------:R-:W-:Y:S02]  /*d040*/  LOP3.LUT R2, R6, 0xffff, RZ, 0xc0, !PT ;  /* 0x0000ffff06027812 */ /* 0x000fe400078ec0ff */
[----:B------:R-:W-:Y:S02]  /*d050*/  LOP3.LUT R3, R10, 0xff, RZ, 0xc0, !PT ;  /* 0x000000ff0a037812 */ /* 0x000fe400078ec0ff */
[----:B---3--:R-:W-:Y:S02]  /*d060*/  SHF.R.U32.HI R4, RZ, 0x8, R5 ;  /* 0x00000008ff047819 */ /* 0x008fe40000011605 */
[----:B------:R-:W-:-:S02]  /*d070*/  LOP3.LUT R5, R6, 0xff, RZ, 0xc0, !PT ;  /* 0x000000ff06057812 */ /* 0x000fc400078ec0ff */
[----:B------:R-:W-:Y:S02]  /*d080*/  SHF.R.U32.HI R2, RZ, 0x8, R2 ;  /* 0x00000008ff027819 */ /* 0x000fe40000011602 */
[----:B------:R-:W-:Y:S01]  /*d090*/  PRMT R12, R3, 0x5410, R12 ;  /* 0x00005410030c7816 */ /* 0x000fe2000000000c */
[--C-:B------:R-:W-:Y:S01]  /*d0a0*/  FFMA.FTZ R3, R243, c[0x0][0x23c], -R17.reuse ;  /* 0x00008f00f3037a23 */ /* 0x100fe20000010811 */
[----:B------:R-:W-:Y:S01]  /*d0b0*/  PRMT R13, R13, 0x5410, R4 ;  /* 0x000054100d0d7816 */ /* 0x000fe20000000004 */
[----:B------:R-:W-:Y:S01]  /*d0c0*/  FFMA.FTZ R7, R242, c[0x0][0x23c], -R17 ;  /* 0x00008f00f2077a23 */ /* 0x000fe20000010811 */
[----:B------:R-:W-:Y:S02]  /*d0d0*/  PRMT R9, R5, 0x5410, R2 ;  /* 0x0000541005097816 */ /* 0x000fe40000000002 */
[----:B------:R-:W-:Y:S01]  /*d0e0*/  SHF.R.U32.HI R4, RZ, 0x10, R6 ;  /* 0x00000010ff047819 */ /* 0x000fe20000011606 */
[----:B------:R1:W-:Y:S01]  /*d0f0*/  MUFU.EX2 R16, R3 ;  /* 0x0000000300107308 */ /* 0x0003e20000000800 */
[----:B------:R-:W-:-:S02]  /*d100*/  LOP3.LUT R2, R0, 0xffff, RZ, 0xc0, !PT ;  /* 0x0000ffff00027812 */ /* 0x000fc400078ec0ff */
[----:B------:R-:W-:Y:S02]  /*d110*/  LOP3.LUT R5, R4, 0xff, RZ, 0xc0, !PT ;  /* 0x000000ff04057812 */ /* 0x000fe400078ec0ff */
[----:B------:R-:W-:Y:S01]  /*d120*/  SHF.R.U32.HI R4, RZ, 0x8, R2 ;  /* 0x00000008ff047819 */ /* 0x000fe20000011602 */
[----:B------:R-:W-:Y:S01]  /*d130*/  IMAD.MOV.U32 R240, RZ, RZ, R83 ;  /* 0x000000fffff07224 */ /* 0x000fe200078e0053 */
[----:B------:R-:W-:Y:S01]  /*d140*/  SHF.R.U32.HI R2, RZ, 0x18, R0 ;  /* 0x00000018ff027819 */ /* 0x000fe20000011600 */
[----:B------:R3:W-:Y:S01]  /*d150*/  MUFU.EX2 R20, R7 ;  /* 0x0000000700147308 */ /* 0x0007e20000000800 */
[----:B------:R-:W-:Y:S02]  /*d160*/  SHF.R.U32.HI R8, RZ, 0x18, R6 ;  /* 0x00000018ff087819 */ /* 0x000fe40000011606 */
[----:B-1----:R-:W-:Y:S01]  /*d170*/  SHF.R.U32.HI R3, RZ, 0x10, R0 ;  /* 0x00000010ff037819 */ /* 0x002fe20000011600 */
[----:B------:R-:W-:Y:S01]  /*d180*/  FFMA.FTZ R6, R178, c[0x0][0x23c], -R18 ;  /* 0x00008f00b2067a23 */ /* 0x000fe20000010812 */
[----:B---3--:R-:W-:-:S02]  /*d190*/  LOP3.LUT R7, R0, 0xff, RZ, 0xc0, !PT ;  /* 0x000000ff00077812 */ /* 0x008fc400078ec0ff */
[----:B------:R-:W-:Y:S02]  /*d1a0*/  LOP3.LUT R0, R3, 0xff, RZ, 0xc0, !PT ;  /* 0x000000ff03007812 */ /* 0x000fe400078ec0ff */
[----:B------:R-:W-:Y:S01]  /*d1b0*/  PRMT R7, R7, 0x5410, R4 ;  /* 0x0000541007077816 */ /* 0x000fe20000000004 */
[----:B------:R-:W-:Y:S01]  /*d1c0*/  FFMA.FTZ R4, R179, c[0x0][0x23c], -R18 ;  /* 0x00008f00b3047a23 */ /* 0x000fe20000010812 */
[----:B------:R-:W-:Y:S01]  /*d1d0*/  PRMT R10, R0, 0x5410, R2 ;  /* 0x00005410000a7816 */ /* 0x000fe20000000002 */
[--C-:B------:R-:W-:Y:S01]  /*d1e0*/  HSET2.LE.AND R0, R14, R240.reuse, PT ;  /* 0x000000f00e007233 */ /* 0x100fe20003803000 */
[----:B------:R-:W-:Y:S01]  /*d1f0*/  IMAD.MOV.U32 R80, RZ, RZ, R175 ;  /* 0x000000ffff507224 */ /* 0x000fe200078e00af */
[----:B------:R-:W-:Y:S01]  /*d200*/  MOV R97, R158 ;  /* 0x0000009e00617202 */ /* 0x000fe20000000f00 */
[----:B------:R-:W-:Y:S01]  /*d210*/  IMAD.MOV.U32 R81, RZ, RZ, R174 ;  /* 0x000000ffff517224 */ /* 0x000fe200078e00ae */
[----:B----4-:R-:W-:Y:S01]  /*d220*/  F2FP.BF16.PACK_AB R2, R33, R32 ;  /* 0x000000202102723e */ /* 0x010fe200000010ff */
[----:B------:R-:W-:Y:S01]  /*d230*/  IMAD.MOV.U32 R82, RZ, RZ, R173 ;  /* 0x000000ffff527224 */ /* 0x000fe200078e00ad */
[----:B------:R-:W-:Y:S01]  /*d240*/  HSET2.LE.AND R3, R11, R240, PT ;  /* 0x000000f00b037233 */ /* 0x000fe20003803000 */
[----:B------:R-:W-:-:S02]  /*d250*/  IMAD.MOV.U32 R83, RZ, RZ, R172 ;  /* 0x000000ffff537224 */ /* 0x000fc400078e00ac */
[----:B------:R-:W-:Y:S01]  /*d260*/  IMAD.MOV.U32 R96, RZ, RZ, R159 ;  /* 0x000000ffff607224 */ /* 0x000fe200078e009f */
[----:B------:R-:W-:Y:S01]  /*d270*/  LDSM.16.MT88.4 R172, [R207+0xa800] ;  /* 0x00a80000cfac783b */ /* 0x000fe20000004200 */
[----:B------:R-:W-:Y:S02]  /*d280*/  IMAD.MOV.U32 R98, RZ, RZ, R157 ;  /* 0x000000ffff627224 */ /* 0x000fe400078e009d */
[----:B------:R-:W-:Y:S01]  /*d290*/  IMAD.MOV.U32 R99, RZ, RZ, R156 ;  /* 0x000000ffff637224 */ /* 0x000fe200078e009c */
[----:B------:R1:W-:Y:S01]  /*d2a0*/  MUFU.EX2 R15, R6 ;  /* 0x00000006000f7308 */ /* 0x0003e20000000800 */
[----:B------:R-:W3:Y:S01]  /*d2b0*/  LDSM.16.MT88.4 R156, [R205+0xa800] ;  /* 0x00a80000cd9c783b */ /* 0x000ee20000004200 */
[----:B------:R-:W-:Y:S01]  /*d2c0*/  LOP3.LUT R130, R0, R2, RZ, 0xc0, !PT ;  /* 0x0000000200827212 */ /* 0x000fe200078ec0ff */
[----:B------:R-:W-:Y:S01]  /*d2d0*/  HSET2.LE.AND R0, R9, R240, PT ;  /* 0x000000f009007233 */ /* 0x000fe20003803000 */
[----:B------:R-:W-:-:S04]  /*d2e0*/  F2FP.BF16.PACK_AB R2, R31, R28 ;  /* 0x0000001c1f02723e */ /* 0x000fc800000010ff */
[----:B------:R2:W4:Y:S01]  /*d2f0*/  MUFU.EX2 R11, R4 ;  /* 0x00000004000b7308 */ /* 0x0005220000000800 */
[----:B------:R-:W-:Y:S02]  /*d300*/  LOP3.LUT R128, R0, R2, RZ, 0xc0, !PT ;  /* 0x0000000200807212 */ /* 0x000fe400078ec0ff */
[----:B-1----:R-:W-:Y:S01]  /*d310*/  PRMT R6, R5, 0x5410, R8 ;  /* 0x0000541005067816 */ /* 0x002fe20000000008 */
[--C-:B------:R-:W-:Y:S01]  /*d320*/  FFMA.FTZ R5, R181, c[0x0][0x23c], -R18.reuse ;  /* 0x00008f00b5057a23 */ /* 0x100fe20000010812 */
[----:B--2---:R-:W-:Y:S01]  /*d330*/  F2FP.BF16.PACK_AB R4, R29, R30 ;  /* 0x0000001e1d04723e */ /* 0x004fe200000010ff */
[----:B------:R-:W-:-:S03]  /*d340*/  FFMA.FTZ R8, R176, c[0x0][0x23c], -R18 ;  /* 0x00008f00b0087a23 */ /* 0x000fc60000010812 */
[----:B------:R-:W-:Y:S01]  /*d350*/  LOP3.LUT R131, R3, R4, RZ, 0xc0, !PT ;  /* 0x0000000403837212 */ /* 0x000fe200078ec0ff */
[--C-:B------:R-:W-:Y:S01]  /*d360*/  HSET2.LE.AND R3, R6, R240.reuse, PT ;  /* 0x000000f006037233 */ /* 0x100fe20003803000 */
[----:B------:R-:W-:Y:S01]  /*d370*/  F2FP.BF16.PACK_AB R4, R27, R23 ;  /* 0x000000171b04723e */ /* 0x000fe200000010ff */
[--C-:B------:R-:W-:Y:S01]  /*d380*/  HSET2.LE.AND R0, R7, R240.reuse, PT ;  /* 0x000000f007007233 */ /* 0x100fe20003803000 */
[----:B-----5:R-:W-:Y:S01]  /*d390*/  F2FP.BF16.PACK_AB R2, R21, R22 ;  /* 0x000000161502723e */ /* 0x020fe200000010ff */
[----:B------:R1:W-:Y:S01]  /*d3a0*/  MUFU.EX2 R9, R5 ;  /* 0x0000000500097308 */ /* 0x0003e20000000800 */
[----:B------:R-:W-:Y:S02]  /*d3b0*/  LOP3.LUT R129, R3, R4, RZ, 0xc0, !PT ;  /* 0x0000000403817212 */ /* 0x000fe400078ec0ff */
[----:B------:R-:W-:Y:S01]  /*d3c0*/  LOP3.LUT R124, R0, R2, RZ, 0xc0, !PT ;  /* 0x00000002007c7212 */ /* 0x000fe200078ec0ff */
[----:B------:R-:W-:-:S04]  /*d3d0*/  HSET2.LE.AND R0, R10, R240, PT ;  /* 0x000000f00a007233 */ /* 0x000fc80003803000 */
[----:B------:R-:W2:Y:S01]  /*d3e0*/  MUFU.EX2 R3, R8 ;  /* 0x0000000800037308 */ /* 0x000ea20000000800 */
[----:B----4-:R-:W-:-:S04]  /*d3f0*/  F2FP.BF16.PACK_AB R2, R11, R15 ;  /* 0x0000000f0b02723e */ /* 0x010fc800000010ff */
[----:B------:R-:W-:Y:S01]  /*d400*/  LOP3.LUT R125, R0, R2, RZ, 0xc0, !PT ;  /* 0x00000002007d7212 */ /* 0x000fe200078ec0ff */
[--C-:B------:R-:W-:Y:S01]  /*d410*/  HSET2.LE.AND R0, R13, R240.reuse, PT ;  /* 0x000000f00d007233 */ /* 0x100fe20003803000 */
[----:B------:R-:W-:Y:S01]  /*d420*/  F2FP.BF16.PACK_AB R2, R16, R20 ;  /* 0x000000141002723e */ /* 0x000fe200000010ff */
[----:B------:R-:W-:Y:S01]  /*d430*/  IMAD.MOV.U32 R236, RZ, RZ, R64 ;  /* 0x000000ffffec7224 */ /* 0x000fe200078e0040 */
[----:B-1----:R-:W1:Y:S02]  /*d440*/  LDSM.16.MT88.4 R4, [R209+0xb800] ;  /* 0x00b80000d104783b */ /* 0x002e640000004200 */
[----:B------:R-:W-:Y:S01]  /*d450*/  LOP3.LUT R126, R0, R2, RZ, 0xc0, !PT ;  /* 0x00000002007e7212 */ /* 0x000fe200078ec0ff */
[----:B------:R-:W-:Y:S01]  /*d460*/  HSET2.LE.AND R0, R12, R240, PT ;  /* 0x000000f00c007233 */ /* 0x000fe20003803000 */
[----:B--2---:R-:W-:Y:S01]  /*d470*/  F2FP.BF16.PACK_AB R2, R3, R9 ;  /* 0x000000090302723e */ /* 0x004fe200000010ff */
[----:B------:R-:W-:-:S03]  /*d480*/  IMAD.MOV.U32 R237, RZ, RZ, R65 ;  /* 0x000000ffffed7224 */ /* 0x000fc600078e0041 */
[----:B------:R-:W-:Y:S01]  /*d490*/  LOP3.LUT R127, R0, R2, RZ, 0xc0, !PT ;  /* 0x00000002007f7212 */ /* 0x000fe200078ec0ff */
[----:B------:R-:W-:Y:S01]  /*d4a0*/  IMAD.MOV.U32 R238, RZ, RZ, R66 ;  /* 0x000000ffffee7224 */ /* 0x000fe200078e0042 */
[----:B------:R-:W-:Y:S01]  /*d4b0*/  MOV R66, R49 ;  /* 0x0000003100427202 */ /* 0x000fe20000000f00 */
[----:B------:R-:W-:Y:S02]  /*d4c0*/  IMAD.MOV.U32 R239, RZ, RZ, R67 ;  /* 0x000000ffffef7224 */ /* 0x000fe400078e0043 */
[----:B------:R-:W-:Y:S02]  /*d4d0*/  IMAD.MOV.U32 R67, RZ, RZ, R48 ;  /* 0x000000ffff437224 */ /* 0x000fe400078e0030 */
[----:B------:R-:W-:Y:S02]  /*d4e0*/  IMAD.MOV.U32 R65, RZ, RZ, R50 ;  /* 0x000000ffff417224 */ /* 0x000fe400078e0032 */
[----:B------:R-:W-:Y:S01]  /*d4f0*/  IMAD.MOV.U32 R64, RZ, RZ, R51 ;  /* 0x000000ffff407224 */ /* 0x000fe200078e0033 */
[----:B---3--:R-:W-:Y:S01]  /*d500*/  HMMA.16816.F32.BF16 R144, R128, R156, R144 ;  /* 0x0000009c8090723c */ /* 0x008fe20000041890 */
[----:B------:R-:W-:Y:S01]  /*d510*/  IMAD.MOV.U32 R188, RZ, RZ, R65 ;  /* 0x000000ffffbc7224 */ /* 0x000fe200078e0041 */
[----:B------:R-:W2:Y:S01]  /*d520*/  LDSM.16.MT88.4 R48, [R210+0xa800] ;  /* 0x00a80000d230783b */ /* 0x000ea20000004200 */
[----:B------:R-:W-:-:S02]  /*d530*/  IMAD.MOV.U32 R235, RZ, RZ, R64 ;  /* 0x000000ffffeb7224 */ /* 0x000fc400078e0040 */
[----:B------:R-:W-:Y:S02]  /*d540*/  IMAD.MOV.U32 R234, RZ, RZ, R66 ;  /* 0x000000ffffea7224 */ /* 0x000fe400078e0042 */
[----:B------:R-:W-:Y:S01]  /*d550*/  IMAD.MOV.U32 R177, RZ, RZ, R67 ;  /* 0x000000ffffb17224 */ /* 0x000fe200078e0043 */
[C---:B------:R-:W-:Y:S01]  /*d560*/  HMMA.16816.F32.BF16 R148, R124.reuse, R156, R148 ;  /* 0x0000009c7c94723c */ /* 0x040fe20000041894 */
[----:B------:R-:W3:Y:S07]  /*d570*/  LDSM.16.MT88.4 R64, [R209+0xa800] ;  /* 0x00a80000d140783b */ /* 0x000eee0000004200 */
[----:B------:R-:W-:Y:S08]  /*d580*/  HMMA.16816.F32.BF16 R152, R124, R158, R152 ;  /* 0x0000009e7c98723c */ /* 0x000ff00000041898 */
[-C--:B------:R-:W-:Y:S08]  /*d590*/  HMMA.16816.F32.BF16 R160, R128, R172.reuse, R160 ;  /* 0x000000ac80a0723c */ /* 0x080ff000000418a0 */
[C---:B------:R-:W-:Y:S08]  /*d5a0*/  HMMA.16816.F32.BF16 R164, R124.reuse, R172, R164 ;  /* 0x000000ac7ca4723c */ /* 0x040ff000000418a4 */
[----:B------:R-:W-:Y:S08]  /*d5b0*/  HMMA.16816.F32.BF16 R168, R124, R174, R168 ;  /* 0x000000ae7ca8723c */ /* 0x000ff000000418a8 */
[C---:B------:R-:W-:Y:S01]  /*d5c0*/  HMMA.16816.F32.BF16 R156, R128.reuse, R158, R96 ;  /* 0x0000009e809c723c */ /* 0x040fe20000041860 */
[----:B------:R-:W-:Y:S07]  /*d5d0*/  LDSM.16.MT88.4 R96, [R207+0xb800] ;  /* 0x00b80000cf60783b */ /* 0x000fee0000004200 */
[----:B------:R-:W-:Y:S01]  /*d5e0*/  HMMA.16816.F32.BF16 R172, R128, R174, R80 ;  /* 0x000000ae80ac723c */ /* 0x000fe20000041850 */
[----:B------:R-:W4:Y:S01]  /*d5f0*/  LDSM.16.MT88.4 R80, [R205+0xb800] ;  /* 0x00b80000cd50783b */ /* 0x000f220000004200 */
[----:B------:R-:W-:-:S02]  /*d600*/  FFMA.FTZ R8, R235, R26, R203 ;  /* 0x0000001aeb087223 */ /* 0x000fc400000100cb */
[----:B------:R-:W-:-:S04]  /*d610*/  FFMA.FTZ R2, R177, R24, R191 ;  /* 0x00000018b1027223 */ /* 0x000fc800000100bf */
[----:B-1----:R-:W-:Y:S01]  /*d620*/  HMMA.16816.F32.BF16 R120, R124, R4, R120 ;  /* 0x000000047c78723c */ /* 0x002fe20000041878 */
[----:B------:R-:W-:Y:S02]  /*d630*/  FFMA.FTZ R0, R188, R19, R133 ;  /* 0x00000013bc007223 */ /* 0x000fe40000010085 */
[----:B------:R-:W-:-:S05]  /*d640*/  FADD.FTZ R12, R200, R8 ;  /* 0x00000008c80c7221 */ /* 0x000fca0000010000 */
[----:B------:R-:W-:Y:S01]  /*d650*/  HMMA.16816.F32.BF16 R116, R128, R4, R116 ;  /* 0x000000048074723c */ /* 0x000fe20000041874 */
[----:B------:R-:W-:-:S06]  /*d660*/  FADD.FTZ R8, R189, R2 ;  /* 0x00000002bd087221 */ /* 0x000fcc0000010000 */
[----:B------:R-:W-:Y:S01]  /*d670*/  FFMA.FTZ R4, R234, R25, R195 ;  /* 0x00000019ea047223 */ /* 0x000fe200000100c3 */
[----:B--2---:R-:W-:Y:S01]  /*d680*/  HMMA.16816.F32.BF16 R40, R124, R48, R40 ;  /* 0x000000307c28723c */ /* 0x004fe20000041828 */
[----:B------:R-:W-:Y:S02]  /*d690*/  FADD.FTZ R5, R132, R0 ;  /* 0x0000000084057221 */ /* 0x000fe40000010000 */
[----:B------:R-:W-:Y:S02]  /*d6a0*/  FADD.FTZ R10, R194, R4 ;  /* 0x00000004c20a7221 */ /* 0x000fe40000010000 */
[----:B------:R-:W-:-:S03]  /*d6b0*/  FADD.FTZ R4, R202, R12 ;  /* 0x0000000cca047221 */ /* 0x000fc60000010000 */
[----:B------:R-:W-:Y:S01]  /*d6c0*/  HMMA.16816.F32.BF16 R44, R124, R50, R44 ;  /* 0x000000327c2c723c */ /* 0x000fe2000004182c */
[----:B------:R-:W-:Y:S02]  /*d6d0*/  FADD.FTZ R2, R193, R10 ;  /* 0x0000000ac1027221 */ /* 0x000fe40000010000 */
[----:B------:R-:W-:-:S05]  /*d6e0*/  FADD.FTZ R0, R183, R8 ;  /* 0x00000008b7007221 */ /* 0x000fca0000010000 */
[----:B---3--:R-:W-:Y:S01]  /*d6f0*/  HMMA.16816.F32.BF16 R56, R124, R64, R56 ;  /* 0x000000407c38723c */ /* 0x008fe20000041838 */
[----:B------:R-:W-:-:S07]  /*d700*/  FADD.FTZ R5, R35, R5 ;  /* 0x0000000523057221 */ /* 0x000fce0000010000 */
        /* <DEDUP_REMOVED lines=94> */
[----:B------:R-:W4:Y:S04]  /*dcf0*/  LDSM.16.M88.4 R12, [R206] ;  /* 0x00000000ce0c783b */ /* 0x000f280000000200 */
[----:B------:R-:W-:Y:S04]  /*dd00*/  LDSM.16.M88.4 R28, [R215] ;  /* 0x00000000d71c783b */ /* 0x000fe80000000200 */
[----:B--2---:R-:W2:Y:S04]  /*dd10*/  LDSM.16.M88.4 R8, [R206+0x2000] ;  /* 0x00200000ce08783b */ /* 0x004ea80000000200 */
[----:B------:R-:W-:Y:S04]  /*dd20*/  LDSM.16.M88.4 R24, [R218] ;  /* 0x00000000da18783b */ /* 0x000fe80000000200 */
[----:B---3--:R-:W3:Y:S04]  /*dd30*/  LDSM.16.M88.4 R4, [R208+0x2000] ;  /* 0x00200000d004783b */ /* 0x008ee80000000200 */
[----:B------:R-:W0:Y:S01]  /*dd40*/  LDGDEPBAR ;  /* 0x00000000000079af */ /* 0x000e220000000000 */
[----:B----4-:R-:W-:Y:S08]  /*dd50*/  HMMA.16816.F32.BF16 R188, R12, R16, RZ ;  /* 0x000000100cbc723c */ /* 0x010ff000000418ff */
[C---:B--2---:R-:W-:Y:S08]  /*dd60*/  HMMA.16816.F32.BF16 R184, R8.reuse, R20, RZ ;  /* 0x0000001408b8723c */ /* 0x044ff000000418ff */
[C---:B------:R-:W-:Y:S08]  /*dd70*/  HMMA.16816.F32.BF16 R176, R8.reuse, R16, RZ ;  /* 0x0000001008b0723c */ /* 0x040ff000000418ff */
[C---:B------:R-:W-:Y:S08]  /*dd80*/  HMMA.16816.F32.BF16 R180, R8.reuse, R22, RZ ;  /* 0x0000001608b4723c */ /* 0x040ff000000418ff */
[----:B------:R-:W-:Y:S01]  /*dd90*/  HMMA.16816.F32.BF16 R32, R8, R18, RZ ;  /* 0x000000120820723c */ /* 0x000fe200000418ff */
[----:B------:R-:W2:Y:S07]  /*dda0*/  LDSM.16.M88.4 R8, [R208] ;  /* 0x00000000d008783b */ /* 0x000eae0000000200 */
[C---:B------:R-:W-:Y:S08]  /*ddb0*/  HMMA.16816.F32.BF16 R192, R12.reuse, R20, RZ ;  /* 0x000000140cc0723c */ /* 0x040ff000000418ff */
[C---:B------:R-:W-:Y:S08]  /*ddc0*/  HMMA.16816.F32.BF16 R228, R12.reuse, R22, RZ ;  /* 0x000000160ce4723c */ /* 0x040ff000000418ff */
[----:B------:R-:W-:Y:S01]  /*ddd0*/  HMMA.16816.F32.BF16 R140, R12, R18, RZ ;  /* 0x000000120c8c723c */ /* 0x000fe200000418ff */
[----:B------:R-:W-:Y:S04]  /*dde0*/  LDSM.16.M88.4 R16, [R213+0x8000] ;  /* 0x00800000d510783b */ /* 0x000fe80000000200 */
[----:B------:R-:W-:Y:S03]  /*ddf0*/  LDSM.16.M88.4 R12, [R213+0x8800] ;  /* 0x00880000d50c783b */ /* 0x000fe60000000200 */
[C---:B---3--:R-:W-:Y:S08]  /*de00*/  HMMA.16816.F32.BF16 R200, R4.reuse, R28, R184 ;  /* 0x0000001c04c8723c */ /* 0x048ff000000418b8 */
[C---:B------:R-:W-:Y:S08]  /*de10*/  HMMA.16816.F32.BF16 R184, R4.reuse, R24, R176 ;  /* 0x0000001804b8723c */ /* 0x040ff000000418b0 */
[C---:B------:R-:W-:Y:S08]  /*de20*/  HMMA.16816.F32.BF16 R196, R4.reuse, R30, R180 ;  /* 0x0000001e04c4723c */ /* 0x040ff000000418b4 */
[----:B------:R-:W-:Y:S01]  /*de30*/  HMMA.16816.F32.BF16 R20, R4, R26, R32 ;  /* 0x0000001a0414723c */ /* 0x000fe20000041820 */
[----:B------:R-:W3:Y:S04]  /*de40*/  LDSM.16.M88.4 R4, [R214+0x2000] ;  /* 0x00200000d604783b */ /* 0x000ee80000000200 */
[----:B------:R-:W-:Y:S03]  /*de50*/  LDSM.16.M88.4 R32, [R211] ;  /* 0x00000000d320783b */ /* 0x000fe60000000200 */
[C---:B--2---:R-:W-:Y:S08]  /*de60*/  HMMA.16816.F32.BF16 R188, R8.reuse, R24, R188 ;  /* 0x0000001808bc723c */ /* 0x044ff000000418bc */
[C---:B------:R-:W-:Y:S08]  /*de70*/  HMMA.16816.F32.BF16 R232, R8.reuse, R28, R192 ;  /* 0x0000001c08e8723c */ /* 0x040ff000000418c0 */
[C---:B------:R-:W-:Y:S01]  /*de80*/  HMMA.16816.F32.BF16 R180, R8.reuse, R30, R228 ;  /* 0x0000001e08b4723c */ /* 0x040fe200000418e4 */
[----:B------:R-:W-:Y:S07]  /*de90*/  LDSM.16.M88.4 R28, [R211+0x800] ;  /* 0x00080000d31c783b */ /* 0x000fee0000000200 */
[----:B------:R-:W-:Y:S01]  /*dea0*/  HMMA.16816.F32.BF16 R24, R8, R26, R140 ;  /* 0x0000001a0818723c */ /* 0x000fe2000004188c */
[----:B------:R-:W2:Y:S07]  /*deb0*/  LDSM.16.M88.4 R8, [R214] ;  /* 0x00000000d608783b */ /* 0x000eae0000000200 */
[C---:B---3--:R-:W-:Y:S08]  /*dec0*/  HMMA.16816.F32.BF16 R176, R4.reuse, R16, R200 ;  /* 0x0000001004b0723c */ /* 0x048ff000000418c8 */
[C---:B------:R-:W-:Y:S08]  /*ded0*/  HMMA.16816.F32.BF16 R192, R4.reuse, R12, R184 ;  /* 0x0000000c04c0723c */ /* 0x040ff000000418b8 */
[C---:B------:R-:W-:Y:S08]  /*dee0*/  HMMA.16816.F32.BF16 R140, R4.reuse, R18, R196 ;  /* 0x00000012048c723c */ /* 0x040ff000000418c4 */
[----:B------:R-:W-:Y:S01]  /*def0*/  HMMA.16816.F32.BF16 R20, R4, R14, R20 ;  /* 0x0000000e0414723c */ /* 0x000fe20000041814 */
[----:B------:R-:W3:Y:S07]  /*df00*/  LDSM.16.M88.4 R4, [R212+0x2000] ;  /* 0x00200000d404783b */ /* 0x000eee0000000200 */
[C---:B--2---:R-:W-:Y:S08]  /*df10*/  HMMA.16816.F32.BF16 R196, R8.reuse, R12, R188 ;  /* 0x0000000c08c4723c */ /* 0x044ff000000418bc */
[C---:B------:R-:W-:Y:S08]  /*df20*/  HMMA.16816.F32.BF16 R232, R8.reuse, R16, R232 ;  /* 0x0000001008e8723c */ /* 0x040ff000000418e8 */
[C---:B------:R-:W-:Y:S08]  /*df30*/  HMMA.16816.F32.BF16 R200, R8.reuse, R18, R180 ;  /* 0x0000001208c8723c */ /* 0x040ff000000418b4 */
[----:B------:R-:W-:Y:S01]  /*df40*/  HMMA.16816.F32.BF16 R188, R8, R14, R24 ;  /* 0x0000000e08bc723c */ /* 0x000fe20000041818 */
[----:B------:R-:W2:Y:S04]  /*df50*/  LDSM.16.M88.4 R8, [R212] ;  /* 0x00000000d408783b */ /* 0x000ea80000000200 */
[----:B------:R-:W-:Y:S03]  /*df60*/  LDSM.16.M88.4 R24, [R204+0x9800] ;  /* 0x00980000cc18783b */ /* 0x000fe60000000200 */
[C---:B---3--:R-:W-:Y:S01]  /*df70*/  HMMA.16816.F32.BF16 R184, R4.reuse, R32, R176 ;  /* 0x0000002004b8723c */ /* 0x048fe200000418b0 */
[----:B------:R-:W-:Y:S07]  /*df80*/  LDSM.16.M88.4 R12, [R206+0x4000] ;  /* 0x00400000ce0c783b */ /* 0x000fee0000000200 */
[C---:B------:R-:W-:Y:S08]  /*df90*/  HMMA.16816.F32.BF16 R180, R4.reuse, R34, R140 ;  /* 0x0000002204b4723c */ /* 0x040ff0000004188c */
[C---:B------:R-:W-:Y:S08]  /*dfa0*/  HMMA.16816.F32.BF16 R176, R4.reuse, R28, R192 ;  /* 0x0000001c04b0723c */ /* 0x040ff000000418c0 */
[----:B------:R-:W-:Y:S01]  /*dfb0*/  HMMA.16816.F32.BF16 R140, R4, R30, R20 ;  /* 0x0000001e048c723c */ /* 0x000fe20000041814 */
[----:B------:R-:W3:Y:S04]  /*dfc0*/  LDSM.16.M88.4 R4, [R206+0x6000] ;  /* 0x00600000ce04783b */ /* 0x000ee80000000200 */
[----:B------:R-:W4:Y:S03]  /*dfd0*/  LDSM.16.M88.4 R20, [R204+0x9000] ;  /* 0x00900000cc14783b */ /* 0x000f260000000200 */
[C---:B--2---:R-:W-:Y:S08]  /*dfe0*/  HMMA.16816.F32.BF16 R16, R8.reuse, R32, R232 ;  /* 0x000000200810723c */ /* 0x044ff000000418e8 */
[C---:B------:R-:W-:Y:S08]  /*dff0*/  HMMA.16816.F32.BF16 R200, R8.reuse, R34, R200 ;  /* 0x0000002208c8723c */ /* 0x040ff000000418c8 */
[C---:B------:R-:W-:Y:S08]  /*e000*/  HMMA.16816.F32.BF16 R196, R8.reuse, R28, R196 ;  /* 0x0000001c08c4723c */ /* 0x040ff000000418c4 */
[----:B------:R-:W-:Y:S01]  /*e010*/  HMMA.16816.F32.BF16 R188, R8, R30, R188 ;  /* 0x0000001e08bc723c */ /* 0x000fe200000418bc */
[----:B------:R-:W-:Y:S04]  /*e020*/  LDSM.16.M88.4 R28, [R216] ;  /* 0x00000000d81c783b */ /* 0x000fe80000000200 */
[----:B------:R-:W-:Y:S03]  /*e030*/  LDSM.16.M88.4 R8, [R208+0x4000] ;  /* 0x00400000d008783b */ /* 0x000fe60000000200 */
[C---:B---3--:R-:W-:Y:S08]  /*e040*/  HMMA.16816.F32.BF16 R176, R4.reuse, R24, R176 ;  /* 0x0000001804b0723c */ /* 0x048ff000000418b0 */
[C---:B----4-:R-:W-:Y:S08]  /*e050*/  HMMA.16816.F32.BF16 R184, R4.reuse, R20, R184 ;  /* 0x0000001404b8723c */ /* 0x050ff000000418b8 */
[C---:B------:R-:W-:Y:S08]  /*e060*/  HMMA.16816.F32.BF16 R180, R4.reuse, R22, R180 ;  /* 0x0000001604b4723c */ /* 0x040ff000000418b4 */
[----:B------:R-:W-:Y:S01]  /*e070*/  HMMA.16816.F32.BF16 R140, R4, R26, R140 ;  /* 0x0000001a048c723c */ /* 0x000fe2000004188c */
[----:B------:R-:W2:Y:S07]  /*e080*/  LDSM.16.M88.4 R4, [R208+0x6000] ;  /* 0x00600000d004783b */ /* 0x000eae0000000200 */
[C---:B------:R-:W-:Y:S01]  /*e090*/  HMMA.16816.F32.BF16 R32, R12.reuse, R20, R16 ;  /* 0x000000140c20723c */ /* 0x040fe20000041810 */
[----:B------:R-:W3:Y:S07]  /*e0a0*/  LDSM.16.M88.4 R16, [R217] ;  /* 0x00000000d910783b */ /* 0x000eee0000000200 */
[C---:B------:R-:W-:Y:S08]  /*e0b0*/  HMMA.16816.F32.BF16 R20, R12.reuse, R22, R200 ;  /* 0x000000160c14723c */ /* 0x040ff000000418c8 */
[C---:B------:R-:W-:Y:S08]  /*e0c0*/  HMMA.16816.F32.BF16 R192, R12.reuse, R26, R188 ;  /* 0x0000001a0cc0723c */ /* 0x040ff000000418bc */
[----:B------:R-:W-:Y:S01]  /*e0d0*/  HMMA.16816.F32.BF16 R196, R12, R24, R196 ;  /* 0x000000180cc4723c */ /* 0x000fe200000418c4 */
[----:B------:R-:W-:Y:S04]  /*e0e0*/  LDSM.16.M88.4 R24, [R213+0x9800] ;  /* 0x00980000d518783b */ /* 0x000fe80000000200 */
[----:B------:R-:W4:Y:S03]  /*e0f0*/  LDSM.16.M88.4 R12, [R214+0x4000] ;  /* 0x00400000d60c783b */ /* 0x000f260000000200 */
[C---:B--2---:R-:W-:Y:S08]  /*e100*/  HMMA.16816.F32.BF16 R140, R4.reuse, R30, R140 ;  /* 0x0000001e048c723c */ /* 0x044ff0000004188c */
[C---:B---3--:R-:W-:Y:S08]  /*e110*/  HMMA.16816.F32.BF16 R188, R4.reuse, R16, R184 ;  /* 0x0000001004bc723c */ /* 0x048ff000000418b8 */
[C---:B------:R-:W-:Y:S08]  /*e120*/  HMMA.16816.F32.BF16 R184, R4.reuse, R18, R180 ;  /* 0x0000001204b8723c */ /* 0x040ff000000418b4 */
[----:B------:R-:W-:Y:S01]  /*e130*/  HMMA.16816.F32.BF16 R180, R4, R28, R176 ;  /* 0x0000001c04b4723c */ /* 0x000fe200000418b0 */
[----:B------:R-:W-:Y:S07]  /*e140*/  LDSM.16.M88.4 R4, [R214+0x6000] ;  /* 0x00600000d604783b */ /* 0x000fee0000000200 */
[C---:B------:R-:W-:Y:S08]  /*e150*/  HMMA.16816.F32.BF16 R32, R8.reuse, R16, R32 ;  /* 0x000000100820723c */ /* 0x040ff00000041820 */
[C---:B------:R-:W-:Y:S01]  /*e160*/  HMMA.16816.F32.BF16 R20, R8.reuse, R18, R20 ;  /* 0x000000120814723c */ /* 0x040fe20000041814 */
[----:B------:R-:W2:Y:S07]  /*e170*/  LDSM.16.M88.4 R16, [R213+0x9000] ;  /* 0x00900000d510783b */ /* 0x000eae0000000200 */
[C---:B------:R-:W-:Y:S08]  /*e180*/  HMMA.16816.F32.BF16 R176, R8.reuse, R28, R196 ;  /* 0x0000001c08b0723c */ /* 0x040ff000000418c4 */
[----:B------:R-:W-:Y:S01]  /*e190*/  HMMA.16816.F32.BF16 R196, R8, R30, R192 ;  /* 0x0000001e08c4723c */ /* 0x000fe200000418c0 */
[----:B------:R-:W-:Y:S11]  /*e1a0*/  LDSM.16.M88.4 R8, [R212+0x4000] ;  /* 0x00400000d408783b */ /* 0x000ff60000000200 */
[----:B------:R-:W-:Y:S04]  /*e1b0*/  @!UPT UIADD3 URZ, URZ, URZ, URZ ;  /* 0x0000003f3f3ff290 */ /* 0x000fe8000fffe03f */
[----:B----4-:R-:W-:Y:S08]  /*e1c0*/  HMMA.16816.F32.BF16 R28, R12, R24, R176 ;  /* 0x000000180c1c723c */ /* 0x010ff000000418b0 */
[C---:B--2---:R-:W-:Y:S08]  /*e1d0*/  HMMA.16816.F32.BF16 R192, R4.reuse, R16, R188 ;  /* 0x0000001004c0723c */ /* 0x044ff000000418bc */
[C---:B------:R-:W-:Y:S08]  /*e1e0*/  HMMA.16816.F32.BF16 R188, R4.reuse, R18, R184 ;  /* 0x0000001204bc723c */ /* 0x040ff000000418b8 */
[C---:B------:R-:W-:Y:S08]  /*e1f0*/  HMMA.16816.F32.BF16 R184, R4.reuse, R24, R180 ;  /* 0x0000001804b8723c */ /* 0x040ff000000418b4 */
[----:B------:R-:W-:Y:S01]  /*e200*/  HMMA.16816.F32.BF16 R180, R4, R26, R140 ;  /* 0x0000001a04b4723c */ /* 0x000fe2000004188c */
[----:B------:R-:W-:Y:S07]  /*e210*/  LDSM.16.M88.4 R4, [R212+0x6000] ;  /* 0x00600000d404783b */ /* 0x000fee0000000200 */
[C---:B------:R-:W-:Y:S08]  /*e220*/  HMMA.16816.F32.BF16 R140, R12.reuse, R16, R32 ;  /* 0x000000100c8c723c */ /* 0x040ff00000041820 */
[----:B------:R-:W-:Y:S01]  /*e230*/  HMMA.16816.F32.BF16 R32, R12, R18, R20 ;  /* 0x000000120c20723c */ /* 0x000fe20000041814 */
[----:B------:R-:W2:Y:S04]  /*e240*/  LDSM.16.M88.4 R20, [R211+0x1000] ;  /* 0x00100000d314783b */ /* 0x000ea80000000200 */
[----:B------:R-:W3:Y:S01]  /*e250*/  LDSM.16.M88.4 R16, [R211+0x1800] ;  /* 0x00180000d310783b */ /* 0x000ee20000000200 */
[----:B------:R-:W-:-:S04]  /*e260*/  DEPBAR.LE SB0, 0x0 ;  /* 0x000080000000791a */ /* 0x000fc80000000000 */
[----:B------:R-:W-:Y:S08]  /*e270*/  HMMA.16816.F32.BF16 R12, R12, R26, R196 ;  /* 0x0000001a0c0c723c */ /* 0x000ff000000418c4 */
[C---:B--2---:R-:W-:Y:S08]  /*e280*/  HMMA.16816.F32.BF16 R192, R4.reuse, R20, R192 ;  /* 0x0000001404c0723c */ /* 0x044ff000000418c0 */
[C---:B------:R-:W-:Y:S08]  /*e290*/  HMMA.16816.F32.BF16 R188, R4.reuse, R22, R188 ;  /* 0x0000001604bc723c */ /* 0x040ff000000418bc */
[C---:B---3--:R-:W-:Y:S08]  /*e2a0*/  HMMA.16816.F32.BF16 R184, R4.reuse, R16, R184 ;  /* 0x0000001004b8723c */ /* 0x048ff000000418b8 */
        /* <DEDUP_REMOVED lines=53> */
.L_x_1451:
[----:B------:R-:W-:Y:S05]  /*e600*/  BSYNC B0 ;  /* 0x0000000000007941 */ /* 0x000fea0003800000 */
.L_x_1450:
[----:B------:R-:W0:Y:S02]  /*e610*/  LDGDEPBAR ;  /* 0x00000000000079af */ /* 0x000e240000000000 */
.L_x_1449:
[----:B------:R-:W3:Y:S04]  /*e620*/  LDL R0, [R1+0x80] ;  /* 0x0000800001007983 */ /* 0x000ee80000100800 */
[----:B----4-:R-:W4:Y:S04]  /*e630*/  LDL.64 R6, [R1+0x10] ;  /* 0x0000100001067983 */ /* 0x010f280000100a00 */
[----:B--2---:R-:W2:Y:S04]  /*e640*/  LDL.64 R4, [R1+0x68] ;  /* 0x0000680001047983 */ /* 0x004ea80000100a00 */
[----:B------:R-:W5:Y:S04]  /*e650*/  LDL R2, [R1+0x40] ;  /* 0x0000400001027983 */ /* 0x000f680000100800 */
[----:B------:R-:W1:Y:S02]  /*e660*/  S2R R8, SR_TID.X ;  /* 0x0000000000087919 */ /* 0x000e640000002100 */
[----:B-1----:R-:W-:-:S05]  /*e670*/  IMAD.SHL.U32 R8, R8, 0x2, RZ ;  /* 0x0000000208087824 */ /* 0x002fca00078e00ff */
[----:B------:R-:W-:Y:S01]  /*e680*/  LOP3.LUT R8, R8, 0x6, RZ, 0xc0, !PT ;  /* 0x0000000608087812 */ /* 0x000fe200078ec0ff */
[----:B------:R-:W-:Y:S02]  /*e690*/  IMAD.U32 R9, RZ, RZ, UR31 ;  /* 0x0000001fff097e24 */ /* 0x000fe4000f8e00ff */
[----:B---3--:R-:W-:Y:S02]  /*e6a0*/  IMAD.MOV.U32 R3, RZ, RZ, R0 ;  /* 0x000000ffff037224 */ /* 0x008fe400078e0000 */
[----:B------:R-:W-:-:S04]  /*e6b0*/  IMAD.U32 R0, RZ, RZ, UR32 ;  /* 0x00000020ff007e24 */ /* 0x000fc8000f8e00ff */
[----:B------:R-:W-:-:S05]  /*e6c0*/  IMAD R0, R0, 0x20, R8 ;  /* 0x0000002000007824 */ /* 0x000fca00078e0208 */
[C---:B------:R-:W-:Y:S01]  /*e6d0*/  ISETP.GE.AND P1, PT, R0.reuse, R226, PT ;  /* 0x000000e20000720c */ /* 0x040fe20003f26270 */
[----:B----4-:R-:W-:Y:S01]  /*e6e0*/  IMAD.MOV.U32 R10, RZ, RZ, R6 ;  /* 0x000000ffff0a7224 */ /* 0x010fe200078e0006 */
        /* <DEDUP_REMOVED lines=9> */
[----:B--2---:R-:W-:Y:S01]  /*e780*/  IMAD.MOV.U32 R16, RZ, RZ, R4 ;  /* 0x000000ffff107224 */ /* 0x004fe200078e0004 */
        /* <DEDUP_REMOVED lines=12> */
[----:B-----5:R-:W-:Y:S01]  /*e850*/  IMAD.MOV.U32 R132, RZ, RZ, R2 ;  /* 0x000000ffff847224 */ /* 0x020fe200078e0002 */
[----:B------:R-:W-:Y:S02]  /*e860*/  MOV R17, R5 ;  /* 0x0000000500117202 */ /* 0x000fe40000000f00 */
[----:B------:R-:W-:Y:S02]  /*e870*/  FSEL R15, R141, -INF , !P6 ;  /* 0xff8000008d0f7808 */ /* 0x000fe40007000000 */
[----:B------:R-:W-:-:S02]  /*e880*/  ISETP.LT.OR P5, PT, R8, R222, P5 ;  /* 0x000000de0800720c */ /* 0x000fc40002fa1670 */
[----:B------:R-:W-:Y:S02]  /*e890*/  ISETP.LT.OR P1, PT, R4, R223, P1 ;  /* 0x000000df0400720c */ /* 0x000fe40000f21670 */
[----:B------:R-:W-:Y:S02]  /*e8a0*/  ISETP.GE.AND P6, PT, R6, R227, PT ;  /* 0x000000e30600720c */ /* 0x000fe40003fc6270 */
[----:B------:R-:W-:Y:S02]  /*e8b0*/  ISETP.LT.OR P4, PT, R7, R222, P4 ;  /* 0x000000de0700720c */ /* 0x000fe40002781670 */
[C---:B------:R-:W-:Y:S02]  /*e8c0*/  IADD3 R5, R0.reuse, 0x10, RZ ;  /* 0x0000001000057810 */ /* 0x040fe40007ffe0ff */
[----:B------:R-:W-:Y:S01]  /*e8d0*/  IADD3 R2, R0, 0x19, RZ ;  /* 0x0000001900027810 */ /* 0x000fe20007ffe0ff */
[----:B------:R-:W-:Y:S01]  /*e8e0*/  IMAD.WIDE.U32 R12, R3, -0x2daee0ad, RZ ;  /* 0xd2511f53030c7825 */ /* 0x000fe200078e00ff */
[----:B------:R-:W-:-:S02]  /*e8f0*/  FSEL R21, R143, -INF , !P5 ;  /* 0xff8000008f157808 */ /* 0x000fc40006800000 */
[----:B------:R-:W-:Y:S02]  /*e900*/  FSEL R203, R177, -INF , !P1 ;  /* 0xff800000b1cb7808 */ /* 0x000fe40004800000 */
[----:B------:R-:W-:Y:S02]  /*e910*/  ISETP.LT.OR P6, PT, R6, R223, P6 ;  /* 0x000000df0600720c */ /* 0x000fe400037c1670 */
[----:B------:R-:W-:Y:S02]  /*e920*/  FSEL R28, R34, -INF , !P4 ;  /* 0xff800000221c7808 */ /* 0x000fe40006000000 */
[C---:B------:R-:W-:Y:S02]  /*e930*/  ISETP.GE.AND P5, PT, R5.reuse, R226, PT ;  /* 0x000000e20500720c */ /* 0x040fe40003fa6270 */
[-C--:B------:R-:W-:Y:S02]  /*e940*/  ISETP.GE.AND P1, PT, R2, R227.reuse, PT ;  /* 0x000000e30200720c */ /* 0x080fe40003f26270 */
[----:B------:R-:W-:-:S02]  /*e950*/  ISETP.GE.AND P4, PT, R5, R227, PT ;  /* 0x000000e30500720c */ /* 0x000fc40003f86270 */
[----:B------:R-:W-:Y:S02]  /*e960*/  IADD3 R3, R0, 0x18, RZ ;  /* 0x0000001800037810 */ /* 0x000fe40007ffe0ff */
[----:B------:R-:W-:Y:S02]  /*e970*/  FSEL R20, R33, -INF , !P6 ;  /* 0xff80000021147808 */ /* 0x000fe40007000000 */
[C---:B------:R-:W-:Y:S02]  /*e980*/  ISETP.LT.OR P5, PT, R5.reuse, R222, P5 ;  /* 0x000000de0500720c */ /* 0x040fe40002fa1670 */
[-C--:B------:R-:W-:Y:S02]  /*e990*/  ISETP.LT.OR P1, PT, R2, R223.reuse, P1 ;  /* 0x000000df0200720c */ /* 0x080fe40000f21670 */
[----:B------:R-:W-:Y:S02]  /*e9a0*/  ISETP.LT.OR P4, PT, R5, R223, P4 ;  /* 0x000000df0500720c */ /* 0x000fe40002781670 */
[----:B------:R-:W-:-:S02]  /*e9b0*/  ISETP.GE.AND P6, PT, R3, R227, PT ;  /* 0x000000e30300720c */ /* 0x000fc40003fc6270 */
[----:B------:R-:W-:Y:S02]  /*e9c0*/  FSEL R233, R178, -INF , !P5 ;  /* 0xff800000b2e97808 */ /* 0x000fe40006800000 */
[----:B------:R-:W-:Y:S02]  /*e9d0*/  FSEL R201, R25, -INF , !P1 ;  /* 0xff80000019c97808 */ /* 0x000fe40004800000 */
[----:B------:R-:W-:Y:S02]  /*e9e0*/  FSEL R202, R176, -INF , !P4 ;  /* 0xff800000b0ca7808 */ /* 0x000fe40006000000 */
[----:B------:R-:W-:Y:S02]  /*e9f0*/  ISETP.LT.OR P5, PT, R3, R223, P6 ;  /* 0x000000df0300720c */ /* 0x000fe400037a1670 */
[-C--:B------:R-:W-:Y:S02]  /*ea00*/  ISETP.GE.AND P1, PT, R2, R226.reuse, PT ;  /* 0x000000e20200720c */ /* 0x080fe40003f26270 */
[----:B------:R-:W-:-:S02]  /*ea10*/  ISETP.GE.AND P4, PT, R4, R226, PT ;  /* 0x000000e20400720c */ /* 0x000fc40003f86270 */
[----:B------:R-:W-:Y:S02]  /*ea20*/  FSEL R200, R24, -INF , !P5 ;  /* 0xff80000018c87808 */ /* 0x000fe40006800000 */
[-C--:B------:R-:W-:Y:S02]  /*ea30*/  ISETP.LT.OR P1, PT, R2, R222.reuse, P1 ;  /* 0x000000de0200720c */ /* 0x080fe40000f21670 */
[----:B------:R-:W-:Y:S02]  /*ea40*/  ISETP.LT.OR P4, PT, R4, R222, P4 ;  /* 0x000000de0400720c */ /* 0x000fe40002781670 */
[----:B------:R-:W-:Y:S02]  /*ea50*/  ISETP.GE.AND P5, PT, R3, R226, PT ;  /* 0x000000e20300720c */ /* 0x000fe40003fa6270 */
[----:B------:R-:W-:Y:S02]  /*ea60*/  FSEL R235, R27, -INF , !P1 ;  /* 0xff8000001beb7808 */ /* 0x000fe40004800000 */
[----:B------:R-:W-:-:S02]  /*ea70*/  FSEL R234, R179, -INF , !P4 ;  /* 0xff800000b3ea7808 */ /* 0x000fc40006000000 */
[----:B------:R-:W-:Y:S02]  /*ea80*/  ISETP.LT.OR P5, PT, R3, R222, P5 ;  /* 0x000000de0300720c */ /* 0x000fe40002fa1670 */
[-C--:B------:R-:W-:Y:S02]  /*ea90*/  ISETP.GE.AND P1, PT, R8, R225.reuse, PT ;  /* 0x000000e10800720c */ /* 0x080fe40003f26270 */
[----:B------:R-:W-:Y:S01]  /*eaa0*/  ISETP.GE.AND P4, PT, R0, R225, PT ;  /* 0x000000e10000720c */ /* 0x000fe20003f86270 */
[----:B------:R-:W-:Y:S01]  /*eab0*/  IMAD.MOV.U32 R22, RZ, RZ, R16 ;  /* 0x000000ffff167224 */ /* 0x000fe200078e0010 */
[----:B------:R-:W-:Y:S02]  /*eac0*/  FSEL R232, R26, -INF , !P5 ;  /* 0xff8000001ae87808 */ /* 0x000fe40006800000 */
[-C--:B------:R-:W-:Y:S02]  /*ead0*/  ISETP.LT.OR P1, PT, R8, R221.reuse, P1 ;  /* 0x000000dd0800720c */ /* 0x080fe40000f21670 */
[----:B------:R-:W-:-:S02]  /*eae0*/  ISETP.LT.OR P4, PT, R0, R221, P4 ;  /* 0x000000dd0000720c */ /* 0x000fc40002781670 */
[----:B------:R-:W-:Y:S01]  /*eaf0*/  ISETP.GE.AND P5, PT, R7, R225, PT ;  /* 0x000000e10700720c */ /* 0x000fe20003fa6270 */
[----:B------:R-:W-:Y:S01]  /*eb00*/  IMAD.MOV.U32 R196, RZ, RZ, R22 ;  /* 0x000000ffffc47224 */ /* 0x000fe200078e0016 */
[----:B------:R-:W-:Y:S01]  /*eb10*/  FSEL R24, R193, -INF , !P1 ;  /* 0xff800000c1187808 */ /* 0x000fe20004800000 */
[----:B------:R-:W-:Y:S01]  /*eb20*/  IMAD.MOV.U32 R30, RZ, RZ, R10 ;  /* 0x000000ffff1e7224 */ /* 0x000fe200078e000a */
[----:B------:R-:W-:Y:S02]  /*eb30*/  FSEL R22, R192, -INF , !P4 ;  /* 0xff800000c0167808 */ /* 0x000fe40006000000 */
[----:B------:R-:W-:Y:S02]  /*eb40*/  ISETP.LT.OR P5, PT, R7, R221, P5 ;  /* 0x000000dd0700720c */ /* 0x000fe40002fa1670 */
[-C--:B------:R-:W-:Y:S02]  /*eb50*/  ISETP.GE.AND P1, PT, R5, R225.reuse, PT ;  /* 0x000000e10500720c */ /* 0x080fe40003f26270 */
[----:B------:R-:W-:-:S02]  /*eb60*/  ISETP.GE.AND P4, PT, R6, R225, PT ;  /* 0x000000e10600720c */ /* 0x000fc40003f86270 */
[----:B------:R-:W-:Y:S02]  /*eb70*/  IADD3 R10, R252, 0x4, RZ ;  /* 0x00000004fc0a7810 */ /* 0x000fe40007ffe0ff */
[----:B------:R-:W-:Y:S02]  /*eb80*/  FSEL R26, R188, -INF , !P5 ;  /* 0xff800000bc1a7808 */ /* 0x000fe40006800000 */
[----:B------:R-:W-:Y:S01]  /*eb90*/  ISETP.LT.OR P1, PT, R5, R221, P1 ;  /* 0x000000dd0500720c */ /* 0x000fe20000f21670 */
[----:B------:R-:W-:Y:S01]  /*eba0*/  IMAD.MOV.U32 R23, RZ, RZ, R17 ;  /* 0x000000ffff177224 */ /* 0x000fe200078e0011 */
[----:B------:R-:W-:Y:S02]  /*ebb0*/  ISETP.GE.AND P5, PT, R4, R225, PT ;  /* 0x000000e10400720c */ /* 0x000fe40003fa6270 */
[----:B------:R-:W-:Y:S01]  /*ebc0*/  ISETP.LT.OR P4, PT, R6, R221, P4 ;  /* 0x000000dd0600720c */ /* 0x000fe20002781670 */
        /* <DEDUP_REMOVED lines=13> */
[-C--:B------:R-:W-:Y:S01]  /*eca0*/  ISETP.LT.OR P1, PT, R2, R221.reuse, P1 ;  /* 0x000000dd0200720c */ /* 0x080fe20000f21670 */
[----:B------:R-:W-:Y:S01]  /*ecb0*/  IMAD.MOV.U32 R197, RZ, RZ, R23 ;  /* 0x000000ffffc57224 */ /* 0x000fe200078e0017 */
        /* <DEDUP_REMOVED lines=11> */
[-C--:B------:R-:W-:Y:S02]  /*ed70*/  ISETP.GE.AND P6, PT, R5, R224.reuse, PT ;  /* 0x000000e00500720c */ /* 0x080fe40003fc6270 */
[----:B------:R-:W-:Y:S02]  /*ed80*/  ISETP.GE.AND P4, PT, R7, R224, PT ;  /* 0x000000e00700720c */ /* 0x000fe40003f86270 */
[----:B------:R-:W-:Y:S02]  /*ed90*/  MOV R138, R30 ;  /* 0x0000001e008a7202 */ /* 0x000fe40000000f00 */
[-C--:B------:R-:W-:Y:S02]  /*eda0*/  ISETP.LT.OR P1, PT, R6, R220.reuse, P1 ;  /* 0x000000dc0600720c */ /* 0x080fe40000f21670 */
[----:B------:R-:W-:Y:S02]  /*edb0*/  ISETP.LT.OR P6, PT, R5, R220, P6 ;  /* 0x000000dc0500720c */ /* 0x000fe400037c1670 */
[----:B------:R-:W-:-:S02]  /*edc0*/  FSEL R30, R195, -INF , !P5 ;  /* 0xff800000c31e7808 */ /* 0x000fc40006800000 */
[----:B------:R-:W-:Y:S02]  /*edd0*/  ISETP.LT.OR P4, PT, R7, R220, P4 ;  /* 0x000000dc0700720c */ /* 0x000fe40002781670 */
[----:B------:R-:W-:Y:S02]  /*ede0*/  ISETP.GE.AND P5, PT, R4, R224, PT ;  /* 0x000000e00400720c */ /* 0x000fe40003fa6270 */
[----:B------:R-:W-:Y:S02]  /*edf0*/  LOP3.LUT R5, R11, UR16, R0, 0x96, !PT ;  /* 0x000000100b057c12 */ /* 0x000fe4000f8e9600 */
[----:B------:R-:W-:Y:S02]  /*ee00*/  LOP3.LUT R6, R139, UR14, R10, 0x96, !PT ;  /* 0x0000000e8b067c12 */ /* 0x000fe4000f8e960a */
        /* <DEDUP_REMOVED lines=18> */
[----:B------:R-:W-:Y:S02]  /*ef30*/  FSEL R32, R191, -INF , !P1 ;  /* 0xff800000bf207808 */ /* 0x000fe40004800000 */
[----:B------:R-:W-:Y:S02]  /*ef40*/  ISETP.GE.AND P1, PT, R2, R224, PT ;  /* 0x000000e00200720c */ /* 0x000fe40003f26270 */
[----:B------:R-:W-:Y:S01]  /*ef50*/  FMNMX.FTZ R7, R203, R7, !PT ;  /* 0x00000007cb077209 */ /* 0x000fe20007810000 */
[----:B------:R-:W-:Y:S01]  /*ef60*/  IMAD.WIDE.U32 R184, R0, -0x2daee0ad, RZ ;  /* 0xd2511f5300b87825 */ /* 0x000fe200078e00ff */
[----:B------:R-:W-:-:S02]  /*ef70*/  LOP3.LUT R8, R13, UR14, R10, 0x96, !PT ;  /* 0x0000000e0d087c12 */ /* 0x000fc4000f8e960a */
[----:B------:R-:W-:Y:S01]  /*ef80*/  ISETP.LT.OR P1, PT, R2, R220, P1 ;  /* 0x000000dc0200720c */ /* 0x000fe20000f21670 */
[----:B------:R-:W-:Y:S01]  /*ef90*/  IMAD.WIDE.U32 R2, R23, -0x2daee0ad, RZ ;  /* 0xd2511f5317027825 */ /* 0x000fe200078e00ff */
[----:B------:R-:W-:Y:S02]  /*efa0*/  LOP3.LUT R5, R5, UR12, R138, 0x96, !PT ;  /* 0x0000000c05057c12 */ /* 0x000fe4000f8e968a */
[----:B------:R-:W-:Y:S01]  /*efb0*/  FMNMX.FTZ R0, R200, R7, !PT ;  /* 0x00000007c8007209 */ /* 0x000fe20007810000 */
[----:B------:R-:W-:Y:S01]  /*efc0*/  IMAD.WIDE.U32 R8, R8, -0x2daee0ad, RZ ;  /* 0xd2511f5308087825 */ /* 0x000fe200078e00ff */
[----:B------:R-:W-:Y:S02]  /*efd0*/  LOP3.LUT R16, R3, UR13, R16, 0x96, !PT ;  /* 0x0000000d03107c12 */ /* 0x000fe4000f8e9610 */
[----:B------:R-:W-:Y:S01]  /*efe0*/  FMNMX.FTZ R0, R201, R0, !PT ;  /* 0x00000000c9007209 */ /* 0x000fe20007810000 */
[----:B------:R-:W-:Y:S01]  /*eff0*/  IMAD.WIDE.U32 R4, R5, -0x2daee0ad, RZ ;  /* 0xd2511f5305047825 */ /* 0x000fe200078e00ff */
[----:B------:R-:W-:-:S02]  /*f000*/  LOP3.LUT R33, R9, UR11, R2, 0x96, !PT ;  /* 0x0000000b09217c12 */ /* 0x000fc4000f8e9602 */
[----:B------:R-:W-:Y:S01]  /*f010*/  FMNMX.FTZ R3, R135, R19, !PT ;  /* 0x0000001387037209 */ /* 0x000fe20007810000 */
[----:B------:R-:W1:Y:S01]  /*f020*/  SHFL.BFLY PT, R10, R0, 0x2, 0x1f ;  /* 0x0c401f00000a7f89 */ /* 0x000e6200000e0000 */
[----:B------:R-:W-:Y:S02]  /*f030*/  FMNMX.FTZ R2, R134, R22, !PT ;  /* 0x0000001686027209 */ /* 0x000fe40007810000 */
[----:B------:R-:W-:Y:S02]  /*f040*/  LOP3.LUT R11, R5, UR9, R6, 0x96, !PT ;  /* 0x00000009050b7c12 */ /* 0x000fe4000f8e9606 */
[----:B------:R-:W-:Y:S01]  /*f050*/  LOP3.LUT R7, R185, UR7, R4, 0x96, !PT ;  /* 0x00000007b9077c12 */ /* 0x000fe2000f8e9604 */
[----:B------:R-:W-:Y:S01]  /*f060*/  IMAD.WIDE.U32 R4, R16, -0x326172a9, RZ ;  /* 0xcd9e8d5710047825 */ /* 0x000fe200078e00ff */
[----:B------:R-:W-:Y:S02]  /*f070*/  FMNMX.FTZ R3, R21, R3, !PT ;  /* 0x0000000315037209 */ /* 0x000fe40007810000 */
[----:B------:R-:W-:-:S02]  /*f080*/  FMNMX.FTZ R2, R24, R2, !PT ;  /* 0x0000000218027209 */ /* 0x000fc40007810000 */
[----:B------:R-:W-:Y:S02]  /*f090*/  LOP3.LUT R23, R5, UR12, R12, 0x96, !PT ;  /* 0x0000000c05177c12 */ /* 0x000fe4000f8e960c */
[----:B------:R-:W-:Y:S02]  /*f0a0*/  FMNMX.FTZ R6, R28, R3, !PT ;  /* 0x000000031c067209 */ /* 0x000fe40007810000 */
[----:B------:R-:W-:Y:S01]  /*f0b0*/  FMNMX.FTZ R5, R26, R2, !PT ;  /* 0x000000021a057209 */ /* 0x000fe20007810000 */
[----:B------:R-:W-:Y:S01]  /*f0c0*/  IMAD.WIDE.U32 R2, R7, -0x326172a9, RZ ;  /* 0xcd9e8d5707027825 */ /* 0x000fe200078e00ff */
[----:B------:R-:W-:Y:S02]  /*f0d0*/  FMNMX.FTZ R7, R29, R6, !PT ;  /* 0x000000061d077209 */ /* 0x000fe40007810000 */
[----:B------:R-:W-:Y:S02]  /*f0e0*/  FMNMX.FTZ R6, R27, R5, !PT ;  /* 0x000000051b067209 */ /* 0x000fe40007810000 */
[----:B------:R-:W-:-:S02]  /*f0f0*/  LOP3.LUT R5, R2, 0xffff, RZ, 0xc0, !PT ;  /* 0x0000ffff02057812 */ /* 0x000fc400078ec0ff */
[----:B------:R-:W-:Y:S02]  /*f100*/  FMNMX.FTZ R9, R233, R7, !PT ;  /* 0x00000007e9097209 */ /* 0x000fe40007810000 */
[----:B------:R-:W-:Y:S02]  /*f110*/  FMNMX.FTZ R7, R236, R6, !PT ;  /* 0x00000006ec077209 */ /* 0x000fe40007810000 */
[----:B------:R-:W-:Y:S02]  /*f120*/  SHF.R.U32.HI R6, RZ, 0x8, R5 ;  /* 0x00000008ff067819 */ /* 0x000fe40000011605 */
[----:B------:R-:W-:Y:S01]  /*f130*/  LOP3.LUT R5, R2, 0xff, RZ, 0xc0, !PT ;  /* 0x000000ff02057812 */ /* 0x000fe200078ec0ff */
[----:B------:R-:W-:Y:S01]  /*f140*/  IMAD.WIDE.U32 R140, R11, -0x326172a9, RZ ;  /* 0xcd9e8d570b8c7825 */ /* 0x000fe200078e00ff */
[----:B------:R-:W-:Y:S02]  /*f150*/  FMNMX.FTZ R7, R237, R7, !PT ;  /* 0x00000007ed077209 */ /* 0x000fe40007810000 */
[----:B------:R-:W-:-:S02]  /*f160*/  PRMT R132, R5, 0x5410, R6 ;  /* 0x0000541005847816 */ /* 0x000fc40000000006 */
[----:B-1----:R-:W-:Y:S02]  /*f170*/  FMNMX.FTZ R5, R0, R10, !PT ;  /* 0x0000000a00057209 */ /* 0x002fe40007810000 */
[----:B------:R-:W-:Y:S02]  /*f180*/  FMNMX.FTZ R9, R234, R9, !PT ;  /* 0x00000009ea097209 */ /* 0x000fe40007810000 */
[----:B------:R-:W-:Y:S01]  /*f190*/  FMNMX.FTZ R6, R238, R7, !PT ;  /* 0x00000007ee067209 */ /* 0x000fe20007810000 */
[----:B------:R-:W1:Y:S01]  /*f1a0*/  SHFL.BFLY PT, R17, R5, 0x1, 0x1f ;  /* 0x0c201f0005117f89 */ /* 0x000e6200000e0000 */
[--C-:B------:R-:W-:Y:S02]  /*f1b0*/  SHF.R.U32.HI R7, RZ, 0x10, R2.reuse ;  /* 0x00000010ff077819 */ /* 0x100fe40000011602 */
[----:B------:R-:W-:Y:S02]  /*f1c0*/  SHF.R.U32.HI R12, RZ, 0x18, R2 ;  /* 0x00000018ff0c7819 */ /* 0x000fe40000011602 */
[----:B------:R-:W-:Y:S01]  /*f1d0*/  LOP3.LUT R2, R3, UR18, R140, 0x96, !PT ;  /* 0x0000001203027c12 */ /* 0x000fe2000f8e968c */
[----:B------:R-:W-:Y:S01]  /*f1e0*/  IMAD.WIDE.U32 R176, R33, -0x326172a9, RZ ;  /* 0xcd9e8d5721b07825 */ /* 0x000fe200078e00ff */
[----:B------:R-:W-:-:S02]  /*f1f0*/  FMNMX.FTZ R9, R232, R9, !PT ;  /* 0x00000009e8097209 */ /* 0x000fc40007810000 */
[----:B------:R-:W-:Y:S02]  /*f200*/  LOP3.LUT R10, R7, 0xff, RZ, 0xc0, !PT ;  /* 0x000000ff070a7812 */ /* 0x000fe400078ec0ff */
[C---:B------:R-:W-:Y:S02]  /*f210*/  LOP3.LUT R3, R2.reuse, 0xffff, RZ, 0xc0, !PT ;  /* 0x0000ffff02037812 */ /* 0x040fe400078ec0ff */
[--C-:B------:R-:W-:Y:S02]  /*f220*/  SHF.R.U32.HI R7, RZ, 0x10, R2.reuse ;  /* 0x00000010ff077819 */ /* 0x100fe40000011602 */
[----:B------:R-:W-:Y:S02]  /*f230*/  FMNMX.FTZ R0, R235, R9, !PT ;  /* 0x00000009eb007209 */ /* 0x000fe40007810000 */
[----:B------:R-:W-:Y:S02]  /*f240*/  LOP3.LUT R11, R2, 0xff, RZ, 0xc0, !PT ;  /* 0x000000ff020b7812 */ /* 0x000fe400078ec0ff */
[----:B------:R-:W-:-:S02]  /*f250*/  SHF.R.U32.HI R9, RZ, 0x18, R2 ;  /* 0x00000018ff097819 */ /* 0x000fc40000011602 */
[----:B------:R-:W-:Y:S02]  /*f260*/  SHF.R.U32.HI R3, RZ, 0x8, R3 ;  /* 0x00000008ff037819 */ /* 0x000fe40000011603 */
[----:B------:R-:W-:Y:S02]  /*f270*/  LOP3.LUT R2, R7, 0xff, RZ, 0xc0, !PT ;  /* 0x000000ff07027812 */ /* 0x000fe400078ec0ff */
[----:B------:R-:W-:Y:S01]  /*f280*/  LOP3.LUT R4, R177, UR10, R4, 0x96, !PT ;  /* 0x0000000ab1047c12 */ /* 0x000fe2000f8e9604 */
[----:B------:R-:W2:Y:S01]  /*f290*/  SHFL.BFLY PT, R13, R0, 0x2, 0x1f ;  /* 0x0c401f00000d7f89 */ /* 0x000ea200000e0000 */
[----:B------:R-:W-:Y:S02]  /*f2a0*/  PRMT R34, R11, 0x5410, R3 ;  /* 0x000054100b227816 */ /* 0x000fe40000000003 */
[----:B------:R-:W-:Y:S01]  /*f2b0*/  PRMT R35, R2, 0x5410, R9 ;  /* 0x0000541002237816 */ /* 0x000fe20000000009 */
[----:B------:R-:W-:-:S04]  /*f2c0*/  IMAD.WIDE.U32 R2, R23, -0x2daee0ad, RZ ;  /* 0xd2511f5317027825 */ /* 0x000fc800078e00ff */
[----:B------:R-:W-:-:S05]  /*f2d0*/  IMAD.WIDE.U32 R142, R4, -0x2daee0ad, RZ ;  /* 0xd2511f53048e7825 */ /* 0x000fca00078e00ff */
[----:B------:R-:W-:Y:S02]  /*f2e0*/  LOP3.LUT R4, R143, UR7, R2, 0x96, !PT ;  /* 0x000000078f047c12 */ /* 0x000fe4000f8e9602 */
[----:B------:R-:W-:Y:S02]  /*f2f0*/  FMNMX.FTZ R2, R137, R25, !PT ;  /* 0x0000001989027209 */ /* 0x000fe40007810000 */
[----:B-1----:R-:W-:Y:S01]  /*f300*/  FMNMX.FTZ R231, R5, R17, !PT ;  /* 0x0000001105e77209 */ /* 0x002fe20007810000 */
[----:B------:R-:W-:Y:S01]  /*f310*/  IMAD.WIDE.U32 R4, R4, -0x326172a9, RZ ;  /* 0xcd9e8d5704047825 */ /* 0x000fe200078e00ff */
[----:B------:R-:W-:Y:S02]  /*f320*/  FMNMX.FTZ R2, R30, R2, !PT ;  /* 0x000000021e027209 */ /* 0x000fe40007810000 */
[----:B------:R-:W-:Y:S02]  /*f330*/  PRMT R33, R10, 0x5410, R12 ;  /* 0x000054100a217816 */ /* 0x000fe4000000000c */
[----:B------:R-:W-:-:S02]  /*f340*/  LOP3.LUT R10, R3, UR9, R8, 0x96, !PT ;  /* 0x00000009030a7c12 */ /* 0x000fc4000f8e9608 */
[----:B------:R-:W-:Y:S02]  /*f350*/  FMNMX.FTZ R3, R31, R2, !PT ;  /* 0x000000021f037209 */ /* 0x000fe40007810000 */
[----:B------:R-:W-:Y:S02]  /*f360*/  LOP3.LUT R2, R4, 0xffff, RZ, 0xc0, !PT ;  /* 0x0000ffff04027812 */ /* 0x000fe400078ec0ff */
[----:B------:R-:W-:Y:S02]  /*f370*/  FSEL R140, R186, -INF , !P6 ;  /* 0xff800000ba8c7808 */ /* 0x000fe40007000000 */
[----:B------:R-:W-:Y:S02]  /*f380*/  FMNMX.FTZ R7, R32, R3, !PT ;  /* 0x0000000320077209 */ /* 0x000fe40007810000 */
[----:B------:R-:W-:Y:S02]  /*f390*/  SHF.R.U32.HI R3, RZ, 0x8, R2 ;  /* 0x00000008ff037819 */ /* 0x000fe40000011602 */
[----:B------:R-:W-:-:S02]  /*f3a0*/  LOP3.LUT R2, R4, 0xff, RZ, 0xc0, !PT ;  /* 0x000000ff04027812 */ /* 0x000fc400078ec0ff */
[----:B------:R-:W-:Y:S02]  /*f3b0*/  FMNMX.FTZ R6, R239, R6, !PT ;  /* 0x00000006ef067209 */ /* 0x000fe40007810000 */
[----:B------:R-:W-:Y:S02]  /*f3c0*/  FSEL R143, R187, -INF , !P5 ;  /* 0xff800000bb8f7808 */ /* 0x000fe40006800000 */
[----:B------:R-:W-:Y:S02]  /*f3d0*/  FMNMX.FTZ R7, R140, R7, !PT ;  /* 0x000000078c077209 */ /* 0x000fe40007810000 */
[----:B--2---:R-:W-:Y:S02]  /*f3e0*/  FMNMX.FTZ R0, R0, R13, !PT ;  /* 0x0000000d00007209 */ /* 0x004fe40007810000 */
[----:B------:R-:W-:Y:S01]  /*f3f0*/  PRMT R23, R2, 0x5410, R3 ;  /* 0x0000541002177816 */ /* 0x000fe20000000003 */
[----:B------:R-:W1:Y:S01]  /*f400*/  SHFL.BFLY PT, R16, R6, 0x2, 0x1f ;  /* 0x0c401f0006107f89 */ /* 0x000e6200000e0000 */
[----:B------:R-:W-:-:S02]  /*f410*/  FSEL R179, R182, -INF , !P4 ;  /* 0xff800000b6b37808 */ /* 0x000fc40006000000 */
[----:B------:R-:W-:Y:S01]  /*f420*/  FMNMX.FTZ R2, R143, R7, !PT ;  /* 0x000000078f027209 */ /* 0x000fe20007810000 */
[----:B------:R-:W2:Y:S01]  /*f430*/  SHFL.BFLY PT, R9, R0, 0x1, 0x1f ;  /* 0x0c201f0000097f89 */ /* 0x000ea200000e0000 */
[----:B------:R-:W-:Y:S02]  /*f440*/  FSEL R177, R183, -INF , !P1 ;  /* 0xff800000b7b17808 */ /* 0x000fe40004800000 */
[----:B------:R-:W-:-:S04]  /*f450*/  FMNMX.FTZ R2, R179, R2, !PT ;  /* 0x00000002b3027209 */ /* 0x000fc80007810000 */
[----:B------:R-:W-:-:S05]  /*f460*/  FMNMX.FTZ R2, R177, R2, !PT ;  /* 0x00000002b1027209 */ /* 0x000fca0007810000 */
[----:B------:R-:W3:Y:S01]  /*f470*/  SHFL.BFLY PT, R8, R2, 0x2, 0x1f ;  /* 0x0c401f0002087f89 */ /* 0x000ee200000e0000 */
[C---:B------:R-:W-:Y:S01]  /*f480*/  FMUL.FTZ R3, R231.reuse, c[0x0][0x23c] ;  /* 0x00008f00e7037a20 */ /* 0x040fe20000410000 */
[----:B------:R-:W-:Y:S02]  /*f490*/  FSETP.NEU.FTZ.AND P4, PT, R231, -INF , PT ;  /* 0xff800000e700780b */ /* 0x000fe40003f9d000 */
[----:B------:R-:W-:Y:S02]  /*f4a0*/  SHF.R.U32.HI R7, RZ, 0x10, R4 ;  /* 0x00000010ff077819 */ /* 0x000fe40000011604 */
[----:B------:R-:W-:Y:S02]  /*f4b0*/  FSEL R3, R3, RZ, P4 ;  /* 0x000000ff03037208 */ /* 0x000fe40002000000 */
[----:B-1----:R-:W-:Y:S01]  /*f4c0*/  FMNMX.FTZ R6, R6, R16, !PT ;  /* 0x0000001006067209 */ /* 0x002fe20007810000 */
[----:B------:R-:W-:Y:S01]  /*f4d0*/  IMAD.WIDE.U32 R138, R10, -0x326172a9, RZ ;  /* 0xcd9e8d570a8a7825 */ /* 0x000fe200078e00ff */
[----:B------:R-:W-:-:S02]  /*f4e0*/  LOP3.LUT R7, R7, 0xff, RZ, 0xc0, !PT ;  /* 0x000000ff07077812 */ /* 0x000fc400078ec0ff */
[----:B--2---:R-:W-:Y:S02]  /*f4f0*/  FMNMX.FTZ R230, R0, R9, !PT ;  /* 0x0000000900e67209 */ /* 0x004fe40007810000 */
[----:B------:R-:W-:Y:S01]  /*f500*/  SHF.R.U32.HI R4, RZ, 0x18, R4 ;  /* 0x00000018ff047819 */ /* 0x000fe20000011604 */
[----:B------:R-:W1:Y:S01]  /*f510*/  SHFL.BFLY PT, R9, R6, 0x1, 0x1f ;  /* 0x0c201f0006097f89 */ /* 0x000e6200000e0000 */
[--C-:B------:R-:W-:Y:S01]  /*f520*/  FFMA.FTZ R0, R18, c[0x0][0x23c], -R3.reuse ;  /* 0x00008f0012007a23 */ /* 0x100fe20000010803 */
[C---:B------:R-:W-:Y:S01]  /*f530*/  FSETP.NEU.FTZ.AND P5, PT, R230.reuse, -INF , PT ;  /* 0xff800000e600780b */ /* 0x040fe20003fbd000 */
[----:B------:R-:W-:Y:S01]  /*f540*/  FMUL.FTZ R16, R230, c[0x0][0x23c] ;  /* 0x00008f00e6107a20 */ /* 0x000fe20000410000 */
[----:B------:R-:W-:Y:S02]  /*f550*/  PRMT R13, R7, 0x5410, R4 ;  /* 0x00005410070d7816 */ /* 0x000fe40000000004 */
[----:B------:R-:W-:Y:S01]  /*f560*/  LOP3.LUT R4, R5, UR18, R138, 0x96, !PT ;  /* 0x0000001205047c12 */ /* 0x000fe2000f8e968a */
[----:B------:R3:W-:Y:S01]  /*f570*/  MUFU.EX2 R198, R0 ;  /* 0x0000000000c67308 */ /* 0x0007e20000000800 */
[--C-:B------:R-:W-:Y:S01]  /*f580*/  FFMA.FTZ R7, R15, c[0x0][0x23c], -R3.reuse ;  /* 0x00008f000f077a23 */ /* 0x100fe20000010803 */
[----:B------:R-:W-:Y:S01]  /*f590*/  FSEL R16, R16, RZ, P5 ;  /* 0x000000ff10107208 */ /* 0x000fe20002800000 */
[----:B------:R-:W-:-:S05]  /*f5a0*/  FFMA.FTZ R5, R20, c[0x0][0x23c], -R3 ;  /* 0x00008f0014057a23 */ /* 0x000fca0000010803 */
[----:B------:R2:W-:Y:S01]  /*f5b0*/  MUFU.EX2 R196, R7 ;  /* 0x0000000700c47308 */ /* 0x0005e20000000800 */
[----:B---3--:R-:W-:Y:S02]  /*f5c0*/  FMNMX.FTZ R0, R2, R8, !PT ;  /* 0x0000000802007209 */ /* 0x008fe40007810000 */
[----:B------:R-:W-:-:S05]  /*f5d0*/  LOP3.LUT R2, R4, 0xffff, RZ, 0xc0, !PT ;  /* 0x0000ffff04027812 */ /* 0x000fca00078ec0ff */
[----:B------:R3:W4:Y:S01]  /*f5e0*/  MUFU.EX2 R197, R5 ;  /* 0x0000000500c57308 */ /* 0x0007220000000800 */
[----:B------:R-:W5:Y:S01]  /*f5f0*/  SHFL.BFLY PT, R8, R0, 0x1, 0x1f ;  /* 0x0c201f0000087f89 */ /* 0x000f6200000e0000 */
[----:B--2---:R-:W-:-:S06]  /*f600*/  FFMA.FTZ R7, R19, c[0x0][0x23c], -R16 ;  /* 0x00008f0013077a23 */ /* 0x004fcc0000010810 */
[----:B------:R2:W-:Y:S01]  /*f610*/  MUFU.EX2 R191, R7 ;  /* 0x0000000700bf7308 */ /* 0x0005e20000000800 */
[----:B---3--:R-:W-:Y:S02]  /*f620*/  SHF.R.U32.HI R5, RZ, 0x8, R2 ;  /* 0x00000008ff057819 */ /* 0x008fe40000011602 */
[----:B------:R-:W-:-:S04]  /*f630*/  LOP3.LUT R2, R4, 0xff, RZ, 0xc0, !PT ;  /* 0x000000ff04027812 */ /* 0x000fc800078ec0ff */
[----:B--2---:R-:W-:Y:S01]  /*f640*/  PRMT R7, R2, 0x5410, R5 ;  /* 0x0000541002077816 */ /* 0x004fe20000000005 */
[----:B------:R-:W-:Y:S01]  /*f650*/  FFMA.FTZ R2, R21, c[0x0][0x23c], -R16 ;  /* 0x00008f0015027a23 */ /* 0x000fe20000010810 */
[--C-:B------:R-:W-:Y:S02]  /*f660*/  SHF.R.U32.HI R5, RZ, 0x10, R4.reuse ;  /* 0x00000010ff057819 */ /* 0x100fe40000011604 */
[----:B------:R-:W-:Y:S01]  /*f670*/  SHF.R.U32.HI R4, RZ, 0x18, R4 ;  /* 0x00000018ff047819 */ /* 0x000fe20000011604 */
[----:B------:R2:W-:Y:S01]  /*f680*/  MUFU.EX2 R190, R2 ;  /* 0x0000000200be7308 */ /* 0x0005e20000000800 */
[----:B-1----:R-:W-:-:S04]  /*f690*/  FMNMX.FTZ R229, R6, R9, !PT ;  /* 0x0000000906e57209 */ /* 0x002fc80007810000 */
[C---:B------:R-:W-:Y:S01]  /*f6a0*/  FSETP.NEU.FTZ.AND P1, PT, R229.reuse, -INF , PT ;  /* 0xff800000e500780b */ /* 0x040fe20003f3d000 */
[----:B------:R-:W-:Y:S01]  /*f6b0*/  FMUL.FTZ R17, R229, c[0x0][0x23c] ;  /* 0x00008f00e5117a20 */ /* 0x000fe20000410000 */
[----:B--2---:R-:W-:-:S04]  /*f6c0*/  LOP3.LUT R2, R5, 0xff, RZ, 0xc0, !PT ;  /* 0x000000ff05027812 */ /* 0x004fc800078ec0ff */
[----:B------:R-:W-:Y:S01]  /*f6d0*/  PRMT R6, R2, 0x5410, R4 ;  /* 0x0000541002067816 */ /* 0x000fe20000000004 */
[----:B------:R-:W-:Y:S01]  /*f6e0*/  FFMA.FTZ R2, R29, c[0x0][0x23c], -R16 ;  /* 0x00008f001d027a23 */ /* 0x000fe20000010810 */
[----:B------:R-:W-:-:S03]  /*f6f0*/  FSEL R17, R17, RZ, P1 ;  /* 0x000000ff11117208 */ /* 0x000fc60000800000 */
[----:B------:R1:W-:Y:S01]  /*f700*/  MUFU.EX2 R188, R2 ;  /* 0x0000000200bc7308 */ /* 0x0003e20000000800 */
[----:B-----5:R-:W-:Y:S01]  /*f710*/  FMNMX.FTZ R228, R0, R8, !PT ;  /* 0x0000000800e47209 */ /* 0x020fe20007810000 */
[----:B------:R-:W-:Y:S02]  /*f720*/  FFMA.FTZ R0, R22, c[0x0][0x23c], -R17 ;  /* 0x00008f0016007a23 */ /* 0x000fe40000010811 */
[----:B------:R-:W-:Y:S01]  /*f730*/  FFMA.FTZ R5, R28, c[0x0][0x23c], -R16 ;  /* 0x00008f001c057a23 */ /* 0x000fe20000010810 */
[----:B-1----:R-:W-:-:S05]  /*f740*/  FSEL R2, R230, RZ, P5 ;  /* 0x000000ffe6027208 */ /* 0x002fca0002800000 */
[----:B------:R-:W-:Y:S01]  /*f750*/  FADD.FTZ R21, R135, -R2 ;  /* 0x8000000287157221 */ /* 0x000fe20000010000 */
[----:B------:R-:W-:Y:S01]  /*f760*/  FSEL R2, R229, RZ, P1 ;  /* 0x000000ffe5027208 */ /* 0x000fe20000800000 */
[----:B------:R1:W-:Y:S01]  /*f770*/  MUFU.EX2 R187, R0 ;  /* 0x0000000000bb7308 */ /* 0x0003e20000000800 */
[----:B------:R-:W-:Y:S01]  /*f780*/  FFMA.FTZ R14, R14, c[0x0][0x23c], -R3 ;  /* 0x00008f000e0e7a23 */ /* 0x000fe20000010803 */
[C---:B------:R-:W-:Y:S01]  /*f790*/  FSETP.NEU.FTZ.AND P1, PT, R228.reuse, -INF , PT ;  /* 0xff800000e400780b */ /* 0x040fe20003f3d000 */
[----:B------:R-:W-:Y:S02]  /*f7a0*/  FMUL.FTZ R18, R228, c[0x0][0x23c] ;  /* 0x00008f00e4127a20 */ /* 0x000fe40000410000 */
[----:B------:R-:W-:Y:S01]  /*f7b0*/  FADD.FTZ R20, R134, -R2 ;  /* 0x8000000286147221 */ /* 0x000fe20000010000 */
[----:B------:R-:W-:Y:S01]  /*f7c0*/  FSEL R4, R231, RZ, P4 ;  /* 0x000000ffe7047208 */ /* 0x000fe20002000000 */
[--C-:B------:R-:W-:Y:S01]  /*f7d0*/  FFMA.FTZ R2, R26, c[0x0][0x23c], -R17.reuse ;  /* 0x00008f001a027a23 */ /* 0x100fe20000010811 */
[----:B------:R-:W2:Y:S01]  /*f7e0*/  MUFU.EX2 R189, R5 ;  /* 0x0000000500bd7308 */ /* 0x000ea20000000800 */
[----:B------:R-:W-:Y:S01]  /*f7f0*/  FSEL R18, R18, RZ, P1 ;  /* 0x000000ff12127208 */ /* 0x000fe20000800000 */
[----:B-1----:R-:W-:-:S06]  /*f800*/  FFMA.FTZ R0, R24, c[0x0][0x23c], -R17 ;  /* 0x00008f0018007a23 */ /* 0x002fcc0000010811 */
[----:B------:R-:W1:Y:S01]  /*f810*/  MUFU.EX2 R199, R14 ;  /* 0x0000000e00c77308 */ /* 0x000e620000000800 */
[----:B------:R-:W-:Y:S01]  /*f820*/  FADD.FTZ R12, R136, -R4 ;  /* 0x80000004880c7221 */ /* 0x000fe20000010000 */
[----:B------:R-:W-:-:S06]  /*f830*/  HSET2.LE.AND R10, R132, R240, PT ;  /* 0x000000f0840a7233 */ /* 0x000fcc0003803000 */
[----:B------:R3:W5:Y:S01]  /*f840*/  MUFU.EX2 R186, R0 ;  /* 0x0000000000ba7308 */ /* 0x0007620000000800 */
[----:B------:R-:W-:-:S07]  /*f850*/  FMUL.FTZ R12, R12, c[0x0][0x23c] ;  /* 0x00008f000c0c7a20 */ /* 0x000fce0000410000 */
[----:B------:R1:W-:Y:S01]  /*f860*/  MUFU.EX2 R185, R2 ;  /* 0x0000000200b97308 */ /* 0x0003e20000000800 */
[----:B---3--:R-:W-:Y:S01]  /*f870*/  FSEL R0, R228, RZ, P1 ;  /* 0x000000ffe4007208 */ /* 0x008fe20000800000 */
[----:B-1----:R-:W-:-:S04]  /*f880*/  FFMA.FTZ R2, R27, c[0x0][0x23c], -R17 ;  /* 0x00008f001b027a23 */ /* 0x002fc80000010811 */
[----:B------:R-:W-:Y:S01]  /*f890*/  FADD.FTZ R19, R137, -R0 ;  /* 0x8000000089137221 */ /* 0x000fe20000010000 */
[----:B----4-:R-:W-:Y:S01]  /*f8a0*/  F2FP.BF16.PACK_AB R0, R197, R198 ;  /* 0x000000c6c500723e */ /* 0x010fe200000010ff */
[----:B------:R1:W-:Y:S01]  /*f8b0*/  MUFU.EX2 R138, R2 ;  /* 0x00000002008a7308 */ /* 0x0003e20000000800 */
[--C-:B------:R-:W-:Y:S02]  /*f8c0*/  HSET2.LE.AND R11, R33, R240.reuse, PT ;  /* 0x000000f0210b7233 */ /* 0x100fe40003803000 */
[----:B------:R-:W-:Y:S01]  /*f8d0*/  LOP3.LUT R10, R10, R0, RZ, 0xc0, !PT ;  /* 0x000000000a0a7212 */ /* 0x000fe200078ec0ff */
[--C-:B------:R-:W-:Y:S01]  /*f8e0*/  HSET2.LE.AND R4, R7, R240.reuse, PT ;  /* 0x000000f007047233 */ /* 0x100fe20003803000 */
[----:B--2---:R-:W-:Y:S01]  /*f8f0*/  F2FP.BF16.PACK_AB R0, R188, R189 ;  /* 0x000000bdbc00723e */ /* 0x004fe200000010ff */
[----:B------:R-:W-:Y:S02]  /*f900*/  HSET2.LE.AND R7, R13, R240, PT ;  /* 0x000000f00d077233 */ /* 0x000fe40003803000 */
[----:B------:R2:W-:Y:S01]  /*f910*/  MUFU.EX2 R26, R12 ;  /* 0x0000000c001a7308 */ /* 0x0005e20000000800 */
[----:B-1----:R-:W-:-:S07]  /*f920*/  FFMA.FTZ R2, R25, c[0x0][0x23c], -R18 ;  /* 0x00008f0019027a23 */ /* 0x002fce0000010812 */
[----:B------:R1:W-:Y:S01]  /*f930*/  MUFU.EX2 R137, R2 ;  /* 0x0000000200897308 */ /* 0x0003e20000000800 */
[----:B------:R-:W-:Y:S01]  /*f940*/  LOP3.LUT R11, R11, R0, RZ, 0xc0, !PT ;  /* 0x000000000b0b7212 */ /* 0x000fe200078ec0ff */
[----:B--2---:R-:W2:Y:S01]  /*f950*/  LDSM.16.MT88.4 R12, [R205+0xa000] ;  /* 0x00a00000cd0c783b */ /* 0x004ea20000004200 */
[--C-:B------:R-:W-:Y:S01]  /*f960*/  HSET2.LE.AND R8, R34, R240.reuse, PT ;  /* 0x000000f022087233 */ /* 0x100fe20003803000 */
[----:B------:R-:W-:Y:S01]  /*f970*/  F2FP.BF16.PACK_AB R0, R196, R199 ;  /* 0x000000c7c400723e */ /* 0x000fe200000010ff */
[----:B------:R-:W-:Y:S01]  /*f980*/  HSET2.LE.AND R9, R35, R240, PT ;  /* 0x000000f023097233 */ /* 0x000fe20003803000 */
[----:B-1----:R-:W-:-:S04]  /*f990*/  FFMA.FTZ R2, R30, c[0x0][0x23c], -R18 ;  /* 0x00008f001e027a23 */ /* 0x002fc80000010812 */
[----:B------:R1:W3:Y:S01]  /*f9a0*/  MUFU.EX2 R136, R2 ;  /* 0x0000000200887308 */ /* 0x0002e20000000800 */
[----:B------:R-:W-:Y:S02]  /*f9b0*/  LOP3.LUT R8, R8, R0, RZ, 0xc0, !PT ;  /* 0x0000000008087212 */ /* 0x000fe400078ec0ff */
[----:B------:R-:W-:Y:S01]  /*f9c0*/  F2FP.BF16.PACK_AB R0, R190, R191 ;  /* 0x000000bfbe00723e */ /* 0x000fe200000010ff */
[----:B------:R-:W-:Y:S02]  /*f9d0*/  FMUL.FTZ R19, R19, c[0x0][0x23c] ;  /* 0x00008f0013137a20 */ /* 0x000fe40000410000 */
[----:B------:R-:W-:Y:S01]  /*f9e0*/  FMUL.FTZ R21, R21, c[0x0][0x23c] ;  /* 0x00008f0015157a20 */ /* 0x000fe20000410000 */
[----:B------:R-:W-:Y:S01]  /*f9f0*/  LOP3.LUT R9, R9, R0, RZ, 0xc0, !PT ;  /* 0x0000000009097212 */ /* 0x000fe200078ec0ff */
[----:B-1----:R-:W-:-:S04]  /*fa00*/  FFMA.FTZ R2, R31, c[0x0][0x23c], -R18 ;  /* 0x00008f001f027a23 */ /* 0x002fc80000010812 */
[----:B------:R1:W-:Y:S01]  /*fa10*/  MUFU.EX2 R35, R2 ;  /* 0x0000000200237308 */ /* 0x0003e20000000800 */
[----:B------:R-:W-:Y:S01]  /*fa20*/  FMUL.FTZ R20, R20, c[0x0][0x23c] ;  /* 0x00008f0014147a20 */ /* 0x000fe20000410000 */
[----:B-----5:R-:W-:Y:S01]  /*fa30*/  F2FP.BF16.PACK_AB R0, R186, R187 ;  /* 0x000000bbba00723e */ /* 0x020fe200000010ff */
[----:B------:R-:W-:-:S03]  /*fa40*/  HSET2.LE.AND R5, R6, R240, PT ;  /* 0x000000f006057233 */ /* 0x000fc60003803000 */
[----:B------:R-:W-:Y:S02]  /*fa50*/  LOP3.LUT R4, R4, R0, RZ, 0xc0, !PT ;  /* 0x0000000004047212 */ /* 0x000fe400078ec0ff */
[----:B------:R-:W-:Y:S01]  /*fa60*/  MUFU.EX2 R25, R21 ;  /* 0x0000001500197308 */ /* 0x000fe20000000800 */
[----:B-1----:R-:W-:-:S07]  /*fa70*/  FFMA.FTZ R2, R32, c[0x0][0x23c], -R18 ;  /* 0x00008f0020027a23 */ /* 0x002fce0000010812 */
[----:B------:R-:W1:Y:S01]  /*fa80*/  MUFU.EX2 R34, R2 ;  /* 0x0000000200227308 */ /* 0x000e620000000800 */
[----:B---3--:R-:W-:Y:S01]  /*fa90*/  F2FP.BF16.PACK_AB R0, R136, R137 ;  /* 0x000000898800723e */ /* 0x008fe200000010ff */
[----:B------:R-:W-:-:S06]  /*faa0*/  HSET2.LE.AND R6, R23, R240, PT ;  /* 0x000000f017067233 */ /* 0x000fcc0003803000 */
[----:B------:R-:W3:Y:S01]  /*fab0*/  MUFU.EX2 R24, R20 ;  /* 0x0000001400187308 */ /* 0x000ee20000000800 */
[----:B------:R-:W-:-:S07]  /*fac0*/  LOP3.LUT R5, R5, R0, RZ, 0xc0, !PT ;  /* 0x0000000005057212 */ /* 0x000fce00078ec0ff */
[----:B------:R-:W4:Y:S01]  /*fad0*/  MUFU.EX2 R19, R19 ;  /* 0x0000001300137308 */ /* 0x000f220000000800 */
[----:B------:R-:W-:-:S04]  /*fae0*/  F2FP.BF16.PACK_AB R0, R138, R185 ;  /* 0x000000b98a00723e */ /* 0x000fc800000010ff */
[----:B------:R-:W-:Y:S02]  /*faf0*/  LOP3.LUT R6, R6, R0, RZ, 0xc0, !PT ;  /* 0x0000000006067212 */ /* 0x000fe400078ec0ff */
[----:B-1----:R-:W-:Y:S01]  /*fb00*/  F2FP.BF16.PACK_AB R0, R34, R35 ;  /* 0x000000232200723e */ /* 0x002fe200000010ff */
        /* <DEDUP_REMOVED lines=17> */
[-C--:B--2---:R-:W-:Y:S08]  /*fc20*/  HMMA.16816.F32.BF16 R144, R8, R12.reuse, R144 ;  /* 0x0000000c0890723c */ /* 0x084ff00000041890 */
        /* <DEDUP_REMOVED lines=62> */
[----:B------:R-:W-:Y:S02]  /*10010*/  IMAD.MOV.U32 R175, RZ, RZ, R20 ;  /* 0x000000ffffaf7224 */ /* 0x000fe400078e0014 */
[----:B------:R-:W-:Y:S02]  /*10020*/  IMAD.MOV.U32 R174, RZ, RZ, R21 ;  /* 0x000000ffffae7224 */ /* 0x000fe400078e0015 */
[----:B------:R-:W-:-:S02]  /*10030*/  IMAD.MOV.U32 R173, RZ, RZ, R22 ;  /* 0x000000ffffad7224 */ /* 0x000fc400078e0016 */
[----:B------:R-:W-:Y:S01]  /*10040*/  IMAD.MOV.U32 R172, RZ, RZ, R23 ;  /* 0x000000ffffac7224 */ /* 0x000fe200078e0017 */
[-C--:B-1----:R-:W-:Y:S08]  /*10050*/  HMMA.16816.F32.BF16 R56, R4, R12.reuse, R56 ;  /* 0x0000000c0438723c */ /* 0x082ff00000041838 */
[----:B------:R-:W-:Y:S08]  /*10060*/  HMMA.16816.F32.BF16 R20, R8, R12, R52 ;  /* 0x0000000c0814723c */ /* 0x000ff00000041834 */
        /* <DEDUP_REMOVED lines=28> */
[-C--:B------:R-:W-:Y:S01]  /*10230*/  FMUL.FTZ R84, R84, R26.reuse ;  /* 0x0000001a54547220 */ /* 0x080fe20000410000 */
[----:B------:R-:W-:Y:S01]  /*10240*/  MOV R30, R23 ;  /* 0x00000017001e7202 */ /* 0x000fe20000000f00 */
[----:B------:R-:W-:-:S02]  /*10250*/  FMUL.FTZ R85, R85, R26 ;  /* 0x0000001a55557220 */ /* 0x000fc40000410000 */
[-C--:B------:R-:W-:Y:S02]  /*10260*/  FMUL.FTZ R86, R86, R25.reuse ;  /* 0x0000001956567220 */ /* 0x080fe40000410000 */
[----:B------:R-:W-:Y:S02]  /*10270*/  FMUL.FTZ R87, R87, R25 ;  /* 0x0000001957577220 */ /* 0x000fe40000410000 */
[-C--:B------:R-:W-:Y:S02]  /*10280*/  FMUL.FTZ R88, R88, R24.reuse ;  /* 0x0000001858587220 */ /* 0x080fe40000410000 */
[----:B------:R-:W-:Y:S02]  /*10290*/  FMUL.FTZ R89, R89, R24 ;  /* 0x0000001859597220 */ /* 0x000fe40000410000 */
[-C--:B------:R-:W-:Y:S02]  /*102a0*/  FMUL.FTZ R90, R90, R19.reuse ;  /* 0x000000135a5a7220 */ /* 0x080fe40000410000 */
        /* <DEDUP_REMOVED lines=9> */
[----:B------:R-:W-:Y:S02]  /*10340*/  IMAD.MOV.U32 R2, RZ, RZ, R22 ;  /* 0x000000ffff027224 */ /* 0x000fe400078e0016 */
[----:B------:R-:W-:Y:S02]  /*10350*/  IMAD.MOV.U32 R0, RZ, RZ, R21 ;  /* 0x000000ffff007224 */ /* 0x000fe400078e0015 */
[----:B------:R-:W-:Y:S02]  /*10360*/  IMAD.MOV.U32 R29, RZ, RZ, R20 ;  /* 0x000000ffff1d7224 */ /* 0x000fe400078e0014 */
[----:B------:R-:W2:Y:S01]  /*10370*/  LDSM.16.MT88.4 R20, [R210+0xb000] ;  /* 0x00b00000d214783b */ /* 0x000ea20000004200 */
[----:B------:R-:W-:Y:S01]  /*10380*/  IMAD.MOV.U32 R159, RZ, RZ, R192 ;  /* 0x000000ffff9f7224 */ /* 0x000fe200078e00c0 */
[----:B------:R-:W-:Y:S01]  /*10390*/  MOV R156, R195 ;  /* 0x000000c3009c7202 */ /* 0x000fe20000000f00 */
[----:B------:R-:W-:Y:S01]  /*103a0*/  IMAD.MOV.U32 R158, RZ, RZ, R193 ;  /* 0x000000ffff9e7224 */ /* 0x000fe200078e00c1 */
[----:B-1----:R-:W-:Y:S01]  /*103b0*/  HMMA.16816.F32.BF16 R84, R8, R12, R84 ;  /* 0x0000000c0854723c */ /* 0x002fe20000041854 */
[----:B------:R-:W-:-:S07]  /*103c0*/  IMAD.MOV.U32 R157, RZ, RZ, R194 ;  /* 0x000000ffff9d7224 */ /* 0x000fce00078e00c2 */
[C---:B------:R-:W-:Y:S08]  /*103d0*/  HMMA.16816.F32.BF16 R88, R4.reuse, R12, R88 ;  /* 0x0000000c0458723c */ /* 0x040ff00000041858 */
[-C--:B------:R-:W-:Y:S08]  /*103e0*/  HMMA.16816.F32.BF16 R92, R4, R14.reuse, R92 ;  /* 0x0000000e045c723c */ /* 0x080ff0000004185c */
[----:B------:R-:W-:Y:S01]  /*103f0*/  HMMA.16816.F32.BF16 R192, R8, R14, R96 ;  /* 0x0000000e08c0723c */ /* 0x000fe20000041860 */
[----:B------:R-:W1:Y:S01]  /*10400*/  LDSM.16.MT88.4 R12, [R209+0xb000] ;  /* 0x00b00000d10c783b */ /* 0x000e620000004200 */
[----:B------:R-:W-:-:S02]  /*10410*/  IMAD.MOV.U32 R66, RZ, RZ, R0 ;  /* 0x000000ffff427224 */ /* 0x000fc400078e0000 */
[----:B------:R-:W-:-:S04]  /*10420*/  FFMA.FTZ R0, R202, c[0x0][0x23c], -R3 ;  /* 0x00008f00ca007a23 */ /* 0x000fc80000010803 */
[----:B------:R3:W-:Y:S01]  /*10430*/  MUFU.EX2 R28, R0 ;  /* 0x00000000001c7308 */ /* 0x0007e20000000800 */
[-C--:B------:R-:W-:Y:S02]  /*10440*/  FMUL.FTZ R108, R108, R24.reuse ;  /* 0x000000186c6c7220 */ /* 0x080fe40000410000 */
[----:B------:R-:W-:Y:S02]  /*10450*/  FMUL.FTZ R109, R109, R24 ;  /* 0x000000186d6d7220 */ /* 0x000fe40000410000 */
[----:B------:R-:W-:Y:S02]  /*10460*/  FMUL.FTZ R110, R110, R19 ;  /* 0x000000136e6e7220 */ /* 0x000fe40000410000 */
[----:B---3--:R-:W-:-:S04]  /*10470*/  FFMA.FTZ R0, R203, c[0x0][0x23c], -R3 ;  /* 0x00008f00cb007a23 */ /* 0x008fc80000010803 */
[----:B------:R3:W-:Y:S01]  /*10480*/  MUFU.EX2 R31, R0 ;  /* 0x00000000001f7308 */ /* 0x0007e20000000800 */
[----:B------:R-:W-:Y:S02]  /*10490*/  FMUL.FTZ R111, R111, R19 ;  /* 0x000000136f6f7220 */ /* 0x000fe40000410000 */
[-C--:B------:R-:W-:Y:S02]  /*104a0*/  FMUL.FTZ R112, R112, R26.reuse ;  /* 0x0000001a70707220 */ /* 0x080fe40000410000 */
[----:B------:R-:W-:Y:S02]  /*104b0*/  FMUL.FTZ R113, R113, R26 ;  /* 0x0000001a71717220 */ /* 0x000fe40000410000 */
[-C--:B------:R-:W-:Y:S02]  /*104c0*/  FMUL.FTZ R114, R114, R25.reuse ;  /* 0x0000001972727220 */ /* 0x080fe40000410000 */
[----:B------:R-:W-:Y:S02]  /*104d0*/  FMUL.FTZ R115, R115, R25 ;  /* 0x0000001973737220 */ /* 0x000fe40000410000 */
[----:B---3--:R-:W-:-:S04]  /*104e0*/  FFMA.FTZ R0, R200, c[0x0][0x23c], -R3 ;  /* 0x00008f00c8007a23 */ /* 0x008fc80000010803 */
[----:B------:R3:W-:Y:S01]  /*104f0*/  MUFU.EX2 R32, R0 ;  /* 0x0000000000207308 */ /* 0x0007e20000000800 */
[-C--:B------:R-:W-:Y:S01]  /*10500*/  FMUL.FTZ R104, R104, R24.reuse ;  /* 0x0000001868687220 */ /* 0x080fe20000410000 */
[----:B--2---:R-:W-:Y:S01]  /*10510*/  HMMA.16816.F32.BF16 R108, R4, R22, R108 ;  /* 0x00000016046c723c */ /* 0x004fe2000004186c */
[-C--:B------:R-:W-:Y:S02]  /*10520*/  FMUL.FTZ R105, R105, R24.reuse ;  /* 0x0000001869697220 */ /* 0x080fe40000410000 */
[-C--:B------:R-:W-:Y:S02]  /*10530*/  FMUL.FTZ R106, R106, R19.reuse ;  /* 0x000000136a6a7220 */ /* 0x080fe40000410000 */
[----:B------:R-:W-:Y:S02]  /*10540*/  FMUL.FTZ R107, R107, R19 ;  /* 0x000000136b6b7220 */ /* 0x000fe40000410000 */
[----:B------:R-:W-:Y:S02]  /*10550*/  FMUL.FTZ R120, R120, R24 ;  /* 0x0000001878787220 */ /* 0x000fe40000410000 */
[----:B---3--:R-:W-:-:S04]  /*10560*/  FFMA.FTZ R0, R201, c[0x0][0x23c], -R3 ;  /* 0x00008f00c9007a23 */ /* 0x008fc80000010803 */
[----:B------:R2:W3:Y:S01]  /*10570*/  MUFU.EX2 R33, R0 ;  /* 0x0000000000217308 */ /* 0x0004e20000000800 */
[-C--:B------:R-:W-:Y:S01]  /*10580*/  FMUL.FTZ R121, R121, R24.reuse ;  /* 0x0000001879797220 */ /* 0x080fe20000410000 */
[----:B------:R-:W-:Y:S01]  /*10590*/  HMMA.16816.F32.BF16 R180, R8, R22, R112 ;  /* 0x0000001608b4723c */ /* 0x000fe20000041870 */
[-C--:B------:R-:W-:Y:S02]  /*105a0*/  FMUL.FTZ R124, R124, R24.reuse ;  /* 0x000000187c7c7220 */ /* 0x080fe40000410000 */
[----:B------:R-:W-:Y:S02]  /*105b0*/  FMUL.FTZ R125, R125, R24 ;  /* 0x000000187d7d7220 */ /* 0x000fe40000410000 */
[-C--:B------:R-:W-:Y:S02]  /*105c0*/  FMUL.FTZ R122, R122, R19.reuse ;  /* 0x000000137a7a7220 */ /* 0x080fe40000410000 */
[-C--:B------:R-:W-:Y:S02]  /*105d0*/  FMUL.FTZ R123, R123, R19.reuse ;  /* 0x000000137b7b7220 */ /* 0x080fe40000410000 */
[----:B------:R-:W-:-:S02]  /*105e0*/  FMUL.FTZ R126, R126, R19 ;  /* 0x000000137e7e7220 */ /* 0x000fc40000410000 */
[----:B------:R-:W-:Y:S02]  /*105f0*/  FMUL.FTZ R127, R127, R19 ;  /* 0x000000137f7f7220 */ /* 0x000fe40000410000 */
[----:B------:R-:W-:Y:S02]  /*10600*/  IMAD.MOV.U32 R67, RZ, RZ, R2 ;  /* 0x000000ffff437224 */ /* 0x000fe400078e0002 */
[----:B--2---:R-:W-:Y:S01]  /*10610*/  FFMA.FTZ R0, R233, c[0x0][0x23c], -R16 ;  /* 0x00008f00e9007a23 */ /* 0x004fe20000010810 */
[----:B------:R-:W-:Y:S01]  /*10620*/  LOP3.LUT R2, R141, UR8, R178, 0x96, !PT ;  /* 0x000000088d027c12 */ /* 0x000fe2000f8e96b2 */
[----:B------:R-:W-:Y:S01]  /*10630*/  HMMA.16816.F32.BF16 R104, R4, R20, R104 ;  /* 0x000000140468723c */ /* 0x000fe20000041868 */
[-C--:B------:R-:W-:Y:S01]  /*10640*/  FMUL.FTZ R100, R100, R26.reuse ;  /* 0x0000001a64647220 */ /* 0x080fe20000410000 */
[----:B------:R2:W-:Y:S01]  /*10650*/  MUFU.EX2 R23, R0 ;  /* 0x0000000000177308 */ /* 0x0005e20000000800 */
[----:B------:R-:W-:Y:S02]  /*10660*/  FMUL.FTZ R101, R101, R26 ;  /* 0x0000001a65657220 */ /* 0x000fe40000410000 */
[----:B------:R-:W-:-:S02]  /*10670*/  FMUL.FTZ R102, R102, R25 ;  /* 0x0000001966667220 */ /* 0x000fc40000410000 */
[-C--:B------:R-:W-:Y:S01]  /*10680*/  FMUL.FTZ R103, R103, R25.reuse ;  /* 0x0000001967677220 */ /* 0x080fe20000410000 */
[----:B-1----:R-:W-:Y:S01]  /*10690*/  HMMA.16816.F32.BF16 R120, R4, R12, R120 ;  /* 0x0000000c0478723c */ /* 0x002fe20000041878 */
        /* <DEDUP_REMOVED lines=8> */
[----:B------:R-:W-:Y:S02]  /*10720*/  IMAD.MOV.U32 R64, RZ, RZ, R29 ;  /* 0x000000ffff407224 */ /* 0x000fe400078e001d */
[----:B------:R-:W-:Y:S01]  /*10730*/  IMAD.MOV.U32 R50, RZ, RZ, R133 ;  /* 0x000000ffff327224 */ /* 0x000fe200078e0085 */
[----:B------:R-:W-:Y:S01]  /*10740*/  MOV R97, R158 ;  /* 0x0000009e00617202 */ /* 0x000fe20000000f00 */
[----:B--2---:R-:W-:Y:S01]  /*10750*/  FFMA.FTZ R0, R234, c[0x0][0x23c], -R16 ;  /* 0x00008f00ea007a23 */ /* 0x004fe20000010810 */
[----:B------:R-:W-:Y:S01]  /*10760*/  HMMA.16816.F32.BF16 R52, R4, R14, R124 ;  /* 0x0000000e0434723c */ /* 0x000fe2000004187c */
[----:B------:R-:W-:Y:S01]  /*10770*/  IMAD.MOV.U32 R80, RZ, RZ, R175 ;  /* 0x000000ffff507224 */ /* 0x000fe200078e00af */
[----:B------:R-:W-:Y:S01]  /*10780*/  LDSM.16.MT88.4 R112, [R210+0xb800] ;  /* 0x00b80000d270783b */ /* 0x000fe20000004200 */
[----:B------:R1:W-:Y:S04]  /*10790*/  MUFU.EX2 R27, R0 ;  /* 0x00000000001b7308 */ /* 0x0003e80000000800 */
[----:B------:R-:W-:Y:S01]  /*107a0*/  IMAD.WIDE.U32 R4, R2, -0x2daee0ad, RZ ;  /* 0xd2511f5302047825 */ /* 0x000fe200078e00ff */
[----:B------:R-:W-:-:S05]  /*107b0*/  LOP3.LUT R2, R139, UR8, R176, 0x96, !PT ;  /* 0x000000088b027c12 */ /* 0x000fca000f8e96b0 */
[----:B------:R-:W-:-:S04]  /*107c0*/  IMAD.WIDE.U32 R2, R2, -0x2daee0ad, RZ ;  /* 0xd2511f5302027825 */ /* 0x000fc800078e00ff */
[----:B-1----:R-:W-:Y:S02]  /*107d0*/  FFMA.FTZ R0, R232, c[0x0][0x23c], -R16 ;  /* 0x00008f00e8007a23 */ /* 0x002fe40000010810 */
[----:B------:R-:W-:Y:S02]  /*107e0*/  IMAD.MOV.U32 R232, RZ, RZ, R65 ;  /* 0x000000ffffe87224 */ /* 0x000fe400078e0041 */
[----:B------:R-:W-:Y:S02]  /*107f0*/  IMAD.MOV.U32 R65, RZ, RZ, R66 ;  /* 0x000000ffff417224 */ /* 0x000fe400078e0042 */
[----:B------:R-:W-:Y:S02]  /*10800*/  IMAD.MOV.U32 R66, RZ, RZ, R67 ;  /* 0x000000ffff427224 */ /* 0x000fe400078e0043 */
[----:B------:R-:W-:Y:S02]  /*10810*/  IMAD.MOV.U32 R67, RZ, RZ, R30 ;  /* 0x000000ffff437224 */ /* 0x000fe400078e001e */
[----:B------:R1:W-:Y:S01]  /*10820*/  MUFU.EX2 R30, R0 ;  /* 0x00000000001e7308 */ /* 0x0003e20000000800 */
[----:B------:R-:W-:-:S02]  /*10830*/  LOP3.LUT R6, R5, UR17, R184, 0x96, !PT ;  /* 0x0000001105067c12 */ /* 0x000fc4000f8e96b8 */
        /* <DEDUP_REMOVED lines=24> */
[----:B----4-:R-:W-:Y:S02]  /*109c0*/  SHF.R.U32.HI R4, RZ, 0x8, R5 ;  /* 0x00000008ff047819 */ /* 0x010fe40000011605 */
        /* <DEDUP_REMOVED lines=11> */
[----:B------:R-:W-:Y:S02]  /*10a80*/  SHF.R.U32.HI R4, RZ, 0x8, R2 ;  /* 0x00000008ff047819 */ /* 0x000fe40000011602 */
[----:B------:R-:W-:Y:S01]  /*10a90*/  SHF.R.U32.HI R2, RZ, 0x18, R0 ;  /* 0x00000018ff027819 */ /* 0x000fe20000011600 */
[----:B------:R4:W-:Y:S01]  /*10aa0*/  MUFU.EX2 R20, R7 ;  /* 0x0000000700147308 */ /* 0x0009e20000000800 */
[----:B------:R-:W-:Y:S02]  /*10ab0*/  SHF.R.U32.HI R8, RZ, 0x18, R6 ;  /* 0x00000018ff087819 */ /* 0x000fe40000011606 */
[----:B-1----:R-:W-:Y:S01]  /*10ac0*/  SHF.R.U32.HI R3, RZ, 0x10, R0 ;  /* 0x00000010ff037819 */ /* 0x002fe20000011600 */
[----:B------:R-:W-:Y:S01]  /*10ad0*/  FFMA.FTZ R6, R140, c[0x0][0x23c], -R18 ;  /* 0x00008f008c067a23 */ /* 0x000fe20000010812 */
[----:B----4-:R-:W-:-:S02]  /*10ae0*/  LOP3.LUT R7, R0, 0xff, RZ, 0xc0, !PT ;  /* 0x000000ff00077812 */ /* 0x010fc400078ec0ff */
[----:B------:R-:W-:Y:S02]  /*10af0*/  LOP3.LUT R0, R3, 0xff, RZ, 0xc0, !PT ;  /* 0x000000ff03007812 */ /* 0x000fe400078ec0ff */
[----:B------:R-:W-:Y:S01]  /*10b00*/  PRMT R7, R7, 0x5410, R4 ;  /* 0x0000541007077816 */ /* 0x000fe20000000004 */
[----:B------:R-:W-:Y:S01]  /*10b10*/  FFMA.FTZ R4, R143, c[0x0][0x23c], -R18 ;  /* 0x00008f008f047a23 */ /* 0x000fe20000010812 */
[----:B------:R-:W-:Y:S01]  /*10b20*/  PRMT R10, R0, 0x5410, R2 ;  /* 0x00005410000a7816 */ /* 0x000fe20000000002 */
[--C-:B------:R-:W-:Y:S01]  /*10b30*/  HSET2.LE.AND R0, R14, R232.reuse, PT ;  /* 0x000000e80e007233 */ /* 0x100fe20003803000 */
[----:B------:R-:W-:Y:S01]  /*10b40*/  IMAD.MOV.U32 R81, RZ, RZ, R174 ;  /* 0x000000ffff517224 */ /* 0x000fe200078e00ae */
[----:B---3--:R-:W-:Y:S01]  /*10b50*/  F2FP.BF16.PACK_AB R2, R33, R32 ;  /* 0x000000202102723e */ /* 0x008fe200000010ff */
        /* <DEDUP_REMOVED lines=33> */
[----:B------:R-:W-:Y:S01]  /*10d70*/  MOV R236, R64 ;  /* 0x0000004000ec7202 */ /* 0x000fe20000000f00 */
[----:B------:R-:W-:Y:S01]  /*10d80*/  IMAD.MOV.U32 R238, RZ, RZ, R66 ;  /* 0x000000ffffee7224 */ /* 0x000fe200078e0042 */
[----:B------:R-:W-:Y:S01]  /*10d90*/  LOP3.LUT R126, R0, R2, RZ, 0xc0, !PT ;  /* 0x00000002007e7212 */ /* 0x000fe200078ec0ff */
[----:B------:R-:W-:Y:S01]  /*10da0*/  HSET2.LE.AND R0, R12, R232, PT ;  /* 0x000000e80c007233 */ /* 0x000fe20003803000 */
[----:B------:R-:W-:Y:S01]  /*10db0*/  IMAD.MOV.U32 R239, RZ, RZ, R67 ;  /* 0x000000ffffef7224 */ /* 0x000fe200078e0043 */
[----:B-1----:R-:W1:Y:S01]  /*10dc0*/  LDSM.16.MT88.4 R4, [R209+0xb800] ;  /* 0x00b80000d104783b */ /* 0x002e620000004200 */
[----:B--2---:R-:W-:Y:S01]  /*10dd0*/  F2FP.BF16.PACK_AB R2, R3, R9 ;  /* 0x000000090302723e */ /* 0x004fe200000010ff */
[----:B------:R-:W-:-:S03]  /*10de0*/  IMAD.MOV.U32 R67, RZ, RZ, R48 ;  /* 0x000000ffff437224 */ /* 0x000fc600078e0030 */
[----:B------:R-:W-:Y:S01]  /*10df0*/  LOP3.LUT R127, R0, R2, RZ, 0xc0, !PT ;  /* 0x00000002007f7212 */ /* 0x000fe200078ec0ff */
[----:B------:R-:W-:Y:S01]  /*10e00*/  IMAD.MOV.U32 R66, RZ, RZ, R49 ;  /* 0x000000ffff427224 */ /* 0x000fe200078e0031 */
[----:B------:R-:W-:Y:S01]  /*10e10*/  MOV R64, R51 ;  /* 0x0000003300407202 */ /* 0x000fe20000000f00 */
[----:B------:R-:W-:Y:S01]  /*10e20*/  IMAD.MOV.U32 R65, RZ, RZ, R50 ;  /* 0x000000ffff417224 */ /* 0x000fe200078e0032 */
[----:B---3--:R-:W-:Y:S01]  /*10e30*/  HMMA.16816.F32.BF16 R144, R128, R156, R144 ;  /* 0x0000009c8090723c */ /* 0x008fe20000041890 */
[----:B------:R-:W-:Y:S01]  /*10e40*/  IMAD.MOV.U32 R202, RZ, RZ, R66 ;  /* 0x000000ffffca7224 */ /* 0x000fe200078e0042 */
[----:B------:R-:W-:Y:S01]  /*10e50*/  MOV R141, R67 ;  /* 0x00000043008d7202 */ /* 0x000fe20000000f00 */
[----:B------:R-:W-:Y:S01]  /*10e60*/  IMAD.MOV.U32 R203, RZ, RZ, R64 ;  /* 0x000000ffffcb7224 */ /* 0x000fe200078e0040 */
[----:B------:R-:W2:Y:S01]  /*10e70*/  LDSM.16.MT88.4 R48, [R210+0xa800] ;  /* 0x00a80000d230783b */ /* 0x000ea20000004200 */
[----:B------:R-:W-:-:S03]  /*10e80*/  IMAD.MOV.U32 R178, RZ, RZ, R65 ;  /* 0x000000ffffb27224 */ /* 0x000fc600078e0041 */
        /* <DEDUP_REMOVED lines=18> */
[C---:B--2---:R-:W-:Y:S03]  /*10fb0*/  HMMA.16816.F32.BF16 R40, R124.reuse, R48, R40 ;  /* 0x000000307c28723c */ /* 0x044fe60000041828 */
[----:B------:R-:W-:Y:S02]  /*10fc0*/  FADD.FTZ R10, R190, R4 ;  /* 0x00000004be0a7221 */ /* 0x000fe40000010000 */
[----:B------:R-:W-:Y:S02]  /*10fd0*/  FADD.FTZ R5, R136, R0 ;  /* 0x0000000088057221 */ /* 0x000fe40000010000 */
[----:B------:R-:W-:Y:S01]  /*10fe0*/  FADD.FTZ R4, R198, R12 ;  /* 0x0000000cc6047221 */ /* 0x000fe20000010000 */
[----:B------:R-:W-:Y:S01]  /*10ff0*/  HMMA.16816.F32.BF16 R44, R124, R50, R44 ;  /* 0x000000327c2c723c */ /* 0x000fe2000004182c */
[----:B------:R-:W-:-:S02]  /*11000*/  FADD.FTZ R2, R189, R10 ;  /* 0x0000000abd027221 */ /* 0x000fc40000010000 */
        /* <DEDUP_REMOVED lines=46> */
[----:B------:R-:W-:-:S02]  /*112f0*/  IMAD.MOV.U32 R135, RZ, RZ, R230 ;  /* 0x000000ffff877224 */ /* 0x000fc400078e00e6 */
[----:B------:R-:W-:Y:S02]  /*11300*/  IMAD.MOV.U32 R136, RZ, RZ, R231 ;  /* 0x000000ffff887224 */ /* 0x000fe400078e00e7 */
[----:B------:R-:W-:Y:S02]  /*11310*/  IMAD.MOV.U32 R137, RZ, RZ, R228 ;  /* 0x000000ffff897224 */ /* 0x000fe400078e00e4 */
[----:B------:R-:W-:Y:S01]  /*11320*/  IMAD.MOV.U32 R134, RZ, RZ, R229 ;  /* 0x000000ffff867224 */ /* 0x000fe200078e00e5 */
        /* <DEDUP_REMOVED lines=139> */
[----:B------:R-:W-:Y:S11]  /*11be0*/  HMMA.16816.F32.BF16 R12, R12, R26, R188 ;  /* 0x0000001a0c0c723c */ /* 0x000ff600000418bc */
[----:B------:R-:W-:Y:S03]  /*11bf0*/  @!UPT UIADD3 URZ, URZ, URZ, URZ ;  /* 0x0000003f3f3ff290 */ /* 0x000fe6000fffe03f */
[----:B--2---:R-:W-:Y:S08]  /*11c00*/  HMMA.16816.F32.BF16 R136, R8, R22, R32 ;  /* 0x000000160888723c */ /* 0x004ff00000041820 */
[C---:B------:R-:W-:Y:S08]  /*11c10*/  HMMA.16816.F32.BF16 R184, R4.reuse, R20, R184 ;  /* 0x0000001404b8723c */ /* 0x040ff000000418b8 */
[C---:B------:R-:W-:Y:S08]  /*11c20*/  HMMA.16816.F32.BF16 R180, R4.reuse, R22, R180 ;  /* 0x0000001604b4723c */ /* 0x040ff000000418b4 */
[C---:B---3--:R-:W-:Y:S08]  /*11c30*/  HMMA.16816.F32.BF16 R176, R4.reuse, R16, R176 ;  /* 0x0000001004b0723c */ /* 0x048ff000000418b0 */
[----:B------:R-:W-:Y:S08]  /*11c40*/  HMMA.16816.F32.BF16 R140, R4, R18, R140 ;  /* 0x00000012048c723c */ /* 0x000ff0000004188c */
        /* <DEDUP_REMOVED lines=51> */
.L_x_1454:
[----:B------:R-:W-:Y:S05]  /*11f80*/  BSYNC B0 ;  /* 0x0000000000007941 */ /* 0x000fea0003800000 */
.L_x_1453:
[----:B------:R-:W0:Y:S02]  /*11f90*/  LDGDEPBAR ;  /* 0x00000000000079af */ /* 0x000e240000000000 */
.L_x_1452:
[----:B--2-4-:R-:W2:Y:S04]  /*11fa0*/  LDL.LU.64 R4, [R1+0x68] ;  /* 0x0000680001047983 */ /* 0x014ea80000300a00 */
[----:B------:R-:W3:Y:S04]  /*11fb0*/  LDL R3, [R1+0x80] ;  /* 0x0000800001037983 */ /* 0x000ee80000100800 */
[----:B------:R-:W4:Y:S04]  /*11fc0*/  LDL R17, [R1+0x40] ;  /* 0x0000400001117983 */ /* 0x000f280000100800 */
[----:B------:R-:W5:Y:S01]  /*11fd0*/  LDL.LU.64 R10, [R1+0x10] ;  /* 0x00001000010a7983 */ /* 0x000f620000300a00 */
[----:B------:R-:W-:Y:S01]  /*11fe0*/  IADD3 R2, R252, 0x4, RZ ;  /* 0x00000004fc027810 */ /* 0x000fe20007ffe0ff */
[----:B------:R-:W-:-:S02]  /*11ff0*/  IMAD.U32 R0, RZ, RZ, UR31 ;  /* 0x0000001fff007e24 */ /* 0x000fc4000f8e00ff */
[----:B------:R-:W1:Y:S02]  /*12000*/  S2R R16, SR_TID.X ;  /* 0x0000000000107919 */ /* 0x000e640000002100 */
[----:B------:R-:W-:-:S04]  /*12010*/  IMAD.WIDE.U32 R8, R2, -0x326172a9, RZ ;  /* 0xcd9e8d5702087825 */ /* 0x000fc800078e00ff */
[----:B------:R-:W-:Y:S02]  /*12020*/  IMAD.U32 R2, RZ, RZ, UR32 ;  /* 0x00000020ff027e24 */ /* 0x000fe4000f8e00ff */
[----:B-1----:R-:W-:-:S05]  /*12030*/  IMAD.SHL.U32 R16, R16, 0x2, RZ ;  /* 0x0000000210107824 */ /* 0x002fca00078e00ff */
[----:B------:R-:W-:Y:S01]  /*12040*/  LOP3.LUT R16, R16, 0x6, RZ, 0xc0, !PT ;  /* 0x0000000610107812 */ /* 0x000fe200078ec0ff */
[----:B--2---:R-:W-:Y:S02]  /*12050*/  IMAD.MOV.U32 R6, RZ, RZ, R4 ;  /* 0x000000ffff067224 */ /* 0x004fe400078e0004 */
[----:B------:R-:W-:Y:S02]  /*12060*/  IMAD.MOV.U32 R7, RZ, RZ, R5 ;  /* 0x000000ffff077224 */ /* 0x000fe400078e0005 */
[----:B---3--:R-:W-:-:S04]  /*12070*/  IMAD.WIDE.U32 R4, R3, -0x2daee0ad, RZ ;  /* 0xd2511f5303047825 */ /* 0x008fc800078e00ff */
[----:B------:R-:W-:Y:S01]  /*12080*/  IMAD.MOV.U32 R188, RZ, RZ, R6 ;  /* 0x000000ffffbc7224 */ /* 0x000fe200078e0006 */
[----:B------:R-:W-:Y:S01]  /*12090*/  LOP3.LUT R3, R5, UR32, R0, 0x96, !PT ;  /* 0x0000002005037c12 */ /* 0x000fe2000f8e9600 */
[----:B------:R-:W-:Y:S01]  /*120a0*/  IMAD R0, R2, 0x20, R16 ;  /* 0x0000002002007824 */ /* 0x000fe200078e0210 */
[----:B----4-:R-:W-:Y:S01]  /*120b0*/  LOP3.LUT R5, R9, R17, RZ, 0x3c, !PT ;  /* 0x0000001109057212 */ /* 0x010fe200078e3cff */
[----:B-----5:R-:W-:Y:S01]  /*120c0*/  IMAD.MOV.U32 R31, RZ, RZ, R11 ;  /* 0x000000ffff1f7224 */ /* 0x020fe200078e000b */
[----:B------:R-:W-:Y:S01]  /*120d0*/  MOV R30, R10 ;  /* 0x0000000a001e7202 */ /* 0x000fe20000000f00 */
[----:B------:R-:W-:Y:S01]  /*120e0*/  IMAD.MOV.U32 R189, RZ, RZ, R7 ;  /* 0x000000ffffbd7224 */ /* 0x000fe200078e0007 */
[C---:B------:R-:W-:Y:S01]  /*120f0*/  ISETP.GE.AND P2, PT, R0.reuse, R227, PT ;  /* 0x000000e30000720c */ /* 0x040fe20003f46270 */
[----:B------:R-:W-:Y:S01]  /*12100*/  IMAD.WIDE.U32 R10, R5, -0x2daee0ad, RZ ;  /* 0xd2511f53050a7825 */ /* 0x000fe200078e00ff */
[C---:B------:R-:W-:Y:S02]  /*12110*/  IADD3 R2, R0.reuse, 0x1, RZ ;  /* 0x0000000100027810 */ /* 0x040fe40007ffe0ff */
[----:B------:R-:W-:Y:S01]  /*12120*/  ISETP.LT.OR P2, PT, R0, R223, P2 ;  /* 0x000000df0000720c */ /* 0x000fe20001741670 */
[----:B------:R-:W-:Y:S01]  /*12130*/  IMAD.WIDE.U32 R6, R3, -0x326172a9, RZ ;  /* 0xcd9e8d5703067825 */ /* 0x000fe200078e00ff */
[----:B------:R-:W-:-:S02]  /*12140*/  ISETP.GE.AND P5, PT, R2, R227, PT ;  /* 0x000000e30200720c */ /* 0x000fc40003fa6270 */
[----:B------:R-:W-:Y:S02]  /*12150*/  FSEL R16, R132, -INF , !P2 ;  /* 0xff80000084107808 */ /* 0x000fe40005000000 */
[C---:B------:R-:W-:Y:S02]  /*12160*/  ISETP.GE.AND P4, PT, R2.reuse, R226, PT ;  /* 0x000000e20200720c */ /* 0x040fe40003f86270 */
[CC--:B------:R-:W-:Y:S02]  /*12170*/  ISETP.GE.AND P1, PT, R2.reuse, R225.reuse, PT ;  /* 0x000000e10200720c */ /* 0x0c0fe40003f26270 */
[----:B------:R-:W-:Y:S02]  /*12180*/  ISETP.GE.AND P0, PT, R2, R224, PT ;  /* 0x000000e00200720c */ /* 0x000fe40003f06270 */
[C---:B------:R-:W-:Y:S02]  /*12190*/  ISETP.GE.AND P6, PT, R0.reuse, R226, PT ;  /* 0x000000e20000720c */ /* 0x040fe40003fc6270 */
[----:B------:R-:W-:-:S02]  /*121a0*/  ISETP.GE.AND P3, PT, R0, R225, PT ;  /* 0x000000e10000720c */ /* 0x000fc40003f66270 */
[----:B------:R-:W-:Y:S02]  /*121b0*/  ISETP.GE.AND P2, PT, R0, R224, PT ;  /* 0x000000e00000720c */ /* 0x000fe40003f46270 */
[C---:B------:R-:W-:Y:S02]  /*121c0*/  ISETP.LT.OR P5, PT, R2.reuse, R223, P5 ;  /* 0x000000df0200720c */ /* 0x040fe40002fa1670 */
[C---:B------:R-:W-:Y:S02]  /*121d0*/  ISETP.LT.OR P4, PT, R2.reuse, R222, P4 ;  /* 0x000000de0200720c */ /* 0x040fe40002781670 */
[C---:B------:R-:W-:Y:S02]  /*121e0*/  ISETP.LT.OR P1, PT, R2.reuse, R221, P1 ;  /* 0x000000dd0200720c */ /* 0x040fe40000f21670 */
[----:B------:R-:W-:Y:S02]  /*121f0*/  ISETP.LT.OR P0, PT, R2, R220, P0 ;  /* 0x000000dc0200720c */ /* 0x000fe40000701670 */
        /* <DEDUP_REMOVED lines=11> */
[----:B------:R-:W-:Y:S02]  /*122b0*/  ISETP.GE.AND P5, PT, R2, R224, PT ;  /* 0x000000e00200720c */ /* 0x000fe40003fa6270 */
[----:B------:R-:W-:-:S02]  /*122c0*/  LOP3.LUT R11, R11, UR15, R4, 0x96, !PT ;  /* 0x0000000f0b0b7c12 */ /* 0x000fc4000f8e9604 */
[C---:B------:R-:W-:Y:S02]  /*122d0*/  ISETP.LT.OR P6, PT, R2.reuse, R223, P6 ;  /* 0x000000df0200720c */ /* 0x040fe400037c1670 */
[C---:B------:R-:W-:Y:S02]  /*122e0*/  ISETP.LT.OR P3, PT, R2.reuse, R222, P3 ;  /* 0x000000de0200720c */ /* 0x040fe40001f61670 */
[C---:B------:R-:W-:Y:S02]  /*122f0*/  ISETP.LT.OR P2, PT, R2.reuse, R221, P2 ;  /* 0x000000dd0200720c */ /* 0x040fe40001741670 */
[----:B------:R-:W-:Y:S02]  /*12300*/  ISETP.LT.OR P5, PT, R2, R220, P5 ;  /* 0x000000dc0200720c */ /* 0x000fe40002fa1670 */
[C---:B------:R-:W-:Y:S02]  /*12310*/  IADD3 R2, R0.reuse, 0x10, RZ ;  /* 0x0000001000027810 */ /* 0x040fe40007ffe0ff */
[----:B------:R-:W-:-:S02]  /*12320*/  IADD3 R4, R0, 0x11, RZ ;  /* 0x0000001100047810 */ /* 0x000fc40007ffe0ff */
[----:B------:R-:W-:Y:S02]  /*12330*/  IADD3 R3, R0, 0x9, RZ ;  /* 0x0000000900037810 */ /* 0x000fe40007ffe0ff */
[----:B------:R-:W-:Y:S02]  /*12340*/  FSEL R29, R187, -INF , !P0 ;  /* 0xff800000bb1d7808 */ /* 0x000fe40004000000 */
[----:B------:R-:W-:Y:S02]  /*12350*/  FSEL R22, R138, -INF , !P3 ;  /* 0xff8000008a167808 */ /* 0x000fe40005800000 */
[----:B------:R-:W-:Y:S02]  /*12360*/  FSEL R25, R185, -INF , !P1 ;  /* 0xff800000b9197808 */ /* 0x000fe40004800000 */
[-C--:B------:R-:W-:Y:S02]  /*12370*/  ISETP.GE.AND P0, PT, R2, R227.reuse, PT ;  /* 0x000000e30200720c */ /* 0x080fe40003f06270 */
[----:B------:R-:W-:-:S02]  /*12380*/  ISETP.GE.AND P3, PT, R4, R227, PT ;  /* 0x000000e30400720c */ /* 0x000fc40003f66270 */
[C---:B------:R-:W-:Y:S02]  /*12390*/  ISETP.GE.AND P1, PT, R3.reuse, R226, PT ;  /* 0x000000e20300720c */ /* 0x040fe40003f26270 */
[-C--:B------:R-:W-:Y:S02]  /*123a0*/  ISETP.LT.OR P0, PT, R2, R223.reuse, P0 ;  /* 0x000000df0200720c */ /* 0x080fe40000701670 */
[----:B------:R-:W-:Y:S02]  /*123b0*/  ISETP.LT.OR P3, PT, R4, R223, P3 ;  /* 0x000000df0400720c */ /* 0x000fe40001f61670 */
[----:B------:R-:W-:Y:S02]  /*123c0*/  ISETP.LT.OR P1, PT, R3, R222, P1 ;  /* 0x000000de0300720c */ /* 0x000fe40000f21670 */
[----:B------:R-:W-:Y:S02]  /*123d0*/  FSEL R18, R136, -INF , !P6 ;  /* 0xff80000088127808 */ /* 0x000fe40007000000 */
[----:B------:R-:W-:-:S02]  /*123e0*/  ISETP.GE.AND P6, PT, R2, R226, PT ;  /* 0x000000e20200720c */ /* 0x000fc40003fc6270 */
[----:B------:R-:W-:Y:S02]  /*123f0*/  FSEL R234, R32, -INF , !P0 ;  /* 0xff80000020ea7808 */ /* 0x000fe40004000000 */
[----:B------:R-:W-:Y:S02]  /*12400*/  FSEL R233, R33, -INF , !P3 ;  /* 0xff80000021e97808 */ /* 0x000fe40005800000 */
[----:B------:R-:W-:Y:S02]  /*12410*/  FSEL R24, R139, -INF , !P1 ;  /* 0xff8000008b187808 */ /* 0x000fe40004800000 */
[CC--:B------:R-:W-:Y:S02]  /*12420*/  ISETP.GE.AND P0, PT, R2.reuse, R225.reuse, PT ;  /* 0x000000e10200720c */ /* 0x0c0fe40003f06270 */
[----:B------:R-:W-:Y:S02]  /*12430*/  ISETP.GE.AND P3, PT, R2, R224, PT ;  /* 0x000000e00200720c */ /* 0x000fe40003f66270 */
[----:B------:R-:W-:-:S02]  /*12440*/  ISETP.GE.AND P1, PT, R3, R225, PT ;  /* 0x000000e10300720c */ /* 0x000fc40003f26270 */
[C---:B------:R-:W-:Y:S02]  /*12450*/  ISETP.LT.OR P6, PT, R2.reuse, R222, P6 ;  /* 0x000000de0200720c */ /* 0x040fe400037c1670 */
[----:B------:R-:W-:Y:S02]  /*12460*/  FSEL R21, R135, -INF , !P4 ;  /* 0xff80000087157808 */ /* 0x000fe40006000000 */
[C---:B------:R-:W-:Y:S02]  /*12470*/  ISETP.LT.OR P0, PT, R2.reuse, R221, P0 ;  /* 0x000000dd0200720c */ /* 0x040fe40000701670 */
[----:B------:R-:W-:Y:S02]  /*12480*/  ISETP.LT.OR P3, PT, R2, R220, P3 ;  /* 0x000000dc0200720c */ /* 0x000fe40001f61670 */
[----:B------:R-:W-:Y:S02]  /*12490*/  ISETP.GE.AND P4, PT, R3, R227, PT ;  /* 0x000000e30300720c */ /* 0x000fe40003f86270 */
[----:B------:R-:W-:-:S02]  /*124a0*/  FSEL R242, R34, -INF , !P6 ;  /* 0xff80000022f27808 */ /* 0x000fc40007000000 */
[C---:B------:R-:W-:Y:S02]  /*124b0*/  ISETP.LT.OR P1, PT, R3.reuse, R221, P1 ;  /* 0x000000dd0300720c */ /* 0x040fe40000f21670 */
[----:B------:R-:W-:Y:S02]  /*124c0*/  IADD3 R2, R0, 0x18, RZ ;  /* 0x0000001800027810 */ /* 0x000fe40007ffe0ff */
[----:B------:R-:W-:Y:S02]  /*124d0*/  ISETP.GE.AND P6, PT, R4, R226, PT ;  /* 0x000000e20400720c */ /* 0x000fe40003fc6270 */
[----:B------:R-:W-:Y:S02]  /*124e0*/  IADD3 R0, R0, 0x19, RZ ;  /* 0x0000001900007810 */ /* 0x000fe40007ffe0ff */
[----:B------:R-:W-:Y:S02]  /*124f0*/  ISETP.LT.OR P4, PT, R3, R223, P4 ;  /* 0x000000df0300720c */ /* 0x000fe40002781670 */
[----:B------:R-:W-:Y:S01]  /*12500*/  FSEL R26, R180, -INF , !P2 ;  /* 0xff800000b41a7808 */ /* 0x000fe20005000000 */
[----:B------:R-:W-:Y:S01]  /*12510*/  IMAD.MOV.U32 R180, RZ, RZ, R250 ;  /* 0x000000ffffb47224 */ /* 0x000fe200078e00fa */
[----:B------:R-:W-:-:S02]  /*12520*/  FSEL R27, R181, -INF , !P1 ;  /* 0xff800000b51b7808 */ /* 0x000fc40004800000 */
[----:B------:R-:W-:Y:S01]  /*12530*/  FSEL R243, R176, -INF , !P0 ;  /* 0xff800000b0f37808 */ /* 0x000fe20004000000 */
[----:B------:R-:W-:Y:S01]  /*12540*/  IMAD.MOV.U32 R176, RZ, RZ, R232 ;  /* 0x000000ffffb07224 */ /* 0x000fe200078e00e8 */
[C---:B------:R-:W-:Y:S02]  /*12550*/  ISETP.LT.OR P6, PT, R4.reuse, R222, P6 ;  /* 0x000000de0400720c */ /* 0x040fe400037c1670 */
[----:B------:R-:W-:Y:S02]  /*12560*/  ISETP.GE.AND P2, PT, R4, R225, PT ;  /* 0x000000e10400720c */ /* 0x000fe40003f46270 */
[----:B------:R-:W-:Y:S02]  /*12570*/  ISETP.GE.AND P0, PT, R2, R226, PT ;  /* 0x000000e20200720c */ /* 0x000fe40003f06270 */
[----:B------:R-:W-:Y:S02]  /*12580*/  ISETP.GE.AND P1, PT, R0, R227, PT ;  /* 0x000000e30000720c */ /* 0x000fe40003f26270 */
[----:B------:R-:W-:-:S02]  /*12590*/  FSEL R20, R137, -INF , !P4 ;  /* 0xff80000089147808 */ /* 0x000fc40006000000 */
[----:B------:R-:W-:Y:S02]  /*125a0*/  ISETP.GE.AND P4, PT, R3, R224, PT ;  /* 0x000000e00300720c */ /* 0x000fe40003f86270 */
[----:B------:R-:W-:Y:S02]  /*125b0*/  FSEL R241, R35, -INF , !P6 ;  /* 0xff80000023f17808 */ /* 0x000fe40007000000 */
[----:B------:R-:W-:Y:S02]  /*125c0*/  ISETP.LT.OR P2, PT, R4, R221, P2 ;  /* 0x000000dd0400720c */ /* 0x000fe40001741670 */
[----:B------:R-:W-:Y:S02]  /*125d0*/  ISETP.LT.OR P0, PT, R2, R222, P0 ;  /* 0x000000de0200720c */ /* 0x000fe40000701670 */
[----:B------:R-:W-:Y:S02]  /*125e0*/  ISETP.LT.OR P1, PT, R0, R223, P1 ;  /* 0x000000df0000720c */ /* 0x000fe40000f21670 */
[----:B------:R-:W-:-:S02]  /*125f0*/  ISETP.GE.AND P6, PT, R2, R227, PT ;  /* 0x000000e30200720c */ /* 0x000fc40003fc6270 */
[----:B------:R-:W-:Y:S01]  /*12600*/  ISETP.LT.OR P4, PT, R3, R220, P4 ;  /* 0x000000dc0300720c */ /* 0x000fe20002781670 */
[----:B------:R-:W-:Y:S01]  /*12610*/  IMAD R3, R252, -0x326172a9, RZ ;  /* 0xcd9e8d57fc037824 */ /* 0x000fe200078e02ff */
[----:B------:R-:W-:Y:S02]  /*12620*/  FSEL R244, R177, -INF , !P2 ;  /* 0xff800000b1f47808 */ /* 0x000fe40005000000 */
[----:B------:R-:W-:Y:S02]  /*12630*/  FSEL R238, R14, -INF , !P0 ;  /* 0xff8000000eee7808 */ /* 0x000fe40004000000 */
[----:B------:R-:W-:Y:S02]  /*12640*/  FSEL R199, R13, -INF , !P1 ;  /* 0xff8000000dc77808 */ /* 0x000fe40004800000 */
[----:B------:R-:W-:Y:S02]  /*12650*/  ISETP.LT.OR P6, PT, R2, R223, P6 ;  /* 0x000000df0200720c */ /* 0x000fe400037c1670 */
[----:B------:R-:W-:-:S02]  /*12660*/  ISETP.GE.AND P2, PT, R4, R224, PT ;  /* 0x000000e00400720c */ /* 0x000fc40003f46270 */
[C---:B------:R-:W-:Y:S02]  /*12670*/  ISETP.GE.AND P0, PT, R2.reuse, R225, PT ;  /* 0x000000e10200720c */ /* 0x040fe40003f06270 */
[----:B------:R-:W-:Y:S02]  /*12680*/  ISETP.GE.AND P1, PT, R2, R224, PT ;  /* 0x000000e00200720c */ /* 0x000fe40003f26270 */
[----:B------:R-:W-:Y:S02]  /*12690*/  FSEL R200, R12, -INF , !P6 ;  /* 0xff8000000cc87808 */ /* 0x000fe40007000000 */
[-C--:B------:R-:W-:Y:S02]  /*126a0*/  ISETP.LT.OR P2, PT, R4, R220.reuse, P2 ;  /* 0x000000dc0400720c */ /* 0x080fe40001741670 */
[C---:B------:R-:W-:Y:S02]  /*126b0*/  ISETP.LT.OR P0, PT, R2.reuse, R221, P0 ;  /* 0x000000dd0200720c */ /* 0x040fe40000701670 */
[----:B------:R-:W-:-:S02]  /*126c0*/  ISETP.LT.OR P1, PT, R2, R220, P1 ;  /* 0x000000dc0200720c */ /* 0x000fc40000f21670 */
[----:B------:R-:W-:Y:S02]  /*126d0*/  ISETP.GE.AND P6, PT, R0, R226, PT ;  /* 0x000000e20000720c */ /* 0x000fe40003fc6270 */
[----:B------:R-:W-:Y:S02]  /*126e0*/  LOP3.LUT R2, R7, UR16, R3, 0x96, !PT ;  /* 0x0000001007027c12 */ /* 0x000fe4000f8e9603 */
[----:B------:R-:W-:Y:S02]  /*126f0*/  LOP3.LUT R4, R31, UR14, R6, 0x96, !PT ;  /* 0x0000000e1f047c12 */ /* 0x000fe4000f8e9606 */
[----:B------:R-:W-:Y:S01]  /*12700*/  LOP3.LUT R5, R7, UR16, R8, 0x96, !PT ;  /* 0x0000001007057c12 */ /* 0x000fe2000f8e9608 */
[----:B------:R-:W-:Y:S01]  /*12710*/  IMAD.WIDE.U32 R2, R2, -0x2daee0ad, RZ ;  /* 0xd2511f5302027825 */ /* 0x000fe200078e00ff */
[----:B------:R-:W-:Y:S02]  /*12720*/  ISETP.LT.OR P6, PT, R0, R222, P6 ;  /* 0x000000de0000720c */ /* 0x000fe400037c1670 */
[----:B------:R-:W-:Y:S01]  /*12730*/  FSEL R140, R140, -INF , !P0 ;  /* 0xff8000008c8c7808 */ /* 0x000fe20004000000 */
[----:B------:R-:W-:Y:S01]  /*12740*/  IMAD.WIDE.U32 R12, R4, -0x2daee0ad, RZ ;  /* 0xd2511f53040c7825 */ /* 0x000fe200078e00ff */
[----:B------:R-:W-:-:S02]  /*12750*/  FSEL R235, R15, -INF , !P6 ;  /* 0xff8000000feb7808 */ /* 0x000fc40007000000 */
[C---:B------:R-:W-:Y:S01]  /*12760*/  ISETP.GE.AND P6, PT, R0.reuse, R225, PT ;  /* 0x000000e10000720c */ /* 0x040fe20003fc6270 */
[----:B------:R-:W-:Y:S01]  /*12770*/  IMAD.WIDE.U32 R8, R5, -0x2daee0ad, RZ ;  /* 0xd2511f5305087825 */ /* 0x000fe200078e00ff */
[C---:B------:R-:W-:Y:S02]  /*12780*/  ISETP.GE.AND P0, PT, R0.reuse, R224, PT ;  /* 0x000000e00000720c */ /* 0x040fe40003f06270 */
[----:B------:R-:W-:Y:S01]  /*12790*/  LOP3.LUT R3, R3, UR13, R188, 0x96, !PT ;  /* 0x0000000d03037c12 */ /* 0x000fe2000f8e96bc */
[----:B------:R-:W-:Y:S01]  /*127a0*/  IMAD.WIDE.U32 R4, R11, -0x326172a9, RZ ;  /* 0xcd9e8d570b047825 */ /* 0x000fe200078e00ff */
[----:B------:R-:W-:Y:S02]  /*127b0*/  LOP3.LUT R14, R13, UR11, R2, 0x96, !PT ;  /* 0x0000000b0d0e7c12 */ /* 0x000fe4000f8e9602 */
[C---:B------:R-:W-:Y:S01]  /*127c0*/  ISETP.LT.OR P6, PT, R0.reuse, R221, P6 ;  /* 0x000000dd0000720c */ /* 0x040fe200037c1670 */
[----:B------:R-:W-:Y:S01]  /*127d0*/  IMAD.WIDE.U32 R2, R3, -0x326172a9, RZ ;  /* 0xcd9e8d5703027825 */ /* 0x000fe200078e00ff */
[----:B------:R-:W-:-:S02]  /*127e0*/  ISETP.LT.OR P0, PT, R0, R220, P0 ;  /* 0x000000dc0000720c */ /* 0x000fc40000701670 */
[----:B------:R-:W-:Y:S01]  /*127f0*/  LOP3.LUT R10, R9, UR13, R10, 0x96, !PT ;  /* 0x0000000d090a7c12 */ /* 0x000fe2000f8e960a */
[----:B------:R-:W-:Y:S01]  /*12800*/  IMAD.WIDE.U32 R14, R14, -0x326172a9, RZ ;  /* 0xcd9e8d570e0e7825 */ /* 0x000fe200078e00ff */
[----:B------:R-:W-:Y:S02]  /*12810*/  FMNMX.FTZ R0, R231, R16, !PT ;  /* 0x00000010e7007209 */ /* 0x000fe40007810000 */
[----:B------:R-:W-:Y:S01]  /*12820*/  LOP3.LUT R6, R5, UR14, R6, 0x96, !PT ;  /* 0x0000000e05067c12 */ /* 0x000fe2000f8e9606 */
[----:B------:R-:W-:Y:S01]  /*12830*/  IMAD.WIDE.U32 R10, R10, -0x326172a9, RZ ;  /* 0xcd9e8d570a0a7825 */ /* 0x000fe200078e00ff */
[----:B------:R-:W-:Y:S02]  /*12840*/  FMNMX.FTZ R0, R17, R0, !PT ;  /* 0x0000000011007209 */ /* 0x000fe40007810000 */
[----:B------:R-:W-:Y:S02]  /*12850*/  LOP3.LUT R5, R3, UR12, R30, 0x96, !PT ;  /* 0x0000000c03057c12 */ /* 0x000fe4000f8e961e */
[----:B------:R-:W-:Y:S01]  /*12860*/  LOP3.LUT R7, R15, UR10, R2, 0x96, !PT ;  /* 0x0000000a0f077c12 */ /* 0x000fe2000f8e9602 */
[----:B------:R-:W-:Y:S01]  /*12870*/  IMAD.WIDE.U32 R2, R6, -0x2daee0ad, RZ ;  /* 0xd2511f5306027825 */ /* 0x000fe200078e00ff */
[----:B------:R-:W-:-:S02]  /*12880*/  FMNMX.FTZ R0, R18, R0, !PT ;  /* 0x0000000012007209 */ /* 0x000fc40007810000 */
[----:B------:R-:W-:Y:S01]  /*12890*/  LOP3.LUT R9, R11, UR12, R4, 0x96, !PT ;  /* 0x0000000c0b097c12 */ /* 0x000fe2000f8e9604 */
[----:B------:R-:W-:Y:S01]  /*128a0*/  IMAD.WIDE.U32 R4, R5, -0x2daee0ad, RZ ;  /* 0xd2511f5305047825 */ /* 0x000fe200078e00ff */
[----:B------:R-:W-:Y:S02]  /*128b0*/  FMNMX.FTZ R0, R20, R0, !PT ;  /* 0x0000000014007209 */ /* 0x000fe40007810000 */
[----:B------:R-:W-:Y:S01]  /*128c0*/  LOP3.LUT R6, R3, UR11, R8, 0x96, !PT ;  /* 0x0000000b03067c12 */ /* 0x000fe2000f8e9608 */
[----:B------:R-:W-:Y:S01]  /*128d0*/  IMAD.WIDE.U32 R186, R7, -0x2daee0ad, RZ ;  /* 0xd2511f5307ba7825 */ /* 0x000fe200078e00ff */
[----:B------:R-:W-:Y:S02]  /*128e0*/  FMNMX.FTZ R0, R234, R0, !PT ;  /* 0x00000000ea007209 */ /* 0x000fe40007810000 */
[----:B------:R-:W-:Y:S01]  /*128f0*/  FMNMX.FTZ R3, R230, R19, !PT ;  /* 0x00000013e6037209 */ /* 0x000fe20007810000 */
[----:B------:R-:W-:Y:S01]  /*12900*/  IMAD.WIDE.U32 R8, R9, -0x2daee0ad, RZ ;  /* 0xd2511f5309087825 */ /* 0x000fe200078e00ff */
[----:B------:R-:W-:-:S02]  /*12910*/  LOP3.LUT R5, R5, UR9, R12, 0x96, !PT ;  /* 0x0000000905057c12 */ /* 0x000fc4000f8e960c */
[----:B------:R-:W-:Y:S01]  /*12920*/  LOP3.LUT R11, R187, UR7, R4, 0x96, !PT ;  /* 0x00000007bb0b7c12 */ /* 0x000fe2000f8e9604 */
[----:B------:R-:W-:Y:S01]  /*12930*/  IMAD.WIDE.U32 R6, R6, -0x326172a9, RZ ;  /* 0xcd9e8d5706067825 */ /* 0x000fe200078e00ff */
[----:B------:R-:W-:Y:S02]  /*12940*/  LOP3.LUT R13, R9, UR9, R2, 0x96, !PT ;  /* 0x00000009090d7c12 */ /* 0x000fe4000f8e9602 */
[----:B------:R-:W-:Y:S01]  /*12950*/  FMNMX.FTZ R0, R233, R0, !PT ;  /* 0x00000000e9007209 */ /* 0x000fe20007810000 */
[----:B------:R-:W-:Y:S01]  /*12960*/  IMAD.WIDE.U32 R4, R5, -0x326172a9, RZ ;  /* 0xcd9e8d5705047825 */ /* 0x000fe200078e00ff */
        /* <DEDUP_REMOVED lines=8> */
[----:B------:R-:W-:Y:S01]  /*129f0*/  LOP3.LUT R246, R5, UR8, R14, 0x96, !PT ;  /* 0x0000000805f67c12 */ /* 0x000fe2000f8e960e */
[----:B------:R-:W1:Y:S01]  /*12a00*/  SHFL.BFLY PT, R12, R136, 0x2, 0x1f ;  /* 0x0c401f00880c7f89 */ /* 0x000e6200000e0000 */
[----:B------:R-:W-:Y:S01]  /*12a10*/  LOP3.LUT R0, R3, UR18, R4, 0x96, !PT ;  /* 0x0000001203007c12 */ /* 0x000fe2000f8e9604 */
[----:B------:R-:W-:Y:S01]  /*12a20*/  IMAD.WIDE.U32 R4, R13, -0x326172a9, RZ ;  /* 0xcd9e8d570d047825 */ /* 0x000fe200078e00ff */
[----:B------:R-:W-:-:S02]  /*12a30*/  LOP3.LUT R9, R2, 0xffff, RZ, 0xc0, !PT ;  /* 0x0000ffff02097812 */ /* 0x000fc400078ec0ff */
[----:B------:R-:W-:Y:S02]  /*12a40*/  LOP3.LUT R11, R2, 0xff, RZ, 0xc0, !PT ;  /* 0x000000ff020b7812 */ /* 0x000fe400078ec0ff */
[--C-:B------:R-:W-:Y:S02]  /*12a50*/  SHF.R.U32.HI R3, RZ, 0x10, R2.reuse ;  /* 0x00000010ff037819 */ /* 0x100fe40000011602 */
[----:B------:R-:W-:Y:S02]  /*12a60*/  SHF.R.U32.HI R10, RZ, 0x18, R2 ;  /* 0x00000018ff0a7819 */ /* 0x000fe40000011602 */
[----:B------:R-:W-:Y:S02]  /*12a70*/  LOP3.LUT R2, R139, UR7, R8, 0x96, !PT ;  /* 0x000000078b027c12 */ /* 0x000fe4000f8e9608 */
[----:B------:R-:W-:Y:S02]  /*12a80*/  FMNMX.FTZ R7, R242, R7, !PT ;  /* 0x00000007f2077209 */ /* 0x000fe40007810000 */
[----:B------:R-:W-:-:S02]  /*12a90*/  LOP3.LUT R245, R5, UR8, R6, 0x96, !PT ;  /* 0x0000000805f57c12 */ /* 0x000fc4000f8e9606 */
[----:B------:R-:W-:Y:S01]  /*12aa0*/  LOP3.LUT R8, R3, 0xff, RZ, 0xc0, !PT ;  /* 0x000000ff03087812 */ /* 0x000fe200078ec0ff */
[----:B------:R-:W-:Y:S01]  /*12ab0*/  IMAD.WIDE.U32 R2, R2, -0x326172a9, RZ ;  /* 0xcd9e8d5702027825 */ /* 0x000fe200078e00ff */
[----:B------:R-:W-:Y:S02]  /*12ac0*/  FMNMX.FTZ R5, R241, R7, !PT ;  /* 0x00000007f1057209 */ /* 0x000fe40007810000 */
[----:B------:R-:W-:Y:S02]  /*12ad0*/  SHF.R.U32.HI R9, RZ, 0x8, R9 ;  /* 0x00000008ff097819 */ /* 0x000fe40000011609 */
[----:B------:R-:W-:Y:S02]  /*12ae0*/  FMNMX.FTZ R5, R238, R5, !PT ;  /* 0x00000005ee057209 */ /* 0x000fe40007810000 */
[----:B------:R-:W-:Y:S02]  /*12af0*/  PRMT R35, R8, 0x5410, R10 ;  /* 0x0000541008237816 */ /* 0x000fe4000000000a */
[----:B------:R-:W-:-:S02]  /*12b00*/  FMNMX.FTZ R6, R229, R23, !PT ;  /* 0x00000017e5067209 */ /* 0x000fc40007810000 */
[----:B------:R-:W-:Y:S02]  /*12b10*/  PRMT R34, R11, 0x5410, R9 ;  /* 0x000054100b227816 */ /* 0x000fe40000000009 */
[----:B------:R-:W-:Y:S02]  /*12b20*/  LOP3.LUT R4, R3, UR18, R4, 0x96, !PT ;  /* 0x0000001203047c12 */ /* 0x000fe4000f8e9604 */
[C---:B------:R-:W-:Y:S02]  /*12b30*/  LOP3.LUT R10, R2.reuse, 0xffff, RZ, 0xc0, !PT ;  /* 0x0000ffff020a7812 */ /* 0x040fe400078ec0ff */
[----:B------:R-:W-:Y:S02]  /*12b40*/  LOP3.LUT R11, R2, 0xff, RZ, 0xc0, !PT ;  /* 0x000000ff020b7812 */ /* 0x000fe400078ec0ff */
[--C-:B------:R-:W-:Y:S02]  /*12b50*/  SHF.R.U32.HI R13, RZ, 0x10, R2.reuse ;  /* 0x00000010ff0d7819 */ /* 0x100fe40000011602 */
[----:B------:R-:W-:-:S02]  /*12b60*/  SHF.R.U32.HI R14, RZ, 0x18, R2 ;  /* 0x00000018ff0e7819 */ /* 0x000fc40000011602 */
[C---:B------:R-:W-:Y:S02]  /*12b70*/  LOP3.LUT R3, R0.reuse, 0xffff, RZ, 0xc0, !PT ;  /* 0x0000ffff00037812 */ /* 0x040fe400078ec0ff */
[----:B------:R-:W-:Y:S02]  /*12b80*/  FMNMX.FTZ R2, R235, R5, !PT ;  /* 0x00000005eb027209 */ /* 0x000fe40007810000 */
[----:B------:R-:W-:Y:S02]  /*12b90*/  FMNMX.FTZ R5, R25, R6, !PT ;  /* 0x0000000619057209 */ /* 0x000fe40007810000 */
[----:B------:R-:W-:Y:S01]  /*12ba0*/  LOP3.LUT R6, R0, 0xff, RZ, 0xc0, !PT ;  /* 0x000000ff00067812 */ /* 0x000fe200078ec0ff */
[----:B------:R-:W2:Y:S01]  /*12bb0*/  SHFL.BFLY PT, R7, R2, 0x2, 0x1f ;  /* 0x0c401f0002077f89 */ /* 0x000ea200000e0000 */
[----:B------:R-:W-:Y:S02]  /*12bc0*/  SHF.R.U32.HI R3, RZ, 0x8, R3 ;  /* 0x00000008ff037819 */ /* 0x000fe40000011603 */
[----:B------:R-:W-:-:S02]  /*12bd0*/  FMNMX.FTZ R5, R26, R5, !PT ;  /* 0x000000051a057209 */ /* 0x000fc40007810000 */
[----:B------:R-:W-:Y:S02]  /*12be0*/  PRMT R33, R6, 0x5410, R3 ;  /* 0x0000541006217816 */ /* 0x000fe40000000003 */
[--C-:B------:R-:W-:Y:S02]  /*12bf0*/  SHF.R.U32.HI R3, RZ, 0x10, R0.reuse ;  /* 0x00000010ff037819 */ /* 0x100fe40000011600 */
[----:B------:R-:W-:Y:S02]  /*12c00*/  FMNMX.FTZ R6, R27, R5, !PT ;  /* 0x000000051b067209 */ /* 0x000fe40007810000 */
[----:B------:R-:W-:Y:S02]  /*12c10*/  SHF.R.U32.HI R5, RZ, 0x18, R0 ;  /* 0x00000018ff057819 */ /* 0x000fe40000011600 */
[----:B------:R-:W-:Y:S02]  /*12c20*/  LOP3.LUT R0, R3, 0xff, RZ, 0xc0, !PT ;  /* 0x000000ff03007812 */ /* 0x000fe400078ec0ff */
[----:B------:R-:W-:-:S02]  /*12c30*/  FMNMX.FTZ R3, R243, R6, !PT ;  /* 0x00000006f3037209 */ /* 0x000fc40007810000 */
[----:B------:R-:W-:Y:S02]  /*12c40*/  PRMT R32, R0, 0x5410, R5 ;  /* 0x0000541000207816 */ /* 0x000fe40000000005 */
[----:B------:R-:W-:Y:S02]  /*12c50*/  FMNMX.FTZ R0, R244, R3, !PT ;  /* 0x00000003f4007209 */ /* 0x000fe40007810000 */
[----:B------:R-:W-:Y:S02]  /*12c60*/  FSEL R132, R141, -INF , !P6 ;  /* 0xff8000008d847808 */ /* 0x000fe40007000000 */
[----:B------:R-:W-:Y:S02]  /*12c70*/  FMNMX.FTZ R0, R140, R0, !PT ;  /* 0x000000008c007209 */ /* 0x000fe40007810000 */
[----:B------:R-:W-:Y:S02]  /*12c80*/  FMNMX.FTZ R3, R228, R28, !PT ;  /* 0x0000001ce4037209 */ /* 0x000fe40007810000 */
[----:B-1----:R-:W-:-:S02]  /*12c90*/  FMNMX.FTZ R136, R136, R12, !PT ;  /* 0x0000000c88887209 */ /* 0x002fc40007810000 */
[----:B------:R-:W-:Y:S02]  /*12ca0*/  FMNMX.FTZ R5, R132, R0, !PT ;  /* 0x0000000084057209 */ /* 0x000fe40007810000 */
[----:B------:R-:W-:Y:S01]  /*12cb0*/  FSEL R6, R182, -INF , !P5 ;  /* 0xff800000b6067808 */ /* 0x000fe20006800000 */
[----:B------:R-:W1:Y:S01]  /*12cc0*/  SHFL.BFLY PT, R8, R136, 0x1, 0x1f ;  /* 0x0c201f0088087f89 */ /* 0x000e6200000e0000 */
[----:B------:R-:W-:Y:S02]  /*12cd0*/  FMNMX.FTZ R3, R29, R3, !PT ;  /* 0x000000031d037209 */ /* 0x000fe40007810000 */
[----:B--2---:R-:W-:Y:S01]  /*12ce0*/  FMNMX.FTZ R2, R2, R7, !PT ;  /* 0x0000000702027209 */ /* 0x004fe20007810000 */
[----:B------:R-:W2:Y:S01]  /*12cf0*/  SHFL.BFLY PT, R9, R5, 0x2, 0x1f ;  /* 0x0c401f0005097f89 */ /* 0x000ea200000e0000 */
[----:B------:R-:W-:Y:S02]  /*12d00*/  FSEL R7, R183, -INF , !P4 ;  /* 0xff800000b7077808 */ /* 0x000fe40006000000 */
[----:B------:R-:W-:Y:S01]  /*12d10*/  FMNMX.FTZ R0, R6, R3, !PT ;  /* 0x0000000306007209 */ /* 0x000fe20007810000 */
[----:B------:R-:W3:Y:S01]  /*12d20*/  SHFL.BFLY PT, R135, R2, 0x1, 0x1f ;  /* 0x0c201f0002877f89 */ /* 0x000ee200000e0000 */
        /* <DEDUP_REMOVED lines=8> */
[----:B-1----:R-:W-:Y:S02]  /*12db0*/  FMNMX.FTZ R136, R136, R8, !PT ;  /* 0x0000000888887209 */ /* 0x002fe40007810000 */
[----:B------:R-:W-:Y:S02]  /*12dc0*/  FMNMX.FTZ R3, R189, R3, !PT ;  /* 0x00000003bd037209 */ /* 0x000fe40007810000 */
[----:B--2---:R-:W-:Y:S01]  /*12dd0*/  FMNMX.FTZ R5, R5, R9, !PT ;  /* 0x0000000905057209 */ /* 0x004fe20007810000 */
[C---:B------:R-:W-:Y:S01]  /*12de0*/  FMUL.FTZ R8, R136.reuse, c[0x0][0x23c] ;  /* 0x00008f0088087a20 */ /* 0x040fe20000410000 */
[----:B------:R-:W-:Y:S01]  /*12df0*/  FSETP.NEU.FTZ.AND P3, PT, R136, -INF , PT ;  /* 0xff8000008800780b */ /* 0x000fe20003f7d000 */
[----:B------:R-:W1:Y:S01]  /*12e00*/  SHFL.BFLY PT, R9, R3, 0x2, 0x1f ;  /* 0x0c401f0003097f89 */ /* 0x000e6200000e0000 */
[----:B---3--:R-:W-:-:S02]  /*12e10*/  FMNMX.FTZ R135, R2, R135, !PT ;  /* 0x0000008702877209 */ /* 0x008fc40007810000 */
[----:B------:R-:W-:Y:S01]  /*12e20*/  FSEL R0, R8, RZ, P3 ;  /* 0x000000ff08007208 */ /* 0x000fe20001800000 */
[----:B------:R-:W2:Y:S01]  /*12e30*/  SHFL.BFLY PT, R134, R5, 0x1, 0x1f ;  /* 0x0c201f0005867f89 */ /* 0x000ea200000e0000 */
[C---:B------:R-:W-:Y:S01]  /*12e40*/  FSETP.NEU.FTZ.AND P2, PT, R135.reuse, -INF , PT ;  /* 0xff8000008700780b */ /* 0x040fe20003f5d000 */
[----:B------:R-:W-:Y:S02]  /*12e50*/  FMUL.FTZ R12, R135, c[0x0][0x23c] ;  /* 0x00008f00870c7a20 */ /* 0x000fe40000410000 */
[--C-:B------:R-:W-:Y:S02]  /*12e60*/  FFMA.FTZ R2, R18, c[0x0][0x23c], -R0.reuse ;  /* 0x00008f0012027a23 */ /* 0x100fe40000010800 */
[--C-:B------:R-:W-:Y:S01]  /*12e70*/  FFMA.FTZ R8, R17, c[0x0][0x23c], -R0.reuse ;  /* 0x00008f0011087a23 */ /* 0x100fe20000010800 */
[----:B------:R-:W-:Y:S01]  /*12e80*/  FSEL R12, R12, RZ, P2 ;  /* 0x000000ff0c0c7208 */ /* 0x000fe20001000000 */
[----:B------:R3:W-:Y:S01]  /*12e90*/  MUFU.EX2 R237, R2 ;  /* 0x0000000200ed7308 */ /* 0x0007e20000000800 */
[----:B------:R-:W-:-:S07]  /*12ea0*/  FFMA.FTZ R16, R16, c[0x0][0x23c], -R0 ;  /* 0x00008f0010107a23 */ /* 0x000fce0000010800 */
[----:B------:R4:W-:Y:S01]  /*12eb0*/  MUFU.EX2 R236, R8 ;  /* 0x0000000800ec7308 */ /* 0x0009e20000000800 */
[----:B-1----:R-:W-:Y:S01]  /*12ec0*/  FMNMX.FTZ R3, R9, R3, !PT ;  /* 0x0000000309037209 */ /* 0x002fe20007810000 */
[----:B------:R-:W-:Y:S01]  /*12ed0*/  HSET2.LE.AND R9, R32, R176, PT ;  /* 0x000000b020097233 */ /* 0x000fe20003803000 */
[----:B---3--:R-:W-:-:S03]  /*12ee0*/  FFMA.FTZ R2, R20, c[0x0][0x23c], -R0 ;  /* 0x00008f0014027a23 */ /* 0x008fc60000010800 */
[----:B------:R-:W1:Y:S01]  /*12ef0*/  SHFL.BFLY PT, R137, R3, 0x1, 0x1f ;  /* 0x0c201f0003897f89 */ /* 0x000e6200000e0000 */
[----:B--2---:R-:W-:Y:S01]  /*12f00*/  FMNMX.FTZ R134, R5, R134, !PT ;  /* 0x0000008605867209 */ /* 0x004fe20007810000 */
[--C-:B------:R-:W-:Y:S01]  /*12f10*/  FFMA.FTZ R5, R22, c[0x0][0x23c], -R12.reuse ;  /* 0x00008f0016057a23 */ /* 0x100fe2000001080c */
[----:B------:R2:W-:Y:S02]  /*12f20*/  MUFU.EX2 R239, R2 ;  /* 0x0000000200ef7308 */ /* 0x0005e40000000800 */
[----:B------:R-:W-:Y:S01]  /*12f30*/  FSETP.NEU.FTZ.AND P1, PT, R134, -INF , PT ;  /* 0xff8000008600780b */ /* 0x000fe20003f3d000 */
[----:B----4-:R-:W-:-:S05]  /*12f40*/  FFMA.FTZ R8, R19, c[0x0][0x23c], -R12 ;  /* 0x00008f0013087a23 */ /* 0x010fca000001080c */
[----:B------:R-:W-:Y:S01]  /*12f50*/  MUFU.EX2 R232, R8 ;  /* 0x0000000800e87308 */ /* 0x000fe20000000800 */
[----:B--2---:R-:W-:-:S07]  /*12f60*/  SHF.R.U32.HI R2, RZ, 0x8, R10 ;  /* 0x00000008ff027819 */ /* 0x004fce000001160a */
[----:B------:R2:W-:Y:S01]  /*12f70*/  MUFU.EX2 R201, R5 ;  /* 0x0000000500c97308 */ /* 0x0005e20000000800 */
[--C-:B------:R-:W-:Y:S01]  /*12f80*/  HSET2.LE.AND R10, R34, R176.reuse, PT ;  /* 0x000000b0220a7233 */ /* 0x100fe20003803000 */
[----:B------:R-:W-:Y:S01]  /*12f90*/  PRMT R31, R11, 0x5410, R2 ;  /* 0x000054100b1f7816 */ /* 0x000fe20000000002 */
[----:B------:R-:W-:Y:S01]  /*12fa0*/  FFMA.FTZ R2, R21, c[0x0][0x23c], -R12 ;  /* 0x00008f0015027a23 */ /* 0x000fe2000001080c */
[----:B-1----:R-:W-:Y:S01]  /*12fb0*/  FMNMX.FTZ R137, R3, R137, !PT ;  /* 0x0000008903897209 */ /* 0x002fe20007810000 */
[----:B------:R-:W-:Y:S01]  /*12fc0*/  HSET2.LE.AND R11, R35, R176, PT ;  /* 0x000000b0230b7233 */ /* 0x000fe20003803000 */
[----:B------:R-:W-:Y:S02]  /*12fd0*/  SHF.R.U32.HI R3, RZ, 0x10, R4 ;  /* 0x00000010ff037819 */ /* 0x000fe40000011604 */
[----:B------:R1:W-:Y:S01]  /*12fe0*/  MUFU.EX2 R203, R2 ;  /* 0x0000000200cb7308 */ /* 0x0003e20000000800 */
[----:B------:R-:W-:Y:S02]  /*12ff0*/  FSETP.NEU.FTZ.AND P0, PT, R137, -INF , PT ;  /* 0xff8000008900780b */ /* 0x000fe40003f1d000 */
[----:B--2---:R-:W-:-:S05]  /*13000*/  LOP3.LUT R5, R4, 0xff, RZ, 0xc0, !PT ;  /* 0x000000ff04057812 */ /* 0x004fca00078ec0ff */
[----:B------:R-:W-:Y:S01]  /*13010*/  MUFU.EX2 R240, R16 ;  /* 0x0000001000f07308 */ /* 0x000fe20000000800 */
[----:B-1----:R-:W-:Y:S01]  /*13020*/  LOP3.LUT R2, R13, 0xff, RZ, 0xc0, !PT ;  /* 0x000000ff0d027812 */ /* 0x002fe200078ec0ff */
[----:B------:R-:W-:-:S03]  /*13030*/  FMUL.FTZ R13, R134, c[0x0][0x23c] ;  /* 0x00008f00860d7a20 */ /* 0x000fc60000410000 */
[----:B------:R-:W-:Y:S01]  /*13040*/  PRMT R30, R2, 0x5410, R14 ;  /* 0x00005410021e7816 */ /* 0x000fe2000000000e */
[----:B------:R-:W-:Y:S01]  /*13050*/  FFMA.FTZ R2, R24, c[0x0][0x23c], -R12 ;  /* 0x00008f0018027a23 */ /* 0x000fe2000001080c */
[----:B------:R-:W-:Y:S01]  /*13060*/  FSEL R13, R13, RZ, P1 ;  /* 0x000000ff0d0d7208 */ /* 0x000fe20000800000 */
[----:B------:R-:W-:Y:S02]  /*13070*/  FMUL.FTZ R14, R137, c[0x0][0x23c] ;  /* 0x00008f00890e7a20 */ /* 0x000fe40000410000 */
[----:B------:R1:W-:Y:S03]  /*13080*/  MUFU.EX2 R202, R2 ;  /* 0x0000000200ca7308 */ /* 0x0003e60000000800 */
[----:B------:R-:W-:-:S05]  /*13090*/  FSEL R14, R14, RZ, P0 ;  /* 0x000000ff0e0e7208 */ /* 0x000fca0000000000 */
[--C-:B------:R-:W-:Y:S02]  /*130a0*/  FFMA.FTZ R6, R6, c[0x0][0x23c], -R14.reuse ;  /* 0x00008f0006067a23 */ /* 0x100fe4000001080e */
[----:B------:R-:W-:Y:S02]  /*130b0*/  FFMA.FTZ R7, R7, c[0x0][0x23c], -R14 ;  /* 0x00008f0007077a23 */ /* 0x000fe4000001080e */
[----:B------:R-:W-:Y:S01]  /*130c0*/  MUFU.EX2 R184, R6 ;  /* 0x0000000600b87308 */ /* 0x000fe20000000800 */
[----:B-1----:R-:W-:Y:S02]  /*130d0*/  LOP3.LUT R2, R4, 0xffff, RZ, 0xc0, !PT ;  /* 0x0000ffff04027812 */ /* 0x002fe400078ec0ff */
[----:B------:R-:W-:Y:S02]  /*130e0*/  SHF.R.U32.HI R4, RZ, 0x18, R4 ;  /* 0x00000018ff047819 */ /* 0x000fe40000011604 */
[----:B------:R-:W-:Y:S01]  /*130f0*/  SHF.R.U32.HI R8, RZ, 0x8, R2 ;  /* 0x00000008ff087819 */ /* 0x000fe20000011602 */
[----:B------:R-:W-:-:S02]  /*13100*/  FFMA.FTZ R2, R23, c[0x0][0x23c], -R13 ;  /* 0x00008f0017027a23 */ /* 0x000fc4000001080d */
[----:B------:R-:W-:Y:S01]  /*13110*/  MUFU.EX2 R139, R7 ;  /* 0x00000007008b7308 */ /* 0x000fe20000000800 */
[----:B------:R-:W-:Y:S01]  /*13120*/  PRMT R16, R5, 0x5410, R8 ;  /* 0x0000541005107816 */ /* 0x000fe20000000008 */
[----:B------:R-:W-:Y:S02]  /*13130*/  HSET2.LE.AND R8, R33, R176, PT ;  /* 0x000000b021087233 */ /* 0x000fe40003803000 */
[----:B------:R-:W-:Y:S04]  /*13140*/  LDSM.16.MT88.4 R32, [R210+0xb000] ;  /* 0x00b00000d220783b */ /* 0x000fe80000004200 */
[----:B------:R1:W-:Y:S02]  /*13150*/  MUFU.EX2 R198, R2 ;  /* 0x0000000200c67308 */ /* 0x0003e40000000800 */
[----:B-1----:R-:W-:-:S06]  /*13160*/  FFMA.FTZ R2, R25, c[0x0][0x23c], -R13 ;  /* 0x00008f0019027a23 */ /* 0x002fcc000001080d */
[----:B------:R1:W2:Y:S02]  /*13170*/  MUFU.EX2 R197, R2 ;  /* 0x0000000200c57308 */ /* 0x0002a40000000800 */
[----:B-1----:R-:W-:Y:S01]  /*13180*/  LOP3.LUT R2, R3, 0xff, RZ, 0xc0, !PT ;  /* 0x000000ff03027812 */ /* 0x002fe200078ec0ff */
[----:B------:R-:W-:-:S03]  /*13190*/  FFMA.FTZ R3, R26, c[0x0][0x23c], -R13 ;  /* 0x00008f001a037a23 */ /* 0x000fc6000001080d */
[----:B------:R-:W-:Y:S01]  /*131a0*/  PRMT R24, R2, 0x5410, R4 ;  /* 0x0000541002187816 */ /* 0x000fe20000000004 */
[----:B------:R-:W-:Y:S01]  /*131b0*/  FFMA.FTZ R2, R27, c[0x0][0x23c], -R13 ;  /* 0x00008f001b027a23 */ /* 0x000fe2000001080d */
[----:B------:R1:W-:Y:S01]  /*131c0*/  MUFU.EX2 R191, R3 ;  /* 0x0000000300bf7308 */ /* 0x0003e20000000800 */
[----:B------:R-:W-:-:S05]  /*131d0*/  FSEL R4, R136, RZ, P3 ;  /* 0x000000ff88047208 */ /* 0x000fca0001800000 */
[----:B------:R-:W-:Y:S01]  /*131e0*/  FADD.FTZ R5, R231, -R4 ;  /* 0x80000004e7057221 */ /* 0x000fe20000010000 */
[----:B------:R-:W-:Y:S01]  /*131f0*/  FSEL R4, R134, RZ, P1 ;  /* 0x000000ff86047208 */ /* 0x000fe20000800000 */
[----:B------:R3:W-:Y:S02]  /*13200*/  MUFU.EX2 R196, R2 ;  /* 0x0000000200c47308 */ /* 0x0007e40000000800 */
[----:B------:R-:W-:Y:S02]  /*13210*/  FMUL.FTZ R5, R5, c[0x0][0x23c] ;  /* 0x00008f0005057a20 */ /* 0x000fe40000410000 */
[----:B------:R-:W-:Y:S01]  /*13220*/  FADD.FTZ R4, R229, -R4 ;  /* 0x80000004e5047221 */ /* 0x000fe20000010000 */
[----:B-1----:R-:W-:-:S03]  /*13230*/  FSEL R3, R135, RZ, P2 ;  /* 0x000000ff87037208 */ /* 0x002fc60001000000 */
[----:B------:R-:W-:Y:S01]  /*13240*/  FMUL.FTZ R21, R4, c[0x0][0x23c] ;  /* 0x00008f0004157a20 */ /* 0x000fe20000410000 */
[----:B------:R-:W1:Y:S01]  /*13250*/  MUFU.EX2 R23, R5 ;  /* 0x0000000500177308 */ /* 0x000e620000000800 */
[----:B------:R-:W-:Y:S01]  /*13260*/  FADD.FTZ R15, R230, -R3 ;  /* 0x80000003e60f7221 */ /* 0x000fe20000010000 */
[----:B------:R-:W-:Y:S01]  /*13270*/  FSEL R3, R137, RZ, P0 ;  /* 0x000000ff89037208 */ /* 0x000fe20000000000 */
[----:B---3--:R-:W-:Y:S02]  /*13280*/  FFMA.FTZ R2, R28, c[0x0][0x23c], -R14 ;  /* 0x00008f001c027a23 */ /* 0x008fe4000001080e */
[----:B------:R-:W-:-:S03]  /*13290*/  FMUL.FTZ R15, R15, c[0x0][0x23c] ;  /* 0x00008f000f0f7a20 */ /* 0x000fc60000410000 */
[----:B------:R-:W3:Y:S01]  /*132a0*/  MUFU.EX2 R21, R21 ;  /* 0x0000001500157308 */ /* 0x000ee20000000800 */
[----:B------:R-:W-:Y:S01]  /*132b0*/  FADD.FTZ R20, R228, -R3 ;  /* 0x80000003e4147221 */ /* 0x000fe20000010000 */
[----:B--2---:R-:W-:-:S03]  /*132c0*/  F2FP.BF16.PACK_AB R3, R197, R198 ;  /* 0x000000c6c503723e */ /* 0x004fc600000010ff */
[----:B------:R-:W-:Y:S02]  /*132d0*/  FMUL.FTZ R20, R20, c[0x0][0x23c] ;  /* 0x00008f0014147a20 */ /* 0x000fe40000410000 */
[-C--:B-1----:R-:W-:Y:S01]  /*132e0*/  FMUL.FTZ R144, R144, R23.reuse ;  /* 0x0000001790907220 */ /* 0x082fe20000410000 */
[----:B------:R1:W-:Y:S01]  /*132f0*/  MUFU.EX2 R188, R2 ;  /* 0x0000000200bc7308 */ /* 0x0003e20000000800 */
[-C--:B------:R-:W-:Y:S02]  /*13300*/  FMUL.FTZ R145, R145, R23.reuse ;  /* 0x0000001791917220 */ /* 0x080fe40000410000 */
[-C--:B------:R-:W-:Y:S02]  /*13310*/  FMUL.FTZ R156, R156, R23.reuse ;  /* 0x000000179c9c7220 */ /* 0x080fe40000410000 */
[-C--:B------:R-:W-:Y:S02]  /*13320*/  FMUL.FTZ R157, R157, R23.reuse ;  /* 0x000000179d9d7220 */ /* 0x080fe40000410000 */
[----:B------:R-:W-:Y:S01]  /*13330*/  FMUL.FTZ R160, R160, R23 ;  /* 0x00000017a0a07220 */ /* 0x000fe20000410000 */
[----:B------:R-:W2:Y:S01]  /*13340*/  MUFU.EX2 R22, R15 ;  /* 0x0000000f00167308 */ /* 0x000ea20000000800 */
[----:B---3--:R-:W-:-:S02]  /*13350*/  FMUL.FTZ R148, R148, R21 ;  /* 0x0000001594947220 */ /* 0x008fc40000410000 */
[-C--:B------:R-:W-:Y:S02]  /*13360*/  FMUL.FTZ R149, R149, R21.reuse ;  /* 0x0000001595957220 */ /* 0x080fe40000410000 */
[-C--:B------:R-:W-:Y:S02]  /*13370*/  FMUL.FTZ R152, R152, R21.reuse ;  /* 0x0000001598987220 */ /* 0x080fe40000410000 */
[----:B------:R-:W-:Y:S01]  /*13380*/  FMUL.FTZ R153, R153, R21 ;  /* 0x0000001599997220 */ /* 0x000fe20000410000 */
[----:B------:R-:W3:Y:S01]  /*13390*/  MUFU.EX2 R20, R20 ;  /* 0x0000001400147308 */ /* 0x000ee20000000800 */
[----:B-1----:R-:W-:Y:S02]  /*133a0*/  FFMA.FTZ R2, R29, c[0x0][0x23c], -R14 ;  /* 0x00008f001d027a23 */ /* 0x002fe4000001080e */
[----:B------:R-:W-:Y:S02]  /*133b0*/  FMUL.FTZ R161, R161, R23 ;  /* 0x00000017a1a17220 */ /* 0x000fe40000410000 */
[----:B------:R-:W-:-:S02]  /*133c0*/  FMUL.FTZ R164, R164, R21 ;  /* 0x00000015a4a47220 */ /* 0x000fc40000410000 */
[----:B------:R-:W-:Y:S01]  /*133d0*/  FMUL.FTZ R165, R165, R21 ;  /* 0x00000015a5a57220 */ /* 0x000fe20000410000 */
[----:B------:R1:W4:Y:S01]  /*133e0*/  MUFU.EX2 R185, R2 ;  /* 0x0000000200b97308 */ /* 0x0003220000000800 */
[-C--:B--2---:R-:W-:Y:S02]  /*133f0*/  FMUL.FTZ R146, R146, R22.reuse ;  /* 0x0000001692927220 */ /* 0x084fe40000410000 */
[-C--:B------:R-:W-:Y:S02]  /*13400*/  FMUL.FTZ R147, R147, R22.reuse ;  /* 0x0000001693937220 */ /* 0x080fe40000410000 */
[-C--:B------:R-:W-:Y:S02]  /*13410*/  FMUL.FTZ R158, R158, R22.reuse ;  /* 0x000000169e9e7220 */ /* 0x080fe40000410000 */
[----:B------:R-:W-:Y:S02]  /*13420*/  FMUL.FTZ R159, R159, R22 ;  /* 0x000000169f9f7220 */ /* 0x000fe40000410000 */
[----:B---3--:R-:W-:-:S02]  /*13430*/  FMUL.FTZ R150, R150, R20 ;  /* 0x0000001496967220 */ /* 0x008fc40000410000 */
[-C--:B------:R-:W-:Y:S02]  /*13440*/  FMUL.FTZ R151, R151, R20.reuse ;  /* 0x0000001497977220 */ /* 0x080fe40000410000 */
[-C--:B------:R-:W-:Y:S02]  /*13450*/  FMUL.FTZ R154, R154, R20.reuse ;  /* 0x000000149a9a7220 */ /* 0x080fe40000410000 */
[----:B------:R-:W-:Y:S01]  /*13460*/  FMUL.FTZ R155, R155, R20 ;  /* 0x000000149b9b7220 */ /* 0x000fe20000410000 */
[----:B-1----:R-:W-:Y:S01]  /*13470*/  F2FP.BF16.PACK_AB R2, R239, R237 ;  /* 0x000000edef02723e */ /* 0x002fe200000010ff */
[-C--:B------:R-:W-:Y:S02]  /*13480*/  FMUL.FTZ R162, R162, R22.reuse ;  /* 0x00000016a2a27220 */ /* 0x080fe40000410000 */
[----:B------:R-:W-:Y:S01]  /*13490*/  FMUL.FTZ R163, R163, R22 ;  /* 0x00000016a3a37220 */ /* 0x000fe20000410000 */
[----:B------:R-:W-:Y:S01]  /*134a0*/  LOP3.LUT R10, R10, R2, RZ, 0xc0, !PT ;  /* 0x000000020a0a7212 */ /* 0x000fe200078ec0ff */
[-C--:B------:R-:W-:Y:S01]  /*134b0*/  FMUL.FTZ R166, R166, R20.reuse ;  /* 0x00000014a6a67220 */ /* 0x080fe20000410000 */
[----:B------:R-:W-:Y:S01]  /*134c0*/  F2FP.BF16.PACK_AB R2, R202, R201 ;  /* 0x000000c9ca02723e */ /* 0x000fe200000010ff */
[----:B------:R-:W-:-:S02]  /*134d0*/  FMUL.FTZ R167, R167, R20 ;  /* 0x00000014a7a77220 */ /* 0x000fc40000410000 */
[-C--:B------:R-:W-:Y:S01]  /*134e0*/  FMUL.FTZ R168, R168, R21.reuse ;  /* 0x00000015a8a87220 */ /* 0x080fe20000410000 */
[----:B------:R-:W-:Y:S01]  /*134f0*/  LOP3.LUT R11, R11, R2, RZ, 0xc0, !PT ;  /* 0x000000020b0b7212 */ /* 0x000fe200078ec0ff */
[----:B------:R-:W-:Y:S01]  /*13500*/  FMUL.FTZ R169, R169, R21 ;  /* 0x00000015a9a97220 */ /* 0x000fe20000410000 */
[----:B------:R-:W-:Y:S01]  /*13510*/  F2FP.BF16.PACK_AB R2, R236, R240 ;  /* 0x000000f0ec02723e */ /* 0x000fe200000010ff */
[-C--:B------:R-:W-:Y:S02]  /*13520*/  FMUL.FTZ R170, R170, R20.reuse ;  /* 0x00000014aaaa7220 */ /* 0x080fe40000410000 */
[----:B------:R-:W-:Y:S01]  /*13530*/  FMUL.FTZ R171, R171, R20 ;  /* 0x00000014abab7220 */ /* 0x000fe20000410000 */
[----:B------:R-:W-:Y:S01]  /*13540*/  LOP3.LUT R8, R8, R2, RZ, 0xc0, !PT ;  /* 0x0000000208087212 */ /* 0x000fe200078ec0ff */
[-C--:B------:R-:W-:Y:S01]  /*13550*/  FMUL.FTZ R172, R172, R23.reuse ;  /* 0x00000017acac7220 */ /* 0x080fe20000410000 */
[----:B------:R-:W-:Y:S01]  /*13560*/  F2FP.BF16.PACK_AB R2, R203, R232 ;  /* 0x000000e8cb02723e */ /* 0x000fe200000010ff */
[----:B------:R-:W-:-:S02]  /*13570*/  FMUL.FTZ R173, R173, R23 ;  /* 0x00000017adad7220 */ /* 0x000fc40000410000 */
[----:B------:R-:W-:Y:S01]  /*13580*/  FMUL.FTZ R174, R174, R22 ;  /* 0x00000016aeae7220 */ /* 0x000fe20000410000 */
[----:B------:R-:W-:Y:S01]  /*13590*/  LOP3.LUT R9, R9, R2, RZ, 0xc0, !PT ;  /* 0x0000000209097212 */ /* 0x000fe200078ec0ff */
[--C-:B------:R-:W-:Y:S01]  /*135a0*/  HSET2.LE.AND R2, R16, R176.reuse, PT ;  /* 0x000000b010027233 */ /* 0x100fe20003803000 */
[----:B------:R-:W-:Y:S01]  /*135b0*/  FMUL.FTZ R175, R175, R22 ;  /* 0x00000016afaf7220 */ /* 0x000fe20000410000 */
[----:B------:R-:W1:Y:S01]  /*135c0*/  LDSM.16.MT88.4 R16, [R205+0xa000] ;  /* 0x00a00000cd10783b */ /* 0x000e620000004200 */
[----:B------:R-:W-:Y:S02]  /*135d0*/  FMUL.FTZ R36, R36, R23 ;  /* 0x0000001724247220 */ /* 0x000fe40000410000 */
[----:B------:R-:W-:Y:S01]  /*135e0*/  LOP3.LUT R4, R2, R3, RZ, 0xc0, !PT ;  /* 0x0000000302047212 */ /* 0x000fe200078ec0ff */
[----:B------:R-:W-:Y:S01]  /*135f0*/  HSET2.LE.AND R2, R24, R176, PT ;  /* 0x000000b018027233 */ /* 0x000fe20003803000 */
[----:B----4-:R-:W-:Y:S01]  /*13600*/  F2FP.BF16.PACK_AB R3, R185, R188 ;  /* 0x000000bcb903723e */ /* 0x010fe200000010ff */
[----:B------:R-:W2:Y:S01]  /*13610*/  LDSM.16.MT88.4 R24, [R207+0xa000] ;  /* 0x00a00000cf18783b */ /* 0x000ea20000004200 */
[----:B------:R-:W-:-:S02]  /*13620*/  FMUL.FTZ R37, R37, R23 ;  /* 0x0000001725257220 */ /* 0x000fc40000410000 */
[----:B------:R-:W-:Y:S01]  /*13630*/  LOP3.LUT R5, R2, R3, RZ, 0xc0, !PT ;  /* 0x0000000302057212 */ /* 0x000fe200078ec0ff */
[--C-:B------:R-:W-:Y:S01]  /*13640*/  HSET2.LE.AND R2, R31, R176.reuse, PT ;  /* 0x000000b01f027233 */ /* 0x100fe20003803000 */
[----:B------:R-:W-:Y:S01]  /*13650*/  F2FP.BF16.PACK_AB R3, R196, R191 ;  /* 0x000000bfc403723e */ /* 0x000fe200000010ff */
[-C--:B------:R-:W-:Y:S02]  /*13660*/  FMUL.FTZ R38, R38, R22.reuse ;  /* 0x0000001626267220 */ /* 0x080fe40000410000 */
[----:B------:R-:W-:Y:S01]  /*13670*/  FMUL.FTZ R39, R39, R22 ;  /* 0x0000001627277220 */ /* 0x000fe20000410000 */
[----:B------:R-:W-:Y:S01]  /*13680*/  LOP3.LUT R6, R2, R3, RZ, 0xc0, !PT ;  /* 0x0000000302067212 */ /* 0x000fe200078ec0ff */
[----:B------:R-:W-:Y:S01]  /*13690*/  HSET2.LE.AND R3, R30, R176, PT ;  /* 0x000000b01e037233 */ /* 0x000fe20003803000 */
[----:B------:R-:W-:Y:S01]  /*136a0*/  F2FP.BF16.PACK_AB R2, R139, R184 ;  /* 0x000000b88b02723e */ /* 0x000fe200000010ff */
[-C--:B------:R-:W-:Y:S02]  /*136b0*/  FMUL.FTZ R48, R48, R23.reuse ;  /* 0x0000001730307220 */ /* 0x080fe40000410000 */
[----:B------:R-:W-:Y:S01]  /*136c0*/  FMUL.FTZ R49, R49, R23 ;  /* 0x0000001731317220 */ /* 0x000fe20000410000 */
[----:B------:R-:W-:Y:S01]  /*136d0*/  LOP3.LUT R7, R3, R2, RZ, 0xc0, !PT ;  /* 0x0000000203077212 */ /* 0x000fe200078ec0ff */
        /* <DEDUP_REMOVED lines=8> */
[-C--:B------:R-:W-:Y:S01]  /*13760*/  FMUL.FTZ R46, R46, R20.reuse ;  /* 0x000000142e2e7220 */ /* 0x080fe20000410000 */
[-C--:B-1----:R-:W-:Y:S01]  /*13770*/  HMMA.16816.F32.BF16 R144, R8, R16.reuse, R144 ;  /* 0x000000100890723c */ /* 0x082fe20000041890 */
[----:B------:R-:W-:Y:S02]  /*13780*/  FMUL.FTZ R47, R47, R20 ;  /* 0x000000142f2f7220 */ /* 0x000fe40000410000 */
        /* <DEDUP_REMOVED lines=9> */
[----:B------:R-:W-:Y:S02]  /*13820*/  FMUL.FTZ R99, R99, R22 ;  /* 0x0000001663637220 */ /* 0x000fe40000410000 */
[-C--:B------:R-:W-:Y:S02]  /*13830*/  FMUL.FTZ R104, R104, R21.reuse ;  /* 0x0000001568687220 */ /* 0x080fe40000410000 */
[----:B------:R-:W-:-:S02]  /*13840*/  FMUL.FTZ R105, R105, R21 ;  /* 0x0000001569697220 */ /* 0x000fc40000410000 */
[-C--:B------:R-:W-:Y:S01]  /*13850*/  FMUL.FTZ R106, R106, R20.reuse ;  /* 0x000000146a6a7220 */ /* 0x080fe20000410000 */
[C---:B------:R-:W-:Y:S01]  /*13860*/  HMMA.16816.F32.BF16 R192, R8.reuse, R18, R156 ;  /* 0x0000001208c0723c */ /* 0x040fe2000004189c */
[----:B------:R-:W1:Y:S01]  /*13870*/  LDSM.16.MT88.4 R16, [R210+0xa000] ;  /* 0x00a00000d210783b */ /* 0x000e620000004200 */
[----:B------:R-:W-:Y:S02]  /*13880*/  FMUL.FTZ R107, R107, R20 ;  /* 0x000000146b6b7220 */ /* 0x000fe40000410000 */
[-C--:B------:R-:W-:Y:S02]  /*13890*/  FMUL.FTZ R100, R100, R23.reuse ;  /* 0x0000001764647220 */ /* 0x080fe40000410000 */
[----:B------:R-:W-:Y:S02]  /*138a0*/  FMUL.FTZ R101, R101, R23 ;  /* 0x0000001765657220 */ /* 0x000fe40000410000 */
[----:B--2---:R-:W-:Y:S01]  /*138b0*/  HMMA.16816.F32.BF16 R160, R8, R24, R160 ;  /* 0x0000001808a0723c */ /* 0x004fe200000418a0 */
        /* <DEDUP_REMOVED lines=8> */
[----:B------:R-:W-:Y:S01]  /*13940*/  FMUL.FTZ R113, R113, R23 ;  /* 0x0000001771717220 */ /* 0x000fe20000410000 */
[-C--:B------:R-:W-:Y:S01]  /*13950*/  HMMA.16816.F32.BF16 R168, R4, R26.reuse, R168 ;  /* 0x0000001a04a8723c */ /* 0x080fe200000418a8 */
[-C--:B------:R-:W-:Y:S01]  /*13960*/  FMUL.FTZ R114, R114, R22.reuse ;  /* 0x0000001672727220 */ /* 0x080fe20000410000 */
[----:B------:R-:W-:Y:S01]  /*13970*/  MOV R156, R193 ;  /* 0x000000c1009c7202 */ /* 0x000fe20000000f00 */
        /* <DEDUP_REMOVED lines=13> */
[-C--:B-1----:R-:W-:Y:S01]  /*13a50*/  HMMA.16816.F32.BF16 R24, R8, R16.reuse, R36 ;  /* 0x000000100818723c */ /* 0x082fe20000041824 */
[----:B------:R-:W-:Y:S01]  /*13a60*/  LDSM.16.MT88.4 R36, [R209+0xb000] ;  /* 0x00b00000d124783b */ /* 0x000fe20000004200 */
[-C--:B------:R-:W-:Y:S02]  /*13a70*/  FMUL.FTZ R58, R58, R20.reuse ;  /* 0x000000143a3a7220 */ /* 0x080fe40000410000 */
[----:B------:R-:W-:Y:S02]  /*13a80*/  FMUL.FTZ R59, R59, R20 ;  /* 0x000000143b3b7220 */ /* 0x000fe40000410000 */
[----:B------:R-:W-:Y:S02]  /*13a90*/  FMUL.FTZ R60, R60, R21 ;  /* 0x000000153c3c7220 */ /* 0x000fe40000410000 */
[----:B------:R-:W-:Y:S01]  /*13aa0*/  IMAD.MOV.U32 R173, RZ, RZ, R29 ;  /* 0x000000ffffad7224 */ /* 0x000fe200078e001d */
[----:B------:R-:W-:Y:S01]  /*13ab0*/  MOV R158, R28 ;  /* 0x0000001c009e7202 */ /* 0x000fe20000000f00 */
[----:B------:R-:W-:Y:S01]  /*13ac0*/  IMAD.MOV.U32 R172, RZ, RZ, R30 ;  /* 0x000000ffffac7224 */ /* 0x000fe200078e001e */
[----:B------:R-:W-:Y:S01]  /*13ad0*/  HMMA.16816.F32.BF16 R40, R4, R16, R40 ;  /* 0x000000100428723c */ /* 0x000fe20000041828 */
[----:B------:R-:W-:-:S02]  /*13ae0*/  IMAD.MOV.U32 R159, RZ, RZ, R31 ;  /* 0x000000ffff9f7224 */ /* 0x000fc400078e001f */
[----:B------:R-:W1:Y:S01]  /*13af0*/  LDSM.16.MT88.4 R28, [R209+0xa000] ;  /* 0x00a00000d11c783b */ /* 0x000e620000004200 */
[-C--:B------:R-:W-:Y:S02]  /*13b00*/  FMUL.FTZ R61, R61, R21.reuse ;  /* 0x000000153d3d7220 */ /* 0x080fe40000410000 */
[----:B------:R-:W-:Y:S02]  /*13b10*/  FMUL.FTZ R72, R72, R21 ;  /* 0x0000001548487220 */ /* 0x000fe40000410000 */
[----:B------:R-:W-:Y:S01]  /*13b20*/  HMMA.16816.F32.BF16 R44, R4, R18, R44 ;  /* 0x00000012042c723c */ /* 0x000fe2000004182c */
[-C--:B------:R-:W-:Y:S02]  /*13b30*/  FMUL.FTZ R62, R62, R20.reuse ;  /* 0x000000143e3e7220 */ /* 0x080fe40000410000 */
[----:B------:R-:W-:Y:S02]  /*13b40*/  FMUL.FTZ R63, R63, R20 ;  /* 0x000000143f3f7220 */ /* 0x000fe40000410000 */
[----:B------:R-:W-:-:S02]  /*13b50*/  IMAD.MOV.U32 R141, RZ, RZ, R27 ;  /* 0x000000ffff8d7224 */ /* 0x000fc400078e001b */
[----:B------:R-:W-:Y:S01]  /*13b60*/  IMAD.MOV.U32 R15, RZ, RZ, R25 ;  /* 0x000000ffff0f7224 */ /* 0x000fe200078e0019 */
[C---:B------:R-:W-:Y:S01]  /*13b70*/  HMMA.16816.F32.BF16 R100, R8.reuse, R32, R100 ;  /* 0x000000200864723c */ /* 0x040fe20000041864 */
[----:B------:R-:W-:Y:S02]  /*13b80*/  IMAD.MOV.U32 R3, RZ, RZ, R26 ;  /* 0x000000ffff037224 */ /* 0x000fe400078e001a */
[----:B------:R-:W-:Y:S02]  /*13b90*/  IMAD.MOV.U32 R2, RZ, RZ, R24 ;  /* 0x000000ffff027224 */ /* 0x000fe400078e0018 */
[-C--:B------:R-:W-:Y:S02]  /*13ba0*/  FMUL.FTZ R73, R73, R21.reuse ;  /* 0x0000001549497220 */ /* 0x080fe40000410000 */
[-C--:B------:R-:W-:Y:S01]  /*13bb0*/  FMUL.FTZ R76, R76, R21.reuse ;  /* 0x000000154c4c7220 */ /* 0x080fe20000410000 */
[----:B------:R-:W-:Y:S01]  /*13bc0*/  HMMA.16816.F32.BF16 R24, R8, R18, R48 ;  /* 0x000000120818723c */ /* 0x000fe20000041830 */
[----:B------:R-:W2:Y:S01]  /*13bd0*/  LDSM.16.MT88.4 R16, [R205+0xb000] ;  /* 0x00b00000cd10783b */ /* 0x000ea20000004200 */
        /* <DEDUP_REMOVED lines=8> */
[-C--:B------:R-:W-:Y:S02]  /*13c60*/  FMUL.FTZ R90, R90, R20.reuse ;  /* 0x000000145a5a7220 */ /* 0x080fe40000410000 */
[----:B------:R-:W-:Y:S01]  /*13c70*/  FMUL.FTZ R91, R91, R20 ;  /* 0x000000145b5b7220 */ /* 0x000fe20000410000 */
[----:B-1----:R-:W-:Y:S01]  /*13c80*/  HMMA.16816.F32.BF16 R228, R8, R30, R64 ;  /* 0x0000001e08e4723c */ /* 0x002fe20000041840 */
[-C--:B------:R-:W-:Y:S02]  /*13c90*/  FMUL.FTZ R92, R92, R21.reuse ;  /* 0x000000155c5c7220 */ /* 0x080fe40000410000 */
[----:B------:R-:W-:Y:S02]  /*13ca0*/  FMUL.FTZ R93, R93, R21 ;  /* 0x000000155d5d7220 */ /* 0x000fe40000410000 */
[----:B------:R-:W-:Y:S02]  /*13cb0*/  IMAD.MOV.U32 R51, RZ, RZ, R25 ;  /* 0x000000ffff337224 */ /* 0x000fe400078e0019 */
[----:B------:R-:W-:Y:S01]  /*13cc0*/  IMAD.MOV.U32 R50, RZ, RZ, R26 ;  /* 0x000000ffff327224 */ /* 0x000fe200078e001a */
[----:B------:R-:W-:Y:S01]  /*13cd0*/  HMMA.16816.F32.BF16 R56, R4, R28, R56 ;  /* 0x0000001c0438723c */ /* 0x000fe20000041838 */
[----:B------:R-:W-:-:S02]  /*13ce0*/  IMAD.MOV.U32 R49, RZ, RZ, R27 ;  /* 0x000000ffff317224 */ /* 0x000fc400078e001b */
[----:B------:R-:W-:Y:S02]  /*13cf0*/  IMAD.MOV.U32 R48, RZ, RZ, R24 ;  /* 0x000000ffff307224 */ /* 0x000fe400078e0018 */
[----:B------:R-:W1:Y:S01]  /*13d00*/  LDSM.16.MT88.4 R24, [R207+0xb000] ;  /* 0x00b00000cf18783b */ /* 0x000e620000004200 */
[----:B------:R-:W-:Y:S02]  /*13d10*/  IMAD.MOV.U32 R67, RZ, RZ, R180 ;  /* 0x000000ffff437224 */ /* 0x000fe400078e00b4 */
[-C--:B------:R-:W-:Y:S01]  /*13d20*/  FMUL.FTZ R94, R94, R20.reuse ;  /* 0x000000145e5e7220 */ /* 0x080fe20000410000 */
[----:B------:R-:W-:Y:S01]  /*13d30*/  HMMA.16816.F32.BF16 R60, R4, R30, R60 ;  /* 0x0000001e043c723c */ /* 0x000fe2000004183c */
[----:B------:R-:W-:Y:S02]  /*13d40*/  FMUL.FTZ R95, R95, R20 ;  /* 0x000000145f5f7220 */ /* 0x000fe40000410000 */
[-C--:B------:R-:W-:Y:S02]  /*13d50*/  FMUL.FTZ R120, R120, R21.reuse ;  /* 0x0000001578787220 */ /* 0x080fe40000410000 */
[----:B------:R-:W-:-:S02]  /*13d60*/  FMUL.FTZ R121, R121, R21 ;  /* 0x0000001579797220 */ /* 0x000fc40000410000 */
[-C--:B------:R-:W-:Y:S01]  /*13d70*/  FMUL.FTZ R122, R122, R20.reuse ;  /* 0x000000147a7a7220 */ /* 0x080fe20000410000 */
[C---:B--2---:R-:W-:Y:S01]  /*13d80*/  HMMA.16816.F32.BF16 R72, R4.reuse, R16, R72 ;  /* 0x000000100448723c */ /* 0x044fe20000041848 */
        /* <DEDUP_REMOVED lines=11> */
[----:B------:R-:W-:Y:S01]  /*13e40*/  IMAD.MOV.U32 R142, RZ, RZ, R192 ;  /* 0x000000ffff8e7224 */ /* 0x000fe200078e00c0 */
[----:B------:R-:W-:Y:S01]  /*13e50*/  MOV R192, R249 ;  /* 0x000000f900c07202 */ /* 0x000fe20000000f00 */
[----:B------:R-:W-:-:S02]  /*13e60*/  IMAD.MOV.U32 R193, RZ, RZ, R248 ;  /* 0x000000ffffc17224 */ /* 0x000fc400078e00f8 */
[----:B------:R-:W-:Y:S01]  /*13e70*/  IMAD.MOV.U32 R157, RZ, RZ, R195 ;  /* 0x000000ffff9d7224 */ /* 0x000fe200078e00c3 */
[C---:B------:R-:W-:Y:S01]  /*13e80*/  HMMA.16816.F32.BF16 R248, R8.reuse, R28, R52 ;  /* 0x0000001c08f8723c */ /* 0x040fe20000041834 */
[----:B------:R-:W-:Y:S02]  /*13e90*/  IMAD.MOV.U32 R143, RZ, RZ, R194 ;  /* 0x000000ffff8f7224 */ /* 0x000fe400078e00c2 */
[----:B------:R-:W-:Y:S02]  /*13ea0*/  IMAD.MOV.U32 R66, RZ, RZ, R193 ;  /* 0x000000ffff427224 */ /* 0x000fe400078e00c1 */
[-C--:B------:R-:W-:Y:S02]  /*13eb0*/  FMUL.FTZ R84, R84, R23.reuse ;  /* 0x0000001754547220 */ /* 0x080fe40000410000 */
[----:B------:R-:W-:Y:S01]  /*13ec0*/  FMUL.FTZ R85, R85, R23 ;  /* 0x0000001755557220 */ /* 0x000fe20000410000 */
[----:B-1----:R-:W-:Y:S01]  /*13ed0*/  HMMA.16816.F32.BF16 R180, R8, R26, R96 ;  /* 0x0000001a08b4723c */ /* 0x002fe20000041860 */
[----:B------:R-:W-:-:S02]  /*13ee0*/  FMUL.FTZ R86, R86, R22 ;  /* 0x0000001656567220 */ /* 0x000fc40000410000 */
[----:B------:R-:W-:Y:S02]  /*13ef0*/  FMUL.FTZ R87, R87, R22 ;  /* 0x0000001657577220 */ /* 0x000fe40000410000 */
[----:B------:R-:W-:Y:S02]  /*13f00*/  FMUL.FTZ R116, R116, R23 ;  /* 0x0000001774747220 */ /* 0x000fe40000410000 */
[----:B------:R-:W-:Y:S01]  /*13f10*/  IMAD.MOV.U32 R97, RZ, RZ, R2 ;  /* 0x000000ffff617224 */ /* 0x000fe200078e0002 */
[----:B------:R-:W-:Y:S01]  /*13f20*/  HMMA.16816.F32.BF16 R52, R4, R38, R124 ;  /* 0x000000260434723c */ /* 0x000fe2000004187c */
[----:B------:R-:W-:Y:S02]  /*13f30*/  FFMA.FTZ R2, R234, c[0x0][0x23c], -R0 ;  /* 0x00008f00ea027a23 */ /* 0x000fe40000010800 */
[----:B------:R-:W-:Y:S02]  /*13f40*/  IMAD.MOV.U32 R96, RZ, RZ, R176 ;  /* 0x000000ffff607224 */ /* 0x000fe400078e00b0 */
[----:B------:R1:W-:Y:S01]  /*13f50*/  MUFU.EX2 R32, R2 ;  /* 0x0000000200207308 */ /* 0x0003e20000000800 */
[----:B------:R-:W-:Y:S01]  /*13f60*/  IMAD.MOV.U32 R99, RZ, RZ, R3 ;  /* 0x000000ffff637224 */ /* 0x000fe200078e0003 */
[----:B------:R-:W-:Y:S01]  /*13f70*/  MOV R127, R51 ;  /* 0x00000033007f7202 */ /* 0x000fe20000000f00 */
[----:B------:R-:W-:Y:S01]  /*13f80*/  HMMA.16816.F32.BF16 R176, R8, R34, R112 ;  /* 0x0000002208b0723c */ /* 0x000fe20000041870 */
[----:B------:R-:W-:Y:S01]  /*13f90*/  MOV R51, R192 ;  /* 0x000000c000337202 */ /* 0x000fe20000000f00 */
[----:B------:R-:W-:Y:S01]  /*13fa0*/  IMAD.MOV.U32 R98, RZ, RZ, R15 ;  /* 0x000000ffff627224 */ /* 0x000fe200078e000f */
[----:B------:R-:W-:Y:S01]  /*13fb0*/  LDSM.16.MT88.4 R112, [R210+0xb800] ;  /* 0x00b80000d270783b */ /* 0x000fe20000004200 */
[----:B------:R-:W-:-:S02]  /*13fc0*/  FMUL.FTZ R117, R117, R23 ;  /* 0x0000001775757220 */ /* 0x000fc40000410000 */
[-C--:B------:R-:W-:Y:S02]  /*13fd0*/  FMUL.FTZ R118, R118, R22.reuse ;  /* 0x0000001676767220 */ /* 0x080fe40000410000 */
[C---:B------:R-:W-:Y:S01]  /*13fe0*/  HMMA.16816.F32.BF16 R88, R4.reuse, R24, R88 ;  /* 0x000000180458723c */ /* 0x040fe20000041858 */
[-C--:B------:R-:W-:Y:S02]  /*13ff0*/  FMUL.FTZ R119, R119, R22.reuse ;  /* 0x0000001677777220 */ /* 0x080fe40000410000 */
[-C--:B------:R-:W-:Y:S02]  /*14000*/  FMUL.FTZ R128, R128, R23.reuse ;  /* 0x0000001780807220 */ /* 0x080fe40000410000 */
[----:B-1----:R-:W-:Y:S02]  /*14010*/  FFMA.FTZ R2, R233, c[0x0][0x23c], -R0 ;  /* 0x00008f00e9027a23 */ /* 0x002fe40000010800 */
[----:B------:R-:W-:Y:S01]  /*14020*/  FMUL.FTZ R129, R129, R23 ;  /* 0x0000001781817220 */ /* 0x000fe20000410000 */
[----:B------:R-:W-:Y:S01]  /*14030*/  HMMA.16816.F32.BF16 R92, R4, R26, R92 ;  /* 0x0000001a045c723c */ /* 0x000fe2000004185c */
[----:B------:R1:W2:Y:S01]  /*14040*/  MUFU.EX2 R33, R2 ;  /* 0x0000000200217308 */ /* 0x0002a20000000800 */
[----:B------:R-:W-:-:S02]  /*14050*/  FMUL.FTZ R130, R130, R22 ;  /* 0x0000001682827220 */ /* 0x000fc40000410000 */
[----:B------:R-:W-:Y:S02]  /*14060*/  FMUL.FTZ R131, R131, R22 ;  /* 0x0000001683837220 */ /* 0x000fe40000410000 */
[----:B------:R-:W-:Y:S02]  /*14070*/  IMAD.MOV.U32 R124, RZ, RZ, R173 ;  /* 0x000000ffff7c7224 */ /* 0x000fe400078e00ad */
[C---:B------:R-:W-:Y:S01]  /*14080*/  HMMA.16816.F32.BF16 R68, R8.reuse, R16, R68 ;  /* 0x000000100844723c */ /* 0x040fe20000041844 */
[----:B------:R-:W-:Y:S02]  /*14090*/  FFMA.FTZ R5, R235, c[0x0][0x23c], -R12 ;  /* 0x00008f00eb057a23 */ /* 0x000fe4000001080c */
[----:B------:R-:W-:Y:S02]  /*140a0*/  IMAD.MOV.U32 R125, RZ, RZ, R172 ;  /* 0x000000ffff7d7224 */ /* 0x000fe400078e00ac */
[----:B------:R3:W-:Y:S01]  /*140b0*/  MUFU.EX2 R30, R5 ;  /* 0x00000005001e7308 */ /* 0x0007e20000000800 */
[----:B------:R-:W-:Y:S01]  /*140c0*/  IMAD.MOV.U32 R126, RZ, RZ, R159 ;  /* 0x000000ffff7e7224 */ /* 0x000fe200078e009f */
[----:B------:R-:W-:Y:S01]  /*140d0*/  LDSM.16.MT88.4 R172, [R207+0xa800] ;  /* 0x00a80000cfac783b */ /* 0x000fe20000004200 */
[----:B------:R-:W-:Y:S01]  /*140e0*/  HMMA.16816.F32.BF16 R192, R8, R18, R80 ;  /* 0x0000001208c0723c */ /* 0x000fe20000041850 */
[----:B-1----:R-:W-:-:S02]  /*140f0*/  FFMA.FTZ R2, R200, c[0x0][0x23c], -R0 ;  /* 0x00008f00c8027a23 */ /* 0x002fc40000010800 */
[----:B------:R-:W-:Y:S02]  /*14100*/  FFMA.FTZ R0, R199, c[0x0][0x23c], -R0 ;  /* 0x00008f00c7007a23 */ /* 0x000fe40000010800 */
[----:B------:R1:W-:Y:S01]  /*14110*/  MUFU.EX2 R34, R2 ;  /* 0x0000000200227308 */ /* 0x0003e20000000800 */
[----:B------:R-:W-:Y:S01]  /*14120*/  IMAD.MOV.U32 R65, RZ, RZ, R158 ;  /* 0x000000ffff417224 */ /* 0x000fe200078e009e */
[----:B------:R-:W-:Y:S01]  /*14130*/  MOV R80, R141 ;  /* 0x0000008d00507202 */ /* 0x000fe20000000f00 */
[----:B------:R-:W-:Y:S01]  /*14140*/  HMMA.16816.F32.BF16 R84, R8, R24, R84 ;  /* 0x000000180854723c */ /* 0x000fe20000041854 */
[----:B------:R-:W-:Y:S02]  /*14150*/  IMAD.MOV.U32 R83, RZ, RZ, R143 ;  /* 0x000000ffff537224 */ /* 0x000fe400078e008f */
[----:B------:R-:W-:Y:S02]  /*14160*/  IMAD.MOV.U32 R81, RZ, RZ, R142 ;  /* 0x000000ffff517224 */ /* 0x000fe400078e008e */
[----:B------:R4:W5:Y:S01]  /*14170*/  MUFU.EX2 R35, R0 ;  /* 0x0000000000237308 */ /* 0x0009620000000800 */
[----:B---3--:R-:W-:-:S02]  /*14180*/  FFMA.FTZ R5, R244, c[0x0][0x23c], -R13 ;  /* 0x00008f00f4057a23 */ /* 0x008fc4000001080d */
[----:B------:R-:W-:Y:S01]  /*14190*/  HMMA.16816.F32.BF16 R116, R8, R36, R116 ;  /* 0x000000240874723c */ /* 0x000fe20000041874 */
[----:B------:R-:W-:Y:S02]  /*141a0*/  IMAD.MOV.U32 R64, RZ, RZ, R157 ;  /* 0x000000ffff407224 */ /* 0x000fe400078e009d */
[----:B------:R-:W-:Y:S02]  /*141b0*/  IMAD.MOV.U32 R82, RZ, RZ, R156 ;  /* 0x000000ffff527224 */ /* 0x000fe400078e009c */
[----:B-1----:R-:W-:Y:S01]  /*141c0*/  IMAD.WIDE.U32 R2, R246, -0x2daee0ad, RZ ;  /* 0xd2511f53f6027825 */ /* 0x002fe200078e00ff */
[----:B------:R-:W-:Y:S01]  /*141d0*/  MUFU.EX2 R26, R5 ;  /* 0x00000005001a7308 */ /* 0x000fe20000000800 */
[----:B------:R-:W1:Y:S01]  /*141e0*/  LDSM.16.MT88.4 R156, [R205+0xa800] ;  /* 0x00a80000cd9c783b */ /* 0x000e620000004200 */
[----:B------:R-:W-:Y:S01]  /*141f0*/  MOV R37, R98 ;  /* 0x0000006200257202 */ /* 0x000fe20000000f00 */
[----:B------:R-:W-:Y:S01]  /*14200*/  IMAD.MOV.U32 R36, RZ, RZ, R97 ;  /* 0x000000ffff247224 */ /* 0x000fe200078e0061 */
[----:B------:R-:W-:Y:S01]  /*14210*/  LOP3.LUT R4, R3, UR17, R186, 0x96, !PT ;  /* 0x0000001103047c12 */ /* 0x000fe2000f8e96ba */
[----:B------:R-:W-:Y:S01]  /*14220*/  IMAD.MOV.U32 R97, RZ, RZ, R82 ;  /* 0x000000ffff617224 */ /* 0x000fe200078e0052 */
[----:B------:R-:W-:Y:S01]  /*14230*/  LOP3.LUT R7, R2, 0xffff, RZ, 0xc0, !PT ;  /* 0x0000ffff02077812 */ /* 0x000fe200078ec0ff */
[----:B----4-:R-:W-:Y:S01]  /*14240*/  FFMA.FTZ R0, R242, c[0x0][0x23c], -R12 ;  /* 0x00008f00f2007a23 */ /* 0x010fe2000001080c */
[----:B------:R-:W-:Y:S01]  /*14250*/  LOP3.LUT R17, R2, 0xff, RZ, 0xc0, !PT ;  /* 0x000000ff02117812 */ /* 0x000fe200078ec0ff */
[----:B------:R-:W-:Y:S01]  /*14260*/  IMAD.MOV.U32 R98, RZ, RZ, R83 ;  /* 0x000000ffff627224 */ /* 0x000fe200078e0053 */
[--C-:B------:R-:W-:Y:S01]  /*14270*/  SHF.R.U32.HI R16, RZ, 0x10, R2.reuse ;  /* 0x00000010ff107819 */ /* 0x100fe20000011602 */
[----:B------:R3:W-:Y:S01]  /*14280*/  MUFU.EX2 R28, R0 ;  /* 0x00000000001c7308 */ /* 0x0007e20000000800 */
[----:B------:R-:W-:Y:S01]  /*14290*/  SHF.R.U32.HI R18, RZ, 0x18, R2 ;  /* 0x00000018ff127819 */ /* 0x000fe20000011602 */
[----:B------:R-:W-:Y:S01]  /*142a0*/  IMAD.WIDE.U32 R2, R245, -0x2daee0ad, RZ ;  /* 0xd2511f53f5027825 */ /* 0x000fe200078e00ff */
[----:B------:R-:W-:-:S03]  /*142b0*/  MOV R246, R50 ;  /* 0x0000003200f67202 */ /* 0x000fc60000000f00 */
[----:B------:R-:W-:Y:S01]  /*142c0*/  IMAD.MOV.U32 R82, RZ, RZ, R125 ;  /* 0x000000ffff527224 */ /* 0x000fe200078e007d */
[----:B------:R-:W-:Y:S01]  /*142d0*/  LOP3.LUT R6, R2, 0xffff, RZ, 0xc0, !PT ;  /* 0x0000ffff02067812 */ /* 0x000fe200078ec0ff */
[----:B------:R-:W-:Y:S01]  /*142e0*/  IMAD.MOV.U32 R83, RZ, RZ, R126 ;  /* 0x000000ffff537224 */ /* 0x000fe200078e007e */
[--C-:B------:R-:W-:Y:S01]  /*142f0*/  SHF.R.U32.HI R15, RZ, 0x10, R2.reuse ;  /* 0x00000010ff0f7819 */ /* 0x100fe20000011602 */
[----:B------:R-:W-:Y:S01]  /*14300*/  IMAD.MOV.U32 R242, RZ, RZ, R127 ;  /* 0x000000fffff27224 */ /* 0x000fe200078e007f */
[----:B------:R-:W-:Y:S01]  /*14310*/  SHF.R.U32.HI R19, RZ, 0x18, R2 ;  /* 0x00000018ff137819 */ /* 0x000fe20000011602 */
[----:B------:R-:W-:Y:S02]  /*14320*/  IMAD.MOV.U32 R199, RZ, RZ, R49 ;  /* 0x000000ffffc77224 */ /* 0x000fe400078e0031 */
[----:B------:R-:W-:Y:S02]  /*14330*/  IMAD.MOV.U32 R186, RZ, RZ, R48 ;  /* 0x000000ffffba7224 */ /* 0x000fe400078e0030 */
[----:B---3--:R-:W-:-:S02]  /*14340*/  FFMA.FTZ R0, R241, c[0x0][0x23c], -R12 ;  /* 0x00008f00f1007a23 */ /* 0x008fc4000001080c */
[----:B------:R-:W-:Y:S02]  /*14350*/  IMAD.MOV.U32 R200, RZ, RZ, R51 ;  /* 0x000000ffffc87224 */ /* 0x000fe400078e0033 */
[----:B------:R3:W-:Y:S01]  /*14360*/  MUFU.EX2 R29, R0 ;  /* 0x00000000001d7308 */ /* 0x0007e20000000800 */
[----:B------:R-:W-:Y:S01]  /*14370*/  IMAD.MOV.U32 R233, RZ, RZ, R66 ;  /* 0x000000ffffe97224 */ /* 0x000fe200078e0042 */
[----:B------:R-:W-:Y:S01]  /*14380*/  LDSM.16.MT88.4 R48, [R210+0xa800] ;  /* 0x00a80000d230783b */ /* 0x000fe20000004200 */
[----:B------:R-:W-:Y:S02]  /*14390*/  IMAD.MOV.U32 R234, RZ, RZ, R67 ;  /* 0x000000ffffea7224 */ /* 0x000fe400078e0043 */
[----:B---3--:R-:W-:Y:S01]  /*143a0*/  FFMA.FTZ R0, R238, c[0x0][0x23c], -R12 ;  /* 0x00008f00ee007a23 */ /* 0x008fe2000001080c */
[----:B------:R-:W-:Y:S02]  /*143b0*/  LOP3.LUT R12, R2, 0xff, RZ, 0xc0, !PT ;  /* 0x000000ff020c7812 */ /* 0x000fe400078ec0ff */
[----:B------:R-:W-:Y:S01]  /*143c0*/  SHF.R.U32.HI R2, RZ, 0x8, R7 ;  /* 0x00000008ff027819 */ /* 0x000fe20000011607 */
[----:B------:R3:W4:Y:S03]  /*143d0*/  MUFU.EX2 R31, R0 ;  /* 0x00000000001f7308 */ /* 0x0007260000000800 */
[----:B------:R-:W-:-:S02]  /*143e0*/  PRMT R17, R17, 0x5410, R2 ;  /* 0x0000541011117816 */ /* 0x000fc40000000002 */
[----:B------:R-:W-:Y:S02]  /*143f0*/  SHF.R.U32.HI R2, RZ, 0x8, R6 ;  /* 0x00000008ff027819 */ /* 0x000fe40000011606 */
[----:B------:R-:W-:Y:S02]  /*14400*/  LOP3.LUT R6, R15, 0xff, RZ, 0xc0, !PT ;  /* 0x000000ff0f067812 */ /* 0x000fe400078ec0ff */
[----:B---3--:R-:W-:Y:S01]  /*14410*/  LOP3.LUT R0, R3, UR17, R138, 0x96, !PT ;  /* 0x0000001103007c12 */ /* 0x008fe2000f8e968a */
[----:B------:R-:W-:-:S03]  /*14420*/  FFMA.FTZ R3, R243, c[0x0][0x23c], -R13 ;  /* 0x00008f00f3037a23 */ /* 0x000fc6000001080d */
[----:B------:R-:W-:Y:S01]  /*14430*/  SHF.R.U32.HI R7, RZ, 0x10, R0 ;  /* 0x00000010ff077819 */ /* 0x000fe20000011600 */
[----:B------:R3:W1:Y:S02]  /*14440*/  MUFU.EX2 R27, R3 ;  /* 0x00000003001b7308 */ /* 0x0006640000000800 */
[----:B---3--:R-:W-:Y:S02]  /*14450*/  LOP3.LUT R3, R16, 0xff, RZ, 0xc0, !PT ;  /* 0x000000ff10037812 */ /* 0x008fe400078ec0ff */
[----:B------:R-:W-:Y:S02]  /*14460*/  PRMT R16, R12, 0x5410, R2 ;  /* 0x000054100c107816 */ /* 0x000fe40000000002 */
[----:B------:R-:W-:Y:S02]  /*14470*/  LOP3.LUT R2, R4, 0xffff, RZ, 0xc0, !PT ;  /* 0x0000ffff04027812 */ /* 0x000fe400078ec0ff */
[----:B------:R-:W-:Y:S01]  /*14480*/  PRMT R18, R3, 0x5410, R18 ;  /* 0x0000541003127816 */ /* 0x000fe20000000012 */
[----:B------:R-:W-:Y:S01]  /*14490*/  FFMA.FTZ R3, R140, c[0x0][0x23c], -R13 ;  /* 0x00008f008c037a23 */ /* 0x000fe2000001080d */
[----:B------:R-:W-:Y:S01]  /*144a0*/  SHF.R.U32.HI R5, RZ, 0x8, R2 ;  /* 0x00000008ff057819 */ /* 0x000fe20000011602 */
[----:B------:R-:W-:Y:S01]  /*144b0*/  HMMA.16816.F32.BF16 R140, R8, R38, R128 ;  /* 0x00000026088c723c */ /* 0x000fe20000041880 */
[----:B------:R-:W-:Y:S01]  /*144c0*/  LOP3.LUT R2, R4, 0xff, RZ, 0xc0, !PT ;  /* 0x000000ff04027812 */ /* 0x000fe200078ec0ff */
[----:B------:R3:W-:Y:S03]  /*144d0*/  MUFU.EX2 R25, R3 ;  /* 0x0000000300197308 */ /* 0x0007e60000000800 */
[----:B------:R-:W-:-:S02]  /*144e0*/  PRMT R12, R2, 0x5410, R5 ;  /* 0x00005410020c7816 */ /* 0x000fc40000000005 */
[C---:B------:R-:W-:Y:S01]  /*144f0*/  LOP3.LUT R2, R0.reuse, 0xffff, RZ, 0xc0, !PT ;  /* 0x0000ffff00027812 */ /* 0x040fe200078ec0ff */
[----:B------:R-:W-:Y:S01]  /*14500*/  IMAD.MOV.U32 R38, RZ, RZ, R99 ;  /* 0x000000ffff267224 */ /* 0x000fe200078e0063 */
[----:B------:R-:W-:Y:S01]  /*14510*/  SHF.R.U32.HI R5, RZ, 0x10, R4 ;  /* 0x00000010ff057819 */ /* 0x000fe20000011604 */
[----:B------:R-:W-:Y:S01]  /*14520*/  IMAD.MOV.U32 R39, RZ, RZ, R80 ;  /* 0x000000ffff277224 */ /* 0x000fe200078e0050 */
[----:B------:R-:W-:Y:S01]  /*14530*/  LOP3.LUT R8, R0, 0xff, RZ, 0xc0, !PT ;  /* 0x000000ff00087812 */ /* 0x000fe200078ec0ff */
[----:B------:R-:W-:Y:S01]  /*14540*/  IMAD.MOV.U32 R80, RZ, RZ, R65 ;  /* 0x000000ffff507224 */ /* 0x000fe200078e0041 */
[----:B------:R-:W-:Y:S02]  /*14550*/  SHF.R.U32.HI R2, RZ, 0x8, R2 ;  /* 0x00000008ff027819 */ /* 0x000fe40000011602 */
[----:B------:R-:W-:Y:S02]  /*14560*/  SHF.R.U32.HI R9, RZ, 0x18, R4 ;  /* 0x00000018ff097819 */ /* 0x000fe40000011604 */
[----:B------:R-:W-:Y:S01]  /*14570*/  LOP3.LUT R4, R5, 0xff, RZ, 0xc0, !PT ;  /* 0x000000ff05047812 */ /* 0x000fe200078ec0ff */
[----:B---3--:R-:W-:Y:S01]  /*14580*/  FFMA.FTZ R3, R132, c[0x0][0x23c], -R13 ;  /* 0x00008f0084037a23 */ /* 0x008fe2000001080d */
[----:B------:R-:W-:Y:S01]  /*14590*/  PRMT R13, R6, 0x5410, R19 ;  /* 0x00005410060d7816 */ /* 0x000fe20000000013 */
[--C-:B------:R-:W-:Y:S01]  /*145a0*/  HSET2.LE.AND R5, R17, R96.reuse, PT ;  /* 0x0000006011057233 */ /* 0x100fe20003803000 */
[----:B------:R-:W-:Y:S01]  /*145b0*/  SHF.R.U32.HI R6, RZ, 0x18, R0 ;  /* 0x00000018ff067819 */ /* 0x000fe20000011600 */
[----:B------:R3:W1:Y:S01]  /*145c0*/  MUFU.EX2 R24, R3 ;  /* 0x0000000300187308 */ /* 0x0006620000000800 */
[----:B------:R-:W-:Y:S01]  /*145d0*/  LOP3.LUT R0, R7, 0xff, RZ, 0xc0, !PT ;  /* 0x000000ff07007812 */ /* 0x000fe200078ec0ff */
[----:B------:R-:W-:Y:S01]  /*145e0*/  HSET2.LE.AND R10, R13, R96, PT ;  /* 0x000000600d0a7233 */ /* 0x000fe20003803000 */
[----:B------:R-:W-:-:S02]  /*145f0*/  PRMT R7, R8, 0x5410, R2 ;  /* 0x0000541008077816 */ /* 0x000fc40000000002 */
[----:B------:R-:W-:Y:S01]  /*14600*/  PRMT R2, R0, 0x5410, R6 ;  /* 0x0000541000027816 */ /* 0x000fe20000000006 */
[--C-:B------:R-:W-:Y:S01]  /*14610*/  FFMA.FTZ R0, R190, c[0x0][0x23c], -R14.reuse ;  /* 0x00008f00be007a23 */ /* 0x100fe2000001080e */
[----:B------:R-:W-:Y:S01]  /*14620*/  PRMT R11, R4, 0x5410, R9 ;  /* 0x00005410040b7816 */ /* 0x000fe20000000009 */
[--C-:B------:R-:W-:Y:S01]  /*14630*/  FFMA.FTZ R4, R189, c[0x0][0x23c], -R14.reuse ;  /* 0x00008f00bd047a23 */ /* 0x100fe2000001080e */
[--C-:B------:R-:W-:Y:S01]  /*14640*/  HSET2.LE.AND R6, R18, R96.reuse, PT ;  /* 0x0000006012067233 */ /* 0x100fe20003803000 */
[----:B------:R-:W-:Y:S01]  /*14650*/  MOV R99, R64 ;  /* 0x0000004000637202 */ /* 0x000fe20000000f00 */
[--C-:B------:R-:W-:Y:S01]  /*14660*/  HSET2.LE.AND R8, R2, R96.reuse, PT ;  /* 0x0000006002087233 */ /* 0x100fe20003803000 */
[----:B--2---:R-:W-:Y:S01]  /*14670*/  F2FP.BF16.PACK_AB R2, R33, R32 ;  /* 0x000000202102723e */ /* 0x004fe200000010ff */
[--C-:B------:R-:W-:Y:S01]  /*14680*/  HSET2.LE.AND R7, R7, R96.reuse, PT ;  /* 0x0000006007077233 */ /* 0x100fe20003803000 */
[----:B------:R-:W-:Y:S01]  /*14690*/  LDSM.16.MT88.4 R64, [R209+0xa800] ;  /* 0x00a80000d140783b */ /* 0x000fe20000004200 */
[----:B------:R-:W-:Y:S01]  /*146a0*/  HSET2.LE.AND R9, R16, R96, PT ;  /* 0x0000006010097233 */ /* 0x000fe20003803000 */
[----:B---3--:R-:W-:-:S04]  /*146b0*/  FFMA.FTZ R3, R133, c[0x0][0x23c], -R14 ;  /* 0x00008f0085037a23 */ /* 0x008fc8000001080e */
[----:B------:R2:W-:Y:S02]  /*146c0*/  MUFU.EX2 R19, R3 ;  /* 0x0000000300137308 */ /* 0x0005e40000000800 */
[----:B--2---:R-:W-:-:S06]  /*146d0*/  FFMA.FTZ R3, R187, c[0x0][0x23c], -R14 ;  /* 0x00008f00bb037a23 */ /* 0x004fcc000001080e */
[----:B------:R2:W-:Y:S08]  /*146e0*/  MUFU.EX2 R14, R0 ;  /* 0x00000000000e7308 */ /* 0x0005f00000000800 */
[----:B------:R3:W-:Y:S01]  /*146f0*/  MUFU.EX2 R15, R3 ;  /* 0x00000003000f7308 */ /* 0x0007e20000000800 */
[----:B--2---:R-:W-:-:S05]  /*14700*/  HSET2.LE.AND R0, R12, R96, PT ;  /* 0x000000600c007233 */ /* 0x004fca0003803000 */
[----:B------:R-:W-:Y:S02]  /*14710*/  LOP3.LUT R128, R0, R2, RZ, 0xc0, !PT ;  /* 0x0000000200807212 */ /* 0x000fe400078ec0ff */
[----:B-----5:R-:W-:Y:S01]  /*14720*/  F2FP.BF16.PACK_AB R2, R35, R34 ;  /* 0x000000222302723e */ /* 0x020fe200000010ff */
[----:B---3--:R-:W-:Y:S01]  /*14730*/  HSET2.LE.AND R3, R11, R96, PT ;  /* 0x000000600b037233 */ /* 0x008fe20003803000 */
[----:B----4-:R-:W-:Y:S01]  /*14740*/  F2FP.BF16.PACK_AB R0, R30, R31 ;  /* 0x0000001f1e00723e */ /* 0x010fe200000010ff */
[----:B------:R2:W3:Y:S01]  /*14750*/  MUFU.EX2 R11, R4 ;  /* 0x00000004000b7308 */ /* 0x0004e20000000800 */
[----:B------:R-:W-:Y:S01]  /*14760*/  LOP3.LUT R130, R5, R2, RZ, 0xc0, !PT ;  /* 0x0000000205827212 */ /* 0x000fe200078ec0ff */
[----:B------:R-:W-:Y:S01]  /*14770*/  IMAD.MOV.U32 R96, RZ, RZ, R81 ;  /* 0x000000ffff607224 */ /* 0x000fe200078e0051 */
[----:B-1----:R-:W-:Y:S01]  /*14780*/  F2FP.BF16.PACK_AB R2, R26, R27 ;  /* 0x0000001b1a02723e */ /* 0x002fe200000010ff */
[----:B------:R-:W-:Y:S01]  /*14790*/  IMAD.MOV.U32 R81, RZ, RZ, R124 ;  /* 0x000000ffff517224 */ /* 0x000fe200078e007c */
[----:B------:R-:W-:-:S02]  /*147a0*/  LOP3.LUT R131, R6, R0, RZ, 0xc0, !PT ;  /* 0x0000000006837212 */ /* 0x000fc400078ec0ff */
[----:B------:R-:W-:Y:S02]  /*147b0*/  LOP3.LUT R124, R7, R2, RZ, 0xc0, !PT ;  /* 0x00000002077c7212 */ /* 0x000fe400078ec0ff */
[----:B------:R-:W-:-:S04]  /*147c0*/  F2FP.BF16.PACK_AB R0, R24, R25 ;  /* 0x000000191800723e */ /* 0x000fc800000010ff */
[----:B------:R-:W-:Y:S01]  /*147d0*/  LOP3.LUT R126, R9, R0, RZ, 0xc0, !PT ;  /* 0x00000000097e7212 */ /* 0x000fe200078ec0ff */
[----:B------:R-:W-:Y:S01]  /*147e0*/  FFMA.FTZ R9, R200, R23, R240 ;  /* 0x00000017c8097223 */ /* 0x000fe200000100f0 */
[----:B--2---:R-:W-:Y:S01]  /*147f0*/  F2FP.BF16.PACK_AB R4, R29, R28 ;  /* 0x0000001c1d04723e */ /* 0x004fe200000010ff */
[----:B------:R-:W-:Y:S01]  /*14800*/  FFMA.FTZ R0, R247, R20, R188 ;  /* 0x00000014f7007223 */ /* 0x000fe200000100bc */
[----:B---3--:R-:W-:Y:S01]  /*14810*/  F2FP.BF16.PACK_AB R2, R11, R14 ;  /* 0x0000000e0b02723e */ /* 0x008fe200000010ff */
[----:B------:R-:W-:Y:S01]  /*14820*/  FADD.FTZ R9, R236, R9 ;  /* 0x00000009ec097221 */ /* 0x000fe20000010000 */
[----:B------:R-:W-:Y:S02]  /*14830*/  LOP3.LUT R129, R3, R4, RZ, 0xc0, !PT ;  /* 0x0000000403817212 */ /* 0x000fe400078ec0ff */
[----:B------:R-:W1:Y:S01]  /*14840*/  LDSM.16.MT88.4 R4, [R209+0xb800] ;  /* 0x00b80000d104783b */ /* 0x000e620000004200 */
[----:B------:R-:W-:Y:S02]  /*14850*/  F2FP.BF16.PACK_AB R3, R15, R19 ;  /* 0x000000130f03723e */ /* 0x000fe400000010ff */
[----:B------:R-:W-:Y:S01]  /*14860*/  LOP3.LUT R127, R10, R2, RZ, 0xc0, !PT ;  /* 0x000000020a7f7212 */ /* 0x000fe200078ec0ff */
[----:B------:R-:W-:Y:S01]  /*14870*/  FFMA.FTZ R2, R234, R21, R198 ;  /* 0x00000015ea027223 */ /* 0x000fe200000100c6 */
[----:B------:R-:W-:Y:S01]  /*14880*/  LOP3.LUT R125, R8, R3, RZ, 0xc0, !PT ;  /* 0x00000003087d7212 */ /* 0x000fe200078ec0ff */
[----:B------:R-:W-:Y:S01]  /*14890*/  HMMA.16816.F32.BF16 R144, R128, R156, R144 ;  /* 0x0000009c8090723c */ /* 0x000fe20000041890 */
[----:B------:R-:W-:-:S04]  /*148a0*/  FFMA.FTZ R3, R233, R22, R232 ;  /* 0x00000016e9037223 */ /* 0x000fc800000100e8 */
[----:B------:R-:W-:Y:S02]  /*148b0*/  FADD.FTZ R8, R203, R3 ;  /* 0x00000003cb087221 */ /* 0x000fe40000010000 */
[----:B------:R-:W-:Y:S01]  /*148c0*/  FADD.FTZ R3, R237, R9 ;  /* 0x00000009ed037221 */ /* 0x000fe20000010000 */
[C---:B------:R-:W-:Y:S08]  /*148d0*/  HMMA.16816.F32.BF16 R148, R124.reuse, R156, R148 ;  /* 0x0000009c7c94723c */ /* 0x040ff00000041894 */
[----:B------:R-:W-:Y:S08]  /*148e0*/  HMMA.16816.F32.BF16 R152, R124, R158, R152 ;  /* 0x0000009e7c98723c */ /* 0x000ff00000041898 */
[-C--:B------:R-:W-:Y:S08]  /*148f0*/  HMMA.16816.F32.BF16 R160, R128, R172.reuse, R160 ;  /* 0x000000ac80a0723c */ /* 0x080ff000000418a0 */
[C---:B------:R-:W-:Y:S08]  /*14900*/  HMMA.16816.F32.BF16 R164, R124.reuse, R172, R164 ;  /* 0x000000ac7ca4723c */ /* 0x040ff000000418a4 */
[----:B------:R-:W-:Y:S08]  /*14910*/  HMMA.16816.F32.BF16 R168, R124, R174, R168 ;  /* 0x000000ae7ca8723c */ /* 0x000ff000000418a8 */
[C---:B------:R-:W-:Y:S01]  /*14920*/  HMMA.16816.F32.BF16 R156, R128.reuse, R158, R96 ;  /* 0x0000009e809c723c */ /* 0x040fe20000041860 */
[----:B------:R-:W-:Y:S07]  /*14930*/  LDSM.16.MT88.4 R96, [R207+0xb800] ;  /* 0x00b80000cf60783b */ /* 0x000fee0000004200 */
[----:B------:R-:W-:Y:S01]  /*14940*/  HMMA.16816.F32.BF16 R172, R128, R174, R80 ;  /* 0x000000ae80ac723c */ /* 0x000fe20000041850 */
[----:B------:R-:W2:Y:S07]  /*14950*/  LDSM.16.MT88.4 R80, [R205+0xb800] ;  /* 0x00b80000cd50783b */ /* 0x000eae0000004200 */
[-C--:B-1----:R-:W-:Y:S08]  /*14960*/  HMMA.16816.F32.BF16 R120, R124, R4.reuse, R120 ;  /* 0x000000047c78723c */ /* 0x082ff00000041878 */
[----:B------:R-:W-:Y:S07]  /*14970*/  HMMA.16816.F32.BF16 R116, R128, R4, R116 ;  /* 0x000000048074723c */ /* 0x000fee0000041874 */
        /* <DEDUP_REMOVED lines=26> */
[C---:B------:R-:W-:Y:S01]  /*14b20*/  HMMA.16816.F32.BF16 R76, R124.reuse, R82, R76 ;  /* 0x000000527c4c723c */ /* 0x040fe2000004184c */
[----:B------:R-:W-:Y:S02]  /*14b30*/  FADD.FTZ R4, R35, R4 ;  /* 0x0000000423047221 */ /* 0x000fe40000010000 */
[----:B------:R-:W-:Y:S02]  /*14b40*/  FADD.FTZ R3, R30, R3 ;  /* 0x000000031e037221 */ /* 0x000fe40000010000 */
[----:B------:R-:W-:Y:S01]  /*14b50*/  FADD.FTZ R2, R24, R2 ;  /* 0x0000000218027221 */ /* 0x000fe20000010000 */
[----:B------:R1:W-:Y:S01]  /*14b60*/  STL [R1+0x18], R4 ;  /* 0x0000180401007387 */ /* 0x0003e20000100800 */
[----:B------:R-:W-:Y:S01]  /*14b70*/  FADD.FTZ R0, R11, R0 ;  /* 0x000000000b007221 */ /* 0x000fe20000010000 */
[C---:B------:R-:W-:Y:S02]  /*14b80*/  HMMA.16816.F32.BF16 R88, R124.reuse, R96, R88 ;  /* 0x000000607c58723c */ /* 0x040fe40000041858 */
[----:B------:R1:W-:Y:S04]  /*14b90*/  STL [R1+0x1c], R3 ;  /* 0x00001c0301007387 */ /* 0x0003e80000100800 */
[----:B------:R1:W-:Y:S02]  /*14ba0*/  STL [R1+0x20], R2 ;  /* 0x0000200201007387 */ /* 0x0003e40000100800 */
[C---:B------:R-:W-:Y:S02]  /*14bb0*/  HMMA.16816.F32.BF16 R92, R124.reuse, R98, R92 ;  /* 0x000000627c5c723c */ /* 0x040fe4000004185c */
[----:B------:R1:W-:Y:S06]  /*14bc0*/  STL [R1+0x24], R0 ;  /* 0x0000240001007387 */ /* 0x0003ec0000100800 */
[C---:B------:R-:W-:Y:S08]  /*14bd0*/  HMMA.16816.F32.BF16 R104, R124.reuse, R112, R104 ;  /* 0x000000707c68723c */ /* 0x040ff00000041868 */
[C---:B------:R-:W-:Y:S08]  /*14be0*/  HMMA.16816.F32.BF16 R108, R124.reuse, R114, R108 ;  /* 0x000000727c6c723c */ /* 0x040ff0000004186c */
[----:B------:R-:W-:Y:S07]  /*14bf0*/  HMMA.16816.F32.BF16 R124, R124, R6, R52 ;  /* 0x000000067c7c723c */ /* 0x000fee0000041834 */
[----:B------:R-:W-:Y:S01]  /*14c00*/  MOV R52, R186 ;  /* 0x000000ba00347202 */ /* 0x000fe20000000f00 */
[----:B------:R-:W-:Y:S01]  /*14c10*/  IMAD.MOV.U32 R53, RZ, RZ, R242 ;  /* 0x000000ffff357224 */ /* 0x000fe200078e00f2 */
[----:B------:R-:W-:Y:S01]  /*14c20*/  HMMA.16816.F32.BF16 R36, R128, R48, R36 ;  /* 0x000000308024723c */ /* 0x000fe20000041824 */
[----:B------:R-:W-:-:S02]  /*14c30*/  IMAD.MOV.U32 R54, RZ, RZ, R246 ;  /* 0x000000ffff367224 */ /* 0x000fc400078e00f6 */
[----:B------:R-:W-:-:S05]  /*14c40*/  IMAD.MOV.U32 R55, RZ, RZ, R199 ;  /* 0x000000ffff377224 */ /* 0x000fca00078e00c7 */
        /* <DEDUP_REMOVED lines=10> */
.L_x_1442:
[----:B-1----:R-:W-:-:S06]  /*14cf0*/  UISETP.GT.AND UP0, UPT, UR32, UR19, UPT ;  /* 0x000000132000728c */ /* 0x002fcc000bf04270 */
[----:B------:R-:W-:-:S13]  /*14d00*/  PLOP3.LUT P0, PT, PT, PT, UP0, 0x80, 0x0 ;  /* 0x000000000000781c */ /* 0x000fda0003f0f008 */
[----:B------:R-:W-:Y:S05]  /*14d10*/  @!P0 BRA `(.L_x_1455) ;  /* 0x000037a000008947 */ /* 0x000fea0003800000 */
[----:B------:R-:W2:Y:S01]  /*14d20*/  LDL.LU.64 R6, [R1+0x70] ;  /* 0x0000700001067983 */ /* 0x000ea20000300a00 */
[----:B------:R-:W1:Y:S01]  /*14d30*/  LDC.U8 R0, c[0x0][0x2d8] ;  /* 0x0000b600ff007b82 */ /* 0x000e620000000000 */
[----:B------:R-:W-:Y:S01]  /*14d40*/  IMAD.MOV.U32 R132, RZ, RZ, R135 ;  /* 0x000000ffff847224 */ /* 0x000fe200078e0087 */
[----:B------:R-:W-:Y:S01]  /*14d50*/  MOV R3, R136 ;  /* 0x0000008800037202 */ /* 0x000fe20000000f00 */
[----:B------:R-:W2:Y:S01]  /*14d60*/  LDL.LU.64 R4, [R1+0x78] ;  /* 0x0000780001047983 */ /* 0x000ea20000300a00 */
[----:B------:R-:W-:Y:S01]  /*14d70*/  IMAD.MOV.U32 R139, RZ, RZ, R137 ;  /* 0x000000ffff8b7224 */ /* 0x000fe200078e0089 */
[----:B------:R-:W-:Y:S02]  /*14d80*/  MOV R138, R134 ;  /* 0x00000086008a7202 */ /* 0x000fe40000000f00 */
[----:B------:R-:W3:Y:S04]  /*14d90*/  LDL.64 R14, [R1+0x48] ;  /* 0x00004800010e7983 */ /* 0x000ee80000100a00 */
[----:B------:R-:W4:Y:S04]  /*14da0*/  LDL R9, [R1+0x28] ;  /* 0x0000280001097983 */ /* 0x000f280000100800 */
[----:B------:R-:W5:Y:S04]  /*14db0*/  LDL.LU R2, [R1+0x40] ;  /* 0x0000400001027983 */ /* 0x000f680000300800 */
[----:B------:R-:W3:Y:S01]  /*14dc0*/  LDL.LU R8, [R1+0x80] ;  /* 0x0000800001087983 */ /* 0x000ee20000300800 */
[C---:B------:R-:W-:Y:S01]  /*14dd0*/  IADD3 R10, R252.reuse, 0x4, RZ ;  /* 0x00000004fc0a7810 */ /* 0x040fe20007ffe0ff */
[----:B------:R-:W-:Y:S01]  /*14de0*/  IMAD.WIDE.U32 R12, R252, -0x326172a9, RZ ;  /* 0xcd9e8d57fc0c7825 */ /* 0x000fe200078e00ff */
[----:B-1----:R-:W-:-:S03]  /*14df0*/  PRMT R0, R0, 0x7054, R0 ;  /* 0x0000705400007816 */ /* 0x002fc60000000000 */
[----:B------:R-:W-:Y:S01]  /*14e00*/  IMAD.WIDE.U32 R10, R10, -0x326172a9, RZ ;  /* 0xcd9e8d570a0a7825 */ /* 0x000fe200078e00ff */
[----:B------:R3:W-:Y:S04]  /*14e10*/  STL.64 [R1+0x38], R12 ;  /* 0x0000380c01007387 */ /* 0x0007e80000100a00 */
[----:B------:R1:W-:Y:S01]  /*14e20*/  STL.64 [R1+0x30], R10 ;  /* 0x0000300a01007387 */ /* 0x0003e20000100a00 */
[----:B--2---:R-:W-:Y:S01]  /*14e30*/  IMAD.MOV.U32 R5, RZ, RZ, R7 ;  /* 0x000000ffff057224 */ /* 0x004fe200078e0007 */
[-C--:B-----5:R-:W-:Y:S02]  /*14e40*/  LOP3.LUT R0, R13, R2.reuse, RZ, 0x3c, !PT ;  /* 0x000000020d007212 */ /* 0x0a0fe400078e3cff */
[----:B------:R-:W-:Y:S01]  /*14e50*/  LOP3.LUT R2, R11, R2, RZ, 0x3c, !PT ;  /* 0x000000020b027212 */ /* 0x000fe200078e3cff */
[----:B---3--:R-:W-:Y:S01]  /*14e60*/  IMAD.WIDE.U32 R12, R8, -0x2daee0ad, RZ ;  /* 0xd2511f53080c7825 */ /* 0x008fe200078e00ff */
[----:B----4-:R-:W-:-:S03]  /*14e70*/  ISETP.GE.AND P4, PT, R9, c[0x0][0x220], PT ;  /* 0x0000880009007a0c */ /* 0x010fc60003f86270 */
[----:B-1----:R-:W-:Y:S01]  /*14e80*/  IMAD.WIDE.U32 R10, R0, -0x2daee0ad, RZ ;  /* 0xd2511f53000a7825 */ /* 0x002fe200078e00ff */
[----:B------:R1:W-:Y:S03]  /*14e90*/  STL.64 [R1], R12 ;  /* 0x0000000c01007387 */ /* 0x0003e60000100a00 */
[----:B------:R-:W-:Y:S01]  /*14ea0*/  IMAD.WIDE.U32 R8, R2, -0x2daee0ad, RZ ;  /* 0xd2511f5302087825 */ /* 0x000fe200078e00ff */
[----:B------:R1:W-:Y:S04]  /*14eb0*/  STL.64 [R1+0x10], R10 ;  /* 0x0000100a01007387 */ /* 0x0003e80000100a00 */
[----:B------:R1:W-:Y:S04]  /*14ec0*/  STL.64 [R1+0x40], R4 ;  /* 0x0000400401007387 */ /* 0x0003e80000100a00 */
[----:B------:R1:W-:Y:S01]  /*14ed0*/  STL.64 [R1+0x8], R8 ;  /* 0x0000080801007387 */ /* 0x0003e20000100a00 */
[----:B------:R-:W-:Y:S01]  /*14ee0*/  ISETP.GE.AND P5, PT, R14, c[0x0][0x220], PT ;  /* 0x000088000e007a0c */ /* 0x000fe20003fa6270 */
[----:B------:R-:W-:Y:S05]  /*14ef0*/  BRA `(.L_x_1456) ;  /* 0x000002e000007947 */ /* 0x000fea0003800000 */
.L_x_1458:
        /* <DEDUP_REMOVED lines=46> */
.L_x_1456:
        /* <DEDUP_REMOVED lines=55> */
[----:B------:R-:W-:Y:S04]  /*15550*/  LDSM.16.M88.4 R200, [R211] ;  /* 0x00000000d3c8783b */ /* 0x000fe80000000200 */
[-C--:B-1----:R-:W-:Y:S08]  /*15560*/  HMMA.16816.F32.BF16 R12, R28, R18.reuse, RZ ;  /* 0x000000121c0c723c */ /* 0x082ff000000418ff */
        /* <DEDUP_REMOVED lines=10> */
[----:B------:R-:W2:Y:S07]  /*15610*/  LDSM.16.M88.4 R180, [R213+0x8800] ;  /* 0x00880000d5b4783b */ /* 0x000eae0000000200 */
[-C--:B------:R-:W-:Y:S08]  /*15620*/  HMMA.16816.F32.BF16 R20, R176, R188.reuse, R20 ;  /* 0x000000bcb014723c */ /* 0x080ff00000041814 */
[C---:B------:R-:W-:Y:S08]  /*15630*/  HMMA.16816.F32.BF16 R24, R184.reuse, R188, R24 ;  /* 0x000000bcb818723c */ /* 0x040ff00000041818 */
[-C--:B------:R-:W-:Y:S01]  /*15640*/  HMMA.16816.F32.BF16 R28, R184, R190.reuse, R28 ;  /* 0x000000beb81c723c */ /* 0x080fe2000004181c */
[----:B------:R-:W4:Y:S07]  /*15650*/  LDSM.16.M88.4 R184, [R212] ;  /* 0x00000000d4b8783b */ /* 0x000f2e0000000200 */
[----:B------:R-:W-:Y:S01]  /*15660*/  HMMA.16816.F32.BF16 R32, R176, R190, R32 ;  /* 0x000000beb020723c */ /* 0x000fe20000041820 */
[----:B------:R-:W5:Y:S05]  /*15670*/  LDSM.16.M88.4 R176, [R212+0x2000] ;  /* 0x00200000d4b0783b */ /* 0x000f6a0000000200 */
[----:B------:R-:W4:Y:S02]  /*15680*/  LDSM.16.M88.4 R188, [R211+0x800] ;  /* 0x00080000d3bc783b */ /* 0x000f240000000200 */
[-C--:B---3--:R-:W-:Y:S08]  /*15690*/  HMMA.16816.F32.BF16 R4, R192, R196.reuse, R4 ;  /* 0x000000c4c004723c */ /* 0x088ff00000041804 */
[C---:B-1----:R-:W-:Y:S08]  /*156a0*/  HMMA.16816.F32.BF16 R8, R140.reuse, R196, R8 ;  /* 0x000000c48c08723c */ /* 0x042ff00000041808 */
[-C--:B------:R-:W-:Y:S08]  /*156b0*/  HMMA.16816.F32.BF16 R12, R140, R198.reuse, R12 ;  /* 0x000000c68c0c723c */ /* 0x080ff0000004180c */
[C---:B------:R-:W-:Y:S01]  /*156c0*/  HMMA.16816.F32.BF16 R16, R192.reuse, R198, R16 ;  /* 0x000000c6c010723c */ /* 0x040fe20000041810 */
[----:B------:R-:W-:Y:S07]  /*156d0*/  LDSM.16.M88.4 R196, [R204+0x9800] ;  /* 0x00980000ccc4783b */ /* 0x000fee0000000200 */
[-C--:B--2---:R-:W-:Y:S08]  /*156e0*/  HMMA.16816.F32.BF16 R20, R192, R180.reuse, R20 ;  /* 0x000000b4c014723c */ /* 0x084ff00000041814 */
[C---:B------:R-:W-:Y:S08]  /*156f0*/  HMMA.16816.F32.BF16 R24, R140.reuse, R180, R24 ;  /* 0x000000b48c18723c */ /* 0x040ff00000041818 */
[-C--:B------:R-:W-:Y:S01]  /*15700*/  HMMA.16816.F32.BF16 R28, R140, R182.reuse, R28 ;  /* 0x000000b68c1c723c */ /* 0x080fe2000004181c */
[----:B------:R-:W-:Y:S07]  /*15710*/  LDSM.16.M88.4 R140, [R206+0x4000] ;  /* 0x00400000ce8c783b */ /* 0x000fee0000000200 */
[----:B------:R-:W-:Y:S01]  /*15720*/  HMMA.16816.F32.BF16 R32, R192, R182, R32 ;  /* 0x000000b6c020723c */ /* 0x000fe20000041820 */
[----:B------:R-:W1:Y:S05]  /*15730*/  LDSM.16.M88.4 R180, [R204+0x9000] ;  /* 0x00900000ccb4783b */ /* 0x000e6a0000000200 */
[----:B------:R-:W2:Y:S02]  /*15740*/  LDSM.16.M88.4 R192, [R206+0x6000] ;  /* 0x00600000cec0783b */ /* 0x000ea40000000200 */
        /* <DEDUP_REMOVED lines=8> */
[----:B------:R-:W3:Y:S07]  /*157d0*/  LDSM.16.M88.4 R176, [R208+0x4000] ;  /* 0x00400000d0b0783b */ /* 0x000eee0000000200 */
[----:B------:R-:W-:Y:S01]  /*157e0*/  HMMA.16816.F32.BF16 R32, R184, R190, R32 ;  /* 0x000000beb820723c */ /* 0x000fe20000041820 */
[----:B------:R-:W4:Y:S05]  /*157f0*/  LDSM.16.M88.4 R184, [R208+0x6000] ;  /* 0x00600000d0b8783b */ /* 0x000f2a0000000200 */
[----:B------:R-:W-:Y:S02]  /*15800*/  LDSM.16.M88.4 R188, [R214+0x4000] ;  /* 0x00400000d6bc783b */ /* 0x000fe40000000200 */
[-C--:B-1----:R-:W-:Y:S08]  /*15810*/  HMMA.16816.F32.BF16 R4, R140, R180.reuse, R4 ;  /* 0x000000b48c04723c */ /* 0x082ff00000041804 */
[C---:B--2---:R-:W-:Y:S08]  /*15820*/  HMMA.16816.F32.BF16 R8, R192.reuse, R180, R8 ;  /* 0x000000b4c008723c */ /* 0x044ff00000041808 */
[-C--:B------:R-:W-:Y:S08]  /*15830*/  HMMA.16816.F32.BF16 R12, R192, R182.reuse, R12 ;  /* 0x000000b6c00c723c */ /* 0x080ff0000004180c */
[C---:B------:R-:W-:Y:S01]  /*15840*/  HMMA.16816.F32.BF16 R16, R140.reuse, R182, R16 ;  /* 0x000000b68c10723c */ /* 0x040fe20000041810 */
[----:B------:R-:W1:Y:S07]  /*15850*/  LDSM.16.M88.4 R180, [R216] ;  /* 0x00000000d8b4783b */ /* 0x000e6e0000000200 */
[-C--:B------:R-:W-:Y:S08]  /*15860*/  HMMA.16816.F32.BF16 R20, R140, R196.reuse, R20 ;  /* 0x000000c48c14723c */ /* 0x080ff00000041814 */
[C---:B------:R-:W-:Y:S08]  /*15870*/  HMMA.16816.F32.BF16 R24, R192.reuse, R196, R24 ;  /* 0x000000c4c018723c */ /* 0x040ff00000041818 */
[-C--:B------:R-:W-:Y:S01]  /*15880*/  HMMA.16816.F32.BF16 R28, R192, R198.reuse, R28 ;  /* 0x000000c6c01c723c */ /* 0x080fe2000004181c */
[----:B------:R-:W2:Y:S07]  /*15890*/  LDSM.16.M88.4 R192, [R213+0x9000] ;  /* 0x00900000d5c0783b */ /* 0x000eae0000000200 */
[----:B------:R-:W-:Y:S01]  /*158a0*/  HMMA.16816.F32.BF16 R32, R140, R198, R32 ;  /* 0x000000c68c20723c */ /* 0x000fe20000041820 */
[----:B------:R-:W5:Y:S05]  /*158b0*/  LDSM.16.M88.4 R140, [R214+0x6000] ;  /* 0x00600000d68c783b */ /* 0x000f6a0000000200 */
[----:B------:R-:W2:Y:S02]  /*158c0*/  LDSM.16.M88.4 R196, [R213+0x9800] ;  /* 0x00980000d5c4783b */ /* 0x000ea40000000200 */
[-C--:B---3--:R-:W-:Y:S08]  /*158d0*/  HMMA.16816.F32.BF16 R4, R176, R200.reuse, R4 ;  /* 0x000000c8b004723c */ /* 0x088ff00000041804 */
[C---:B----4-:R-:W-:Y:S08]  /*158e0*/  HMMA.16816.F32.BF16 R8, R184.reuse, R200, R8 ;  /* 0x000000c8b808723c */ /* 0x050ff00000041808 */
[-C--:B------:R-:W-:Y:S08]  /*158f0*/  HMMA.16816.F32.BF16 R12, R184, R202.reuse, R12 ;  /* 0x000000cab80c723c */ /* 0x080ff0000004180c */
[C---:B------:R-:W-:Y:S01]  /*15900*/  HMMA.16816.F32.BF16 R16, R176.reuse, R202, R16 ;  /* 0x000000cab010723c */ /* 0x040fe20000041810 */
[----:B------:R-:W-:Y:S07]  /*15910*/  LDSM.16.M88.4 R200, [R211+0x1800] ;  /* 0x00180000d3c8783b */ /* 0x000fee0000000200 */
[-C--:B-1----:R-:W-:Y:S08]  /*15920*/  HMMA.16816.F32.BF16 R20, R176, R180.reuse, R20 ;  /* 0x000000b4b014723c */ /* 0x082ff00000041814 */
[C---:B------:R-:W-:Y:S08]  /*15930*/  HMMA.16816.F32.BF16 R24, R184.reuse, R180, R24 ;  /* 0x000000b4b818723c */ /* 0x040ff00000041818 */
[-C--:B------:R-:W-:Y:S01]  /*15940*/  HMMA.16816.F32.BF16 R28, R184, R182.reuse, R28 ;  /* 0x000000b6b81c723c */ /* 0x080fe2000004181c */
[----:B------:R-:W-:Y:S07]  /*15950*/  LDSM.16.M88.4 R184, [R212+0x6000] ;  /* 0x00600000d4b8783b */ /* 0x000fee0000000200 */
[----:B------:R-:W-:Y:S01]  /*15960*/  HMMA.16816.F32.BF16 R32, R176, R182, R32 ;  /* 0x000000b6b020723c */ /* 0x000fe20000041820 */
[----:B------:R-:W-:Y:S05]  /*15970*/  LDSM.16.M88.4 R176, [R212+0x4000] ;  /* 0x00400000d4b0783b */ /* 0x000fea0000000200 */
[----:B------:R-:W1:Y:S02]  /*15980*/  LDSM.16.M88.4 R180, [R211+0x1000] ;  /* 0x00100000d3b4783b */ /* 0x000e640000000200 */
[-C--:B--2---:R-:W-:Y:S01]  /*15990*/  HMMA.16816.F32.BF16 R4, R188, R192.reuse, R4 ;  /* 0x000000c0bc04723c */ /* 0x084fe20000041804 */
[----:B------:R-:W-:Y:S04]  /*159a0*/  DEPBAR.LE SB0, 0x0 ;  /* 0x000080000000791a */ /* 0x000fe80000000000 */
[----:B------:R-:W-:Y:S03]  /*159b0*/  BAR.SYNC.DEFER_BLOCKING 0x0 ;  /* 0x0000000000007b1d */ /* 0x000fe60000010000 */
[C---:B-----5:R-:W-:Y:S08]  /*159c0*/  HMMA.16816.F32.BF16 R8, R140.reuse, R192, R8 ;  /* 0x000000c08c08723c */ /* 0x060ff00000041808 */
[-C--:B------:R-:W-:Y:S08]  /*159d0*/  HMMA.16816.F32.BF16 R12, R140, R194.reuse, R12 ;  /* 0x000000c28c0c723c */ /* 0x080ff0000004180c */
[C---:B------:R-:W-:Y:S08]  /*159e0*/  HMMA.16816.F32.BF16 R16, R188.reuse, R194, R16 ;  /* 0x000000c2bc10723c */ /* 0x040ff00000041810 */
[-C--:B------:R-:W-:Y:S08]  /*159f0*/  HMMA.16816.F32.BF16 R20, R188, R196.reuse, R20 ;  /* 0x000000c4bc14723c */ /* 0x080ff00000041814 */
[C---:B------:R-:W-:Y:S08]  /*15a00*/  HMMA.16816.F32.BF16 R24, R140.reuse, R196, R24 ;  /* 0x000000c48c18723c */ /* 0x040ff00000041818 */
[-C--:B------:R-:W-:Y:S08]  /*15a10*/  HMMA.16816.F32.BF16 R28, R140, R198.reuse, R28 ;  /* 0x000000c68c1c723c */ /* 0x080ff0000004181c */
[----:B------:R-:W-:Y:S08]  /*15a20*/  HMMA.16816.F32.BF16 R32, R188, R198, R32 ;  /* 0x000000c6bc20723c */ /* 0x000ff00000041820 */
[-C--:B-1----:R-:W-:Y:S08]  /*15a30*/  HMMA.16816.F32.BF16 R4, R176, R180.reuse, R4 ;  /* 0x000000b4b004723c */ /* 0x082ff00000041804 */
        /* <DEDUP_REMOVED lines=8> */
.L_x_1457:
[----:B------:R-:W2:Y:S01]  /*15ac0*/  LDL.64 R184, [R1] ;  /* 0x0000000001b87983 */ /* 0x000ea20000100a00 */
[----:B------:R-:W-:Y:S01]  /*15ad0*/  IMAD.U32 R0, RZ, RZ, UR27 ;  /* 0x0000001bff007e24 */ /* 0x000fe2000f8e00ff */
[----:B------:R-:W-:Y:S02]  /*15ae0*/  UISETP.GT.AND UP0, UPT, UR27, UR19, UPT ;  /* 0x000000131b00728c */ /* 0x000fe4000bf04270 */
[----:B------:R-:W-:Y:S02]  /*15af0*/  UMOV UR32, UR27 ;  /* 0x0000001b00207c82 */ /* 0x000fe40008000000 */
[----:B------:R-:W2:Y:S06]  /*15b00*/  LDL.64 R180, [R1+0x10] ;  /* 0x0000100001b47983 */ /* 0x000eac0000100a00 */
[----:B------:R-:W3:Y:S06]  /*15b10*/  LDL.64 R178, [R1+0x8] ;  /* 0x0000080001b27983 */ /* 0x000eec0000100a00 */
[----:B------:R-:W4:Y:S06]  /*15b20*/  LDL.64 R186, [R1+0x38] ;  /* 0x0000380001ba7983 */ /* 0x000f2c0000100a00 */
[----:B------:R-:W5:Y:S06]  /*15b30*/  LDL.64 R182, [R1+0x30] ;  /* 0x0000300001b67983 */ /* 0x000f6c0000100a00 */
[----:B------:R-:W1:Y:S02]  /*15b40*/  S2R R2, SR_TID.X ;  /* 0x0000000000027919 */ /* 0x000e640000002100 */
[----:B-1----:R-:W-:Y:S05]  /*15b50*/  IMAD.SHL.U32 R2, R2, 0x2, RZ ;  /* 0x0000000202027824 */ /* 0x002fea00078e00ff */
[----:B------:R-:W-:Y:S05]  /*15b60*/  LOP3.LUT R2, R2, 0x6, RZ, 0xc0, !PT ;  /* 0x0000000602027812 */ /* 0x000fea00078ec0ff */
[----:B------:R-:W-:Y:S05]  /*15b70*/  IMAD R0, R0, 0x20, R2 ;  /* 0x0000002000007824 */ /* 0x000fea00078e0202 */
[C---:B------:R-:W-:Y:S02]  /*15b80*/  IADD3 R135, R0.reuse, 0x1, RZ ;  /* 0x0000000100877810 */ /* 0x040fe40007ffe0ff */
[CC--:B------:R-:W-:Y:S02]  /*15b90*/  ISETP.GE.AND P3, PT, R0.reuse, R223.reuse, PT ;  /* 0x000000df0000720c */ /* 0x0c0fe40003f66270 */
[CC--:B------:R-:W-:Y:S02]  /*15ba0*/  ISETP.GE.AND P0, PT, R135.reuse, R222.reuse, PT ;  /* 0x000000de8700720c */ /* 0x0c0fe40003f06270 */
[C---:B------:R-:W-:Y:S02]  /*15bb0*/  ISETP.GE.AND P1, PT, R0.reuse, R222, PT ;  /* 0x000000de0000720c */ /* 0x040fe40003f26270 */
[C---:B------:R-:W-:Y:S02]  /*15bc0*/  IADD3 R134, R0.reuse, 0x8, RZ ;  /* 0x0000000800867810 */ /* 0x040fe40007ffe0ff */
[C---:B------:R-:W-:Y:S02]  /*15bd0*/  IADD3 R133, R0.reuse, 0x9, RZ ;  /* 0x0000000900857810 */ /* 0x040fe40007ffe0ff */
[C---:B------:R-:W-:Y:S02]  /*15be0*/  ISETP.GE.AND P2, PT, R135.reuse, R223, PT ;  /* 0x000000df8700720c */ /* 0x040fe40003f46270 */
[CC--:B------:R-:W-:Y:S02]  /*15bf0*/  ISETP.GE.OR P3, PT, R0.reuse, R227.reuse, !P3 ;  /* 0x000000e30000720c */ /* 0x0c0fe40005f66670 */
[CC--:B------:R-:W-:Y:S02]  /*15c00*/  ISETP.GE.OR P0, PT, R135.reuse, R226.reuse, !P0 ;  /* 0x000000e28700720c */ /* 0x0c0fe40004706670 */
[----:B------:R-:W-:Y:S02]  /*15c10*/  ISETP.GE.OR P1, PT, R0, R226, !P1 ;  /* 0x000000e20000720c */ /* 0x000fe40004f26670 */
[----:B------:R-:W-:Y:S02]  /*15c20*/  ISETP.GE.OR P2, PT, R135, R227, !P2 ;  /* 0x000000e38700720c */ /* 0x000fe40005746670 */
[----:B------:R-:W-:Y:S02]  /*15c30*/  FSEL R137, R4, -INF , !P3 ;  /* 0xff80000004897808 */ /* 0x000fe40005800000 */
[----:B------:R-:W-:Y:S02]  /*15c40*/  FSEL R177, R7, -INF , !P0 ;  /* 0xff80000007b17808 */ /* 0x000fe40004000000 */
[-C--:B------:R-:W-:Y:S02]  /*15c50*/  ISETP.GE.AND P3, PT, R134, R223.reuse, PT ;  /* 0x000000df8600720c */ /* 0x080fe40003f66270 */
[-C--:B------:R-:W-:Y:S02]  /*15c60*/  ISETP.GE.AND P0, PT, R133, R222.reuse, PT ;  /* 0x000000de8500720c */ /* 0x080fe40003f06270 */
[----:B------:R-:W-:Y:S02]  /*15c70*/  FSEL R143, R6, -INF , !P1 ;  /* 0xff800000068f7808 */ /* 0x000fe40004800000 */
[----:B------:R-:W-:Y:S02]  /*15c80*/  FSEL R176, R5, -INF , !P2 ;  /* 0xff80000005b07808 */ /* 0x000fe40005000000 */
[C---:B------:R-:W-:Y:S02]  /*15c90*/  ISETP.GE.AND P2, PT, R133.reuse, R223, PT ;  /* 0x000000df8500720c */ /* 0x040fe40003f46270 */
[C---:B------:R-:W-:Y:S02]  /*15ca0*/  ISETP.GE.AND P1, PT, R134.reuse, R222, PT ;  /* 0x000000de8600720c */ /* 0x040fe40003f26270 */
[----:B------:R-:W-:Y:S02]  /*15cb0*/  ISETP.GE.OR P3, PT, R134, R227, !P3 ;  /* 0x000000e38600720c */ /* 0x000fe40005f66670 */
[-C--:B------:R-:W-:Y:S02]  /*15cc0*/  ISETP.GE.OR P0, PT, R133, R226.reuse, !P0 ;  /* 0x000000e28500720c */ /* 0x080fe40004706670 */
[----:B------:R-:W-:Y:S02]  /*15cd0*/  IADD3 R5, R0, 0x10, RZ ;  /* 0x0000001000057810 */ /* 0x000fe40007ffe0ff */
[----:B------:R-:W-:Y:S02]  /*15ce0*/  FMNMX.FTZ R136, R137, R3, !PT ;  /* 0x0000000389887209 */ /* 0x000fe40007810000 */
[----:B------:R-:W-:Y:S02]  /*15cf0*/  ISETP.GE.OR P2, PT, R133, R227, !P2 ;  /* 0x000000e38500720c */ /* 0x000fe40005746670 */
[----:B------:R-:W-:Y:S02]  /*15d00*/  FSEL R16, R16, -INF , !P3 ;  /* 0xff80000010107808 */ /* 0x000fe40005800000 */
[----:B------:R-:W-:Y:S02]  /*15d10*/  IADD3 R4, R0, 0x11, RZ ;  /* 0x0000001100047810 */ /* 0x000fe40007ffe0ff */
[----:B------:R-:W-:Y:S02]  /*15d20*/  ISETP.GE.OR P1, PT, R134, R226, !P1 ;  /* 0x000000e28600720c */ /* 0x000fe40004f26670 */
[----:B------:R-:W-:Y:S02]  /*15d30*/  FSEL R6, R19, -INF , !P0 ;  /* 0xff80000013067808 */ /* 0x000fe40004000000 */
[----:B------:R-:W-:Y:S02]  /*15d40*/  FMNMX.FTZ R136, R176, R136, !PT ;  /* 0x00000088b0887209 */ /* 0x000fe40007810000 */
[-C--:B------:R-:W-:Y:S02]  /*15d50*/  ISETP.GE.AND P0, PT, R5, R223.reuse, PT ;  /* 0x000000df0500720c */ /* 0x080fe40003f06270 */
[----:B------:R-:W-:Y:S02]  /*15d60*/  IADD3 R2, R0, 0x18, RZ ;  /* 0x0000001800027810 */ /* 0x000fe40007ffe0ff */
[----:B------:R-:W-:Y:S02]  /*15d70*/  FSEL R7, R18, -INF , !P1 ;  /* 0xff80000012077808 */ /* 0x000fe40004800000 */
[----:B------:R-:W-:Y:S02]  /*15d80*/  ISETP.GE.AND P6, PT, R4, R223, PT ;  /* 0x000000df0400720c */ /* 0x000fe40003fc6270 */
[----:B------:R-:W-:Y:S02]  /*15d90*/  FSEL R17, R17, -INF , !P2 ;  /* 0xff80000011117808 */ /* 0x000fe40005000000 */
[C---:B------:R-:W-:Y:S02]  /*15da0*/  ISETP.GE.AND P2, PT, R0.reuse, R221, PT ;  /* 0x000000dd0000720c */ /* 0x040fe40003f46270 */
[----:B------:R-:W-:Y:S02]  /*15db0*/  ISETP.GE.AND P1, PT, R0, R220, PT ;  /* 0x000000dc0000720c */ /* 0x000fe40003f26270 */
[----:B------:R-:W-:Y:S02]  /*15dc0*/  ISETP.GE.OR P0, PT, R5, R227, !P0 ;  /* 0x000000e30500720c */ /* 0x000fe40004706670 */
[----:B------:R-:W-:Y:S02]  /*15dd0*/  FMNMX.FTZ R136, R16, R136, !PT ;  /* 0x0000008810887209 */ /* 0x000fe40007810000 */
[----:B------:R-:W-:Y:S02]  /*15de0*/  ISETP.GE.AND P3, PT, R2, R223, PT ;  /* 0x000000df0200720c */ /* 0x000fe40003f66270 */
[----:B------:R-:W-:Y:S02]  /*15df0*/  ISETP.GE.OR P6, PT, R4, R227, !P6 ;  /* 0x000000e30400720c */ /* 0x000fe400077c6670 */
[C---:B------:R-:W-:Y:S02]  /*15e00*/  ISETP.GE.OR P2, PT, R0.reuse, R225, !P2 ;  /* 0x000000e10000720c */ /* 0x040fe40005746670 */
[C---:B------:R-:W-:Y:S02]  /*15e10*/  ISETP.GE.OR P1, PT, R0.reuse, R224, !P1 ;  /* 0x000000e00000720c */ /* 0x040fe40004f26670 */
[----:B------:R-:W-:Y:S02]  /*15e20*/  IADD3 R0, R0, 0x19, RZ ;  /* 0x0000001900007810 */ /* 0x000fe40007ffe0ff */
[----:B------:R-:W-:Y:S02]  /*15e30*/  FSEL R198, R20, -INF , !P0 ;  /* 0xff80000014c67808 */ /* 0x000fe40004000000 */
[----:B------:R-:W-:Y:S02]  /*15e40*/  FMNMX.FTZ R136, R17, R136, !PT ;  /* 0x0000008811887209 */ /* 0x000fe40007810000 */
[----:B------:R-:W-:Y:S02]  /*15e50*/  FMNMX.FTZ R18, R143, R132, !PT ;  /* 0x000000848f127209 */ /* 0x000fe40007810000 */
[----:B------:R-:W-:Y:S02]  /*15e60*/  ISETP.GE.OR P3, PT, R2, R227, !P3 ;  /* 0x000000e30200720c */ /* 0x000fe40005f66670 */
[----:B------:R-:W-:Y:S02]  /*15e70*/  FSEL R197, R21, -INF , !P6 ;  /* 0xff80000015c57808 */ /* 0x000fe40007000000 */
[----:B------:R-:W-:Y:S02]  /*15e80*/  ISETP.GE.AND P0, PT, R0, R223, PT ;  /* 0x000000df0000720c */ /* 0x000fe40003f06270 */
[----:B------:R-:W-:Y:S02]  /*15e90*/  FMNMX.FTZ R136, R198, R136, !PT ;  /* 0x00000088c6887209 */ /* 0x000fe40007810000 */
[----:B------:R-:W-:Y:S02]  /*15ea0*/  ISETP.GE.AND P6, PT, R5, R222, PT ;  /* 0x000000de0500720c */ /* 0x000fe40003fc6270 */
[----:B------:R-:W-:Y:S02]  /*15eb0*/  FMNMX.FTZ R18, R177, R18, !PT ;  /* 0x00000012b1127209 */ /* 0x000fe40007810000 */
[----:B------:R-:W-:Y:S02]  /*15ec0*/  FSEL R192, R32, -INF , !P3 ;  /* 0xff80000020c07808 */ /* 0x000fe40005800000 */
[----:B------:R-:W-:Y:S02]  /*15ed0*/  ISETP.GE.OR P0, PT, R0, R227, !P0 ;  /* 0x000000e30000720c */ /* 0x000fe40004706670 */
[----:B------:R-:W-:Y:S02]  /*15ee0*/  FMNMX.FTZ R136, R197, R136, !PT ;  /* 0x00000088c5887209 */ /* 0x000fe40007810000 */
[----:B------:R-:W-:Y:S02]  /*15ef0*/  ISETP.GE.AND P3, PT, R4, R222, PT ;  /* 0x000000de0400720c */ /* 0x000fe40003f66270 */
[----:B------:R-:W-:Y:S02]  /*15f00*/  ISETP.GE.OR P6, PT, R5, R226, !P6 ;  /* 0x000000e20500720c */ /* 0x000fe400077c6670 */
[----:B------:R-:W-:Y:S02]  /*15f10*/  FMNMX.FTZ R18, R7, R18, !PT ;  /* 0x0000001207127209 */ /* 0x000fe40007810000 */
[----:B------:R-:W-:Y:S02]  /*15f20*/  FSEL R194, R33, -INF , !P0 ;  /* 0xff80000021c27808 */ /* 0x000fe40004000000 */
[----:B------:R-:W-:Y:S02]  /*15f30*/  FMNMX.FTZ R136, R192, R136, !PT ;  /* 0x00000088c0887209 */ /* 0x000fe40007810000 */
[----:B------:R-:W-:Y:S02]  /*15f40*/  ISETP.GE.AND P0, PT, R2, R222, PT ;  /* 0x000000de0200720c */ /* 0x000fe40003f06270 */
[----:B------:R-:W-:Y:S02]  /*15f50*/  ISETP.GE.OR P3, PT, R4, R226, !P3 ;  /* 0x000000e20400720c */ /* 0x000fe40005f66670 */
[----:B------:R-:W-:Y:S02]  /*15f60*/  FSEL R196, R22, -INF , !P6 ;  /* 0xff80000016c47808 */ /* 0x000fe40007000000 */
[----:B------:R-:W-:Y:S02]  /*15f70*/  FMNMX.FTZ R18, R6, R18, !PT ;  /* 0x0000001206127209 */ /* 0x000fe40007810000 */
[----:B------:R-:W-:Y:S02]  /*15f80*/  FMNMX.FTZ R136, R194, R136, !PT ;  /* 0x00000088c2887209 */ /* 0x000fe40007810000 */
[----:B------:R-:W-:Y:S02]  /*15f90*/  FSEL R231, R23, -INF , !P3 ;  /* 0xff80000017e77808 */ /* 0x000fe40005800000 */
[----:B------:R-:W-:Y:S01]  /*15fa0*/  ISETP.GE.OR P0, PT, R2, R226, !P0 ;  /* 0x000000e20200720c */ /* 0x000fe20004706670 */
[----:B------:R-:W1:Y:S01]  /*15fb0*/  SHFL.BFLY PT, R20, R136, 0x2, 0x1f ;  /* 0x0c401f0088147f89 */ /* 0x000e6200000e0000 */
[----:B------:R-:W-:Y:S02]  /*15fc0*/  FMNMX.FTZ R18, R196, R18, !PT ;  /* 0x00000012c4127209 */ /* 0x000fe40007810000 */
[----:B------:R-:W-:Y:S02]  /*15fd0*/  ISETP.GE.AND P3, PT, R0, R222, PT ;  /* 0x000000de0000720c */ /* 0x000fe40003f66270 */
[----:B------:R-:W-:Y:S02]  /*15fe0*/  FMNMX.FTZ R18, R231, R18, !PT ;  /* 0x00000012e7127209 */ /* 0x000fe40007810000 */
[----:B------:R-:W-:Y:S02]  /*15ff0*/  FSEL R193, R34, -INF , !P0 ;  /* 0xff80000022c17808 */ /* 0x000fe40004000000 */
[----:B------:R-:W-:Y:S02]  /*16000*/  ISETP.GE.OR P3, PT, R0, R226, !P3 ;  /* 0x000000e20000720c */ /* 0x000fe40005f66670 */
[----:B------:R-:W-:Y:S02]  /*16010*/  ISETP.GE.AND P6, PT, R135, R221, PT ;  /* 0x000000dd8700720c */ /* 0x000fe40003fc6270 */
[----:B------:R-:W-:Y:S02]  /*16020*/  FSEL R195, R35, -INF , !P3 ;  /* 0xff80000023c37808 */ /* 0x000fe40005800000 */
[----:B------:R-:W-:Y:S02]  /*16030*/  ISETP.GE.AND P0, PT, R135, R220, PT ;  /* 0x000000dc8700720c */ /* 0x000fe40003f06270 */
[----:B------:R-:W-:Y:S02]  /*16040*/  FMNMX.FTZ R18, R193, R18, !PT ;  /* 0x00000012c1127209 */ /* 0x000fe40007810000 */
[C---:B------:R-:W-:Y:S02]  /*16050*/  ISETP.GE.OR P6, PT, R135.reuse, R225, !P6 ;  /* 0x000000e18700720c */ /* 0x040fe400077c6670 */
[----:B------:R-:W-:Y:S02]  /*16060*/  ISETP.GE.OR P0, PT, R135, R224, !P0 ;  /* 0x000000e08700720c */ /* 0x000fe40004706670 */
[----:B------:R-:W-:Y:S02]  /*16070*/  FMNMX.FTZ R135, R195, R18, !PT ;  /* 0x00000012c3877209 */ /* 0x000fe40007810000 */
[----:B------:R-:W-:Y:S02]  /*16080*/  FSEL R8, R8, -INF , !P2 ;  /* 0xff80000008087808 */ /* 0x000fe40005000000 */
[----:B------:R-:W-:Y:S01]  /*16090*/  ISETP.GE.AND P2, PT, R134, R220, PT ;  /* 0x000000dc8600720c */ /* 0x000fe20003f46270 */
[----:B------:R-:W1:Y:S01]  /*160a0*/  SHFL.BFLY PT, R23, R135, 0x2, 0x1f ;  /* 0x0c401f0087177f89 */ /* 0x000e6200000e0000 */
[----:B------:R-:W-:Y:S02]  /*160b0*/  FSEL R18, R10, -INF , !P1 ;  /* 0xff8000000a127808 */ /* 0x000fe40004800000 */
[C---:B------:R-:W-:Y:S02]  /*160c0*/  ISETP.GE.AND P1, PT, R133.reuse, R221, PT ;  /* 0x000000dd8500720c */ /* 0x040fe40003f26270 */
[C---:B------:R-:W-:Y:S02]  /*160d0*/  ISETP.GE.OR P2, PT, R134.reuse, R224, !P2 ;  /* 0x000000e08600720c */ /* 0x040fe40005746670 */
[----:B------:R-:W-:Y:S02]  /*160e0*/  ISETP.GE.OR P1, PT, R133, R225, !P1 ;  /* 0x000000e18500720c */ /* 0x000fe40004f26670 */
[----:B------:R-:W-:Y:S02]  /*160f0*/  ISETP.GE.AND P3, PT, R134, R221, PT ;  /* 0x000000dd8600720c */ /* 0x000fe40003f66270 */
[----:B------:R-:W-:Y:S02]  /*16100*/  FSEL R21, R13, -INF , !P1 ;  /* 0xff8000000d157808 */ /* 0x000fe40004800000 */
[----:B------:R-:W-:Y:S02]  /*16110*/  FSEL R22, R14, -INF , !P2 ;  /* 0xff8000000e167808 */ /* 0x000fe40005000000 */
[----:B------:R-:W-:Y:S02]  /*16120*/  FSEL R9, R9, -INF , !P6 ;  /* 0xff80000009097808 */ /* 0x000fe40007000000 */
[----:B------:R-:W-:Y:S02]  /*16130*/  ISETP.GE.OR P3, PT, R134, R225, !P3 ;  /* 0x000000e18600720c */ /* 0x000fe40005f66670 */
[----:B------:R-:W-:Y:S02]  /*16140*/  FMNMX.FTZ R10, R8, R138, !PT ;  /* 0x0000008a080a7209 */ /* 0x000fe40007810000 */
[CC--:B------:R-:W-:Y:S02]  /*16150*/  ISETP.GE.AND P1, PT, R4.reuse, R221.reuse, PT ;  /* 0x000000dd0400720c */ /* 0x0c0fe40003f26270 */
[-C--:B------:R-:W-:Y:S02]  /*16160*/  ISETP.GE.AND P2, PT, R4, R220.reuse, PT ;  /* 0x000000dc0400720c */ /* 0x080fe40003f46270 */
[----:B------:R-:W-:Y:S02]  /*16170*/  ISETP.GE.AND P6, PT, R133, R220, PT ;  /* 0x000000dc8500720c */ /* 0x000fe40003fc6270 */
[----:B------:R-:W-:Y:S02]  /*16180*/  FSEL R19, R11, -INF , !P0 ;  /* 0xff8000000b137808 */ /* 0x000fe40004000000 */
[----:B-1----:R-:W-:Y:S02]  /*16190*/  FMNMX.FTZ R136, R136, R20, !PT ;  /* 0x0000001488887209 */ /* 0x002fe40007810000 */
[----:B------:R-:W-:Y:S02]  /*161a0*/  FSEL R20, R12, -INF , !P3 ;  /* 0xff8000000c147808 */ /* 0x000fe40005800000 */
[----:B------:R-:W-:Y:S01]  /*161b0*/  ISETP.GE.AND P0, PT, R5, R221, PT ;  /* 0x000000dd0500720c */ /* 0x000fe20003f06270 */
[----:B------:R-:W-:Y:S01]  /*161c0*/  SHFL.BFLY PT, R11, R136, 0x1, 0x1f ;  /* 0x0c201f00880b7f89 */ /* 0x000fe200000e0000 */
[CC--:B------:R-:W-:Y:S02]  /*161d0*/  ISETP.GE.OR P1, PT, R4.reuse, R225.reuse, !P1 ;  /* 0x000000e10400720c */ /* 0x0c0fe40004f26670 */
[----:B------:R-:W-:Y:S02]  /*161e0*/  ISETP.GE.OR P2, PT, R4, R224, !P2 ;  /* 0x000000e00400720c */ /* 0x000fe40005746670 */
[----:B------:R-:W-:Y:S02]  /*161f0*/  FMNMX.FTZ R4, R9, R10, !PT ;  /* 0x0000000a09047209 */ /* 0x000fe40007810000 */
[----:B------:R-:W-:Y:S02]  /*16200*/  ISETP.GE.OR P0, PT, R5, R225, !P0 ;  /* 0x000000e10500720c */ /* 0x000fe40004706670 */
[----:B------:R-:W-:Y:S02]  /*16210*/  FMNMX.FTZ R4, R20, R4, !PT ;  /* 0x0000000414047209 */ /* 0x000fe40007810000 */
[----:B------:R-:W-:Y:S02]  /*16220*/  ISETP.GE.OR P6, PT, R133, R224, !P6 ;  /* 0x000000e08500720c */ /* 0x000fe400077c6670 */
[----:B------:R-:W-:Y:S02]  /*16230*/  FSEL R230, R24, -INF , !P0 ;  /* 0xff80000018e67808 */ /* 0x000fe40004000000 */
[----:B------:R-:W-:Y:S02]  /*16240*/  FMNMX.FTZ R4, R21, R4, !PT ;  /* 0x0000000415047209 */ /* 0x000fe40007810000 */
[C---:B------:R-:W-:Y:S02]  /*16250*/  ISETP.GE.AND P0, PT, R2.reuse, R220, PT ;  /* 0x000000dc0200720c */ /* 0x040fe40003f06270 */
[----:B------:R-:W-:Y:S02]  /*16260*/  FSEL R15, R15, -INF , !P6 ;  /* 0xff8000000f0f7808 */ /* 0x000fe40007000000 */
[C---:B------:R-:W-:Y:S02]  /*16270*/  ISETP.GE.AND P6, PT, R2.reuse, R221, PT ;  /* 0x000000dd0200720c */ /* 0x040fe40003fc6270 */
[C---:B------:R-:W-:Y:S02]  /*16280*/  ISETP.GE.OR P0, PT, R2.reuse, R224, !P0 ;  /* 0x000000e00200720c */ /* 0x040fe40004706670 */
[----:B------:R-:W-:Y:S02]  /*16290*/  ISETP.GE.OR P6, PT, R2, R225, !P6 ;  /* 0x000000e10200720c */ /* 0x000fe400077c6670 */
[----:B------:R-:W-:Y:S02]  /*162a0*/  FMNMX.FTZ R2, R230, R4, !PT ;  /* 0x00000004e6027209 */ /* 0x000fe40007810000 */
[----:B------:R-:W-:Y:S02]  /*162b0*/  FSEL R233, R25, -INF , !P1 ;  /* 0xff80000019e97808 */ /* 0x000fe40004800000 */
[C---:B------:R-:W-:Y:S02]  /*162c0*/  ISETP.GE.AND P1, PT, R0.reuse, R221, PT ;  /* 0x000000dd0000720c */ /* 0x040fe40003f26270 */
[----:B------:R-:W-:Y:S02]  /*162d0*/  ISETP.GE.AND P3, PT, R5, R220, PT ;  /* 0x000000dc0500720c */ /* 0x000fe40003f66270 */
[----:B------:R-:W-:Y:S02]  /*162e0*/  FMNMX.FTZ R135, R135, R23, !PT ;  /* 0x0000001787877209 */ /* 0x000fe40007810000 */
[----:B------:R-:W-:Y:S02]  /*162f0*/  ISETP.GE.OR P1, PT, R0, R225, !P1 ;  /* 0x000000e10000720c */ /* 0x000fe40004f26670 */
[----:B------:R-:W-:Y:S02]  /*16300*/  FSEL R236, R28, -INF , !P6 ;  /* 0xff8000001cec7808 */ /* 0x000fe40007000000 */
[----:B------:R-:W-:Y:S02]  /*16310*/  FMNMX.FTZ R134, R233, R2, !PT ;  /* 0x00000002e9867209 */ /* 0x000fe40007810000 */
[----:B------:R-:W-:Y:S02]  /*16320*/  ISETP.GE.OR P3, PT, R5, R224, !P3 ;  /* 0x000000e00500720c */ /* 0x000fe40005f66670 */
[----:B------:R-:W-:Y:S01]  /*16330*/  FSEL R237, R29, -INF , !P1 ;  /* 0xff8000001ded7808 */ /* 0x000fe20004800000 */
[----:B------:R-:W1:Y:S01]  /*16340*/  SHFL.BFLY PT, R5, R135, 0x1, 0x1f ;  /* 0x0c201f0087057f89 */ /* 0x000e6200000e0000 */
[----:B------:R-:W-:Y:S02]  /*16350*/  FMNMX.FTZ R134, R236, R134, !PT ;  /* 0x00000086ec867209 */ /* 0x000fe40007810000 */
[----:B------:R-:W-:Y:S02]  /*16360*/  FMNMX.FTZ R4, R18, R139, !PT ;  /* 0x0000008b12047209 */ /* 0x000fe40007810000 */
[----:B------:R-:W-:Y:S02]  /*16370*/  FMNMX.FTZ R134, R237, R134, !PT ;  /* 0x00000086ed867209 */ /* 0x000fe40007810000 */
[----:B------:R-:W-:Y:S02]  /*16380*/  FMNMX.FTZ R2, R19, R4, !PT ;  /* 0x0000000413027209 */ /* 0x000fe40007810000 */
[----:B------:R-:W-:Y:S01]  /*16390*/  FSEL R232, R26, -INF , !P3 ;  /* 0xff8000001ae87808 */ /* 0x000fe20005800000 */
[----:B------:R-:W2:Y:S01]  /*163a0*/  SHFL.BFLY PT, R4, R134, 0x2, 0x1f ;  /* 0x0c401f0086047f89 */ /* 0x000ea200000e0000 */
[----:B------:R-:W-:Y:S01]  /*163b0*/  FMNMX.FTZ R2, R22, R2, !PT ;  /* 0x0000000216027209 */ /* 0x000fe20007810000 */
[----:B------:R-:W2:Y:S01]  /*163c0*/  LDC.U8 R26, c[0x0][0x2d8] ;  /* 0x0000b600ff1a7b82 */ /* 0x000ea20000000000 */
[----:B------:R-:W-:Y:S02]  /*163d0*/  FSEL R234, R27, -INF , !P2 ;  /* 0xff8000001bea7808 */ /* 0x000fe40005000000 */
[----:B------:R-:W-:Y:S02]  /*163e0*/  FMNMX.FTZ R2, R15, R2, !PT ;  /* 0x000000020f027209 */ /* 0x000fe40007810000 */
[----:B------:R-:W-:Y:S02]  /*163f0*/  ISETP.GE.AND P1, PT, R0, R220, PT ;  /* 0x000000dc0000720c */ /* 0x000fe40003f26270 */
[----:B------:R-:W-:Y:S01]  /*16400*/  FMNMX.FTZ R2, R232, R2, !PT ;  /* 0x00000002e8027209 */ /* 0x000fe20007810000 */
[----:B------:R-:W3:Y:S01]  /*16410*/  LDC.U8 R27, c[0x0][0x2d8] ;  /* 0x0000b600ff1b7b82 */ /* 0x000ee20000000000 */
[----:B------:R-:W-:Y:S02]  /*16420*/  ISETP.GE.OR P1, PT, R0, R224, !P1 ;  /* 0x000000e00000720c */ /* 0x000fe40004f26670 */
        /* <DEDUP_REMOVED lines=8> */
[----:B--2---:R-:W-:Y:S01]  /*164b0*/  FMNMX.FTZ R134, R134, R4, !PT ;  /* 0x0000000486867209 */ /* 0x004fe20007810000 */
[----:B------:R-:W-:Y:S01]  /*164c0*/  IMAD.U32 R4, RZ, RZ, UR31 ;  /* 0x0000001fff047e24 */ /* 0x000fe2000f8e00ff */
[----:B------:R-:W-:Y:S01]  /*164d0*/  FSEL R142, R142, RZ, P2 ;  /* 0x000000ff8e8e7208 */ /* 0x000fe20001000000 */
[----:B------:R-:W1:Y:S01]  /*164e0*/  SHFL.BFLY PT, R2, R0, 0x2, 0x1f ;  /* 0x0c401f0000027f89 */ /* 0x000e6200000e0000 */
[----:B------:R-:W-:Y:S02]  /*164f0*/  FMNMX.FTZ R136, R136, R11, !PT ;  /* 0x0000000b88887209 */ /* 0x000fe40007810000 */
[----:B------:R-:W-:Y:S01]  /*16500*/  LOP3.LUT R10, R181, UR15, R184, 0x96, !PT ;  /* 0x0000000fb50a7c12 */ /* 0x000fe2000f8e96b8 */
[----:B------:R-:W-:Y:S01]  /*16510*/  FFMA.FTZ R6, R6, c[0x0][0x23c], -R142 ;  /* 0x00008f0006067a23 */ /* 0x000fe2000001088e */
[C---:B------:R-:W-:Y:S01]  /*16520*/  FSETP.NEU.FTZ.AND P3, PT, R136.reuse, -INF , PT ;  /* 0xff8000008800780b */ /* 0x040fe20003f7d000 */
[----:B------:R-:W-:Y:S01]  /*16530*/  FMUL.FTZ R141, R136, c[0x0][0x23c] ;  /* 0x00008f00888d7a20 */ /* 0x000fe20000410000 */
[----:B------:R-:W-:Y:S01]  /*16540*/  LOP3.LUT R4, R185, UR27, R4, 0x96, !PT ;  /* 0x0000001bb9047c12 */ /* 0x000fe2000f8e9604 */
[----:B------:R-:W2:Y:S01]  /*16550*/  SHFL.BFLY PT, R5, R134, 0x1, 0x1f ;  /* 0x0c201f0086057f89 */ /* 0x000ea200000e0000 */
[----:B------:R4:W-:Y:S01]  /*16560*/  MUFU.EX2 R250, R6 ;  /* 0x0000000600fa7308 */ /* 0x0009e20000000800 */
[--C-:B------:R-:W-:Y:S01]  /*16570*/  FFMA.FTZ R7, R7, c[0x0][0x23c], -R142.reuse ;  /* 0x00008f0007077a23 */ /* 0x100fe2000001088e */
[----:B------:R-:W-:Y:S01]  /*16580*/  FSEL R141, R141, RZ, P3 ;  /* 0x000000ff8d8d7208 */ /* 0x000fe20001800000 */
[----:B------:R-:W-:Y:S01]  /*16590*/  IMAD.WIDE.U32 R10, R10, -0x326172a9, RZ ;  /* 0xcd9e8d570a0a7825 */ /* 0x000fe200078e00ff */
[----:B---3--:R-:W-:Y:S03]  /*165a0*/  PRMT R26, R26, 0x7054, R27 ;  /* 0x000070541a1a7816 */ /* 0x008fe6000000001b */
[--C-:B------:R-:W-:Y:S02]  /*165b0*/  FFMA.FTZ R137, R137, c[0x0][0x23c], -R141.reuse ;  /* 0x00008f0089897a23 */ /* 0x100fe4000001088d */
[--C-:B------:R-:W-:Y:S01]  /*165c0*/  FFMA.FTZ R16, R16, c[0x0][0x23c], -R141.reuse ;  /* 0x00008f0010107a23 */ /* 0x100fe2000001088d */
[----:B------:R3:W3:Y:S01]  /*165d0*/  MUFU.EX2 R249, R7 ;  /* 0x0000000700f97308 */ /* 0x0006e20000000800 */
[--C-:B------:R-:W-:Y:S02]  /*165e0*/  FFMA.FTZ R17, R17, c[0x0][0x23c], -R141.reuse ;  /* 0x00008f0011117a23 */ /* 0x100fe4000001088d */
[--C-:B------:R-:W-:Y:S01]  /*165f0*/  FFMA.FTZ R143, R143, c[0x0][0x23c], -R142.reuse ;  /* 0x00008f008f8f7a23 */ /* 0x100fe2000001088e */
[----:B-1----:R-:W-:Y:S01]  /*16600*/  FMNMX.FTZ R0, R0, R2, !PT ;  /* 0x0000000200007209 */ /* 0x002fe20007810000 */
[----:B------:R-:W-:Y:S02]  /*16610*/  FFMA.FTZ R177, R177, c[0x0][0x23c], -R142 ;  /* 0x00008f00b1b17a23 */ /* 0x000fe4000001088e */
[----:B------:R-:W-:Y:S02]  /*16620*/  FFMA.FTZ R176, R176, c[0x0][0x23c], -R141 ;  /* 0x00008f00b0b07a23 */ /* 0x000fe4000001088d */
[----:B------:R-:W1:Y:S01]  /*16630*/  SHFL.BFLY PT, R2, R0, 0x1, 0x1f ;  /* 0x0c201f0000027f89 */ /* 0x000e6200000e0000 */
[----:B------:R1:W-:Y:S01]  /*16640*/  MUFU.EX2 R248, R137 ;  /* 0x0000008900f87308 */ /* 0x0003e20000000800 */
[----:B--2---:R-:W-:Y:S02]  /*16650*/  FMNMX.FTZ R134, R134, R5, !PT ;  /* 0x0000000586867209 */ /* 0x004fe40007810000 */
[----:B----4-:R-:W-:Y:S02]  /*16660*/  LOP3.LUT R6, R179, UR15, R184, 0x96, !PT ;  /* 0x0000000fb3067c12 */ /* 0x010fe4000f8e96b8 */
[C---:B------:R-:W-:Y:S01]  /*16670*/  FSETP.NEU.FTZ.AND P1, PT, R134.reuse, -INF , PT ;  /* 0xff8000008600780b */ /* 0x040fe20003f3d000 */
[----:B------:R-:W-:Y:S04]  /*16680*/  FMUL.FTZ R184, R134, c[0x0][0x23c] ;  /* 0x00008f0086b87a20 */ /* 0x000fe80000410000 */
[----:B------:R-:W-:Y:S01]  /*16690*/  MUFU.EX2 R251, R16 ;  /* 0x0000001000fb7308 */ /* 0x000fe20000000800 */
[----:B------:R-:W-:Y:S01]  /*166a0*/  FSEL R184, R184, RZ, P1 ;  /* 0x000000ffb8b87208 */ /* 0x000fe20000800000 */
[----:B---3--:R-:W-:Y:S01]  /*166b0*/  IMAD.WIDE.U32 R6, R6, -0x326172a9, RZ ;  /* 0xcd9e8d5706067825 */ /* 0x008fe200078e00ff */
[----:B------:R-:W-:Y:S03]  /*166c0*/  F2FP.BF16.PACK_AB R179, R250, R249 ;  /* 0x000000f9fab3723e */ /* 0x000fe600000010ff */
[--C-:B------:R-:W-:Y:S02]  /*166d0*/  FFMA.FTZ R8, R8, c[0x0][0x23c], -R184.reuse ;  /* 0x00008f0008087a23 */ /* 0x100fe400000108b8 */
[--C-:B------:R-:W-:Y:S02]  /*166e0*/  FFMA.FTZ R20, R20, c[0x0][0x23c], -R184.reuse ;  /* 0x00008f0014147a23 */ /* 0x100fe400000108b8 */
[----:B------:R2:W3:Y:S01]  /*166f0*/  MUFU.EX2 R252, R17 ;  /* 0x0000001100fc7308 */ /* 0x0004e20000000800 */
[----:B-1----:R-:W-:Y:S01]  /*16700*/  FMNMX.FTZ R137, R0, R2, !PT ;  /* 0x0000000200897209 */ /* 0x002fe20007810000 */
[----:B------:R-:W-:Y:S03]  /*16710*/  FFMA.FTZ R2, R9, c[0x0][0x23c], -R184 ;  /* 0x00008f0009027a23 */ /* 0x000fe600000108b8 */
[C---:B------:R-:W-:Y:S01]  /*16720*/  FSETP.NEU.FTZ.AND P0, PT, R137.reuse, -INF , PT ;  /* 0xff8000008900780b */ /* 0x040fe20003f1d000 */
[----:B------:R-:W-:Y:S04]  /*16730*/  FMUL.FTZ R185, R137, c[0x0][0x23c] ;  /* 0x00008f0089b97a20 */ /* 0x000fe80000410000 */
[----:B------:R1:W-:Y:S01]  /*16740*/  MUFU.EX2 R244, R8 ;  /* 0x0000000800f47308 */ /* 0x0003e20000000800 */
[----:B------:R-:W-:Y:S05]  /*16750*/  FSEL R185, R185, RZ, P0 ;  /* 0x000000ffb9b97208 */ /* 0x000fea0000000000 */
[--C-:B------:R-:W-:Y:S04]  /*16760*/  FFMA.FTZ R18, R18, c[0x0][0x23c], -R185.reuse ;  /* 0x00008f0012127a23 */ /* 0x100fe800000108b9 */
[----:B------:R4:W-:Y:S01]  /*16770*/  MUFU.EX2 R243, R2 ;  /* 0x0000000200f37308 */ /* 0x0009e20000000800 */
[----:B------:R-:W-:Y:S02]  /*16780*/  FFMA.FTZ R19, R19, c[0x0][0x23c], -R185 ;  /* 0x00008f0013137a23 */ /* 0x000fe400000108b9 */
[----:B--2---:R-:W-:Y:S05]  /*16790*/  IMAD.WIDE.U32 R16, R4, -0x326172a9, RZ ;  /* 0xcd9e8d5704107825 */ /* 0x004fea00078e00ff */
[----:B------:R-:W-:Y:S02]  /*167a0*/  LOP3.LUT R4, R17, UR16, R186, 0x96, !PT ;  /* 0x0000001011047c12 */ /* 0x000fe4000f8e96ba */
[----:B------:R-:W-:Y:S01]  /*167b0*/  MUFU.EX2 R246, R143 ;  /* 0x0000008f00f67308 */ /* 0x000fe20000000800 */
[----:B------:R-:W-:Y:S02]  /*167c0*/  LOP3.LUT R12, R11, UR14, R16, 0x96, !PT ;  /* 0x0000000e0b0c7c12 */ /* 0x000fe4000f8e9610 */
[----:B-----5:R-:W-:Y:S02]  /*167d0*/  LOP3.LUT R5, R17, UR16, R182, 0x96, !PT ;  /* 0x0000001011057c12 */ /* 0x020fe4000f8e96b6 */
[----:B------:R-:W-:Y:S01]  /*167e0*/  LOP3.LUT R7, R7, UR14, R16, 0x96, !PT ;  /* 0x0000000e07077c12 */ /* 0x000fe2000f8e9610 */
[----:B------:R-:W-:Y:S04]  /*167f0*/  IMAD.WIDE.U32 R12, R12, -0x2daee0ad, RZ ;  /* 0xd2511f530c0c7825 */ /* 0x000fe800078e00ff */
[----:B------:R-:W-:Y:S01]  /*16800*/  IMAD.WIDE.U32 R16, R4, -0x2daee0ad, RZ ;  /* 0xd2511f5304107825 */ /* 0x000fe200078e00ff */
[----:B------:R-:W-:Y:S03]  /*16810*/  MUFU.EX2 R239, R20 ;  /* 0x0000001400ef7308 */ /* 0x000fe60000000800 */
[----:B------:R-:W-:Y:S01]  /*16820*/  IMAD.WIDE.U32 R24, R5, -0x2daee0ad, RZ ;  /* 0xd2511f5305187825 */ /* 0x000fe200078e00ff */
[----:B------:R-:W-:Y:S02]  /*16830*/  LOP3.LUT R0, R17, UR13, R180, 0x96, !PT ;  /* 0x0000000d11007c12 */ /* 0x000fe4000f8e96b4 */
[----:B-1----:R-:W-:Y:S01]  /*16840*/  LOP3.LUT R8, R13, UR11, R16, 0x96, !PT ;  /* 0x0000000b0d087c12 */ /* 0x002fe2000f8e9610 */
[----:B------:R-:W-:Y:S01]  /*16850*/  IMAD.WIDE.U32 R4, R7, -0x2daee0ad, RZ ;  /* 0xd2511f5307047825 */ /* 0x000fe200078e00ff */
[----:B------:R-:W-:Y:S02]  /*16860*/  LOP3.LUT R7, R25, UR13, R178, 0x96, !PT ;  /* 0x0000000d19077c12 */ /* 0x000fe4000f8e96b2 */
[----:B------:R-:W1:Y:S01]  /*16870*/  MUFU.EX2 R245, R177 ;  /* 0x000000b100f57308 */ /* 0x000e620000000800 */
[----:B------:R-:W-:Y:S01]  /*16880*/  IMAD.WIDE.U32 R16, R0, -0x326172a9, RZ ;  /* 0xcd9e8d5700107825 */ /* 0x000fe200078e00ff */
[----:B------:R-:W-:Y:S02]  /*16890*/  LOP3.LUT R0, R5, UR11, R24, 0x96, !PT ;  /* 0x0000000b05007c12 */ /* 0x000fe4000f8e9618 */
[----:B---3--:R-:W-:Y:S01]  /*168a0*/  F2FP.BF16.PACK_AB R178, R252, R251 ;  /* 0x000000fbfcb2723e */ /* 0x008fe200000010ff */
[----:B------:R-:W-:Y:S01]  /*168b0*/  IMAD.WIDE.U32 R8, R8, -0x326172a9, RZ ;  /* 0xcd9e8d5708087825 */ /* 0x000fe200078e00ff */
[----:B------:R-:W-:Y:S03]  /*168c0*/  LOP3.LUT R10, R17, UR12, R10, 0x96, !PT ;  /* 0x0000000c110a7c12 */ /* 0x000fe6000f8e960a */
[----:B------:R-:W-:Y:S01]  /*168d0*/  IMAD.WIDE.U32 R186, R0, -0x326172a9, RZ ;  /* 0xcd9e8d5700ba7825 */ /* 0x000fe200078e00ff */
[----:B----4-:R-:W-:Y:S01]  /*168e0*/  LOP3.LUT R2, R9, UR10, R16, 0x96, !PT ;  /* 0x0000000a09027c12 */ /* 0x010fe2000f8e9610 */
[----:B------:R-:W2:Y:S02]  /*168f0*/  MUFU.EX2 R247, R176 ;  /* 0x000000b000f77308 */ /* 0x000ea40000000800 */
[----:B------:R-:W-:Y:S04]  /*16900*/  IMAD.WIDE.U32 R16, R7, -0x326172a9, RZ ;  /* 0xcd9e8d5707107825 */ /* 0x000fe800078e00ff */
[----:B------:R-:W-:Y:S01]  /*16910*/  IMAD.WIDE.U32 R188, R2, -0x2daee0ad, RZ ;  /* 0xd2511f5302bc7825 */ /* 0x000fe200078e00ff */
[----:B------:R-:W-:Y:S02]  /*16920*/  LOP3.LUT R0, R187, UR10, R16, 0x96, !PT ;  /* 0x0000000abb007c12 */ /* 0x000fe4000f8e9610 */
[----:B------:R-:W-:Y:S01]  /*16930*/  LOP3.LUT R13, R17, UR12, R6, 0x96, !PT ;  /* 0x0000000c110d7c12 */ /* 0x000fe2000f8e9606 */
[----:B------:R-:W-:Y:S01]  /*16940*/  IMAD.WIDE.U32 R10, R10, -0x2daee0ad, RZ ;  /* 0xd2511f530a0a7825 */ /* 0x000fe200078e00ff */
[----:B------:R-:W-:Y:S01]  /*16950*/  MUFU.EX2 R242, R18 ;  /* 0x0000001200f27308 */ /* 0x000fe20000000800 */
[----:B-1----:R-:W-:Y:S02]  /*16960*/  F2FP.BF16.PACK_AB R177, R245, R246 ;  /* 0x000000f6f5b1723e */ /* 0x002fe400000010ff */
[----:B------:R-:W-:Y:S01]  /*16970*/  IMAD.WIDE.U32 R190, R0, -0x2daee0ad, RZ ;  /* 0xd2511f5300be7825 */ /* 0x000fe200078e00ff */
[----:B------:R-:W-:Y:S02]  /*16980*/  LOP3.LUT R6, R189, UR7, R10, 0x96, !PT ;  /* 0x00000007bd067c12 */ /* 0x000fe4000f8e960a */
[----:B------:R-:W-:Y:S01]  /*16990*/  LOP3.LUT R11, R11, UR9, R12, 0x96, !PT ;  /* 0x000000090b0b7c12 */ /* 0x000fe2000f8e960c */
[----:B------:R-:W-:Y:S03]  /*169a0*/  IMAD.WIDE.U32 R12, R13, -0x2daee0ad, RZ ;  /* 0xd2511f530d0c7825 */ /* 0x000fe600078e00ff */
[----:B------:R-:W-:Y:S01]  /*169b0*/  MUFU.EX2 R241, R19 ;  /* 0x0000001300f17308 */ /* 0x000fe20000000800 */
[----:B------:R-:W-:Y:S01]  /*169c0*/  IMAD.WIDE.U32 R6, R6, -0x326172a9, RZ ;  /* 0xcd9e8d5706067825 */ /* 0x000fe200078e00ff */
[----:B------:R-:W-:Y:S02]  /*169d0*/  LOP3.LUT R5, R191, UR7, R12, 0x96, !PT ;  /* 0x00000007bf057c12 */ /* 0x000fe4000f8e960c */
[----:B------:R-:W-:Y:S01]  /*169e0*/  LOP3.LUT R12, R13, UR9, R4, 0x96, !PT ;  /* 0x000000090d0c7c12 */ /* 0x000fe2000f8e9604 */
[----:B------:R-:W-:Y:S01]  /*169f0*/  IMAD.WIDE.U32 R10, R11, -0x326172a9, RZ ;  /* 0xcd9e8d570b0a7825 */ /* 0x000fe200078e00ff */
[----:B------:R-:W-:Y:S02]  /*16a00*/  LOP3.LUT R14, R6, 0xff, RZ, 0xc0, !PT ;  /* 0x000000ff060e7812 */ /* 0x000fe400078ec0ff */
[----:B------:R-:W-:Y:S01]  /*16a10*/  SHF.R.U32.HI R13, RZ, 0x18, R6 ;  /* 0x00000018ff0d7819 */ /* 0x000fe20000011606 */
[----:B------:R-:W-:Y:S01]  /*16a20*/  IMAD.WIDE.U32 R4, R5, -0x326172a9, RZ ;  /* 0xcd9e8d5705047825 */ /* 0x000fe200078e00ff */
[----:B------:R-:W-:Y:S02]  /*16a30*/  LOP3.LUT R143, R11, UR8, R8, 0x96, !PT ;  /* 0x000000080b8f7c12 */ /* 0x000fe4000f8e9608 */
[----:B------:R-:W-:Y:S01]  /*16a40*/  SHF.R.U32.HI R8, RZ, 0x10, R6 ;  /* 0x00000010ff087819 */ /* 0x000fe20000011606 */
[----:B------:R-:W-:Y:S01]  /*16a50*/  IMAD.WIDE.U32 R228, R12, -0x326172a9, RZ ;  /* 0xcd9e8d570ce47825 */ /* 0x000fe200078e00ff */
[----:B------:R-:W-:Y:S02]  /*16a60*/  LOP3.LUT R2, R7, UR18, R10, 0x96, !PT ;  /* 0x0000001207027c12 */ /* 0x000fe4000f8e960a */
[----:B------:R-:W-:Y:S01]  /*16a70*/  LOP3.LUT R7, R6, 0xffff, RZ, 0xc0, !PT ;  /* 0x0000ffff06077812 */ /* 0x000fe200078ec0ff */
[----:B------:R-:W-:Y:S01]  /*16a80*/  FFMA.FTZ R6, R21, c[0x0][0x23c], -R184 ;  /* 0x00008f0015067a23 */ /* 0x000fe200000108b8 */
[C---:B------:R-:W-:Y:S02]  /*16a90*/  LOP3.LUT R0, R4.reuse, 0xffff, RZ, 0xc0, !PT ;  /* 0x0000ffff04007812 */ /* 0x040fe400078ec0ff */
[----:B------:R-:W-:Y:S01]  /*16aa0*/  LOP3.LUT R11, R4, 0xff, RZ, 0xc0, !PT ;  /* 0x000000ff040b7812 */ /* 0x000fe200078ec0ff */
[----:B------:R1:W-:Y:S01]  /*16ab0*/  MUFU.EX2 R238, R6 ;  /* 0x0000000600ee7308 */ /* 0x0003e20000000800 */
[----:B------:R-:W-:Y:S02]  /*16ac0*/  SHF.R.U32.HI R9, RZ, 0x8, R7 ;  /* 0x00000008ff097819 */ /* 0x000fe40000011607 */
[----:B------:R-:W-:Y:S02]  /*16ad0*/  SHF.R.U32.HI R12, RZ, 0x18, R4 ;  /* 0x00000018ff0c7819 */ /* 0x000fe40000011604 */
[----:B------:R-:W-:Y:S02]  /*16ae0*/  PRMT R14, R14, 0x5410, R9 ;  /* 0x000054100e0e7816 */ /* 0x000fe40000000009 */
[----:B------:R-:W-:Y:S02]  /*16af0*/  SHF.R.U32.HI R9, RZ, 0x18, R2 ;  /* 0x00000018ff097819 */ /* 0x000fe40000011602 */
[----:B------:R-:W-:Y:S02]  /*16b00*/  SHF.R.U32.HI R10, RZ, 0x10, R4 ;  /* 0x00000010ff0a7819 */ /* 0x000fe40000011604 */
[----:B------:R-:W-:Y:S02]  /*16b10*/  LOP3.LUT R4, R5, UR18, R228, 0x96, !PT ;  /* 0x0000001205047c12 */ /* 0x000fe4000f8e96e4 */
[----:B------:R-:W-:Y:S02]  /*16b20*/  LOP3.LUT R5, R2, 0xffff, RZ, 0xc0, !PT ;  /* 0x0000ffff02057812 */ /* 0x000fe400078ec0ff */
[----:B------:R-:W-:Y:S01]  /*16b30*/  LOP3.LUT R7, R8, 0xff, RZ, 0xc0, !PT ;  /* 0x000000ff08077812 */ /* 0x000fe200078ec0ff */
[----:B------:R-:W-:Y:S01]  /*16b40*/  FFMA.FTZ R8, R15, c[0x0][0x23c], -R185 ;  /* 0x00008f000f087a23 */ /* 0x000fe200000108b9 */
[----:B------:R-:W-:Y:S02]  /*16b50*/  LOP3.LUT R10, R10, 0xff, RZ, 0xc0, !PT ;  /* 0x000000ff0a0a7812 */ /* 0x000fe400078ec0ff */
[----:B------:R-:W-:Y:S01]  /*16b60*/  PRMT R13, R7, 0x5410, R13 ;  /* 0x00005410070d7816 */ /* 0x000fe2000000000d */
[----:B------:R3:W-:Y:S01]  /*16b70*/  MUFU.EX2 R228, R8 ;  /* 0x0000000800e47308 */ /* 0x0007e20000000800 */
[----:B------:R-:W-:Y:S02]  /*16b80*/  SHF.R.U32.HI R7, RZ, 0x8, R5 ;  /* 0x00000008ff077819 */ /* 0x000fe40000011605 */
[----:B--2---:R-:W-:Y:S02]  /*16b90*/  F2FP.BF16.PACK_AB R176, R247, R248 ;  /* 0x000000f8f7b0723e */ /* 0x004fe400000010ff */
[----:B-1----:R-:W-:Y:S01]  /*16ba0*/  SHF.R.U32.HI R6, RZ, 0x8, R0 ;  /* 0x00000008ff067819 */ /* 0x002fe20000011600 */
[----:B------:R-:W-:Y:S01]  /*16bb0*/  FFMA.FTZ R0, R22, c[0x0][0x23c], -R185 ;  /* 0x00008f0016007a23 */ /* 0x000fe200000108b9 */
[----:B------:R-:W-:Y:S01]  /*16bc0*/  PRMT R10, R10, 0x5410, R12 ;  /* 0x000054100a0a7816 */ /* 0x000fe2000000000c */
[----:B------:R-:W1:Y:S01]  /*16bd0*/  LDSM.16.MT88.4 R20, [R205+0xa000] ;  /* 0x00a00000cd14783b */ /* 0x000e620000004200 */
[----:B------:R-:W-:Y:S01]  /*16be0*/  PRMT R182, R11, 0x5410, R6 ;  /* 0x000054100bb67816 */ /* 0x000fe20000000006 */
[----:B------:R2:W4:Y:S01]  /*16bf0*/  MUFU.EX2 R235, R0 ;  /* 0x0000000000eb7308 */ /* 0x0005220000000800 */
[----:B------:R-:W-:Y:S01]  /*16c00*/  LOP3.LUT R11, R2, 0xff, RZ, 0xc0, !PT ;  /* 0x000000ff020b7812 */ /* 0x000fe200078ec0ff */
[--C-:B------:R-:W-:Y:S01]  /*16c10*/  HSET2.LE.AND R183, R10, R26.reuse, PT ;  /* 0x0000001a0ab77233 */ /* 0x100fe20003803000 */
[----:B------:R-:W-:Y:S01]  /*16c20*/  SHF.R.U32.HI R6, RZ, 0x10, R2 ;  /* 0x00000010ff067819 */ /* 0x000fe20000011602 */
[--C-:B------:R-:W-:Y:S01]  /*16c30*/  HSET2.LE.AND R182, R182, R26.reuse, PT ;  /* 0x0000001ab6b67233 */ /* 0x100fe20003803000 */
[----:B------:R-:W-:Y:S02]  /*16c40*/  PRMT R11, R11, 0x5410, R7 ;  /* 0x000054100b0b7816 */ /* 0x000fe40000000007 */
[----:B------:R-:W-:Y:S02]  /*16c50*/  LOP3.LUT R5, R6, 0xff, RZ, 0xc0, !PT ;  /* 0x000000ff06057812 */ /* 0x000fe400078ec0ff */
[--C-:B------:R-:W-:Y:S02]  /*16c60*/  SHF.R.U32.HI R7, RZ, 0x18, R4.reuse ;  /* 0x00000018ff077819 */ /* 0x100fe40000011604 */
[----:B------:R-:W-:Y:S02]  /*16c70*/  PRMT R9, R5, 0x5410, R9 ;  /* 0x0000541005097816 */ /* 0x000fe40000000009 */
[----:B------:R-:W-:Y:S02]  /*16c80*/  SHF.R.U32.HI R5, RZ, 0x10, R4 ;  /* 0x00000010ff057819 */ /* 0x000fe40000011604 */
[----:B---3--:R-:W-:Y:S02]  /*16c90*/  LOP3.LUT R8, R4, 0xff, RZ, 0xc0, !PT ;  /* 0x000000ff04087812 */ /* 0x008fe400078ec0ff */
[----:B--2---:R-:W-:Y:S05]  /*16ca0*/  FSEL R0, R136, RZ, P3 ;  /* 0x000000ff88007208 */ /* 0x004fea0001800000 */
[----:B------:R-:W-:Y:S01]  /*16cb0*/  FADD.FTZ R2, -R0, R3 ;  /* 0x0000000300027221 */ /* 0x000fe20000010100 */
[----:B------:R-:W-:Y:S02]  /*16cc0*/  FSEL R0, R135, RZ, P2 ;  /* 0x000000ff87007208 */ /* 0x000fe40001000000 */
[----:B------:R-:W-:Y:S01]  /*16cd0*/  LOP3.LUT R3, R4, 0xffff, RZ, 0xc0, !PT ;  /* 0x0000ffff04037812 */ /* 0x000fe200078ec0ff */
[----:B------:R-:W-:Y:S01]  /*16ce0*/  FMUL.FTZ R2, R2, c[0x0][0x23c] ;  /* 0x00008f0002027a20 */ /* 0x000fe20000410000 */
[----:B------:R-:W-:Y:S01]  /*16cf0*/  LOP3.LUT R4, R5, 0xff, RZ, 0xc0, !PT ;  /* 0x000000ff05047812 */ /* 0x000fe200078ec0ff */
[----:B------:R-:W-:Y:S01]  /*16d00*/  FADD.FTZ R0, -R0, R132 ;  /* 0x0000008400007221 */ /* 0x000fe20000010100 */
[----:B------:R-:W-:Y:S01]  /*16d10*/  SHF.R.U32.HI R6, RZ, 0x8, R3 ;  /* 0x00000008ff067819 */ /* 0x000fe20000011603 */
[----:B------:R2:W3:Y:S01]  /*16d20*/  MUFU.EX2 R133, R2 ;  /* 0x0000000200857308 */ /* 0x0004e20000000800 */
[----:B------:R-:W-:Y:S02]  /*16d30*/  FSEL R3, R134, RZ, P1 ;  /* 0x000000ff86037208 */ /* 0x000fe40000800000 */
[----:B------:R-:W-:Y:S01]  /*16d40*/  PRMT R7, R4, 0x5410, R7 ;  /* 0x0000541004077816 */ /* 0x000fe20000000007 */
[--C-:B------:R-:W-:Y:S01]  /*16d50*/  HSET2.LE.AND R4, R13, R26.reuse, PT ;  /* 0x0000001a0d047233 */ /* 0x100fe20003803000 */
[----:B------:R-:W-:Y:S02]  /*16d60*/  PRMT R6, R8, 0x5410, R6 ;  /* 0x0000541008067816 */ /* 0x000fe40000000006 */
[----:B----4-:R-:W-:Y:S01]  /*16d70*/  F2FP.BF16.PACK_AB R8, R228, R235 ;  /* 0x000000ebe408723e */ /* 0x010fe200000010ff */
[--C-:B------:R-:W-:Y:S01]  /*16d80*/  HSET2.LE.AND R181, R7, R26.reuse, PT ;  /* 0x0000001a07b57233 */ /* 0x100fe20003803000 */
[----:B------:R-:W-:Y:S01]  /*16d90*/  LOP3.LUT R179, R4, R179, RZ, 0xc0, !PT ;  /* 0x000000b304b37212 */ /* 0x000fe200078ec0ff */
[--C-:B------:R-:W-:Y:S01]  /*16da0*/  HSET2.LE.AND R4, R9, R26.reuse, PT ;  /* 0x0000001a09047233 */ /* 0x100fe20003803000 */
[----:B------:R-:W-:Y:S01]  /*16db0*/  LOP3.LUT R183, R183, R8, RZ, 0xc0, !PT ;  /* 0x00000008b7b77212 */ /* 0x000fe200078ec0ff */
[--C-:B------:R-:W-:Y:S03]  /*16dc0*/  HSET2.LE.AND R180, R6, R26.reuse, PT ;  /* 0x0000001a06b47233 */ /* 0x100fe60003803000 */
[----:B------:R-:W-:Y:S02]  /*16dd0*/  LOP3.LUT R177, R4, R177, RZ, 0xc0, !PT ;  /* 0x000000b104b17212 */ /* 0x000fe400078ec0ff */
[----:B------:R-:W-:Y:S04]  /*16de0*/  F2FP.BF16.PACK_AB R4, R241, R242 ;  /* 0x000000f2f104723e */ /* 0x000fe800000010ff */
[----:B------:R-:W-:Y:S01]  /*16df0*/  LOP3.LUT R181, R181, R4, RZ, 0xc0, !PT ;  /* 0x00000004b5b57212 */ /* 0x000fe200078ec0ff */
[----:B--2---:R-:W-:Y:S01]  /*16e00*/  FMUL.FTZ R2, R0, c[0x0][0x23c] ;  /* 0x00008f0000027a20 */ /* 0x004fe20000410000 */
[----:B------:R-:W-:Y:S01]  /*16e10*/  FSEL R0, R137, RZ, P0 ;  /* 0x000000ff89007208 */ /* 0x000fe20000000000 */
[C---:B---3--:R-:W-:Y:S01]  /*16e20*/  FMUL.FTZ R4, R133.reuse, R144 ;  /* 0x0000009085047220 */ /* 0x048fe20000410000 */
[----:B------:R-:W-:Y:S01]  /*16e30*/  PLOP3.LUT P0, PT, PT, PT, UP0, 0x80, 0x0 ;  /* 0x000000000000781c */ /* 0x000fe20003f0f008 */
[----:B------:R2:W3:Y:S01]  /*16e40*/  MUFU.EX2 R132, R2 ;  /* 0x0000000200847308 */ /* 0x0004e20000000800 */
[C---:B------:R-:W-:Y:S02]  /*16e50*/  FMUL.FTZ R5, R133.reuse, R145 ;  /* 0x0000009185057220 */ /* 0x040fe40000410000 */
[----:B------:R-:W-:Y:S02]  /*16e60*/  FADD.FTZ R0, -R0, R139 ;  /* 0x0000008b00007221 */ /* 0x000fe40000010100 */
[C---:B------:R-:W-:Y:S02]  /*16e70*/  FMUL.FTZ R16, R133.reuse, R156 ;  /* 0x0000009c85107220 */ /* 0x040fe40000410000 */
[----:B------:R-:W-:Y:S02]  /*16e80*/  FMUL.FTZ R0, R0, c[0x0][0x23c] ;  /* 0x00008f0000007a20 */ /* 0x000fe40000410000 */
[C---:B------:R-:W-:Y:S02]  /*16e90*/  FMUL.FTZ R17, R133.reuse, R157 ;  /* 0x0000009d85117220 */ /* 0x040fe40000410000 */
[C---:B------:R-:W-:Y:S02]  /*16ea0*/  FMUL.FTZ R32, R133.reuse, R172 ;  /* 0x000000ac85207220 */ /* 0x040fe40000410000 */
[----:B------:R-:W4:Y:S01]  /*16eb0*/  MUFU.EX2 R0, R0 ;  /* 0x0000000000007308 */ /* 0x000f220000000800 */
[C---:B------:R-:W-:Y:S02]  /*16ec0*/  FMUL.FTZ R33, R133.reuse, R173 ;  /* 0x000000ad85217220 */ /* 0x040fe40000410000 */
[C---:B------:R-:W-:Y:S02]  /*16ed0*/  FMUL.FTZ R36, R133.reuse, R36 ;  /* 0x0000002485247220 */ /* 0x040fe40000410000 */
[C---:B------:R-:W-:Y:S02]  /*16ee0*/  FMUL.FTZ R37, R133.reuse, R37 ;  /* 0x0000002585257220 */ /* 0x040fe40000410000 */
[C---:B------:R-:W-:Y:S02]  /*16ef0*/  FMUL.FTZ R48, R133.reuse, R48 ;  /* 0x0000003085307220 */ /* 0x040fe40000410000 */
[----:B------:R-:W-:Y:S02]  /*16f00*/  FMUL.FTZ R49, R133, R49 ;  /* 0x0000003185317220 */ /* 0x000fe40000410000 */
[----:B--2---:R-:W-:Y:S01]  /*16f10*/  FADD.FTZ R2, -R3, R138 ;  /* 0x0000008a03027221 */ /* 0x004fe20000010100 */
[--C-:B------:R-:W-:Y:S01]  /*16f20*/  HSET2.LE.AND R3, R14, R26.reuse, PT ;  /* 0x0000001a0e037233 */ /* 0x100fe20003803000 */
[----:B---3--:R-:W-:Y:S02]  /*16f30*/  FMUL.FTZ R6, R132, R146 ;  /* 0x0000009284067220 */ /* 0x008fe40000410000 */
[----:B------:R-:W-:Y:S02]  /*16f40*/  FMUL.FTZ R2, R2, c[0x0][0x23c] ;  /* 0x00008f0002027a20 */ /* 0x000fe40000410000 */
[----:B------:R-:W-:Y:S01]  /*16f50*/  LOP3.LUT R178, R3, R178, RZ, 0xc0, !PT ;  /* 0x000000b203b27212 */ /* 0x000fe200078ec0ff */
[----:B------:R-:W-:Y:S01]  /*16f60*/  HSET2.LE.AND R3, R11, R26, PT ;  /* 0x0000001a0b037233 */ /* 0x000fe20003803000 */
[----:B------:R-:W-:Y:S02]  /*16f70*/  FMUL.FTZ R7, R132, R147 ;  /* 0x0000009384077220 */ /* 0x000fe40000410000 */
[----:B------:R-:W2:Y:S01]  /*16f80*/  MUFU.EX2 R2, R2 ;  /* 0x0000000200027308 */ /* 0x000ea20000000800 */
[----:B------:R-:W3:Y:S01]  /*16f90*/  LDSM.16.MT88.4 R144, [R207+0xa000] ;  /* 0x00a00000cf90783b */ /* 0x000ee20000004200 */
[----:B------:R-:W-:Y:S01]  /*16fa0*/  LOP3.LUT R176, R3, R176, RZ, 0xc0, !PT ;  /* 0x000000b003b07212 */ /* 0x000fe200078ec0ff */
[C---:B----4-:R-:W-:Y:S01]  /*16fb0*/  FMUL.FTZ R10, R0.reuse, R150 ;  /* 0x00000096000a7220 */ /* 0x050fe20000410000 */
[----:B------:R-:W-:Y:S01]  /*16fc0*/  F2FP.BF16.PACK_AB R3, R243, R244 ;  /* 0x000000f4f303723e */ /* 0x000fe200000010ff */
[----:B------:R-:W-:Y:S02]  /*16fd0*/  FMUL.FTZ R11, R0, R151 ;  /* 0x00000097000b7220 */ /* 0x000fe40000410000 */
[----:B------:R-:W-:Y:S01]  /*16fe0*/  FMUL.FTZ R18, R132, R158 ;  /* 0x0000009e84127220 */ /* 0x000fe20000410000 */
[----:B------:R-:W-:Y:S01]  /*16ff0*/  LOP3.LUT R180, R180, R3, RZ, 0xc0, !PT ;  /* 0x00000003b4b47212 */ /* 0x000fe200078ec0ff */
[-C--:B-1----:R-:W-:Y:S01]  /*17000*/  HMMA.16816.F32.BF16 R4, R176, R20.reuse, R4 ;  /* 0x00000014b004723c */ /* 0x082fe20000041804 */
[----:B------:R-:W-:Y:S01]  /*17010*/  F2FP.BF16.PACK_AB R3, R238, R239 ;  /* 0x000000efee03723e */ /* 0x000fe200000010ff */
[C---:B------:R-:W-:Y:S02]  /*17020*/  FMUL.FTZ R14, R0.reuse, R154 ;  /* 0x0000009a000e7220 */ /* 0x040fe40000410000 */
[----:B------:R-:W-:Y:S01]  /*17030*/  FMUL.FTZ R15, R0, R155 ;  /* 0x0000009b000f7220 */ /* 0x000fe20000410000 */
[----:B------:R-:W-:Y:S01]  /*17040*/  LOP3.LUT R182, R182, R3, RZ, 0xc0, !PT ;  /* 0x00000003b6b67212 */ /* 0x000fe200078ec0ff */
[--C-:B------:R-:W-:Y:S02]  /*17050*/  FFMA.FTZ R3, R192, c[0x0][0x23c], -R141.reuse ;  /* 0x00008f00c0037a23 */ /* 0x100fe4000001088d */
[C---:B------:R-:W-:Y:S02]  /*17060*/  FMUL.FTZ R19, R132.reuse, R159 ;  /* 0x0000009f84137220 */ /* 0x040fe40000410000 */
[----:B------:R1:W-:Y:S01]  /*17070*/  MUFU.EX2 R203, R3 ;  /* 0x0000000300cb7308 */ /* 0x0003e20000000800 */
[----:B------:R-:W-:Y:S01]  /*17080*/  LDSM.16.MT88.4 R156, [R205+0xa800] ;  /* 0x00a80000cd9c783b */ /* 0x000fe20000004200 */
[C---:B------:R-:W-:Y:S02]  /*17090*/  FMUL.FTZ R34, R132.reuse, R174 ;  /* 0x000000ae84227220 */ /* 0x040fe40000410000 */
[----:B------:R-:W-:Y:S02]  /*170a0*/  FMUL.FTZ R35, R132, R175 ;  /* 0x000000af84237220 */ /* 0x000fe40000410000 */
[C---:B--2---:R-:W-:Y:S02]  /*170b0*/  FMUL.FTZ R8, R2.reuse, R148 ;  /* 0x0000009402087220 */ /* 0x044fe40000410000 */
[C---:B------:R-:W-:Y:S01]  /*170c0*/  FMUL.FTZ R9, R2.reuse, R149 ;  /* 0x0000009502097220 */ /* 0x040fe20000410000 */
[----:B------:R-:W-:Y:S01]  /*170d0*/  LDSM.16.MT88.4 R172, [R207+0xa800] ;  /* 0x00a80000cfac783b */ /* 0x000fe20000004200 */
[C---:B------:R-:W-:Y:S02]  /*170e0*/  FMUL.FTZ R12, R2.reuse, R152 ;  /* 0x00000098020c7220 */ /* 0x040fe40000410000 */
[C---:B------:R-:W-:Y:S02]  /*170f0*/  FMUL.FTZ R13, R2.reuse, R153 ;  /* 0x00000099020d7220 */ /* 0x040fe40000410000 */
[C---:B------:R-:W-:Y:S01]  /*17100*/  FMUL.FTZ R24, R2.reuse, R164 ;  /* 0x000000a402187220 */ /* 0x040fe20000410000 */
[C---:B------:R-:W-:Y:S01]  /*17110*/  HMMA.16816.F32.BF16 R8, R180.reuse, R20, R8 ;  /* 0x00000014b408723c */ /* 0x040fe20000041808 */
[----:B------:R-:W-:Y:S01]  /*17120*/  FMUL.FTZ R25, R2, R165 ;  /* 0x000000a502197220 */ /* 0x000fe20000410000 */
[----:B------:R-:W2:Y:S01]  /*17130*/  LDSM.16.MT88.4 R148, [R210+0xa000] ;  /* 0x00a00000d294783b */ /* 0x000ea20000004200 */
[----:B------:R-:W-:Y:S02]  /*17140*/  FMUL.FTZ R27, R0, R167 ;  /* 0x000000a7001b7220 */ /* 0x000fe40000410000 */
[C---:B------:R-:W-:Y:S02]  /*17150*/  FMUL.FTZ R28, R2.reuse, R168 ;  /* 0x000000a8021c7220 */ /* 0x040fe40000410000 */
[C---:B------:R-:W-:Y:S01]  /*17160*/  FMUL.FTZ R20, R133.reuse, R160 ;  /* 0x000000a085147220 */ /* 0x040fe20000410000 */
[-C--:B------:R-:W-:Y:S01]  /*17170*/  HMMA.16816.F32.BF16 R12, R180, R22.reuse, R12 ;  /* 0x00000016b40c723c */ /* 0x080fe2000004180c */
[----:B------:R-:W-:Y:S03]  /*17180*/  FMUL.FTZ R21, R133, R161 ;  /* 0x000000a185157220 */ /* 0x000fe60000410000 */
[----:B------:R-:W-:Y:S02]  /*17190*/  FMUL.FTZ R29, R2, R169 ;  /* 0x000000a9021d7220 */ /* 0x000fe40000410000 */
[----:B------:R-:W-:Y:S02]  /*171a0*/  FMUL.FTZ R30, R0, R170 ;  /* 0x000000aa001e7220 */ /* 0x000fe40000410000 */
[C---:B------:R-:W-:Y:S01]  /*171b0*/  HMMA.16816.F32.BF16 R16, R176.reuse, R22, R16 ;  /* 0x00000016b010723c */ /* 0x040fe20000041810 */
[--C-:B-1----:R-:W-:Y:S03]  /*171c0*/  FFMA.FTZ R3, R194, c[0x0][0x23c], -R141.reuse ;  /* 0x00008f00c2037a23 */ /* 0x102fe6000001088d */
[----:B------:R-:W-:Y:S01]  /*171d0*/  IMAD.MOV.U32 R160, RZ, RZ, R26 ;  /* 0x000000ffffa07224 */ /* 0x000fe200078e001a */
[----:B------:R1:W4:Y:S01]  /*171e0*/  MUFU.EX2 R202, R3 ;  /* 0x0000000300ca7308 */ /* 0x0003220000000800 */
[----:B------:R-:W-:Y:S02]  /*171f0*/  FMUL.FTZ R26, R0, R166 ;  /* 0x000000a6001a7220 */ /* 0x000fe40000410000 */
[C---:B------:R-:W-:Y:S04]  /*17200*/  FMUL.FTZ R22, R132.reuse, R162 ;  /* 0x000000a284167220 */ /* 0x040fe80000410000 */
[----:B------:R-:W-:Y:S02]  /*17210*/  FMUL.FTZ R23, R132, R163 ;  /* 0x000000a384177220 */ /* 0x000fe40000410000 */
[----:B------:R-:W-:Y:S02]  /*17220*/  FMUL.FTZ R31, R0, R171 ;  /* 0x000000ab001f7220 */ /* 0x000fe40000410000 */
[C---:B------:R-:W-:Y:S02]  /*17230*/  FMUL.FTZ R38, R132.reuse, R38 ;  /* 0x0000002684267220 */ /* 0x040fe40000410000 */
[----:B------:R-:W-:Y:S01]  /*17240*/  FMUL.FTZ R39, R132, R39 ;  /* 0x0000002784277220 */ /* 0x000fe20000410000 */
[-C--:B---3--:R-:W-:Y:S01]  /*17250*/  HMMA.16816.F32.BF16 R20, R176, R144.reuse, R20 ;  /* 0x00000090b014723c */ /* 0x088fe20000041814 */
[C---:B------:R-:W-:Y:S02]  /*17260*/  FMUL.FTZ R40, R2.reuse, R40 ;  /* 0x0000002802287220 */ /* 0x040fe40000410000 */
[----:B------:R-:W-:Y:S02]  /*17270*/  FMUL.FTZ R41, R2, R41 ;  /* 0x0000002902297220 */ /* 0x000fe40000410000 */
[C---:B------:R-:W-:Y:S02]  /*17280*/  FMUL.FTZ R42, R0.reuse, R42 ;  /* 0x0000002a002a7220 */ /* 0x040fe40000410000 */
[----:B------:R-:W-:Y:S01]  /*17290*/  FMUL.FTZ R43, R0, R43 ;  /* 0x0000002b002b7220 */ /* 0x000fe20000410000 */
[C---:B------:R-:W-:Y:S01]  /*172a0*/  HMMA.16816.F32.BF16 R24, R180.reuse, R144, R24 ;  /* 0x00000090b418723c */ /* 0x040fe20000041818 */
[C---:B------:R-:W-:Y:S03]  /*172b0*/  FMUL.FTZ R44, R2.reuse, R44 ;  /* 0x0000002c022c7220 */ /* 0x040fe60000410000 */
[----:B------:R-:W-:Y:S02]  /*172c0*/  FMUL.FTZ R45, R2, R45 ;  /* 0x0000002d022d7220 */ /* 0x000fe40000410000 */
[C---:B------:R-:W-:Y:S02]  /*172d0*/  FMUL.FTZ R46, R0.reuse, R46 ;  /* 0x0000002e002e7220 */ /* 0x040fe40000410000 */
[-C--:B------:R-:W-:Y:S01]  /*172e0*/  HMMA.16816.F32.BF16 R28, R180, R146.reuse, R28 ;  /* 0x00000092b41c723c */ /* 0x080fe2000004181c */
[--C-:B-1----:R-:W-:Y:S03]  /*172f0*/  FFMA.FTZ R3, R193, c[0x0][0x23c], -R142.reuse ;  /* 0x00008f00c1037a23 */ /* 0x102fe6000001088e */
[----:B------:R-:W-:Y:S01]  /*17300*/  FMUL.FTZ R47, R0, R47 ;  /* 0x0000002f002f7220 */ /* 0x000fe20000410000 */
[----:B------:R1:W-:Y:S01]  /*17310*/  MUFU.EX2 R201, R3 ;  /* 0x0000000300c97308 */ /* 0x0003e20000000800 */
[C---:B------:R-:W-:Y:S02]  /*17320*/  FMUL.FTZ R50, R132.reuse, R50 ;  /* 0x0000003284327220 */ /* 0x040fe40000410000 */
[C---:B------:R-:W-:Y:S01]  /*17330*/  HMMA.16816.F32.BF16 R32, R176.reuse, R146, R32 ;  /* 0x00000092b020723c */ /* 0x040fe20000041820 */
[----:B------:R-:W3:Y:S03]  /*17340*/  LDSM.16.MT88.4 R144, [R209+0xa000] ;  /* 0x00a00000d190783b */ /* 0x000ee60000004200 */
[C---:B------:R-:W-:Y:S02]  /*17350*/  FMUL.FTZ R51, R132.reuse, R51 ;  /* 0x0000003384337220 */ /* 0x040fe40000410000 */
[C---:B------:R-:W-:Y:S02]  /*17360*/  FMUL.FTZ R52, R133.reuse, R52 ;  /* 0x0000003485347220 */ /* 0x040fe40000410000 */
[-C--:B--2---:R-:W-:Y:S01]  /*17370*/  HMMA.16816.F32.BF16 R36, R176, R148.reuse, R36 ;  /* 0x00000094b024723c */ /* 0x084fe20000041824 */
[----:B------:R-:W-:Y:S03]  /*17380*/  FMUL.FTZ R53, R133, R53 ;  /* 0x0000003585357220 */ /* 0x000fe60000410000 */
[C---:B------:R-:W-:Y:S02]  /*17390*/  FMUL.FTZ R54, R132.reuse, R54 ;  /* 0x0000003684367220 */ /* 0x040fe40000410000 */
[----:B------:R-:W-:Y:S02]  /*173a0*/  FMUL.FTZ R55, R132, R55 ;  /* 0x0000003784377220 */ /* 0x000fe40000410000 */
[C---:B------:R-:W-:Y:S01]  /*173b0*/  HMMA.16816.F32.BF16 R40, R180.reuse, R148, R40 ;  /* 0x00000094b428723c */ /* 0x040fe20000041828 */
[C---:B------:R-:W-:Y:S03]  /*173c0*/  FMUL.FTZ R56, R2.reuse, R56 ;  /* 0x0000003802387220 */ /* 0x040fe60000410000 */
[----:B------:R-:W-:Y:S02]  /*173d0*/  FMUL.FTZ R57, R2, R57 ;  /* 0x0000003902397220 */ /* 0x000fe40000410000 */
[----:B-1----:R-:W-:Y:S02]  /*173e0*/  FFMA.FTZ R3, R195, c[0x0][0x23c], -R142 ;  /* 0x00008f00c3037a23 */ /* 0x002fe4000001088e */
[-C--:B------:R-:W-:Y:S01]  /*173f0*/  HMMA.16816.F32.BF16 R44, R180, R150.reuse, R44 ;  /* 0x00000096b42c723c */ /* 0x080fe2000004182c */
[C---:B------:R-:W-:Y:S01]  /*17400*/  FMUL.FTZ R58, R0.reuse, R58 ;  /* 0x0000003a003a7220 */ /* 0x040fe20000410000 */
[----:B------:R1:W2:Y:S02]  /*17410*/  MUFU.EX2 R200, R3 ;  /* 0x0000000300c87308 */ /* 0x0002a40000000800 */
[----:B------:R-:W-:Y:S02]  /*17420*/  FMUL.FTZ R59, R0, R59 ;  /* 0x0000003b003b7220 */ /* 0x000fe40000410000 */
[C---:B------:R-:W-:Y:S02]  /*17430*/  FMUL.FTZ R60, R2.reuse, R60 ;  /* 0x0000003c023c7220 */ /* 0x040fe40000410000 */
[C---:B------:R-:W-:Y:S01]  /*17440*/  HMMA.16816.F32.BF16 R48, R176.reuse, R150, R48 ;  /* 0x00000096b030723c */ /* 0x040fe20000041830 */
[----:B------:R-:W5:Y:S03]  /*17450*/  LDSM.16.MT88.4 R148, [R205+0xb000] ;  /* 0x00b00000cd94783b */ /* 0x000f660000004200 */
[----:B------:R-:W-:Y:S02]  /*17460*/  FMUL.FTZ R61, R2, R61 ;  /* 0x0000003d023d7220 */ /* 0x000fe40000410000 */
[C---:B------:R-:W-:Y:S02]  /*17470*/  FMUL.FTZ R62, R0.reuse, R62 ;  /* 0x0000003e003e7220 */ /* 0x040fe40000410000 */
[----:B------:R-:W-:Y:S01]  /*17480*/  FMUL.FTZ R63, R0, R63 ;  /* 0x0000003f003f7220 */ /* 0x000fe20000410000 */
[-C--:B---3--:R-:W-:Y:S03]  /*17490*/  HMMA.16816.F32.BF16 R52, R176, R144.reuse, R52 ;  /* 0x00000090b034723c */ /* 0x088fe60000041834 */
[C---:B------:R-:W-:Y:S02]  /*174a0*/  FMUL.FTZ R64, R133.reuse, R64 ;  /* 0x0000004085407220 */ /* 0x040fe40000410000 */
[----:B------:R-:W-:Y:S02]  /*174b0*/  FMUL.FTZ R65, R133, R65 ;  /* 0x0000004185417220 */ /* 0x000fe40000410000 */
[----:B------:R-:W-:Y:S01]  /*174c0*/  FMUL.FTZ R66, R132, R66 ;  /* 0x0000004284427220 */ /* 0x000fe20000410000 */
[C---:B------:R-:W-:Y:S01]  /*174d0*/  HMMA.16816.F32.BF16 R56, R180.reuse, R144, R56 ;  /* 0x00000090b438723c */ /* 0x040fe20000041838 */
[--C-:B-1----:R-:W-:Y:S03]  /*174e0*/  FFMA.FTZ R3, R198, c[0x0][0x23c], -R141.reuse ;  /* 0x00008f00c6037a23 */ /* 0x102fe6000001088d */
[----:B------:R-:W-:Y:S01]  /*174f0*/  FFMA.FTZ R141, R197, c[0x0][0x23c], -R141 ;  /* 0x00008f00c58d7a23 */ /* 0x000fe2000001088d */
[----:B------:R-:W-:Y:S01]  /*17500*/  MUFU.EX2 R198, R3 ;  /* 0x0000000300c67308 */ /* 0x000fe20000000800 */
[C---:B------:R-:W-:Y:S02]  /*17510*/  FMUL.FTZ R67, R132.reuse, R67 ;  /* 0x0000004384437220 */ /* 0x040fe40000410000 */
[-C--:B------:R-:W-:Y:S01]  /*17520*/  HMMA.16816.F32.BF16 R60, R180, R146.reuse, R60 ;  /* 0x00000092b43c723c */ /* 0x080fe2000004183c */
[C---:B------:R-:W-:Y:S03]  /*17530*/  FMUL.FTZ R68, R133.reuse, R68 ;  /* 0x0000004485447220 */ /* 0x040fe60000410000 */
[----:B------:R-:W-:Y:S02]  /*17540*/  FMUL.FTZ R69, R133, R69 ;  /* 0x0000004585457220 */ /* 0x000fe40000410000 */
[C---:B------:R-:W-:Y:S01]  /*17550*/  FMUL.FTZ R70, R132.reuse, R70 ;  /* 0x0000004684467220 */ /* 0x040fe20000410000 */
[----:B------:R1:W-:Y:S01]  /*17560*/  MUFU.EX2 R199, R141 ;  /* 0x0000008d00c77308 */ /* 0x0003e20000000800 */
[C---:B------:R-:W-:Y:S01]  /*17570*/  HMMA.16816.F32.BF16 R64, R176.reuse, R146, R64 ;  /* 0x00000092b040723c */ /* 0x040fe20000041840 */
[----:B------:R-:W3:Y:S03]  /*17580*/  LDSM.16.MT88.4 R144, [R207+0xb000] ;  /* 0x00b00000cf90783b */ /* 0x000ee60000004200 */
[----:B------:R-:W-:Y:S02]  /*17590*/  FMUL.FTZ R71, R132, R71 ;  /* 0x0000004784477220 */ /* 0x000fe40000410000 */
[----:B------:R-:W-:Y:S01]  /*175a0*/  IMAD.WIDE.U32 R138, R143, -0x2daee0ad, RZ ;  /* 0xd2511f538f8a7825 */ /* 0x000fe200078e00ff */
[----:B------:R-:W-:Y:S04]  /*175b0*/  LOP3.LUT R143, R229, UR8, R186, 0x96, !PT ;  /* 0x00000008e58f7c12 */ /* 0x000fe8000f8e96ba */
[-C--:B-----5:R-:W-:Y:S01]  /*175c0*/  HMMA.16816.F32.BF16 R68, R176, R148.reuse, R68 ;  /* 0x00000094b044723c */ /* 0x0a0fe20000041844 */
[----:B------:R-:W-:Y:S01]  /*175d0*/  FMUL.FTZ R72, R2, R72 ;  /* 0x0000004802487220 */ /* 0x000fe20000410000 */
[----:B------:R-:W-:Y:S01]  /*175e0*/  LOP3.LUT R152, R138, 0xffff, RZ, 0xc0, !PT ;  /* 0x0000ffff8a987812 */ /* 0x000fe200078ec0ff */
[----:B------:R-:W-:Y:S01]  /*175f0*/  FMUL.FTZ R73, R2, R73 ;  /* 0x0000004902497220 */ /* 0x000fe20000410000 */
[--C-:B------:R-:W-:Y:S01]  /*17600*/  SHF.R.U32.HI R154, RZ, 0x10, R138.reuse ;  /* 0x00000010ff9a7819 */ /* 0x100fe2000001168a */
[----:B------:R-:W-:Y:S01]  /*17610*/  FMUL.FTZ R74, R0, R74 ;  /* 0x0000004a004a7220 */ /* 0x000fe20000410000 */
[----:B------:R-:W-:Y:S01]  /*17620*/  LOP3.LUT R155, R138, 0xff, RZ, 0xc0, !PT ;  /* 0x000000ff8a9b7812 */ /* 0x000fe200078ec0ff */
[----:B------:R-:W-:Y:S01]  /*17630*/  FMUL.FTZ R75, R0, R75 ;  /* 0x0000004b004b7220 */ /* 0x000fe20000410000 */
[----:B------:R-:W-:Y:S01]  /*17640*/  SHF.R.U32.HI R153, RZ, 0x18, R138 ;  /* 0x00000018ff997819 */ /* 0x000fe2000001168a */
[----:B------:R-:W-:Y:S03]  /*17650*/  FMUL.FTZ R76, R2, R76 ;  /* 0x0000004c024c7220 */ /* 0x000fe60000410000 */
[----:B-1----:R-:W-:Y:S01]  /*17660*/  LOP3.LUT R141, R139, UR17, R188, 0x96, !PT ;  /* 0x000000118b8d7c12 */ /* 0x002fe2000f8e96bc */
[----:B------:R-:W-:Y:S01]  /*17670*/  FFMA.FTZ R139, R230, c[0x0][0x23c], -R184 ;  /* 0x00008f00e68b7a23 */ /* 0x000fe200000108b8 */
[C---:B------:R-:W-:Y:S01]  /*17680*/  HMMA.16816.F32.BF16 R72, R180.reuse, R148, R72 ;  /* 0x00000094b448723c */ /* 0x040fe20000041848 */
[----:B------:R-:W-:Y:S02]  /*17690*/  FMUL.FTZ R77, R2, R77 ;  /* 0x0000004d024d7220 */ /* 0x000fe40000410000 */
[C---:B------:R-:W-:Y:S01]  /*176a0*/  FMUL.FTZ R78, R0.reuse, R78 ;  /* 0x0000004e004e7220 */ /* 0x040fe20000410000 */
[----:B------:R1:W-:Y:S01]  /*176b0*/  MUFU.EX2 R195, R139 ;  /* 0x0000008b00c37308 */ /* 0x0003e20000000800 */
[----:B------:R-:W-:Y:S02]  /*176c0*/  FMUL.FTZ R79, R0, R79 ;  /* 0x0000004f004f7220 */ /* 0x000fe40000410000 */
[----:B------:R-:W-:Y:S02]  /*176d0*/  FFMA.FTZ R3, R196, c[0x0][0x23c], -R142 ;  /* 0x00008f00c4037a23 */ /* 0x000fe4000001088e */
[C---:B------:R-:W-:Y:S03]  /*176e0*/  FMUL.FTZ R80, R133.reuse, R80 ;  /* 0x0000005085507220 */ /* 0x040fe60000410000 */
[-C--:B------:R-:W-:Y:S01]  /*176f0*/  HMMA.16816.F32.BF16 R76, R180, R150.reuse, R76 ;  /* 0x00000096b44c723c */ /* 0x080fe2000004184c */
[C---:B------:R-:W-:Y:S01]  /*17700*/  FMUL.FTZ R81, R133.reuse, R81 ;  /* 0x0000005185517220 */ /* 0x040fe20000410000 */
[----:B------:R5:W-:Y:S01]  /*17710*/  MUFU.EX2 R197, R3 ;  /* 0x0000000300c57308 */ /* 0x000be20000000800 */
[C---:B------:R-:W-:Y:S02]  /*17720*/  FMUL.FTZ R82, R132.reuse, R82 ;  /* 0x0000005284527220 */ /* 0x040fe40000410000 */
[C---:B------:R-:W-:Y:S02]  /*17730*/  FMUL.FTZ R83, R132.reuse, R83 ;  /* 0x0000005384537220 */ /* 0x040fe40000410000 */
[C---:B------:R-:W-:Y:S02]  /*17740*/  FMUL.FTZ R84, R133.reuse, R84 ;  /* 0x0000005485547220 */ /* 0x040fe40000410000 */
[----:B------:R-:W-:Y:S03]  /*17750*/  FMUL.FTZ R85, R133, R85 ;  /* 0x0000005585557220 */ /* 0x000fe60000410000 */
[C---:B------:R-:W-:Y:S01]  /*17760*/  HMMA.16816.F32.BF16 R80, R176.reuse, R150, R80 ;  /* 0x00000096b050723c */ /* 0x040fe20000041850 */
[----:B------:R-:W2:Y:S01]  /*17770*/  LDSM.16.MT88.4 R148, [R210+0xb000] ;  /* 0x00b00000d294783b */ /* 0x000ea20000004200 */
[C---:B------:R-:W-:Y:S02]  /*17780*/  FMUL.FTZ R86, R132.reuse, R86 ;  /* 0x0000005684567220 */ /* 0x040fe40000410000 */
[----:B------:R-:W-:Y:S02]  /*17790*/  FMUL.FTZ R87, R132, R87 ;  /* 0x0000005784577220 */ /* 0x000fe40000410000 */
[----:B------:R-:W-:Y:S02]  /*177a0*/  FFMA.FTZ R138, R233, c[0x0][0x23c], -R184 ;  /* 0x00008f00e98a7a23 */ /* 0x000fe400000108b8 */
[----:B-1----:R-:W-:Y:S02]  /*177b0*/  FFMA.FTZ R139, R232, c[0x0][0x23c], -R185 ;  /* 0x00008f00e88b7a23 */ /* 0x002fe400000108b9 */
[----:B------:R1:W-:Y:S01]  /*177c0*/  MUFU.EX2 R194, R138 ;  /* 0x0000008a00c27308 */ /* 0x0003e20000000800 */
[-C--:B---3--:R-:W-:Y:S01]  /*177d0*/  HMMA.16816.F32.BF16 R84, R176, R144.reuse, R84 ;  /* 0x00000090b054723c */ /* 0x088fe20000041854 */
[C---:B------:R-:W-:Y:S01]  /*177e0*/  FMUL.FTZ R88, R2.reuse, R88 ;  /* 0x0000005802587220 */ /* 0x040fe20000410000 */
[----:B------:R-:W3:Y:S01]  /*177f0*/  LDL.LU R232, [R1+0x18] ;  /* 0x0000180001e87983 */ /* 0x000ee20000300800 */
[----:B------:R-:W-:Y:S02]  /*17800*/  FMUL.FTZ R89, R2, R89 ;  /* 0x0000005902597220 */ /* 0x000fe40000410000 */
[C---:B------:R-:W-:Y:S02]  /*17810*/  FMUL.FTZ R90, R0.reuse, R90 ;  /* 0x0000005a005a7220 */ /* 0x040fe40000410000 */
[----:B------:R-:W-:Y:S02]  /*17820*/  FMUL.FTZ R91, R0, R91 ;  /* 0x0000005b005b7220 */ /* 0x000fe40000410000 */
[----:B-----5:R-:W-:Y:S01]  /*17830*/  FFMA.FTZ R3, R231, c[0x0][0x23c], -R142 ;  /* 0x00008f00e7037a23 */ /* 0x020fe2000001088e */
[----:B------:R5:W-:Y:S01]  /*17840*/  MUFU.EX2 R193, R139 ;  /* 0x0000008b00c17308 */ /* 0x000be20000000800 */
[----:B------:R-:W3:Y:S01]  /*17850*/  LDL.LU R231, [R1+0x1c] ;  /* 0x00001c0001e77983 */ /* 0x000ee20000300800 */
[C---:B------:R-:W-:Y:S02]  /*17860*/  FMUL.FTZ R92, R2.reuse, R92 ;  /* 0x0000005c025c7220 */ /* 0x040fe40000410000 */
[C---:B------:R-:W-:Y:S01]  /*17870*/  HMMA.16816.F32.BF16 R88, R180.reuse, R144, R88 ;  /* 0x00000090b458723c */ /* 0x040fe20000041858 */
[----:B------:R-:W-:Y:S01]  /*17880*/  FMUL.FTZ R93, R2, R93 ;  /* 0x0000005d025d7220 */ /* 0x000fe20000410000 */
[----:B------:R-:W3:Y:S01]  /*17890*/  LDL.LU R230, [R1+0x20] ;  /* 0x0000200001e67983 */ /* 0x000ee20000300800 */
[C---:B------:R-:W-:Y:S02]  /*178a0*/  FMUL.FTZ R94, R0.reuse, R94 ;  /* 0x0000005e005e7220 */ /* 0x040fe40000410000 */
[----:B------:R-:W-:Y:S01]  /*178b0*/  FMUL.FTZ R95, R0, R95 ;  /* 0x0000005f005f7220 */ /* 0x000fe20000410000 */
[----:B------:R-:W3:Y:S01]  /*178c0*/  LDL.LU R229, [R1+0x24] ;  /* 0x0000240001e57983 */ /* 0x000ee20000300800 */
[C---:B------:R-:W-:Y:S01]  /*178d0*/  FMUL.FTZ R96, R133.reuse, R96 ;  /* 0x0000006085607220 */ /* 0x040fe20000410000 */
[----:B------:R-:W2:Y:S01]  /*178e0*/  MUFU.EX2 R196, R3 ;  /* 0x0000000300c47308 */ /* 0x000ea20000000800 */
[----:B------:R-:W-:Y:S03]  /*178f0*/  FMUL.FTZ R97, R133, R97 ;  /* 0x0000006185617220 */ /* 0x000fe60000410000 */
[-C--:B------:R-:W-:Y:S01]  /*17900*/  HMMA.16816.F32.BF16 R92, R180, R146.reuse, R92 ;  /* 0x00000092b45c723c */ /* 0x080fe2000004185c */
[----:B------:R-:W-:Y:S01]  /*17910*/  FMUL.FTZ R98, R132, R98 ;  /* 0x0000006284627220 */ /* 0x000fe20000410000 */
[----:B-1----:R-:W-:Y:S01]  /*17920*/  LOP3.LUT R138, R154, 0xff, RZ, 0xc0, !PT ;  /* 0x000000ff9a8a7812 */ /* 0x002fe200078ec0ff */
[----:B------:R-:W-:Y:S02]  /*17930*/  FMUL.FTZ R99, R132, R99 ;  /* 0x0000006384637220 */ /* 0x000fe40000410000 */
[----:B------:R-:W-:Y:S01]  /*17940*/  FMUL.FTZ R104, R2, R104 ;  /* 0x0000006802687220 */ /* 0x000fe20000410000 */
[----:B------:R-:W-:Y:S01]  /*17950*/  PRMT R153, R138, 0x5410, R153 ;  /* 0x000054108a997816 */ /* 0x000fe20000000099 */
[----:B------:R-:W-:Y:S01]  /*17960*/  FFMA.FTZ R138, R234, c[0x0][0x23c], -R185 ;  /* 0x00008f00ea8a7a23 */ /* 0x000fe200000108b9 */
[----:B-----5:R-:W-:Y:S01]  /*17970*/  LOP3.LUT R139, R141, 0xffff, RZ, 0xc0, !PT ;  /* 0x0000ffff8d8b7812 */ /* 0x020fe200078ec0ff */
[----:B------:R-:W-:Y:S01]  /*17980*/  FMUL.FTZ R105, R2, R105 ;  /* 0x0000006902697220 */ /* 0x000fe20000410000 */
[C---:B------:R-:W-:Y:S01]  /*17990*/  HMMA.16816.F32.BF16 R96, R176.reuse, R146, R96 ;  /* 0x00000092b060723c */ /* 0x040fe20000041860 */
[----:B------:R-:W1:Y:S01]  /*179a0*/  LDSM.16.MT88.4 R144, [R209+0xb000] ;  /* 0x00b00000d190783b */ /* 0x000e620000004200 */
[C---:B------:R-:W-:Y:S01]  /*179b0*/  FMUL.FTZ R100, R133.reuse, R100 ;  /* 0x0000006485647220 */ /* 0x040fe20000410000 */
[----:B------:R5:W1:Y:S01]  /*179c0*/  MUFU.EX2 R192, R138 ;  /* 0x0000008a00c07308 */ /* 0x000a620000000800 */
[----:B------:R-:W-:Y:S01]  /*179d0*/  FMUL.FTZ R101, R133, R101 ;  /* 0x0000006585657220 */ /* 0x000fe20000410000 */
[----:B------:R-:W-:Y:S01]  /*179e0*/  SHF.R.U32.HI R139, RZ, 0x8, R139 ;  /* 0x00000008ff8b7819 */ /* 0x000fe2000001168b */
[C---:B------:R-:W-:Y:S02]  /*179f0*/  FMUL.FTZ R102, R132.reuse, R102 ;  /* 0x0000006684667220 */ /* 0x040fe40000410000 */
[----:B------:R-:W-:Y:S04]  /*17a00*/  FMUL.FTZ R103, R132, R103 ;  /* 0x0000006784677220 */ /* 0x000fe80000410000 */
[C---:B------:R-:W-:Y:S02]  /*17a10*/  FMUL.FTZ R106, R0.reuse, R106 ;  /* 0x0000006a006a7220 */ /* 0x040fe40000410000 */
[----:B------:R-:W-:Y:S01]  /*17a20*/  FMUL.FTZ R107, R0, R107 ;  /* 0x0000006b006b7220 */ /* 0x000fe20000410000 */
[-C--:B--2---:R-:W-:Y:S01]  /*17a30*/  HMMA.16816.F32.BF16 R100, R176, R148.reuse, R100 ;  /* 0x00000094b064723c */ /* 0x084fe20000041864 */
[C---:B------:R-:W-:Y:S02]  /*17a40*/  FMUL.FTZ R108, R2.reuse, R108 ;  /* 0x0000006c026c7220 */ /* 0x040fe40000410000 */
[----:B------:R-:W-:Y:S02]  /*17a50*/  FMUL.FTZ R109, R2, R109 ;  /* 0x0000006d026d7220 */ /* 0x000fe40000410000 */
[C---:B------:R-:W-:Y:S02]  /*17a60*/  FMUL.FTZ R110, R0.reuse, R110 ;  /* 0x0000006e006e7220 */ /* 0x040fe40000410000 */
[----:B------:R-:W-:Y:S01]  /*17a70*/  FMUL.FTZ R111, R0, R111 ;  /* 0x0000006f006f7220 */ /* 0x000fe20000410000 */
[C---:B------:R-:W-:Y:S01]  /*17a80*/  HMMA.16816.F32.BF16 R104, R180.reuse, R148, R104 ;  /* 0x00000094b468723c */ /* 0x040fe20000041868 */
[----:B------:R-:W-:Y:S03]  /*17a90*/  FMUL.FTZ R120, R2, R120 ;  /* 0x0000007802787220 */ /* 0x000fe60000410000 */
[--C-:B-----5:R-:W-:Y:S02]  /*17aa0*/  FFMA.FTZ R138, R236, c[0x0][0x23c], -R184.reuse ;  /* 0x00008f00ec8a7a23 */ /* 0x120fe400000108b8 */
[----:B------:R-:W-:Y:S02]  /*17ab0*/  FFMA.FTZ R184, R237, c[0x0][0x23c], -R184 ;  /* 0x00008f00edb87a23 */ /* 0x000fe400000108b8 */
[-C--:B------:R-:W-:Y:S01]  /*17ac0*/  HMMA.16816.F32.BF16 R108, R180, R150.reuse, R108 ;  /* 0x00000096b46c723c */ /* 0x080fe2000004186c */
[C---:B------:R-:W-:Y:S01]  /*17ad0*/  FMUL.FTZ R112, R133.reuse, R112 ;  /* 0x0000007085707220 */ /* 0x040fe20000410000 */
[----:B------:R2:W-:Y:S02]  /*17ae0*/  MUFU.EX2 R191, R138 ;  /* 0x0000008a00bf7308 */ /* 0x0005e40000000800 */
[----:B------:R-:W-:Y:S02]  /*17af0*/  FMUL.FTZ R113, R133, R113 ;  /* 0x0000007185717220 */ /* 0x000fe40000410000 */
[C---:B------:R-:W-:Y:S02]  /*17b00*/  FMUL.FTZ R114, R132.reuse, R114 ;  /* 0x0000007284727220 */ /* 0x040fe40000410000 */
[----:B------:R-:W-:Y:S04]  /*17b10*/  FMUL.FTZ R115, R132, R115 ;  /* 0x0000007384737220 */ /* 0x000fe80000410000 */
[----:B------:R-:W-:Y:S03]  /*17b20*/  IMAD.WIDE.U32 R142, R143, -0x2daee0ad, RZ ;  /* 0xd2511f538f8e7825 */ /* 0x000fe600078e00ff */
[C---:B------:R-:W-:Y:S01]  /*17b30*/  HMMA.16816.F32.BF16 R112, R176.reuse, R150, R112 ;  /* 0x00000096b070723c */ /* 0x040fe20000041870 */
[----:B------:R-:W-:Y:S01]  /*17b40*/  FMUL.FTZ R116, R133, R116 ;  /* 0x0000007485747220 */ /* 0x000fe20000410000 */
[----:B------:R-:W-:Y:S01]  /*17b50*/  LOP3.LUT R3, R143, UR17, R190, 0x96, !PT ;  /* 0x000000118f037c12 */ /* 0x000fe2000f8e96be */
[----:B------:R-:W-:Y:S01]  /*17b60*/  FMUL.FTZ R117, R133, R117 ;  /* 0x0000007585757220 */ /* 0x000fe20000410000 */
[----:B------:R-:W-:Y:S01]  /*17b70*/  LOP3.LUT R154, R142, 0xff, RZ, 0xc0, !PT ;  /* 0x000000ff8e9a7812 */ /* 0x000fe200078ec0ff */
[----:B------:R-:W-:Y:S01]  /*17b80*/  FMUL.FTZ R118, R132, R118 ;  /* 0x0000007684767220 */ /* 0x000fe20000410000 */
[----:B------:R-:W-:Y:S01]  /*17b90*/  LOP3.LUT R148, R142, 0xffff, RZ, 0xc0, !PT ;  /* 0x0000ffff8e947812 */ /* 0x000fe200078ec0ff */
[----:B------:R-:W-:Y:S01]  /*17ba0*/  FMUL.FTZ R119, R132, R119 ;  /* 0x0000007784777220 */ /* 0x000fe20000410000 */
[----:B------:R-:W-:Y:S01]  /*17bb0*/  SHF.R.U32.HI R143, RZ, 0x8, R152 ;  /* 0x00000008ff8f7819 */ /* 0x000fe20000011698 */
[----:B------:R-:W5:Y:S03]  /*17bc0*/  MUFU.EX2 R190, R184 ;  /* 0x000000b800be7308 */ /* 0x000f660000000800 */
[--C-:B------:R-:W-:Y:S01]  /*17bd0*/  SHF.R.U32.HI R152, RZ, 0x18, R142.reuse ;  /* 0x00000018ff987819 */ /* 0x100fe2000001168e */
[----:B------:R-:W-:Y:S01]  /*17be0*/  FMUL.FTZ R121, R2, R121 ;  /* 0x0000007902797220 */ /* 0x000fe20000410000 */
[-C--:B-1----:R-:W-:Y:S01]  /*17bf0*/  HMMA.16816.F32.BF16 R116, R176, R144.reuse, R116 ;  /* 0x00000090b074723c */ /* 0x082fe20000041874 */
[----:B------:R-:W-:Y:S01]  /*17c00*/  SHF.R.U32.HI R149, RZ, 0x10, R142 ;  /* 0x00000010ff957819 */ /* 0x000fe2000001168e */
[C---:B------:R-:W-:Y:S01]  /*17c10*/  FMUL.FTZ R122, R0.reuse, R122 ;  /* 0x0000007a007a7220 */ /* 0x040fe20000410000 */
[----:B------:R-:W-:Y:S01]  /*17c20*/  SHF.R.U32.HI R142, RZ, 0x10, R141 ;  /* 0x00000010ff8e7819 */ /* 0x000fe2000001168d */
[----:B------:R-:W-:Y:S01]  /*17c30*/  FMUL.FTZ R123, R0, R123 ;  /* 0x0000007b007b7220 */ /* 0x000fe20000410000 */
[----:B------:R-:W-:Y:S01]  /*17c40*/  PRMT R155, R155, 0x5410, R143 ;  /* 0x000054109b9b7816 */ /* 0x000fe2000000008f */
[C---:B------:R-:W-:Y:S01]  /*17c50*/  FMUL.FTZ R124, R2.reuse, R124 ;  /* 0x0000007c027c7220 */ /* 0x040fe20000410000 */
[----:B------:R-:W-:Y:S01]  /*17c60*/  SHF.R.U32.HI R148, RZ, 0x8, R148 ;  /* 0x00000008ff947819 */ /* 0x000fe20000011694 */
[----:B------:R-:W-:Y:S01]  /*17c70*/  FMUL.FTZ R125, R2, R125 ;  /* 0x0000007d027d7220 */ /* 0x000fe20000410000 */
[----:B------:R-:W-:Y:S02]  /*17c80*/  LOP3.LUT R143, R141, 0xff, RZ, 0xc0, !PT ;  /* 0x000000ff8d8f7812 */ /* 0x000fe400078ec0ff */
[C---:B------:R-:W-:Y:S01]  /*17c90*/  HMMA.16816.F32.BF16 R120, R180.reuse, R144, R120 ;  /* 0x00000090b478723c */ /* 0x040fe20000041878 */
[----:B------:R-:W-:Y:S01]  /*17ca0*/  SHF.R.U32.HI R141, RZ, 0x18, R141 ;  /* 0x00000018ff8d7819 */ /* 0x000fe2000001168d */
[----:B------:R-:W-:Y:S01]  /*17cb0*/  FMUL.FTZ R126, R0, R126 ;  /* 0x0000007e007e7220 */ /* 0x000fe20000410000 */
[----:B------:R-:W-:Y:S01]  /*17cc0*/  LOP3.LUT R142, R142, 0xff, RZ, 0xc0, !PT ;  /* 0x000000ff8e8e7812 */ /* 0x000fe200078ec0ff */
[----:B------:R-:W-:Y:S01]  /*17cd0*/  FMUL.FTZ R127, R0, R127 ;  /* 0x0000007f007f7220 */ /* 0x000fe20000410000 */
[----:B------:R-:W-:Y:S01]  /*17ce0*/  PRMT R154, R154, 0x5410, R148 ;  /* 0x000054109a9a7816 */ /* 0x000fe20000000094 */
[----:B------:R-:W-:Y:S01]  /*17cf0*/  FMUL.FTZ R128, R133, R128 ;  /* 0x0000008085807220 */ /* 0x000fe20000410000 */
[----:B------:R-:W-:Y:S01]  /*17d00*/  PRMT R148, R142, 0x5410, R141 ;  /* 0x000054108e947816 */ /* 0x000fe2000000008d */
[--C-:B------:R-:W-:Y:S01]  /*17d10*/  FFMA.FTZ R141, R240, c[0x0][0x23c], -R185.reuse ;  /* 0x00008f00f08d7a23 */ /* 0x100fe200000108b9 */
[----:B------:R-:W-:Y:S02]  /*17d20*/  LOP3.LUT R149, R149, 0xff, RZ, 0xc0, !PT ;  /* 0x000000ff95957812 */ /* 0x000fe400078ec0ff */
[-C--:B------:R-:W-:Y:S01]  /*17d30*/  HMMA.16816.F32.BF16 R124, R180, R146.reuse, R124 ;  /* 0x00000092b47c723c */ /* 0x080fe2000004187c */
[----:B------:R1:W-:Y:S01]  /*17d40*/  MUFU.EX2 R189, R141 ;  /* 0x0000008d00bd7308 */ /* 0x0003e20000000800 */
[----:B------:R-:W-:Y:S01]  /*17d50*/  FFMA.FTZ R185, R140, c[0x0][0x23c], -R185 ;  /* 0x00008f008cb97a23 */ /* 0x000fe200000108b9 */
[----:B------:R-:W-:Y:S01]  /*17d60*/  PRMT R152, R149, 0x5410, R152 ;  /* 0x0000541095987816 */ /* 0x000fe20000000098 */
[----:B------:R-:W-:Y:S01]  /*17d70*/  FMUL.FTZ R129, R133, R129 ;  /* 0x0000008185817220 */ /* 0x000fe20000410000 */
[----:B------:R-:W-:Y:S01]  /*17d80*/  PRMT R149, R143, 0x5410, R139 ;  /* 0x000054108f957816 */ /* 0x000fe2000000008b */
[C---:B------:R-:W-:Y:S01]  /*17d90*/  FMUL.FTZ R130, R132.reuse, R130 ;  /* 0x0000008284827220 */ /* 0x040fe20000410000 */
[C---:B--2---:R-:W-:Y:S01]  /*17da0*/  LOP3.LUT R138, R3.reuse, 0xffff, RZ, 0xc0, !PT ;  /* 0x0000ffff038a7812 */ /* 0x044fe200078ec0ff */
[----:B------:R-:W-:Y:S01]  /*17db0*/  FMUL.FTZ R131, R132, R131 ;  /* 0x0000008384837220 */ /* 0x000fe20000410000 */
[--C-:B------:R-:W-:Y:S01]  /*17dc0*/  SHF.R.U32.HI R139, RZ, 0x10, R3.reuse ;  /* 0x00000010ff8b7819 */ /* 0x100fe20000011603 */
[----:B------:R-:W2:Y:S01]  /*17dd0*/  LDSM.16.MT88.4 R180, [R210+0xa800] ;  /* 0x00a80000d2b4783b */ /* 0x000ea20000004200 */
[----:B------:R5:W2:Y:S01]  /*17de0*/  MUFU.EX2 R188, R185 ;  /* 0x000000b900bc7308 */ /* 0x000aa20000000800 */
[--C-:B------:R-:W-:Y:S01]  /*17df0*/  HSET2.LE.AND R142, R155, R160.reuse, PT ;  /* 0x000000a09b8e7233 */ /* 0x100fe20003803000 */
[----:B------:R-:W-:Y:S01]  /*17e00*/  LOP3.LUT R144, R3, 0xff, RZ, 0xc0, !PT ;  /* 0x000000ff03907812 */ /* 0x000fe200078ec0ff */
[--C-:B------:R-:W-:Y:S01]  /*17e10*/  HSET2.LE.AND R140, R149, R160.reuse, PT ;  /* 0x000000a0958c7233 */ /* 0x100fe20003803000 */
[----:B------:R-:W-:Y:S01]  /*17e20*/  HMMA.16816.F32.BF16 R128, R176, R146, R128 ;  /* 0x00000092b080723c */ /* 0x000fe20000041880 */
[----:B------:R-:W-:Y:S02]  /*17e30*/  SHF.R.U32.HI R143, RZ, 0x18, R3 ;  /* 0x00000018ff8f7819 */ /* 0x000fe40000011603 */
[----:B------:R-:W-:Y:S02]  /*17e40*/  LOP3.LUT R139, R139, 0xff, RZ, 0xc0, !PT ;  /* 0x000000ff8b8b7812 */ /* 0x000fe400078ec0ff */
[----:B------:R-:W-:Y:S02]  /*17e50*/  SHF.R.U32.HI R138, RZ, 0x8, R138 ;  /* 0x00000008ff8a7819 */ /* 0x000fe4000001168a */
[----:B----4-:R-:W-:Y:S01]  /*17e60*/  F2FP.BF16.PACK_AB R3, R202, R203 ;  /* 0x000000cbca03723e */ /* 0x010fe200000010ff */
[--C-:B------:R-:W-:Y:S01]  /*17e70*/  HSET2.LE.AND R178, R154, R160.reuse, PT ;  /* 0x000000a09ab27233 */ /* 0x100fe20003803000 */
[----:B------:R-:W-:Y:S03]  /*17e80*/  PRMT R138, R144, 0x5410, R138 ;  /* 0x00005410908a7816 */ /* 0x000fe6000000008a */
[----:B------:R-:W-:Y:S01]  /*17e90*/  PRMT R144, R139, 0x5410, R143 ;  /* 0x000054108b907816 */ /* 0x000fe2000000008f */
[--C-:B------:R-:W-:Y:S01]  /*17ea0*/  HSET2.LE.AND R143, R153, R160.reuse, PT ;  /* 0x000000a0998f7233 */ /* 0x100fe20003803000 */
[----:B------:R-:W-:Y:S01]  /*17eb0*/  LOP3.LUT R142, R142, R3, RZ, 0xc0, !PT ;  /* 0x000000038e8e7212 */ /* 0x000fe200078ec0ff */
[--C-:B-1----:R-:W-:Y:S01]  /*17ec0*/  HSET2.LE.AND R141, R148, R160.reuse, PT ;  /* 0x000000a0948d7233 */ /* 0x102fe20003803000 */
[----:B------:R-:W-:Y:S01]  /*17ed0*/  F2FP.BF16.PACK_AB R3, R200, R201 ;  /* 0x000000c9c803723e */ /* 0x000fe200000010ff */
[--C-:B------:R-:W-:Y:S01]  /*17ee0*/  HSET2.LE.AND R176, R138, R160.reuse, PT ;  /* 0x000000a08ab07233 */ /* 0x100fe20003803000 */
[----:B------:R-:W-:Y:S01]  /*17ef0*/  F2FP.BF16.PACK_AB R138, R196, R197 ;  /* 0x000000c5c48a723e */ /* 0x000fe200000010ff */
[--C-:B------:R-:W-:Y:S01]  /*17f00*/  HSET2.LE.AND R177, R144, R160.reuse, PT ;  /* 0x000000a090b17233 */ /* 0x100fe20003803000 */
[----:B------:R-:W-:Y:S01]  /*17f10*/  LOP3.LUT R143, R143, R3, RZ, 0xc0, !PT ;  /* 0x000000038f8f7212 */ /* 0x000fe200078ec0ff */
[----:B------:R-:W-:Y:S01]  /*17f20*/  HSET2.LE.AND R179, R152, R160, PT ;  /* 0x000000a098b37233 */ /* 0x000fe20003803000 */
[----:B------:R-:W-:Y:S01]  /*17f30*/  F2FP.BF16.PACK_AB R3, R199, R198 ;  /* 0x000000c6c703723e */ /* 0x000fe200000010ff */
[----:B-----5:R-:W1:Y:S01]  /*17f40*/  LDSM.16.MT88.4 R184, [R209+0xa800] ;  /* 0x00a80000d1b8783b */ /* 0x020e620000004200 */
[----:B------:R-:W-:Y:S02]  /*17f50*/  LOP3.LUT R141, R141, R138, RZ, 0xc0, !PT ;  /* 0x0000008a8d8d7212 */ /* 0x000fe400078ec0ff */
[----:B------:R-:W-:Y:S02]  /*17f60*/  LOP3.LUT R140, R140, R3, RZ, 0xc0, !PT ;  /* 0x000000038c8c7212 */ /* 0x000fe400078ec0ff */
[----:B------:R-:W-:Y:S02]  /*17f70*/  F2FP.BF16.PACK_AB R139, R194, R195 ;  /* 0x000000c3c28b723e */ /* 0x000fe400000010ff */
[----:B------:R-:W-:Y:S02]  /*17f80*/  F2FP.BF16.PACK_AB R3, R192, R193 ;  /* 0x000000c1c003723e */ /* 0x000fe400000010ff */
[----:B------:R-:W-:Y:S01]  /*17f90*/  LOP3.LUT R176, R176, R139, RZ, 0xc0, !PT ;  /* 0x0000008bb0b07212 */ /* 0x000fe200078ec0ff */
[-C--:B------:R-:W-:Y:S01]  /*17fa0*/  HMMA.16816.F32.BF16 R144, R140, R156.reuse, R4 ;  /* 0x0000009c8c90723c */ /* 0x080fe20000041804 */
[----:B------:R-:W-:Y:S01]  /*17fb0*/  F2FP.BF16.PACK_AB R138, R190, R191 ;  /* 0x000000bfbe8a723e */ /* 0x000fe200000010ff */
[----:B------:R-:W4:Y:S01]  /*17fc0*/  LDSM.16.MT88.4 R4, [R205+0xb800] ;  /* 0x00b80000cd04783b */ /* 0x000f220000004200 */
[----:B--2---:R-:W-:Y:S02]  /*17fd0*/  F2FP.BF16.PACK_AB R139, R188, R189 ;  /* 0x000000bdbc8b723e */ /* 0x004fe400000010ff */
[----:B------:R-:W-:Y:S02]  /*17fe0*/  LOP3.LUT R177, R177, R3, RZ, 0xc0, !PT ;  /* 0x00000003b1b17212 */ /* 0x000fe400078ec0ff */
[----:B------:R-:W-:Y:S01]  /*17ff0*/  LOP3.LUT R178, R178, R138, RZ, 0xc0, !PT ;  /* 0x0000008ab2b27212 */ /* 0x000fe200078ec0ff */
[----:B------:R-:W-:Y:S01]  /*18000*/  IMAD.MOV.U32 R138, RZ, RZ, R134 ;  /* 0x000000ffff8a7224 */ /* 0x000fe200078e0086 */
[----:B------:R-:W-:Y:S03]  /*18010*/  LOP3.LUT R179, R179, R139, RZ, 0xc0, !PT ;  /* 0x0000008bb3b37212 */ /* 0x000fe600078ec0ff */
[----:B------:R-:W-:Y:S04]  /*18020*/  IMAD.MOV.U32 R139, RZ, RZ, R137 ;  /* 0x000000ffff8b7224 */ /* 0x000fe800078e0089 */
[C---:B------:R-:W-:Y:S01]  /*18030*/  HMMA.16816.F32.BF16 R148, R176.reuse, R156, R8 ;  /* 0x0000009cb094723c */ /* 0x040fe20000041808 */
[----:B------:R-:W2:Y:S07]  /*18040*/  LDSM.16.MT88.4 R8, [R207+0xb800] ;  /* 0x00b80000cf08783b */ /* 0x000eae0000004200 */
[-C--:B------:R-:W-:Y:S01]  /*18050*/  HMMA.16816.F32.BF16 R152, R176, R158.reuse, R12 ;  /* 0x0000009eb098723c */ /* 0x080fe2000004180c */
[----:B------:R-:W5:Y:S07]  /*18060*/  LDSM.16.MT88.4 R12, [R210+0xb800] ;  /* 0x00b80000d20c783b */ /* 0x000f6e0000004200 */
[C---:B------:R-:W-:Y:S01]  /*18070*/  HMMA.16816.F32.BF16 R156, R140.reuse, R158, R16 ;  /* 0x0000009e8c9c723c */ /* 0x040fe20000041810 */
[----:B------:R-:W1:Y:S07]  /*18080*/  LDSM.16.MT88.4 R16, [R209+0xb800] ;  /* 0x00b80000d110783b */ /* 0x000e6e0000004200 */
        /* <DEDUP_REMOVED lines=12> */
[-C--:B----4-:R-:W-:Y:S01]  /*18150*/  HMMA.16816.F32.BF16 R68, R140, R4.reuse, R68 ;  /* 0x000000048c44723c */ /* 0x090fe20000041844 */
[----:B---3--:R-:W-:Y:S04]  /*18160*/  FFMA.FTZ R3, R133, R232, R248 ;  /* 0x000000e885037223 */ /* 0x008fe800000100f8 */
[----:B------:R-:W-:Y:S03]  /*18170*/  FADD.FTZ R3, R247, R3 ;  /* 0x00000003f7037221 */ /* 0x000fe60000010000 */
[C---:B------:R-:W-:Y:S01]  /*18180*/  HMMA.16816.F32.BF16 R72, R176.reuse, R4, R72 ;  /* 0x00000004b048723c */ /* 0x040fe20000041848 */
[----:B------:R-:W-:Y:S03]  /*18190*/  FADD.FTZ R3, R251, R3 ;  /* 0x00000003fb037221 */ /* 0x000fe60000010000 */
[----:B------:R-:W-:Y:S02]  /*181a0*/  FFMA.FTZ R132, R132, R231, R246 ;  /* 0x000000e784847223 */ /* 0x000fe400000100f6 */
[----:B------:R-:W-:Y:S02]  /*181b0*/  FADD.FTZ R3, R252, R3 ;  /* 0x00000003fc037221 */ /* 0x000fe40000010000 */
[-C--:B------:R-:W-:Y:S01]  /*181c0*/  HMMA.16816.F32.BF16 R76, R176, R6.reuse, R76 ;  /* 0x00000006b04c723c */ /* 0x080fe2000004184c */
[----:B------:R-:W-:Y:S03]  /*181d0*/  FFMA.FTZ R2, R2, R230, R244 ;  /* 0x000000e602027223 */ /* 0x000fe600000100f4 */
[----:B------:R-:W-:Y:S02]  /*181e0*/  FADD.FTZ R3, R198, R3 ;  /* 0x00000003c6037221 */ /* 0x000fe40000010000 */
[----:B------:R-:W-:Y:S02]  /*181f0*/  FADD.FTZ R5, R243, R2 ;  /* 0x00000002f3057221 */ /* 0x000fe40000010000 */
[C---:B------:R-:W-:Y:S01]  /*18200*/  HMMA.16816.F32.BF16 R80, R140.reuse, R6, R80 ;  /* 0x000000068c50723c */ /* 0x040fe20000041850 */
[----:B------:R-:W-:Y:S03]  /*18210*/  FFMA.FTZ R0, R0, R229, R242 ;  /* 0x000000e500007223 */ /* 0x000fe600000100f2 */
[----:B------:R-:W-:Y:S02]  /*18220*/  FADD.FTZ R132, R245, R132 ;  /* 0x00000084f5847221 */ /* 0x000fe40000010000 */
[----:B------:R-:W-:Y:S02]  /*18230*/  FADD.FTZ R4, R241, R0 ;  /* 0x00000000f1047221 */ /* 0x000fe40000010000 */
        /* <DEDUP_REMOVED lines=16> */
[-C--:B-----5:R-:W-:Y:S01]  /*18340*/  HMMA.16816.F32.BF16 R100, R140, R12.reuse, R100 ;  /* 0x0000000c8c64723c */ /* 0x0a0fe20000041864 */
        /* <DEDUP_REMOVED lines=10> */
[----:B------:R-:W-:Y:S02]  /*183f0*/  FADD.FTZ R2, R191, R2 ;  /* 0x00000002bf027221 */ /* 0x000fe40000010000 */
[----:B------:R-:W-:Y:S01]  /*18400*/  IMAD.MOV.U32 R132, RZ, RZ, R135 ;  /* 0x000000ffff847224 */ /* 0x000fe200078e0087 */
[----:B------:R1:W-:Y:S01]  /*18410*/  STL [R1+0x1c], R3 ;  /* 0x00001c0301007387 */ /* 0x0003e20000100800 */
[C---:B------:R-:W-:Y:S01]  /*18420*/  HMMA.16816.F32.BF16 R112, R140.reuse, R14, R112 ;  /* 0x0000000e8c70723c */ /* 0x040fe20000041870 */
[----:B------:R-:W-:Y:S05]  /*18430*/  FADD.FTZ R2, R190, R2 ;  /* 0x00000002be027221 */ /* 0x000fea0000010000 */
[----:B------:R2:W-:Y:S02]  /*18440*/  STL [R1+0x20], R2 ;  /* 0x0000200201007387 */ /* 0x0005e40000100800 */
[-C--:B------:R-:W-:Y:S02]  /*18450*/  HMMA.16816.F32.BF16 R116, R140, R16.reuse, R116 ;  /* 0x000000108c74723c */ /* 0x080fe40000041874 */
[----:B------:R2:W-:Y:S06]  /*18460*/  STL [R1+0x24], R0 ;  /* 0x0000240001007387 */ /* 0x0005ec0000100800 */
[C---:B------:R-:W-:Y:S08]  /*18470*/  HMMA.16816.F32.BF16 R120, R176.reuse, R16, R120 ;  /* 0x00000010b078723c */ /* 0x040ff00000041878 */
[-C--:B------:R-:W-:Y:S01]  /*18480*/  HMMA.16816.F32.BF16 R124, R176, R18.reuse, R124 ;  /* 0x00000012b07c723c */ /* 0x080fe2000004187c */
[----:B-1----:R-:W-:Y:S07]  /*18490*/  IMAD.MOV.U32 R3, RZ, RZ, R136 ;  /* 0x000000ffff037224 */ /* 0x002fee00078e0088 */
[----:B------:R-:W-:Y:S01]  /*184a0*/  HMMA.16816.F32.BF16 R128, R140, R18, R128 ;  /* 0x000000128c80723c */ /* 0x000fe20000041880 */
[----:B--2---:R-:W-:-:S07]  /*184b0*/  @P0 BRA `(.L_x_1456) ;  /* 0xffffcd2000000947 */ /* 0x004fce000383ffff */
.L_x_1455:
[----:B------:R-:W2:Y:S04]  /*184c0*/  LDL.LU R7, [R1+0x18] ;  /* 0x0000180001077983 */ /* 0x000ea80000300800 */
[----:B------:R-:W1:Y:S01]  /*184d0*/  S2R R178, SR_TID.X ;  /* 0x0000000000b27919 */ /* 0x000e620000002100 */
[----:B------:R-:W3:Y:S01]  /*184e0*/  S2UR UR7, SR_CTAID.Y ;  /* 0x00000000000779c3 */ /* 0x000ee20000002600 */
[----:B------:R-:W-:-:S02]  /*184f0*/  UISETP.NE.AND UP4, UPT, UR26, -0x1, UPT ;  /* 0xffffffff1a00788c */ /* 0x000fc4000bf85270 */
[----:B------:R-:W4:Y:S01]  /*18500*/  LDL.LU R5, [R1+0x1c] ;  /* 0x00001c0001057983 */ /* 0x000f220000300800 */
[----:B------:R-:W-:-:S03]  /*18510*/  ULDC.64 UR4, c[0x0][0x1e8] ;  /* 0x00007a0000047ab9 */ /* 0x000fc60000000a00 */
[----:B------:R-:W5:Y:S04]  /*18520*/  LDL.LU R6, [R1+0x20] ;  /* 0x0000200001067983 */ /* 0x000f680000300800 */
[----:B------:R-:W5:Y:S01]  /*18530*/  LDL.LU R4, [R1+0x24] ;  /* 0x0000240001047983 */ /* 0x000f620000300800 */
[----:B------:R-:W-:Y:S01]  /*18540*/  ULDC.U8 UR11, c[0x0][0x329] ;  /* 0x0000ca40000b7ab9 */ /* 0x000fe20000000000 */
[----:B------:R-:W-:Y:S01]  /*18550*/  BSSY B0, `(.L_x_1459) ;  /* 0x00001b1000007945 */ /* 0x000fe20003800000 */
[----:B------:R-:W-:Y:S02]  /*18560*/  UISETP.NE.AND UP3, UPT, UR11, URZ, UPT ;  /* 0x0000003f0b00728c */ /* 0x000fe4000bf65270 */
[----:B------:R-:W-:Y:S02]  /*18570*/  ULDC.U8 UR10, c[0x0][0x328] ;  /* 0x0000ca00000a7ab9 */ /* 0x000fe40000000000 */
[----:B------:R-:W-:-:S02]  /*18580*/  @UP4 UIMAD.WIDE.U32 UR14, UR26, UR4, URZ ;  /* 0x000000041a0e42a5 */ /* 0x000fc4000f8e003f */
[----:B------:R-:W-:Y:S02]  /*18590*/  UISETP.NE.AND UP2, UPT, UR10, URZ, UPT ;  /* 0x0000003f0a00728c */ /* 0x000fe4000bf45270 */
[----:B------:R-:W-:Y:S01]  /*185a0*/  @UP4 UIMAD UR8, UR26, UR5, UR15 ;  /* 0x000000051a0842a4 */ /* 0x000fe2000f8e020f */
[----:B-1----:R-:W-:Y:S01]  /*185b0*/  SHF.R.S32.HI R177, RZ, 0x1f, R178 ;  /* 0x0000001fffb17819 */ /* 0x002fe200000114b2 */
[----:B---3--:R-:W-:Y:S02]  /*185c0*/  @!UP4 USHF.R.S32.HI UR12, URZ, 0x1f, UR7 ;  /* 0x0000001f3f0cc899 */ /* 0x008fe40008011407 */
[----:B------:R-:W-:Y:S01]  /*185d0*/  @!UP3 UISETP.NE.AND UP1, UPT, UR10, URZ, UPT ;  /* 0x0000003f0a00b28c */ /* 0x000fe2000bf25270 */
[----:B------:R-:W1:Y:S01]  /*185e0*/  S2UR UR10, SR_CTAID.X ;  /* 0x00000000000a79c3 */ /* 0x000e620000002500 */
[----:B------:R-:W-:Y:S02]  /*185f0*/  ULDC.64 UR4, c[0x0][0x1e0] ;  /* 0x0000780000047ab9 */ /* 0x000fe40000000a00 */
[----:B------:R-:W-:-:S02]  /*18600*/  UISETP.EQ.AND UP2, UPT, UR11, URZ, UP2 ;  /* 0x0000003f0b00728c */ /* 0x000fc40009742270 */
[----:B------:R-:W-:Y:S02]  /*18610*/  @!UP4 UIMAD UR12, UR12, UR4, URZ ;  /* 0x000000040c0cc2a4 */ /* 0x000fe4000f8e023f */
[----:B------:R-:W-:Y:S01]  /*18620*/  ULDC UR9, c[0x0][0x214] ;  /* 0x0000850000097ab9 */ /* 0x000fe20000000800 */
[----:B------:R-:W3:Y:S01]  /*18630*/  S2UR UR11, SR_CTAID.Z ;  /* 0x00000000000b79c3 */ /* 0x000ee20000002700 */
[----:B------:R-:W-:Y:S02]  /*18640*/  @!UP4 UIMAD UR12, UR7, UR5, UR12 ;  /* 0x00000005070cc2a4 */ /* 0x000fe4000f8e020c */
[----:B------:R-:W-:Y:S02]  /*18650*/  @UP3 ULDC UR15, c[0x0][0x210] ;  /* 0x00008400000f3ab9 */ /* 0x000fe40000000800 */
[----:B------:R-:W-:Y:S02]  /*18660*/  ULDC UR5, c[0x0][0x234] ;  /* 0x00008d0000057ab9 */ /* 0x000fe40000000800 */
[----:B------:R-:W-:-:S02]  /*18670*/  @UP3 UIMAD UR15, UR15, UR9, URZ ;  /* 0x000000090f0f32a4 */ /* 0x000fc4000f8e023f */
[----:B------:R-:W-:Y:S02]  /*18680*/  UISETP.NE.OR UP0, UPT, UR26, -0x1, !UP2 ;  /* 0xffffffff1a00788c */ /* 0x000fe4000d705670 */
[----:B------:R-:W-:Y:S02]  /*18690*/  @!UP3 USEL UR15, UR9, UR5, !UP1 ;  /* 0x00000005090fb287 */ /* 0x000fe4000c800000 */
[----:B------:R-:W-:Y:S02]  /*186a0*/  @!UP4 UIMAD.WIDE.U32 UR18, UR7, UR4, URZ ;  /* 0x000000040712c2a5 */ /* 0x000fe4000f8e003f */
[----:B------:R-:W-:Y:S02]  /*186b0*/  @UP3 UMOV UR13, 0x1 ;  /* 0x00000001000d3882 */ /* 0x000fe40000000000 */
[----:B------:R-:W-:Y:S02]  /*186c0*/  ULDC UR4, c[0x0][0x1c0] ;  /* 0x0000700000047ab9 */ /* 0x000fe40000000800 */
[----:B------:R-:W-:-:S02]  /*186d0*/  @!UP3 UIMAD UR13, UR15, UR4, URZ ;  /* 0x000000040f0db2a4 */ /* 0x000fc4000f8e023f */
[----:B------:R-:W-:Y:S02]  /*186e0*/  @UP3 ULDC UR16, c[0x0][0x210] ;  /* 0x0000840000103ab9 */ /* 0x000fe40000000800 */
[----:B------:R-:W-:Y:S02]  /*186f0*/  UIMAD UR4, UR7, UR13, URZ ;  /* 0x0000000d070472a4 */ /* 0x000fe4000f8e023f */
[----:B------:R-:W-:Y:S02]  /*18700*/  @!UP3 UMOV UR16, 0x1 ;  /* 0x000000010010b882 */ /* 0x000fe40000000000 */
[----:B------:R-:W-:Y:S02]  /*18710*/  @!UP0 UIMAD UR26, UR7, UR9, URZ ;  /* 0x00000009071a82a4 */ /* 0x000fe4000f8e023f */
[----:B-1----:R-:W-:Y:S02]  /*18720*/  UIMAD UR10, UR10, UR16, URZ ;  /* 0x000000100a0a72a4 */ /* 0x002fe4000f8e023f */
[----:B------:R-:W-:-:S02]  /*18730*/  USEL UR4, UR4, URZ, !UP2 ;  /* 0x0000003f04047287 */ /* 0x000fc4000d000000 */
[----:B------:R-:W-:Y:S02]  /*18740*/  USHF.L.U32 UR10, UR10, 0x7, URZ ;  /* 0x000000070a0a7899 */ /* 0x000fe4000800063f */
[----:B---3--:R-:W-:Y:S02]  /*18750*/  UIMAD UR15, UR11, UR15, UR4 ;  /* 0x0000000f0b0f72a4 */ /* 0x008fe4000f8e0204 */
[----:B------:R-:W-:Y:S02]  /*18760*/  @!UP2 UMOV UR20, URZ ;  /* 0x0000003f0014ac82 */ /* 0x000fe40008000000 */
[----:B------:R-:W-:Y:S02]  /*18770*/  @UP2 UMOV UR20, UR26 ;  /* 0x0000001a00142c82 */ /* 0x000fe40008000000 */
[----:B------:R-:W-:Y:S02]  /*18780*/  @!UP2 UMOV UR21, URZ ;  /* 0x0000003f0015ac82 */ /* 0x000fe40008000000 */
[----:B------:R-:W-:-:S02]  /*18790*/  USHF.R.S32.HI UR4, URZ, 0x1f, UR10 ;  /* 0x0000001f3f047899 */ /* 0x000fc4000801140a */
[----:B------:R-:W-:Y:S02]  /*187a0*/  @UP2 USHF.R.S32.HI UR21, URZ, 0x1f, UR26 ;  /* 0x0000001f3f152899 */ /* 0x000fe4000801141a */
[----:B------:R-:W-:Y:S02]  /*187b0*/  USHF.R.S32.HI UR5, URZ, 0x1f, UR15 ;  /* 0x0000001f3f057899 */ /* 0x000fe4000801140f */
[----:B------:R-:W-:Y:S02]  /*187c0*/  UIADD3 UR10, UP1, UP0, UR10, UR20, UR15 ;  /* 0x000000140a0a7290 */ /* 0x000fe4000f83e00f */
[----:B------:R-:W-:Y:S02]  /*187d0*/  @!UP4 UIADD3 UR8, UR19, UR12, URZ ;  /* 0x0000000c1308c290 */ /* 0x000fe4000fffe03f */
[----:B------:R-:W-:Y:S02]  /*187e0*/  UIADD3.X UR4, UR4, UR21, UR5, UP1, UP0 ;  /* 0x0000001504047290 */ /* 0x000fe40008fe0405 */
[----:B------:R-:W-:Y:S01]  /*187f0*/  @!UP4 UMOV UR14, UR18 ;  /* 0x00000012000ecc82 */ /* 0x000fe20008000000 */
[----:B--2---:R-:W1:Y:S04]  /*18800*/  SHFL.BFLY PT, R2, R7, 0x2, 0x1f ;  /* 0x0c401f0007027f89 */ /* 0x004e6800000e0000 */
[----:B----4-:R-:W2:Y:S04]  /*18810*/  SHFL.BFLY PT, R0, R5, 0x2, 0x1f ;  /* 0x0c401f0005007f89 */ /* 0x010ea800000e0000 */
[----:B-----5:R-:W-:Y:S01]  /*18820*/  SHFL.BFLY PT, R3, R4, 0x2, 0x1f ;  /* 0x0c401f0004037f89 */ /* 0x020fe200000e0000 */
[----:B-1----:R-:W-:-:S05]  /*18830*/  FADD.FTZ R2, R2, R7 ;  /* 0x0000000702027221 */ /* 0x002fca0000010000 */
[----:B------:R-:W1:Y:S01]  /*18840*/  SHFL.BFLY PT, R133, R2, 0x1, 0x1f ;  /* 0x0c201f0002857f89 */ /* 0x000e6200000e0000 */
[----:B--2---:R-:W-:-:S03]  /*18850*/  FADD.FTZ R0, R0, R5 ;  /* 0x0000000500007221 */ /* 0x004fc60000010000 */
[----:B------:R-:W2:Y:S04]  /*18860*/  SHFL.BFLY PT, R5, R6, 0x2, 0x1f ;  /* 0x0c401f0006057f89 */ /* 0x000ea800000e0000 */
[----:B------:R-:W3:Y:S01]  /*18870*/  SHFL.BFLY PT, R132, R0, 0x1, 0x1f ;  /* 0x0c201f0000847f89 */ /* 0x000ee200000e0000 */
[----:B-1----:R-:W-:Y:S02]  /*18880*/  FADD.FTZ R133, R2, R133 ;  /* 0x0000008502857221 */ /* 0x002fe40000010000 */
[----:B------:R-:W-:Y:S01]  /*18890*/  FADD.FTZ R2, R3, R4 ;  /* 0x0000000403027221 */ /* 0x000fe20000010000 */
[----:B------:R-:W-:Y:S01]  /*188a0*/  MOV R4, 0x3f800000 ;  /* 0x3f80000000047802 */ /* 0x000fe20000000f00 */
[----:B--2---:R-:W-:Y:S01]  /*188b0*/  FADD.FTZ R5, R5, R6 ;  /* 0x0000000605057221 */ /* 0x004fe20000010000 */
[----:B------:R-:W-:-:S02]  /*188c0*/  FSETP.NE.FTZ.AND P6, PT, R133, RZ, PT ;  /* 0x000000ff8500720b */ /* 0x000fc40003fd5000 */
[----:B------:R-:W1:Y:S01]  /*188d0*/  SHFL.BFLY PT, R9, R2, 0x1, 0x1f ;  /* 0x0c201f0002097f89 */ /* 0x000e6200000e0000 */
[CC--:B------:R-:W-:Y:S01]  /*188e0*/  LEA.HI R6, R177.reuse, R178.reuse, RZ, 0x2 ;  /* 0x000000b2b1067211 */ /* 0x0c0fe200078f10ff */
[----:B---3--:R-:W-:Y:S01]  /*188f0*/  FADD.FTZ R132, R0, R132 ;  /* 0x0000008400847221 */ /* 0x008fe20000010000 */
[----:B------:R-:W-:Y:S01]  /*18900*/  MOV R0, 0x3f800000 ;  /* 0x3f80000000007802 */ /* 0x000fe20000000f00 */
[----:B------:R-:W2:Y:S01]  /*18910*/  SHFL.BFLY PT, R8, R5, 0x1, 0x1f ;  /* 0x0c201f0005087f89 */ /* 0x000ea200000e0000 */
[--C-:B------:R-:W-:Y:S02]  /*18920*/  SHF.R.S32.HI R3, RZ, 0x2, R6.reuse ;  /* 0x00000002ff037819 */ /* 0x100fe40000011406 */
[----:B------:R-:W-:Y:S02]  /*18930*/  SHF.R.S32.HI R7, RZ, 0x1f, R6 ;  /* 0x0000001fff077819 */ /* 0x000fe40000011406 */
[----:B------:R-:W-:Y:S02]  /*18940*/  LEA.HI R177, R177, R178, RZ, 0x5 ;  /* 0x000000b2b1b17211 */ /* 0x000fe400078f28ff */
[----:B------:R-:W-:Y:S01]  /*18950*/  LOP3.LUT R6, R6, 0x3ffffffc, RZ, 0xc0, !PT ;  /* 0x3ffffffc06067812 */ /* 0x000fe200078ec0ff */
[----:B------:R-:W3:Y:S01]  /*18960*/  @P6 MUFU.RCP R0, R133 ;  /* 0x0000008500006308 */ /* 0x000ee20000001000 */
[----:B------:R-:W-:-:S02]  /*18970*/  FSETP.NE.FTZ.AND P5, PT, R132, RZ, PT ;  /* 0x000000ff8400720b */ /* 0x000fc40003fb5000 */
[----:B------:R-:W-:-:S04]  /*18980*/  LEA.HI R7, R7, R3, RZ, 0x3 ;  /* 0x0000000307077211 */ /* 0x000fc800078f18ff */
[----:B------:R-:W-:-:S04]  /*18990*/  LOP3.LUT R25, R7, 0xfffffff8, RZ, 0xc0, !PT ;  /* 0xfffffff807197812 */ /* 0x000fc800078ec0ff */
[----:B------:R-:W-:Y:S01]  /*189a0*/  IADD3 R25, R3, -R25, RZ ;  /* 0x8000001903197210 */ /* 0x000fe20007ffe0ff */
[----:B-1----:R-:W-:Y:S01]  /*189b0*/  FADD.FTZ R138, R2, R9 ;  /* 0x00000009028a7221 */ /* 0x002fe20000010000 */
[----:B------:R-:W-:Y:S01]  /*189c0*/  MOV R2, 0x3f800000 ;  /* 0x3f80000000027802 */ /* 0x000fe20000000f00 */
[----:B------:R-:W-:Y:S01]  /*189d0*/  @P5 MUFU.RCP R4, R132 ;  /* 0x0000008400045308 */ /* 0x000fe20000001000 */
[----:B--2---:R-:W-:Y:S01]  /*189e0*/  FADD.FTZ R139, R5, R8 ;  /* 0x00000008058b7221 */ /* 0x004fe20000010000 */
[----:B------:R-:W-:Y:S01]  /*189f0*/  SHF.R.S32.HI R8, RZ, 0x5, R177 ;  /* 0x00000005ff087819 */ /* 0x000fe200000114b1 */
[----:B---3--:R-:W-:Y:S01]  /*18a00*/  FMUL.FTZ R0, R0, c[0x0][0x2dc] ;  /* 0x0000b70000007a20 */ /* 0x008fe20000410000 */
[----:B------:R-:W-:Y:S02]  /*18a10*/  IADD3 R5, -R6, R178, RZ ;  /* 0x000000b206057210 */ /* 0x000fe40007ffe1ff */
[----:B------:R-:W-:Y:S01]  /*18a20*/  FSETP.NE.FTZ.AND P4, PT, R139, RZ, PT ;  /* 0x000000ff8b00720b */ /* 0x000fe20003f95000 */
[----:B------:R-:W-:Y:S01]  /*18a30*/  FMUL.FTZ R144, R0, R144 ;  /* 0x0000009000907220 */ /* 0x000fe20000410000 */
[----:B------:R-:W-:Y:S01]  /*18a40*/  FSETP.NE.FTZ.AND P3, PT, R138, RZ, PT ;  /* 0x000000ff8a00720b */ /* 0x000fe20003f75000 */
[----:B------:R-:W-:Y:S01]  /*18a50*/  FMUL.FTZ R156, R0, R156 ;  /* 0x0000009c009c7220 */ /* 0x000fe20000410000 */
[----:B------:R-:W-:Y:S01]  /*18a60*/  LEA R176, R8, R5, 0x9 ;  /* 0x0000000508b07211 */ /* 0x000fe200078e48ff */
[C---:B------:R-:W-:Y:S01]  /*18a70*/  FMUL.FTZ R5, R0.reuse, R145 ;  /* 0x0000009100057220 */ /* 0x040fe20000410000 */
[----:B------:R-:W-:Y:S01]  /*18a80*/  R2P PR, R25, 0x6 ;  /* 0x0000000619007804 */ /* 0x000fe20000000000 */
[----:B------:R-:W-:-:S02]  /*18a90*/  FMUL.FTZ R157, R0, R157 ;  /* 0x0000009d009d7220 */ /* 0x000fc40000410000 */
[C---:B------:R-:W-:Y:S01]  /*18aa0*/  FMUL.FTZ R160, R0.reuse, R160 ;  /* 0x000000a000a07220 */ /* 0x040fe20000410000 */
[----:B------:R-:W-:Y:S01]  /*18ab0*/  F2FP.BF16.PACK_AB R5, R5, R144 ;  /* 0x000000900505723e */ /* 0x000fe200000010ff */
[C---:B------:R-:W-:Y:S02]  /*18ac0*/  FMUL.FTZ R11, R0.reuse, R161 ;  /* 0x000000a1000b7220 */ /* 0x040fe40000410000 */
[C---:B------:R-:W-:Y:S01]  /*18ad0*/  FMUL.FTZ R172, R0.reuse, R172 ;  /* 0x000000ac00ac7220 */ /* 0x040fe20000410000 */
[----:B------:R-:W1:Y:S01]  /*18ae0*/  @P4 MUFU.RCP R2, R139 ;  /* 0x0000008b00024308 */ /* 0x000e620000001000 */
        /* <DEDUP_REMOVED lines=29> */
[----:B------:R-:W-:Y:S01]  /*18cc0*/  FMUL.FTZ R129, R0, R129 ;  /* 0x0000008100817220 */ /* 0x000fe20000410000 */
[----:B------:R-:W-:Y:S01]  /*18cd0*/  MOV R0, 0x3f800000 ;  /* 0x3f80000000007802 */ /* 0x000fe20000000f00 */
[----:B-1----:R-:W-:Y:S02]  /*18ce0*/  FMUL.FTZ R2, R2, c[0x0][0x2dc] ;  /* 0x0000b70002027a20 */ /* 0x002fe40000410000 */
[----:B------:R-:W-:Y:S02]  /*18cf0*/  FMUL.FTZ R3, R4, c[0x0][0x2dc] ;  /* 0x0000b70004037a20 */ /* 0x000fe40000410000 */
[C---:B------:R-:W-:Y:S01]  /*18d00*/  FMUL.FTZ R19, R2.reuse, R41 ;  /* 0x0000002902137220 */ /* 0x040fe20000410000 */
[----:B------:R-:W1:Y:S01]  /*18d10*/  @P3 MUFU.RCP R0, R138 ;  /* 0x0000008a00003308 */ /* 0x000e620000001000 */
[----:B------:R-:W-:-:S02]  /*18d20*/  FMUL.FTZ R65, R2, R45 ;  /* 0x0000002d02417220 */ /* 0x000fc40000410000 */
[C---:B------:R-:W-:Y:S02]  /*18d30*/  FMUL.FTZ R148, R2.reuse, R148 ;  /* 0x0000009402947220 */ /* 0x040fe40000410000 */
[C---:B------:R-:W-:Y:S02]  /*18d40*/  FMUL.FTZ R8, R2.reuse, R149 ;  /* 0x0000009502087220 */ /* 0x040fe40000410000 */
[C---:B------:R-:W-:Y:S02]  /*18d50*/  FMUL.FTZ R152, R2.reuse, R152 ;  /* 0x0000009802987220 */ /* 0x040fe40000410000 */
[----:B------:R-:W-:Y:S01]  /*18d60*/  FMUL.FTZ R9, R2, R153 ;  /* 0x0000009902097220 */ /* 0x000fe20000410000 */
[----:B------:R-:W-:Y:S01]  /*18d70*/  F2FP.BF16.PACK_AB R8, R8, R148 ;  /* 0x000000940808723e */ /* 0x000fe200000010ff */
[C---:B------:R-:W-:Y:S02]  /*18d80*/  FMUL.FTZ R164, R2.reuse, R164 ;  /* 0x000000a402a47220 */ /* 0x040fe40000410000 */
[C---:B------:R-:W-:Y:S01]  /*18d90*/  FMUL.FTZ R15, R2.reuse, R165 ;  /* 0x000000a5020f7220 */ /* 0x040fe20000410000 */
[----:B------:R-:W-:Y:S01]  /*18da0*/  F2FP.BF16.PACK_AB R9, R9, R152 ;  /* 0x000000980909723e */ /* 0x000fe200000010ff */
[----:B------:R-:W-:-:S02]  /*18db0*/  FMUL.FTZ R168, R2, R168 ;  /* 0x000000a802a87220 */ /* 0x000fc40000410000 */
[----:B-1----:R-:W-:Y:S01]  /*18dc0*/  FMUL.FTZ R0, R0, c[0x0][0x2dc] ;  /* 0x0000b70000007a20 */ /* 0x002fe20000410000 */
[----:B------:R-:W-:Y:S01]  /*18dd0*/  F2FP.BF16.PACK_AB R15, R15, R164 ;  /* 0x000000a40f0f723e */ /* 0x000fe200000010ff */
[C---:B------:R-:W-:Y:S02]  /*18de0*/  FMUL.FTZ R23, R2.reuse, R169 ;  /* 0x000000a902177220 */ /* 0x040fe40000410000 */
[C---:B------:R-:W-:Y:S02]  /*18df0*/  FMUL.FTZ R17, R2.reuse, R40 ;  /* 0x0000002802117220 */ /* 0x040fe40000410000 */
        /* <DEDUP_REMOVED lines=36> */
[C---:B------:R-:W-:Y:S01]  /*19040*/  FMUL.FTZ R56, R0.reuse, R63 ;  /* 0x0000003f00387220 */ /* 0x040fe20000410000 */
[----:B------:R-:W-:Y:S01]  /*19050*/  F2FP.BF16.PACK_AB R63, R141, R142 ;  /* 0x0000008e8d3f723e */ /* 0x000fe200000010ff */
[C---:B------:R-:W-:Y:S02]  /*19060*/  FMUL.FTZ R150, R0.reuse, R150 ;  /* 0x0000009600967220 */ /* 0x040fe40000410000 */
[----:B------:R-:W-:Y:S01]  /*19070*/  FMUL.FTZ R7, R0, R151 ;  /* 0x0000009700077220 */ /* 0x000fe20000410000 */
[----:B------:R-:W-:Y:S01]  /*19080*/  F2FP.BF16.PACK_AB R56, R56, R2 ;  /* 0x000000023838723e */ /* 0x000fe200000010ff */
[C---:B------:R-:W-:Y:S01]  /*19090*/  FMUL.FTZ R154, R0.reuse, R154 ;  /* 0x0000009a009a7220 */ /* 0x040fe20000410000 */
[----:B------:R-:W-:Y:S01]  /*190a0*/  LOP3.LUT R2, R25, 0x1, RZ, 0xc0, !PT ;  /* 0x0000000119027812 */ /* 0x000fe200078ec0ff */
[C---:B------:R-:W-:Y:S01]  /*190b0*/  FMUL.FTZ R12, R0.reuse, R155 ;  /* 0x0000009b000c7220 */ /* 0x040fe20000410000 */
[----:B------:R-:W-:Y:S01]  /*190c0*/  F2FP.BF16.PACK_AB R7, R7, R150 ;  /* 0x000000960707723e */ /* 0x000fe200000010ff */
[----:B------:R-:W-:Y:S01]  /*190d0*/  FMUL.FTZ R166, R0, R166 ;  /* 0x000000a600a67220 */ /* 0x000fe20000410000 */
[----:B------:R-:W-:Y:S01]  /*190e0*/  ISETP.NE.U32.AND P0, PT, R2, 0x1, PT ;  /* 0x000000010200780c */ /* 0x000fe20003f05070 */
        /* <DEDUP_REMOVED lines=40> */
[----:B------:R-:W-:Y:S01]  /*19370*/  SHF.L.U32 R0, R25, 0x6, RZ ;  /* 0x0000000619007819 */ /* 0x000fe200000006ff */
[C---:B------:R-:W-:Y:S01]  /*19380*/  FMUL.FTZ R146, R3.reuse, R146 ;  /* 0x0000009203927220 */ /* 0x040fe20000410000 */
[----:B------:R-:W-:Y:S01]  /*19390*/  F2FP.BF16.PACK_AB R28, R28, R122 ;  /* 0x0000007a1c1c723e */ /* 0x000fe200000010ff */
[C---:B------:R-:W-:Y:S01]  /*193a0*/  FMUL.FTZ R4, R3.reuse, R147 ;  /* 0x0000009303047220 */ /* 0x040fe20000410000 */
[----:B------:R-:W-:Y:S01]  /*193b0*/  LOP3.LUT R0, R0, 0x1c0, RZ, 0xc0, !PT ;  /* 0x000001c000007812 */ /* 0x000fe200078ec0ff */
[----:B------:R-:W-:Y:S01]  /*193c0*/  FMUL.FTZ R67, R3, R67 ;  /* 0x0000004303437220 */ /* 0x000fe20000410000 */
[----:B------:R-:W-:Y:S01]  /*193d0*/  F2FP.BF16.PACK_AB R25, R125, R124 ;  /* 0x0000007c7d19723e */ /* 0x000fe200000010ff */
[C---:B------:R-:W-:Y:S01]  /*193e0*/  FMUL.FTZ R158, R3.reuse, R158 ;  /* 0x0000009e039e7220 */ /* 0x040fe20000410000 */
[----:B------:R-:W-:Y:S01]  /*193f0*/  LEA.HI R0, R0, R0, RZ, 0x1d ;  /* 0x0000000000007211 */ /* 0x000fe200078fe8ff */
[C---:B------:R-:W-:Y:S01]  /*19400*/  FMUL.FTZ R6, R3.reuse, R159 ;  /* 0x0000009f03067220 */ /* 0x040fe20000410000 */
[----:B------:R-:W-:Y:S01]  /*19410*/  F2FP.BF16.PACK_AB R4, R4, R146 ;  /* 0x000000920404723e */ /* 0x000fe200000010ff */
[C---:B------:R-:W-:Y:S01]  /*19420*/  FMUL.FTZ R162, R3.reuse, R162 ;  /* 0x000000a203a27220 */ /* 0x040fe20000410000 */
[----:B------:R-:W-:Y:S01]  /*19430*/  LEA R0, R176, R0, 0x1 ;  /* 0x00000000b0007211 */ /* 0x000fe200078e08ff */
[----:B------:R-:W-:Y:S01]  /*19440*/  FMUL.FTZ R10, R3, R163 ;  /* 0x000000a3030a7220 */ /* 0x000fe20000410000 */
[----:B------:R-:W-:Y:S01]  /*19450*/  F2FP.BF16.PACK_AB R58, R67, R31 ;  /* 0x0000001f433a723e */ /* 0x000fe200000010ff */
[C---:B------:R-:W-:Y:S01]  /*19460*/  FMUL.FTZ R174, R3.reuse, R174 ;  /* 0x000000ae03ae7220 */ /* 0x040fe20000410000 */
[----:B------:R-:W-:Y:S01]  /*19470*/  SHF.L.U32 R0, R0, 0x1, RZ ;  /* 0x0000000100007819 */ /* 0x000fe200000006ff */
[C---:B------:R-:W-:Y:S01]  /*19480*/  FMUL.FTZ R13, R3.reuse, R175 ;  /* 0x000000af030d7220 */ /* 0x040fe20000410000 */
[----:B------:R-:W-:Y:S01]  /*19490*/  MOV R67, 0x20 ;  /* 0x0000002000437802 */ /* 0x000fe20000000f00 */
[C---:B------:R-:W-:Y:S01]  /*194a0*/  FMUL.FTZ R38, R3.reuse, R38 ;  /* 0x0000002603267220 */ /* 0x040fe20000410000 */
[C---:B------:R-:W-:Y:S01]  /*194b0*/  IADD3 R2, R0.reuse, -0x10, RZ ;  /* 0xfffffff000027810 */ /* 0x040fe20007ffe0ff */
[C---:B------:R-:W-:Y:S01]  /*194c0*/  FMUL.FTZ R20, R3.reuse, R39 ;  /* 0x0000002703147220 */ /* 0x040fe20000410000 */
[----:B------:R-:W-:Y:S01]  /*194d0*/  @P0 IADD3 R2, R0, 0x10, RZ ;  /* 0x0000001000020810 */ /* 0x000fe20007ffe0ff */
[C---:B------:R-:W-:Y:S01]  /*194e0*/  FMUL.FTZ R50, R3.reuse, R50 ;  /* 0x0000003203327220 */ /* 0x040fe20000410000 */
[----:B------:R1:W-:Y:S01]  /*194f0*/  STS [R0], R5 ;  /* 0x0000000500007388 */ /* 0x0003e20000000800 */
[C---:B------:R-:W-:Y:S01]  /*19500*/  FMUL.FTZ R51, R3.reuse, R51 ;  /* 0x0000003303337220 */ /* 0x040fe20000410000 */
[----:B------:R-:W-:Y:S01]  /*19510*/  F2FP.BF16.PACK_AB R6, R6, R158 ;  /* 0x0000009e0606723e */ /* 0x000fe200000010ff */
[C---:B------:R-:W-:Y:S01]  /*19520*/  FMUL.FTZ R54, R3.reuse, R54 ;  /* 0x0000003603367220 */ /* 0x040fe20000410000 */
[----:B------:R-:W-:Y:S01]  /*19530*/  STS [R0+0x400], R4 ;  /* 0x0004000400007388 */ /* 0x000fe20000000800 */
[C---:B------:R-:W-:Y:S01]  /*19540*/  FMUL.FTZ R55, R3.reuse, R55 ;  /* 0x0000003703377220 */ /* 0x040fe20000410000 */
[----:B------:R-:W-:Y:S01]  /*19550*/  F2FP.BF16.PACK_AB R10, R10, R162 ;  /* 0x000000a20a0a723e */ /* 0x000fe200000010ff */
[----:B------:R-:W-:Y:S01]  /*19560*/  FMUL.FTZ R70, R3, R70 ;  /* 0x0000004603467220 */ /* 0x000fe20000410000 */
[----:B------:R-:W-:Y:S01]  /*19570*/  F2FP.BF16.PACK_AB R13, R13, R174 ;  /* 0x000000ae0d0d723e */ /* 0x000fe200000010ff */
[C---:B------:R-:W-:Y:S01]  /*19580*/  FMUL.FTZ R71, R3.reuse, R71 ;  /* 0x0000004703477220 */ /* 0x040fe20000410000 */
[----:B------:R-:W-:Y:S01]  /*19590*/  STS [R2+0x400], R6 ;  /* 0x0004000602007388 */ /* 0x000fe20000000800 */
        /* <DEDUP_REMOVED lines=29> */
[----:B------:R-:W-:Y:S01]  /*19770*/  F2FP.BF16.PACK_AB R31, R117, R116 ;  /* 0x00000074751f723e */ /* 0x000fe200000010ff */
[----:B------:R1:W-:Y:S01]  /*19780*/  STS [R2], R3 ;  /* 0x0000000302007388 */ /* 0x0003e20000000800 */
[----:B------:R-:W-:Y:S02]  /*19790*/  F2FP.BF16.PACK_AB R30, R119, R118 ;  /* 0x00000076771e723e */ /* 0x000fe400000010ff */
[----:B------:R-:W-:Y:S01]  /*197a0*/  F2FP.BF16.PACK_AB R26, R131, R130 ;  /* 0x00000082831a723e */ /* 0x000fe200000010ff */
[----:B------:R-:W-:Y:S01]  /*197b0*/  STS [R0+0x2000], R8 ;  /* 0x0020000800007388 */ /* 0x000fe20000000800 */
[----:B------:R-:W-:-:S03]  /*197c0*/  F2FP.BF16.PACK_AB R66, R66, R126 ;  /* 0x0000007e4242723e */ /* 0x000fc600000010ff */
[----:B------:R2:W-:Y:S04]  /*197d0*/  STS [R0+0x2400], R7 ;  /* 0x0024000700007388 */ /* 0x0005e80000000800 */
[----:B------:R3:W-:Y:S04]  /*197e0*/  STS [R2+0x2000], R9 ;  /* 0x0020000902007388 */ /* 0x0007e80000000800 */
[----:B------:R4:W-:Y:S01]  /*197f0*/  STS [R2+0x2400], R12 ;  /* 0x0024000c02007388 */ /* 0x0009e20000000800 */
[----:B-1----:R-:W-:-:S04]  /*19800*/  SEL R3, R67, 0xffffffe0, !P1 ;  /* 0xffffffe043037807 */ /* 0x002fc80004800000 */
[C---:B------:R-:W-:Y:S02]  /*19810*/  IADD3 R4, R0.reuse, R3, RZ ;  /* 0x0000000300047210 */ /* 0x040fe40007ffe0ff */
[-C--:B------:R-:W-:Y:S02]  /*19820*/  IADD3 R3, R3, R2.reuse, RZ ;  /* 0x0000000203037210 */ /* 0x080fe40007ffe0ff */
[-C--:B--2---:R-:W-:Y:S01]  /*19830*/  IADD3 R7, R0, R5.reuse, RZ ;  /* 0x0000000500077210 */ /* 0x084fe20007ffe0ff */
[----:B------:R-:W-:Y:S01]  /*19840*/  STS [R4], R11 ;  /* 0x0000000b04007388 */ /* 0x000fe20000000800 */
[----:B------:R-:W-:Y:S02]  /*19850*/  IADD3 R8, R5, R2, RZ ;  /* 0x0000000205087210 */ /* 0x000fe40007ffe0ff */
[-C--:B------:R-:W-:Y:S01]  /*19860*/  IADD3 R6, R4, R5.reuse, RZ ;  /* 0x0000000504067210 */ /* 0x080fe20007ffe0ff */
[----:B------:R-:W-:Y:S01]  /*19870*/  STS [R4+0x400], R10 ;  /* 0x0004000a04007388 */ /* 0x000fe20000000800 */
[----:B------:R-:W-:-:S02]  /*19880*/  IADD3 R5, R3, R5, RZ ;  /* 0x0000000503057210 */ /* 0x000fc40007ffe0ff */
[----:B---3--:R-:W-:Y:S01]  /*19890*/  MOV R9, 0x7f800000 ;  /* 0x7f80000000097802 */ /* 0x008fe20000000f00 */
[----:B------:R1:W-:Y:S01]  /*198a0*/  STS [R3], R14 ;  /* 0x0000000e03007388 */ /* 0x0003e20000000800 */
[----:B----4-:R-:W-:-:S03]  /*198b0*/  MOV R12, 0x7f800000 ;  /* 0x7f800000000c7802 */ /* 0x010fc60000000f00 */
        /* <DEDUP_REMOVED lines=122> */
.L_x_1460:
[----:B---34-:R-:W-:Y:S05]  /*1a060*/  BSYNC B0 ;  /* 0x0000000000007941 */ /* 0x018fea0003800000 */
.L_x_1459:
        /* <DEDUP_REMOVED lines=31> */
.L_x_1462:
[----:B---3--:R-:W-:Y:S05]  /*1a260*/  BSYNC B0 ;  /* 0x0000000000007941 */ /* 0x008fea0003800000 */
.L_x_1461:
        /* <DEDUP_REMOVED lines=18> */
.L_x_1464:
[----:B------:R-:W-:Y:S05]  /*1a390*/  BSYNC B0 ;  /* 0x0000000000007941 */ /* 0x000fea0003800000 */
.L_x_1463:
        /* <DEDUP_REMOVED lines=18> */
.L_x_1466:
[----:B------:R-:W-:Y:S05]  /*1a4c0*/  BSYNC B0 ;  /* 0x0000000000007941 */ /* 0x000fea0003800000 */
.L_x_1465:
        /* <DEDUP_REMOVED lines=18> */
.L_x_1468:
[----:B------:R-:W-:Y:S05]  /*1a5f0*/  BSYNC B0 ;  /* 0x0000000000007941 */ /* 0x000fea0003800000 */
.L_x_1467:
        /* <DEDUP_REMOVED lines=18> */
.L_x_1470:
[----:B------:R-:W-:Y:S05]  /*1a720*/  BSYNC B0 ;  /* 0x0000000000007941 */ /* 0x000fea0003800000 */
.L_x_1469:
        /* <DEDUP_REMOVED lines=18> */
.L_x_1472:
[----:B------:R-:W-:Y:S05]  /*1a850*/  BSYNC B0 ;  /* 0x0000000000007941 */ /* 0x000fea0003800000 */
.L_x_1471:
        /* <DEDUP_REMOVED lines=18> */
.L_x_1474:
[----:B------:R-:W-:Y:S05]  /*1a980*/  BSYNC B0 ;  /* 0x0000000000007941 */ /* 0x000fea0003800000 */
.L_x_1473:
        /* <DEDUP_REMOVED lines=19> */
.L_x_1475:
        /* <DEDUP_REMOVED lines=12> */
.L_x_2396:


//--------------------- .text._ZN5flash16flash_fwd_kernelI23Flash_fwd_kernel_traitsILi128ELi128ELi32ELi4ELb0ELb0EN7cutlass10bfloat16_tE19Flash_kernel_traitsILi128ELi128ELi32ELi4ES3_EELb1ELb0ELb0ELb0ELb1ELb1ELb0ELb0EEEvNS_16Flash_fwd_paramsE --------------------------
	.section	.text._ZN5flash16flash_fwd_kernelI23Flash_fwd_kernel_traitsILi128ELi128ELi32ELi4ELb0ELb0EN7cutlass10bfloat16_tE19Flash_kernel_traitsILi128ELi128ELi32ELi4ES3_EELb1ELb0ELb0ELb0ELb1ELb1ELb0ELb0EEEvNS_16Flash_fwd_paramsE,"ax",@progbits
	.sectioninfo	@"SHI_REGISTERS=255"
	.align	128
        .global         _ZN5flash16flash_fwd_kernelI23Flash_fwd_kernel_traitsILi128ELi128ELi32ELi4ELb0ELb0EN7cutlass10bfloat16_tE19Flash_kernel_traitsILi128ELi128ELi32ELi4ES3_EELb1ELb0ELb0ELb0ELb1ELb1ELb0ELb0EEEvNS_16Flash_fwd_paramsE
        .type           _ZN5flash16flash_fwd_kernelI23Flash_fwd_kernel_traitsILi128ELi128ELi32ELi4ELb0ELb0EN7cutlass10bfloat16_tE19Flash_kernel_traitsILi128ELi128ELi32ELi4ES3_EELb1ELb0ELb0ELb0ELb1ELb1ELb0ELb0EEEvNS_16Flash_fwd_paramsE,@function
        .size           _ZN5flash16flash_fwd_kernelI23Flash_fwd_kernel_traitsILi128ELi128ELi32ELi4ELb0ELb0EN7cutlass10bfloat16_tE19Flash_kernel_traitsILi128ELi128ELi32ELi4ES3_EELb1ELb0ELb0ELb0ELb1ELb1ELb0ELb0EEEvNS_16Flash_fwd_paramsE,(.L_x_2397 - _ZN5flash16flash_fwd_kernelI23Flash_fwd_kernel_traitsILi128ELi128ELi32ELi4ELb0ELb0EN7cutlass10bfloat16_tE19Flash_kernel_traitsILi128ELi128ELi32ELi4ES3_EELb1ELb0ELb0ELb0ELb1ELb1ELb0ELb0EEEvNS_16Flash_fwd_paramsE)
        .other          _ZN5flash16flash_fwd_kernelI23Flash_fwd_kernel_traitsILi128ELi128ELi32ELi4ELb0ELb0EN7cutlass10bfloat16_tE19Flash_kernel_traitsILi128ELi128ELi32ELi4ES3_EELb1ELb0ELb0ELb0ELb1ELb1ELb0ELb0EEEvNS_16Flash_fwd_paramsE,@"STO_CUDA_ENTRY STV_DEFAULT"
_ZN5flash16flash_fwd_kernelI23Flash_fwd_kernel_traitsILi128ELi128ELi32ELi4ELb0ELb0EN7cutlass10bfloat16_tE19Flash_kernel_traitsILi128ELi128ELi32ELi4ES3_EELb1ELb0ELb0ELb0ELb1ELb1ELb0ELb0EEEvNS_16Flash_fwd_paramsE:
.text._ZN5flash16flash_fwd_kernelI23Flash_fwd_kernel_traitsILi128ELi128ELi32ELi4ELb0ELb0EN7cutlass10bfloat16_tE19Flash_kernel_traitsILi128ELi128ELi32ELi4ES3_EELb1ELb0ELb0ELb0ELb1ELb1ELb0ELb0EEEvNS_16Flash_fwd_paramsE:
        /* <DEDUP_REMOVED lines=9> */
[----:B------:R-:W-:-:S06]  /*0090*/  IMAD.MOV.U32 R11, RZ, RZ, c[0x0][0x2fc] ;  /* 0x0000bf00ff0b7624 */ /* 0x000fcc00078e00ff */
[----:B------:R1:W2:Y:S02]  /*00a0*/  @P2 LDG.E.64 R4, [R2.64] ;  /* 0x0000001402042981 */ /* 0x0002a4000c1e1b00 */
[----:B-1----:R-:W-:Y:S02]  /*00b0*/  @P2 IMAD.MOV.U32 R2, RZ, RZ, R10 ;  /* 0x000000ffff022224 */ /* 0x002fe400078e000a */
[----:B------:R-:W-:-:S06]  /*00c0*/  @P2 IMAD.MOV.U32 R3, RZ, RZ, R11 ;  /* 0x000000ffff032224 */ /* 0x000fcc00078e000b */
[----:B------:R-:W3:Y:S01]  /*00d0*/  @P2 LDG.E.64 R2, [R2.64] ;  /* 0x0000001402022981 */ /* 0x000ee2000c1e1b00 */
[----:B------:R-:W-:Y:S01]  /*00e0*/  ISETP.NE.U32.AND P4, PT, RZ, c[0x0][0x258], PT ;  /* 0x00009600ff007a0c */ /* 0x000fe20003f85070 */
[----:B------:R-:W-:Y:S01]  /*00f0*/  IMAD.MOV.U32 R12, RZ, RZ, RZ ;  /* 0x000000ffff0c7224 */ /* 0x000fe200078e00ff */
[----:B------:R-:W-:Y:S01]  /*0100*/  ISETP.NE.U32.AND P1, PT, RZ, c[0x0][0x250], PT ;  /* 0x00009400ff007a0c */ /* 0x000fe20003f25070 */
[----:B------:R-:W1:Y:S01]  /*0110*/  S2R R86, SR_CTAID.X ;  /* 0x0000000000567919 */ /* 0x000e620000002500 */
[----:B------:R-:W-:Y:S02]  /*0120*/  ISETP.NE.AND.EX P4, PT, RZ, c[0x0][0x25c], PT, P4 ;  /* 0x00009700ff007a0c */ /* 0x000fe40003f85340 */
[----:B------:R-:W-:Y:S01]  /*0130*/  ISETP.NE.AND.EX P1, PT, RZ, c[0x0][0x254], PT, P1 ;  /* 0x00009500ff007a0c */ /* 0x000fe20003f25310 */
[----:B------:R-:W4:Y:S04]  /*0140*/  S2R R21, SR_CTAID.Y ;  /* 0x0000000000157919 */ /* 0x000f280000002600 */
[----:B------:R-:W1:Y:S04]  /*0150*/  S2R R23, SR_CTAID.Z ;  /* 0x0000000000177919 */ /* 0x000e680000002700 */
[----:B------:R-:W5:Y:S02]  /*0160*/  S2R R16, SR_TID.X ;  /* 0x0000000000107919 */ /* 0x000f640000002100 */
[----:B------:R-:W-:-:S02]  /*0170*/  @P4 IMAD.MOV.U32 R6, RZ, RZ, 0x4 ;  /* 0x00000004ff064424 */ /* 0x000fc400078e00ff */
[----:B------:R-:W-:Y:S02]  /*0180*/  @P1 IMAD.MOV.U32 R8, RZ, RZ, 0x4 ;  /* 0x00000004ff081424 */ /* 0x000fe400078e00ff */
[----:B----4-:R-:W-:Y:S01]  /*0190*/  @P4 IMAD.WIDE R6, R21, R6, c[0x0][0x258] ;  /* 0x0000960015064625 */ /* 0x010fe200078e0206 */
[----:B-1----:R-:W-:-:S03]  /*01a0*/  LOP3.LUT R0, R23, R86, R21, 0xfe, !PT ;  /* 0x0000005617007212 */ /* 0x002fc600078efe15 */
[----:B------:R-:W-:Y:S01]  /*01b0*/  @P1 IMAD.WIDE R8, R21, R8, c[0x0][0x250] ;  /* 0x0000940015081625 */ /* 0x000fe200078e0208 */
[----:B-----5:R-:W-:-:S13]  /*01c0*/  LOP3.LUT P3, RZ, R0, R16, RZ, 0xfc, !PT ;  /* 0x0000001000ff7212 */ /* 0x020fda000786fcff */
[----:B------:R-:W-:Y:S02]  /*01d0*/  @!P3 IMAD.MOV.U32 R14, RZ, RZ, c[0x0][0x308] ;  /* 0x0000c200ff0eb624 */ /* 0x000fe400078e00ff */
[----:B------:R-:W-:Y:S01]  /*01e0*/  @!P3 IMAD.MOV.U32 R15, RZ, RZ, c[0x0][0x30c] ;  /* 0x0000c300ff0fb624 */ /* 0x000fe200078e00ff */
[----:B--2---:R-:W1:Y:S08]  /*01f0*/  @P2 R2UR UR22, R4 ;  /* 0x00000000041623c2 */ /* 0x004e7000000e0000 */
[----:B------:R-:W2:Y:S01]  /*0200*/  @P2 R2UR UR23, R5 ;  /* 0x00000000051723c2 */ /* 0x000ea200000e0000 */
[----:B-1----:R-:W-:Y:S01]  /*0210*/  MOV R4, UR22 ;  /* 0x0000001600047c02 */ /* 0x002fe20008000f00 */
[----:B--2---:R-:W-:Y:S01]  /*0220*/  IMAD.U32 R5, RZ, RZ, UR23 ;  /* 0x00000017ff057e24 */ /* 0x004fe2000f8e00ff */
[----:B---3--:R-:W-:-:S04]  /*0230*/  @P2 IADD3 R10, P0, R2, c[0x0][0x300], RZ ;  /* 0x0000c000020a2a10 */ /* 0x008fc80007f1e0ff */
[----:B------:R1:W-:Y:S01]  /*0240*/  @!P3 STG.E.64 [R14.64], R4 ;  /* 0x000000040e00b986 */ /* 0x0003e2000c101b14 */
[----:B------:R-:W-:Y:S02]  /*0250*/  @P2 IMAD.X R11, RZ, RZ, R3, P0 ;  /* 0x000000ffff0b2224 */ /* 0x000fe400000e0603 */
[----:B------:R-:W-:Y:S02]  /*0260*/  @!P3 IMAD.MOV.U32 R2, RZ, RZ, R10 ;  /* 0x000000ffff02b224 */ /* 0x000fe400078e000a */
[----:B------:R-:W-:-:S05]  /*0270*/  @!P3 IMAD.MOV.U32 R3, RZ, RZ, R11 ;  /* 0x000000ffff03b224 */ /* 0x000fca00078e000b */
[----:B------:R2:W-:Y:S04]  /*0280*/  @!P3 STG.E.64 [R14.64+0x8], R2 ;  /* 0x000008020e00b986 */ /* 0x0005e8000c101b14 */
[----:B------:R-:W3:Y:S04]  /*0290*/  @P1 LDG.E R12, [R8.64] ;  /* 0x00000014080c1981 */ /* 0x000ee8000c1e1900 */
[----:B------:R-:W3:Y:S01]  /*02a0*/  @P4 LDG.E R6, [R6.64] ;  /* 0x0000001406064981 */ /* 0x000ee2000c1e1900 */
[----:B------:R-:W-:Y:S01]  /*02b0*/  IMAD R0, R21, c[0x0][0x1c0], R23 ;  /* 0x0000700015007a24 */ /* 0x000fe200078e0217 */
[----:B------:R-:W-:-:S03]  /*02c0*/  @!P4 ISETP.NE.U32.AND P3, PT, RZ, c[0x0][0x268], PT ;  /* 0x00009a00ff00ca0c */ /* 0x000fc60003f65070 */
[----:B------:R-:W-:Y:S01]  /*02d0*/  IMAD.SHL.U32 R0, R0, 0x20, RZ ;  /* 0x0000002000007824 */ /* 0x000fe200078e00ff */
[----:B------:R-:W-:Y:S02]  /*02e0*/  @!P4 ISETP.NE.AND.EX P3, PT, RZ, c[0x0][0x26c], PT, P3 ;  /* 0x00009b00ff00ca0c */ /* 0x000fe40003f65330 */
[----:B-1----:R-:W-:Y:S02]  /*02f0*/  SHF.R.S32.HI R5, RZ, 0x1f, R16 ;  /* 0x0000001fff057819 */ /* 0x002fe40000011410 */
[----:B------:R-:W-:Y:S02]  /*0300*/  @!P4 SEL R4, RZ, c[0x0][0x21c], !P3 ;  /* 0x00008700ff04ca07 */ /* 0x000fe40005800000 */
[----:B------:R-:W-:Y:S02]  /*0310*/  LEA.HI R20, R5, R16, RZ, 0x5 ;  /* 0x0000001005147211 */ /* 0x000fe400078f28ff */
[----:B--2---:R-:W-:Y:S02]  /*0320*/  SHF.L.U32 R3, R86, 0x7, RZ ;  /* 0x0000000756037819 */ /* 0x004fe400000006ff */
[----:B------:R-:W-:-:S02]  /*0330*/  LOP3.LUT R2, R20, 0xffffffe0, RZ, 0xc0, !PT ;  /* 0xffffffe014027812 */ /* 0x000fc400078ec0ff */
[----:B------:R-:W-:Y:S02]  /*0340*/  ISETP.GE.AND P2, PT, R3, c[0x0][0x214], PT ;  /* 0x0000850003007a0c */ /* 0x000fe40003f46270 */
[----:B------:R-:W-:Y:S01]  /*0350*/  SHF.R.S32.HI R3, RZ, 0x1f, R0 ;  /* 0x0000001fff037819 */ /* 0x000fe20000011400 */
[----:B------:R-:W-:-:S05]  /*0360*/  IMAD.IADD R2, R16, 0x1, -R2 ;  /* 0x0000000110027824 */ /* 0x000fca00078e0a02 */
[--C-:B------:R-:W-:Y:S02]  /*0370*/  IADD3 R225, P1, P0, R0, R10, R2.reuse ;  /* 0x0000000a00e17210 */ /* 0x100fe4000783e002 */
[----:B------:R-:W-:-:S04]  /*0380*/  SHF.R.S32.HI R0, RZ, 0x1f, R2 ;  /* 0x0000001fff007819 */ /* 0x000fc80000011402 */
[----:B------:R-:W-:Y:S01]  /*0390*/  IADD3.X R85, R3, R11, R0, P1, P0 ;  /* 0x0000000b03557210 */ /* 0x000fe20000fe0400 */
[--C-:B---3--:R-:W-:Y:S01]  /*03a0*/  @P4 IMAD.IADD R81, R6, 0x1, -R12.reuse ;  /* 0x0000000106514824 */ /* 0x108fe200078e0a0c */
[----:B------:R-:W-:Y:S01]  /*03b0*/  @!P4 IADD3 R81, R4, c[0x0][0x218], -R12 ;  /* 0x000086000451ca10 */ /* 0x000fe20007ffe80c */
[----:B------:R-:W-:Y:S06]  /*03c0*/  @P2 EXIT ;  /* 0x000000000000294d */ /* 0x000fec0003800000 */
[----:B------:R-:W-:Y:S01]  /*03d0*/  IABS R0, c[0x0][0x1c8] ;  /* 0x0000720000007a13 */ /* 0x000fe20000000000 */
[----:B------:R-:W-:Y:S01]  /*03e0*/  ULDC.64 UR4, c[0x0][0x190] ;  /* 0x0000640000047ab9 */ /* 0x000fe20000000a00 */
[CC--:B------:R-:W-:Y:S01]  /*03f0*/  LEA.HI R17, R5.reuse, R16.reuse, RZ, 0x3 ;  /* 0x0000001005117211 */ /* 0x0c0fe200078f18ff */
[----:B------:R-:W-:Y:S01]  /*0400*/  USHF.L.U32 UR8, UR4, 0x5, URZ ;  /* 0x0000000504087899 */ /* 0x000fe2000800063f */
[----:B------:R-:W-:Y:S01]  /*0410*/  LEA.HI R3, R5, R16, RZ, 0x4 ;  /* 0x0000001005037211 */ /* 0x000fe200078f20ff */
[----:B------:R-:W-:Y:S01]  /*0420*/  IMAD.MOV.U32 R22, RZ, RZ, R0 ;  /* 0x000000ffff167224 */ /* 0x000fe200078e0000 */
[----:B------:R-:W-:Y:S01]  /*0430*/  LOP3.LUT R0, R23, c[0x0][0x1c8], RZ, 0x3c, !PT ;  /* 0x0000720017007a12 */ /* 0x000fe200078e3cff */
[----:B------:R-:W-:Y:S01]  /*0440*/  UMOV UR18, 0x5 ;  /* 0x0000000500127882 */ /* 0x000fe20000000000 */
[----:B------:R-:W-:Y:S01]  /*0450*/  SHF.R.S32.HI R4, RZ, 0x3, R17 ;  /* 0x00000003ff047819 */ /* 0x000fe20000011411 */
[----:B------:R-:W1:Y:S01]  /*0460*/  I2F.RP R11, R22 ;  /* 0x00000016000b7306 */ /* 0x000e620000209400 */
[----:B------:R-:W-:Y:S01]  /*0470*/  ISETP.GE.AND P1, PT, R0, RZ, PT ;  /* 0x000000ff0000720c */ /* 0x000fe20003f26270 */
[----:B------:R-:W-:Y:S01]  /*0480*/  USHF.L.U64.HI UR5, UR4, UR18, UR5 ;  /* 0x0000001204057299 */ /* 0x000fe20008010205 */
[----:B------:R-:W-:Y:S01]  /*0490*/  LOP3.LUT R0, R17, 0xfffffff8, RZ, 0xc0, !PT ;  /* 0xfffffff811007812 */ /* 0x000fe200078ec0ff */
[----:B------:R-:W-:Y:S01]  /*04a0*/  ULDC.64 UR6, c[0x0][0x198] ;  /* 0x0000660000067ab9 */ /* 0x000fe20000000a00 */
[----:B------:R-:W-:Y:S01]  /*04b0*/  SHF.R.S32.HI R6, RZ, 0x4, R3 ;  /* 0x00000004ff067819 */ /* 0x000fe20000011403 */
[----:B------:R-:W-:Y:S01]  /*04c0*/  USHF.L.U64.HI UR16, UR6, UR18, UR7 ;  /* 0x0000001206107299 */ /* 0x000fe20008010207 */
[C---:B------:R-:W-:Y:S01]  /*04d0*/  LOP3.LUT R9, R3.reuse, 0xfffffff0, RZ, 0xc0, !PT ;  /* 0xfffffff003097812 */ /* 0x040fe200078ec0ff */
[----:B------:R-:W-:Y:S01]  /*04e0*/  IMAD.IADD R25, R16, 0x1, -R0 ;  /* 0x0000000110197824 */ /* 0x000fe200078e0a00 */
[----:B------:R-:W-:Y:S01]  /*04f0*/  LEA.HI R3, R3, R6, RZ, 0x1 ;  /* 0x0000000603037211 */ /* 0x000fe200078f08ff */
[----:B------:R-:W-:Y:S01]  /*0500*/  IMAD.SHL.U32 R0, R4, 0x40, RZ ;  /* 0x0000004004007824 */ /* 0x000fe200078e00ff */
[----:B------:R-:W-:Y:S01]  /*0510*/  LEA.HI R13, R5, R16, RZ, 0x6 ;  /* 0x00000010050d7211 */ /* 0x000fe200078f30ff */
[----:B------:R-:W-:Y:S01]  /*0520*/  IMAD.SHL.U32 R2, R25, 0x8, RZ ;  /* 0x0000000819027824 */ /* 0x000fe200078e00ff */
[----:B------:R-:W-:Y:S01]  /*0530*/  IADD3 R5, R81, 0x1f, RZ ;  /* 0x0000001f51057810 */ /* 0x000fe20007ffe0ff */
[----:B------:R-:W-:Y:S01]  /*0540*/  USHF.L.U32 UR17, UR6, 0x5, URZ ;  /* 0x0000000506117899 */ /* 0x000fe2000800063f */
[----:B------:R-:W-:Y:S01]  /*0550*/  LOP3.LUT R7, R0, 0x1c0, RZ, 0xc0, !PT ;  /* 0x000001c000077812 */ /* 0x000fe200078ec0ff */
[----:B-1----:R-:W1:Y:S01]  /*0560*/  MUFU.RCP R11, R11 ;  /* 0x0000000b000b7308 */ /* 0x002e620000001000 */
[----:B------:R-:W-:Y:S01]  /*0570*/  LOP3.LUT R0, R3, 0xfffffffe, RZ, 0xc0, !PT ;  /* 0xfffffffe03007812 */ /* 0x000fe200078ec0ff */
[----:B------:R-:W-:Y:S01]  /*0580*/  IMAD.IADD R3, R16, 0x1, -R9 ;  /* 0x0000000110037824 */ /* 0x000fe200078e0a09 */
[----:B------:R-:W-:Y:S01]  /*0590*/  SHF.R.U32.HI R10, RZ, 0x3, R7 ;  /* 0x00000003ff0a7819 */ /* 0x000fe20000011607 */
[----:B------:R-:W2:Y:S01]  /*05a0*/  LDC.U8 R251, c[0x0][0x2d8] ;  /* 0x0000b600fffb7b82 */ /* 0x000ea20000000000 */
[----:B------:R-:W-:Y:S01]  /*05b0*/  LOP3.LUT R7, R7, 0x38, R2, 0xf8, !PT ;  /* 0x0000003807077812 */ /* 0x000fe200078ef802 */
[----:B------:R-:W-:Y:S01]  /*05c0*/  IMAD.IADD R19, R6, 0x1, -R0 ;  /* 0x0000000106137824 */ /* 0x000fe200078e0a00 */
[----:B------:R-:W-:-:S02]  /*05d0*/  SHF.R.S32.HI R8, RZ, 0x1f, R5 ;  /* 0x0000001fff087819 */ /* 0x000fc40000011405 */
[----:B------:R-:W-:Y:S01]  /*05e0*/  LOP3.LUT R9, R7, R10, RZ, 0x3c, !PT ;  /* 0x0000000a07097212 */ /* 0x000fe200078e3cff */
[----:B------:R-:W-:Y:S01]  /*05f0*/  IMAD.SHL.U32 R10, R13, 0x8, RZ ;  /* 0x000000080d0a7824 */ /* 0x000fe200078e00ff */
[----:B------:R-:W-:Y:S02]  /*0600*/  SHF.R.S32.HI R0, RZ, 0x1f, R3 ;  /* 0x0000001fff007819 */ /* 0x000fe40000011403 */
[----:B------:R-:W-:Y:S02]  /*0610*/  LEA.HI R220, R8, R5, RZ, 0x5 ;  /* 0x0000000508dc7211 */ /* 0x000fe400078f28ff */
[----:B------:R-:W-:Y:S02]  /*0620*/  LEA.HI R18, R0, R3, RZ, 0x3 ;  /* 0x0000000300127211 */ /* 0x000fe400078f18ff */
[----:B-1----:R-:W-:Y:S02]  /*0630*/  IADD3 R6, R11, 0xffffffe, RZ ;  /* 0x0ffffffe0b067810 */ /* 0x002fe40007ffe0ff */
[----:B------:R-:W-:-:S02]  /*0640*/  SHF.R.S32.HI R5, RZ, 0x1f, R4 ;  /* 0x0000001fff057819 */ /* 0x000fc40000011404 */
[----:B------:R1:W3:Y:S01]  /*0650*/  F2I.FTZ.U32.TRUNC.NTZ R7, R6 ;  /* 0x0000000600077305 */ /* 0x0002e2000021f000 */
[----:B------:R-:W-:Y:S02]  /*0660*/  IADD3 R0, P0, R4, R12, RZ ;  /* 0x0000000c04007210 */ /* 0x000fe40007f1e0ff */
[----:B------:R-:W-:Y:S02]  /*0670*/  LOP3.LUT R8, R18, 0xfffffff8, RZ, 0xc0, !PT ;  /* 0xfffffff812087812 */ /* 0x000fe400078ec0ff */
[----:B------:R-:W-:Y:S01]  /*0680*/  LOP3.LUT R219, R9, 0x7ffffe00, R10, 0xf8, !PT ;  /* 0x7ffffe0009db7812 */ /* 0x000fe200078ef80a */
[----:B------:R-:W-:Y:S01]  /*0690*/  IMAD.SHL.U32 R10, R25, 0x40, RZ ;  /* 0x00000040190a7824 */ /* 0x000fe200078e00ff */
[----:B------:R-:W-:Y:S01]  /*06a0*/  SHF.R.S32.HI R24, RZ, 0x1f, R21 ;  /* 0x0000001fff187819 */ /* 0x000fe20000011415 */
[----:B------:R-:W-:Y:S01]  /*06b0*/  IMAD.IADD R26, R3, 0x1, -R8 ;  /* 0x00000001031a7824 */ /* 0x000fe200078e0a08 */
[----:B------:R-:W-:Y:S01]  /*06c0*/  SHF.R.S32.HI R3, RZ, 0x1f, R2 ;  /* 0x0000001fff037819 */ /* 0x000fe20000011402 */
[----:B------:R-:W-:Y:S01]  /*06d0*/  IMAD.SHL.U32 R219, R219, 0x2, RZ ;  /* 0x00000002dbdb7824 */ /* 0x000fe200078e00ff */
[----:B------:R-:W-:Y:S01]  /*06e0*/  LEA.HI.SX32 R80, R220, 0xffffffff, 0x1b ;  /* 0xffffffffdc507811 */ /* 0x000fe200078fdaff */
[----:B------:R-:W-:Y:S01]  /*06f0*/  IMAD R14, R24, c[0x0][0x178], RZ ;  /* 0x00005e00180e7a24 */ /* 0x000fe200078e02ff */
[----:B------:R-:W-:-:S02]  /*0700*/  SHF.R.S32.HI R84, RZ, 0x5, R20 ;  /* 0x00000005ff547819 */ /* 0x000fc40000011414 */
[----:B-1----:R-:W-:Y:S01]  /*0710*/  LEA.HI.X.SX32 R6, R12, R5, 0x1, P0 ;  /* 0x000000050c067211 */ /* 0x002fe200000f0eff */
[----:B---3--:R-:W-:Y:S02]  /*0720*/  IMAD.MOV R12, RZ, RZ, -R7 ;  /* 0x000000ffff0c7224 */ /* 0x008fe400078e0a07 */
[----:B------:R-:W-:Y:S02]  /*0730*/  IMAD R14, R21, c[0x0][0x17c], R14 ;  /* 0x00005f00150e7a24 */ /* 0x000fe400078e020e */
[C---:B------:R-:W-:Y:S02]  /*0740*/  IMAD R9, R6.reuse, c[0x0][0x198], RZ ;  /* 0x0000660006097a24 */ /* 0x040fe400078e02ff */
[----:B------:R-:W-:Y:S01]  /*0750*/  IMAD R8, R6, c[0x0][0x1a0], RZ ;  /* 0x0000680006087a24 */ /* 0x000fe200078e02ff */
[----:B------:R-:W-:Y:S01]  /*0760*/  LOP3.LUT R6, R10, 0x1c0, RZ, 0xc0, !PT ;  /* 0x000001c00a067812 */ /* 0x000fe200078ec0ff */
[C---:B------:R-:W-:Y:S02]  /*0770*/  IMAD R15, R0.reuse, c[0x0][0x19c], R9 ;  /* 0x00006700000f7a24 */ /* 0x040fe400078e0209 */
[----:B------:R-:W-:Y:S01]  /*0780*/  IMAD R16, R0, c[0x0][0x1a4], R8 ;  /* 0x0000690000107a24 */ /* 0x000fe200078e0208 */
[----:B------:R-:W-:Y:S01]  /*0790*/  LOP3.LUT R13, R6, 0x8, R17, 0xf8, !PT ;  /* 0x00000008060d7812 */ /* 0x000fe200078ef811 */
[----:B------:R-:W-:Y:S01]  /*07a0*/  IMAD.WIDE.U32 R8, R0, c[0x0][0x198], R2 ;  /* 0x0000660000087a25 */ /* 0x000fe200078e0002 */
[----:B------:R-:W-:-:S03]  /*07b0*/  SHF.R.U32.HI R6, RZ, 0x3, R6 ;  /* 0x00000003ff067819 */ /* 0x000fc60000011606 */
[----:B------:R-:W-:Y:S01]  /*07c0*/  IMAD.WIDE.U32 R10, R0, c[0x0][0x1a0], R2 ;  /* 0x00006800000a7a25 */ /* 0x000fe200078e0002 */
[----:B------:R-:W-:Y:S02]  /*07d0*/  LOP3.LUT R17, R13, R6, RZ, 0x3c, !PT ;  /* 0x000000060d117212 */ /* 0x000fe400078e3cff */
[----:B------:R-:W-:Y:S01]  /*07e0*/  IABS R13, R23 ;  /* 0x00000017000d7213 */ /* 0x000fe20000000000 */
[----:B------:R-:W-:Y:S01]  /*07f0*/  IMAD.MOV.U32 R0, RZ, RZ, R12 ;  /* 0x000000ffff007224 */ /* 0x000fe200078e000c */
[----:B------:R-:W-:Y:S01]  /*0800*/  SHF.R.S32.HI R12, RZ, 0x1f, R23 ;  /* 0x0000001fff0c7819 */ /* 0x000fe20000011417 */
[----:B------:R-:W-:Y:S02]  /*0810*/  IMAD.MOV.U32 R6, RZ, RZ, RZ ;  /* 0x000000ffff067224 */ /* 0x000fe400078e00ff */
[----:B------:R-:W-:Y:S02]  /*0820*/  IMAD R0, R0, R22, RZ ;  /* 0x0000001600007224 */ /* 0x000fe400078e02ff */
[----:B------:R-:W-:-:S02]  /*0830*/  IMAD R12, R12, c[0x0][0x1a8], RZ ;  /* 0x00006a000c0c7a24 */ /* 0x000fc400078e02ff */
[----:B------:R-:W-:-:S04]  /*0840*/  IMAD.HI.U32 R0, R7, R0, R6 ;  /* 0x0000000007007227 */ /* 0x000fc800078e0006 */
[----:B------:R-:W-:Y:S02]  /*0850*/  IMAD R6, R23, c[0x0][0x1ac], R12 ;  /* 0x00006b0017067a24 */ /* 0x000fe400078e020c */
[----:B------:R-:W-:-:S04]  /*0860*/  IMAD.HI.U32 R12, R0, R13, RZ ;  /* 0x0000000d000c7227 */ /* 0x000fc800078e00ff */
[----:B------:R-:W-:Y:S02]  /*0870*/  IMAD.MOV R0, RZ, RZ, -R12 ;  /* 0x000000ffff007224 */ /* 0x000fe400078e0a0c */
[----:B------:R-:W-:-:S04]  /*0880*/  IMAD.WIDE.U32 R2, R21, c[0x0][0x178], R2 ;  /* 0x00005e0015027a25 */ /* 0x000fc800078e0002 */
[----:B------:R-:W-:Y:S02]  /*0890*/  IMAD R0, R22, R0, R13 ;  /* 0x0000000016007224 */ /* 0x000fe400078e020d */
[----:B------:R-:W-:Y:S02]  /*08a0*/  IMAD.IADD R3, R3, 0x1, R14 ;  /* 0x0000000103037824 */ /* 0x000fe400078e020e */
[----:B------:R-:W-:Y:S01]  /*08b0*/  IMAD.WIDE R4, R86, 0x80, R4 ;  /* 0x0000008056047825 */ /* 0x000fe200078e0204 */
[----:B------:R-:W-:-:S03]  /*08c0*/  ISETP.GT.U32.AND P2, PT, R22, R0, PT ;  /* 0x000000001600720c */ /* 0x000fc60003f44070 */
[----:B------:R-:W-:-:S04]  /*08d0*/  IMAD.WIDE.U32 R2, R23, c[0x0][0x1a8], R2 ;  /* 0x00006a0017027a25 */ /* 0x000fc800078e0002 */
[----:B------:R-:W-:Y:S02]  /*08e0*/  IMAD.IADD R3, R3, 0x1, R6 ;  /* 0x0000000103037824 */ /* 0x000fe400078e0206 */
[----:B------:R-:W-:Y:S02]  /*08f0*/  IMAD R5, R5, c[0x0][0x190], RZ ;  /* 0x0000640005057a24 */ /* 0x000fe400078e02ff */
[----:B------:R-:W-:Y:S02]  /*0900*/  IMAD.WIDE.U32 R2, R4, c[0x0][0x190], R2 ;  /* 0x0000640004027a25 */ /* 0x000fe400078e0002 */
[----:B------:R-:W-:Y:S02]  /*0910*/  @!P2 IADD3 R12, R12, 0x1, RZ ;  /* 0x000000010c0ca810 */ /* 0x000fe40007ffe0ff */
[----:B------:R-:W-:Y:S01]  /*0920*/  @!P2 IMAD.IADD R0, R0, 0x1, -R22 ;  /* 0x000000010000a824 */ /* 0x000fe200078e0a16 */
[----:B------:R-:W-:Y:S01]  /*0930*/  ISETP.NE.AND P2, PT, RZ, c[0x0][0x1c8], PT ;  /* 0x00007200ff007a0c */ /* 0x000fe20003f45270 */
[----:B------:R-:W-:Y:S01]  /*0940*/  IMAD R5, R4, c[0x0][0x194], R5 ;  /* 0x0000650004057a24 */ /* 0x000fe200078e0205 */
[----:B------:R-:W-:Y:S01]  /*0950*/  LEA R4, P0, R2, c[0x0][0x160], 0x1 ;  /* 0x0000580002047a11 */ /* 0x000fe200078008ff */
[----:B------:R-:W-:Y:S01]  /*0960*/  IMAD.MOV.U32 R6, RZ, RZ, R10 ;  /* 0x000000ffff067224 */ /* 0x000fe200078e000a */
[----:B------:R-:W-:Y:S01]  /*0970*/  ISETP.GE.U32.AND P3, PT, R0, R22, PT ;  /* 0x000000160000720c */ /* 0x000fe20003f66070 */
[----:B------:R-:W-:-:S02]  /*0980*/  IMAD.IADD R5, R3, 0x1, R5 ;  /* 0x0000000103057824 */ /* 0x000fc400078e0205 */
[----:B------:R-:W-:Y:S02]  /*0990*/  IMAD.IADD R9, R9, 0x1, R15 ;  /* 0x0000000109097824 */ /* 0x000fe400078e020f */
[----:B------:R-:W-:Y:S01]  /*09a0*/  IMAD R10, R24, c[0x0][0x180], RZ ;  /* 0x00006000180a7a24 */ /* 0x000fe200078e02ff */
[----:B------:R-:W-:Y:S01]  /*09b0*/  LEA.HI.X R5, R2, c[0x0][0x164], R5, 0x1, P0 ;  /* 0x0000590002057a11 */ /* 0x000fe200000f0c05 */
[----:B------:R-:W-:Y:S01]  /*09c0*/  IMAD.IADD R7, R11, 0x1, R16 ;  /* 0x000000010b077824 */ /* 0x000fe200078e0210 */
[----:B------:R-:W-:Y:S01]  /*09d0*/  IADD3 R2, P0, R4, UR8, RZ ;  /* 0x0000000804027c10 */ /* 0x000fe2000ff1e0ff */
[----:B------:R-:W-:Y:S02]  /*09e0*/  IMAD R13, R24, c[0x0][0x188], RZ ;  /* 0x00006200180d7a24 */ /* 0x000fe400078e02ff */
[----:B------:R1:W-:Y:S01]  /*09f0*/  LDGSTS.E.BYPASS.LTC128B.128 [R219], [R4.64] ;  /* 0x0000000004db7fae */ /* 0x0003e2000b901d54 */
[----:B------:R-:W-:Y:S01]  /*0a00*/  IADD3.X R3, R5, UR5, RZ, P0, !PT ;  /* 0x0000000505037c10 */ /* 0x000fe200087fe4ff */
[C---:B------:R-:W-:Y:S01]  /*0a10*/  IMAD R10, R21.reuse, c[0x0][0x184], R10 ;  /* 0x00006100150a7a24 */ /* 0x040fe200078e020a */
[----:B------:R-:W-:Y:S01]  /*0a20*/  @P3 IADD3 R12, R12, 0x1, RZ ;  /* 0x000000010c0c3810 */ /* 0x000fe20007ffe0ff */
[----:B------:R1:W-:Y:S01]  /*0a30*/  LDGSTS.E.BYPASS.LTC128B.128 [R219+0x4000], [R4.64+0x80] ;  /* 0x0400008004db7fae */ /* 0x0003e2000b901d54 */
[----:B------:R-:W-:-:S03]  /*0a40*/  IMAD.WIDE.U32 R8, R21, c[0x0][0x180], R8 ;  /* 0x0000600015087a25 */ /* 0x000fc600078e0008 */
[----:B------:R3:W-:Y:S01]  /*0a50*/  LDGSTS.E.BYPASS.LTC128B.128 [R219+0x800], [R2.64] ;  /* 0x0080000002db7fae */ /* 0x0007e2000b901d54 */
[----:B------:R-:W-:Y:S02]  /*0a60*/  IMAD.MOV.U32 R0, RZ, RZ, R12 ;  /* 0x000000ffff007224 */ /* 0x000fe400078e000c */
[C---:B------:R-:W-:Y:S01]  /*0a70*/  IMAD R13, R21.reuse, c[0x0][0x18c], R13 ;  /* 0x00006300150d7a24 */ /* 0x040fe200078e020d */
[----:B------:R3:W-:Y:S01]  /*0a80*/  LDGSTS.E.BYPASS.LTC128B.128 [R219+0x4800], [R2.64+0x80] ;  /* 0x0480008002db7fae */ /* 0x0007e2000b901d54 */
[----:B------:R-:W-:Y:S01]  /*0a90*/  @!P1 IMAD.MOV R0, RZ, RZ, -R0 ;  /* 0x000000ffff009224 */ /* 0x000fe200078e0a00 */
[----:B------:R-:W-:Y:S01]  /*0aa0*/  @!P2 LOP3.LUT R0, RZ, c[0x0][0x1c8], RZ, 0x33, !PT ;  /* 0x00007200ff00aa12 */ /* 0x000fe200078e33ff */
[----:B------:R-:W-:-:S04]  /*0ab0*/  IMAD.WIDE.U32 R6, R21, c[0x0][0x188], R6 ;  /* 0x0000620015067a25 */ /* 0x000fc800078e0006 */
[----:B------:R-:W-:Y:S02]  /*0ac0*/  IMAD.IADD R11, R9, 0x1, R10 ;  /* 0x00000001090b7824 */ /* 0x000fe400078e020a */
[----:B------:R-:W-:Y:S02]  /*0ad0*/  IMAD.IADD R9, R7, 0x1, R13 ;  /* 0x0000000107097824 */ /* 0x000fe400078e020d */
[----:B------:R-:W-:Y:S02]  /*0ae0*/  IMAD.MOV.U32 R10, RZ, RZ, R8 ;  /* 0x000000ffff0a7224 */ /* 0x000fe400078e0008 */
[----:B------:R-:W-:Y:S02]  /*0af0*/  IMAD.MOV.U32 R8, RZ, RZ, R6 ;  /* 0x000000ffff087224 */ /* 0x000fe400078e0006 */
[----:B------:R-:W-:Y:S01]  /*0b00*/  IMAD.WIDE.U32 R12, R80, c[0x0][0x1a0], RZ ;  /* 0x00006800500c7a25 */ /* 0x000fe200078e00ff */
[----:B-1----:R-:W-:-:S03]  /*0b10*/  SHF.R.S32.HI R4, RZ, 0x1f, R80 ;  /* 0x0000001fff047819 */ /* 0x002fc60000011450 */
[----:B------:R-:W-:Y:S02]  /*0b20*/  IMAD R5, R80, UR16, RZ ;  /* 0x0000001050057c24 */ /* 0x000fe4000f8e02ff */
[----:B------:R-:W-:-:S04]  /*0b30*/  IMAD.WIDE.U32 R28, R0, c[0x0][0x1b0], R10 ;  /* 0x00006c00001c7a25 */ /* 0x000fc800078e000a */
[----:B------:R-:W-:Y:S01]  /*0b40*/  IMAD R14, R4, UR17, R5 ;  /* 0x00000011040e7c24 */ /* 0x000fe2000f8e0205 */
[----:B---3--:R-:W-:Y:S01]  /*0b50*/  IADD3 R2, P0, R2, UR8, RZ ;  /* 0x0000000802027c10 */ /* 0x008fe2000ff1e0ff */
[----:B------:R-:W-:Y:S01]  /*0b60*/  IMAD R5, R4, c[0x0][0x1a0], RZ ;  /* 0x0000680004057a24 */ /* 0x000fe200078e02ff */
[----:B------:R-:W-:Y:S01]  /*0b70*/  SHF.R.S32.HI R4, RZ, 0x1f, R0 ;  /* 0x0000001fff047819 */ /* 0x000fe20000011400 */
[----:B------:R-:W-:Y:S01]  /*0b80*/  IMAD.WIDE.U32 R30, R0, c[0x0][0x1b8], R8 ;  /* 0x00006e00001e7a25 */ /* 0x000fe200078e0008 */
[----:B------:R-:W-:Y:S01]  /*0b90*/  IADD3.X R3, R3, UR5, RZ, P0, !PT ;  /* 0x0000000503037c10 */ /* 0x000fe200087fe4ff */
[----:B------:R-:W-:Y:S02]  /*0ba0*/  STL.64 [R1+0x20], R28 ;  /* 0x0000201c01007387 */ /* 0x000fe40000100a00 */
[----:B------:R-:W-:Y:S02]  /*0bb0*/  IMAD R7, R80, c[0x0][0x1a4], R5 ;  /* 0x0000690050077a24 */ /* 0x000fe400078e0205 */
[----:B------:R1:W-:Y:S01]  /*0bc0*/  LDGSTS.E.BYPASS.LTC128B.128 [R219+0x1000], [R2.64] ;  /* 0x0100000002db7fae */ /* 0x0003e2000b901d54 */
[----:B------:R-:W-:-:S02]  /*0bd0*/  IMAD R5, R4, c[0x0][0x1b0], RZ ;  /* 0x00006c0004057a24 */ /* 0x000fc400078e02ff */
[----:B------:R-:W-:Y:S01]  /*0be0*/  IMAD R4, R4, c[0x0][0x1b8], RZ ;  /* 0x00006e0004047a24 */ /* 0x000fe200078e02ff */
[----:B------:R1:W-:Y:S01]  /*0bf0*/  LDGSTS.E.BYPASS.LTC128B.128 [R219+0x5000], [R2.64+0x80] ;  /* 0x0500008002db7fae */ /* 0x0003e2000b901d54 */
[C---:B------:R-:W-:Y:S02]  /*0c00*/  IMAD R5, R0.reuse, c[0x0][0x1b4], R5 ;  /* 0x00006d0000057a24 */ /* 0x040fe400078e0205 */
[----:B------:R-:W-:Y:S01]  /*0c10*/  IMAD R0, R0, c[0x0][0x1bc], R4 ;  /* 0x00006f0000007a24 */ /* 0x000fe200078e0204 */
[----:B------:R-:W-:Y:S01]  /*0c20*/  STL.64 [R1+0x18], R30 ;  /* 0x0000181e01007387 */ /* 0x000fe20000100a00 */
[----:B------:R-:W-:Y:S02]  /*0c30*/  IMAD.IADD R8, R13, 0x1, R7 ;  /* 0x000000010d087824 */ /* 0x000fe400078e0207 */
[----:B------:R-:W-:Y:S02]  /*0c40*/  IMAD.IADD R252, R31, 0x1, R0 ;  /* 0x000000011ffc7824 */ /* 0x000fe400078e0200 */
[----:B------:R-:W-:-:S02]  /*0c50*/  IMAD.IADD R89, R29, 0x1, R5 ;  /* 0x000000011d597824 */ /* 0x000fc400078e0205 */
[----:B------:R-:W-:-:S05]  /*0c60*/  IMAD.MOV.U32 R88, RZ, RZ, R28 ;  /* 0x000000ffff587224 */ /* 0x000fca00078e001c */
[----:B------:R-:W-:Y:S01]  /*0c70*/  STL.64 [R1+0x10], R88 ;  /* 0x0000105801007387 */ /* 0x000fe20000100a00 */
[----:B-1----:R-:W-:-:S04]  /*0c80*/  IADD3 R2, P0, R2, UR8, RZ ;  /* 0x0000000802027c10 */ /* 0x002fc8000ff1e0ff */
[----:B------:R-:W-:Y:S02]  /*0c90*/  IADD3.X R3, R3, UR5, RZ, P0, !PT ;  /* 0x0000000503037c10 */ /* 0x000fe400087fe4ff */
[----:B------:R-:W-:-:S03]  /*0ca0*/  IADD3 R6, P0, R2, UR8, RZ ;  /* 0x0000000802067c10 */ /* 0x000fc6000ff1e0ff */
[----:B------:R1:W-:Y:S01]  /*0cb0*/  LDGSTS.E.BYPASS.LTC128B.128 [R219+0x1800], [R2.64] ;  /* 0x0180000002db7fae */ /* 0x0003e2000b901d54 */
[----:B------:R-:W-:Y:S02]  /*0cc0*/  IADD3.X R7, R3, UR5, RZ, P0, !PT ;  /* 0x0000000503077c10 */ /* 0x000fe400087fe4ff */
[----:B------:R-:W-:Y:S01]  /*0cd0*/  LEA R13, P0, R12, R30, 0x5 ;  /* 0x0000001e0c0d7211 */ /* 0x000fe200078028ff */
[----:B------:R1:W-:Y:S01]  /*0ce0*/  LDGSTS.E.BYPASS.LTC128B.128 [R219+0x5800], [R2.64+0x80] ;  /* 0x0580008002db7fae */ /* 0x0003e2000b901d54 */
[----:B------:R-:W-:Y:S02]  /*0cf0*/  IADD3 R4, P1, R6, UR8, RZ ;  /* 0x0000000806047c10 */ /* 0x000fe4000ff3e0ff */
[----:B------:R-:W-:Y:S01]  /*0d00*/  LEA.HI.X R12, R12, R252, R8, 0x5, P0 ;  /* 0x000000fc0c0c7211 */ /* 0x000fe200000f2c08 */
[----:B------:R-:W-:Y:S01]  /*0d10*/  IMAD.WIDE.U32 R8, R80, UR17, R88 ;  /* 0x0000001150087c25 */ /* 0x000fe2000f8e0058 */
[----:B------:R-:W-:Y:S01]  /*0d20*/  IADD3.X R5, R7, UR5, RZ, P1, !PT ;  /* 0x0000000507057c10 */ /* 0x000fe20008ffe4ff */
[----:B------:R3:W-:Y:S02]  /*0d30*/  LDGSTS.E.BYPASS.LTC128B.128 [R219+0x2000], [R6.64] ;  /* 0x0200000006db7fae */ /* 0x0007e4000b901d54 */
[----:B------:R-:W-:-:S02]  /*0d40*/  IMAD.IADD R0, R9, 0x1, R14 ;  /* 0x0000000109007824 */ /* 0x000fc400078e020e */
[----:B------:R3:W-:Y:S04]  /*0d50*/  LDGSTS.E.BYPASS.LTC128B.128 [R219+0x6000], [R6.64+0x80] ;  /* 0x0600008006db7fae */ /* 0x0007e8000b901d54 */
[----:B------:R4:W-:Y:S04]  /*0d60*/  LDGSTS.E.BYPASS.LTC128B.128 [R219+0x2800], [R4.64] ;  /* 0x0280000004db7fae */ /* 0x0009e8000b901d54 */
[----:B------:R4:W-:Y:S01]  /*0d70*/  LDGSTS.E.BYPASS.LTC128B.128 [R219+0x6800], [R4.64+0x80] ;  /* 0x0680008004db7fae */ /* 0x0009e2000b901d54 */
[----:B-1----:R-:W-:-:S04]  /*0d80*/  IADD3 R2, P0, R4, UR8, RZ ;  /* 0x0000000804027c10 */ /* 0x002fc8000ff1e0ff */
[----:B------:R-:W-:Y:S02]  /*0d90*/  IADD3.X R3, R5, UR5, RZ, P0, !PT ;  /* 0x0000000505037c10 */ /* 0x000fe400087fe4ff */
[----:B------:R-:W-:-:S03]  /*0da0*/  IADD3 R10, P1, R2, UR8, RZ ;  /* 0x00000008020a7c10 */ /* 0x000fc6000ff3e0ff */
[----:B------:R1:W-:Y:S01]  /*0db0*/  LDGSTS.E.BYPASS.LTC128B.128 [R219+0x3000], [R2.64] ;  /* 0x0300000002db7fae */ /* 0x0003e2000b901d54 */
[C---:B---3--:R-:W-:Y:S02]  /*0dc0*/  LEA R6, P0, R8.reuse, c[0x0][0x168], 0x1 ;  /* 0x00005a0008067a11 */ /* 0x048fe400078008ff */
[----:B------:R-:W-:Y:S01]  /*0dd0*/  IADD3.X R11, R3, UR5, RZ, P1, !PT ;  /* 0x00000005030b7c10 */ /* 0x000fe20008ffe4ff */
[----:B------:R1:W-:Y:S01]  /*0de0*/  LDGSTS.E.BYPASS.LTC128B.128 [R219+0x7000], [R2.64+0x80] ;  /* 0x0700008002db7fae */ /* 0x0003e2000b901d54 */
[----:B------:R-:W-:Y:S01]  /*0df0*/  LEA.HI.X R7, R8, c[0x0][0x16c], R0, 0x1, P0 ;  /* 0x00005b0008077a11 */ /* 0x000fe200000f0c00 */
[C---:B------:R-:W-:Y:S01]  /*0e00*/  IMAD.SHL.U32 R0, R26.reuse, 0x40, RZ ;  /* 0x000000401a007824 */ /* 0x040fe200078e00ff */
[----:B------:R-:W-:Y:S01]  /*0e10*/  ULDC.64 UR4, c[0x0][0x1a0] ;  /* 0x0000680000047ab9 */ /* 0x000fe20000000a00 */
[----:B------:R3:W-:Y:S01]  /*0e20*/  LDGSTS.E.BYPASS.LTC128B.128 [R219+0x3800], [R10.64] ;  /* 0x038000000adb7fae */ /* 0x0007e2000b901d54 */
[----:B------:R-:W-:Y:S01]  /*0e30*/  USHF.L.U32 UR19, UR4, 0x5, URZ ;  /* 0x0000000504137899 */ /* 0x000fe2000800063f */
[----:B------:R-:W-:Y:S01]  /*0e40*/  LOP3.LUT P1, RZ, R26, 0x2, RZ, 0xc0, !PT ;  /* 0x000000021aff7812 */ /* 0x000fe2000782c0ff */
[----:B------:R-:W-:Y:S01]  /*0e50*/  USHF.L.U64.HI UR18, UR4, UR18, UR5 ;  /* 0x0000001204127299 */ /* 0x000fe20008010205 */
[----:B------:R3:W-:Y:S01]  /*0e60*/  LDGSTS.E.BYPASS.LTC128B.128 [R219+0x7800], [R10.64+0x80] ;  /* 0x078000800adb7fae */ /* 0x0007e2000b901d54 */
[----:B------:R-:W-:-:S03]  /*0e70*/  LOP3.LUT R0, R0, 0x1c0, RZ, 0xc0, !PT ;  /* 0x000001c000007812 */ /* 0x000fc600078ec0ff */
[----:B------:R5:W-:Y:S04]  /*0e80*/  LDGSTS.E.BYPASS.LTC128B.128 [R219+0x8000], [R6.64] ;  /* 0x0800000006db7fae */ /* 0x000be8000b901d54 */
[----:B------:R5:W-:Y:S01]  /*0e90*/  LDGSTS.E.BYPASS.LTC128B.128 [R219+0x9000], [R6.64+0x80] ;  /* 0x0900008006db7fae */ /* 0x000be2000b901d54 */
[----:B-1----:R-:W-:-:S04]  /*0ea0*/  IADD3 R2, P0, R6, UR17, RZ ;  /* 0x0000001106027c10 */ /* 0x002fc8000ff1e0ff */
[----:B------:R-:W-:Y:S02]  /*0eb0*/  IADD3.X R3, R7, UR16, RZ, P0, !PT ;  /* 0x0000001007037c10 */ /* 0x000fe400087fe4ff */
[----:B----4-:R-:W-:-:S03]  /*0ec0*/  LEA R4, P0, R13, c[0x0][0x170], 0x1 ;  /* 0x00005c000d047a11 */ /* 0x010fc600078008ff */
[----:B------:R1:W-:Y:S01]  /*0ed0*/  LDGSTS.E.BYPASS.LTC128B.128 [R219+0x8800], [R2.64] ;  /* 0x0880000002db7fae */ /* 0x0003e2000b901d54 */
[----:B------:R-:W-:-:S03]  /*0ee0*/  LEA.HI.X R5, R13, c[0x0][0x174], R12, 0x1, P0 ;  /* 0x00005d000d057a11 */ /* 0x000fc600000f0c0c */
[----:B------:R1:W-:Y:S01]  /*0ef0*/  LDGSTS.E.BYPASS.LTC128B.128 [R219+0x9800], [R2.64+0x80] ;  /* 0x0980008002db7fae */ /* 0x0003e2000b901d54 */
[----:B-----5:R-:W-:-:S03]  /*0f00*/  IADD3 R6, P0, R4, UR19, RZ ;  /* 0x0000001304067c10 */ /* 0x020fc6000ff1e0ff */
[----:B------:R-:W0:Y:S01]  /*0f10*/  LDGDEPBAR ;  /* 0x00000000000079af */ /* 0x000e220000000000 */
[----:B------:R-:W-:Y:S02]  /*0f20*/  IADD3.X R7, R5, UR18, RZ, P0, !PT ;  /* 0x0000001205077c10 */ /* 0x000fe400087fe4ff */
[----:B------:R-:W-:Y:S01]  /*0f30*/  LOP3.LUT P0, RZ, R25, 0x2, RZ, 0xc0, !PT ;  /* 0x0000000219ff7812 */ /* 0x000fe2000780c0ff */
[----:B-1----:R-:W-:Y:S01]  /*0f40*/  IMAD.SHL.U32 R2, R19, 0x8, RZ ;  /* 0x0000000813027824 */ /* 0x002fe200078e00ff */
[----:B------:R-:W-:-:S04]  /*0f50*/  DEPBAR.LE SB0, 0x0 ;  /* 0x000080000000791a */ /* 0x000fc80000000000 */
[----:B------:R-:W-:Y:S01]  /*0f60*/  BAR.SYNC.DEFER_BLOCKING 0x0 ;  /* 0x0000000000007b1d */ /* 0x000fe20000010000 */
[----:B------:R-:W-:Y:S01]  /*0f70*/  IMAD.SHL.U32 R3, R18, 0x40, RZ ;  /* 0x0000004012037824 */ /* 0x000fe200078e00ff */
[----:B------:R-:W-:Y:S02]  /*0f80*/  LOP3.LUT R2, R0, 0x8, R2, 0xf8, !PT ;  /* 0x0000000800027812 */ /* 0x000fe400078ef802 */
[----:B------:R-:W-:Y:S02]  /*0f90*/  SHF.R.U32.HI R0, RZ, 0x3, R0 ;  /* 0x00000003ff007819 */ /* 0x000fe40000011600 */
[----:B------:R-:W-:Y:S01]  /*0fa0*/  LOP3.LUT R83, R3, 0xfffffe00, RZ, 0xc0, !PT ;  /* 0xfffffe0003537812 */ /* 0x000fe200078ec0ff */
[----:B------:R-:W-:Y:S01]  /*0fb0*/  IMAD.MOV.U32 R3, RZ, RZ, 0x20 ;  /* 0x00000020ff037424 */ /* 0x000fe200078e00ff */
[----:B------:R-:W-:Y:S01]  /*0fc0*/  LOP3.LUT R82, R2, R0, RZ, 0x3c, !PT ;  /* 0x0000000002527212 */ /* 0x000fe200078e3cff */
[----:B------:R-:W-:Y:S02]  /*0fd0*/  IMAD R0, R19, 0x200, R17 ;  /* 0x0000020013007824 */ /* 0x000fe400078e0211 */
[----:B------:R-:W-:Y:S01]  /*0fe0*/  IMAD R2, R84, 0x400, R83 ;  /* 0x0000040054027824 */ /* 0x000fe200078e0253 */
[----:B------:R-:W-:Y:S01]  /*0ff0*/  SEL R3, R3, 0xffffffe0, !P1 ;  /* 0xffffffe003037807 */ /* 0x000fe20004800000 */
[C---:B------:R-:W-:Y:S01]  /*1000*/  IMAD.SHL.U32 R24, R0.reuse, 0x2, RZ ;  /* 0x0000000200187824 */ /* 0x040fe200078e00ff */
[----:B------:R-:W-:Y:S01]  /*1010*/  LEA R214, R0, 0x8000, 0x1 ;  /* 0x0000800000d67811 */ /* 0x000fe200078e08ff */
[----:B------:R-:W-:Y:S01]  /*1020*/  IMAD.IADD R2, R2, 0x1, R82 ;  /* 0x0000000102027824 */ /* 0x000fe200078e0252 */
[----:B------:R-:W-:Y:S01]  /*1030*/  LOP3.LUT P1, RZ, R26, 0x4, RZ, 0xc0, !PT ;  /* 0x000000041aff7812 */ /* 0x000fe2000782c0ff */
[----:B------:R-:W-:Y:S01]  /*1040*/  IMAD.MOV.U32 R0, RZ, RZ, 0x40 ;  /* 0x00000040ff007424 */ /* 0x000fe200078e00ff */
[----:B------:R-:W-:Y:S01]  /*1050*/  IADD3 R215, R214, 0x20, RZ ;  /* 0x00000020d6d77810 */ /* 0x000fe20007ffe0ff */
[----:B------:R-:W-:Y:S01]  /*1060*/  IMAD.SHL.U32 R205, R2, 0x2, RZ ;  /* 0x0000000202cd7824 */ /* 0x000fe200078e00ff */
[----:B------:R-:W-:-:S02]  /*1070*/  @P0 IADD3 R215, R214, -0x20, RZ ;  /* 0xffffffe0d6d70810 */ /* 0x000fc40007ffe0ff */
[----:B------:R-:W-:Y:S01]  /*1080*/  LOP3.LUT P0, RZ, R25, 0x4, RZ, 0xc0, !PT ;  /* 0x0000000419ff7812 */ /* 0x000fe2000780c0ff */
[----:B------:R-:W-:Y:S01]  /*1090*/  IMAD.IADD R207, R205, 0x1, R3 ;  /* 0x00000001cdcf7824 */ /* 0x000fe200078e0203 */
[----:B------:R-:W-:Y:S01]  /*10a0*/  @!PT LDS RZ, [RZ] ;  /* 0x00000000fffff984 */ /* 0x000fe20000000800 */
[----:B------:R-:W-:Y:S01]  /*10b0*/  @!PT LDS RZ, [RZ] ;  /* 0x00000000fffff984 */ /* 0x000fe20000000800 */
[----:B------:R-:W-:Y:S01]  /*10c0*/  @!PT LDS RZ, [RZ] ;  /* 0x00000000fffff984 */ /* 0x000fe20000000800 */
[----:B------:R1:W-:Y:S01]  /*10d0*/  LDGSTS.E.BYPASS.LTC128B.128 [R219+0xa000], [R4.64] ;  /* 0x0a00000004db7fae */ /* 0x0003e2000b901d54 */
[C---:B------:R-:W-:Y:S02]  /*10e0*/  SEL R2, R0.reuse, 0xffffffc0, !P1 ;  /* 0xffffffc000027807 */ /* 0x040fe40004800000 */
[----:B------:R-:W-:Y:S01]  /*10f0*/  SEL R0, R0, 0xffffffc0, !P0 ;  /* 0xffffffc000007807 */ /* 0x000fe20004000000 */
[----:B------:R1:W-:Y:S01]  /*1100*/  LDGSTS.E.BYPASS.LTC128B.128 [R219+0xb000], [R4.64+0x80] ;  /* 0x0b00008004db7fae */ /* 0x0003e2000b901d54 */
[----:B------:R-:W-:Y:S01]  /*1110*/  ISETP.GE.AND P0, PT, R81, 0x21, PT ;  /* 0x000000215100780c */ /* 0x000fe20003f06270 */
[----:B------:R-:W-:Y:S01]  /*1120*/  IMAD.IADD R213, R205, 0x1, R2 ;  /* 0x00000001cdd57824 */ /* 0x000fe200078e0202 */
[C---:B------:R-:W-:Y:S01]  /*1130*/  IADD3 R218, R215.reuse, 0x800, RZ ;  /* 0x00000800d7da7810 */ /* 0x040fe20007ffe0ff */
[----:B------:R1:W-:Y:S01]  /*1140*/  LDGSTS.E.BYPASS.LTC128B.128 [R219+0xa800], [R6.64] ;  /* 0x0a80000006db7fae */ /* 0x0003e2000b901d54 */
[----:B------:R-:W-:Y:S01]  /*1150*/  IMAD.IADD R212, R214, 0x1, R0 ;  /* 0x00000001d6d47824 */ /* 0x000fe200078e0200 */
[----:B------:R-:W-:Y:S01]  /*1160*/  IADD3 R217, R215, 0x1000, RZ ;  /* 0x00001000d7d97810 */ /* 0x000fe20007ffe0ff */
[----:B------:R-:W-:Y:S01]  /*1170*/  IMAD.IADD R211, R207, 0x1, R2 ;  /* 0x00000001cfd37824 */ /* 0x000fe200078e0202 */
[----:B------:R1:W-:Y:S01]  /*1180*/  LDGSTS.E.BYPASS.LTC128B.128 [R219+0xb800], [R6.64+0x80] ;  /* 0x0b80008006db7fae */ /* 0x0003e2000b901d54 */
[----:B------:R-:W-:Y:S01]  /*1190*/  IMAD.IADD R210, R0, 0x1, R215 ;  /* 0x0000000100d27824 */ /* 0x000fe200078e02d7 */
[----:B------:R-:W-:-:S02]  /*11a0*/  LOP3.LUT R0, R82, R83, RZ, 0xfc, !PT ;  /* 0x0000005352007212 */ /* 0x000fc400078efcff */
[----:B---3--:R-:W-:Y:S01]  /*11b0*/  LDSM.16.M88.4 R8, [R205] ;  /* 0x00000000cd08783b */ /* 0x008fe20000000200 */
[----:B------:R-:W-:-:S03]  /*11c0*/  IADD3 R216, R215, 0x1800, RZ ;  /* 0x00001800d7d87810 */ /* 0x000fc60007ffe0ff */
[----:B------:R-:W3:Y:S04]  /*11d0*/  LDSM.16.M88.4 R12, [R24+0x8000] ;  /* 0x00800000180c783b */ /* 0x000ee80000000200 */
[----:B------:R-:W4:Y:S04]  /*11e0*/  LDSM.16.M88.4 R20, [R24+0x8800] ;  /* 0x008800001814783b */ /* 0x000f280000000200 */
[----:B------:R-:W-:Y:S04]  /*11f0*/  LDSM.16.M88.4 R28, [R215] ;  /* 0x00000000d71c783b */ /* 0x000fe80000000200 */
[----:B------:R-:W-:Y:S04]  /*1200*/  LDSM.16.M88.4 R32, [R215+0x800] ;  /* 0x00080000d720783b */ /* 0x000fe80000000200 */
[----:B------:R-:W-:Y:S04]  /*1210*/  LDSM.16.M88.4 R16, [R207] ;  /* 0x00000000cf10783b */ /* 0x000fe80000000200 */
[----:B-1----:R-:W1:Y:S04]  /*1220*/  LDSM.16.M88.4 R4, [R205+0x2000] ;  /* 0x00200000cd04783b */ /* 0x002e680000000200 */
[----:B------:R-:W-:Y:S04]  /*1230*/  LDSM.16.M88.4 R40, [R212] ;  /* 0x00000000d428783b */ /* 0x000fe80000000200 */
[----:B------:R-:W-:Y:S04]  /*1240*/  LDSM.16.M88.4 R36, [R212+0x800] ;  /* 0x00080000d424783b */ /* 0x000fe80000000200 */
[----:B------:R-:W0:Y:S01]  /*1250*/  LDGDEPBAR ;  /* 0x00000000000079af */ /* 0x000e220000000000 */
[C---:B---3--:R-:W-:Y:S08]  /*1260*/  HMMA.16816.F32.BF16 R64, R8.reuse, R12, RZ ;  /* 0x0000000c0840723c */ /* 0x048ff000000418ff */
[C---:B------:R-:W-:Y:S08]  /*1270*/  HMMA.16816.F32.BF16 R68, R8.reuse, R14, RZ ;  /* 0x0000000e0844723c */ /* 0x040ff000000418ff */
[----:B----4-:R-:W-:Y:S08]  /*1280*/  HMMA.16816.F32.BF16 R44, R8, R20, RZ ;  /* 0x00000014082c723c */ /* 0x010ff000000418ff */
[C---:B-1----:R-:W-:Y:S08]  /*1290*/  HMMA.16816.F32.BF16 R60, R4.reuse, R12, RZ ;  /* 0x0000000c043c723c */ /* 0x042ff000000418ff */
[C---:B------:R-:W-:Y:S01]  /*12a0*/  HMMA.16816.F32.BF16 R56, R4.reuse, R14, RZ ;  /* 0x0000000e0438723c */ /* 0x040fe200000418ff */
[----:B------:R-:W1:Y:S07]  /*12b0*/  LDSM.16.M88.4 R12, [R207+0x2000] ;  /* 0x00200000cf0c783b */ /* 0x000e6e0000000200 */
[C---:B------:R-:W-:Y:S08]  /*12c0*/  HMMA.16816.F32.BF16 R52, R4.reuse, R20, RZ ;  /* 0x000000140434723c */ /* 0x040ff000000418ff */
[-C--:B------:R-:W-:Y:S01]  /*12d0*/  HMMA.16816.F32.BF16 R48, R4, R22.reuse, RZ ;  /* 0x000000160430723c */ /* 0x080fe200000418ff */
[----:B------:R-:W3:Y:S07]  /*12e0*/  LDSM.16.M88.4 R4, [R213+0x2000] ;  /* 0x00200000d504783b */ /* 0x000eee0000000200 */
        /* <DEDUP_REMOVED lines=12> */
[----:B------:R-:W5:Y:S04]  /*13b0*/  LDSM.16.M88.4 R16, [R211] ;  /* 0x00000000d310783b */ /* 0x000f680000000200 */
[----:B------:R-:W1:Y:S03]  /*13c0*/  LDSM.16.M88.4 R20, [R210+0x800] ;  /* 0x00080000d214783b */ /* 0x000e660000000200 */
[C---:B---3--:R-:W-:Y:S08]  /*13d0*/  HMMA.16816.F32.BF16 R64, R4.reuse, R42, R60 ;  /* 0x0000002a0440723c */ /* 0x048ff0000004183c */
[C---:B------:R-:W-:Y:S08]  /*13e0*/  HMMA.16816.F32.BF16 R68, R4.reuse, R40, R76 ;  /* 0x000000280444723c */ /* 0x040ff0000004184c */
[----:B------:R-:W-:Y:S08]  /*13f0*/  HMMA.16816.F32.BF16 R60, R4, R38, R56 ;  /* 0x00000026043c723c */ /* 0x000ff00000041838 */
[----:B----4-:R-:W-:Y:S08]  /*1400*/  HMMA.16816.F32.BF16 R56, R8, R40, R52 ;  /* 0x000000280838723c */ /* 0x010ff00000041834 */
[----:B------:R-:W-:Y:S01]  /*1410*/  HMMA.16816.F32.BF16 R72, R4, R36, R72 ;  /* 0x000000240448723c */ /* 0x000fe20000041848 */
[----:B------:R-:W-:Y:S07]  /*1420*/  LDSM.16.M88.4 R4, [R205+0x6000] ;  /* 0x00600000cd04783b */ /* 0x000fee0000000200 */
[C---:B------:R-:W-:Y:S01]  /*1430*/  HMMA.16816.F32.BF16 R52, R8.reuse, R42, R44 ;  /* 0x0000002a0834723c */ /* 0x040fe2000004182c */
[----:B------:R-:W3:Y:S07]  /*1440*/  LDSM.16.M88.4 R40, [R24+0x9000] ;  /* 0x009000001828783b */ /* 0x000eee0000000200 */
[C---:B------:R-:W-:Y:S08]  /*1450*/  HMMA.16816.F32.BF16 R44, R8.reuse, R36, R48 ;  /* 0x00000024082c723c */ /* 0x040ff00000041830 */
[----:B------:R-:W-:Y:S01]  /*1460*/  HMMA.16816.F32.BF16 R32, R8, R38, R32 ;  /* 0x000000260820723c */ /* 0x000fe20000041820 */
[----:B------:R-:W4:Y:S04]  /*1470*/  LDSM.16.M88.4 R8, [R205+0x4000] ;  /* 0x00400000cd08783b */ /* 0x000f280000000200 */
[----:B------:R-:W2:Y:S03]  /*1480*/  LDSM.16.M88.4 R36, [R24+0x9800] ;  /* 0x009800001824783b */ /* 0x000ea60000000200 */
[C---:B-1----:R-:W-:Y:S01]  /*1490*/  HMMA.16816.F32.BF16 R68, R12.reuse, R28, R68 ;  /* 0x0000001c0c44723c */ /* 0x042fe20000041844 */
[----:B------:R-:W-:Y:S07]  /*14a0*/  LDSM.16.M88.4 R24, [R207+0x4000] ;  /* 0x00400000cf18783b */ /* 0x000fee0000000200 */
[----:B------:R-:W-:Y:S08]  /*14b0*/  HMMA.16816.F32.BF16 R64, R12, R30, R64 ;  /* 0x0000001e0c40723c */ /* 0x000ff00000041840 */
[----:B-----5:R-:W-:Y:S08]  /*14c0*/  HMMA.16816.F32.BF16 R56, R16, R28, R56 ;  /* 0x0000001c1038723c */ /* 0x020ff00000041838 */
[C---:B------:R-:W-:Y:S08]  /*14d0*/  HMMA.16816.F32.BF16 R76, R12.reuse, R20, R72 ;  /* 0x000000140c4c723c */ /* 0x040ff00000041848 */
[----:B------:R-:W-:Y:S08]  /*14e0*/  HMMA.16816.F32.BF16 R60, R12, R22, R60 ;  /* 0x000000160c3c723c */ /* 0x000ff0000004183c */
[C---:B------:R-:W-:Y:S01]  /*14f0*/  HMMA.16816.F32.BF16 R48, R16.reuse, R30, R52 ;  /* 0x0000001e1030723c */ /* 0x040fe20000041834 */
[----:B------:R-:W-:Y:S07]  /*1500*/  LDSM.16.M88.4 R28, [R215+0x1800] ;  /* 0x00180000d71c783b */ /* 0x000fee0000000200 */
[C---:B------:R-:W-:Y:S08]  /*1510*/  HMMA.16816.F32.BF16 R12, R16.reuse, R20, R44 ;  /* 0x00000014100c723c */ /* 0x040ff0000004182c */
[----:B------:R-:W-:Y:S01]  /*1520*/  HMMA.16816.F32.BF16 R16, R16, R22, R32 ;  /* 0x000000161010723c */ /* 0x000fe20000041820 */
[----:B------:R-:W-:Y:S04]  /*1530*/  LDSM.16.M88.4 R20, [R207+0x6000] ;  /* 0x00600000cf14783b */ /* 0x000fe80000000200 */
[----:B------:R-:W1:Y:S03]  /*1540*/  LDSM.16.M88.4 R32, [R215+0x1000] ;  /* 0x00100000d720783b */ /* 0x000e660000000200 */
[C---:B---3--:R-:W-:Y:S08]  /*1550*/  HMMA.16816.F32.BF16 R68, R4.reuse, R40, R68 ;  /* 0x000000280444723c */ /* 0x048ff00000041844 */
[----:B------:R-:W-:Y:S08]  /*1560*/  HMMA.16816.F32.BF16 R64, R4, R42, R64 ;  /* 0x0000002a0440723c */ /* 0x000ff00000041840 */
[----:B----4-:R-:W-:Y:S08]  /*1570*/  HMMA.16816.F32.BF16 R52, R8, R40, R56 ;  /* 0x000000280834723c */ /* 0x010ff00000041838 */
[C---:B--2---:R-:W-:Y:S08]  /*1580*/  HMMA.16816.F32.BF16 R76, R4.reuse, R36, R76 ;  /* 0x00000024044c723c */ /* 0x044ff0000004184c */
[----:B------:R-:W-:Y:S08]  /*1590*/  HMMA.16816.F32.BF16 R60, R4, R38, R60 ;  /* 0x00000026043c723c */ /* 0x000ff0000004183c */
[C---:B------:R-:W-:Y:S01]  /*15a0*/  HMMA.16816.F32.BF16 R44, R8.reuse, R42, R48 ;  /* 0x0000002a082c723c */ /* 0x040fe20000041830 */
[----:B------:R-:W-:Y:S07]  /*15b0*/  LDSM.16.M88.4 R40, [R212+0x1000] ;  /* 0x00100000d428783b */ /* 0x000fee0000000200 */
[C---:B------:R-:W-:Y:S01]  /*15c0*/  HMMA.16816.F32.BF16 R4, R8.reuse, R36, R12 ;  /* 0x000000240804723c */ /* 0x040fe2000004180c */
[----:B------:R-:W2:Y:S07]  /*15d0*/  LDSM.16.M88.4 R12, [R213+0x6000] ;  /* 0x00600000d50c783b */ /* 0x000eae0000000200 */
[----:B------:R-:W-:Y:S01]  /*15e0*/  HMMA.16816.F32.BF16 R8, R8, R38, R16 ;  /* 0x000000260808723c */ /* 0x000fe20000041810 */
[----:B------:R-:W3:Y:S04]  /*15f0*/  LDSM.16.M88.4 R16, [R213+0x4000] ;  /* 0x00400000d510783b */ /* 0x000ee80000000200 */
[----:B------:R-:W4:Y:S03]  /*1600*/  LDSM.16.M88.4 R36, [R212+0x1800] ;  /* 0x00180000d424783b */ /* 0x000f260000000200 */
[C---:B-1----:R-:W-:Y:S08]  /*1610*/  HMMA.16816.F32.BF16 R56, R20.reuse, R32, R68 ;  /* 0x000000201438723c */ /* 0x042ff00000041844 */
[----:B------:R-:W-:Y:S08]  /*1620*/  HMMA.16816.F32.BF16 R48, R20, R34, R64 ;  /* 0x000000221430723c */ /* 0x000ff00000041840 */
[----:B------:R-:W-:Y:S08]  /*1630*/  HMMA.16816.F32.BF16 R68, R24, R32, R52 ;  /* 0x000000201844723c */ /* 0x000ff00000041834 */
[C---:B------:R-:W-:Y:S08]  /*1640*/  HMMA.16816.F32.BF16 R76, R20.reuse, R28, R76 ;  /* 0x0000001c144c723c */ /* 0x040ff0000004184c */
[----:B------:R-:W-:Y:S01]  /*1650*/  HMMA.16816.F32.BF16 R72, R20, R30, R60 ;  /* 0x0000001e1448723c */ /* 0x000fe2000004183c */
[----:B------:R-:W-:Y:S07]  /*1660*/  LDSM.16.M88.4 R20, [R210+0x1800] ;  /* 0x00180000d214783b */ /* 0x000fee0000000200 */
[C---:B------:R-:W-:Y:S08]  /*1670*/  HMMA.16816.F32.BF16 R64, R24.reuse, R34, R44 ;  /* 0x000000221840723c */ /* 0x040ff0000004182c */
[C---:B------:R-:W-:Y:S01]  /*1680*/  HMMA.16816.F32.BF16 R60, R24.reuse, R28, R4 ;  /* 0x0000001c183c723c */ /* 0x040fe20000041804 */
[----:B------:R-:W-:Y:S07]  /*1690*/  LDSM.16.M88.4 R4, [R211+0x6000] ;  /* 0x00600000d304783b */ /* 0x000fee0000000200 */
[----:B------:R-:W-:Y:S01]  /*16a0*/  HMMA.16816.F32.BF16 R44, R24, R30, R8 ;  /* 0x0000001e182c723c */ /* 0x000fe20000041808 */
[----:B------:R-:W1:Y:S04]  /*16b0*/  LDSM.16.M88.4 R24, [R210+0x1000] ;  /* 0x00100000d218783b */ /* 0x000e680000000200 */
[----:B------:R-:W5:Y:S01]  /*16c0*/  LDSM.16.M88.4 R8, [R211+0x4000] ;  /* 0x00400000d308783b */ /* 0x000f620000000200 */
[----:B------:R-:W-:-:S04]  /*16d0*/  DEPBAR.LE SB0, 0x0 ;  /* 0x000080000000791a */ /* 0x000fc80000000000 */
[C---:B--2---:R-:W-:Y:S08]  /*16e0*/  HMMA.16816.F32.BF16 R56, R12.reuse, R40, R56 ;  /* 0x000000280c38723c */ /* 0x044ff00000041838 */
[----:B------:R-:W-:Y:S08]  /*16f0*/  HMMA.16816.F32.BF16 R52, R12, R42, R48 ;  /* 0x0000002a0c34723c */ /* 0x000ff00000041830 */
[----:B---3--:R-:W-:Y:S08]  /*1700*/  HMMA.16816.F32.BF16 R28, R16, R40, R68 ;  /* 0x00000028101c723c */ /* 0x008ff00000041844 */
[C---:B----4-:R-:W-:Y:S08]  /*1710*/  HMMA.16816.F32.BF16 R48, R12.reuse, R36, R76 ;  /* 0x000000240c30723c */ /* 0x050ff0000004184c */
[----:B------:R-:W-:Y:S08]  /*1720*/  HMMA.16816.F32.BF16 R32, R12, R38, R72 ;  /* 0x000000260c20723c */ /* 0x000ff00000041848 */
[C---:B------:R-:W-:Y:S08]  /*1730*/  HMMA.16816.F32.BF16 R40, R16.reuse, R42, R64 ;  /* 0x0000002a1028723c */ /* 0x040ff00000041840 */
[C---:B------:R-:W-:Y:S08]  /*1740*/  HMMA.16816.F32.BF16 R12, R16.reuse, R36, R60 ;  /* 0x00000024100c723c */ /* 0x040ff0000004183c */
[----:B------:R-:W-:Y:S08]  /*1750*/  HMMA.16816.F32.BF16 R16, R16, R38, R44 ;  /* 0x000000261010723c */ /* 0x000ff0000004182c */
[C---:B-1----:R-:W-:Y:S08]  /*1760*/  HMMA.16816.F32.BF16 R56, R4.reuse, R24, R56 ;  /* 0x000000180438723c */ /* 0x042ff00000041838 */
[----:B------:R-:W-:Y:S08]  /*1770*/  HMMA.16816.F32.BF16 R76, R4, R26, R52 ;  /* 0x0000001a044c723c */ /* 0x000ff00000041834 */
[C---:B-----5:R-:W-:Y:S08]  /*1780*/  HMMA.16816.F32.BF16 R28, R8.reuse, R24, R28 ;  /* 0x00000018081c723c */ /* 0x060ff0000004181c */
[----:B------:R-:W-:Y:S08]  /*1790*/  HMMA.16816.F32.BF16 R40, R8, R26, R40 ;  /* 0x0000001a0828723c */ /* 0x000ff00000041828 */
[C---:B------:R-:W-:Y:S08]  /*17a0*/  HMMA.16816.F32.BF16 R124, R4.reuse, R20, R48 ;  /* 0x00000014047c723c */ /* 0x040ff00000041830 */
[----:B------:R-:W-:Y:S08]  /*17b0*/  HMMA.16816.F32.BF16 R160, R4, R22, R32 ;  /* 0x0000001604a0723c */ /* 0x000ff00000041820 */
[C---:B------:R-:W-:Y:S08]  /*17c0*/  HMMA.16816.F32.BF16 R24, R8.reuse, R20, R12 ;  /* 0x000000140818723c */ /* 0x040ff0000004180c */
[----:B------:R-:W-:Y:S01]  /*17d0*/  HMMA.16816.F32.BF16 R20, R8, R22, R16 ;  /* 0x000000160814723c */ /* 0x000fe20000041810 */
[----:B------:R-:W-:Y:S06]  /*17e0*/  BAR.SYNC.DEFER_BLOCKING 0x0 ;  /* 0x0000000000007b1d */ /* 0x000fec0000010000 */
[----:B------:R-:W-:Y:S05]  /*17f0*/  @!P0 BRA `(.L_x_1476) ;  /* 0x0000018000008947 */ /* 0x000fea0003800000 */
[----:B------:R-:W-:Y:S01]  /*1800*/  LEA.HI.SX32 R6, R220, 0xfffffffe, 0x1b ;  /* 0xfffffffedc067811 */ /* 0x000fe200078fdaff */
[----:B------:R-:W-:-:S02]  /*1810*/  USHF.L.U32 UR7, UR6, 0x4, URZ ;  /* 0x0000000406077899 */ /* 0x000fc4000800063f */
[----:B------:R-:W-:Y:S01]  /*1820*/  UMOV UR5, 0x4 ;  /* 0x0000000400057882 */ /* 0x000fe20000000000 */
[----:B------:R-:W-:Y:S01]  /*1830*/  SHF.R.S32.HI R5, RZ, 0x1f, R6 ;  /* 0x0000001fff057819 */ /* 0x000fe20000011406 */
[C---:B------:R-:W-:Y:S01]  /*1840*/  IMAD R4, R6.reuse, UR16, RZ ;  /* 0x0000001006047c24 */ /* 0x040fe2000f8e02ff */
[----:B------:R-:W-:Y:S01]  /*1850*/  ULDC UR4, c[0x0][0x19c] ;  /* 0x0000670000047ab9 */ /* 0x000fe20000000800 */
[----:B------:R-:W-:Y:S01]  /*1860*/  IMAD.WIDE.U32 R6, R6, UR17, R88 ;  /* 0x0000001106067c25 */ /* 0x000fe2000f8e0058 */
[----:B------:R-:W-:-:S03]  /*1870*/  USHF.L.U64.HI UR4, UR6, UR5, UR4 ;  /* 0x0000000506047299 */ /* 0x000fc60008010204 */
[----:B------:R-:W-:Y:S01]  /*1880*/  IMAD R5, R5, UR17, R4 ;  /* 0x0000001105057c24 */ /* 0x000fe2000f8e0204 */
[C---:B------:R-:W-:Y:S01]  /*1890*/  LEA R4, P2, R6.reuse, c[0x0][0x168], 0x1 ;  /* 0x00005a0006047a11 */ /* 0x040fe200078408ff */
[----:B------:R-:W-:Y:S02]  /*18a0*/  IMAD.U32 R9, RZ, RZ, UR7 ;  /* 0x00000007ff097e24 */ /* 0x000fe4000f8e00ff */
[----:B------:R-:W-:Y:S02]  /*18b0*/  IMAD.IADD R5, R7, 0x1, R5 ;  /* 0x0000000107057824 */ /* 0x000fe400078e0205 */
[----:B------:R-:W-:Y:S01]  /*18c0*/  IMAD.U32 R7, RZ, RZ, UR4 ;  /* 0x00000004ff077e24 */ /* 0x000fe2000f8e00ff */
[----:B------:R-:W-:Y:S02]  /*18d0*/  LEA R8, P1, R9, R4, 0x1 ;  /* 0x0000000409087211 */ /* 0x000fe400078208ff */
        /* <DEDUP_REMOVED lines=10> */
.L_x_1476:
[----:B-1----:R-:W-:Y:S01]  /*1980*/  FMNMX.FTZ R4, R28, R29, !PT ;  /* 0x0000001d1c047209 */ /* 0x002fe20007810000 */
[----:B------:R-:W-:Y:S01]  /*1990*/  IMAD R35, R86, 0x8, R84 ;  /* 0x0000000856237824 */ /* 0x000fe200078e0254 */
[----:B------:R-:W-:Y:S01]  /*19a0*/  FMNMX.FTZ R5, R30, R31, !PT ;  /* 0x0000001f1e057209 */ /* 0x000fe20007810000 */
[----:B------:R-:W-:Y:S01]  /*19b0*/  IMAD.WIDE.U32 R32, R225, -0x2daee0ad, RZ ;  /* 0xd2511f53e1207825 */ /* 0x000fe200078e00ff */
        /* <DEDUP_REMOVED lines=23> */
[----:B------:R-:W-:Y:S01]  /*1b30*/  IMAD.SHL.U32 R204, R0, 0x2, RZ ;  /* 0x0000000200cc7824 */ /* 0x000fe200078e00ff */
[----:B------:R-:W-:Y:S01]  /*1b40*/  LOP3.LUT R34, R85, UR22, RZ, 0x3c, !PT ;  /* 0x0000001655227c12 */ /* 0x000fe2000f8e3cff */
[----:B------:R-:W1:Y:S01]  /*1b50*/  SHFL.BFLY PT, R6, R4, 0x2, 0x1f ;  /* 0x0c401f0004067f89 */ /* 0x000e6200000e0000 */
[----:B------:R-:W-:Y:S01]  /*1b60*/  LOP3.LUT R9, R33, UR23, R80, 0x96, !PT ;  /* 0x0000001721097c12 */ /* 0x000fe2000f8e9650 */
[--C-:B------:R-:W-:Y:S01]  /*1b70*/  IMAD.IADD R206, R3, 0x1, R204.reuse ;  /* 0x0000000103ce7824 */ /* 0x100fe200078e02cc */
[----:B------:R-:W-:Y:S01]  /*1b80*/  LOP3.LUT R10, R13, R34, RZ, 0x3c, !PT ;  /* 0x000000220d0a7212 */ /* 0x000fe200078e3cff */
[----:B------:R-:W-:Y:S01]  /*1b90*/  IMAD.IADD R209, R2, 0x1, R204 ;  /* 0x0000000102d17824 */ /* 0x000fe200078e02cc */
[----:B------:R-:W-:Y:S01]  /*1ba0*/  UIADD3 UR5, UR22, 0x1715609d, URZ ;  /* 0x1715609d16057890 */ /* 0x000fe2000fffe03f */
[----:B------:R-:W-:Y:S01]  /*1bb0*/  IMAD.WIDE.U32 R18, R9, -0x326172a9, RZ ;  /* 0xcd9e8d5709127825 */ /* 0x000fe200078e00ff */
[----:B------:R-:W-:Y:S01]  /*1bc0*/  UIADD3 UR14, UR23, 0x646e171e, URZ ;  /* 0x646e171e170e7890 */ /* 0x000fe2000fffe03f */
[----:B------:R-:W-:Y:S01]  /*1bd0*/  LDSM.16.MT88.4 R44, [R206+0xa000] ;  /* 0x00a00000ce2c783b */ /* 0x000fe20000004200 */
[----:B------:R-:W-:Y:S01]  /*1be0*/  IADD3 R33, R35, 0x4, RZ ;  /* 0x0000000423217810 */ /* 0x000fe20007ffe0ff */
[----:B------:R-:W-:-:S02]  /*1bf0*/  IMAD.WIDE.U32 R10, R10, -0x2daee0ad, RZ ;  /* 0xd2511f530a0a7825 */ /* 0x000fc400078e00ff */
[----:B------:R-:W-:Y:S02]  /*1c00*/  LDSM.16.MT88.4 R72, [R209+0xa000] ;  /* 0x00a00000d148783b */ /* 0x000fe40000004200 */
[----:B------:R-:W-:Y:S02]  /*1c10*/  IMAD R139, R251, 0x10000, R251 ;  /* 0x00010000fb8b7824 */ /* 0x000fe400078e02fb */
[----:B------:R-:W-:Y:S01]  /*1c20*/  IMAD.IADD R208, R2, 0x1, R206 ;  /* 0x0000000102d07824 */ /* 0x000fe200078e02ce */
        /* <DEDUP_REMOVED lines=12> */
[----:B--2---:R-:W-:Y:S01]  /*1cf0*/  FMNMX.FTZ R8, R6, R5, !PT ;  /* 0x0000000506087209 */ /* 0x004fe20007810000 */
[C---:B------:R-:W-:Y:S01]  /*1d00*/  FMUL.FTZ R4, R136.reuse, c[0x0][0x23c] ;  /* 0x00008f0088047a20 */ /* 0x040fe20000410000 */
[----:B------:R-:W-:Y:S01]  /*1d10*/  LOP3.LUT R5, R11, UR12, R32, 0x96, !PT ;  /* 0x0000000c0b057c12 */ /* 0x000fe2000f8e9620 */
[----:B------:R-:W-:Y:S01]  /*1d20*/  LDSM.16.MT88.4 R180, [R204+0xb800] ;  /* 0x00b80000ccb4783b */ /* 0x000fe20000004200 */
[----:B------:R-:W-:Y:S02]  /*1d30*/  FSETP.NEU.FTZ.AND P1, PT, R136, -INF , PT ;  /* 0xff8000008800780b */ /* 0x000fe40003f3d000 */
[----:B------:R-:W-:Y:S01]  /*1d40*/  LOP3.LUT R6, R19, UR13, R12, 0x96, !PT ;  /* 0x0000000d13067c12 */ /* 0x000fe2000f8e960c */
[----:B------:R-:W1:Y:S01]  /*1d50*/  SHFL.BFLY PT, R14, R8, 0x1, 0x1f ;  /* 0x0c201f00080e7f89 */ /* 0x000e6200000e0000 */
[----:B------:R-:W-:Y:S01]  /*1d60*/  FSEL R9, R4, RZ, P1 ;  /* 0x000000ff04097208 */ /* 0x000fe20000800000 */
[----:B------:R-:W-:-:S02]  /*1d70*/  IMAD.WIDE.U32 R4, R5, -0x326172a9, RZ ;  /* 0xcd9e8d5705047825 */ /* 0x000fc400078e00ff */
[----:B------:R-:W-:Y:S02]  /*1d80*/  LDSM.16.MT88.4 R172, [R209+0xb800] ;  /* 0x00b80000d1ac783b */ /* 0x000fe40000004200 */
[----:B------:R-:W-:Y:S01]  /*1d90*/  IMAD.WIDE.U32 R12, R6, -0x2daee0ad, RZ ;  /* 0xd2511f53060c7825 */ /* 0x000fe200078e00ff */
[----:B------:R-:W-:Y:S01]  /*1da0*/  LOP3.LUT R5, R5, UR11, R18, 0x96, !PT ;  /* 0x0000000b05057c12 */ /* 0x000fe2000f8e9612 */
[----:B------:R-:W-:Y:S02]  /*1db0*/  LDSM.16.MT88.4 R176, [R208+0xb800] ;  /* 0x00b80000d0b0783b */ /* 0x000fe40000004200 */
[--C-:B------:R-:W-:Y:S01]  /*1dc0*/  FFMA.FTZ R7, R28, c[0x0][0x23c], -R9.reuse ;  /* 0x00008f001c077a23 */ /* 0x100fe20000010809 */
[----:B------:R-:W-:Y:S01]  /*1dd0*/  LOP3.LUT R6, R13, UR10, R10, 0x96, !PT ;  /* 0x0000000a0d067c12 */ /* 0x000fe2000f8e960a */
[----:B------:R-:W-:Y:S02]  /*1de0*/  IMAD.WIDE.U32 R10, R5, -0x2daee0ad, RZ ;  /* 0xd2511f53050a7825 */ /* 0x000fe400078e00ff */
[----:B------:R2:W-:Y:S02]  /*1df0*/  MUFU.EX2 R243, R7 ;  /* 0x0000000700f37308 */ /* 0x0005e40000000800 */
[----:B------:R-:W-:-:S06]  /*1e00*/  FFMA.FTZ R5, R29, c[0x0][0x23c], -R9 ;  /* 0x00008f001d057a23 */ /* 0x000fcc0000010809 */
[----:B------:R3:W-:Y:S01]  /*1e10*/  MUFU.EX2 R242, R5 ;  /* 0x0000000500f27308 */ /* 0x0007e20000000800 */
[----:B-1----:R-:W-:-:S04]  /*1e20*/  FMNMX.FTZ R135, R8, R14, !PT ;  /* 0x0000000e08877209 */ /* 0x002fc80007810000 */
[----:B------:R-:W-:Y:S01]  /*1e30*/  FSETP.NEU.FTZ.AND P1, PT, R135, -INF , PT ;  /* 0xff8000008700780b */ /* 0x000fe20003f3d000 */
[----:B--2---:R-:W-:-:S05]  /*1e40*/  IMAD.WIDE.U32 R6, R6, -0x326172a9, RZ ;  /* 0xcd9e8d5706067825 */ /* 0x004fca00078e00ff */
[----:B------:R-:W-:Y:S01]  /*1e50*/  LOP3.LUT R7, R7, UR9, R4, 0x96, !PT ;  /* 0x0000000907077c12 */ /* 0x000fe2000f8e9604 */
[----:B------:R-:W-:Y:S01]  /*1e60*/  FFMA.FTZ R4, R40, c[0x0][0x23c], -R9 ;  /* 0x00008f0028047a23 */ /* 0x000fe20000010809 */
[----:B---3--:R-:W-:-:S03]  /*1e70*/  LOP3.LUT R5, R11, UR8, R12, 0x96, !PT ;  /* 0x000000080b057c12 */ /* 0x008fc6000f8e960c */
[----:B------:R1:W-:Y:S02]  /*1e80*/  MUFU.EX2 R241, R4 ;  /* 0x0000000400f17308 */ /* 0x0003e40000000800 */
[----:B------:R-:W-:-:S04]  /*1e90*/  IMAD.WIDE.U32 R16, R5, -0x326172a9, RZ ;  /* 0xcd9e8d5705107825 */ /* 0x000fc800078e00ff */
[----:B------:R-:W-:Y:S01]  /*1ea0*/  FFMA.FTZ R5, R41, c[0x0][0x23c], -R9 ;  /* 0x00008f0029057a23 */ /* 0x000fe20000010809 */
[----:B------:R-:W-:-:S03]  /*1eb0*/  LOP3.LUT R6, R17, UR7, R6, 0x96, !PT ;  /* 0x0000000711067c12 */ /* 0x000fc6000f8e9606 */
[----:B------:R2:W3:Y:S02]  /*1ec0*/  MUFU.EX2 R240, R5 ;  /* 0x0000000500f07308 */ /* 0x0004e40000000800 */
[----:B------:R-:W-:-:S04]  /*1ed0*/  IMAD.WIDE.U32 R14, R6, -0x2daee0ad, RZ ;  /* 0xd2511f53060e7825 */ /* 0x000fc800078e00ff */
[----:B-1----:R-:W-:-:S05]  /*1ee0*/  FMUL.FTZ R4, R135, c[0x0][0x23c] ;  /* 0x00008f0087047a20 */ /* 0x002fca0000410000 */
[----:B------:R-:W-:Y:S01]  /*1ef0*/  FSEL R8, R4, RZ, P1 ;  /* 0x000000ff04087208 */ /* 0x000fe20000800000 */
[----:B--2---:R-:W-:-:S04]  /*1f00*/  IMAD.WIDE.U32 R4, R7, -0x2daee0ad, RZ ;  /* 0xd2511f5307047825 */ /* 0x004fc800078e00ff */
[----:B------:R-:W-:Y:S01]  /*1f10*/  FFMA.FTZ R6, R30, c[0x0][0x23c], -R8 ;  /* 0x00008f001e067a23 */ /* 0x000fe20000010808 */
[----:B------:R-:W-:Y:S01]  /*1f20*/  LOP3.LUT R5, R5, UR6, R10, 0x96, !PT ;  /* 0x0000000605057c12 */ /* 0x000fe2000f8e960a */
[----:B------:R-:W-:Y:S01]  /*1f30*/  FFMA.FTZ R7, R42, c[0x0][0x23c], -R8 ;  /* 0x00008f002a077a23 */ /* 0x000fe20000010808 */
[----:B------:R-:W-:Y:S01]  /*1f40*/  LOP3.LUT R4, R15, UR4, R4, 0x96, !PT ;  /* 0x000000040f047c12 */ /* 0x000fe2000f8e9604 */
[----:B------:R1:W-:Y:S01]  /*1f50*/  MUFU.EX2 R239, R6 ;  /* 0x0000000600ef7308 */ /* 0x0003e20000000800 */
[--C-:B------:R-:W-:Y:S02]  /*1f60*/  FFMA.FTZ R11, R43, c[0x0][0x23c], -R8.reuse ;  /* 0x00008f002b0b7a23 */ /* 0x100fe40000010808 */
[----:B------:R-:W-:Y:S01]  /*1f70*/  IMAD.WIDE.U32 R12, R5, -0x326172a9, RZ ;  /* 0xcd9e8d57050c7825 */ /* 0x000fe200078e00ff */
[----:B------:R-:W2:Y:S03]  /*1f80*/  LDSM.16.MT88.4 R40, [R204+0xa000] ;  /* 0x00a00000cc28783b */ /* 0x000ea60000004200 */
[----:B------:R-:W-:Y:S01]  /*1f90*/  IMAD.WIDE.U32 R4, R4, -0x326172a9, RZ ;  /* 0xcd9e8d5704047825 */ /* 0x000fe200078e00ff */
[----:B------:R4:W-:Y:S03]  /*1fa0*/  MUFU.EX2 R238, R7 ;  /* 0x0000000700ee7308 */ /* 0x0009e60000000800 */
[----:B------:R-:W-:Y:S01]  /*1fb0*/  FFMA.FTZ R15, R27, c[0x0][0x23c], -R8 ;  /* 0x00008f001b0f7a23 */ /* 0x000fe20000010808 */
[----:B------:R-:W-:-:S02]  /*1fc0*/  LOP3.LUT R0, R5, UR15, R12, 0x96, !PT ;  /* 0x0000000f05007c12 */ /* 0x000fc4000f8e960c */
[----:B------:R-:W-:Y:S01]  /*1fd0*/  LOP3.LUT R5, R4, 0xffff, RZ, 0xc0, !PT ;  /* 0x0000ffff04057812 */ /* 0x000fe200078ec0ff */
[----:B-1----:R-:W-:Y:S01]  /*1fe0*/  FFMA.FTZ R6, R31, c[0x0][0x23c], -R8 ;  /* 0x00008f001f067a23 */ /* 0x002fe20000010808 */
[----:B------:R-:W1:Y:S02]  /*1ff0*/  MUFU.EX2 R237, R11 ;  /* 0x0000000b00ed7308 */ /* 0x000e640000000800 */
[----:B------:R-:W-:Y:S01]  /*2000*/  SHF.R.U32.HI R5, RZ, 0x8, R5 ;  /* 0x00000008ff057819 */ /* 0x000fe20000011605 */
[----:B------:R-:W5:Y:S01]  /*2010*/  LDSM.16.MT88.4 R28, [R208+0xa000] ;  /* 0x00a00000d01c783b */ /* 0x000f620000004200 */
[--C-:B------:R-:W-:Y:S02]  /*2020*/  SHF.R.U32.HI R10, RZ, 0x10, R4.reuse ;  /* 0x00000010ff0a7819 */ /* 0x100fe40000011604 */
[----:B------:R-:W-:Y:S02]  /*2030*/  LOP3.LUT R2, R0, 0xffff, RZ, 0xc0, !PT ;  /* 0x0000ffff00027812 */ /* 0x000fe400078ec0ff */
[----:B------:R-:W-:Y:S01]  /*2040*/  SHF.R.U32.HI R12, RZ, 0x18, R4 ;  /* 0x00000018ff0c7819 */ /* 0x000fe20000011604 */
[----:B------:R1:W1:Y:S01]  /*2050*/  MUFU.EX2 R236, R6 ;  /* 0x0000000600ec7308 */ /* 0x0002620000000800 */
[----:B------:R-:W-:-:S02]  /*2060*/  SHF.R.U32.HI R3, RZ, 0x10, R0 ;  /* 0x00000010ff037819 */ /* 0x000fc40000011600 */
[----:B----4-:R-:W-:Y:S02]  /*2070*/  SHF.R.U32.HI R7, RZ, 0x18, R0 ;  /* 0x00000018ff077819 */ /* 0x010fe40000011600 */
[----:B------:R-:W-:-:S03]  /*2080*/  LOP3.LUT R3, R3, 0xff, RZ, 0xc0, !PT ;  /* 0x000000ff03037812 */ /* 0x000fc600078ec0ff */
[----:B------:R-:W-:Y:S01]  /*2090*/  MUFU.EX2 R226, R15 ;  /* 0x0000000f00e27308 */ /* 0x000fe20000000800 */
[----:B------:R-:W-:Y:S02]  /*20a0*/  PRMT R7, R3, 0x5410, R7 ;  /* 0x0000541003077816 */ /* 0x000fe40000000007 */
[----:B-1----:R-:W-:Y:S02]  /*20b0*/  LOP3.LUT R6, R4, 0xff, RZ, 0xc0, !PT ;  /* 0x000000ff04067812 */ /* 0x002fe400078ec0ff */
[----:B------:R-:W-:Y:S02]  /*20c0*/  SHF.R.U32.HI R4, RZ, 0x8, R2 ;  /* 0x00000008ff047819 */ /* 0x000fe40000011602 */
[----:B------:R-:W-:Y:S02]  /*20d0*/  PRMT R5, R6, 0x5410, R5 ;  /* 0x0000541006057816 */ /* 0x000fe40000000005 */
[----:B------:R-:W-:Y:S02]  /*20e0*/  LOP3.LUT R6, R10, 0xff, RZ, 0xc0, !PT ;  /* 0x000000ff0a067812 */ /* 0x000fe400078ec0ff */
[----:B------:R-:W-:Y:S01]  /*20f0*/  LOP3.LUT R10, R0, 0xff, RZ, 0xc0, !PT ;  /* 0x000000ff000a7812 */ /* 0x000fe200078ec0ff */
[----:B------:R-:W-:Y:S01]  /*2100*/  HSET2.LE.AND R0, R5, R139, PT ;  /* 0x0000008b05007233 */ /* 0x000fe20003803000 */
[----:B---3--:R-:W-:-:S02]  /*2110*/  F2FP.BF16.PACK_AB R2, R240, R241 ;  /* 0x000000f1f002723e */ /* 0x008fc400000010ff */
[----:B------:R-:W-:Y:S02]  /*2120*/  PRMT R5, R6, 0x5410, R12 ;  /* 0x0000541006057816 */ /* 0x000fe4000000000c */
[----:B------:R-:W-:Y:S02]  /*2130*/  LOP3.LUT R6, R0, R2, RZ, 0xc0, !PT ;  /* 0x0000000200067212 */ /* 0x000fe400078ec0ff */
[----:B------:R-:W-:Y:S01]  /*2140*/  F2FP.BF16.PACK_AB R2, R237, R238 ;  /* 0x000000eeed02723e */ /* 0x000fe200000010ff */
[--C-:B------:R-:W-:Y:S01]  /*2150*/  HSET2.LE.AND R0, R5, R139.reuse, PT ;  /* 0x0000008b05007233 */ /* 0x100fe20003803000 */
[----:B------:R-:W-:Y:S01]  /*2160*/  PRMT R10, R10, 0x5410, R4 ;  /* 0x000054100a0a7816 */ /* 0x000fe20000000004 */
[--C-:B------:R-:W-:Y:S01]  /*2170*/  HSET2.LE.AND R5, R7, R139.reuse, PT ;  /* 0x0000008b07057233 */ /* 0x100fe20003803000 */
[----:B------:R-:W-:Y:S02]  /*2180*/  F2FP.BF16.PACK_AB R4, R242, R243 ;  /* 0x000000f3f204723e */ /* 0x000fe400000010ff */
[----:B------:R-:W-:Y:S01]  /*2190*/  LOP3.LUT R7, R0, R2, RZ, 0xc0, !PT ;  /* 0x0000000200077212 */ /* 0x000fe200078ec0ff */
[----:B------:R-:W-:Y:S01]  /*21a0*/  FFMA.FTZ R2, R24, c[0x0][0x23c], -R9 ;  /* 0x00008f0018027a23 */ /* 0x000fe20000010809 */
[----:B------:R-:W-:Y:S01]  /*21b0*/  FMNMX.FTZ R0, R56, R57, !PT ;  /* 0x0000003938007209 */ /* 0x000fe20007810000 */
[----:B------:R-:W-:Y:S01]  /*21c0*/  HSET2.LE.AND R3, R10, R139, PT ;  /* 0x0000008b0a037233 */ /* 0x000fe20003803000 */
[----:B------:R-:W-:Y:S01]  /*21d0*/  F2FP.BF16.PACK_AB R10, R236, R239 ;  /* 0x000000efec0a723e */ /* 0x000fe200000010ff */
[----:B------:R1:W-:Y:S01]  /*21e0*/  MUFU.EX2 R230, R2 ;  /* 0x0000000200e67308 */ /* 0x0003e20000000800 */
[----:B------:R-:W-:-:S02]  /*21f0*/  FMNMX.FTZ R0, R76, R0, !PT ;  /* 0x000000004c007209 */ /* 0x000fc40007810000 */
[----:B------:R-:W-:Y:S02]  /*2200*/  LOP3.LUT R4, R3, R4, RZ, 0xc0, !PT ;  /* 0x0000000403047212 */ /* 0x000fe400078ec0ff */
[----:B------:R-:W-:Y:S02]  /*2210*/  FMNMX.FTZ R0, R77, R0, !PT ;  /* 0x000000004d007209 */ /* 0x000fe40007810000 */
[----:B------:R-:W-:Y:S01]  /*2220*/  LOP3.LUT R5, R5, R10, RZ, 0xc0, !PT ;  /* 0x0000000a05057212 */ /* 0x000fe200078ec0ff */
[----:B------:R-:W-:Y:S01]  /*2230*/  FFMA.FTZ R10, R20, c[0x0][0x23c], -R9 ;  /* 0x00008f00140a7a23 */ /* 0x000fe20000010809 */
[----:B------:R-:W-:-:S03]  /*2240*/  FMNMX.FTZ R0, R124, R0, !PT ;  /* 0x000000007c007209 */ /* 0x000fc60007810000 */
[----:B------:R-:W-:Y:S01]  /*2250*/  MUFU.EX2 R229, R10 ;  /* 0x0000000a00e57308 */ /* 0x000fe20000000800 */
[----:B------:R-:W-:Y:S01]  /*2260*/  FMNMX.FTZ R0, R125, R0, !PT ;  /* 0x000000007d007209 */ /* 0x000fe20007810000 */
[C---:B--2---:R-:W-:Y:S01]  /*2270*/  HMMA.16816.F32.BF16 R140, R4.reuse, R40, RZ ;  /* 0x00000028048c723c */ /* 0x044fe200000418ff */
[--C-:B-1----:R-:W-:Y:S02]  /*2280*/  FFMA.FTZ R2, R25, c[0x0][0x23c], -R9.reuse ;  /* 0x00008f0019027a23 */ /* 0x102fe40000010809 */
[----:B------:R-:W-:Y:S01]  /*2290*/  FMNMX.FTZ R0, R160, R0, !PT ;  /* 0x00000000a0007209 */ /* 0x000fe20007810000 */
[----:B------:R-:W-:Y:S02]  /*22a0*/  FFMA.FTZ R9, R21, c[0x0][0x23c], -R9 ;  /* 0x00008f0015097a23 */ /* 0x000fe40000010809 */
[----:B------:R1:W-:Y:S01]  /*22b0*/  MUFU.EX2 R235, R2 ;  /* 0x0000000200eb7308 */ /* 0x0003e20000000800 */
[----:B------:R-:W-:Y:S01]  /*22c0*/  FMNMX.FTZ R0, R161, R0, !PT ;  /* 0x00000000a1007209 */ /* 0x000fe20007810000 */
[C---:B------:R-:W-:Y:S04]  /*22d0*/  HMMA.16816.F32.BF16 R36, R4.reuse, R44, RZ ;  /* 0x0000002c0424723c */ /* 0x040fe800000418ff */
[----:B------:R-:W2:Y:S02]  /*22e0*/  SHFL.BFLY PT, R11, R0, 0x2, 0x1f ;  /* 0x0c401f00000b7f89 */ /* 0x000ea400000e0000 */
[----:B------:R3:W4:Y:S02]  /*22f0*/  MUFU.EX2 R234, R9 ;  /* 0x0000000900ea7308 */ /* 0x0007240000000800 */
[----:B------:R-:W-:Y:S01]  /*2300*/  HMMA.16816.F32.BF16 R52, R4, R72, RZ ;  /* 0x000000480434723c */ /* 0x000fe200000418ff */
[----:B-1----:R-:W-:Y:S01]  /*2310*/  LOP3.LUT R2, R13, UR5, R16, 0x96, !PT ;  /* 0x000000050d027c12 */ /* 0x002fe2000f8e9610 */
[----:B------:R-:W-:-:S06]  /*2320*/  FFMA.FTZ R13, R26, c[0x0][0x23c], -R8 ;  /* 0x00008f001a0d7a23 */ /* 0x000fcc0000010808 */
[C---:B-----5:R-:W-:Y:S01]  /*2330*/  HMMA.16816.F32.BF16 R68, R4.reuse, R28, RZ ;  /* 0x0000001c0444723c */ /* 0x060fe200000418ff */
[----:B------:R-:W-:Y:S01]  /*2340*/  LDSM.16.MT88.4 R24, [R206+0xb800] ;  /* 0x00b80000ce18783b */ /* 0x000fe20000004200 */
[----:B------:R-:W-:Y:S01]  /*2350*/  IMAD.WIDE.U32 R2, R2, -0x2daee0ad, RZ ;  /* 0xd2511f5302027825 */ /* 0x000fe200078e00ff */
[----:B------:R-:W-:Y:S04]  /*2360*/  MUFU.EX2 R227, R13 ;  /* 0x0000000d00e37308 */ /* 0x000fe80000000800 */
[----:B------:R-:W-:Y:S01]  /*2370*/  LOP3.LUT R12, R2, 0xff, RZ, 0xc0, !PT ;  /* 0x000000ff020c7812 */ /* 0x000fe200078ec0ff */
[----:B------:R-:W-:Y:S01]  /*2380*/  HMMA.16816.F32.BF16 R84, R4, R60, RZ ;  /* 0x0000003c0454723c */ /* 0x000fe200000418ff */
[----:B---3--:R-:W-:Y:S02]  /*2390*/  SHF.R.U32.HI R9, RZ, 0x10, R2 ;  /* 0x00000010ff097819 */ /* 0x008fe40000011602 */
[----:B--2---:R-:W-:-:S02]  /*23a0*/  FMNMX.FTZ R16, R11, R0, !PT ;  /* 0x000000000b107209 */ /* 0x004fc40007810000 */
[----:B------:R-:W-:Y:S02]  /*23b0*/  LOP3.LUT R0, R3, UR14, R14, 0x96, !PT ;  /* 0x0000000e03007c12 */ /* 0x000fe4000f8e960e */
[----:B------:R-:W-:Y:S01]  /*23c0*/  LOP3.LUT R3, R2, 0xffff, RZ, 0xc0, !PT ;  /* 0x0000ffff02037812 */ /* 0x000fe200078ec0ff */
[C---:B------:R-:W-:Y:S01]  /*23d0*/  HMMA.16816.F32.BF16 R100, R4.reuse, R104, RZ ;  /* 0x000000680464723c */ /* 0x040fe200000418ff */
[----:B------:R-:W-:Y:S01]  /*23e0*/  SHF.R.U32.HI R11, RZ, 0x18, R2 ;  /* 0x00000018ff0b7819 */ /* 0x000fe20000011602 */
[--C-:B------:R-:W-:Y:S01]  /*23f0*/  FFMA.FTZ R2, R22, c[0x0][0x23c], -R8.reuse ;  /* 0x00008f0016027a23 */ /* 0x100fe20000010808 */
[----:B------:R-:W-:Y:S01]  /*2400*/  SHF.R.U32.HI R10, RZ, 0x8, R3 ;  /* 0x00000008ff0a7819 */ /* 0x000fe20000011603 */
[----:B------:R-:W-:Y:S01]  /*2410*/  FFMA.FTZ R3, R23, c[0x0][0x23c], -R8 ;  /* 0x00008f0017037a23 */ /* 0x000fe20000010808 */
[----:B------:R-:W-:Y:S01]  /*2420*/  LOP3.LUT R9, R9, 0xff, RZ, 0xc0, !PT ;  /* 0x000000ff09097812 */ /* 0x000fe200078ec0ff */
[----:B------:R1:W-:Y:S01]  /*2430*/  MUFU.EX2 R228, R2 ;  /* 0x0000000200e47308 */ /* 0x0003e20000000800 */
[----:B------:R-:W-:Y:S01]  /*2440*/  PRMT R14, R12, 0x5410, R10 ;  /* 0x000054100c0e7816 */ /* 0x000fe2000000000a */
[----:B------:R-:W-:Y:S01]  /*2450*/  HMMA.16816.F32.BF16 R112, R4, R116, RZ ;  /* 0x000000740470723c */ /* 0x000fe200000418ff */
[----:B------:R-:W-:-:S02]  /*2460*/  PRMT R12, R9, 0x5410, R11 ;  /* 0x00005410090c7816 */ /* 0x000fc4000000000b */
[----:B------:R-:W-:Y:S02]  /*2470*/  LOP3.LUT R11, R0, 0xff, RZ, 0xc0, !PT ;  /* 0x000000ff000b7812 */ /* 0x000fe400078ec0ff */
[----:B------:R-:W-:Y:S01]  /*2480*/  SHF.R.U32.HI R8, RZ, 0x10, R0 ;  /* 0x00000010ff087819 */ /* 0x000fe20000011600 */
[----:B------:R2:W3:Y:S02]  /*2490*/  MUFU.EX2 R233, R3 ;  /* 0x0000000300e97308 */ /* 0x0004e40000000800 */
[----:B------:R-:W-:Y:S01]  /*24a0*/  HMMA.16816.F32.BF16 R168, R4, R200, RZ ;  /* 0x000000c804a8723c */ /* 0x000fe200000418ff */
[----:B-1----:R-:W-:-:S07]  /*24b0*/  FMNMX.FTZ R2, R58, R59, !PT ;  /* 0x0000003b3a027209 */ /* 0x002fce0007810000 */
[----:B------:R-:W-:Y:S01]  /*24c0*/  HMMA.16816.F32.BF16 R152, R4, R42, RZ ;  /* 0x0000002a0498723c */ /* 0x000fe200000418ff */
[----:B------:R-:W-:-:S04]  /*24d0*/  FMNMX.FTZ R2, R78, R2, !PT ;  /* 0x000000024e027209 */ /* 0x000fc80007810000 */
[----:B------:R-:W-:Y:S02]  /*24e0*/  FMNMX.FTZ R10, R79, R2, !PT ;  /* 0x000000024f0a7209 */ /* 0x000fe40007810000 */
[----:B------:R-:W-:Y:S01]  /*24f0*/  LOP3.LUT R2, R0, 0xffff, RZ, 0xc0, !PT ;  /* 0x0000ffff00027812 */ /* 0x000fe200078ec0ff */
[C---:B------:R-:W-:Y:S01]  /*2500*/  HMMA.16816.F32.BF16 R48, R4.reuse, R46, RZ ;  /* 0x0000002e0430723c */ /* 0x040fe200000418ff */
[----:B--2---:R-:W-:Y:S02]  /*2510*/  SHF.R.U32.HI R3, RZ, 0x18, R0 ;  /* 0x00000018ff037819 */ /* 0x004fe40000011600 */
[----:B------:R-:W-:Y:S02]  /*2520*/  SHF.R.U32.HI R9, RZ, 0x8, R2 ;  /* 0x00000008ff097819 */ /* 0x000fe40000011602 */
[----:B------:R-:W-:Y:S02]  /*2530*/  FMNMX.FTZ R0, R126, R10, !PT ;  /* 0x0000000a7e007209 */ /* 0x000fe40007810000 */
[----:B------:R-:W-:Y:S01]  /*2540*/  PRMT R11, R11, 0x5410, R9 ;  /* 0x000054100b0b7816 */ /* 0x000fe20000000009 */
[----:B------:R-:W-:Y:S01]  /*2550*/  HMMA.16816.F32.BF16 R64, R4, R74, RZ ;  /* 0x0000004a0440723c */ /* 0x000fe200000418ff */
[----:B------:R-:W-:Y:S01]  /*2560*/  FMNMX.FTZ R9, R127, R0, !PT ;  /* 0x000000007f097209 */ /* 0x000fe20007810000 */
[----:B------:R-:W-:Y:S01]  /*2570*/  HSET2.LE.AND R0, R14, R139, PT ;  /* 0x0000008b0e007233 */ /* 0x000fe20003803000 */
[----:B------:R-:W-:-:S02]  /*2580*/  LOP3.LUT R2, R8, 0xff, RZ, 0xc0, !PT ;  /* 0x000000ff08027812 */ /* 0x000fc400078ec0ff */
[----:B------:R-:W-:Y:S02]  /*2590*/  FMNMX.FTZ R9, R162, R9, !PT ;  /* 0x00000009a2097209 */ /* 0x000fe40007810000 */
[----:B------:R-:W-:Y:S01]  /*25a0*/  PRMT R10, R2, 0x5410, R3 ;  /* 0x00005410020a7816 */ /* 0x000fe20000000003 */
[--C-:B------:R-:W-:Y:S01]  /*25b0*/  HSET2.LE.AND R3, R12, R139.reuse, PT ;  /* 0x0000008b0c037233 */ /* 0x100fe20003803000 */
[----:B----4-:R-:W-:Y:S01]  /*25c0*/  F2FP.BF16.PACK_AB R2, R234, R229 ;  /* 0x000000e5ea02723e */ /* 0x010fe200000010ff */
[C---:B------:R-:W-:Y:S01]  /*25d0*/  HMMA.16816.F32.BF16 R80, R4.reuse, R30, RZ ;  /* 0x0000001e0450723c */ /* 0x040fe200000418ff */
[----:B---3--:R-:W-:Y:S02]  /*25e0*/  F2FP.BF16.PACK_AB R8, R233, R228 ;  /* 0x000000e4e908723e */ /* 0x008fe400000010ff */
        /* <DEDUP_REMOVED lines=75> */
[----:B------:R-:W-:Y:S02]  /*2aa0*/  LOP3.LUT R5, R5, UR15, R10, 0x96, !PT ;  /* 0x0000000f05057c12 */ /* 0x000fe4000f8e960a */
[----:B------:R-:W-:Y:S01]  /*2ab0*/  SHF.R.U32.HI R6, RZ, 0x8, R6 ;  /* 0x00000008ff067819 */ /* 0x000fe20000011606 */
[----:B------:R1:W-:Y:S01]  /*2ac0*/  MUFU.EX2 R133, R7 ;  /* 0x0000000700857308 */ /* 0x0003e20000000800 */
[--C-:B------:R-:W-:Y:S01]  /*2ad0*/  SHF.R.U32.HI R9, RZ, 0x10, R4.reuse ;  /* 0x00000010ff097819 */ /* 0x100fe20000011604 */
[----:B------:R-:W-:Y:S01]  /*2ae0*/  HMMA.16816.F32.BF16 R120, R128, R174, R120 ;  /* 0x000000ae8078723c */ /* 0x000fe20000041878 */
[----:B------:R-:W-:-:S02]  /*2af0*/  SHF.R.U32.HI R15, RZ, 0x18, R4 ;  /* 0x00000018ff0f7819 */ /* 0x000fc40000011604 */
[----:B------:R-:W-:Y:S02]  /*2b00*/  LOP3.LUT R4, R5, 0xffff, RZ, 0xc0, !PT ;  /* 0x0000ffff05047812 */ /* 0x000fe400078ec0ff */
[----:B------:R-:W-:Y:S02]  /*2b10*/  PRMT R10, R8, 0x5410, R6 ;  /* 0x00005410080a7816 */ /* 0x000fe40000000006 */
        /* <DEDUP_REMOVED lines=17> */
[----:B------:R-:W-:Y:S02]  /*2c30*/  LOP3.LUT R6, R6, R4, RZ, 0xc0, !PT ;  /* 0x0000000406067212 */ /* 0x000fe400078ec0ff */
[----:B---3--:R-:W-:Y:S01]  /*2c40*/  F2FP.BF16.PACK_AB R4, R132, R133 ;  /* 0x000000858404723e */ /* 0x008fe200000010ff */
[----:B------:R-:W-:Y:S01]  /*2c50*/  HSET2.LE.AND R5, R10, R139, PT ;  /* 0x0000008b0a057233 */ /* 0x000fe20003803000 */
[----:B------:R-:W-:-:S02]  /*2c60*/  F2FP.BF16.PACK_AB R10, R137, R138 ;  /* 0x0000008a890a723e */ /* 0x000fc400000010ff */
[----:B------:R-:W-:Y:S02]  /*2c70*/  LOP3.LUT R7, R7, R4, RZ, 0xc0, !PT ;  /* 0x0000000407077212 */ /* 0x000fe400078ec0ff */
[----:B------:R-:W-:Y:S01]  /*2c80*/  LOP3.LUT R4, R5, R8, RZ, 0xc0, !PT ;  /* 0x0000000805047212 */ /* 0x000fe200078ec0ff */
[--C-:B------:R-:W-:Y:S01]  /*2c90*/  FFMA.FTZ R8, R124, c[0x0][0x23c], -R3.reuse ;  /* 0x00008f007c087a23 */ /* 0x100fe20000010803 */
[----:B------:R-:W-:Y:S01]  /*2ca0*/  LOP3.LUT R5, R9, R10, RZ, 0xc0, !PT ;  /* 0x0000000a09057212 */ /* 0x000fe200078ec0ff */
[----:B------:R-:W-:Y:S02]  /*2cb0*/  FFMA.FTZ R10, R162, c[0x0][0x23c], -R0 ;  /* 0x00008f00a20a7a23 */ /* 0x000fe40000010800 */
[----:B------:R1:W-:Y:S04]  /*2cc0*/  MUFU.EX2 R32, R8 ;  /* 0x0000000800207308 */ /* 0x0003e80000000800 */
[C---:B------:R-:W-:Y:S04]  /*2cd0*/  HMMA.16816.F32.BF16 R144, R4.reuse, R40, RZ ;  /* 0x000000280490723c */ /* 0x040fe800000418ff */
[----:B------:R2:W-:Y:S04]  /*2ce0*/  MUFU.EX2 R15, R10 ;  /* 0x0000000a000f7308 */ /* 0x0005e80000000800 */
[----:B------:R-:W-:Y:S01]  /*2cf0*/  HMMA.16816.F32.BF16 R148, R4, R42, RZ ;  /* 0x0000002a0494723c */ /* 0x000fe200000418ff */
[----:B-1----:R-:W-:-:S04]  /*2d00*/  FFMA.FTZ R8, R125, c[0x0][0x23c], -R3 ;  /* 0x00008f007d087a23 */ /* 0x002fc80000010803 */
[----:B------:R1:W-:Y:S03]  /*2d10*/  MUFU.EX2 R23, R8 ;  /* 0x0000000800177308 */ /* 0x0003e60000000800 */
[----:B------:R-:W-:Y:S01]  /*2d20*/  HMMA.16816.F32.BF16 R40, R4, R44, RZ ;  /* 0x0000002c0428723c */ /* 0x000fe200000418ff */
[----:B--2---:R-:W-:-:S04]  /*2d30*/  FFMA.FTZ R10, R163, c[0x0][0x23c], -R0 ;  /* 0x00008f00a30a7a23 */ /* 0x004fc80000010800 */
[----:B------:R-:W-:Y:S03]  /*2d40*/  MUFU.EX2 R231, R10 ;  /* 0x0000000a00e77308 */ /* 0x000fe60000000800 */
[----:B------:R-:W-:Y:S01]  /*2d50*/  HMMA.16816.F32.BF16 R56, R4, R72, RZ ;  /* 0x000000480438723c */ /* 0x000fe200000418ff */
[----:B-1----:R-:W-:-:S07]  /*2d60*/  FFMA.FTZ R8, R160, c[0x0][0x23c], -R3 ;  /* 0x00008f00a0087a23 */ /* 0x002fce0000010803 */
[C---:B------:R-:W-:Y:S01]  /*2d70*/  HMMA.16816.F32.BF16 R16, R4.reuse, R74, RZ ;  /* 0x0000004a0410723c */ /* 0x040fe200000418ff */
[----:B------:R-:W-:Y:S01]  /*2d80*/  FFMA.FTZ R3, R161, c[0x0][0x23c], -R3 ;  /* 0x00008f00a1037a23 */ /* 0x000fe20000010803 */
[----:B------:R1:W-:Y:S06]  /*2d90*/  MUFU.EX2 R22, R8 ;  /* 0x0000000800167308 */ /* 0x0003ec0000000800 */
[C---:B------:R-:W-:Y:S02]  /*2da0*/  HMMA.16816.F32.BF16 R156, R4.reuse, R104, RZ ;  /* 0x00000068049c723c */ /* 0x040fe400000418ff */
[----:B------:R2:W3:Y:S06]  /*2db0*/  MUFU.EX2 R232, R3 ;  /* 0x0000000300e87308 */ /* 0x0004ec0000000800 */
[----:B------:R-:W-:Y:S01]  /*2dc0*/  HMMA.16816.F32.BF16 R160, R4, R116, RZ ;  /* 0x0000007404a0723c */ /* 0x000fe200000418ff */
[----:B-1----:R-:W-:-:S04]  /*2dd0*/  FFMA.FTZ R8, R127, c[0x0][0x23c], -R0 ;  /* 0x00008f007f087a23 */ /* 0x002fc80000010800 */
[----:B------:R-:W-:Y:S03]  /*2de0*/  MUFU.EX2 R20, R8 ;  /* 0x0000000800147308 */ /* 0x000fe60000000800 */
[----:B------:R-:W-:Y:S01]  /*2df0*/  HMMA.16816.F32.BF16 R44, R4, R46, RZ ;  /* 0x0000002e042c723c */ /* 0x000fe200000418ff */
[----:B--2---:R-:W-:-:S04]  /*2e00*/  FFMA.FTZ R3, R126, c[0x0][0x23c], -R0 ;  /* 0x00008f007e037a23 */ /* 0x004fc80000010800 */
[----:B------:R1:W2:Y:S03]  /*2e10*/  MUFU.EX2 R21, R3 ;  /* 0x0000000300157308 */ /* 0x0002a60000000800 */
[C---:B------:R-:W-:Y:S08]  /*2e20*/  HMMA.16816.F32.BF16 R72, R4.reuse, R28, RZ ;  /* 0x0000001c0448723c */ /* 0x040ff000000418ff */
[----:B------:R-:W-:Y:S01]  /*2e30*/  HMMA.16816.F32.BF16 R76, R4, R30, RZ ;  /* 0x0000001e044c723c */ /* 0x000fe200000418ff */
[----:B-1----:R-:W-:-:S07]  /*2e40*/  LOP3.LUT R3, R11, UR5, R14, 0x96, !PT ;  /* 0x000000050b037c12 */ /* 0x002fce000f8e960e */
[----:B------:R-:W-:Y:S01]  /*2e50*/  HMMA.16816.F32.BF16 R88, R4, R60, RZ ;  /* 0x0000003c0458723c */ /* 0x000fe200000418ff */
[----:B------:R-:W-:-:S07]  /*2e60*/  IMAD.WIDE.U32 R8, R3, -0x2daee0ad, RZ ;  /* 0xd2511f5303087825 */ /* 0x000fce00078e00ff */
[C---:B------:R-:W-:Y:S01]  /*2e70*/  HMMA.16816.F32.BF16 R92, R4.reuse, R62, RZ ;  /* 0x0000003e045c723c */ /* 0x040fe200000418ff */
[C---:B------:R-:W-:Y:S02]  /*2e80*/  LOP3.LUT R3, R8.reuse, 0xffff, RZ, 0xc0, !PT ;  /* 0x0000ffff08037812 */ /* 0x040fe400078ec0ff */
[----:B------:R-:W-:Y:S02]  /*2e90*/  LOP3.LUT R0, R9, UR14, R12, 0x96, !PT ;  /* 0x0000000e09007c12 */ /* 0x000fe4000f8e960c */
[----:B------:R-:W-:Y:S02]  /*2ea0*/  LOP3.LUT R14, R8, 0xff, RZ, 0xc0, !PT ;  /* 0x000000ff080e7812 */ /* 0x000fe400078ec0ff */
[--C-:B------:R-:W-:Y:S01]  /*2eb0*/  SHF.R.U32.HI R9, RZ, 0x10, R8.reuse ;  /* 0x00000010ff097819 */ /* 0x100fe20000011608 */
[----:B------:R-:W-:Y:S01]  /*2ec0*/  HMMA.16816.F32.BF16 R104, R4, R106, RZ ;  /* 0x0000006a0468723c */ /* 0x000fe200000418ff */
[----:B------:R-:W-:Y:S02]  /*2ed0*/  SHF.R.U32.HI R13, RZ, 0x18, R8 ;  /* 0x00000018ff0d7819 */ /* 0x000fe40000011608 */
[----:B------:R-:W-:-:S02]  /*2ee0*/  SHF.R.U32.HI R10, RZ, 0x8, R3 ;  /* 0x00000008ff0a7819 */ /* 0x000fc40000011603 */
[C---:B------:R-:W-:Y:S02]  /*2ef0*/  LOP3.LUT R3, R0.reuse, 0xffff, RZ, 0xc0, !PT ;  /* 0x0000ffff00037812 */ /* 0x040fe400078ec0ff */
[--C-:B------:R-:W-:Y:S01]  /*2f00*/  SHF.R.U32.HI R8, RZ, 0x10, R0.reuse ;  /* 0x00000010ff087819 */ /* 0x100fe20000011600 */
[C---:B------:R-:W-:Y:S01]  /*2f10*/  HMMA.16816.F32.BF16 R164, R4.reuse, R200, RZ ;  /* 0x000000c804a4723c */ /* 0x040fe200000418ff */
[----:B------:R-:W-:Y:S02]  /*2f20*/  LOP3.LUT R12, R0, 0xff, RZ, 0xc0, !PT ;  /* 0x000000ff000c7812 */ /* 0x000fe400078ec0ff */
[----:B------:R-:W-:Y:S02]  /*2f30*/  SHF.R.U32.HI R11, RZ, 0x18, R0 ;  /* 0x00000018ff0b7819 */ /* 0x000fe40000011600 */
[----:B------:R-:W-:Y:S02]  /*2f40*/  LOP3.LUT R9, R9, 0xff, RZ, 0xc0, !PT ;  /* 0x000000ff09097812 */ /* 0x000fe400078ec0ff */
[----:B------:R-:W-:Y:S01]  /*2f50*/  SHF.R.U32.HI R3, RZ, 0x8, R3 ;  /* 0x00000008ff037819 */ /* 0x000fe20000011603 */
[----:B------:R-:W-:Y:S01]  /*2f60*/  HMMA.16816.F32.BF16 R116, R4, R118, RZ ;  /* 0x000000760474723c */ /* 0x000fe200000418ff */
[----:B------:R-:W-:-:S02]  /*2f70*/  LOP3.LUT R0, R8, 0xff, RZ, 0xc0, !PT ;  /* 0x000000ff08007812 */ /* 0x000fc400078ec0ff */
[----:B------:R-:W-:Y:S02]  /*2f80*/  PRMT R8, R14, 0x5410, R10 ;  /* 0x000054100e087816 */ /* 0x000fe4000000000a */
[----:B------:R-:W-:Y:S02]  /*2f90*/  PRMT R9, R9, 0x5410, R13 ;  /* 0x0000541009097816 */ /* 0x000fe4000000000d */
[----:B------:R-:W-:Y:S02]  /*2fa0*/  PRMT R10, R12, 0x5410, R3 ;  /* 0x000054100c0a7816 */ /* 0x000fe40000000003 */
[----:B------:R-:W-:Y:S01]  /*2fb0*/  PRMT R11, R0, 0x5410, R11 ;  /* 0x00005410000b7816 */ /* 0x000fe2000000000b */
[--C-:B------:R-:W-:Y:S01]  /*2fc0*/  HSET2.LE.AND R0, R8, R139.reuse, PT ;  /* 0x0000008b08007233 */ /* 0x100fe20003803000 */
[----:B---3--:R-:W-:Y:S01]  /*2fd0*/  F2FP.BF16.PACK_AB R3, R232, R22 ;  /* 0x00000016e803723e */ /* 0x008fe200000010ff */
[--C-:B------:R-:W-:Y:S01]  /*2fe0*/  HSET2.LE.AND R8, R9, R139.reuse, PT ;  /* 0x0000008b09087233 */ /* 0x100fe20003803000 */
[----:B------:R-:W-:Y:S01]  /*2ff0*/  F2FP.BF16.PACK_AB R9, R231, R15 ;  /* 0x0000000fe709723e */ /* 0x000fe200000010ff */
[--C-:B------:R-:W-:Y:S01]  /*3000*/  HSET2.LE.AND R10, R10, R139.reuse, PT ;  /* 0x0000008b0a0a7233 */ /* 0x100fe20003803000 */
[----:B------:R-:W-:Y:S01]  /*3010*/  LOP3.LUT R126, R0, R3, RZ, 0xc0, !PT ;  /* 0x00000003007e7212 */ /* 0x000fe200078ec0ff */
[----:B------:R-:W-:Y:S01]  /*3020*/  HSET2.LE.AND R12, R11, R139, PT ;  /* 0x0000008b0b0c7233 */ /* 0x000fe20003803000 */
[----:B------:R-:W-:Y:S01]  /*3030*/  F2FP.BF16.PACK_AB R11, R23, R32 ;  /* 0x00000020170b723e */ /* 0x000fe200000010ff */
[----:B------:R-:W-:Y:S01]  /*3040*/  FADD.FTZ R3, R243, R242 ;  /* 0x000000f2f3037221 */ /* 0x000fe20000010000 */
[----:B--2---:R-:W-:-:S02]  /*3050*/  F2FP.BF16.PACK_AB R0, R20, R21 ;  /* 0x000000151400723e */ /* 0x004fc400000010ff */
[----:B------:R-:W-:Y:S01]  /*3060*/  LOP3.LUT R127, R8, R9, RZ, 0xc0, !PT ;  /* 0x00000009087f7212 */ /* 0x000fe200078ec0ff */
[----:B------:R-:W-:Y:S01]  /*3070*/  FADD.FTZ R3, R241, R3 ;  /* 0x00000003f1037221 */ /* 0x000fe20000010000 */
[----:B------:R-:W-:Y:S02]  /*3080*/  LOP3.LUT R124, R10, R11, RZ, 0xc0, !PT ;  /* 0x0000000b0a7c7212 */ /* 0x000fe400078ec0ff */
[----:B------:R-:W-:Y:S01]  /*3090*/  HMMA.16816.F32.BF16 R8, R4, R202, RZ ;  /* 0x000000ca0408723c */ /* 0x000fe200000418ff */
[----:B------:R-:W-:Y:S01]  /*30a0*/  LOP3.LUT R125, R12, R0, RZ, 0xc0, !PT ;  /* 0x000000000c7d7212 */ /* 0x000fe200078ec0ff */
        /* <DEDUP_REMOVED lines=44> */
[----:B------:R-:W-:-:S02]  /*3370*/  LEA.HI.SX32 R220, R220, 0xfffffffe, 0x1b ;  /* 0xfffffffedcdc7811 */ /* 0x000fc400078fdaff */
[----:B------:R-:W-:Y:S01]  /*3380*/  MOV R3, R135 ;  /* 0x0000008700037202 */ /* 0x000fe20000000f00 */
[----:B------:R-:W-:Y:S01]  /*3390*/  IMAD.WIDE.U32 R4, R33, -0x326172a9, RZ ;  /* 0xcd9e8d5721047825 */ /* 0x000fe200078e00ff */
[----:B------:R1:W-:Y:S01]  /*33a0*/  STL.64 [R1+0x8], R6 ;  /* 0x0000080601007387 */ /* 0x0003e20000100a00 */
[----:B------:R-:W-:Y:S02]  /*33b0*/  LOP3.LUT R240, R7, R34, RZ, 0x3c, !PT ;  /* 0x0000002207f07212 */ /* 0x000fe400078e3cff */
[----:B------:R-:W-:Y:S01]  /*33c0*/  MOV R0, R136 ;  /* 0x0000008800007202 */ /* 0x000fe20000000f00 */
[----:B------:R1:W-:Y:S01]  /*33d0*/  STL.64 [R1], R4 ;  /* 0x0000000401007387 */ /* 0x0003e20000100a00 */
[----:B------:R-:W-:Y:S01]  /*33e0*/  LOP3.LUT R238, R5, R34, RZ, 0x3c, !PT ;  /* 0x0000002205ee7212 */ /* 0x000fe200078e3cff */
[----:B------:R-:W-:Y:S01]  /*33f0*/  IMAD.WIDE.U32 R222, R225, -0x2daee0ad, RZ ;  /* 0xd2511f53e1de7825 */ /* 0x000fe200078e00ff */
[----:B------:R-:W-:Y:S02]  /*3400*/  MOV R138, R2 ;  /* 0x00000002008a7202 */ /* 0x000fe40000000f00 */
[----:B------:R-:W-:Y:S01]  /*3410*/  MOV R137, R134 ;  /* 0x0000008600897202 */ /* 0x000fe20000000f00 */
[----:B------:R-:W-:Y:S01]  /*3420*/  IMAD.WIDE.U32 R240, R240, -0x2daee0ad, RZ ;  /* 0xd2511f53f0f07825 */ /* 0x000fe200078e00ff */
[----:B------:R-:W-:-:S03]  /*3430*/  PRMT R251, R251, 0x7054, R251 ;  /* 0x00007054fbfb7816 */ /* 0x000fc600000000fb */
[----:B------:R-:W-:Y:S01]  /*3440*/  IMAD.WIDE.U32 R238, R238, -0x2daee0ad, RZ ;  /* 0xd2511f53eeee7825 */ /* 0x000fe200078e00ff */
[----:B------:R-:W-:Y:S05]  /*3450*/  BRA `(.L_x_1478) ;  /* 0x0000017000007947 */ /* 0x000fea0003800000 */
.L_x_1480:
        /* <DEDUP_REMOVED lines=23> */
.L_x_1478:
[----:B------:R-:W2:Y:S01]  /*35d0*/  LDL.64 R8, [R1+0x18] ;  /* 0x0000180001087983 */ /* 0x000ea20000100a00 */
[----:B------:R-:W-:Y:S01]  /*35e0*/  SHF.R.S32.HI R2, RZ, 0x1f, R220 ;  /* 0x0000001fff027819 */ /* 0x000fe200000114dc */
[----:B------:R-:W-:Y:S04]  /*35f0*/  DEPBAR.LE SB0, 0x0 ;  /* 0x000080000000791a */ /* 0x000fe80000000000 */
[----:B------:R-:W-:Y:S01]  /*3600*/  BAR.SYNC.DEFER_BLOCKING 0x0 ;  /* 0x0000000000007b1d */ /* 0x000fe20000010000 */
[----:B------:R-:W-:Y:S02]  /*3610*/  IMAD R2, R2, c[0x0][0x1a0], RZ ;  /* 0x0000680002027a24 */ /* 0x000fe400078e02ff */
[C---:B-1----:R-:W-:Y:S04]  /*3620*/  IMAD.WIDE.U32 R6, R220.reuse, c[0x0][0x1a0], RZ ;  /* 0x00006800dc067a25 */ /* 0x042fe800078e00ff */
[----:B------:R-:W-:Y:S04]  /*3630*/  IMAD R4, R220, c[0x0][0x1a4], R2 ;  /* 0x00006900dc047a24 */ /* 0x000fe800078e0202 */
[----:B------:R-:W-:Y:S01]  /*3640*/  IMAD.IADD R7, R7, 0x1, R4 ;  /* 0x0000000107077824 */ /* 0x000fe200078e0204 */
[----:B--2---:R-:W-:Y:S04]  /*3650*/  LEA R2, P0, R6, R8, 0x5 ;  /* 0x0000000806027211 */ /* 0x004fe800078028ff */
        /* <DEDUP_REMOVED lines=14> */
[----:B------:R-:W1:Y:S05]  /*3740*/  LDSM.16.M88.4 R16, [R214] ;  /* 0x00000000d610783b */ /* 0x000e6a0000000200 */
        /* <DEDUP_REMOVED lines=9> */
[----:B------:R-:W1:Y:S01]  /*37e0*/  LDSM.16.M88.4 R192, [R212] ;  /* 0x00000000d4c0783b */ /* 0x000e620000000200 */
        /* <DEDUP_REMOVED lines=88> */
.L_x_1479:
[----:B------:R-:W2:Y:S01]  /*3d70*/  LDL.64 R172, [R1+0x8] ;  /* 0x0000080001ac7983 */ /* 0x000ea20000100a00 */
[----:B------:R-:W-:Y:S04]  /*3d80*/  FMNMX.FTZ R2, R4, R0, !PT ;  /* 0x0000000004027209 */ /* 0x000fe80007810000 */
[----:B------:R-:W-:Y:S01]  /*3d90*/  FMNMX.FTZ R2, R5, R2, !PT ;  /* 0x0000000205027209 */ /* 0x000fe20007810000 */
[----:B------:R-:W3:Y:S03]  /*3da0*/  LDL.64 R176, [R1] ;  /* 0x0000000001b07983 */ /* 0x000ee60000100a00 */
        /* <DEDUP_REMOVED lines=21> */
[----:B------:R-:W-:Y:S03]  /*3f00*/  FMNMX.FTZ R2, R28, R2, !PT ;  /* 0x000000021c027209 */ /* 0x000fe60007810000 */
[----:B------:R-:W4:Y:S01]  /*3f10*/  SHFL.BFLY PT, R134, R132, 0x2, 0x1f ;  /* 0x0c401f0084867f89 */ /* 0x000f2200000e0000 */
[----:B------:R-:W-:Y:S07]  /*3f20*/  FMNMX.FTZ R2, R29, R2, !PT ;  /* 0x000000021d027209 */ /* 0x000fee0007810000 */
[----:B------:R-:W5:Y:S01]  /*3f30*/  SHFL.BFLY PT, R133, R2, 0x2, 0x1f ;  /* 0x0c401f0002857f89 */ /* 0x000f6200000e0000 */
[----:B-1----:R-:W-:Y:S07]  /*3f40*/  FMNMX.FTZ R136, R136, R135, !PT ;  /* 0x0000008788887209 */ /* 0x002fee0007810000 */
[----:B------:R-:W1:Y:S01]  /*3f50*/  SHFL.BFLY PT, R135, R136, 0x1, 0x1f ;  /* 0x0c201f0088877f89 */ /* 0x000e6200000e0000 */
[----:B----4-:R-:W-:Y:S07]  /*3f60*/  FMNMX.FTZ R132, R132, R134, !PT ;  /* 0x0000008684847209 */ /* 0x010fee0007810000 */
[----:B------:R-:W4:Y:S01]  /*3f70*/  SHFL.BFLY PT, R134, R132, 0x1, 0x1f ;  /* 0x0c201f0084867f89 */ /* 0x000f2200000e0000 */
[----:B-----5:R-:W-:Y:S07]  /*3f80*/  FMNMX.FTZ R2, R2, R133, !PT ;  /* 0x0000008502027209 */ /* 0x020fee0007810000 */
[----:B------:R-:W5:Y:S01]  /*3f90*/  SHFL.BFLY PT, R139, R2, 0x1, 0x1f ;  /* 0x0c201f00028b7f89 */ /* 0x000f6200000e0000 */
[----:B-1----:R-:W-:Y:S04]  /*3fa0*/  FMNMX.FTZ R136, R136, R135, !PT ;  /* 0x0000008788887209 */ /* 0x002fe80007810000 */
[C---:B------:R-:W-:Y:S01]  /*3fb0*/  FSETP.NEU.FTZ.AND P1, PT, R136.reuse, -INF , PT ;  /* 0xff8000008800780b */ /* 0x040fe20003f3d000 */
[----:B------:R-:W-:Y:S04]  /*3fc0*/  FADD.FTZ R0, -R136, R0 ;  /* 0x0000000088007221 */ /* 0x000fe80000010100 */
[----:B------:R-:W-:Y:S04]  /*3fd0*/  FMUL.FTZ R0, R0, c[0x0][0x23c] ;  /* 0x00008f0000007a20 */ /* 0x000fe80000410000 */
[----:B------:R1:W1:Y:S01]  /*3fe0*/  MUFU.EX2 R133, R0 ;  /* 0x0000000000857308 */ /* 0x0002620000000800 */
[----:B----4-:R-:W-:Y:S02]  /*3ff0*/  FMNMX.FTZ R135, R132, R134, !PT ;  /* 0x0000008684877209 */ /* 0x010fe40007810000 */
[----:B------:R-:W-:Y:S02]  /*4000*/  FMNMX.FTZ R132, R10, R138, !PT ;  /* 0x0000008a0a847209 */ /* 0x000fe40007810000 */
[----:B-----5:R-:W-:Y:S01]  /*4010*/  FMNMX.FTZ R134, R2, R139, !PT ;  /* 0x0000008b02867209 */ /* 0x020fe20007810000 */
[----:B------:R-:W-:Y:S01]  /*4020*/  FMUL.FTZ R139, R135, c[0x0][0x23c] ;  /* 0x00008f00878b7a20 */ /* 0x000fe20000410000 */
[----:B------:R-:W-:Y:S03]  /*4030*/  FMNMX.FTZ R2, R11, R132, !PT ;  /* 0x000000840b027209 */ /* 0x000fe60007810000 */
[----:B------:R-:W-:Y:S01]  /*4040*/  FMUL.FTZ R184, R134, c[0x0][0x23c] ;  /* 0x00008f0086b87a20 */ /* 0x000fe20000410000 */
[----:B------:R-:W-:Y:S04]  /*4050*/  FMNMX.FTZ R2, R14, R2, !PT ;  /* 0x000000020e027209 */ /* 0x000fe80007810000 */
[----:B------:R-:W-:Y:S04]  /*4060*/  FMNMX.FTZ R2, R15, R2, !PT ;  /* 0x000000020f027209 */ /* 0x000fe80007810000 */
[----:B------:R-:W-:Y:S01]  /*4070*/  FMNMX.FTZ R2, R26, R2, !PT ;  /* 0x000000021a027209 */ /* 0x000fe20007810000 */
[----:B-1----:R-:W-:Y:S02]  /*4080*/  FADD.FTZ R0, -R135, R3 ;  /* 0x0000000387007221 */ /* 0x002fe40000010100 */
[C---:B------:R-:W-:Y:S02]  /*4090*/  FMUL.FTZ R36, R133.reuse, R36 ;  /* 0x0000002485247220 */ /* 0x040fe40000410000 */
[----:B------:R-:W-:Y:S02]  /*40a0*/  FMUL.FTZ R0, R0, c[0x0][0x23c] ;  /* 0x00008f0000007a20 */ /* 0x000fe40000410000 */
[C---:B------:R-:W-:Y:S02]  /*40b0*/  FMUL.FTZ R37, R133.reuse, R37 ;  /* 0x0000002585257220 */ /* 0x040fe40000410000 */
[----:B------:R1:W4:Y:S01]  /*40c0*/  MUFU.EX2 R132, R0 ;  /* 0x0000000000847308 */ /* 0x0003220000000800 */
        /* <DEDUP_REMOVED lines=15> */
[C---:B----4-:R-:W-:Y:S01]  /*41c0*/  FMUL.FTZ R38, R132.reuse, R38 ;  /* 0x0000002684267220 */ /* 0x050fe20000410000 */
[----:B------:R-:W-:Y:S01]  /*41d0*/  FSEL R137, R137, RZ, P1 ;  /* 0x000000ff89897208 */ /* 0x000fe20000800000 */
[----:B------:R1:W4:Y:S01]  /*41e0*/  MUFU.EX2 R3, R0 ;  /* 0x0000000000037308 */ /* 0x0003220000000800 */
[----:B------:R-:W-:Y:S01]  /*41f0*/  FSETP.NEU.FTZ.AND P1, PT, R135, -INF , PT ;  /* 0xff8000008700780b */ /* 0x000fe20003f3d000 */
[----:B------:R-:W-:Y:S02]  /*4200*/  FMUL.FTZ R39, R132, R39 ;  /* 0x0000002784277220 */ /* 0x000fe40000410000 */
[--C-:B------:R-:W-:Y:S01]  /*4210*/  FFMA.FTZ R16, R16, c[0x0][0x23c], -R137.reuse ;  /* 0x00008f0010107a23 */ /* 0x100fe20000010889 */
[----:B------:R-:W-:Y:S01]  /*4220*/  FSEL R139, R139, RZ, P1 ;  /* 0x000000ff8b8b7208 */ /* 0x000fe20000800000 */
[--C-:B------:R-:W-:Y:S01]  /*4230*/  FFMA.FTZ R17, R17, c[0x0][0x23c], -R137.reuse ;  /* 0x00008f0011117a23 */ /* 0x100fe20000010889 */
[----:B------:R-:W-:Y:S01]  /*4240*/  FSETP.NEU.FTZ.AND P1, PT, R134, -INF , PT ;  /* 0xff8000008600780b */ /* 0x000fe20003f3d000 */
[----:B------:R-:W-:Y:S02]  /*4250*/  FFMA.FTZ R4, R4, c[0x0][0x23c], -R137 ;  /* 0x00008f0004047a23 */ /* 0x000fe40000010889 */
[----:B------:R5:W-:Y:S01]  /*4260*/  MUFU.EX2 R249, R16 ;  /* 0x0000001000f97308 */ /* 0x000be20000000800 */
[--C-:B------:R-:W-:Y:S01]  /*4270*/  FFMA.FTZ R18, R18, c[0x0][0x23c], -R139.reuse ;  /* 0x00008f0012127a23 */ /* 0x100fe2000001088b */
[----:B------:R-:W-:Y:S01]  /*4280*/  FSEL R184, R184, RZ, P1 ;  /* 0x000000ffb8b87208 */ /* 0x000fe20000800000 */
[--C-:B------:R-:W-:Y:S02]  /*4290*/  FFMA.FTZ R19, R19, c[0x0][0x23c], -R139.reuse ;  /* 0x00008f0013137a23 */ /* 0x100fe4000001088b */
[----:B------:R-:W-:Y:S02]  /*42a0*/  FFMA.FTZ R6, R6, c[0x0][0x23c], -R139 ;  /* 0x00008f0006067a23 */ /* 0x000fe4000001088b */
[--C-:B------:R-:W-:Y:S02]  /*42b0*/  FFMA.FTZ R8, R8, c[0x0][0x23c], -R184.reuse ;  /* 0x00008f0008087a23 */ /* 0x100fe400000108b8 */
[--C-:B------:R-:W-:Y:S01]  /*42c0*/  FFMA.FTZ R9, R9, c[0x0][0x23c], -R184.reuse ;  /* 0x00008f0009097a23 */ /* 0x100fe200000108b8 */
[----:B------:R5:W-:Y:S01]  /*42d0*/  MUFU.EX2 R250, R17 ;  /* 0x0000001100fa7308 */ /* 0x000be20000000800 */
[--C-:B------:R-:W-:Y:S02]  /*42e0*/  FFMA.FTZ R12, R12, c[0x0][0x23c], -R184.reuse ;  /* 0x00008f000c0c7a23 */ /* 0x100fe400000108b8 */
[----:B------:R-:W-:Y:S01]  /*42f0*/  FFMA.FTZ R13, R13, c[0x0][0x23c], -R184 ;  /* 0x00008f000d0d7a23 */ /* 0x000fe200000108b8 */
[----:B-1----:R-:W-:Y:S01]  /*4300*/  FMNMX.FTZ R0, R27, R2, !PT ;  /* 0x000000021b007209 */ /* 0x002fe20007810000 */
[C---:B----4-:R-:W-:Y:S02]  /*4310*/  FMUL.FTZ R40, R3.reuse, R40 ;  /* 0x0000002803287220 */ /* 0x050fe40000410000 */
[C---:B------:R-:W-:Y:S01]  /*4320*/  FMUL.FTZ R41, R3.reuse, R41 ;  /* 0x0000002903297220 */ /* 0x040fe20000410000 */
[----:B------:R-:W-:Y:S01]  /*4330*/  FMNMX.FTZ R0, R30, R0, !PT ;  /* 0x000000001e007209 */ /* 0x000fe20007810000 */
[C---:B------:R-:W-:Y:S01]  /*4340*/  FMUL.FTZ R44, R3.reuse, R44 ;  /* 0x0000002c032c7220 */ /* 0x040fe20000410000 */
[----:B------:R1:W-:Y:S01]  /*4350*/  MUFU.EX2 R246, R4 ;  /* 0x0000000400f67308 */ /* 0x0003e20000000800 */
[----:B------:R-:W-:Y:S01]  /*4360*/  FMUL.FTZ R45, R3, R45 ;  /* 0x0000002d032d7220 */ /* 0x000fe20000410000 */
[----:B------:R-:W-:Y:S01]  /*4370*/  FMNMX.FTZ R0, R31, R0, !PT ;  /* 0x000000001f007209 */ /* 0x000fe20007810000 */
[C---:B------:R-:W-:Y:S02]  /*4380*/  FMUL.FTZ R50, R132.reuse, R50 ;  /* 0x0000003284327220 */ /* 0x040fe40000410000 */
[--C-:B-----5:R-:W-:Y:S02]  /*4390*/  FFMA.FTZ R16, R5, c[0x0][0x23c], -R137.reuse ;  /* 0x00008f0005107a23 */ /* 0x120fe40000010889 */
[----:B------:R-:W4:Y:S01]  /*43a0*/  SHFL.BFLY PT, R2, R0, 0x2, 0x1f ;  /* 0x0c401f0000027f89 */ /* 0x000f2200000e0000 */
[C---:B------:R-:W-:Y:S02]  /*43b0*/  FMUL.FTZ R51, R132.reuse, R51 ;  /* 0x0000003384337220 */ /* 0x040fe40000410000 */
[----:B------:R5:W-:Y:S01]  /*43c0*/  MUFU.EX2 R245, R16 ;  /* 0x0000001000f57308 */ /* 0x000be20000000800 */
[C---:B------:R-:W-:Y:S02]  /*43d0*/  FMUL.FTZ R54, R132.reuse, R54 ;  /* 0x0000003684367220 */ /* 0x040fe40000410000 */
[C---:B------:R-:W-:Y:S01]  /*43e0*/  FMUL.FTZ R55, R132.reuse, R55 ;  /* 0x0000003784377220 */ /* 0x040fe20000410000 */
[----:B------:R-:W-:Y:S01]  /*43f0*/  LOP3.LUT R17, R239, UR12, R222, 0x96, !PT ;  /* 0x0000000cef117c12 */ /* 0x000fe2000f8e96de */
[C---:B------:R-:W-:Y:S02]  /*4400*/  FMUL.FTZ R56, R3.reuse, R56 ;  /* 0x0000003803387220 */ /* 0x040fe40000410000 */
[C---:B------:R-:W-:Y:S02]  /*4410*/  FMUL.FTZ R57, R3.reuse, R57 ;  /* 0x0000003903397220 */ /* 0x040fe40000410000 */
[C---:B------:R-:W-:Y:S01]  /*4420*/  FMUL.FTZ R60, R3.reuse, R60 ;  /* 0x0000003c033c7220 */ /* 0x040fe20000410000 */
[----:B------:R5:W-:Y:S01]  /*4430*/  MUFU.EX2 R247, R18 ;  /* 0x0000001200f77308 */ /* 0x000be20000000800 */
[----:B------:R-:W-:Y:S02]  /*4440*/  FMUL.FTZ R61, R3, R61 ;  /* 0x0000003d033d7220 */ /* 0x000fe40000410000 */
[C---:B------:R-:W-:Y:S01]  /*4450*/  FMUL.FTZ R66, R132.reuse, R66 ;  /* 0x0000004284427220 */ /* 0x040fe20000410000 */
[----:B-1----:R-:W-:Y:S01]  /*4460*/  LOP3.LUT R4, R223, UR23, R220, 0x96, !PT ;  /* 0x00000017df047c12 */ /* 0x002fe2000f8e96dc */
[C---:B------:R-:W-:Y:S02]  /*4470*/  FMUL.FTZ R67, R132.reuse, R67 ;  /* 0x0000004384437220 */ /* 0x040fe40000410000 */
[----:B------:R-:W-:Y:S02]  /*4480*/  FMUL.FTZ R70, R132, R70 ;  /* 0x0000004684467220 */ /* 0x000fe40000410000 */
[----:B------:R-:W-:Y:S01]  /*4490*/  IMAD.WIDE.U32 R4, R4, -0x326172a9, RZ ;  /* 0xcd9e8d5704047825 */ /* 0x000fe200078e00ff */
[----:B------:R1:W-:Y:S01]  /*44a0*/  MUFU.EX2 R248, R19 ;  /* 0x0000001300f87308 */ /* 0x0003e20000000800 */
[----:B----4-:R-:W-:Y:S02]  /*44b0*/  FMNMX.FTZ R0, R0, R2, !PT ;  /* 0x0000000200007209 */ /* 0x010fe40007810000 */
[C---:B------:R-:W-:Y:S02]  /*44c0*/  FMUL.FTZ R71, R132.reuse, R71 ;  /* 0x0000004784477220 */ /* 0x040fe40000410000 */
[----:B-----5:R-:W-:Y:S01]  /*44d0*/  IMAD.WIDE.U32 R16, R17, -0x326172a9, RZ ;  /* 0xcd9e8d5711107825 */ /* 0x020fe200078e00ff */
[----:B------:R-:W4:Y:S03]  /*44e0*/  SHFL.BFLY PT, R2, R0, 0x1, 0x1f ;  /* 0x0c201f0000027f89 */ /* 0x000f2600000e0000 */
[C---:B------:R-:W-:Y:S01]  /*44f0*/  FMUL.FTZ R72, R3.reuse, R72 ;  /* 0x0000004803487220 */ /* 0x040fe20000410000 */
[----:B------:R-:W-:Y:S01]  /*4500*/  MUFU.EX2 R244, R6 ;  /* 0x0000000600f47308 */ /* 0x000fe20000000800 */
[C---:B------:R-:W-:Y:S02]  /*4510*/  FMUL.FTZ R73, R3.reuse, R73 ;  /* 0x0000004903497220 */ /* 0x040fe40000410000 */
[----:B------:R-:W-:Y:S01]  /*4520*/  FMUL.FTZ R76, R3, R76 ;  /* 0x0000004c034c7220 */ /* 0x000fe20000410000 */
[----:B------:R-:W-:Y:S01]  /*4530*/  LOP3.LUT R18, R241, UR12, R222, 0x96, !PT ;  /* 0x0000000cf1127c12 */ /* 0x000fe2000f8e96de */
[C---:B------:R-:W-:Y:S02]  /*4540*/  FMUL.FTZ R77, R3.reuse, R77 ;  /* 0x0000004d034d7220 */ /* 0x040fe40000410000 */
[C---:B------:R-:W-:Y:S02]  /*4550*/  FMUL.FTZ R82, R132.reuse, R82 ;  /* 0x0000005284527220 */ /* 0x040fe40000410000 */
[C---:B------:R-:W-:Y:S01]  /*4560*/  FMUL.FTZ R83, R132.reuse, R83 ;  /* 0x0000005384537220 */ /* 0x040fe20000410000 */
[----:B------:R-:W-:Y:S01]  /*4570*/  MUFU.EX2 R242, R8 ;  /* 0x0000000800f27308 */ /* 0x000fe20000000800 */
[C---:B------:R-:W-:Y:S02]  /*4580*/  FMUL.FTZ R86, R132.reuse, R86 ;  /* 0x0000005684567220 */ /* 0x040fe40000410000 */
[----:B------:R-:W-:Y:S02]  /*4590*/  FMUL.FTZ R87, R132, R87 ;  /* 0x0000005784577220 */ /* 0x000fe40000410000 */
[----:B-1----:R-:W-:Y:S04]  /*45a0*/  IMAD.WIDE.U32 R18, R18, -0x326172a9, RZ ;  /* 0xcd9e8d5712127825 */ /* 0x002fe800078e00ff */
[----:B------:R-:W-:Y:S01]  /*45b0*/  FMUL.FTZ R88, R3, R88 ;  /* 0x0000005803587220 */ /* 0x000fe20000410000 */
[--C-:B------:R-:W-:Y:S01]  /*45c0*/  LOP3.LUT R174, R19, UR11, R4.reuse, 0x96, !PT ;  /* 0x0000000b13ae7c12 */ /* 0x100fe2000f8e9604 */
[----:B------:R-:W-:Y:S01]  /*45d0*/  MUFU.EX2 R237, R9 ;  /* 0x0000000900ed7308 */ /* 0x000fe20000000800 */
[----:B----4-:R-:W-:Y:S01]  /*45e0*/  FMNMX.FTZ R2, R0, R2, !PT ;  /* 0x0000000200027209 */ /* 0x010fe20007810000 */
[----:B------:R-:W-:Y:S02]  /*45f0*/  FMUL.FTZ R89, R3, R89 ;  /* 0x0000005903597220 */ /* 0x000fe40000410000 */
[----:B------:R-:W-:Y:S01]  /*4600*/  IMAD.WIDE.U32 R174, R174, -0x2daee0ad, RZ ;  /* 0xd2511f53aeae7825 */ /* 0x000fe200078e00ff */
[C---:B------:R-:W-:Y:S03]  /*4610*/  FSETP.NEU.FTZ.AND P1, PT, R2.reuse, -INF , PT ;  /* 0xff8000000200780b */ /* 0x040fe60003f3d000 */
[----:B------:R-:W-:Y:S02]  /*4620*/  FMUL.FTZ R185, R2, c[0x0][0x23c] ;  /* 0x00008f0002b97a20 */ /* 0x000fe40000410000 */
[----:B------:R-:W-:Y:S01]  /*4630*/  MUFU.EX2 R230, R12 ;  /* 0x0000000c00e67308 */ /* 0x000fe20000000800 */
[----:B------:R-:W-:Y:S02]  /*4640*/  FFMA.FTZ R21, R21, c[0x0][0x23c], -R137 ;  /* 0x00008f0015157a23 */ /* 0x000fe40000010889 */
[----:B------:R-:W-:Y:S01]  /*4650*/  FSEL R185, R185, RZ, P1 ;  /* 0x000000ffb9b97208 */ /* 0x000fe20000800000 */
[--C-:B------:R-:W-:Y:S02]  /*4660*/  FFMA.FTZ R22, R22, c[0x0][0x23c], -R139.reuse ;  /* 0x00008f0016167a23 */ /* 0x100fe4000001088b */
[----:B------:R-:W-:Y:S02]  /*4670*/  FFMA.FTZ R23, R23, c[0x0][0x23c], -R139 ;  /* 0x00008f0017177a23 */ /* 0x000fe4000001088b */
[--C-:B------:R-:W-:Y:S02]  /*4680*/  FFMA.FTZ R10, R10, c[0x0][0x23c], -R185.reuse ;  /* 0x00008f000a0a7a23 */ /* 0x100fe400000108b9 */
[--C-:B------:R-:W-:Y:S01]  /*4690*/  FFMA.FTZ R11, R11, c[0x0][0x23c], -R185.reuse ;  /* 0x00008f000b0b7a23 */ /* 0x100fe200000108b9 */
[----:B------:R-:W1:Y:S01]  /*46a0*/  MUFU.EX2 R229, R13 ;  /* 0x0000000d00e57308 */ /* 0x000e620000000800 */
[--C-:B------:R-:W-:Y:S02]  /*46b0*/  FFMA.FTZ R14, R14, c[0x0][0x23c], -R185.reuse ;  /* 0x00008f000e0e7a23 */ /* 0x100fe400000108b9 */
[----:B------:R-:W-:Y:S02]  /*46c0*/  FFMA.FTZ R15, R15, c[0x0][0x23c], -R185 ;  /* 0x00008f000f0f7a23 */ /* 0x000fe400000108b9 */
[C---:B------:R-:W-:Y:S02]  /*46d0*/  FMUL.FTZ R92, R3.reuse, R92 ;  /* 0x0000005c035c7220 */ /* 0x040fe40000410000 */
[----:B------:R-:W-:Y:S02]  /*46e0*/  FMUL.FTZ R93, R3, R93 ;  /* 0x0000005d035d7220 */ /* 0x000fe40000410000 */
[C---:B------:R-:W-:Y:S01]  /*46f0*/  FMUL.FTZ R96, R133.reuse, R96 ;  /* 0x0000006085607220 */ /* 0x040fe20000410000 */
[----:B------:R-:W-:Y:S01]  /*4700*/  MUFU.EX2 R236, R10 ;  /* 0x0000000a00ec7308 */ /* 0x000fe20000000800 */
[C---:B------:R-:W-:Y:S02]  /*4710*/  FMUL.FTZ R97, R133.reuse, R97 ;  /* 0x0000006185617220 */ /* 0x040fe40000410000 */
[C---:B------:R-:W-:Y:S02]  /*4720*/  FMUL.FTZ R98, R132.reuse, R98 ;  /* 0x0000006284627220 */ /* 0x040fe40000410000 */
[----:B------:R-:W-:Y:S02]  /*4730*/  FMUL.FTZ R99, R132, R99 ;  /* 0x0000006384637220 */ /* 0x000fe40000410000 */
[----:B------:R-:W-:Y:S01]  /*4740*/  FMUL.FTZ R100, R133, R100 ;  /* 0x0000006485647220 */ /* 0x000fe20000410000 */
[----:B--2---:R-:W-:Y:S01]  /*4750*/  LOP3.LUT R173, R17, UR11, R4, 0x96, !PT ;  /* 0x0000000b11ad7c12 */ /* 0x004fe2000f8e9604 */
[--C-:B------:R-:W-:Y:S01]  /*4760*/  FFMA.FTZ R17, R7, c[0x0][0x23c], -R139.reuse ;  /* 0x00008f0007117a23 */ /* 0x100fe2000001088b */
[----:B------:R-:W-:Y:S01]  /*4770*/  LOP3.LUT R172, R5, UR13, R172, 0x96, !PT ;  /* 0x0000000d05ac7c12 */ /* 0x000fe2000f8e96ac */
[----:B------:R-:W-:Y:S01]  /*4780*/  MUFU.EX2 R235, R11 ;  /* 0x0000000b00eb7308 */ /* 0x000fe20000000800 */
[----:B------:R-:W-:Y:S01]  /*4790*/  FMUL.FTZ R101, R133, R101 ;  /* 0x0000006585657220 */ /* 0x000fe20000410000 */
[----:B---3--:R-:W-:Y:S02]  /*47a0*/  LOP3.LUT R19, R5, UR13, R176, 0x96, !PT ;  /* 0x0000000d05137c12 */ /* 0x008fe4000f8e96b0 */
[----:B------:R-:W-:Y:S01]  /*47b0*/  IMAD.WIDE.U32 R4, R172, -0x2daee0ad, RZ ;  /* 0xd2511f53ac047825 */ /* 0x000fe200078e00ff */
[----:B------:R-:W2:Y:S01]  /*47c0*/  LDSM.16.MT88.4 R176, [R204+0xa000] ;  /* 0x00a00000ccb0783b */ /* 0x000ea20000004200 */
[----:B-1----:R-:W-:Y:S02]  /*47d0*/  F2FP.BF16.PACK_AB R182, R229, R230 ;  /* 0x000000e6e5b6723e */ /* 0x002fe400000010ff */
[----:B------:R-:W-:Y:S01]  /*47e0*/  IMAD.WIDE.U32 R6, R19, -0x2daee0ad, RZ ;  /* 0xd2511f5313067825 */ /* 0x000fe200078e00ff */
[----:B------:R-:W-:Y:S01]  /*47f0*/  LOP3.LUT R5, R5, UR10, R240, 0x96, !PT ;  /* 0x0000000a05057c12 */ /* 0x000fe2000f8e96f0 */
[----:B------:R1:W3:Y:S01]  /*4800*/  MUFU.EX2 R243, R17 ;  /* 0x0000001100f37308 */ /* 0x0002e20000000800 */
[----:B------:R-:W-:Y:S01]  /*4810*/  LOP3.LUT R19, R175, UR8, R4, 0x96, !PT ;  /* 0x00000008af137c12 */ /* 0x000fe2000f8e9604 */
[----:B------:R-:W-:Y:S01]  /*4820*/  IMAD.WIDE.U32 R172, R173, -0x2daee0ad, RZ ;  /* 0xd2511f53adac7825 */ /* 0x000fe200078e00ff */
[----:B------:R-:W-:Y:S03]  /*4830*/  LOP3.LUT R4, R7, UR10, R238, 0x96, !PT ;  /* 0x0000000a07047c12 */ /* 0x000fe6000f8e96ee */
[----:B------:R-:W-:Y:S04]  /*4840*/  IMAD.WIDE.U32 R192, R19, -0x326172a9, RZ ;  /* 0xcd9e8d5713c07825 */ /* 0x000fe800078e00ff */
[----:B------:R-:W-:Y:S01]  /*4850*/  MUFU.EX2 R228, R14 ;  /* 0x0000000e00e47308 */ /* 0x000fe20000000800 */
[----:B------:R-:W-:Y:S02]  /*4860*/  FMUL.FTZ R13, R3, R149 ;  /* 0x00000095030d7220 */ /* 0x000fe40000410000 */
[C---:B------:R-:W-:Y:S02]  /*4870*/  FMUL.FTZ R19, R132.reuse, R155 ;  /* 0x0000009b84137220 */ /* 0x040fe40000410000 */
[C---:B------:R-:W-:Y:S02]  /*4880*/  FMUL.FTZ R102, R132.reuse, R102 ;  /* 0x0000006684667220 */ /* 0x040fe40000410000 */
[----:B------:R-:W-:Y:S02]  /*4890*/  FMUL.FTZ R103, R132, R103 ;  /* 0x0000006784677220 */ /* 0x000fe40000410000 */
[--C-:B------:R-:W-:Y:S01]  /*48a0*/  FFMA.FTZ R34, R34, c[0x0][0x23c], -R139.reuse ;  /* 0x00008f0022227a23 */ /* 0x100fe2000001088b */
[----:B------:R-:W4:Y:S01]  /*48b0*/  MUFU.EX2 R227, R15 ;  /* 0x0000000f00e37308 */ /* 0x000f220000000800 */
[----:B------:R-:W-:Y:S02]  /*48c0*/  FFMA.FTZ R35, R35, c[0x0][0x23c], -R139 ;  /* 0x00008f0023237a23 */ /* 0x000fe4000001088b */
[----:B------:R-:W-:Y:S01]  /*48d0*/  FMUL.FTZ R104, R3, R104 ;  /* 0x0000006803687220 */ /* 0x000fe20000410000 */
[----:B-1----:R-:W-:Y:S01]  /*48e0*/  LOP3.LUT R17, R173, UR8, R6, 0x96, !PT ;  /* 0x00000008ad117c12 */ /* 0x002fe2000f8e9606 */
[----:B------:R-:W-:Y:S01]  /*48f0*/  IMAD.WIDE.U32 R6, R5, -0x326172a9, RZ ;  /* 0xcd9e8d5705067825 */ /* 0x000fe200078e00ff */
[----:B---3--:R-:W-:Y:S03]  /*4900*/  F2FP.BF16.PACK_AB R173, R243, R244 ;  /* 0x000000f4f3ad723e */ /* 0x008fe600000010ff */
[----:B------:R-:W-:Y:S01]  /*4910*/  IMAD.WIDE.U32 R190, R17, -0x326172a9, RZ ;  /* 0xcd9e8d5711be7825 */ /* 0x000fe200078e00ff */
[----:B------:R-:W-:Y:S01]  /*4920*/  LOP3.LUT R8, R193, UR7, R6, 0x96, !PT ;  /* 0x00000007c1087c12 */ /* 0x000fe2000f8e9606 */
[----:B------:R1:W-:Y:S01]  /*4930*/  MUFU.EX2 R225, R21 ;  /* 0x0000001500e17308 */ /* 0x0003e20000000800 */
[----:B------:R-:W-:Y:S01]  /*4940*/  LOP3.LUT R7, R7, UR9, R18, 0x96, !PT ;  /* 0x0000000907077c12 */ /* 0x000fe2000f8e9612 */
[----:B------:R-:W-:Y:S04]  /*4950*/  IMAD.WIDE.U32 R4, R4, -0x326172a9, RZ ;  /* 0xcd9e8d5704047825 */ /* 0x000fe800078e00ff */
[----:B------:R-:W-:Y:S01]  /*4960*/  IMAD.WIDE.U32 R194, R8, -0x2daee0ad, RZ ;  /* 0xd2511f5308c27825 */ /* 0x000fe200078e00ff */
[----:B------:R-:W-:Y:S02]  /*4970*/  LOP3.LUT R0, R191, UR7, R4, 0x96, !PT ;  /* 0x00000007bf007c12 */ /* 0x000fe4000f8e9604 */
[----:B------:R-:W-:Y:S01]  /*4980*/  LOP3.LUT R5, R5, UR9, R16, 0x96, !PT ;  /* 0x0000000905057c12 */ /* 0x000fe2000f8e9610 */
[----:B------:R-:W-:Y:S01]  /*4990*/  IMAD.WIDE.U32 R6, R7, -0x2daee0ad, RZ ;  /* 0xd2511f5307067825 */ /* 0x000fe200078e00ff */
[----:B------:R-:W-:Y:S01]  /*49a0*/  MUFU.EX2 R221, R22 ;  /* 0x0000001600dd7308 */ /* 0x000fe20000000800 */
[----:B----4-:R-:W-:Y:S02]  /*49b0*/  F2FP.BF16.PACK_AB R183, R227, R228 ;  /* 0x000000e4e3b7723e */ /* 0x010fe400000010ff */
        /* <DEDUP_REMOVED lines=8> */
[----:B------:R-:W-:Y:S04]  /*4a40*/  IMAD.WIDE.U32 R6, R6, -0x326172a9, RZ ;  /* 0xcd9e8d5706067825 */ /* 0x000fe800078e00ff */
[----:B------:R-:W-:Y:S01]  /*4a50*/  IMAD.WIDE.U32 R186, R172, -0x326172a9, RZ ;  /* 0xcd9e8d57acba7825 */ /* 0x000fe200078e00ff */
[----:B------:R-:W-:Y:S01]  /*4a60*/  LOP3.LUT R9, R6, 0xffff, RZ, 0xc0, !PT ;  /* 0x0000ffff06097812 */ /* 0x000fe200078ec0ff */
[----:B------:R-:W-:Y:S01]  /*4a70*/  MUFU.EX2 R201, R34 ;  /* 0x0000002200c97308 */ /* 0x000fe20000000800 */
[--C-:B------:R-:W-:Y:S01]  /*4a80*/  SHF.R.U32.HI R8, RZ, 0x10, R6.reuse ;  /* 0x00000010ff087819 */ /* 0x100fe20000011606 */
[----:B------:R-:W-:Y:S01]  /*4a90*/  IMAD.WIDE.U32 R4, R4, -0x326172a9, RZ ;  /* 0xcd9e8d5704047825 */ /* 0x000fe200078e00ff */
[----:B------:R-:W-:Y:S02]  /*4aa0*/  LOP3.LUT R17, R6, 0xff, RZ, 0xc0, !PT ;  /* 0x000000ff06117812 */ /* 0x000fe400078ec0ff */
[----:B------:R-:W-:Y:S01]  /*4ab0*/  SHF.R.U32.HI R16, RZ, 0x18, R6 ;  /* 0x00000018ff107819 */ /* 0x000fe20000011606 */
[----:B-1----:R-:W-:Y:S01]  /*4ac0*/  FMUL.FTZ R21, R3, R157 ;  /* 0x0000009d03157220 */ /* 0x002fe20000410000 */
[----:B------:R-:W-:Y:S01]  /*4ad0*/  LOP3.LUT R6, R7, UR15, R188, 0x96, !PT ;  /* 0x0000000f07067c12 */ /* 0x000fe2000f8e96bc */
[----:B------:R-:W-:Y:S01]  /*4ae0*/  FMUL.FTZ R105, R3, R105 ;  /* 0x0000006903697220 */ /* 0x000fe20000410000 */
[----:B------:R-:W-:Y:S01]  /*4af0*/  LOP3.LUT R0, R5, UR15, R186, 0x96, !PT ;  /* 0x0000000f05007c12 */ /* 0x000fe2000f8e96ba */
[----:B------:R-:W-:Y:S01]  /*4b00*/  MUFU.EX2 R200, R35 ;  /* 0x0000002300c87308 */ /* 0x000fe20000000800 */
[C---:B------:R-:W-:Y:S01]  /*4b10*/  LOP3.LUT R7, R4.reuse, 0xffff, RZ, 0xc0, !PT ;  /* 0x0000ffff04077812 */ /* 0x040fe200078ec0ff */
[C---:B------:R-:W-:Y:S01]  /*4b20*/  FMUL.FTZ R108, R133.reuse, R108 ;  /* 0x0000006c856c7220 */ /* 0x040fe20000410000 */
[--C-:B------:R-:W-:Y:S01]  /*4b30*/  SHF.R.U32.HI R12, RZ, 0x18, R4.reuse ;  /* 0x00000018ff0c7819 */ /* 0x100fe20000011604 */
[C---:B------:R-:W-:Y:S01]  /*4b40*/  FMUL.FTZ R109, R133.reuse, R109 ;  /* 0x0000006d856d7220 */ /* 0x040fe20000410000 */
[----:B------:R-:W-:Y:S01]  /*4b50*/  LOP3.LUT R11, R4, 0xff, RZ, 0xc0, !PT ;  /* 0x000000ff040b7812 */ /* 0x000fe200078ec0ff */
[C---:B------:R-:W-:Y:S01]  /*4b60*/  FMUL.FTZ R110, R132.reuse, R110 ;  /* 0x0000006e846e7220 */ /* 0x040fe20000410000 */
[----:B------:R-:W-:Y:S01]  /*4b70*/  SHF.R.U32.HI R10, RZ, 0x10, R4 ;  /* 0x00000010ff0a7819 */ /* 0x000fe20000011604 */
[----:B------:R-:W-:Y:S01]  /*4b80*/  FMUL.FTZ R111, R132, R111 ;  /* 0x0000006f846f7220 */ /* 0x000fe20000410000 */
[----:B------:R-:W-:Y:S01]  /*4b90*/  LOP3.LUT R4, R0, 0xffff, RZ, 0xc0, !PT ;  /* 0x0000ffff00047812 */ /* 0x000fe200078ec0ff */
[C---:B------:R-:W-:Y:S01]  /*4ba0*/  FMUL.FTZ R112, R133.reuse, R112 ;  /* 0x0000007085707220 */ /* 0x040fe20000410000 */
[----:B------:R-:W-:Y:S01]  /*4bb0*/  LOP3.LUT R8, R8, 0xff, RZ, 0xc0, !PT ;  /* 0x000000ff08087812 */ /* 0x000fe200078ec0ff */
[----:B------:R-:W-:Y:S01]  /*4bc0*/  FMUL.FTZ R113, R133, R113 ;  /* 0x0000007185717220 */ /* 0x000fe20000410000 */
[----:B------:R-:W-:Y:S01]  /*4bd0*/  SHF.R.U32.HI R5, RZ, 0x8, R7 ;  /* 0x00000008ff057819 */ /* 0x000fe20000011607 */
[----:B------:R-:W-:Y:S01]  /*4be0*/  FMUL.FTZ R114, R132, R114 ;  /* 0x0000007284727220 */ /* 0x000fe20000410000 */
[----:B------:R-:W-:Y:S01]  /*4bf0*/  PRMT R16, R8, 0x5410, R16 ;  /* 0x0000541008107816 */ /* 0x000fe20000000010 */
[----:B------:R-:W-:Y:S01]  /*4c00*/  FMUL.FTZ R115, R132, R115 ;  /* 0x0000007384737220 */ /* 0x000fe20000410000 */
[----:B------:R-:W-:Y:S01]  /*4c10*/  PRMT R18, R11, 0x5410, R5 ;  /* 0x000054100b127816 */ /* 0x000fe20000000005 */
[--C-:B------:R-:W-:Y:S01]  /*4c20*/  FFMA.FTZ R24, R24, c[0x0][0x23c], -R184.reuse ;  /* 0x00008f0018187a23 */ /* 0x100fe200000108b8 */
[----:B------:R-:W-:Y:S01]  /*4c30*/  LOP3.LUT R8, R0, 0xff, RZ, 0xc0, !PT ;  /* 0x000000ff00087812 */ /* 0x000fe200078ec0ff */
[--C-:B------:R-:W-:Y:S01]  /*4c40*/  HSET2.LE.AND R175, R16, R251.reuse, PT ;  /* 0x000000fb10af7233 */ /* 0x100fe20003803000 */
[----:B------:R-:W-:Y:S01]  /*4c50*/  SHF.R.U32.HI R9, RZ, 0x8, R9 ;  /* 0x00000008ff097819 */ /* 0x000fe20000011609 */
[----:B------:R-:W-:Y:S01]  /*4c60*/  FMUL.FTZ R16, R133, R152 ;  /* 0x0000009885107220 */ /* 0x000fe20000410000 */
[----:B------:R-:W-:Y:S01]  /*4c70*/  LOP3.LUT R5, R6, 0xffff, RZ, 0xc0, !PT ;  /* 0x0000ffff06057812 */ /* 0x000fe200078ec0ff */
[----:B------:R-:W-:Y:S01]  /*4c80*/  FFMA.FTZ R25, R25, c[0x0][0x23c], -R184 ;  /* 0x00008f0019197a23 */ /* 0x000fe200000108b8 */
[----:B------:R-:W-:Y:S01]  /*4c90*/  SHF.R.U32.HI R7, RZ, 0x10, R6 ;  /* 0x00000010ff077819 */ /* 0x000fe20000011606 */
[--C-:B------:R-:W-:Y:S01]  /*4ca0*/  FFMA.FTZ R26, R26, c[0x0][0x23c], -R185.reuse ;  /* 0x00008f001a1a7a23 */ /* 0x100fe200000108b9 */
[----:B------:R-:W-:Y:S01]  /*4cb0*/  SHF.R.U32.HI R4, RZ, 0x8, R4 ;  /* 0x00000008ff047819 */ /* 0x000fe20000011604 */
[----:B------:R-:W-:Y:S01]  /*4cc0*/  FFMA.FTZ R27, R27, c[0x0][0x23c], -R185 ;  /* 0x00008f001b1b7a23 */ /* 0x000fe200000108b9 */
[----:B------:R-:W-:Y:S01]  /*4cd0*/  PRMT R17, R17, 0x5410, R9 ;  /* 0x0000541011117816 */ /* 0x000fe20000000009 */
[----:B------:R1:W-:Y:S01]  /*4ce0*/  MUFU.EX2 R198, R25 ;  /* 0x0000001900c67308 */ /* 0x0003e20000000800 */
[----:B------:R-:W-:Y:S01]  /*4cf0*/  LOP3.LUT R11, R10, 0xff, RZ, 0xc0, !PT ;  /* 0x000000ff0a0b7812 */ /* 0x000fe200078ec0ff */
[C---:B------:R-:W-:Y:S01]  /*4d00*/  FMUL.FTZ R120, R133.reuse, R120 ;  /* 0x0000007885787220 */ /* 0x040fe20000410000 */
[----:B------:R-:W-:Y:S01]  /*4d10*/  LOP3.LUT R10, R6, 0xff, RZ, 0xc0, !PT ;  /* 0x000000ff060a7812 */ /* 0x000fe200078ec0ff */
[--C-:B------:R-:W-:Y:S01]  /*4d20*/  HSET2.LE.AND R174, R17, R251.reuse, PT ;  /* 0x000000fb11ae7233 */ /* 0x100fe20003803000 */
[----:B------:R-:W-:Y:S01]  /*4d30*/  PRMT R8, R8, 0x5410, R4 ;  /* 0x0000541008087816 */ /* 0x000fe20000000004 */
[C---:B------:R-:W-:Y:S01]  /*4d40*/  FMUL.FTZ R17, R133.reuse, R153 ;  /* 0x0000009985117220 */ /* 0x040fe20000410000 */
[----:B------:R-:W-:Y:S01]  /*4d50*/  SHF.R.U32.HI R4, RZ, 0x10, R0 ;  /* 0x00000010ff047819 */ /* 0x000fe20000011600 */
[----:B------:R-:W-:Y:S01]  /*4d60*/  FMUL.FTZ R121, R133, R121 ;  /* 0x0000007985797220 */ /* 0x000fe20000410000 */
[----:B------:R-:W-:Y:S01]  /*4d70*/  SHF.R.U32.HI R9, RZ, 0x18, R6 ;  /* 0x00000018ff097819 */ /* 0x000fe20000011606 */
[--C-:B------:R-:W-:Y:S01]  /*4d80*/  HSET2.LE.AND R180, R8, R251.reuse, PT ;  /* 0x000000fb08b47233 */ /* 0x100fe20003803000 */
[----:B------:R-:W-:Y:S01]  /*4d90*/  SHF.R.U32.HI R6, RZ, 0x8, R5 ;  /* 0x00000008ff067819 */ /* 0x000fe20000011605 */
[--C-:B------:R-:W-:Y:S01]  /*4da0*/  HSET2.LE.AND R8, R18, R251.reuse, PT ;  /* 0x000000fb12087233 */ /* 0x100fe20003803000 */
[----:B------:R-:W-:Y:S01]  /*4db0*/  LOP3.LUT R5, R7, 0xff, RZ, 0xc0, !PT ;  /* 0x000000ff07057812 */ /* 0x000fe200078ec0ff */
[----:B------:R-:W-:Y:S01]  /*4dc0*/  FMUL.FTZ R18, R132, R154 ;  /* 0x0000009a84127220 */ /* 0x000fe20000410000 */
[----:B------:R-:W-:Y:S01]  /*4dd0*/  SHF.R.U32.HI R7, RZ, 0x18, R0 ;  /* 0x00000018ff077819 */ /* 0x000fe20000011600 */
[----:B------:R-:W-:Y:S01]  /*4de0*/  FADD.FTZ R0, -R2, R138 ;  /* 0x0000008a02007221 */ /* 0x000fe20000010100 */
[----:B------:R-:W-:Y:S01]  /*4df0*/  PRMT R10, R10, 0x5410, R6 ;  /* 0x000054100a0a7816 */ /* 0x000fe20000000006 */
[----:B------:R3:W-:Y:S01]  /*4e00*/  MUFU.EX2 R197, R26 ;  /* 0x0000001a00c57308 */ /* 0x0007e20000000800 */
[----:B------:R-:W-:Y:S01]  /*4e10*/  LOP3.LUT R6, R4, 0xff, RZ, 0xc0, !PT ;  /* 0x000000ff04067812 */ /* 0x000fe200078ec0ff */
[----:B------:R-:W-:Y:S01]  /*4e20*/  FMUL.FTZ R0, R0, c[0x0][0x23c] ;  /* 0x00008f0000007a20 */ /* 0x000fe20000410000 */
[----:B------:R-:W-:Y:S01]  /*4e30*/  PRMT R9, R5, 0x5410, R9 ;  /* 0x0000541005097816 */ /* 0x000fe20000000009 */
[----:B------:R-:W-:Y:S01]  /*4e40*/  FMUL.FTZ R122, R132, R122 ;  /* 0x0000007a847a7220 */ /* 0x000fe20000410000 */
[----:B------:R-:W-:Y:S01]  /*4e50*/  PRMT R6, R6, 0x5410, R7 ;  /* 0x0000541006067816 */ /* 0x000fe20000000007 */
[----:B-1----:R-:W-:Y:S01]  /*4e60*/  FMUL.FTZ R25, R133, R169 ;  /* 0x000000a985197220 */ /* 0x002fe20000410000 */
[----:B------:R-:W-:Y:S01]  /*4e70*/  F2FP.BF16.PACK_AB R4, R250, R249 ;  /* 0x000000f9fa04723e */ /* 0x000fe200000010ff */
[----:B------:R-:W-:Y:S01]  /*4e80*/  FMUL.FTZ R123, R132, R123 ;  /* 0x0000007b847b7220 */ /* 0x000fe20000410000 */
[----:B------:R-:W-:Y:S01]  /*4e90*/  F2FP.BF16.PACK_AB R5, R248, R247 ;  /* 0x000000f7f805723e */ /* 0x000fe200000010ff */
[----:B------:R-:W1:Y:S01]  /*4ea0*/  MUFU.EX2 R0, R0 ;  /* 0x0000000000007308 */ /* 0x000e620000000800 */
[----:B------:R-:W-:Y:S01]  /*4eb0*/  LOP3.LUT R174, R174, R4, RZ, 0xc0, !PT ;  /* 0x00000004aeae7212 */ /* 0x000fe200078ec0ff */
[--C-:B------:R-:W-:Y:S01]  /*4ec0*/  HSET2.LE.AND R4, R10, R251.reuse, PT ;  /* 0x000000fb0a047233 */ /* 0x100fe20003803000 */
[----:B------:R-:W-:Y:S01]  /*4ed0*/  LOP3.LUT R175, R175, R5, RZ, 0xc0, !PT ;  /* 0x00000005afaf7212 */ /* 0x000fe200078ec0ff */
[--C-:B------:R-:W-:Y:S01]  /*4ee0*/  HSET2.LE.AND R5, R9, R251.reuse, PT ;  /* 0x000000fb09057233 */ /* 0x100fe20003803000 */
[----:B------:R-:W-:Y:S01]  /*4ef0*/  F2FP.BF16.PACK_AB R172, R245, R246 ;  /* 0x000000f6f5ac723e */ /* 0x000fe200000010ff */
[--C-:B------:R-:W-:Y:S01]  /*4f00*/  HSET2.LE.AND R181, R6, R251.reuse, PT ;  /* 0x000000fb06b57233 */ /* 0x100fe20003803000 */
[----:B------:R-:W-:Y:S01]  /*4f10*/  F2FP.BF16.PACK_AB R6, R237, R242 ;  /* 0x000000f2ed06723e */ /* 0x000fe200000010ff */
[----:B------:R-:W-:Y:S01]  /*4f20*/  FMUL.FTZ R128, R133, R128 ;  /* 0x0000008085807220 */ /* 0x000fe20000410000 */
[----:B------:R-:W-:Y:S01]  /*4f30*/  F2FP.BF16.PACK_AB R7, R235, R236 ;  /* 0x000000eceb07723e */ /* 0x000fe200000010ff */
[C---:B------:R-:W-:Y:S01]  /*4f40*/  FMUL.FTZ R129, R133.reuse, R129 ;  /* 0x0000008185817220 */ /* 0x040fe20000410000 */
[----:B------:R-:W-:Y:S01]  /*4f50*/  LOP3.LUT R172, R4, R172, RZ, 0xc0, !PT ;  /* 0x000000ac04ac7212 */ /* 0x000fe200078ec0ff */
[----:B------:R-:W-:Y:S01]  /*4f60*/  FMUL.FTZ R4, R133, R140 ;  /* 0x0000008c85047220 */ /* 0x000fe20000410000 */
[----:B------:R-:W-:Y:S01]  /*4f70*/  LOP3.LUT R173, R5, R173, RZ, 0xc0, !PT ;  /* 0x000000ad05ad7212 */ /* 0x000fe200078ec0ff */
[----:B------:R-:W-:Y:S01]  /*4f80*/  FMUL.FTZ R5, R133, R141 ;  /* 0x0000008d85057220 */ /* 0x000fe20000410000 */
[----:B------:R-:W-:Y:S01]  /*4f90*/  LOP3.LUT R180, R180, R6, RZ, 0xc0, !PT ;  /* 0x00000006b4b47212 */ /* 0x000fe200078ec0ff */
[C---:B------:R-:W-:Y:S01]  /*4fa0*/  FMUL.FTZ R6, R132.reuse, R142 ;  /* 0x0000008e84067220 */ /* 0x040fe20000410000 */
[----:B------:R-:W-:Y:S01]  /*4fb0*/  LOP3.LUT R181, R181, R7, RZ, 0xc0, !PT ;  /* 0x00000007b5b57212 */ /* 0x000fe200078ec0ff */
[C---:B------:R-:W-:Y:S01]  /*4fc0*/  FMUL.FTZ R7, R132.reuse, R143 ;  /* 0x0000008f84077220 */ /* 0x040fe20000410000 */
[----:B------:R-:W-:Y:S01]  /*4fd0*/  PRMT R11, R11, 0x5410, R12 ;  /* 0x000054100b0b7816 */ /* 0x000fe2000000000c */
[----:B------:R-:W4:Y:S01]  /*4fe0*/  LDSM.16.MT88.4 R140, [R206+0xa000] ;  /* 0x00a00000ce8c783b */ /* 0x000f220000004200 */
[----:B------:R-:W-:Y:S01]  /*4ff0*/  LOP3.LUT R138, R189, UR5, R192, 0x96, !PT ;  /* 0x00000005bd8a7c12 */ /* 0x000fe2000f8e96c0 */
[----:B---3--:R-:W-:Y:S01]  /*5000*/  FMUL.FTZ R26, R132, R170 ;  /* 0x000000aa841a7220 */ /* 0x008fe20000410000 */
[----:B------:R-:W-:Y:S01]  /*5010*/  LOP3.LUT R149, R187, UR5, R190, 0x96, !PT ;  /* 0x00000005bb957c12 */ /* 0x000fe2000f8e96be */
[--C-:B------:R-:W-:Y:S01]  /*5020*/  HSET2.LE.AND R9, R11, R251.reuse, PT ;  /* 0x000000fb0b097233 */ /* 0x100fe20003803000 */
[-C--:B--2---:R-:W-:Y:S01]  /*5030*/  HMMA.16816.F32.BF16 R4, R172, R176.reuse, R4 ;  /* 0x000000b0ac04723c */ /* 0x084fe20000041804 */
[----:B-1----:R-:W-:Y:S01]  /*5040*/  FMUL.FTZ R10, R0, R146 ;  /* 0x00000092000a7220 */ /* 0x002fe20000410000 */
[----:B------:R-:W-:Y:S01]  /*5050*/  LOP3.LUT R182, R8, R182, RZ, 0xc0, !PT ;  /* 0x000000b608b67212 */ /* 0x000fe200078ec0ff */
[----:B------:R-:W-:Y:S01]  /*5060*/  FMUL.FTZ R8, R3, R144 ;  /* 0x0000009003087220 */ /* 0x000fe20000410000 */
[----:B------:R-:W-:Y:S01]  /*5070*/  LOP3.LUT R183, R9, R183, RZ, 0xc0, !PT ;  /* 0x000000b709b77212 */ /* 0x000fe200078ec0ff */
[C---:B------:R-:W-:Y:S01]  /*5080*/  FMUL.FTZ R9, R3.reuse, R145 ;  /* 0x0000009103097220 */ /* 0x040fe20000410000 */
[----:B------:R-:W-:Y:S01]  /*5090*/  LDSM.16.MT88.4 R188, [R208+0xb800] ;  /* 0x00b80000d0bc783b */ /* 0x000fe20000004200 */
[C---:B------:R-:W-:Y:S01]  /*50a0*/  FMUL.FTZ R11, R0.reuse, R147 ;  /* 0x00000093000b7220 */ /* 0x040fe20000410000 */
[----:B------:R-:W-:Y:S01]  /*50b0*/  MUFU.EX2 R199, R24 ;  /* 0x0000001800c77308 */ /* 0x000fe20000000800 */
[C---:B------:R-:W-:Y:S03]  /*50c0*/  FMUL.FTZ R22, R0.reuse, R158 ;  /* 0x0000009e00167220 */ /* 0x040fe60000410000 */
[C---:B------:R-:W-:Y:S02]  /*50d0*/  FMUL.FTZ R23, R0.reuse, R159 ;  /* 0x0000009f00177220 */ /* 0x040fe40000410000 */
[C---:B------:R-:W-:Y:S01]  /*50e0*/  HMMA.16816.F32.BF16 R8, R180.reuse, R176, R8 ;  /* 0x000000b0b408723c */ /* 0x040fe20000041808 */
[----:B------:R-:W-:Y:S01]  /*50f0*/  FMUL.FTZ R12, R3, R148 ;  /* 0x00000094030c7220 */ /* 0x000fe20000410000 */
[----:B------:R-:W1:Y:S01]  /*5100*/  LDSM.16.MT88.4 R144, [R209+0xa000] ;  /* 0x00a00000d190783b */ /* 0x000e620000004200 */
[C---:B------:R-:W-:Y:S02]  /*5110*/  FMUL.FTZ R14, R0.reuse, R150 ;  /* 0x00000096000e7220 */ /* 0x040fe40000410000 */
[C---:B------:R-:W-:Y:S02]  /*5120*/  FMUL.FTZ R15, R0.reuse, R151 ;  /* 0x00000097000f7220 */ /* 0x040fe40000410000 */
[C---:B------:R-:W-:Y:S02]  /*5130*/  FMUL.FTZ R34, R0.reuse, R162 ;  /* 0x000000a200227220 */ /* 0x040fe40000410000 */
[C---:B------:R-:W-:Y:S03]  /*5140*/  FMUL.FTZ R35, R0.reuse, R163 ;  /* 0x000000a300237220 */ /* 0x040fe60000410000 */
[-C--:B------:R-:W-:Y:S01]  /*5150*/  HMMA.16816.F32.BF16 R12, R180, R178.reuse, R12 ;  /* 0x000000b2b40c723c */ /* 0x080fe2000004180c */
[C---:B------:R-:W-:Y:S02]  /*5160*/  FMUL.FTZ R42, R0.reuse, R42 ;  /* 0x0000002a002a7220 */ /* 0x040fe40000410000 */
[C---:B------:R-:W-:Y:S02]  /*5170*/  FMUL.FTZ R43, R0.reuse, R43 ;  /* 0x0000002b002b7220 */ /* 0x040fe40000410000 */
[C---:B------:R-:W-:Y:S02]  /*5180*/  FMUL.FTZ R46, R0.reuse, R46 ;  /* 0x0000002e002e7220 */ /* 0x040fe40000410000 */
[C---:B------:R-:W-:Y:S01]  /*5190*/  FMUL.FTZ R47, R0.reuse, R47 ;  /* 0x0000002f002f7220 */ /* 0x040fe20000410000 */
[C---:B------:R-:W-:Y:S01]  /*51a0*/  HMMA.16816.F32.BF16 R16, R172.reuse, R178, R16 ;  /* 0x000000b2ac10723c */ /* 0x040fe20000041810 */
[C---:B------:R-:W-:Y:S03]  /*51b0*/  FMUL.FTZ R58, R0.reuse, R58 ;  /* 0x0000003a003a7220 */ /* 0x040fe60000410000 */
[C---:B------:R-:W-:Y:S02]  /*51c0*/  FMUL.FTZ R59, R0.reuse, R59 ;  /* 0x0000003b003b7220 */ /* 0x040fe40000410000 */
[----:B------:R-:W-:Y:S01]  /*51d0*/  FMUL.FTZ R62, R0, R62 ;  /* 0x0000003e003e7220 */ /* 0x000fe20000410000 */
[----:B------:R-:W-:Y:S01]  /*51e0*/  F2FP.BF16.PACK_AB R179, R200, R201 ;  /* 0x000000c9c8b3723e */ /* 0x000fe200000010ff */
        /* <DEDUP_REMOVED lines=13> */
[----:B------:R-:W2:Y:S03]  /*52c0*/  LDSM.16.MT88.4 R140, [R208+0xa000] ;  /* 0x00a00000d08c783b */ /* 0x000ea60000004200 */
[C---:B------:R-:W-:Y:S02]  /*52d0*/  FMUL.FTZ R106, R0.reuse, R106 ;  /* 0x0000006a006a7220 */ /* 0x040fe40000410000 */
[----:B------:R-:W-:Y:S02]  /*52e0*/  FMUL.FTZ R107, R0, R107 ;  /* 0x0000006b006b7220 */ /* 0x000fe40000410000 */
[-C--:B-1----:R-:W-:Y:S01]  /*52f0*/  HMMA.16816.F32.BF16 R52, R172, R144.reuse, R52 ;  /* 0x00000090ac34723c */ /* 0x082fe20000041834 */
[--C-:B------:R-:W-:Y:S03]  /*5300*/  FFMA.FTZ R150, R28, c[0x0][0x23c], -R184.reuse ;  /* 0x00008f001c967a23 */ /* 0x100fe600000108b8 */
[----:B------:R-:W-:Y:S01]  /*5310*/  FFMA.FTZ R184, R29, c[0x0][0x23c], -R184 ;  /* 0x00008f001db87a23 */ /* 0x000fe200000108b8 */
[----:B------:R-:W-:Y:S01]  /*5320*/  MUFU.EX2 R195, R150 ;  /* 0x0000009600c37308 */ /* 0x000fe20000000800 */
[----:B------:R-:W-:Y:S02]  /*5330*/  FMUL.FTZ R29, R3, R165 ;  /* 0x000000a5031d7220 */ /* 0x000fe40000410000 */
[C---:B------:R-:W-:Y:S01]  /*5340*/  HMMA.16816.F32.BF16 R56, R180.reuse, R144, R56 ;  /* 0x00000090b438723c */ /* 0x040fe20000041838 */
[C---:B------:R-:W-:Y:S03]  /*5350*/  FMUL.FTZ R130, R132.reuse, R130 ;  /* 0x0000008284827220 */ /* 0x040fe60000410000 */
[----:B------:R-:W-:Y:S02]  /*5360*/  FMUL.FTZ R131, R132, R131 ;  /* 0x0000008384837220 */ /* 0x000fe40000410000 */
[--C-:B------:R-:W-:Y:S02]  /*5370*/  FFMA.FTZ R20, R20, c[0x0][0x23c], -R137.reuse ;  /* 0x00008f0014147a23 */ /* 0x100fe40000010889 */
[-C--:B------:R-:W-:Y:S01]  /*5380*/  HMMA.16816.F32.BF16 R60, R180, R146.reuse, R60 ;  /* 0x00000092b43c723c */ /* 0x080fe2000004183c */
[--C-:B------:R-:W-:Y:S01]  /*5390*/  FFMA.FTZ R32, R32, c[0x0][0x23c], -R137.reuse ;  /* 0x00008f0020207a23 */ /* 0x100fe20000010889 */
[----:B------:R1:W-:Y:S02]  /*53a0*/  MUFU.EX2 R226, R20 ;  /* 0x0000001400e27308 */ /* 0x0003e40000000800 */
[----:B------:R-:W-:Y:S02]  /*53b0*/  FFMA.FTZ R137, R33, c[0x0][0x23c], -R137 ;  /* 0x00008f0021897a23 */ /* 0x000fe40000010889 */
[C---:B------:R-:W-:Y:S02]  /*53c0*/  FMUL.FTZ R116, R3.reuse, R116 ;  /* 0x0000007403747220 */ /* 0x040fe40000410000 */
[C---:B------:R-:W-:Y:S01]  /*53d0*/  HMMA.16816.F32.BF16 R64, R172.reuse, R146, R64 ;  /* 0x00000092ac40723c */ /* 0x040fe20000041840 */
[----:B------:R-:W3:Y:S03]  /*53e0*/  LDSM.16.MT88.4 R144, [R204+0xb000] ;  /* 0x00b00000cc90783b */ /* 0x000ee60000004200 */
[----:B------:R4:W-:Y:S01]  /*53f0*/  MUFU.EX2 R203, R32 ;  /* 0x0000002000cb7308 */ /* 0x0009e20000000800 */
[C---:B------:R-:W-:Y:S02]  /*5400*/  FMUL.FTZ R117, R3.reuse, R117 ;  /* 0x0000007503757220 */ /* 0x040fe40000410000 */
[C---:B------:R-:W-:Y:S01]  /*5410*/  FMUL.FTZ R118, R0.reuse, R118 ;  /* 0x0000007600767220 */ /* 0x040fe20000410000 */
[-C--:B--2---:R-:W-:Y:S01]  /*5420*/  HMMA.16816.F32.BF16 R68, R172, R140.reuse, R68 ;  /* 0x0000008cac44723c */ /* 0x084fe20000041844 */
[C---:B------:R-:W-:Y:S03]  /*5430*/  FMUL.FTZ R119, R0.reuse, R119 ;  /* 0x0000007700777220 */ /* 0x040fe60000410000 */
[C---:B------:R-:W-:Y:S02]  /*5440*/  FMUL.FTZ R124, R3.reuse, R124 ;  /* 0x0000007c037c7220 */ /* 0x040fe40000410000 */
[----:B------:R2:W-:Y:S01]  /*5450*/  MUFU.EX2 R202, R137 ;  /* 0x0000008900ca7308 */ /* 0x0005e20000000800 */
[C---:B------:R-:W-:Y:S01]  /*5460*/  FMUL.FTZ R125, R3.reuse, R125 ;  /* 0x0000007d037d7220 */ /* 0x040fe20000410000 */
[C---:B------:R-:W-:Y:S01]  /*5470*/  HMMA.16816.F32.BF16 R72, R180.reuse, R140, R72 ;  /* 0x0000008cb448723c */ /* 0x040fe20000041848 */
[----:B-1----:R-:W-:Y:S03]  /*5480*/  FMUL.FTZ R20, R3, R156 ;  /* 0x0000009c03147220 */ /* 0x002fe60000410000 */
[C---:B------:R-:W-:Y:S02]  /*5490*/  FMUL.FTZ R126, R0.reuse, R126 ;  /* 0x0000007e007e7220 */ /* 0x040fe40000410000 */
[----:B------:R-:W-:Y:S02]  /*54a0*/  FMUL.FTZ R127, R0, R127 ;  /* 0x0000007f007f7220 */ /* 0x000fe40000410000 */
[-C--:B------:R-:W-:Y:S01]  /*54b0*/  HMMA.16816.F32.BF16 R76, R180, R142.reuse, R76 ;  /* 0x0000008eb44c723c */ /* 0x080fe2000004184c */
[----:B----4-:R-:W-:Y:S07]  /*54c0*/  IMAD.WIDE.U32 R32, R138, -0x2daee0ad, RZ ;  /* 0xd2511f538a207825 */ /* 0x010fee00078e00ff */
[C---:B------:R-:W-:Y:S01]  /*54d0*/  HMMA.16816.F32.BF16 R80, R172.reuse, R142, R80 ;  /* 0x0000008eac50723c */ /* 0x040fe20000041850 */
[----:B------:R-:W1:Y:S03]  /*54e0*/  LDSM.16.MT88.4 R140, [R206+0xb000] ;  /* 0x00b00000ce8c783b */ /* 0x000e660000004200 */
[----:B------:R-:W-:Y:S01]  /*54f0*/  LOP3.LUT R154, R32, 0xff, RZ, 0xc0, !PT ;  /* 0x000000ff209a7812 */ /* 0x000fe200078ec0ff */
[----:B------:R-:W-:Y:S01]  /*5500*/  IMAD.WIDE.U32 R138, R149, -0x2daee0ad, RZ ;  /* 0xd2511f53958a7825 */ /* 0x000fe200078e00ff */
[--C-:B------:R-:W-:Y:S02]  /*5510*/  SHF.R.U32.HI R155, RZ, 0x10, R32.reuse ;  /* 0x00000010ff9b7819 */ /* 0x100fe40000011620 */
[-C--:B---3--:R-:W-:Y:S01]  /*5520*/  HMMA.16816.F32.BF16 R84, R172, R144.reuse, R84 ;  /* 0x00000090ac54723c */ /* 0x088fe20000041854 */
[----:B------:R-:W-:Y:S03]  /*5530*/  SHF.R.U32.HI R156, RZ, 0x18, R32 ;  /* 0x00000018ff9c7819 */ /* 0x000fe60000011620 */
[----:B------:R-:W-:Y:S02]  /*5540*/  LOP3.LUT R153, R138, 0xff, RZ, 0xc0, !PT ;  /* 0x000000ff8a997812 */ /* 0x000fe400078ec0ff */
[----:B------:R-:W-:Y:S02]  /*5550*/  SHF.R.U32.HI R152, RZ, 0x18, R138 ;  /* 0x00000018ff987819 */ /* 0x000fe4000001168a */
[C---:B------:R-:W-:Y:S01]  /*5560*/  HMMA.16816.F32.BF16 R88, R180.reuse, R144, R88 ;  /* 0x00000090b458723c */ /* 0x040fe20000041858 */
[----:B------:R-:W-:Y:S02]  /*5570*/  LOP3.LUT R148, R33, UR14, R194, 0x96, !PT ;  /* 0x0000000e21947c12 */ /* 0x000fe4000f8e96c2 */
[----:B------:R-:W-:Y:S01]  /*5580*/  MUFU.EX2 R194, R184 ;  /* 0x000000b800c27308 */ /* 0x000fe20000000800 */
[----:B------:R-:W-:Y:S01]  /*5590*/  LOP3.LUT R151, R32, 0xffff, RZ, 0xc0, !PT ;  /* 0x0000ffff20977812 */ /* 0x000fe200078ec0ff */
[C---:B------:R-:W-:Y:S01]  /*55a0*/  FMUL.FTZ R32, R3.reuse, R160 ;  /* 0x000000a003207220 */ /* 0x040fe20000410000 */
[----:B------:R-:W-:Y:S01]  /*55b0*/  LOP3.LUT R28, R148, 0xffff, RZ, 0xc0, !PT ;  /* 0x0000ffff941c7812 */ /* 0x000fe200078ec0ff */
[----:B------:R-:W-:Y:S01]  /*55c0*/  FMUL.FTZ R33, R3, R161 ;  /* 0x000000a103217220 */ /* 0x000fe20000410000 */
[-C--:B------:R-:W-:Y:S01]  /*55d0*/  HMMA.16816.F32.BF16 R92, R180, R146.reuse, R92 ;  /* 0x00000092b45c723c */ /* 0x080fe2000004185c */
[----:B------:R-:W-:Y:S03]  /*55e0*/  LDSM.16.MT88.4 R160, [R209+0xa800] ;  /* 0x00a80000d1a0783b */ /* 0x000fe60000004200 */
[----:B------:R-:W-:Y:S01]  /*55f0*/  SHF.R.U32.HI R24, RZ, 0x8, R151 ;  /* 0x00000008ff187819 */ /* 0x000fe20000011697 */
[--C-:B------:R-:W-:Y:S01]  /*5600*/  FFMA.FTZ R151, R30, c[0x0][0x23c], -R185.reuse ;  /* 0x00008f001e977a23 */ /* 0x100fe200000108b9 */
[----:B--2---:R-:W-:Y:S01]  /*5610*/  LOP3.LUT R137, R139, UR14, R196, 0x96, !PT ;  /* 0x0000000e8b897c12 */ /* 0x004fe2000f8e96c4 */
[----:B------:R-:W-:Y:S01]  /*5620*/  FFMA.FTZ R185, R31, c[0x0][0x23c], -R185 ;  /* 0x00008f001fb97a23 */ /* 0x000fe200000108b9 */
[C---:B------:R-:W-:Y:S01]  /*5630*/  HMMA.16816.F32.BF16 R96, R172.reuse, R146, R96 ;  /* 0x00000092ac60723c */ /* 0x040fe20000041860 */
[----:B------:R-:W2:Y:S01]  /*5640*/  LDSM.16.MT88.4 R144, [R209+0xb000] ;  /* 0x00b00000d190783b */ /* 0x000ea20000004200 */
[----:B------:R3:W4:Y:S02]  /*5650*/  MUFU.EX2 R196, R27 ;  /* 0x0000001b00c47308 */ /* 0x0007240000000800 */
[----:B------:R-:W-:Y:S01]  /*5660*/  PRMT R178, R154, 0x5410, R24 ;  /* 0x000054109ab27816 */ /* 0x000fe20000000018 */
[C---:B------:R-:W-:Y:S01]  /*5670*/  FMUL.FTZ R24, R133.reuse, R168 ;  /* 0x000000a885187220 */ /* 0x040fe20000410000 */
[----:B------:R-:W-:Y:S01]  /*5680*/  LOP3.LUT R139, R138, 0xffff, RZ, 0xc0, !PT ;  /* 0x0000ffff8a8b7812 */ /* 0x000fe200078ec0ff */
[C---:B------:R-:W-:Y:S01]  /*5690*/  FMUL.FTZ R30, R0.reuse, R166 ;  /* 0x000000a6001e7220 */ /* 0x040fe20000410000 */
[----:B------:R-:W-:Y:S01]  /*56a0*/  SHF.R.U32.HI R149, RZ, 0x10, R138 ;  /* 0x00000010ff957819 */ /* 0x000fe2000001168a */
[-C--:B-1----:R-:W-:Y:S03]  /*56b0*/  HMMA.16816.F32.BF16 R100, R172, R140.reuse, R100 ;  /* 0x0000008cac64723c */ /* 0x082fe60000041864 */
[----:B------:R-:W-:Y:S01]  /*56c0*/  FMUL.FTZ R31, R0, R167 ;  /* 0x000000a7001f7220 */ /* 0x000fe20000410000 */
[----:B------:R1:W-:Y:S01]  /*56d0*/  MUFU.EX2 R192, R185 ;  /* 0x000000b900c07308 */ /* 0x0003e20000000800 */
[----:B------:R-:W-:Y:S01]  /*56e0*/  SHF.R.U32.HI R138, RZ, 0x10, R148 ;  /* 0x00000010ff8a7819 */ /* 0x000fe20000011694 */
[----:B------:R-:W-:Y:S01]  /*56f0*/  FFMA.FTZ R133, R133, R234, R246 ;  /* 0x000000ea85857223 */ /* 0x000fe200000100f6 */
[----:B------:R-:W-:Y:S01]  /*5700*/  LOP3.LUT R176, R148, 0xff, RZ, 0xc0, !PT ;  /* 0x000000ff94b07812 */ /* 0x000fe200078ec0ff */
[C---:B------:R-:W-:Y:S01]  /*5710*/  HMMA.16816.F32.BF16 R20, R180.reuse, R140, R20 ;  /* 0x0000008cb414723c */ /* 0x040fe20000041814 */
[----:B------:R-:W-:Y:S03]  /*5720*/  SHF.R.U32.HI R148, RZ, 0x18, R148 ;  /* 0x00000018ff947819 */ /* 0x000fe60000011694 */
[----:B------:R-:W-:Y:S01]  /*5730*/  LOP3.LUT R138, R138, 0xff, RZ, 0xc0, !PT ;  /* 0x000000ff8a8a7812 */ /* 0x000fe200078ec0ff */
[----:B------:R-:W-:Y:S01]  /*5740*/  FFMA.FTZ R0, R0, R231, R236 ;  /* 0x000000e700007223 */ /* 0x000fe200000100ec */
[----:B------:R-:W5:Y:S02]  /*5750*/  MUFU.EX2 R193, R151 ;  /* 0x0000009700c17308 */ /* 0x000f640000000800 */
[-C--:B------:R-:W-:Y:S01]  /*5760*/  HMMA.16816.F32.BF16 R104, R180, R142.reuse, R104 ;  /* 0x0000008eb468723c */ /* 0x080fe20000041868 */
[C---:B---3--:R-:W-:Y:S02]  /*5770*/  FMUL.FTZ R27, R132.reuse, R171 ;  /* 0x000000ab841b7220 */ /* 0x048fe40000410000 */
[----:B------:R-:W-:Y:S01]  /*5780*/  LDSM.16.MT88.4 R168, [R204+0xb800] ;  /* 0x00b80000cca8783b */ /* 0x000fe20000004200 */
[----:B------:R-:W-:Y:S01]  /*5790*/  FFMA.FTZ R132, R132, R233, R244 ;  /* 0x000000e984847223 */ /* 0x000fe200000100f4 */
[----:B------:R-:W-:Y:S01]  /*57a0*/  PRMT R148, R138, 0x5410, R148 ;  /* 0x000054108a947816 */ /* 0x000fe20000000094 */
[----:B------:R-:W-:Y:S01]  /*57b0*/  FADD.FTZ R0, R235, R0 ;  /* 0x00000000eb007221 */ /* 0x000fe20000010000 */
[----:B------:R-:W-:Y:S01]  /*57c0*/  LOP3.LUT R138, R137, 0xffff, RZ, 0xc0, !PT ;  /* 0x0000ffff898a7812 */ /* 0x000fe200078ec0ff */
[C---:B------:R-:W-:Y:S01]  /*57d0*/  HMMA.16816.F32.BF16 R108, R172.reuse, R142, R108 ;  /* 0x0000008eac6c723c */ /* 0x040fe2000004186c */
[----:B------:R-:W-:Y:S02]  /*57e0*/  FADD.FTZ R132, R243, R132 ;  /* 0x00000084f3847221 */ /* 0x000fe40000010000 */
[----:B------:R-:W3:Y:S01]  /*57f0*/  LDSM.16.MT88.4 R140, [R208+0xb000] ;  /* 0x00b00000d08c783b */ /* 0x000ee20000004200 */
[--C-:B------:R-:W-:Y:S01]  /*5800*/  HSET2.LE.AND R177, R148, R251.reuse, PT ;  /* 0x000000fb94b17233 */ /* 0x100fe20003803000 */
[----:B------:R-:W-:Y:S03]  /*5810*/  FADD.FTZ R0, R228, R0 ;  /* 0x00000000e4007221 */ /* 0x000fe60000010000 */
[-C--:B--2---:R-:W-:Y:S01]  /*5820*/  HMMA.16816.F32.BF16 R112, R172, R144.reuse, R112 ;  /* 0x00000090ac70723c */ /* 0x084fe20000041870 */
[----:B------:R-:W-:Y:S02]  /*5830*/  FADD.FTZ R0, R227, R0 ;  /* 0x00000000e3007221 */ /* 0x000fe40000010000 */
[----:B-1----:R-:W-:Y:S02]  /*5840*/  LDSM.16.MT88.4 R184, [R206+0xb800] ;  /* 0x00b80000ceb8783b */ /* 0x002fe40000004200 */
[----:B------:R-:W-:Y:S03]  /*5850*/  FADD.FTZ R0, R197, R0 ;  /* 0x00000000c5007221 */ /* 0x000fe60000010000 */
[C---:B------:R-:W-:Y:S01]  /*5860*/  HMMA.16816.F32.BF16 R32, R180.reuse, R144, R32 ;  /* 0x00000090b420723c */ /* 0x040fe20000041820 */
[----:B----4-:R-:W-:Y:S06]  /*5870*/  FADD.FTZ R0, R196, R0 ;  /* 0x00000000c4007221 */ /* 0x010fec0000010000 */
[----:B------:R-:W-:Y:S01]  /*5880*/  SHF.R.U32.HI R145, RZ, 0x8, R139 ;  /* 0x00000008ff917819 */ /* 0x000fe2000001168b */
[-C--:B------:R-:W-:Y:S01]  /*5890*/  HMMA.16816.F32.BF16 R116, R180, R146.reuse, R116 ;  /* 0x00000092b474723c */ /* 0x080fe20000041874 */
[----:B------:R-:W-:Y:S03]  /*58a0*/  LOP3.LUT R144, R149, 0xff, RZ, 0xc0, !PT ;  /* 0x000000ff95907812 */ /* 0x000fe600078ec0ff */
[----:B------:R-:W-:Y:S02]  /*58b0*/  PRMT R145, R153, 0x5410, R145 ;  /* 0x0000541099917816 */ /* 0x000fe40000000091 */
[----:B------:R-:W-:Y:S01]  /*58c0*/  SHF.R.U32.HI R139, RZ, 0x8, R28 ;  /* 0x00000008ff8b7819 */ /* 0x000fe2000001161c */
[C---:B------:R-:W-:Y:S01]  /*58d0*/  FMUL.FTZ R28, R3.reuse, R164 ;  /* 0x000000a4031c7220 */ /* 0x040fe20000410000 */
[C---:B------:R-:W-:Y:S01]  /*58e0*/  HMMA.16816.F32.BF16 R120, R172.reuse, R146, R120 ;  /* 0x00000092ac78723c */ /* 0x040fe20000041878 */
[----:B------:R-:W-:Y:S03]  /*58f0*/  LDSM.16.MT88.4 R164, [R208+0xa800] ;  /* 0x00a80000d0a4783b */ /* 0x000fe60000004200 */
[----:B------:R-:W-:Y:S01]  /*5900*/  PRMT R176, R176, 0x5410, R139 ;  /* 0x00005410b0b07816 */ /* 0x000fe2000000008b */
[----:B------:R-:W-:Y:S01]  /*5910*/  FFMA.FTZ R3, R3, R232, R242 ;  /* 0x000000e803037223 */ /* 0x000fe200000100f2 */
[--C-:B------:R-:W-:Y:S02]  /*5920*/  SHF.R.U32.HI R139, RZ, 0x10, R137.reuse ;  /* 0x00000010ff8b7819 */ /* 0x100fe40000011689 */
[----:B------:R-:W-:Y:S01]  /*5930*/  LOP3.LUT R146, R155, 0xff, RZ, 0xc0, !PT ;  /* 0x000000ff9b927812 */ /* 0x000fe200078ec0ff */
[--C-:B------:R-:W-:Y:S01]  /*5940*/  HSET2.LE.AND R176, R176, R251.reuse, PT ;  /* 0x000000fbb0b07233 */ /* 0x100fe20003803000 */
[-C--:B---3--:R-:W-:Y:S02]  /*5950*/  HMMA.16816.F32.BF16 R24, R172, R140.reuse, R24 ;  /* 0x0000008cac18723c */ /* 0x088fe40000041818 */
[----:B------:R-:W-:Y:S02]  /*5960*/  PRMT R147, R144, 0x5410, R152 ;  /* 0x0000541090937816 */ /* 0x000fe40000000098 */
[----:B------:R-:W1:Y:S01]  /*5970*/  LDSM.16.MT88.4 R152, [R204+0xa800] ;  /* 0x00a80000cc98783b */ /* 0x000e620000004200 */
[----:B------:R-:W-:Y:S02]  /*5980*/  PRMT R146, R146, 0x5410, R156 ;  /* 0x0000541092927816 */ /* 0x000fe4000000009c */
[----:B------:R-:W-:Y:S01]  /*5990*/  LOP3.LUT R144, R137, 0xff, RZ, 0xc0, !PT ;  /* 0x000000ff89907812 */ /* 0x000fe200078ec0ff */
[C---:B------:R-:W-:Y:S01]  /*59a0*/  HMMA.16816.F32.BF16 R28, R180.reuse, R140, R28 ;  /* 0x0000008cb41c723c */ /* 0x040fe2000004181c */
[----:B------:R-:W-:Y:S03]  /*59b0*/  LOP3.LUT R139, R139, 0xff, RZ, 0xc0, !PT ;  /* 0x000000ff8b8b7812 */ /* 0x000fe600078ec0ff */
[----:B------:R-:W2:Y:S03]  /*59c0*/  LDSM.16.MT88.4 R156, [R206+0xa800] ;  /* 0x00a80000ce9c783b */ /* 0x000ea60000004200 */
[----:B------:R-:W-:Y:S01]  /*59d0*/  SHF.R.U32.HI R140, RZ, 0x8, R138 ;  /* 0x00000008ff8c7819 */ /* 0x000fe2000001168a */
[-C--:B------:R-:W-:Y:S01]  /*59e0*/  HMMA.16816.F32.BF16 R124, R180, R142.reuse, R124 ;  /* 0x0000008eb47c723c */ /* 0x080fe2000004187c */
[----:B------:R-:W-:Y:S03]  /*59f0*/  SHF.R.U32.HI R141, RZ, 0x18, R137 ;  /* 0x00000018ff8d7819 */ /* 0x000fe60000011689 */
[----:B------:R-:W-:Y:S02]  /*5a00*/  F2FP.BF16.PACK_AB R137, R225, R226 ;  /* 0x000000e2e189723e */ /* 0x000fe400000010ff */
[----:B------:R-:W-:Y:S01]  /*5a10*/  F2FP.BF16.PACK_AB R138, R224, R221 ;  /* 0x000000dde08a723e */ /* 0x000fe200000010ff */
[--C-:B------:R-:W-:Y:S01]  /*5a20*/  HSET2.LE.AND R182, R145, R251.reuse, PT ;  /* 0x000000fb91b67233 */ /* 0x100fe20003803000 */
[----:B------:R-:W-:Y:S01]  /*5a30*/  HMMA.16816.F32.BF16 R128, R172, R142, R128 ;  /* 0x0000008eac80723c */ /* 0x000fe20000041880 */
[----:B------:R-:W-:Y:S01]  /*5a40*/  PRMT R140, R144, 0x5410, R140 ;  /* 0x00005410908c7816 */ /* 0x000fe2000000008c */
[----:B------:R-:W3:Y:S02]  /*5a50*/  LDSM.16.MT88.4 R172, [R209+0xb800] ;  /* 0x00b80000d1ac783b */ /* 0x000ee40000004200 */
[----:B------:R-:W-:Y:S01]  /*5a60*/  LOP3.LUT R176, R176, R137, RZ, 0xc0, !PT ;  /* 0x00000089b0b07212 */ /* 0x000fe200078ec0ff */
[--C-:B------:R-:W-:Y:S01]  /*5a70*/  HSET2.LE.AND R137, R178, R251.reuse, PT ;  /* 0x000000fbb2897233 */ /* 0x100fe20003803000 */
[----:B------:R-:W-:Y:S01]  /*5a80*/  LOP3.LUT R177, R177, R138, RZ, 0xc0, !PT ;  /* 0x0000008ab1b17212 */ /* 0x000fe200078ec0ff */
[--C-:B------:R-:W-:Y:S01]  /*5a90*/  HSET2.LE.AND R138, R146, R251.reuse, PT ;  /* 0x000000fb928a7233 */ /* 0x100fe20003803000 */
[----:B------:R-:W-:Y:S01]  /*5aa0*/  F2FP.BF16.PACK_AB R178, R202, R203 ;  /* 0x000000cbcab2723e */ /* 0x000fe200000010ff */
[--C-:B------:R-:W-:Y:S03]  /*5ab0*/  HSET2.LE.AND R180, R140, R251.reuse, PT ;  /* 0x000000fb8cb47233 */ /* 0x100fe60003803000 */
[----:B------:R-:W-:Y:S01]  /*5ac0*/  PRMT R141, R139, 0x5410, R141 ;  /* 0x000054108b8d7816 */ /* 0x000fe2000000008d */
[--C-:B------:R-:W-:Y:S01]  /*5ad0*/  HSET2.LE.AND R183, R147, R251.reuse, PT ;  /* 0x000000fb93b77233 */ /* 0x100fe20003803000 */
[----:B------:R-:W-:Y:S02]  /*5ae0*/  F2FP.BF16.PACK_AB R139, R198, R199 ;  /* 0x000000c7c68b723e */ /* 0x000fe400000010ff */
[----:B------:R-:W-:Y:S01]  /*5af0*/  LOP3.LUT R178, R137, R178, RZ, 0xc0, !PT ;  /* 0x000000b289b27212 */ /* 0x000fe200078ec0ff */
[----:B------:R-:W-:Y:S01]  /*5b00*/  HSET2.LE.AND R181, R141, R251, PT ;  /* 0x000000fb8db57233 */ /* 0x000fe20003803000 */
[----:B------:R-:W-:Y:S02]  /*5b10*/  LOP3.LUT R179, R138, R179, RZ, 0xc0, !PT ;  /* 0x000000b38ab37212 */ /* 0x000fe400078ec0ff */
[----:B------:R-:W-:Y:S02]  /*5b20*/  LOP3.LUT R180, R180, R139, RZ, 0xc0, !PT ;  /* 0x0000008bb4b47212 */ /* 0x000fe400078ec0ff */
[----:B------:R-:W-:Y:S02]  /*5b30*/  F2FP.BF16.PACK_AB R137, R196, R197 ;  /* 0x000000c5c489723e */ /* 0x000fe400000010ff */
[----:B------:R-:W-:Y:S01]  /*5b40*/  F2FP.BF16.PACK_AB R138, R194, R195 ;  /* 0x000000c3c28a723e */ /* 0x000fe200000010ff */
[-C--:B-1----:R-:W-:Y:S01]  /*5b50*/  HMMA.16816.F32.BF16 R140, R176, R152.reuse, R4 ;  /* 0x00000098b08c723c */ /* 0x082fe20000041804 */
[----:B-----5:R-:W-:Y:S02]  /*5b60*/  F2FP.BF16.PACK_AB R139, R192, R193 ;  /* 0x000000c1c08b723e */ /* 0x020fe400000010ff */
[----:B------:R-:W-:Y:S02]  /*5b70*/  LOP3.LUT R181, R181, R137, RZ, 0xc0, !PT ;  /* 0x00000089b5b57212 */ /* 0x000fe400078ec0ff */
[----:B------:R-:W-:Y:S02]  /*5b80*/  LOP3.LUT R182, R182, R138, RZ, 0xc0, !PT ;  /* 0x0000008ab6b67212 */ /* 0x000fe400078ec0ff */
[----:B------:R-:W-:Y:S01]  /*5b90*/  LOP3.LUT R183, R183, R139, RZ, 0xc0, !PT ;  /* 0x0000008bb7b77212 */ /* 0x000fe200078ec0ff */
[----:B------:R-:W-:Y:S01]  /*5ba0*/  FADD.FTZ R4, R245, R133 ;  /* 0x00000085f5047221 */ /* 0x000fe20000010000 */
[----:B------:R-:W-:Y:S03]  /*5bb0*/  MOV R138, R2 ;  /* 0x00000002008a7202 */ /* 0x000fe60000000f00 */
[----:B------:R-:W-:Y:S01]  /*5bc0*/  FADD.FTZ R5, R237, R3 ;  /* 0x00000003ed057221 */ /* 0x000fe20000010000 */
[----:B------:R-:W-:Y:S01]  /*5bd0*/  MOV R137, R134 ;  /* 0x0000008600897202 */ /* 0x000fe20000000f00 */
[C---:B------:R-:W-:Y:S01]  /*5be0*/  HMMA.16816.F32.BF16 R144, R180.reuse, R152, R8 ;  /* 0x00000098b490723c */ /* 0x040fe20000041808 */
[----:B------:R-:W-:Y:S02]  /*5bf0*/  FADD.FTZ R4, R249, R4 ;  /* 0x00000004f9047221 */ /* 0x000fe40000010000 */
        /* <DEDUP_REMOVED lines=18> */
[----:B------:R-:W-:Y:S01]  /*5d20*/  FADD.FTZ R3, R193, R0 ;  /* 0x00000000c1037221 */ /* 0x000fe20000010000 */
[----:B------:R-:W-:Y:S01]  /*5d30*/  IADD3 R0, R220, -0x1, RZ ;  /* 0xffffffffdc007810 */ /* 0x000fe20007ffe0ff */
[-C--:B------:R-:W-:Y:S01]  /*5d40*/  HMMA.16816.F32.BF16 R44, R180, R158.reuse, R44 ;  /* 0x0000009eb42c723c */ /* 0x080fe2000004182c */
[----:B------:R-:W-:Y:S03]  /*5d50*/  FADD.FTZ R234, R202, R5 ;  /* 0x00000005caea7221 */ /* 0x000fe60000010000 */
[----:B------:R-:W-:Y:S01]  /*5d60*/  FADD.FTZ R233, R200, R6 ;  /* 0x00000006c8e97221 */ /* 0x000fe20000010000 */
[----:B------:R-:W-:Y:S01]  /*5d70*/  MOV R220, R0 ;  /* 0x0000000000dc7202 */ /* 0x000fe20000000f00 */
[----:B------:R-:W-:Y:S01]  /*5d80*/  FADD.FTZ R232, R194, R4 ;  /* 0x00000004c2e87221 */ /* 0x000fe20000010000 */
[----:B------:R-:W-:Y:S01]  /*5d90*/  MOV R0, R136 ;  /* 0x0000008800007202 */ /* 0x000fe20000000f00 */
[C---:B------:R-:W-:Y:S01]  /*5da0*/  HMMA.16816.F32.BF16 R48, R176.reuse, R158, R48 ;  /* 0x0000009eb030723c */ /* 0x040fe20000041830 */
[----:B------:R-:W-:Y:S03]  /*5db0*/  FADD.FTZ R231, R192, R3 ;  /* 0x00000003c0e77221 */ /* 0x000fe60000010000 */
[----:B------:R-:W-:Y:S04]  /*5dc0*/  MOV R3, R135 ;  /* 0x0000008700037202 */ /* 0x000fe80000000f00 */
        /* <DEDUP_REMOVED lines=25> */
.L_x_1477:
[----:B------:R-:W1:Y:S01]  /*5f60*/  SHFL.BFLY PT, R0, R234, 0x2, 0x1f ;  /* 0x0c401f00ea007f89 */ /* 0x000e6200000e0000 */
[----:B------:R-:W-:Y:S01]  /*5f70*/  ULDC.U8 UR4, c[0x0][0x329] ;  /* 0x0000ca4000047ab9 */ /* 0x000fe20000000000 */
[----:B------:R-:W-:Y:S01]  /*5f80*/  BSSY B0, `(.L_x_1481) ;  /* 0x00001ae000007945 */ /* 0x000fe20003800000 */
[----:B------:R-:W-:Y:S01]  /*5f90*/  ISETP.NE.AND P0, PT, RZ, UR4, PT ;  /* 0x00000004ff007c0c */ /* 0x000fe2000bf05270 */
[----:B------:R-:W2:Y:S01]  /*5fa0*/  SHFL.BFLY PT, R3, R233, 0x2, 0x1f ;  /* 0x0c401f00e9037f89 */ /* 0x000ea200000e0000 */
[----:B------:R-:W-:-:S02]  /*5fb0*/  ULDC.U8 UR5, c[0x0][0x328] ;  /* 0x0000ca0000057ab9 */ /* 0x000fc40000000000 */
[----:B------:R-:W-:Y:S01]  /*5fc0*/  ISETP.NE.AND P3, PT, RZ, UR5, PT ;  /* 0x00000005ff007c0c */ /* 0x000fe2000bf65270 */
[----:B------:R-:W3:Y:S04]  /*5fd0*/  SHFL.BFLY PT, R4, R232, 0x2, 0x1f ;  /* 0x0c401f00e8047f89 */ /* 0x000ee800000e0000 */
[----:B------:R-:W4:Y:S04]  /*5fe0*/  SHFL.BFLY PT, R5, R231, 0x2, 0x1f ;  /* 0x0c401f00e7057f89 */ /* 0x000f2800000e0000 */
[----:B------:R-:W5:Y:S01]  /*5ff0*/  S2R R138, SR_TID.X ;  /* 0x00000000008a7919 */ /* 0x000f620000002100 */
[----:B------:R-:W-:-:S05]  /*6000*/  @P0 MOV R133, c[0x0][0x210] ;  /* 0x0000840000850a02 */ /* 0x000fca0000000f00 */
[----:B------:R-:W-:Y:S02]  /*6010*/  @P0 IMAD R133, R133, c[0x0][0x214], RZ ;  /* 0x0000850085850a24 */ /* 0x000fe400078e02ff */
[----:B-1----:R-:W-:Y:S02]  /*6020*/  FADD.FTZ R234, R0, R234 ;  /* 0x000000ea00ea7221 */ /* 0x002fe40000010000 */
[----:B--2---:R-:W-:-:S03]  /*6030*/  FADD.FTZ R233, R3, R233 ;  /* 0x000000e903e97221 */ /* 0x004fc60000010000 */
[----:B------:R-:W1:Y:S01]  /*6040*/  SHFL.BFLY PT, R6, R234, 0x1, 0x1f ;  /* 0x0c201f00ea067f89 */ /* 0x000e6200000e0000 */
[----:B---3--:R-:W-:-:S03]  /*6050*/  FADD.FTZ R232, R4, R232 ;  /* 0x000000e804e87221 */ /* 0x008fc60000010000 */
[----:B------:R-:W2:Y:S01]  /*6060*/  SHFL.BFLY PT, R0, R233, 0x1, 0x1f ;  /* 0x0c201f00e9007f89 */ /* 0x000ea200000e0000 */
[----:B----4-:R-:W-:-:S03]  /*6070*/  FADD.FTZ R231, R5, R231 ;  /* 0x000000e705e77221 */ /* 0x010fc60000010000 */
[----:B------:R-:W3:Y:S01]  /*6080*/  SHFL.BFLY PT, R5, R232, 0x1, 0x1f ;  /* 0x0c201f00e8057f89 */ /* 0x000ee200000e0000 */
[----:B-----5:R-:W-:-:S03]  /*6090*/  SHF.R.S32.HI R139, RZ, 0x1f, R138 ;  /* 0x0000001fff8b7819 */ /* 0x020fc6000001148a */
[----:B------:R-:W4:Y:S01]  /*60a0*/  SHFL.BFLY PT, R4, R231, 0x1, 0x1f ;  /* 0x0c201f00e7047f89 */ /* 0x000f2200000e0000 */
[----:B------:R-:W-:-:S04]  /*60b0*/  LEA.HI R132, R139, R138, RZ, 0x5 ;  /* 0x0000008a8b847211 */ /* 0x000fc800078f28ff */
[----:B------:R-:W-:Y:S01]  /*60c0*/  SHF.R.S32.HI R132, RZ, 0x5, R132 ;  /* 0x00000005ff847819 */ /* 0x000fe20000011484 */
[----:B-1----:R-:W-:Y:S01]  /*60d0*/  FADD.FTZ R234, R234, R6 ;  /* 0x00000006eaea7221 */ /* 0x002fe20000010000 */
[----:B------:R-:W-:Y:S01]  /*60e0*/  LEA.HI R6, R139, R138, RZ, 0x2 ;  /* 0x0000008a8b067211 */ /* 0x000fe200078f10ff */
[----:B--2---:R-:W-:-:S03]  /*60f0*/  FADD.FTZ R233, R233, R0 ;  /* 0x00000000e9e97221 */ /* 0x004fc60000010000 */
[--C-:B------:R-:W-:Y:S02]  /*6100*/  SHF.R.S32.HI R7, RZ, 0x2, R6.reuse ;  /* 0x00000002ff077819 */ /* 0x100fe40000011406 */
[----:B------:R-:W-:Y:S02]  /*6110*/  SHF.R.S32.HI R3, RZ, 0x1f, R6 ;  /* 0x0000001fff037819 */ /* 0x000fe40000011406 */
[----:B------:R-:W-:Y:S01]  /*6120*/  FSETP.NE.FTZ.AND P6, PT, R234, RZ, PT ;  /* 0x000000ffea00720b */ /* 0x000fe20003fd5000 */
[----:B---3--:R-:W-:Y:S01]  /*6130*/  FADD.FTZ R232, R232, R5 ;  /* 0x00000005e8e87221 */ /* 0x008fe20000010000 */
[----:B------:R-:W-:Y:S02]  /*6140*/  LEA.HI R3, R3, R7, RZ, 0x3 ;  /* 0x0000000703037211 */ /* 0x000fe400078f18ff */
[----:B------:R-:W-:Y:S01]  /*6150*/  MOV R0, 0x3f800000 ;  /* 0x3f80000000007802 */ /* 0x000fe20000000f00 */
[----:B----4-:R-:W-:Y:S01]  /*6160*/  FADD.FTZ R231, R231, R4 ;  /* 0x00000004e7e77221 */ /* 0x010fe20000010000 */
[----:B------:R-:W-:-:S02]  /*6170*/  LOP3.LUT R3, R3, 0xfffffff8, RZ, 0xc0, !PT ;  /* 0xfffffff803037812 */ /* 0x000fc400078ec0ff */
[----:B------:R-:W-:Y:S02]  /*6180*/  LOP3.LUT R5, R6, 0x3ffffffc, RZ, 0xc0, !PT ;  /* 0x3ffffffc06057812 */ /* 0x000fe400078ec0ff */
[----:B------:R-:W-:Y:S02]  /*6190*/  IADD3 R3, R7, -R3, RZ ;  /* 0x8000000307037210 */ /* 0x000fe40007ffe0ff */
[----:B------:R-:W-:Y:S01]  /*61a0*/  IADD3 R5, -R5, R138, RZ ;  /* 0x0000008a05057210 */ /* 0x000fe20007ffe1ff */
[----:B------:R-:W1:Y:S01]  /*61b0*/  @P6 MUFU.RCP R0, R234 ;  /* 0x000000ea00006308 */ /* 0x000e620000001000 */
[C---:B------:R-:W-:Y:S02]  /*61c0*/  SHF.L.U32 R22, R3.reuse, 0x6, RZ ;  /* 0x0000000603167819 */ /* 0x040fe400000006ff */
[----:B------:R-:W-:Y:S02]  /*61d0*/  LOP3.LUT R6, R3, 0x1, RZ, 0xc0, !PT ;  /* 0x0000000103067812 */ /* 0x000fe400078ec0ff */
[----:B------:R-:W-:-:S02]  /*61e0*/  LOP3.LUT R22, R22, 0x1c0, RZ, 0xc0, !PT ;  /* 0x000001c016167812 */ /* 0x000fc400078ec0ff */
[----:B------:R-:W-:Y:S02]  /*61f0*/  LEA R5, R132, R5, 0x9 ;  /* 0x0000000584057211 */ /* 0x000fe400078e48ff */
[----:B------:R-:W-:Y:S02]  /*6200*/  LEA.HI R22, R22, R22, RZ, 0x1d ;  /* 0x0000001616167211 */ /* 0x000fe400078fe8ff */
[----:B------:R-:W-:Y:S02]  /*6210*/  ISETP.NE.U32.AND P4, PT, R6, 0x1, PT ;  /* 0x000000010600780c */ /* 0x000fe40003f85070 */
[----:B------:R-:W-:Y:S02]  /*6220*/  LEA R22, R5, R22, 0x1 ;  /* 0x0000001605167211 */ /* 0x000fe400078e08ff */
[----:B------:R-:W-:Y:S01]  /*6230*/  FSETP.NE.FTZ.AND P5, PT, R233, RZ, PT ;  /* 0x000000ffe900720b */ /* 0x000fe20003fb5000 */
[----:B-1----:R-:W-:Y:S01]  /*6240*/  FMUL.FTZ R0, R0, c[0x0][0x2dc] ;  /* 0x0000b70000007a20 */ /* 0x002fe20000410000 */
[----:B------:R-:W-:-:S02]  /*6250*/  SHF.L.U32 R22, R22, 0x1, RZ ;  /* 0x0000000116167819 */ /* 0x000fc400000006ff */
[----:B------:R-:W-:Y:S01]  /*6260*/  R2P PR, R3, 0x6 ;  /* 0x0000000603007804 */ /* 0x000fe20000000000 */
[----:B------:R-:W-:Y:S01]  /*6270*/  FMUL.FTZ R137, R0, R68 ;  /* 0x0000004400897220 */ /* 0x000fe20000410000 */
[----:B------:R-:W-:Y:S01]  /*6280*/  IADD3 R24, R22, -0x10, RZ ;  /* 0xfffffff016187810 */ /* 0x000fe20007ffe0ff */
[C---:B------:R-:W-:Y:S01]  /*6290*/  FMUL.FTZ R10, R0.reuse, R37 ;  /* 0x00000025000a7220 */ /* 0x040fe20000410000 */
[----:B------:R-:W-:Y:S01]  /*62a0*/  MOV R68, 0x20 ;  /* 0x0000002000447802 */ /* 0x000fe20000000f00 */
[----:B------:R-:W-:Y:S01]  /*62b0*/  FMUL.FTZ R140, R0, R140 ;  /* 0x0000008c008c7220 */ /* 0x000fe20000410000 */
[----:B------:R-:W-:Y:S01]  /*62c0*/  @P4 IADD3 R24, R22, 0x10, RZ ;  /* 0x0000001016184810 */ /* 0x000fe20007ffe0ff */
[----:B------:R-:W-:Y:S01]  /*62d0*/  FMUL.FTZ R152, R0, R152 ;  /* 0x0000009800987220 */ /* 0x000fe20000410000 */
[----:B------:R-:W-:Y:S01]  /*62e0*/  FSETP.NE.FTZ.AND P4, PT, R232, RZ, PT ;  /* 0x000000ffe800720b */ /* 0x000fe20003f95000 */
[----:B------:R-:W-:Y:S01]  /*62f0*/  FMUL.FTZ R153, R0, R153 ;  /* 0x0000009900997220 */ /* 0x000fe20000410000 */
[----:B------:R-:W-:Y:S01]  /*6300*/  SEL R68, R68, 0xffffffe0, !P1 ;  /* 0xffffffe044447807 */ /* 0x000fe20004800000 */
[C---:B------:R-:W-:Y:S01]  /*6310*/  FMUL.FTZ R13, R0.reuse, R36 ;  /* 0x00000024000d7220 */ /* 0x040fe20000410000 */
[----:B------:R-:W-:Y:S01]  /*6320*/  FSETP.NE.FTZ.AND P1, PT, R231, RZ, PT ;  /* 0x000000ffe700720b */ /* 0x000fe20003f35000 */
[C---:B------:R-:W-:Y:S01]  /*6330*/  FMUL.FTZ R20, R0.reuse, R48 ;  /* 0x0000003000147220 */ /* 0x040fe20000410000 */
[----:B------:R-:W-:Y:S01]  /*6340*/  @!P0 MOV R7, c[0x0][0x214] ;  /* 0x0000850000078a02 */ /* 0x000fe20000000f00 */
[C---:B------:R-:W-:Y:S01]  /*6350*/  FMUL.FTZ R49, R0.reuse, R49 ;  /* 0x0000003100317220 */ /* 0x040fe20000410000 */
[----:B------:R-:W-:Y:S01]  /*6360*/  MOV R4, 0x3f800000 ;  /* 0x3f80000000047802 */ /* 0x000fe20000000f00 */
[C---:B------:R-:W-:Y:S01]  /*6370*/  FMUL.FTZ R33, R0.reuse, R52 ;  /* 0x0000003400217220 */ /* 0x040fe20000410000 */
[----:B------:R-:W-:Y:S01]  /*6380*/  MOV R3, 0x3f800000 ;  /* 0x3f80000000037802 */ /* 0x000fe20000000f00 */
[C---:B------:R-:W-:Y:S01]  /*6390*/  FMUL.FTZ R53, R0.reuse, R53 ;  /* 0x0000003500357220 */ /* 0x040fe20000410000 */
[----:B------:R-:W-:Y:S01]  /*63a0*/  @!P0 SEL R133, R7, c[0x0][0x234], !P3 ;  /* 0x00008d0007858a07 */ /* 0x000fe20005800000 */
[C---:B------:R-:W-:Y:S01]  /*63b0*/  FMUL.FTZ R7, R0.reuse, R141 ;  /* 0x0000008d00077220 */ /* 0x040fe20000410000 */
[----:B------:R-:W1:Y:S01]  /*63c0*/  @P5 MUFU.RCP R4, R233 ;  /* 0x000000e900045308 */ /* 0x000e620000001000 */
[----:B------:R-:W-:Y:S01]  /*63d0*/  FMUL.FTZ R37, R0, R64 ;  /* 0x0000004000257220 */ /* 0x000fe20000410000 */
[----:B------:R-:W-:Y:S01]  /*63e0*/  F2FP.BF16.PACK_AB R10, R10, R13 ;  /* 0x0000000d0a0a723e */ /* 0x000fe200000010ff */
[C---:B------:R-:W-:Y:S01]  /*63f0*/  FMUL.FTZ R65, R0.reuse, R65 ;  /* 0x0000004100417220 */ /* 0x040fe20000410000 */
[----:B------:R-:W-:Y:S01]  /*6400*/  F2FP.BF16.PACK_AB R7, R7, R140 ;  /* 0x0000008c0707723e */ /* 0x000fe200000010ff */
[C---:B------:R-:W-:Y:S01]  /*6410*/  FMUL.FTZ R69, R0.reuse, R69 ;  /* 0x0000004500457220 */ /* 0x040fe20000410000 */
[----:B------:R-:W-:Y:S01]  /*6420*/  F2FP.BF16.PACK_AB R13, R49, R20 ;  /* 0x00000014310d723e */ /* 0x000fe200000010ff */
[C---:B------:R-:W-:Y:S01]  /*6430*/  FMUL.FTZ R80, R0.reuse, R80 ;  /* 0x0000005000507220 */ /* 0x040fe20000410000 */
[----:B------:R-:W2:Y:S01]  /*6440*/  @P4 MUFU.RCP R3, R232 ;  /* 0x000000e800034308 */ /* 0x000ea20000001000 */
[C---:B------:R-:W-:Y:S01]  /*6450*/  FMUL.FTZ R81, R0.reuse, R81 ;  /* 0x0000005100517220 */ /* 0x040fe20000410000 */
[----:B------:R3:W-:Y:S01]  /*6460*/  STS [R22], R7 ;  /* 0x0000000716007388 */ /* 0x0007e20000000800 */
[C---:B------:R-:W-:Y:S01]  /*6470*/  FMUL.FTZ R84, R0.reuse, R84 ;  /* 0x0000005400547220 */ /* 0x040fe20000410000 */
[----:B------:R-:W-:Y:S01]  /*6480*/  F2FP.BF16.PACK_AB R20, R53, R33 ;  /* 0x000000213514723e */ /* 0x000fe200000010ff */
[C---:B------:R-:W-:Y:S01]  /*6490*/  FMUL.FTZ R85, R0.reuse, R85 ;  /* 0x0000005500557220 */ /* 0x040fe20000410000 */
[----:B------:R-:W-:Y:S01]  /*64a0*/  ISETP.NE.OR P3, PT, RZ, UR4, !P3 ;  /* 0x00000004ff007c0c */ /* 0x000fe2000df65670 */
        /* <DEDUP_REMOVED lines=12> */
[----:B------:R-:W-:Y:S01]  /*6570*/  FMUL.FTZ R168, R0, R168 ;  /* 0x000000a800a87220 */ /* 0x000fe20000410000 */
[----:B---3--:R-:W-:Y:S01]  /*6580*/  IADD3 R7, R68, R24, RZ ;  /* 0x0000001844077210 */ /* 0x008fe20007ffe0ff */
[C---:B------:R-:W-:Y:S02]  /*6590*/  FMUL.FTZ R169, R0.reuse, R169 ;  /* 0x000000a900a97220 */ /* 0x040fe40000410000 */
[----:B------:R-:W-:-:S02]  /*65a0*/  FMUL.FTZ R128, R0, R128 ;  /* 0x0000008000807220 */ /* 0x000fc40000410000 */
[----:B------:R-:W-:Y:S01]  /*65b0*/  FMUL.FTZ R129, R0, R129 ;  /* 0x0000008100817220 */ /* 0x000fe20000410000 */
[----:B------:R-:W-:Y:S01]  /*65c0*/  MOV R0, 0x3f800000 ;  /* 0x3f80000000007802 */ /* 0x000fe20000000f00 */
[----:B-1----:R-:W-:Y:S01]  /*65d0*/  FMUL.FTZ R4, R4, c[0x0][0x2dc] ;  /* 0x0000b70004047a20 */ /* 0x002fe20000410000 */
[----:B------:R-:W-:Y:S01]  /*65e0*/  F2FP.BF16.PACK_AB R33, R169, R168 ;  /* 0x000000a8a921723e */ /* 0x000fe200000010ff */
[----:B--2---:R-:W-:Y:S02]  /*65f0*/  FMUL.FTZ R3, R3, c[0x0][0x2dc] ;  /* 0x0000b70003037a20 */ /* 0x004fe40000410000 */
[C---:B------:R-:W-:Y:S01]  /*6600*/  FMUL.FTZ R142, R4.reuse, R142 ;  /* 0x0000008e048e7220 */ /* 0x040fe20000410000 */
[----:B------:R-:W1:Y:S01]  /*6610*/  @P1 MUFU.RCP R0, R231 ;  /* 0x000000e700001308 */ /* 0x000e620000001000 */
[C---:B------:R-:W-:Y:S02]  /*6620*/  FMUL.FTZ R6, R4.reuse, R143 ;  /* 0x0000008f04067220 */ /* 0x040fe40000410000 */
[----:B------:R-:W-:-:S02]  /*6630*/  FMUL.FTZ R154, R4, R154 ;  /* 0x0000009a049a7220 */ /* 0x000fc40000410000 */
[----:B------:R-:W-:Y:S01]  /*6640*/  FMUL.FTZ R155, R4, R155 ;  /* 0x0000009b049b7220 */ /* 0x000fe20000410000 */
[----:B------:R-:W-:Y:S01]  /*6650*/  F2FP.BF16.PACK_AB R6, R6, R142 ;  /* 0x0000008e0606723e */ /* 0x000fe200000010ff */
[C---:B------:R-:W-:Y:S02]  /*6660*/  FMUL.FTZ R144, R3.reuse, R144 ;  /* 0x0000009003907220 */ /* 0x040fe40000410000 */
[----:B------:R-:W-:Y:S02]  /*6670*/  FMUL.FTZ R5, R3, R145 ;  /* 0x0000009103057220 */ /* 0x000fe40000410000 */
[C---:B------:R-:W-:Y:S01]  /*6680*/  FMUL.FTZ R12, R4.reuse, R38 ;  /* 0x00000026040c7220 */ /* 0x040fe20000410000 */
[----:B------:R-:W-:Y:S01]  /*6690*/  STS [R22+0x400], R6 ;  /* 0x0004000616007388 */ /* 0x000fe20000000800 */
[C---:B------:R-:W-:Y:S01]  /*66a0*/  FMUL.FTZ R9, R4.reuse, R39 ;  /* 0x0000002704097220 */ /* 0x040fe20000410000 */
[----:B------:R-:W-:Y:S01]  /*66b0*/  F2FP.BF16.PACK_AB R5, R5, R144 ;  /* 0x000000900505723e */ /* 0x000fe200000010ff */
[----:B------:R-:W-:-:S02]  /*66c0*/  FMUL.FTZ R17, R4, R50 ;  /* 0x0000003204117220 */ /* 0x000fc40000410000 */
[----:B-1----:R-:W-:Y:S01]  /*66d0*/  FMUL.FTZ R0, R0, c[0x0][0x2dc] ;  /* 0x0000b70000007a20 */ /* 0x002fe20000410000 */
[----:B------:R-:W-:Y:S01]  /*66e0*/  F2FP.BF16.PACK_AB R9, R9, R12 ;  /* 0x0000000c0909723e */ /* 0x000fe200000010ff */
[C---:B------:R-:W-:Y:S02]  /*66f0*/  FMUL.FTZ R16, R4.reuse, R51 ;  /* 0x0000003304107220 */ /* 0x040fe40000410000 */
        /* <DEDUP_REMOVED lines=87> */
[C---:B------:R-:W-:Y:S01]  /*6c70*/  FMUL.FTZ R4, R0.reuse, R147 ;  /* 0x0000009300047220 */ /* 0x040fe20000410000 */
[----:B------:R-:W-:Y:S01]  /*6c80*/  F2FP.BF16.PACK_AB R27, R27, R124 ;  /* 0x0000007c1b1b723e */ /* 0x000fe200000010ff */
[C---:B------:R-:W-:Y:S01]  /*6c90*/  FMUL.FTZ R150, R0.reuse, R150 ;  /* 0x0000009600967220 */ /* 0x040fe20000410000 */
[----:B------:R-:W-:Y:S01]  /*6ca0*/  STS [R24], R3 ;  /* 0x0000000318007388 */ /* 0x000fe20000000800 */
[----:B------:R-:W-:Y:S01]  /*6cb0*/  FMUL.FTZ R11, R0, R151 ;  /* 0x00000097000b7220 */ /* 0x000fe20000410000 */
        /* <DEDUP_REMOVED lines=46> */
[----:B------:R-:W-:Y:S02]  /*6fa0*/  F2FP.BF16.PACK_AB R0, R155, R154 ;  /* 0x0000009a9b00723e */ /* 0x000fe400000010ff */
[----:B------:R-:W-:-:S02]  /*6fb0*/  F2FP.BF16.PACK_AB R30, R30, R166 ;  /* 0x000000a61e1e723e */ /* 0x000fc400000010ff */
        /* <DEDUP_REMOVED lines=86> */
[----:B------:R-:W5:Y:S04]  /*7520*/  S2R R17, SR_CTAID.X ;  /* 0x0000000000117919 */ /* 0x000f680000002500 */
[----:B------:R-:W5:Y:S01]  /*7530*/  S2R R19, SR_CTAID.Z ;  /* 0x0000000000137919 */ /* 0x000f620000002700 */
        /* <DEDUP_REMOVED lines=12> */
[----:B-----5:R-:W-:Y:S01]  /*7600*/  IMAD R3, R17, R7, RZ ;  /* 0x0000000711037224 */ /* 0x020fe200078e02ff */
        /* <DEDUP_REMOVED lines=69> */
.L_x_1482:
[----:B--234-:R-:W-:Y:S05]  /*7a60*/  BSYNC B0 ;  /* 0x0000000000007941 */ /* 0x01cfea0003800000 */
.L_x_1481:
        /* <DEDUP_REMOVED lines=59> */
.L_x_1483:
        /* <DEDUP_REMOVED lines=14> */
.L_x_2397:


//--------------------- .text._ZN5flash16flash_fwd_kernelI23Flash_fwd_kernel_traitsILi128ELi128ELi32ELi4ELb0ELb0EN7cutlass10bfloat16_tE19Flash_kernel_traitsILi128ELi128ELi32ELi4ES3_EELb0ELb0ELb0ELb0ELb1ELb1ELb1ELb0EEEvNS_16Flash_fwd_paramsE --------------------------
	.section	.text._ZN5flash16flash_fwd_kernelI23Flash_fwd_kernel_traitsILi128ELi128ELi32ELi4ELb0ELb0EN7cutlass10bfloat16_tE19Flash_kernel_traitsILi128ELi128ELi32ELi4ES3_EELb0ELb0ELb0ELb0ELb1ELb1ELb1ELb0EEEvNS_16Flash_fwd_paramsE,"ax",@progbits
	.sectioninfo	@"SHI_REGISTERS=255"
	.align	128
        .global         _ZN5flash16flash_fwd_kernelI23Flash_fwd_kernel_traitsILi128ELi128ELi32ELi4ELb0ELb0EN7cutlass10bfloat16_tE19Flash_kernel_traitsILi128ELi128ELi32ELi4ES3_EELb0ELb0ELb0ELb0ELb1ELb1ELb1ELb0EEEvNS_16Flash_fwd_paramsE
        .type           _ZN5flash16flash_fwd_kernelI23Flash_fwd_kernel_traitsILi128ELi128ELi32ELi4ELb0ELb0EN7cutlass10bfloat16_tE19Flash_kernel_traitsILi128ELi128ELi32ELi4ES3_EELb0ELb0ELb0ELb0ELb1ELb1ELb1ELb0EEEvNS_16Flash_fwd_paramsE,@function
        .size           _ZN5flash16flash_fwd_kernelI23Flash_fwd_kernel_traitsILi128ELi128ELi32ELi4ELb0ELb0EN7cutlass10bfloat16_tE19Flash_kernel_traitsILi128ELi128ELi32ELi4ES3_EELb0ELb0ELb0ELb0ELb1ELb1ELb1ELb0EEEvNS_16Flash_fwd_paramsE,(.L_x_2398 - _ZN5flash16flash_fwd_kernelI23Flash_fwd_kernel_traitsILi128ELi128ELi32ELi4ELb0ELb0EN7cutlass10bfloat16_tE19Flash_kernel_traitsILi128ELi128ELi32ELi4ES3_EELb0ELb0ELb0ELb0ELb1ELb1ELb1ELb0EEEvNS_16Flash_fwd_paramsE)
        .other          _ZN5flash16flash_fwd_kernelI23Flash_fwd_kernel_traitsILi128ELi128ELi32ELi4ELb0ELb0EN7cutlass10bfloat16_tE19Flash_kernel_traitsILi128ELi128ELi32ELi4ES3_EELb0ELb0ELb0ELb0ELb1ELb1ELb1ELb0EEEvNS_16Flash_fwd_paramsE,@"STO_CUDA_ENTRY STV_DEFAULT"
_ZN5flash16flash_fwd_kernelI23Flash_fwd_kernel_traitsILi128ELi128ELi32ELi4ELb0ELb0EN7cutlass10bfloat16_tE19Flash_kernel_traitsILi128ELi128ELi32ELi4ES3_EELb0ELb0ELb0ELb0ELb1ELb1ELb1ELb0EEEvNS_16Flash_fwd_paramsE:
.text._ZN5flash16flash_fwd_kernelI23Flash_fwd_kernel_traitsILi128ELi128ELi32ELi4ELb0ELb0EN7cutlass10bfloat16_tE19Flash_kernel_traitsILi128ELi128ELi32ELi4ES3_EELb0ELb0ELb0ELb0ELb1ELb1ELb1ELb0EEEvNS_16Flash_fwd_paramsE:
        /* <DEDUP_REMOVED lines=38> */
[----:B------:R-:W-:Y:S02]  /*0260*/  LEA.HI R12, R21, R116, RZ, 0x3 ;  /* 0x00000074150c7211 */ /* 0x000fe400078f18ff */
[----:B------:R-:W-:Y:S02]  /*0270*/  ISETP.GE.AND P0, PT, R2, RZ, PT ;  /* 0x000000ff0200720c */ /* 0x000fe40003f06270 */
[----:B------:R-:W-:Y:S02]  /*0280*/  SHF.R.S32.HI R2, RZ, 0x3, R12 ;  /* 0x00000003ff027819 */ /* 0x000fe4000001140c */
[----:B------:R-:W-:-:S02]  /*0290*/  LOP3.LUT R4, R12, 0xfffffff8, RZ, 0xc0, !PT ;  /* 0xfffffff80c047812 */ /* 0x000fc400078ec0ff */
[----:B------:R-:W-:Y:S02]  /*02a0*/  LEA.HI R11, R21, R116, RZ, 0x4 ;  /* 0x00000074150b7211 */ /* 0x000fe400078f20ff */
[----:B---3--:R-:W-:Y:S01]  /*02b0*/  IADD3 R0, R0, 0xffffffe, RZ ;  /* 0x0ffffffe00007810 */ /* 0x008fe20007ffe0ff */
[----:B------:R-:W-:Y:S01]  /*02c0*/  IMAD.IADD R40, R116, 0x1, -R4 ;  /* 0x0000000174287824 */ /* 0x000fe200078e0a04 */
[--C-:B------:R-:W-:Y:S02]  /*02d0*/  SHF.R.S32.HI R3, RZ, 0x1f, R2.reuse ;  /* 0x0000001fff037819 */ /* 0x100fe40000011402 */
[----:B------:R1:W2:Y:S01]  /*02e0*/  F2I.FTZ.U32.TRUNC.NTZ R5, R0 ;  /* 0x0000000000057305 */ /* 0x0002a2000021f000 */
[----:B------:R-:W-:Y:S02]  /*02f0*/  SHF.R.S32.HI R9, RZ, 0x4, R11 ;  /* 0x00000004ff097819 */ /* 0x000fe4000001140b */
[----:B------:R-:W-:Y:S01]  /*0300*/  SHF.L.U32 R4, R2, 0x6, RZ ;  /* 0x0000000602047819 */ /* 0x000fe200000006ff */
[----:B------:R-:W-:Y:S01]  /*0310*/  IMAD.WIDE R16, R16, 0x80, R2 ;  /* 0x0000008010107825 */ /* 0x000fe200078e0202 */
[----:B------:R-:W-:-:S02]  /*0320*/  LEA.HI R7, R11, R9, RZ, 0x1 ;  /* 0x000000090b077211 */ /* 0x000fc400078f08ff */
[C---:B------:R-:W-:Y:S02]  /*0330*/  LEA.HI R10, R21.reuse, R116, RZ, 0x6 ;  /* 0x00000074150a7211 */ /* 0x040fe400078f30ff */
[----:B------:R-:W-:Y:S02]  /*0340*/  IABS R22, R20 ;  /* 0x0000001400167213 */ /* 0x000fe40000000000 */
[----:B------:R-:W-:Y:S02]  /*0350*/  SHF.R.S32.HI R13, RZ, 0x1f, R20 ;  /* 0x0000001fff0d7819 */ /* 0x000fe40000011414 */
[----:B------:R-:W-:Y:S02]  /*0360*/  LEA.HI R115, R21, R116, RZ, 0x5 ;  /* 0x0000007415737211 */ /* 0x000fe400078f28ff */
[----:B-1----:R-:W-:Y:S01]  /*0370*/  IADD3 R0, P1, R2, R6, RZ ;  /* 0x0000000602007210 */ /* 0x002fe20007f3e0ff */
[----:B------:R-:W-:Y:S02]  /*0380*/  IMAD.SHL.U32 R2, R40, 0x8, RZ ;  /* 0x0000000828027824 */ /* 0x000fe400078e00ff */
[----:B------:R-:W-:Y:S01]  /*0390*/  IMAD R13, R13, c[0x0][0x1a8], RZ ;  /* 0x00006a000d0d7a24 */ /* 0x000fe200078e02ff */
[----:B------:R-:W-:Y:S01]  /*03a0*/  LEA.HI.X.SX32 R8, R6, R3, 0x1, P1 ;  /* 0x0000000306087211 */ /* 0x000fe200008f0eff */
[----:B--2---:R-:W-:Y:S01]  /*03b0*/  IMAD.MOV R3, RZ, RZ, -R5 ;  /* 0x000000ffff037224 */ /* 0x004fe200078e0a05 */
[----:B------:R-:W-:Y:S01]  /*03c0*/  LOP3.LUT R6, R4, 0x1c0, RZ, 0xc0, !PT ;  /* 0x000001c004067812 */ /* 0x000fe200078ec0ff */
[----:B------:R-:W-:Y:S01]  /*03d0*/  IMAD R13, R20, c[0x0][0x1ac], R13 ;  /* 0x00006b00140d7a24 */ /* 0x000fe200078e020d */
[----:B------:R-:W-:-:S02]  /*03e0*/  LOP3.LUT R4, R7, 0xfffffffe, RZ, 0xc0, !PT ;  /* 0xfffffffe07047812 */ /* 0x000fc400078ec0ff */
[----:B------:R-:W-:Y:S02]  /*03f0*/  SHF.R.U32.HI R7, RZ, 0x3, R6 ;  /* 0x00000003ff077819 */ /* 0x000fe40000011606 */
[----:B------:R-:W-:Y:S02]  /*0400*/  LOP3.LUT R6, R6, 0x38, R2, 0xf8, !PT ;  /* 0x0000003806067812 */ /* 0x000fe400078ef802 */
[----:B------:R-:W-:Y:S01]  /*0410*/  IADD3 R19, R9, -R4, RZ ;  /* 0x8000000409137210 */ /* 0x000fe20007ffe0ff */
[----:B------:R-:W-:Y:S01]  /*0420*/  IMAD.SHL.U32 R4, R10, 0x8, RZ ;  /* 0x000000080a047824 */ /* 0x000fe200078e00ff */
[----:B------:R-:W-:Y:S01]  /*0430*/  LOP3.LUT R6, R6, R7, RZ, 0x3c, !PT ;  /* 0x0000000706067212 */ /* 0x000fe200078e3cff */
[----:B------:R-:W-:Y:S01]  /*0440*/  IMAD.MOV.U32 R9, RZ, RZ, R3 ;  /* 0x000000ffff097224 */ /* 0x000fe200078e0003 */
[----:B------:R-:W-:Y:S01]  /*0450*/  LOP3.LUT R3, R11, 0xfffffff0, RZ, 0xc0, !PT ;  /* 0xfffffff00b037812 */ /* 0x000fe200078ec0ff */
[----:B------:R-:W-:Y:S01]  /*0460*/  IMAD.SHL.U32 R11, R40, 0x40, RZ ;  /* 0x00000040280b7824 */ /* 0x000fe200078e00ff */
[----:B------:R-:W-:Y:S01]  /*0470*/  LOP3.LUT R227, R6, 0x7ffffe00, R4, 0xf8, !PT ;  /* 0x7ffffe0006e37812 */ /* 0x000fe200078ef804 */
[----:B------:R-:W-:Y:S01]  /*0480*/  IMAD R7, R9, R23, RZ ;  /* 0x0000001709077224 */ /* 0x000fe200078e02ff */
[----:B------:R-:W-:Y:S01]  /*0490*/  IADD3 R6, -R3, R116, RZ ;  /* 0x0000007403067210 */ /* 0x000fe20007ffe1ff */
[----:B------:R-:W-:Y:S01]  /*04a0*/  IMAD.MOV.U32 R4, RZ, RZ, RZ ;  /* 0x000000ffff047224 */ /* 0x000fe200078e00ff */
[----:B------:R-:W-:Y:S01]  /*04b0*/  SHF.R.S32.HI R3, RZ, 0x1f, R2 ;  /* 0x0000001fff037819 */ /* 0x000fe20000011402 */
[----:B------:R-:W-:Y:S01]  /*04c0*/  IMAD.SHL.U32 R227, R227, 0x2, RZ ;  /* 0x00000002e3e37824 */ /* 0x000fe200078e00ff */
[----:B------:R-:W-:Y:S01]  /*04d0*/  SHF.R.S32.HI R9, RZ, 0x1f, R6 ;  /* 0x0000001fff097819 */ /* 0x000fe20000011406 */
[----:B------:R-:W-:-:S03]  /*04e0*/  IMAD.HI.U32 R10, R5, R7, R4 ;  /* 0x00000007050a7227 */ /* 0x000fc600078e0004 */
[----:B------:R-:W-:Y:S01]  /*04f0*/  LEA.HI R18, R9, R6, RZ, 0x3 ;  /* 0x0000000609127211 */ /* 0x000fe200078f18ff */
[C---:B------:R-:W-:Y:S02]  /*0500*/  IMAD R5, R8.reuse, c[0x0][0x198], RZ ;  /* 0x0000660008057a24 */ /* 0x040fe400078e02ff */
[----:B------:R-:W-:Y:S02]  /*0510*/  IMAD R4, R8, c[0x0][0x1a0], RZ ;  /* 0x0000680008047a24 */ /* 0x000fe400078e02ff */
[C---:B------:R-:W-:Y:S02]  /*0520*/  IMAD R14, R0.reuse, c[0x0][0x19c], R5 ;  /* 0x00006700000e7a24 */ /* 0x040fe400078e0205 */
[C---:B------:R-:W-:Y:S02]  /*0530*/  IMAD R15, R0.reuse, c[0x0][0x1a4], R4 ;  /* 0x00006900000f7a24 */ /* 0x040fe400078e0204 */
[----:B------:R-:W-:-:S04]  /*0540*/  IMAD.WIDE.U32 R4, R0, c[0x0][0x198], R2 ;  /* 0x0000660000047a25 */ /* 0x000fc800078e0002 */
[----:B------:R-:W-:Y:S01]  /*0550*/  IMAD.WIDE.U32 R8, R0, c[0x0][0x1a0], R2 ;  /* 0x0000680000087a25 */ /* 0x000fe200078e0002 */
[----:B------:R-:W-:Y:S02]  /*0560*/  LOP3.LUT R0, R18, 0xfffffff8, RZ, 0xc0, !PT ;  /* 0xfffffff812007812 */ /* 0x000fe400078ec0ff */
[----:B------:R-:W-:Y:S01]  /*0570*/  IADD3 R5, R5, R14, RZ ;  /* 0x0000000e05057210 */ /* 0x000fe20007ffe0ff */
[----:B------:R-:W-:Y:S01]  /*0580*/  IMAD.HI.U32 R10, R10, R22, RZ ;  /* 0x000000160a0a7227 */ /* 0x000fe200078e00ff */
[----:B------:R-:W-:-:S03]  /*0590*/  LEA.HI.SX32 R14, R228, 0xffffffff, 0x1b ;  /* 0xffffffffe40e7811 */ /* 0x000fc600078fdaff */
[----:B------:R-:W-:Y:S01]  /*05a0*/  IMAD.IADD R41, R6, 0x1, -R0 ;  /* 0x0000000106297824 */ /* 0x000fe200078e0a00 */
[----:B------:R-:W-:Y:S01]  /*05b0*/  LOP3.LUT R0, R11, 0x1c0, RZ, 0xc0, !PT ;  /* 0x000001c00b007812 */ /* 0x000fe200078ec0ff */
[----:B------:R-:W-:Y:S02]  /*05c0*/  IMAD R7, R24, c[0x0][0x178], RZ ;  /* 0x00005e0018077a24 */ /* 0x000fe400078e02ff */
[C---:B------:R-:W-:Y:S01]  /*05d0*/  IMAD.WIDE.U32 R2, R25.reuse, c[0x0][0x178], R2 ;  /* 0x00005e0019027a25 */ /* 0x040fe200078e0002 */
[----:B------:R-:W-:Y:S02]  /*05e0*/  LOP3.LUT R12, R0, 0x8, R12, 0xf8, !PT ;  /* 0x00000008000c7812 */ /* 0x000fe400078ef80c */
[----:B------:R-:W-:Y:S01]  /*05f0*/  SHF.R.U32.HI R11, RZ, 0x3, R0 ;  /* 0x00000003ff0b7819 */ /* 0x000fe20000011600 */
[----:B------:R-:W-:Y:S02]  /*0600*/  IMAD.MOV R0, RZ, RZ, -R10 ;  /* 0x000000ffff007224 */ /* 0x000fe400078e0a0a */
[----:B------:R-:W-:-:S02]  /*0610*/  IMAD R7, R25, c[0x0][0x17c], R7 ;  /* 0x00005f0019077a24 */ /* 0x000fc400078e0207 */
[----:B------:R-:W-:-:S03]  /*0620*/  IMAD R0, R23, R0, R22 ;  /* 0x0000000017007224 */ /* 0x000fc600078e0216 */
[----:B------:R-:W-:Y:S02]  /*0630*/  IADD3 R3, R3, R7, RZ ;  /* 0x0000000703037210 */ /* 0x000fe40007ffe0ff */
[----:B------:R-:W-:-:S03]  /*0640*/  ISETP.GT.U32.AND P1, PT, R23, R0, PT ;  /* 0x000000001700720c */ /* 0x000fc60003f24070 */
[----:B------:R-:W-:Y:S01]  /*0650*/  IMAD.WIDE.U32 R6, R20, c[0x0][0x1a8], R2 ;  /* 0x00006a0014067a25 */ /* 0x000fe200078e0002 */
[----:B------:R-:W-:Y:S02]  /*0660*/  MOV R2, R8 ;  /* 0x0000000800027202 */ /* 0x000fe40000000f00 */
[----:B------:R-:W-:Y:S01]  /*0670*/  LOP3.LUT R20, R12, R11, RZ, 0x3c, !PT ;  /* 0x0000000b0c147212 */ /* 0x000fe200078e3cff */
[----:B------:R-:W-:Y:S02]  /*0680*/  IMAD.IADD R7, R7, 0x1, R13 ;  /* 0x0000000107077824 */ /* 0x000fe400078e020d */
[----:B------:R-:W-:Y:S02]  /*0690*/  IMAD R8, R17, c[0x0][0x190], RZ ;  /* 0x0000640011087a24 */ /* 0x000fe400078e02ff */
[----:B------:R-:W-:Y:S02]  /*06a0*/  IMAD.IADD R3, R9, 0x1, R15 ;  /* 0x0000000109037824 */ /* 0x000fe400078e020f */
[-C--:B------:R-:W-:Y:S01]  /*06b0*/  @!P1 IADD3 R0, R0, -R23.reuse, RZ ;  /* 0x8000001700009210 */ /* 0x080fe20007ffe0ff */
[----:B------:R-:W-:Y:S01]  /*06c0*/  IMAD R11, R16, c[0x0][0x194], R8 ;  /* 0x00006500100b7a24 */ /* 0x000fe200078e0208 */
[----:B------:R-:W-:Y:S01]  /*06d0*/  @!P1 IADD3 R10, R10, 0x1, RZ ;  /* 0x000000010a0a9810 */ /* 0x000fe20007ffe0ff */
[----:B------:R-:W-:Y:S01]  /*06e0*/  IMAD.WIDE.U32 R6, R16, c[0x0][0x190], R6 ;  /* 0x0000640010067a25 */ /* 0x000fe200078e0006 */
[----:B------:R-:W-:-:S03]  /*06f0*/  ISETP.GE.U32.AND P3, PT, R0, R23, PT ;  /* 0x000000170000720c */ /* 0x000fc60003f66070 */
[----:B------:R-:W-:-:S04]  /*0700*/  IMAD.WIDE.U32 R8, R25, c[0x0][0x180], R4 ;  /* 0x0000600019087a25 */ /* 0x000fc800078e0004 */
[----:B------:R-:W-:Y:S01]  /*0710*/  IMAD.WIDE.U32 R4, R25, c[0x0][0x188], R2 ;  /* 0x0000620019047a25 */ /* 0x000fe200078e0002 */
[----:B------:R-:W-:-:S03]  /*0720*/  LEA R2, P2, R6, c[0x0][0x160], 0x1 ;  /* 0x0000580006027a11 */ /* 0x000fc600078408ff */
[----:B------:R-:W-:Y:S02]  /*0730*/  IMAD.IADD R11, R7, 0x1, R11 ;  /* 0x00000001070b7824 */ /* 0x000fe400078e020b */
[----:B------:R-:W-:Y:S01]  /*0740*/  IMAD.MOV.U32 R17, RZ, RZ, 0x5 ;  /* 0x00000005ff117424 */ /* 0x000fe200078e00ff */
[----:B------:R-:W-:Y:S01]  /*0750*/  @P3 IADD3 R10, R10, 0x1, RZ ;  /* 0x000000010a0a3810 */ /* 0x000fe20007ffe0ff */
[----:B------:R-:W-:Y:S01]  /*0760*/  IMAD R12, R24, c[0x0][0x188], RZ ;  /* 0x00006200180c7a24 */ /* 0x000fe200078e02ff */
[----:B------:R-:W-:Y:S01]  /*0770*/  LEA.HI.X R3, R6, c[0x0][0x164], R11, 0x1, P2 ;  /* 0x0000590006037a11 */ /* 0x000fe200010f0c0b */
[----:B------:R-:W-:Y:S01]  /*0780*/  IMAD.MOV.U32 R16, RZ, RZ, c[0x0][0x190] ;  /* 0x00006400ff107624 */ /* 0x000fe200078e00ff */
[----:B------:R-:W-:Y:S01]  /*0790*/  ISETP.NE.AND P2, PT, RZ, c[0x0][0x1c8], PT ;  /* 0x00007200ff007a0c */ /* 0x000fe20003f45270 */
[----:B------:R-:W-:Y:S01]  /*07a0*/  IMAD R12, R25, c[0x0][0x18c], R12 ;  /* 0x00006300190c7a24 */ /* 0x000fe200078e020c */
[-C--:B------:R-:W-:Y:S01]  /*07b0*/  SHF.L.U64.HI R119, R117, R17.reuse, c[0x0][0x19c] ;  /* 0x0000670075777619 */ /* 0x080fe20000010211 */
[----:B------:R-:W-:Y:S01]  /*07c0*/  IMAD.MOV.U32 R0, RZ, RZ, R10 ;  /* 0x000000ffff007224 */ /* 0x000fe200078e000a */
[C---:B------:R-:W-:Y:S01]  /*07d0*/  SHF.L.U32 R22, R16.reuse, 0x5, RZ ;  /* 0x0000000510167819 */ /* 0x040fe200000006ff */
[----:B------:R1:W-:Y:S01]  /*07e0*/  LDGSTS.E.BYPASS.LTC128B.128 [R227], [R2.64] ;  /* 0x0000000002e37fae */ /* 0x0003e2000b901d48 */
[----:B------:R-:W-:Y:S01]  /*07f0*/  MOV R6, R4 ;  /* 0x0000000400067202 */ /* 0x000fe20000000f00 */
[----:B------:R-:W-:Y:S01]  /*0800*/  IMAD.IADD R7, R5, 0x1, R12 ;  /* 0x0000000105077824 */ /* 0x000fe200078e020c */
[----:B------:R-:W-:Y:S01]  /*0810*/  SHF.R.S32.HI R4, RZ, 0x1f, R14 ;  /* 0x0000001fff047819 */ /* 0x000fe2000001140e */
[----:B------:R1:W-:Y:S01]  /*0820*/  LDGSTS.E.BYPASS.LTC128B.128 [R227+0x4000], [R2.64+0x80] ;  /* 0x0400008002e37fae */ /* 0x0003e2000b901d48 */
[----:B------:R-:W-:Y:S01]  /*0830*/  SHF.L.U64.HI R16, R16, R17, c[0x0][0x194] ;  /* 0x0000650010107619 */ /* 0x000fe20000010211 */
[----:B------:R-:W-:-:S02]  /*0840*/  IMAD R5, R119, R14, RZ ;  /* 0x0000000e77057224 */ /* 0x000fc400078e02ff */
[----:B------:R-:W-:Y:S01]  /*0850*/  @!P0 IMAD.MOV R0, RZ, RZ, -R0 ;  /* 0x000000ffff008224 */ /* 0x000fe200078e0a00 */
[----:B------:R-:W-:Y:S01]  /*0860*/  @!P2 LOP3.LUT R0, RZ, c[0x0][0x1c8], RZ, 0x33, !PT ;  /* 0x00007200ff00aa12 */ /* 0x000fe200078e33ff */
[----:B------:R-:W-:Y:S02]  /*0870*/  IMAD R13, R24, c[0x0][0x180], RZ ;  /* 0x00006000180d7a24 */ /* 0x000fe400078e02ff */
[C---:B------:R-:W-:Y:S01]  /*0880*/  IMAD R15, R4.reuse, R118, R5 ;  /* 0x00000076040f7224 */ /* 0x040fe200078e0205 */
[----:B------:R-:W-:Y:S01]  /*0890*/  SHF.R.S32.HI R10, RZ, 0x1f, R0 ;  /* 0x0000001fff0a7819 */ /* 0x000fe20000011400 */
[----:B------:R-:W-:Y:S02]  /*08a0*/  IMAD R5, R4, c[0x0][0x1a0], RZ ;  /* 0x0000680004057a24 */ /* 0x000fe400078e02ff */
[----:B------:R-:W-:Y:S02]  /*08b0*/  IMAD R13, R25, c[0x0][0x184], R13 ;  /* 0x00006100190d7a24 */ /* 0x000fe400078e020d */
[----:B------:R-:W-:-:S02]  /*08c0*/  IMAD R11, R14, c[0x0][0x1a4], R5 ;  /* 0x000069000e0b7a24 */ /* 0x000fc400078e0205 */
[----:B------:R-:W-:Y:S02]  /*08d0*/  IMAD.IADD R9, R9, 0x1, R13 ;  /* 0x0000000109097824 */ /* 0x000fe400078e020d */
[----:B------:R-:W-:-:S04]  /*08e0*/  IMAD.WIDE.U32 R28, R0, c[0x0][0x1b8], R6 ;  /* 0x00006e00001c7a25 */ /* 0x000fc800078e0006 */
[----:B------:R-:W-:-:S04]  /*08f0*/  IMAD.WIDE.U32 R26, R0, c[0x0][0x1b0], R8 ;  /* 0x00006c00001a7a25 */ /* 0x000fc800078e0008 */
[----:B------:R-:W-:Y:S01]  /*0900*/  IMAD.WIDE.U32 R12, R14, c[0x0][0x1a0], RZ ;  /* 0x000068000e0c7a25 */ /* 0x000fe200078e00ff */
[----:B-1----:R-:W-:Y:S01]  /*0910*/  IADD3 R2, P1, R22, R2, RZ ;  /* 0x0000000216027210 */ /* 0x002fe20007f3e0ff */
[----:B------:R-:W-:Y:S01]  /*0920*/  STL.64 [R1+0x18], R26 ;  /* 0x0000181a01007387 */ /* 0x000fe20000100a00 */
[----:B------:R-:W-:Y:S01]  /*0930*/  MOV R120, R26 ;  /* 0x0000001a00787202 */ /* 0x000fe20000000f00 */
[----:B------:R-:W-:Y:S01]  /*0940*/  IMAD.IADD R6, R13, 0x1, R11 ;  /* 0x000000010d067824 */ /* 0x000fe200078e020b */
[----:B------:R-:W-:Y:S01]  /*0950*/  IADD3.X R3, R16, R3, RZ, P1, !PT ;  /* 0x0000000310037210 */ /* 0x000fe20000ffe4ff */
[----:B------:R-:W-:Y:S01]  /*0960*/  STL.64 [R1+0x10], R28 ;  /* 0x0000101c01007387 */ /* 0x000fe20000100a00 */
[----:B------:R-:W-:-:S03]  /*0970*/  IADD3 R4, P0, R2, R22, RZ ;  /* 0x0000001602047210 */ /* 0x000fc60007f1e0ff */
[----:B------:R1:W-:Y:S01]  /*0980*/  LDGSTS.E.BYPASS.LTC128B.128 [R227+0x800], [R2.64] ;  /* 0x0080000002e37fae */ /* 0x0003e2000b901d48 */
[----:B------:R-:W-:-:S03]  /*0990*/  IADD3.X R5, R3, R16, RZ, P0, !PT ;  /* 0x0000001003057210 */ /* 0x000fc600007fe4ff */
        /* <DEDUP_REMOVED lines=9> */
[--C-:B------:R-:W-:Y:S01]  /*0a30*/  IMAD.X R3, R5, 0x1, R16.reuse, P0 ;  /* 0x0000000105037824 */ /* 0x100fe200000e0610 */
[----:B------:R-:W-:Y:S01]  /*0a40*/  LEA R13, P0, R12, R28, 0x5 ;  /* 0x0000001c0c0d7211 */ /* 0x000fe200078028ff */
[----:B------:R-:W-:Y:S01]  /*0a50*/  IMAD.IADD R121, R27, 0x1, R7 ;  /* 0x000000011b797824 */ /* 0x000fe200078e0207 */
[----:B------:R-:W-:Y:S01]  /*0a60*/  IADD3 R0, R29, R0, RZ ;  /* 0x000000001d007210 */ /* 0x000fe20007ffe0ff */
[----:B------:R-:W-:Y:S01]  /*0a70*/  IMAD.X R9, R3, 0x1, R16, P1 ;  /* 0x0000000103097824 */ /* 0x000fe200008e0610 */
[----:B------:R1:W-:Y:S01]  /*0a80*/  LDGSTS.E.BYPASS.LTC128B.128 [R227+0x1800], [R2.64] ;  /* 0x0180000002e37fae */ /* 0x0003e2000b901d48 */
[----:B------:R-:W-:Y:S01]  /*0a90*/  IMAD.WIDE.U32 R10, R14, R118, R120 ;  /* 0x000000760e0a7225 */ /* 0x000fe200078e0078 */
[----:B------:R-:W-:-:S02]  /*0aa0*/  LEA.HI.X R12, R12, R0, R6, 0x5, P0 ;  /* 0x000000000c0c7211 */ /* 0x000fc400000f2c06 */
[-C--:B------:R-:W-:Y:S01]  /*0ab0*/  IADD3 R6, P0, R8, R22.reuse, RZ ;  /* 0x0000001608067210 */ /* 0x080fe20007f1e0ff */
[----:B------:R3:W-:Y:S03]  /*0ac0*/  STL [R1+0x4], R0 ;  /* 0x0000040001007387 */ /* 0x0007e60000100800 */
[----:B--2---:R-:W-:Y:S01]  /*0ad0*/  IADD3 R4, P1, R6, R22, RZ ;  /* 0x0000001606047210 */ /* 0x004fe20007f3e0ff */
[----:B------:R1:W-:Y:S01]  /*0ae0*/  LDGSTS.E.BYPASS.LTC128B.128 [R227+0x5800], [R2.64+0x80] ;  /* 0x0580008002e37fae */ /* 0x0003e2000b901d48 */
[----:B------:R-:W-:-:S03]  /*0af0*/  IMAD.X R7, R9, 0x1, R16, P0 ;  /* 0x0000000109077824 */ /* 0x000fc600000e0610 */
[----:B------:R2:W-:Y:S02]  /*0b00*/  LDGSTS.E.BYPASS.LTC128B.128 [R227+0x2000], [R8.64] ;  /* 0x0200000008e37fae */ /* 0x0005e4000b901d48 */
[----:B------:R-:W-:Y:S02]  /*0b10*/  IADD3.X R5, R7, R16, RZ, P1, !PT ;  /* 0x0000001007057210 */ /* 0x000fe40000ffe4ff */
[----:B------:R2:W-:Y:S01]  /*0b20*/  LDGSTS.E.BYPASS.LTC128B.128 [R227+0x6000], [R8.64+0x80] ;  /* 0x0600008008e37fae */ /* 0x0005e2000b901d48 */
[----:B------:R-:W-:-:S03]  /*0b30*/  LOP3.LUT P1, RZ, R41, 0x2, RZ, 0xc0, !PT ;  /* 0x0000000229ff7812 */ /* 0x000fc6000782c0ff */
[----:B------:R4:W-:Y:S04]  /*0b40*/  LDGSTS.E.BYPASS.LTC128B.128 [R227+0x2800], [R6.64] ;  /* 0x0280000006e37fae */ /* 0x0009e8000b901d48 */
[----:B------:R4:W-:Y:S04]  /*0b50*/  LDGSTS.E.BYPASS.LTC128B.128 [R227+0x6800], [R6.64+0x80] ;  /* 0x0680008006e37fae */ /* 0x0009e8000b901d48 */
[----:B------:R5:W-:Y:S01]  /*0b60*/  LDGSTS.E.BYPASS.LTC128B.128 [R227+0x3000], [R4.64] ;  /* 0x0300000004e37fae */ /* 0x000be2000b901d48 */
[----:B---3--:R-:W-:-:S03]  /*0b70*/  IMAD.IADD R0, R11, 0x1, R15 ;  /* 0x000000010b007824 */ /* 0x008fc600078e020f */
[----:B------:R5:W-:Y:S01]  /*0b80*/  LDGSTS.E.BYPASS.LTC128B.128 [R227+0x7000], [R4.64+0x80] ;  /* 0x0700008004e37fae */ /* 0x000be2000b901d48 */
[----:B-1----:R-:W-:-:S03]  /*0b90*/  LEA R2, P0, R10, c[0x0][0x168], 0x1 ;  /* 0x00005a000a027a11 */ /* 0x002fc600078008ff */
[----:B------:R-:W-:Y:S01]  /*0ba0*/  STL.64 [R1+0x8], R120 ;  /* 0x0000087801007387 */ /* 0x000fe20000100a00 */
[----:B------:R-:W-:Y:S02]  /*0bb0*/  LEA.HI.X R3, R10, c[0x0][0x16c], R0, 0x1, P0 ;  /* 0x00005b000a037a11 */ /* 0x000fe400000f0c00 */
[----:B------:R-:W-:Y:S02]  /*0bc0*/  SHF.L.U32 R0, R41, 0x6, RZ ;  /* 0x0000000629007819 */ /* 0x000fe400000006ff */
[----:B--2---:R-:W-:Y:S02]  /*0bd0*/  IADD3 R8, P0, R4, R22, RZ ;  /* 0x0000001604087210 */ /* 0x004fe40007f1e0ff */
[----:B------:R-:W-:-:S03]  /*0be0*/  LOP3.LUT R0, R0, 0x1c0, RZ, 0xc0, !PT ;  /* 0x000001c000007812 */ /* 0x000fc600078ec0ff */
[----:B------:R-:W-:Y:S01]  /*0bf0*/  IMAD.X R9, R5, 0x1, R16, P0 ;  /* 0x0000000105097824 */ /* 0x000fe200000e0610 */
[----:B----4-:R-:W-:-:S04]  /*0c00*/  MOV R7, c[0x0][0x1a0] ;  /* 0x0000680000077a02 */ /* 0x010fc80000000f00 */
[----:B------:R1:W-:Y:S01]  /*0c10*/  LDGSTS.E.BYPASS.LTC128B.128 [R227+0x3800], [R8.64] ;  /* 0x0380000008e37fae */ /* 0x0003e2000b901d48 */
[----:B------:R-:W-:Y:S02]  /*0c20*/  SHF.R.S32.HI R6, RZ, 0x5, R115 ;  /* 0x00000005ff067819 */ /* 0x000fe40000011473 */
[C---:B------:R-:W-:Y:S01]  /*0c30*/  SHF.L.U32 R23, R7.reuse, 0x5, RZ ;  /* 0x0000000507177819 */ /* 0x040fe200000006ff */
[----:B------:R1:W-:Y:S01]  /*0c40*/  LDGSTS.E.BYPASS.LTC128B.128 [R227+0x7800], [R8.64+0x80] ;  /* 0x0780008008e37fae */ /* 0x0003e2000b901d48 */
[----:B------:R-:W-:Y:S02]  /*0c50*/  SHF.L.U64.HI R17, R7, R17, c[0x0][0x1a4] ;  /* 0x0000690007117619 */ /* 0x000fe40000010211 */
[----:B-----5:R-:W-:Y:S01]  /*0c60*/  IADD3 R4, P0, R2, R118, RZ ;  /* 0x0000007602047210 */ /* 0x020fe20007f1e0ff */
[----:B------:R2:W-:Y:S04]  /*0c70*/  LDGSTS.E.BYPASS.LTC128B.128 [R227+0x8000], [R2.64] ;  /* 0x0800000002e37fae */ /* 0x0005e8000b901d48 */
[----:B------:R-:W-:Y:S01]  /*0c80*/  IMAD.X R5, R3, 0x1, R119, P0 ;  /* 0x0000000103057824 */ /* 0x000fe200000e0677 */
        /* <DEDUP_REMOVED lines=17> */
[----:B------:R-:W-:-:S02]  /*0da0*/  LEA R0, R19, R20, 0x9 ;  /* 0x0000001413007211 */ /* 0x000fc400078e48ff */
[----:B------:R-:W-:Y:S01]  /*0db0*/  IADD3.X R7, R17, R5, RZ, P0, !PT ;  /* 0x0000000511077210 */ /* 0x000fe200007fe4ff */
[----:B------:R-:W-:Y:S01]  /*0dc0*/  IMAD.SHL.U32 R213, R2, 0x2, RZ ;  /* 0x0000000202d57824 */ /* 0x000fe200078e00ff */
[----:B------:R-:W-:Y:S01]  /*0dd0*/  SHF.L.U32 R3, R0, 0x1, RZ ;  /* 0x0000000100037819 */ /* 0x000fe200000006ff */
[----:B------:R-:W-:Y:S01]  /*0de0*/  IMAD.MOV.U32 R2, RZ, RZ, 0x40 ;  /* 0x00000040ff027424 */ /* 0x000fe200078e00ff */
[----:B------:R-:W-:Y:S02]  /*0df0*/  LOP3.LUT P0, RZ, R40, 0x2, RZ, 0xc0, !PT ;  /* 0x0000000228ff7812 */ /* 0x000fe4000780c0ff */
[----:B------:R-:W-:-:S04]  /*0e00*/  LEA R222, R0, 0x8000, 0x1 ;  /* 0x0000800000de7811 */ /* 0x000fc800078e08ff */
[C---:B------:R-:W-:Y:S01]  /*0e10*/  IADD3 R223, R222.reuse, 0x20, RZ ;  /* 0x00000020dedf7810 */ /* 0x040fe20007ffe0ff */
[----:B------:R-:W-:Y:S01]  /*0e20*/  @!PT LDS RZ, [RZ] ;  /* 0x00000000fffff984 */ /* 0x000fe20000000800 */
[----:B------:R-:W-:Y:S01]  /*0e30*/  @!PT LDS RZ, [RZ] ;  /* 0x00000000fffff984 */ /* 0x000fe20000000800 */
[----:B------:R-:W-:Y:S01]  /*0e40*/  @!PT LDS RZ, [RZ] ;  /* 0x00000000fffff984 */ /* 0x000fe20000000800 */
[----:B------:R2:W-:Y:S04]  /*0e50*/  LDGSTS.E.BYPASS.LTC128B.128 [R227+0xa000], [R4.64] ;  /* 0x0a00000004e37fae */ /* 0x0005e8000b901d48 */
[----:B------:R2:W-:Y:S02]  /*0e60*/  LDGSTS.E.BYPASS.LTC128B.128 [R227+0xb000], [R4.64+0x80] ;  /* 0x0b00008004e37fae */ /* 0x0005e4000b901d48 */
[----:B------:R-:W-:Y:S02]  /*0e70*/  @P0 IADD3 R223, R222, -0x20, RZ ;  /* 0xffffffe0dedf0810 */ /* 0x000fe40007ffe0ff */
[----:B------:R-:W-:Y:S01]  /*0e80*/  LOP3.LUT P0, RZ, R40, 0x4, RZ, 0xc0, !PT ;  /* 0x0000000428ff7812 */ /* 0x000fe2000780c0ff */
[----:B------:R3:W-:Y:S01]  /*0e90*/  LDGSTS.E.BYPASS.LTC128B.128 [R227+0xa800], [R6.64] ;  /* 0x0a80000006e37fae */ /* 0x0007e2000b901d48 */
[----:B------:R-:W-:-:S02]  /*0ea0*/  IADD3 R226, R223, 0x800, RZ ;  /* 0x00000800dfe27810 */ /* 0x000fc40007ffe0ff */
[C---:B------:R-:W-:Y:S01]  /*0eb0*/  IADD3 R225, R223.reuse, 0x1000, RZ ;  /* 0x00001000dfe17810 */ /* 0x040fe20007ffe0ff */
[----:B------:R3:W-:Y:S01]  /*0ec0*/  LDGSTS.E.BYPASS.LTC128B.128 [R227+0xb800], [R6.64+0x80] ;  /* 0x0b80008006e37fae */ /* 0x0007e2000b901d48 */
[----:B------:R-:W-:-:S03]  /*0ed0*/  IADD3 R224, R223, 0x1800, RZ ;  /* 0x00001800dfe07810 */ /* 0x000fc60007ffe0ff */
        /* <DEDUP_REMOVED lines=9> */
[C---:B------:R-:W-:Y:S01]  /*0f70*/  IADD3 R215, R213.reuse, R4, RZ ;  /* 0x00000004d5d77210 */ /* 0x040fe20007ffe0ff */
[----:B------:R-:W0:Y:S01]  /*0f80*/  LDGDEPBAR ;  /* 0x00000000000079af */ /* 0x000e220000000000 */
[C---:B------:R-:W-:Y:S02]  /*0f90*/  SEL R0, R2.reuse, 0xffffffc0, !P1 ;  /* 0xffffffc002007807 */ /* 0x040fe40004800000 */
[----:B------:R-:W-:Y:S01]  /*0fa0*/  SEL R2, R2, 0xffffffc0, !P0 ;  /* 0xffffffc002027807 */ /* 0x000fe20004000000 */
[----:B------:R-:W2:Y:S01]  /*0fb0*/  LDSM.16.M88.4 R24, [R215] ;  /* 0x00000000d718783b */ /* 0x000ea20000000200 */
[----:B------:R-:W-:-:S02]  /*0fc0*/  IADD3 R221, R213, R0, RZ ;  /* 0x00000000d5dd7210 */ /* 0x000fc40007ffe0ff */
[----:B------:R-:W-:Y:S01]  /*0fd0*/  IADD3 R219, R215, R0, RZ ;  /* 0x00000000d7db7210 */ /* 0x000fe20007ffe0ff */
[----:B------:R-:W2:Y:S01]  /*0fe0*/  LDSM.16.M88.4 R20, [R215+0x2000] ;  /* 0x00200000d714783b */ /* 0x000ea20000000200 */
[----:B------:R-:W-:Y:S01]  /*0ff0*/  IMAD.IADD R220, R222, 0x1, R2 ;  /* 0x00000001dedc7824 */ /* 0x000fe200078e0202 */
[----:B------:R-:W-:Y:S01]  /*1000*/  ISETP.GE.AND P0, PT, R112, 0x21, PT ;  /* 0x000000217000780c */ /* 0x000fe20003f06270 */
[----:B------:R-:W-:-:S03]  /*1010*/  IMAD.IADD R218, R2, 0x1, R223 ;  /* 0x0000000102da7824 */ /* 0x000fc600078e02df */
[----:B------:R-:W-:Y:S01]  /*1020*/  LDSM.16.M88.4 R48, [R220] ;  /* 0x00000000dc30783b */ /* 0x000fe20000000200 */
[-C--:B----4-:R-:W-:Y:S08]  /*1030*/  HMMA.16816.F32.BF16 R44, R16, R12.reuse, RZ ;  /* 0x0000000c102c723c */ /* 0x090ff000000418ff */
[C---:B-1----:R-:W-:Y:S08]  /*1040*/  HMMA.16816.F32.BF16 R36, R8.reuse, R12, RZ ;  /* 0x0000000c0824723c */ /* 0x042ff000000418ff */
[-C--:B------:R-:W-:Y:S08]  /*1050*/  HMMA.16816.F32.BF16 R52, R8, R14.reuse, RZ ;  /* 0x0000000e0834723c */ /* 0x080ff000000418ff */
[----:B------:R-:W-:Y:S01]  /*1060*/  HMMA.16816.F32.BF16 R76, R16, R14, RZ ;  /* 0x0000000e104c723c */ /* 0x000fe200000418ff */
[----:B------:R-:W1:Y:S07]  /*1070*/  LDSM.16.M88.4 R12, [R221] ;  /* 0x00000000dd0c783b */ /* 0x000e6e0000000200 */
[C---:B-----5:R-:W-:Y:S08]  /*1080*/  HMMA.16816.F32.BF16 R60, R8.reuse, R28, RZ ;  /* 0x0000001c083c723c */ /* 0x060ff000000418ff */
[----:B------:R-:W-:Y:S01]  /*1090*/  HMMA.16816.F32.BF16 R40, R8, R30, RZ ;  /* 0x0000001e0828723c */ /* 0x000fe200000418ff */
[----:B------:R-:W4:Y:S07]  /*10a0*/  LDSM.16.M88.4 R8, [R221+0x2000] ;  /* 0x00200000dd08783b */ /* 0x000f2e0000000200 */
[-C--:B--2---:R-:W-:Y:S01]  /*10b0*/  HMMA.16816.F32.BF16 R64, R24, R32.reuse, R44 ;  /* 0x000000201840723c */ /* 0x084fe2000004182c */
[----:B------:R-:W-:Y:S07]  /*10c0*/  LDSM.16.M88.4 R44, [R219] ;  /* 0x00000000db2c783b */ /* 0x000fee0000000200 */
[C---:B------:R-:W-:Y:S08]  /*10d0*/  HMMA.16816.F32.BF16 R36, R20.reuse, R32, R36 ;  /* 0x000000201424723c */ /* 0x040ff00000041824 */
[C---:B------:R-:W-:Y:S01]  /*10e0*/  HMMA.16816.F32.BF16 R92, R20.reuse, R34, R52 ;  /* 0x00000022145c723c */ /* 0x040fe20000041834 */
[----:B------:R-:W2:Y:S07]  /*10f0*/  LDSM.16.M88.4 R52, [R218] ;  /* 0x00000000da34783b */ /* 0x000eae0000000200 */
[----:B------:R-:W-:Y:S01]  /*1100*/  HMMA.16816.F32.BF16 R84, R20, R58, R40 ;  /* 0x0000003a1454723c */ /* 0x000fe20000041828 */
[----:B------:R-:W5:Y:S07]  /*1110*/  LDSM.16.M88.4 R40, [R219+0x2000] ;  /* 0x00200000db28783b */ /* 0x000f6e0000000200 */
[C---:B------:R-:W-:Y:S08]  /*1120*/  HMMA.16816.F32.BF16 R68, R16.reuse, R28, RZ ;  /* 0x0000001c1044723c */ /* 0x040ff000000418ff */
[----:B------:R-:W-:Y:S01]  /*1130*/  HMMA.16816.F32.BF16 R80, R16, R30, RZ ;  /* 0x0000001e1050723c */ /* 0x000fe200000418ff */
[----:B------:R-:W3:Y:S07]  /*1140*/  LDSM.16.M88.4 R16, [R220+0x800] ;  /* 0x00080000dc10783b */ /* 0x000eee0000000200 */
[----:B------:R-:W-:Y:S08]  /*1150*/  HMMA.16816.F32.BF16 R88, R20, R56, R60 ;  /* 0x000000381458723c */ /* 0x000ff0000004183c */
[-C--:B-1----:R-:W-:Y:S01]  /*1160*/  HMMA.16816.F32.BF16 R20, R12, R48.reuse, R64 ;  /* 0x000000300c14723c */ /* 0x082fe20000041840 */
[----:B------:R-:W-:Y:S07]  /*1170*/  LDSM.16.M88.4 R64, [R3+0x9000] ;  /* 0x009000000340783b */ /* 0x000fee0000000200 */
[----:B----4-:R-:W-:Y:S01]  /*1180*/  HMMA.16816.F32.BF16 R28, R8, R48, R36 ;  /* 0x00000030081c723c */ /* 0x010fe20000041824 */
[----:B------:R-:W1:Y:S07]  /*1190*/  LDSM.16.M88.4 R36, [R213+0x4000] ;  /* 0x00400000d524783b */ /* 0x000e6e0000000200 */
[----:B------:R-:W-:Y:S01]  /*11a0*/  HMMA.16816.F32.BF16 R60, R24, R34, R76 ;  /* 0x00000022183c723c */ /* 0x000fe2000004184c */
[----:B------:R-:W-:Y:S07]  /*11b0*/  LDSM.16.M88.4 R32, [R213+0x6000] ;  /* 0x00600000d520783b */ /* 0x000fee0000000200 */
[----:B--2---:R-:W-:Y:S08]  /*11c0*/  HMMA.16816.F32.BF16 R20, R44, R52, R20 ;  /* 0x000000342c14723c */ /* 0x004ff00000041814 */
[C---:B------:R-:W-:Y:S01]  /*11d0*/  HMMA.16816.F32.BF16 R72, R24.reuse, R56, R68 ;  /* 0x000000381848723c */ /* 0x040fe20000041844 */
[----:B------:R-:W-:Y:S07]  /*11e0*/  LDSM.16.M88.4 R68, [R223+0x1000] ;  /* 0x00100000df44783b */ /* 0x000fee0000000200 */
[----:B------:R-:W-:Y:S01]  /*11f0*/  HMMA.16816.F32.BF16 R24, R24, R58, R80 ;  /* 0x0000003a1818723c */ /* 0x000fe20000041850 */
[----:B------:R-:W-:Y:S07]  /*1200*/  LDSM.16.M88.4 R56, [R218+0x1000] ;  /* 0x00100000da38783b */ /* 0x000fee0000000200 */
[----:B-----5:R-:W-:Y:S01]  /*1210*/  HMMA.16816.F32.BF16 R80, R40, R52, R28 ;  /* 0x000000342850723c */ /* 0x020fe2000004181c */
[----:B------:R-:W2:Y:S07]  /*1220*/  LDSM.16.M88.4 R28, [R215+0x4000] ;  /* 0x00400000d71c783b */ /* 0x000eae0000000200 */
[C---:B---3--:R-:W-:Y:S08]  /*1230*/  HMMA.16816.F32.BF16 R104, R8.reuse, R16, R88 ;  /* 0x000000100868723c */ /* 0x048ff00000041858 */
[-C--:B------:R-:W-:Y:S08]  /*1240*/  HMMA.16816.F32.BF16 R88, R8, R50.reuse, R92 ;  /* 0x000000320858723c */ /* 0x080ff0000004185c */
[----:B------:R-:W-:Y:S01]  /*1250*/  HMMA.16816.F32.BF16 R48, R12, R50, R60 ;  /* 0x000000320c30723c */ /* 0x000fe2000004183c */
[----:B------:R-:W-:Y:S07]  /*1260*/  LDSM.16.M88.4 R60, [R220+0x1000] ;  /* 0x00100000dc3c783b */ /* 0x000fee0000000200 */
[----:B------:R-:W-:Y:S08]  /*1270*/  HMMA.16816.F32.BF16 R108, R8, R18, R84 ;  /* 0x00000012086c723c */ /* 0x000ff00000041854 */
[----:B-1----:R-:W-:Y:S01]  /*1280*/  HMMA.16816.F32.BF16 R8, R36, R64, R20 ;  /* 0x000000402408723c */ /* 0x002fe20000041814 */
[----:B------:R-:W1:Y:S07]  /*1290*/  LDSM.16.M88.4 R20, [R221+0x4000] ;  /* 0x00400000dd14783b */ /* 0x000e6e0000000200 */
[----:B------:R-:W-:Y:S01]  /*12a0*/  HMMA.16816.F32.BF16 R76, R44, R54, R48 ;  /* 0x000000362c4c723c */ /* 0x000fe20000041830 */
[----:B------:R-:W3:Y:S07]  /*12b0*/  LDSM.16.M88.4 R48, [R218+0x800] ;  /* 0x00080000da30783b */ /* 0x000eee0000000200 */
[----:B------:R-:W-:Y:S08]  /*12c0*/  HMMA.16816.F32.BF16 R100, R12, R16, R72 ;  /* 0x000000100c64723c */ /* 0x000ff00000041848 */
[----:B--2---:R-:W-:Y:S01]  /*12d0*/  HMMA.16816.F32.BF16 R72, R28, R68, R8 ;  /* 0x000000441c48723c */ /* 0x004fe20000041808 */
[----:B------:R-:W-:Y:S07]  /*12e0*/  LDSM.16.M88.4 R8, [R219+0x6000] ;  /* 0x00600000db08783b */ /* 0x000fee0000000200 */
[----:B------:R-:W-:Y:S01]  /*12f0*/  HMMA.16816.F32.BF16 R88, R40, R54, R88 ;  /* 0x000000362858723c */ /* 0x000fe20000041858 */
[----:B------:R-:W-:Y:S07]  /*1300*/  LDSM.16.M88.4 R52, [R3+0x9800] ;  /* 0x009800000334783b */ /* 0x000fee0000000200 */
[----:B------:R-:W-:Y:S01]  /*1310*/  HMMA.16816.F32.BF16 R96, R12, R18, R24 ;  /* 0x000000120c60723c */ /* 0x000fe20000041818 */
[----:B------:R-:W2:Y:S04]  /*1320*/  LDSM.16.M88.4 R24, [R215+0x6000] ;  /* 0x00600000d718783b */ /* 0x000ea80000000200 */
[----:B------:R-:W4:Y:S03]  /*1330*/  LDSM.16.M88.4 R16, [R221+0x6000] ;  /* 0x00600000dd10783b */ /* 0x000f260000000200 */
[----:B------:R-:W-:Y:S01]  /*1340*/  HMMA.16816.F32.BF16 R80, R32, R64, R80 ;  /* 0x000000402050723c */ /* 0x000fe20000041850 */
[----:B------:R-:W5:Y:S07]  /*1350*/  LDSM.16.M88.4 R12, [R219+0x4000] ;  /* 0x00400000db0c783b */ /* 0x000f6e0000000200 */
[----:B------:R-:W-:Y:S08]  /*1360*/  HMMA.16816.F32.BF16 R84, R36, R66, R76 ;  /* 0x000000422454723c */ /* 0x000ff0000004184c */
[----:B-1----:R-:W-:Y:S08]  /*1370*/  HMMA.16816.F32.BF16 R76, R20, R60, R72 ;  /* 0x0000003c144c723c */ /* 0x002ff00000041848 */
[----:B------:R-:W-:Y:S01]  /*1380*/  HMMA.16816.F32.BF16 R72, R32, R66, R88 ;  /* 0x000000422048723c */ /* 0x000fe20000041858 */
[----:B------:R-:W1:Y:S07]  /*1390*/  LDSM.16.M88.4 R64, [R223+0x1800] ;  /* 0x00180000df40783b */ /* 0x000e6e0000000200 */
[----:B---3--:R-:W-:Y:S08]  /*13a0*/  HMMA.16816.F32.BF16 R100, R44, R48, R100 ;  /* 0x000000302c64723c */ /* 0x008ff00000041864 */
[----:B--2---:R-:W-:Y:S08]  /*13b0*/  HMMA.16816.F32.BF16 R80, R24, R68, R80 ;  /* 0x000000441850723c */ /* 0x004ff00000041850 */
[-C--:B------:R-:W-:Y:S08]  /*13c0*/  HMMA.16816.F32.BF16 R84, R28, R70.reuse, R84 ;  /* 0x000000461c54723c */ /* 0x080ff00000041854 */
[----:B------:R-:W-:Y:S08]  /*13d0*/  HMMA.16816.F32.BF16 R68, R24, R70, R72 ;  /* 0x000000461844723c */ /* 0x000ff00000041848 */
[----:B------:R-:W-:Y:S08]  /*13e0*/  HMMA.16816.F32.BF16 R96, R44, R50, R96 ;  /* 0x000000322c60723c */ /* 0x000ff00000041860 */
[C---:B------:R-:W-:Y:S08]  /*13f0*/  HMMA.16816.F32.BF16 R104, R40.reuse, R48, R104 ;  /* 0x000000302868723c */ /* 0x040ff00000041868 */
[----:B------:R-:W-:Y:S01]  /*1400*/  HMMA.16816.F32.BF16 R108, R40, R50, R108 ;  /* 0x00000032286c723c */ /* 0x000fe2000004186c */
[----:B------:R-:W2:Y:S07]  /*1410*/  LDSM.16.M88.4 R40, [R220+0x1800] ;  /* 0x00180000dc28783b */ /* 0x000eae0000000200 */
[----:B------:R-:W-:Y:S08]  /*1420*/  HMMA.16816.F32.BF16 R44, R36, R52, R100 ;  /* 0x00000034242c723c */ /* 0x000ff00000041864 */
[----:B----4-:R-:W-:Y:S08]  /*1430*/  HMMA.16816.F32.BF16 R80, R16, R60, R80 ;  /* 0x0000003c1050723c */ /* 0x010ff00000041850 */
[-C--:B------:R-:W-:Y:S08]  /*1440*/  HMMA.16816.F32.BF16 R48, R20, R62.reuse, R84 ;  /* 0x0000003e1430723c */ /* 0x080ff00000041854 */
[----:B------:R-:W-:Y:S08]  /*1450*/  HMMA.16816.F32.BF16 R72, R16, R62, R68 ;  /* 0x0000003e1048723c */ /* 0x000ff00000041844 */
[----:B-----5:R-:W-:Y:S08]  /*1460*/  HMMA.16816.F32.BF16 R92, R12, R56, R76 ;  /* 0x000000380c5c723c */ /* 0x020ff0000004184c */
[----:B------:R-:W-:Y:S01]  /*1470*/  HMMA.16816.F32.BF16 R60, R36, R54, R96 ;  /* 0x00000036243c723c */ /* 0x000fe20000041860 */
[----:B------:R-:W3:Y:S01]  /*1480*/  LDSM.16.M88.4 R36, [R218+0x1800] ;  /* 0x00180000da24783b */ /* 0x000ee20000000200 */
[----:B------:R-:W-:-:S06]  /*1490*/  DEPBAR.LE SB0, 0x0 ;  /* 0x000080000000791a */ /* 0x000fcc0000000000 */
[C---:B------:R-:W-:Y:S08]  /*14a0*/  HMMA.16816.F32.BF16 R76, R32.reuse, R52, R104 ;  /* 0x00000034204c723c */ /* 0x040ff00000041868 */
[----:B------:R-:W-:Y:S01]  /*14b0*/  HMMA.16816.F32.BF16 R32, R32, R54, R108 ;  /* 0x000000362020723c */ /* 0x000fe2000004186c */
[----:B------:R-:W-:-:S04]  /*14c0*/  FMUL.FTZ R2, R92, c[0x0][0x2ec] ;  /* 0x0000bb005c027a20 */ /* 0x000fc80000410000 */
[----:B------:R4:W2:Y:S03]  /*14d0*/  MUFU.TANH R87, R2 ;  /* 0x0000000200577308 */ /* 0x0008a60000002400 */
[----:B-1----:R-:W-:Y:S08]  /*14e0*/  HMMA.16816.F32.BF16 R44, R28, R64, R44 ;  /* 0x000000401c2c723c */ /* 0x002ff0000004182c */
[----:B------:R-:W-:Y:S01]  /*14f0*/  HMMA.16816.F32.BF16 R88, R8, R56, R80 ;  /* 0x000000380858723c */ /* 0x000fe20000041850 */
[----:B----4-:R-:W-:-:S07]  /*1500*/  FMUL.FTZ R2, R93, c[0x0][0x2ec] ;  /* 0x0000bb005d027a20 */ /* 0x010fce0000410000 */
[----:B------:R-:W-:Y:S01]  /*1510*/  HMMA.16816.F32.BF16 R28, R28, R66, R60 ;  /* 0x000000421c1c723c */ /* 0x000fe2000004183c */
[----:B------:R1:W4:Y:S07]  /*1520*/  MUFU.TANH R86, R2 ;  /* 0x0000000200567308 */ /* 0x00032e0000002400 */
[C---:B------:R-:W-:Y:S08]  /*1530*/  HMMA.16816.F32.BF16 R68, R24.reuse, R64, R76 ;  /* 0x000000401844723c */ /* 0x040ff0000004184c */
[----:B------:R-:W-:Y:S01]  /*1540*/  HMMA.16816.F32.BF16 R32, R24, R66, R32 ;  /* 0x000000421820723c */ /* 0x000fe20000041820 */
[----:B-1----:R-:W-:-:S04]  /*1550*/  FMUL.FTZ R2, R94, c[0x0][0x2ec] ;  /* 0x0000bb005e027a20 */ /* 0x002fc80000410000 */
[----:B------:R1:W1:Y:S03]  /*1560*/  MUFU.TANH R93, R2 ;  /* 0x00000002005d7308 */ /* 0x0002660000002400 */
[----:B------:R-:W-:Y:S08]  /*1570*/  HMMA.16816.F32.BF16 R80, R12, R58, R48 ;  /* 0x0000003a0c50723c */ /* 0x000ff00000041830 */
[----:B--2---:R-:W-:Y:S01]  /*1580*/  HMMA.16816.F32.BF16 R48, R20, R40, R44 ;  /* 0x000000281430723c */ /* 0x004fe2000004182c */
[----:B-1----:R-:W-:-:S07]  /*1590*/  FMUL.FTZ R2, R95, c[0x0][0x2ec] ;  /* 0x0000bb005f027a20 */ /* 0x002fce0000410000 */
[----:B------:R-:W-:Y:S01]  /*15a0*/  HMMA.16816.F32.BF16 R72, R8, R58, R72 ;  /* 0x0000003a0848723c */ /* 0x000fe20000041848 */
[----:B------:R1:W2:Y:S07]  /*15b0*/  MUFU.TANH R92, R2 ;  /* 0x00000002005c7308 */ /* 0x0002ae0000002400 */
[----:B------:R-:W-:Y:S01]  /*15c0*/  HMMA.16816.F32.BF16 R20, R20, R42, R28 ;  /* 0x0000002a1414723c */ /* 0x000fe2000004181c */
[----:B------:R-:W-:Y:S02]  /*15d0*/  FMUL.FTZ R81, R81, c[0x0][0x2ec] ;  /* 0x0000bb0051517a20 */ /* 0x000fe40000410000 */
[----:B------:R-:W-:-:S02]  /*15e0*/  FMUL.FTZ R82, R82, c[0x0][0x2ec] ;  /* 0x0000bb0052527a20 */ /* 0x000fc40000410000 */
[----:B------:R-:W-:Y:S02]  /*15f0*/  FMUL.FTZ R83, R83, c[0x0][0x2ec] ;  /* 0x0000bb0053537a20 */ /* 0x000fe40000410000 */
[----:B------:R-:W2:Y:S01]  /*1600*/  MUFU.TANH R81, R81 ;  /* 0x0000005100517308 */ /* 0x000ea20000002400 */
[----:B------:R-:W-:Y:S01]  /*1610*/  HMMA.16816.F32.BF16 R44, R16, R40, R68 ;  /* 0x00000028102c723c */ /* 0x000fe20000041844 */
[----:B-1----:R-:W-:-:S06]  /*1620*/  FMUL.FTZ R2, R88, c[0x0][0x2ec] ;  /* 0x0000bb0058027a20 */ /* 0x002fcc0000410000 */
[----:B------:R1:W1:Y:S01]  /*1630*/  MUFU.TANH R84, R2 ;  /* 0x0000000200547308 */ /* 0x0002620000002400 */
[----:B------:R-:W-:Y:S01]  /*1640*/  HMMA.16816.F32.BF16 R16, R16, R42, R32 ;  /* 0x0000002a1010723c */ /* 0x000fe20000041820 */
[----:B------:R-:W-:Y:S02]  /*1650*/  FMUL.FTZ R72, R72, c[0x0][0x2ec] ;  /* 0x0000bb0048487a20 */ /* 0x000fe40000410000 */
[----:B------:R-:W-:-:S04]  /*1660*/  FMUL.FTZ R73, R73, c[0x0][0x2ec] ;  /* 0x0000bb0049497a20 */ /* 0x000fc80000410000 */
[----:B------:R-:W2:Y:S01]  /*1670*/  MUFU.TANH R82, R82 ;  /* 0x0000005200527308 */ /* 0x000ea20000002400 */
[----:B---3--:R-:W-:Y:S01]  /*1680*/  HMMA.16816.F32.BF16 R48, R12, R36, R48 ;  /* 0x000000240c30723c */ /* 0x008fe20000041830 */
[----:B-1----:R-:W-:-:S07]  /*1690*/  FMUL.FTZ R2, R89, c[0x0][0x2ec] ;  /* 0x0000bb0059027a20 */ /* 0x002fce0000410000 */
[----:B------:R-:W-:Y:S01]  /*16a0*/  HMMA.16816.F32.BF16 R12, R12, R38, R20 ;  /* 0x000000260c0c723c */ /* 0x000fe20000041814 */
[----:B------:R-:W1:Y:S07]  /*16b0*/  MUFU.TANH R65, R83 ;  /* 0x0000005300417308 */ /* 0x000e6e0000002400 */
[C---:B------:R-:W-:Y:S01]  /*16c0*/  HMMA.16816.F32.BF16 R24, R8.reuse, R36, R44 ;  /* 0x000000240818723c */ /* 0x040fe2000004182c */
[----:B------:R3:W1:Y:S07]  /*16d0*/  MUFU.TANH R56, R2 ;  /* 0x0000000200387308 */ /* 0x00066e0000002400 */
[----:B------:R-:W-:Y:S01]  /*16e0*/  HMMA.16816.F32.BF16 R8, R8, R38, R16 ;  /* 0x000000260808723c */ /* 0x000fe20000041810 */
[----:B------:R-:W-:Y:S01]  /*16f0*/  FMUL.FTZ R48, R48, c[0x0][0x2ec] ;  /* 0x0000bb0030307a20 */ /* 0x000fe20000410000 */
[----:B------:R-:W1:Y:S01]  /*1700*/  MUFU.TANH R72, R72 ;  /* 0x0000004800487308 */ /* 0x000e620000002400 */
[----:B------:R-:W-:-:S02]  /*1710*/  FMUL.FTZ R49, R49, c[0x0][0x2ec] ;  /* 0x0000bb0031317a20 */ /* 0x000fc40000410000 */
[----:B------:R-:W-:-:S03]  /*1720*/  FMUL.FTZ R50, R50, c[0x0][0x2ec] ;  /* 0x0000bb0032327a20 */ /* 0x000fc60000410000 */
[----:B------:R-:W-:Y:S02]  /*1730*/  FMUL.FTZ R14, R14, c[0x0][0x2ec] ;  /* 0x0000bb000e0e7a20 */ /* 0x000fe40000410000 */
[----:B---3--:R-:W-:Y:S01]  /*1740*/  FMUL.FTZ R2, R90, c[0x0][0x2ec] ;  /* 0x0000bb005a027a20 */ /* 0x008fe20000410000 */
[----:B------:R-:W3:Y:S01]  /*1750*/  MUFU.TANH R70, R48 ;  /* 0x0000003000467308 */ /* 0x000ee20000002400 */
[----:B------:R-:W-:Y:S02]  /*1760*/  FMUL.FTZ R15, R15, c[0x0][0x2ec] ;  /* 0x0000bb000f0f7a20 */ /* 0x000fe40000410000 */
[----:B------:R-:W-:Y:S02]  /*1770*/  FMUL.FTZ R12, R12, c[0x0][0x2ec] ;  /* 0x0000bb000c0c7a20 */ /* 0x000fe40000410000 */
[----:B------:R-:W-:Y:S02]  /*1780*/  FMUL.FTZ R24, R24, c[0x0][0x2ec] ;  /* 0x0000bb0018187a20 */ /* 0x000fe40000410000 */
[----:B------:R-:W-:Y:S01]  /*1790*/  FMUL.FTZ R25, R25, c[0x0][0x2ec] ;  /* 0x0000bb0019197a20 */ /* 0x000fe20000410000 */
[----:B------:R5:W1:Y:S01]  /*17a0*/  MUFU.TANH R64, R2 ;  /* 0x0000000200407308 */ /* 0x000a620000002400 */
        /* <DEDUP_REMOVED lines=8> */
[----:B-----5:R-:W-:Y:S01]  /*1830*/  FMUL.FTZ R2, R91, c[0x0][0x2ec] ;  /* 0x0000bb005b027a20 */ /* 0x020fe20000410000 */
        /* <DEDUP_REMOVED lines=18> */
[----:B------:R1:W1:Y:S01]  /*1960*/  MUFU.TANH R51, R27 ;  /* 0x0000001b00337308 */ /* 0x0002620000002400 */
[----:B-----5:R-:W-:-:S07]  /*1970*/  LOP3.LUT R2, R115, 0xffffffe0, RZ, 0xc0, !PT ;  /* 0xffffffe073027812 */ /* 0x020fce00078ec0ff */
[----:B------:R1:W1:Y:S01]  /*1980*/  MUFU.TANH R15, R8 ;  /* 0x00000008000f7308 */ /* 0x0002620000002400 */
[----:B------:R-:W-:Y:S02]  /*1990*/  IADD3 R3, -R2, R116, RZ ;  /* 0x0000007402037210 */ /* 0x000fe40007ffe1ff */
[----:B------:R-:W-:-:S03]  /*19a0*/  LOP3.LUT R2, R113, R114, RZ, 0xfc, !PT ;  /* 0x0000007271027212 */ /* 0x000fc600078efcff */
[----:B------:R1:W-:Y:S02]  /*19b0*/  STL [R1+0x20], R3 ;  /* 0x0000200301007387 */ /* 0x0003e40000100800 */
[----:B------:R1:W1:Y:S08]  /*19c0*/  MUFU.TANH R14, R9 ;  /* 0x00000009000e7308 */ /* 0x0002700000002400 */
[----:B------:R1:W1:Y:S08]  /*19d0*/  MUFU.TANH R52, R10 ;  /* 0x0000000a00347308 */ /* 0x0002700000002400 */
[----:B------:R1:W1:Y:S01]  /*19e0*/  MUFU.TANH R53, R11 ;  /* 0x0000000b00357308 */ /* 0x0002620000002400 */
[----:B------:R-:W-:Y:S06]  /*19f0*/  BAR.SYNC.DEFER_BLOCKING 0x0 ;  /* 0x0000000000007b1d */ /* 0x000fec0000010000 */
[----:B------:R-:W-:Y:S05]  /*1a00*/  @!P0 BRA `(.L_x_1484) ;  /* 0x0000015000008947 */ /* 0x000fea0003800000 */
[----:B-1234-:R-:W-:Y:S01]  /*1a10*/  LEA.HI.SX32 R8, R228, 0xfffffffe, 0x1b ;  /* 0xfffffffee4087811 */ /* 0x01efe200078fdaff */
        /* <DEDUP_REMOVED lines=20> */
.L_x_1484:
[----:B-1234-:R-:W-:Y:S02]  /*1b60*/  FMNMX.FTZ R3, R84, R56, !PT ;  /* 0x0000003854037209 */ /* 0x01efe40007810000 */
        /* <DEDUP_REMOVED lines=14> */
[----:B------:R-:W1:Y:S01]  /*1c50*/  SHFL.BFLY PT, R6, R3, 0x2, 0x1f ;  /* 0x0c401f0003067f89 */ /* 0x000e6200000e0000 */
[----:B------:R-:W-:-:S04]  /*1c60*/  SHF.L.U32 R212, R2, 0x1, RZ ;  /* 0x0000000102d47819 */ /* 0x000fc800000006ff */
[-C--:B------:R-:W-:Y:S01]  /*1c70*/  IADD3 R214, R4, R212.reuse, RZ ;  /* 0x000000d404d67210 */ /* 0x080fe20007ffe0ff */
[----:B------:R-:W-:Y:S01]  /*1c80*/  LDSM.16.MT88.4 R36, [R212+0xa000] ;  /* 0x00a00000d424783b */ /* 0x000fe20000004200 */
[C---:B------:R-:W-:Y:S02]  /*1c90*/  IADD3 R217, R0.reuse, R212, RZ ;  /* 0x000000d400d97210 */ /* 0x040fe40007ffe0ff */
[----:B------:R-:W-:Y:S01]  /*1ca0*/  IADD3 R216, R0, R214, RZ ;  /* 0x000000d600d87210 */ /* 0x000fe20007ffe0ff */
        /* <DEDUP_REMOVED lines=15> */
[----:B------:R-:W-:Y:S02]  /*1da0*/  FMNMX.FTZ R3, R76, R7, !PT ;  /* 0x000000074c037209 */ /* 0x000fe40007810000 */
[C---:B------:R-:W-:Y:S01]  /*1db0*/  FSETP.NEU.FTZ.AND P1, PT, R134.reuse, -INF , PT ;  /* 0xff8000008600780b */ /* 0x040fe20003f3d000 */
[----:B------:R-:W-:Y:S01]  /*1dc0*/  FMUL.FTZ R13, R134, c[0x0][0x23c] ;  /* 0x00008f00860d7a20 */ /* 0x000fe20000410000 */
[----:B------:R-:W-:Y:S01]  /*1dd0*/  FMNMX.FTZ R3, R81, R3, !PT ;  /* 0x0000000351037209 */ /* 0x000fe20007810000 */
[----:B------:R-:W-:Y:S03]  /*1de0*/  LDSM.16.MT88.4 R172, [R214+0xa800] ;  /* 0x00a80000d6ac783b */ /* 0x000fe60000004200 */
[----:B------:R-:W-:Y:S02]  /*1df0*/  FSEL R13, R13, RZ, P1 ;  /* 0x000000ff0d0d7208 */ /* 0x000fe40000800000 */
[----:B------:R-:W-:-:S03]  /*1e00*/  FMNMX.FTZ R6, R70, R3, !PT ;  /* 0x0000000346067209 */ /* 0x000fc60007810000 */
[--C-:B------:R-:W-:Y:S01]  /*1e10*/  FFMA.FTZ R3, R84, c[0x0][0x23c], -R13.reuse ;  /* 0x00008f0054037a23 */ /* 0x100fe2000001080d */
[----:B------:R-:W-:Y:S01]  /*1e20*/  FMNMX.FTZ R6, R71, R6, !PT ;  /* 0x0000000647067209 */ /* 0x000fe20007810000 */
[----:B------:R-:W-:Y:S02]  /*1e30*/  FFMA.FTZ R8, R56, c[0x0][0x23c], -R13 ;  /* 0x00008f0038087a23 */ /* 0x000fe4000001080d */
[----:B------:R2:W-:Y:S01]  /*1e40*/  MUFU.EX2 R244, R3 ;  /* 0x0000000300f47308 */ /* 0x0005e20000000800 */
[----:B------:R-:W-:-:S04]  /*1e50*/  FMNMX.FTZ R6, R54, R6, !PT ;  /* 0x0000000636067209 */ /* 0x000fc80007810000 */
[----:B------:R-:W-:-:S03]  /*1e60*/  FMNMX.FTZ R6, R55, R6, !PT ;  /* 0x0000000637067209 */ /* 0x000fc60007810000 */
[----:B------:R3:W-:Y:S01]  /*1e70*/  MUFU.EX2 R242, R8 ;  /* 0x0000000800f27308 */ /* 0x0007e20000000800 */
[----:B--2---:R-:W-:-:S04]  /*1e80*/  FMNMX.FTZ R3, R93, R92, !PT ;  /* 0x0000005c5d037209 */ /* 0x004fc80007810000 */
[----:B------:R-:W-:Y:S02]  /*1e90*/  FMNMX.FTZ R7, R82, R3, !PT ;  /* 0x0000000352077209 */ /* 0x000fe40007810000 */
[----:B-1----:R-:W-:Y:S02]  /*1ea0*/  FMNMX.FTZ R3, R5, R9, !PT ;  /* 0x0000000905037209 */ /* 0x002fe40007810000 */
[----:B------:R-:W-:Y:S01]  /*1eb0*/  FMNMX.FTZ R5, R65, R7, !PT ;  /* 0x0000000741057209 */ /* 0x000fe20007810000 */
[----:B---3--:R-:W1:Y:S01]  /*1ec0*/  SHFL.BFLY PT, R8, R6, 0x2, 0x1f ;  /* 0x0c401f0006087f89 */ /* 0x008e6200000e0000 */
[----:B------:R-:W-:Y:S01]  /*1ed0*/  FFMA.FTZ R7, R72, c[0x0][0x23c], -R13 ;  /* 0x00008f0048077a23 */ /* 0x000fe2000001080d */
[C---:B------:R-:W-:Y:S01]  /*1ee0*/  FSETP.NEU.FTZ.AND P1, PT, R3.reuse, -INF , PT ;  /* 0xff8000000300780b */ /* 0x040fe20003f3d000 */
[----:B------:R-:W-:Y:S01]  /*1ef0*/  FMUL.FTZ R12, R3, c[0x0][0x23c] ;  /* 0x00008f00030c7a20 */ /* 0x000fe20000410000 */
[----:B------:R-:W-:Y:S01]  /*1f00*/  FMNMX.FTZ R5, R100, R5, !PT ;  /* 0x0000000564057209 */ /* 0x000fe20007810000 */
[----:B------:R2:W-:Y:S03]  /*1f10*/  MUFU.EX2 R241, R7 ;  /* 0x0000000700f17308 */ /* 0x0005e60000000800 */
[----:B------:R-:W-:-:S02]  /*1f20*/  FMNMX.FTZ R5, R85, R5, !PT ;  /* 0x0000000555057209 */ /* 0x000fc40007810000 */
[----:B------:R-:W-:Y:S02]  /*1f30*/  FSEL R12, R12, RZ, P1 ;  /* 0x000000ff0c0c7208 */ /* 0x000fe40000800000 */
[----:B------:R-:W-:-:S03]  /*1f40*/  FMNMX.FTZ R5, R68, R5, !PT ;  /* 0x0000000544057209 */ /* 0x000fc60007810000 */
[--C-:B------:R-:W-:Y:S01]  /*1f50*/  FFMA.FTZ R4, R57, c[0x0][0x23c], -R12.reuse ;  /* 0x00008f0039047a23 */ /* 0x100fe2000001080c */
[----:B------:R-:W-:Y:S01]  /*1f60*/  FMNMX.FTZ R5, R69, R5, !PT ;  /* 0x0000000545057209 */ /* 0x000fe20007810000 */
[----:B------:R-:W-:Y:S02]  /*1f70*/  FFMA.FTZ R0, R40, c[0x0][0x23c], -R12 ;  /* 0x00008f0028007a23 */ /* 0x000fe4000001080c */
[----:B------:R3:W-:Y:S01]  /*1f80*/  MUFU.EX2 R237, R4 ;  /* 0x0000000400ed7308 */ /* 0x0007e20000000800 */
[----:B--2---:R-:W-:Y:S01]  /*1f90*/  FFMA.FTZ R7, R73, c[0x0][0x23c], -R13 ;  /* 0x00008f0049077a23 */ /* 0x004fe2000001080d */
[----:B-1----:R-:W-:-:S06]  /*1fa0*/  FMNMX.FTZ R2, R6, R8, !PT ;  /* 0x0000000806027209 */ /* 0x002fcc0007810000 */
[----:B------:R1:W2:Y:S01]  /*1fb0*/  MUFU.EX2 R243, R7 ;  /* 0x0000000700f37308 */ /* 0x0002a20000000800 */
[----:B------:R-:W4:Y:S01]  /*1fc0*/  SHFL.BFLY PT, R136, R2, 0x1, 0x1f ;  /* 0x0c201f0002887f89 */ /* 0x000f2200000e0000 */
[----:B---3--:R-:W-:-:S06]  /*1fd0*/  FFMA.FTZ R4, R41, c[0x0][0x23c], -R12 ;  /* 0x00008f0029047a23 */ /* 0x008fcc000001080c */
[----:B------:R3:W-:Y:S01]  /*1fe0*/  MUFU.EX2 R240, R0 ;  /* 0x0000000000f07308 */ /* 0x0007e20000000800 */
[----:B------:R-:W-:Y:S01]  /*1ff0*/  LDSM.16.MT88.4 R40, [R217+0xb000] ;  /* 0x00b00000d928783b */ /* 0x000fe20000004200 */
[----:B-1----:R-:W-:-:S06]  /*2000*/  FFMA.FTZ R7, R64, c[0x0][0x23c], -R12 ;  /* 0x00008f0040077a23 */ /* 0x002fcc000001080c */
[----:B------:R1:W-:Y:S01]  /*2010*/  MUFU.EX2 R238, R4 ;  /* 0x0000000400ee7308 */ /* 0x0003e20000000800 */
[----:B--2---:R-:W-:-:S07]  /*2020*/  F2FP.BF16.PACK_AB R6, R243, R241 ;  /* 0x000000f1f306723e */ /* 0x004fce00000010ff */
[----:B------:R2:W5:Y:S01]  /*2030*/  MUFU.EX2 R239, R7 ;  /* 0x0000000700ef7308 */ /* 0x0005620000000800 */
[----:B----4-:R-:W-:-:S04]  /*2040*/  FMNMX.FTZ R136, R2, R136, !PT ;  /* 0x0000008802887209 */ /* 0x010fc80007810000 */
[C---:B------:R-:W-:Y:S01]  /*2050*/  FSETP.NEU.FTZ.AND P1, PT, R136.reuse, -INF , PT ;  /* 0xff8000008800780b */ /* 0x040fe20003f3d000 */
[----:B---3--:R-:W-:Y:S01]  /*2060*/  FMUL.FTZ R0, R136, c[0x0][0x23c] ;  /* 0x00008f0088007a20 */ /* 0x008fe20000410000 */
[----:B-1----:R-:W-:-:S04]  /*2070*/  F2FP.BF16.PACK_AB R4, R242, R244 ;  /* 0x000000f4f204723e */ /* 0x002fc800000010ff */
[----:B------:R-:W-:Y:S01]  /*2080*/  FSEL R0, R0, RZ, P1 ;  /* 0x000000ff00007208 */ /* 0x000fe20000800000 */
[----:B--2---:R-:W1:Y:S04]  /*2090*/  SHFL.BFLY PT, R7, R5, 0x2, 0x1f ;  /* 0x0c401f0005077f89 */ /* 0x004e6800000e0000 */
[----:B------:R-:W-:-:S04]  /*20a0*/  FFMA.FTZ R2, R87, c[0x0][0x23c], -R0 ;  /* 0x00008f0057027a23 */ /* 0x000fc80000010800 */
[----:B------:R2:W-:Y:S02]  /*20b0*/  MUFU.EX2 R234, R2 ;  /* 0x0000000200ea7308 */ /* 0x0005e40000000800 */
[----:B--2---:R-:W-:Y:S01]  /*20c0*/  FFMA.FTZ R2, R86, c[0x0][0x23c], -R0 ;  /* 0x00008f0056027a23 */ /* 0x004fe20000010800 */
[----:B-1----:R-:W-:-:S05]  /*20d0*/  FMNMX.FTZ R8, R7, R5, !PT ;  /* 0x0000000507087209 */ /* 0x002fca0007810000 */
[----:B------:R1:W-:Y:S01]  /*20e0*/  MUFU.EX2 R232, R2 ;  /* 0x0000000200e87308 */ /* 0x0003e20000000800 */
[----:B-----5:R-:W-:Y:S02]  /*20f0*/  F2FP.BF16.PACK_AB R5, R237, R239 ;  /* 0x000000efed05723e */ /* 0x020fe400000010ff */
[----:B------:R-:W-:Y:S01]  /*2100*/  F2FP.BF16.PACK_AB R7, R240, R238 ;  /* 0x000000eef007723e */ /* 0x000fe200000010ff */
[----:B------:R-:W2:Y:S06]  /*2110*/  SHFL.BFLY PT, R9, R8, 0x1, 0x1f ;  /* 0x0c201f0008097f89 */ /* 0x000eac00000e0000 */
[C---:B------:R-:W-:Y:S08]  /*2120*/  HMMA.16816.F32.BF16 R144, R4.reuse, R36, RZ ;  /* 0x000000240490723c */ /* 0x040ff000000418ff */
[C---:B------:R-:W-:Y:S08]  /*2130*/  HMMA.16816.F32.BF16 R164, R4.reuse, R28, RZ ;  /* 0x0000001c04a4723c */ /* 0x040ff000000418ff */
[----:B------:R-:W-:Y:S01]  /*2140*/  HMMA.16816.F32.BF16 R56, R4, R24, RZ ;  /* 0x000000180438723c */ /* 0x000fe200000418ff */
[----:B--2---:R-:W-:Y:S01]  /*2150*/  FMNMX.FTZ R135, R8, R9, !PT ;  /* 0x0000000908877209 */ /* 0x004fe20007810000 */
[----:B------:R-:W-:-:S03]  /*2160*/  FFMA.FTZ R8, R76, c[0x0][0x23c], -R0 ;  /* 0x00008f004c087a23 */ /* 0x000fc60000010800 */
[C---:B------:R-:W-:Y:S01]  /*2170*/  FSETP.NEU.FTZ.AND P1, PT, R135.reuse, -INF , PT ;  /* 0xff8000008700780b */ /* 0x040fe20003f3d000 */
[----:B-1----:R-:W-:Y:S01]  /*2180*/  FMUL.FTZ R2, R135, c[0x0][0x23c] ;  /* 0x00008f0087027a20 */ /* 0x002fe20000410000 */
[----:B------:R1:W-:Y:S01]  /*2190*/  MUFU.EX2 R235, R8 ;  /* 0x0000000800eb7308 */ /* 0x0003e20000000800 */
[----:B------:R-:W-:Y:S03]  /*21a0*/  HMMA.16816.F32.BF16 R60, R4, R20, RZ ;  /* 0x00000014043c723c */ /* 0x000fe600000418ff */
[----:B------:R-:W-:-:S05]  /*21b0*/  FSEL R2, R2, RZ, P1 ;  /* 0x000000ff02027208 */ /* 0x000fca0000800000 */
        /* <DEDUP_REMOVED lines=15> */
[C---:B------:R-:W-:Y:S01]  /*22b0*/  HMMA.16816.F32.BF16 R108, R4.reuse, R18, RZ ;  /* 0x00000012046c723c */ /* 0x040fe200000418ff */
[--C-:B-1----:R-:W-:Y:S01]  /*22c0*/  FFMA.FTZ R8, R82, c[0x0][0x23c], -R2.reuse ;  /* 0x00008f0052087a23 */ /* 0x102fe20000010802 */
[----:B--2---:R-:W-:Y:S01]  /*22d0*/  F2FP.BF16.PACK_AB R9, R229, R231 ;  /* 0x000000e7e509723e */ /* 0x004fe200000010ff */
[----:B------:R-:W-:Y:S02]  /*22e0*/  LDSM.16.MT88.4 R80, [R212+0xb800] ;  /* 0x00b80000d450783b */ /* 0x000fe40000004200 */
[----:B------:R1:W-:Y:S03]  /*22f0*/  MUFU.EX2 R230, R8 ;  /* 0x0000000800e67308 */ /* 0x0003e60000000800 */
[C---:B------:R-:W-:Y:S08]  /*2300*/  HMMA.16816.F32.BF16 R128, R4.reuse, R34, RZ ;  /* 0x000000220480723c */ /* 0x040ff000000418ff */
[----:B------:R-:W-:Y:S01]  /*2310*/  HMMA.16816.F32.BF16 R148, R4, R42, RZ ;  /* 0x0000002a0494723c */ /* 0x000fe200000418ff */
[----:B-1----:R-:W-:-:S07]  /*2320*/  FFMA.FTZ R8, R65, c[0x0][0x23c], -R2 ;  /* 0x00008f0041087a23 */ /* 0x002fce0000010802 */
[----:B------:R-:W-:Y:S01]  /*2330*/  HMMA.16816.F32.BF16 R140, R4, R46, RZ ;  /* 0x0000002e048c723c */ /* 0x000fe200000418ff */
[----:B------:R-:W-:Y:S01]  /*2340*/  LDSM.16.MT88.4 R64, [R216+0xa800] ;  /* 0x00a80000d840783b */ /* 0x000fe20000004200 */
[----:B------:R1:W2:Y:S05]  /*2350*/  MUFU.EX2 R233, R8 ;  /* 0x0000000800e97308 */ /* 0x0002aa0000000800 */
[----:B------:R-:W-:Y:S02]  /*2360*/  FFMA.FTZ R4, R50, c[0x0][0x23c], -R13 ;  /* 0x00008f0032047a23 */ /* 0x000fe4000001080d */
[----:B------:R-:W-:Y:S02]  /*2370*/  FADD.FTZ R6, R244, R242 ;  /* 0x000000f2f4067221 */ /* 0x000fe40000010000 */
[----:B------:R3:W-:Y:S01]  /*2380*/  MUFU.EX2 R211, R4 ;  /* 0x0000000400d37308 */ /* 0x0007e20000000800 */
[----:B------:R-:W-:-:S02]  /*2390*/  FADD.FTZ R7, R239, R237 ;  /* 0x000000edef077221 */ /* 0x000fc40000010000 */
[----:B------:R-:W-:Y:S02]  /*23a0*/  FADD.FTZ R6, R241, R6 ;  /* 0x00000006f1067221 */ /* 0x000fe40000010000 */
[----:B------:R-:W-:Y:S01]  /*23b0*/  FADD.FTZ R7, R238, R7 ;  /* 0x00000007ee077221 */ /* 0x000fe20000010000 */
[----:B-1----:R-:W-:Y:S02]  /*23c0*/  F2FP.BF16.PACK_AB R8, R232, R234 ;  /* 0x000000eae808723e */ /* 0x002fe400000010ff */
[----:B--2---:R-:W-:Y:S01]  /*23d0*/  F2FP.BF16.PACK_AB R11, R233, R230 ;  /* 0x000000e6e90b723e */ /* 0x004fe200000010ff */
[----:B---3--:R-:W-:-:S06]  /*23e0*/  FFMA.FTZ R4, R48, c[0x0][0x23c], -R13 ;  /* 0x00008f0030047a23 */ /* 0x008fcc000001080d */
        /* <DEDUP_REMOVED lines=21> */
[----:B------:R-:W1:Y:S01]  /*2540*/  LDSM.16.MT88.4 R48, [R217+0xa800] ;  /* 0x00a80000d930783b */ /* 0x000e620000004200 */
[----:B------:R2:W3:Y:S06]  /*2550*/  MUFU.EX2 R207, R4 ;  /* 0x0000000400cf7308 */ /* 0x0004ec0000000800 */
[C---:B------:R-:W-:Y:S08]  /*2560*/  HMMA.16816.F32.BF16 R180, R8.reuse, R34, RZ ;  /* 0x0000002208b4723c */ /* 0x040ff000000418ff */
[----:B------:R-:W-:Y:S01]  /*2570*/  HMMA.16816.F32.BF16 R16, R8, R40, RZ ;  /* 0x000000280810723c */ /* 0x000fe200000418ff */
[----:B--2---:R-:W-:Y:S01]  /*2580*/  FFMA.FTZ R4, R52, c[0x0][0x23c], -R12 ;  /* 0x00008f0034047a23 */ /* 0x004fe2000001080c */
[----:B---3--:R-:W-:-:S03]  /*2590*/  F2FP.BF16.PACK_AB R125, R207, R208 ;  /* 0x000000d0cf7d723e */ /* 0x008fc600000010ff */
[----:B------:R2:W-:Y:S03]  /*25a0*/  MUFU.EX2 R206, R4 ;  /* 0x0000000400ce7308 */ /* 0x0005e60000000800 */
[C---:B------:R-:W-:Y:S08]  /*25b0*/  HMMA.16816.F32.BF16 R116, R8.reuse, R44, RZ ;  /* 0x0000002c0874723c */ /* 0x040ff000000418ff */
[----:B------:R-:W-:Y:S01]  /*25c0*/  HMMA.16816.F32.BF16 R32, R8, R46, RZ ;  /* 0x0000002e0820723c */ /* 0x000fe200000418ff */
[----:B--2---:R-:W-:-:S07]  /*25d0*/  FFMA.FTZ R4, R53, c[0x0][0x23c], -R12 ;  /* 0x00008f0035047a23 */ /* 0x004fce000001080c */
[----:B------:R-:W-:Y:S01]  /*25e0*/  HMMA.16816.F32.BF16 R12, R8, R42, RZ ;  /* 0x0000002a080c723c */ /* 0x000fe200000418ff */
[----:B------:R-:W2:Y:S01]  /*25f0*/  LDSM.16.MT88.4 R8, [R216+0xb800] ;  /* 0x00b80000d808783b */ /* 0x000ea20000004200 */
[----:B------:R3:W4:Y:S02]  /*2600*/  MUFU.EX2 R250, R4 ;  /* 0x0000000400fa7308 */ /* 0x0007240000000800 */
[----:B---3--:R-:W-:Y:S01]  /*2610*/  FFMA.FTZ R4, R70, c[0x0][0x23c], -R0 ;  /* 0x00008f0046047a23 */ /* 0x008fe20000010800 */
[----:B----4-:R-:W-:-:S05]  /*2620*/  F2FP.BF16.PACK_AB R127, R250, R206 ;  /* 0x000000cefa7f723e */ /* 0x010fca00000010ff */
[----:B------:R3:W-:Y:S02]  /*2630*/  MUFU.EX2 R205, R4 ;  /* 0x0000000400cd7308 */ /* 0x0007e40000000800 */
[C---:B-1----:R-:W-:Y:S08]  /*2640*/  HMMA.16816.F32.BF16 R40, R124.reuse, R48, R56 ;  /* 0x000000307c28723c */ /* 0x042ff00000041838 */
[----:B------:R-:W-:Y:S01]  /*2650*/  HMMA.16816.F32.BF16 R56, R124, R64, R60 ;  /* 0x000000407c38723c */ /* 0x000fe2000004183c */
[----:B---3--:R-:W-:-:S04]  /*2660*/  FFMA.FTZ R4, R71, c[0x0][0x23c], -R0 ;  /* 0x00008f0047047a23 */ /* 0x008fc80000010800 */
[----:B------:R1:W3:Y:S03]  /*2670*/  MUFU.EX2 R204, R4 ;  /* 0x0000000400cc7308 */ /* 0x0002e60000000800 */
[C---:B------:R-:W-:Y:S08]  /*2680*/  HMMA.16816.F32.BF16 R60, R124.reuse, R66, R92 ;  /* 0x000000427c3c723c */ /* 0x040ff0000004185c */
[----:B------:R-:W-:Y:S01]  /*2690*/  HMMA.16816.F32.BF16 R92, R124, R98, R128 ;  /* 0x000000627c5c723c */ /* 0x000fe20000041880 */
[----:B-1----:R-:W-:-:S06]  /*26a0*/  FFMA.FTZ R4, R54, c[0x0][0x23c], -R0 ;  /* 0x00008f0036047a23 */ /* 0x002fcc0000010800 */
[----:B---3--:R-:W-:Y:S01]  /*26b0*/  F2FP.BF16.PACK_AB R128, R204, R205 ;  /* 0x000000cdcc80723e */ /* 0x008fe200000010ff */
[----:B------:R-:W-:Y:S01]  /*26c0*/  FFMA.FTZ R0, R55, c[0x0][0x23c], -R0 ;  /* 0x00008f0037007a23 */ /* 0x000fe20000010800 */
[C---:B------:R-:W-:Y:S01]  /*26d0*/  HMMA.16816.F32.BF16 R44, R124.reuse, R50, R76 ;  /* 0x000000327c2c723c */ /* 0x040fe2000004184c */
[----:B------:R-:W-:Y:S07]  /*26e0*/  MUFU.EX2 R139, R4 ;  /* 0x00000004008b7308 */ /* 0x000fee0000000800 */
[C---:B------:R-:W-:Y:S01]  /*26f0*/  HMMA.16816.F32.BF16 R76, R124.reuse, R82, R108 ;  /* 0x000000527c4c723c */ /* 0x040fe2000004186c */
[----:B------:R1:W3:Y:S07]  /*2700*/  MUFU.EX2 R138, R0 ;  /* 0x00000000008a7308 */ /* 0x0002ee0000000800 */
[C---:B------:R-:W-:Y:S08]  /*2710*/  HMMA.16816.F32.BF16 R108, R124.reuse, R114, R148 ;  /* 0x000000727c6c723c */ /* 0x040ff00000041894 */
[----:B------:R-:W-:Y:S01]  /*2720*/  HMMA.16816.F32.BF16 R144, R124, R156, R144 ;  /* 0x0000009c7c90723c */ /* 0x000fe20000041890 */
[----:B-1----:R-:W-:Y:S01]  /*2730*/  FFMA.FTZ R0, R100, c[0x0][0x23c], -R2 ;  /* 0x00008f0064007a23 */ /* 0x002fe20000010802 */
[----:B---3--:R-:W-:-:S03]  /*2740*/  F2FP.BF16.PACK_AB R130, R138, R139 ;  /* 0x0000008b8a82723e */ /* 0x008fc600000010ff */
[----:B------:R1:W-:Y:S03]  /*2750*/  MUFU.EX2 R137, R0 ;  /* 0x0000000000897308 */ /* 0x0003e60000000800 */
[C---:B------:R-:W-:Y:S08]  /*2760*/  HMMA.16816.F32.BF16 R164, R124.reuse, R172, R164 ;  /* 0x000000ac7ca4723c */ /* 0x040ff000000418a4 */
[----:B------:R-:W-:Y:S01]  /*2770*/  HMMA.16816.F32.BF16 R72, R124, R80, R72 ;  /* 0x000000507c48723c */ /* 0x000fe20000041848 */
[----:B-1----:R-:W-:-:S07]  /*2780*/  FFMA.FTZ R0, R85, c[0x0][0x23c], -R2 ;  /* 0x00008f0055007a23 */ /* 0x002fce0000010802 */
[C---:B------:R-:W-:Y:S01]  /*2790*/  HMMA.16816.F32.BF16 R88, R124.reuse, R96, R88 ;  /* 0x000000607c58723c */ /* 0x040fe20000041858 */
[----:B------:R1:W3:Y:S07]  /*27a0*/  MUFU.EX2 R133, R0 ;  /* 0x0000000000857308 */ /* 0x0002ee0000000800 */
[C---:B------:R-:W-:Y:S08]  /*27b0*/  HMMA.16816.F32.BF16 R104, R124.reuse, R112, R104 ;  /* 0x000000707c68723c */ /* 0x040ff00000041868 */
[----:B------:R-:W-:Y:S01]  /*27c0*/  HMMA.16816.F32.BF16 R152, R124, R158, R152 ;  /* 0x0000009e7c98723c */ /* 0x000fe20000041898 */
[--C-:B-1----:R-:W-:Y:S01]  /*27d0*/  FFMA.FTZ R0, R68, c[0x0][0x23c], -R2.reuse ;  /* 0x00008f0044007a23 */ /* 0x102fe20000010802 */
[----:B---3--:R-:W-:Y:S01]  /*27e0*/  F2FP.BF16.PACK_AB R129, R133, R137 ;  /* 0x000000898581723e */ /* 0x008fe200000010ff */
[----:B------:R-:W-:-:S02]  /*27f0*/  FFMA.FTZ R2, R69, c[0x0][0x23c], -R2 ;  /* 0x00008f0045027a23 */ /* 0x000fc40000010802 */
[----:B------:R1:W-:Y:S03]  /*2800*/  MUFU.EX2 R132, R0 ;  /* 0x0000000000847308 */ /* 0x0003e60000000800 */
[C---:B------:R-:W-:Y:S05]  /*2810*/  HMMA.16816.F32.BF16 R168, R124.reuse, R174, R168 ;  /* 0x000000ae7ca8723c */ /* 0x040fea00000418a8 */
[----:B------:R-:W3:Y:S03]  /*2820*/  MUFU.EX2 R252, R2 ;  /* 0x0000000200fc7308 */ /* 0x000ee60000000800 */
[----:B--2---:R-:W-:Y:S01]  /*2830*/  HMMA.16816.F32.BF16 R120, R124, R8, R120 ;  /* 0x000000087c78723c */ /* 0x004fe20000041878 */
[----:B-1----:R-:W-:-:S07]  /*2840*/  FADD.FTZ R0, R234, R232 ;  /* 0x000000e8ea007221 */ /* 0x002fce0000010000 */
[----:B------:R-:W-:Y:S01]  /*2850*/  HMMA.16816.F32.BF16 R124, R124, R10, R140 ;  /* 0x0000000a7c7c723c */ /* 0x000fe2000004188c */
[----:B------:R-:W-:-:S04]  /*2860*/  FADD.FTZ R0, R235, R0 ;  /* 0x00000000eb007221 */ /* 0x000fc80000010000 */
[----:B------:R-:W-:Y:S01]  /*2870*/  FADD.FTZ R5, R236, R0 ;  /* 0x00000000ec057221 */ /* 0x000fe20000010000 */
[----:B---3--:R-:W-:Y:S01]  /*2880*/  F2FP.BF16.PACK_AB R131, R252, R132 ;  /* 0x00000084fc83723e */ /* 0x008fe200000010ff */
        /* <DEDUP_REMOVED lines=11> */
[----:B------:R-:W-:Y:S01]  /*2940*/  FADD.FTZ R4, R137, R4 ;  /* 0x0000000489047221 */ /* 0x000fe20000010000 */
[----:B------:R1:W-:Y:S01]  /*2950*/  STL [R1], R5 ;  /* 0x0000000501007387 */ /* 0x0003e20000100800 */
        /* <DEDUP_REMOVED lines=27> */
[----:B-1----:R-:W-:Y:S01]  /*2b10*/  LEA.HI.SX32 R228, R228, 0xfffffffe, 0x1b ;  /* 0xfffffffee4e47811 */ /* 0x002fe200078fdaff */
[----:B------:R-:W-:Y:S01]  /*2b20*/  IMAD.MOV.U32 R137, RZ, RZ, R135 ;  /* 0x000000ffff897224 */ /* 0x000fe200078e0087 */
[----:B------:R-:W-:Y:S01]  /*2b30*/  MOV R139, R3 ;  /* 0x00000003008b7202 */ /* 0x000fe20000000f00 */
[----:B------:R-:W-:Y:S01]  /*2b40*/  IMAD.MOV.U32 R132, RZ, RZ, R136 ;  /* 0x000000ffff847224 */ /* 0x000fe200078e0088 */
[----:B------:R-:W-:Y:S01]  /*2b50*/  MOV R138, R134 ;  /* 0x00000086008a7202 */ /* 0x000fe20000000f00 */
[----:B------:R-:W-:Y:S06]  /*2b60*/  BRA `(.L_x_1486) ;  /* 0x000001c000007947 */ /* 0x000fec0003800000 */
.L_x_1488:
        /* <DEDUP_REMOVED lines=28> */
.L_x_1486:
[----:B------:R-:W2:Y:S01]  /*2d30*/  LDL.64 R6, [R1+0x10] ;  /* 0x0000100001067983 */ /* 0x000ea20000100a00 */
[----:B------:R-:W-:Y:S01]  /*2d40*/  SHF.R.S32.HI R0, RZ, 0x1f, R228 ;  /* 0x0000001fff007819 */ /* 0x000fe200000114e4 */
[----:B------:R-:W-:Y:S04]  /*2d50*/  DEPBAR.LE SB0, 0x0 ;  /* 0x000080000000791a */ /* 0x000fe80000000000 */
[----:B------:R-:W3:Y:S01]  /*2d60*/  LDL R9, [R1+0x4] ;  /* 0x0000040001097983 */ /* 0x000ee20000100800 */
[----:B------:R-:W-:Y:S01]  /*2d70*/  IMAD R0, R0, c[0x0][0x1a0], RZ ;  /* 0x0000680000007a24 */ /* 0x000fe200078e02ff */
[----:B------:R-:W-:Y:S01]  /*2d80*/  MOV R8, c[0x0][0x1a0] ;  /* 0x0000680000087a02 */ /* 0x000fe20000000f00 */
[----:B------:R-:W-:Y:S01]  /*2d90*/  IMAD.WIDE.U32 R4, R228, c[0x0][0x1a0], RZ ;  /* 0x00006800e4047a25 */ /* 0x000fe200078e00ff */
[----:B------:R-:W-:Y:S02]  /*2da0*/  BAR.SYNC.DEFER_BLOCKING 0x0 ;  /* 0x0000000000007b1d */ /* 0x000fe40000010000 */
[----:B------:R-:W-:Y:S01]  /*2db0*/  SHF.L.U32 R8, R8, 0x5, RZ ;  /* 0x0000000508087819 */ /* 0x000fe200000006ff */
[----:B------:R-:W-:Y:S05]  /*2dc0*/  IMAD R2, R228, c[0x0][0x1a4], R0 ;  /* 0x00006900e4027a24 */ /* 0x000fea00078e0200 */
[----:B------:R-:W-:Y:S02]  /*2dd0*/  IADD3 R5, R5, R2, RZ ;  /* 0x0000000205057210 */ /* 0x000fe40007ffe0ff */
[----:B--2---:R-:W-:Y:S02]  /*2de0*/  LEA R0, P0, R4, R6, 0x5 ;  /* 0x0000000604007211 */ /* 0x004fe400078028ff */
[----:B------:R-:W-:Y:S02]  /*2df0*/  MOV R7, 0x5 ;  /* 0x0000000500077802 */ /* 0x000fe40000000f00 */
[----:B------:R-:W-:Y:S02]  /*2e00*/  LEA R2, P1, R0, c[0x0][0x170], 0x1 ;  /* 0x00005c0000027a11 */ /* 0x000fe400078208ff */
[----:B---3--:R-:W-:Y:S02]  /*2e10*/  LEA.HI.X R5, R4, R9, R5, 0x5, P0 ;  /* 0x0000000904057211 */ /* 0x008fe400000f2c05 */
[----:B------:R-:W-:Y:S02]  /*2e20*/  MOV R6, c[0x0][0x1a0] ;  /* 0x0000680000067a02 */ /* 0x000fe40000000f00 */
[----:B------:R-:W-:Y:S02]  /*2e30*/  LEA.HI.X R3, R0, c[0x0][0x174], R5, 0x1, P1 ;  /* 0x00005d0000037a11 */ /* 0x000fe400008f0c05 */
[----:B------:R-:W-:Y:S02]  /*2e40*/  IADD3 R4, P0, R2, R8, RZ ;  /* 0x0000000802047210 */ /* 0x000fe40007f1e0ff */
[----:B------:R-:W-:Y:S01]  /*2e50*/  SHF.L.U64.HI R6, R6, R7, c[0x0][0x1a4] ;  /* 0x0000690006067619 */ /* 0x000fe20000010207 */
[----:B------:R-:W-:Y:S01]  /*2e60*/  @!PT LDS RZ, [RZ] ;  /* 0x00000000fffff984 */ /* 0x000fe20000000800 */
[----:B------:R-:W-:Y:S01]  /*2e70*/  @!PT LDS RZ, [RZ] ;  /* 0x00000000fffff984 */ /* 0x000fe20000000800 */
[----:B------:R-:W-:Y:S01]  /*2e80*/  @!PT LDS RZ, [RZ] ;  /* 0x00000000fffff984 */ /* 0x000fe20000000800 */
[----:B------:R1:W-:Y:S03]  /*2e90*/  LDGSTS.E.BYPASS.LTC128B.128 [R227+0xa000], [R2.64] ;  /* 0x0a00000002e37fae */ /* 0x0003e6000b901d48 */
[----:B------:R-:W-:Y:S02]  /*2ea0*/  IADD3.X R5, R3, R6, RZ, P0, !PT ;  /* 0x0000000603057210 */ /* 0x000fe400007fe4ff */
[----:B------:R-:W-:Y:S03]  /*2eb0*/  ISETP.GT.AND P0, PT, R228, RZ, PT ;  /* 0x000000ffe400720c */ /* 0x000fe60003f04270 */
[----:B------:R1:W-:Y:S08]  /*2ec0*/  LDGSTS.E.BYPASS.LTC128B.128 [R227+0xb000], [R2.64+0x80] ;  /* 0x0b00008002e37fae */ /* 0x0003f0000b901d48 */
[----:B------:R2:W-:Y:S08]  /*2ed0*/  LDGSTS.E.BYPASS.LTC128B.128 [R227+0xa800], [R4.64] ;  /* 0x0a80000004e37fae */ /* 0x0005f0000b901d48 */
[----:B------:R2:W-:Y:S08]  /*2ee0*/  LDGSTS.E.BYPASS.LTC128B.128 [R227+0xb800], [R4.64+0x80] ;  /* 0x0b80008004e37fae */ /* 0x0005f0000b901d48 */
[----:B------:R-:W-:Y:S08]  /*2ef0*/  LDSM.16.M88.4 R32, [R213] ;  /* 0x00000000d520783b */ /* 0x000ff00000000200 */
[----:B------:R-:W2:Y:S08]  /*2f00*/  LDSM.16.M88.4 R16, [R222] ;  /* 0x00000000de10783b */ /* 0x000eb00000000200 */
        /* <DEDUP_REMOVED lines=13> */
[----:B------:R-:W4:Y:S01]  /*2fe0*/  LDSM.16.M88.4 R196, [R220] ;  /* 0x00000000dcc4783b */ /* 0x000f220000000200 */
        /* <DEDUP_REMOVED lines=148> */
.L_x_1487:
        /* <DEDUP_REMOVED lines=400> */
.L_x_1485:
[----:B-1----:R-:W2:Y:S04]  /*5230*/  LDL.LU R4, [R1] ;  /* 0x0000000001047983 */ /* 0x002ea80000300800 */
[----:B------:R-:W3:Y:S04]  /*5240*/  LDL R178, [R1+0x20] ;  /* 0x0000200001b27983 */ /* 0x000ee80000100800 */
[----:B------:R-:W1:Y:S04]  /*5250*/  SHFL.BFLY PT, R5, R251, 0x2, 0x1f ;  /* 0x0c401f00fb057f89 */ /* 0x000e6800000e0000 */
[----:B------:R-:W4:Y:S04]  /*5260*/  SHFL.BFLY PT, R2, R252, 0x2, 0x1f ;  /* 0x0c401f00fc027f89 */ /* 0x000f2800000e0000 */
[----:B------:R-:W5:Y:S01]  /*5270*/  S2R R176, SR_TID.X ;  /* 0x0000000000b07919 */ /* 0x000f620000002100 */
[----:B-1----:R-:W-:-:S02]  /*5280*/  FADD.FTZ R251, R5, R251 ;  /* 0x000000fb05fb7221 */ /* 0x002fc40000010000 */
[----:B----4-:R-:W-:-:S03]  /*5290*/  FADD.FTZ R252, R2, R252 ;  /* 0x000000fc02fc7221 */ /* 0x010fc60000010000 */
[----:B------:R-:W1:Y:S01]  /*52a0*/  SHFL.BFLY PT, R2, R251, 0x1, 0x1f ;  /* 0x0c201f00fb027f89 */ /* 0x000e6200000e0000 */
[----:B-----5:R-:W-:-:S04]  /*52b0*/  SHF.R.S32.HI R177, RZ, 0x1f, R176 ;  /* 0x0000001fffb17819 */ /* 0x020fc800000114b0 */
[----:B------:R-:W-:-:S04]  /*52c0*/  LEA.HI R18, R177, R176, RZ, 0x2 ;  /* 0x000000b0b1127211 */ /* 0x000fc800078f10ff */
[----:B------:R-:W-:Y:S01]  /*52d0*/  SHF.R.S32.HI R8, RZ, 0x2, R18 ;  /* 0x00000002ff087819 */ /* 0x000fe20000011412 */
[----:B------:R-:W4:Y:S01]  /*52e0*/  SHFL.BFLY PT, R6, R252, 0x1, 0x1f ;  /* 0x0c201f00fc067f89 */ /* 0x000f2200000e0000 */
[----:B-1----:R-:W-:Y:S01]  /*52f0*/  FADD.FTZ R251, R251, R2 ;  /* 0x00000002fbfb7221 */ /* 0x002fe20000010000 */
[----:B------:R-:W-:-:S04]  /*5300*/  SHF.R.S32.HI R2, RZ, 0x1f, R18 ;  /* 0x0000001fff027819 */ /* 0x000fc80000011412 */
[----:B------:R-:W-:-:S04]  /*5310*/  LEA.HI R2, R2, R8, RZ, 0x3 ;  /* 0x0000000802027211 */ /* 0x000fc800078f18ff */
[----:B------:R-:W-:Y:S02]  /*5320*/  LOP3.LUT R2, R2, 0xfffffff8, RZ, 0xc0, !PT ;  /* 0xfffffff802027812 */ /* 0x000fe400078ec0ff */
[----:B------:R-:W-:-:S04]  /*5330*/  LOP3.LUT R18, R18, 0x3ffffffc, RZ, 0xc0, !PT ;  /* 0x3ffffffc12127812 */ /* 0x000fc800078ec0ff */
[----:B------:R-:W-:Y:S01]  /*5340*/  IADD3 R18, -R18, R176, RZ ;  /* 0x000000b012127210 */ /* 0x000fe20007ffe1ff */
[----:B----4-:R-:W-:Y:S01]  /*5350*/  FADD.FTZ R252, R252, R6 ;  /* 0x00000006fcfc7221 */ /* 0x010fe20000010000 */
[----:B------:R-:W-:Y:S02]  /*5360*/  ULDC.U8 UR4, c[0x0][0x329] ;  /* 0x0000ca4000047ab9 */ /* 0x000fe40000000000 */
[----:B------:R-:W-:Y:S01]  /*5370*/  ULDC.U8 UR5, c[0x0][0x328] ;  /* 0x0000ca0000057ab9 */ /* 0x000fe20000000000 */
[----:B------:R-:W-:Y:S02]  /*5380*/  ISETP.NE.AND P0, PT, RZ, UR4, PT ;  /* 0x00000004ff007c0c */ /* 0x000fe4000bf05270 */
[----:B------:R-:W-:Y:S02]  /*5390*/  FSETP.NE.FTZ.AND P5, PT, R252, RZ, PT ;  /* 0x000000fffc00720b */ /* 0x000fe40003fb5000 */
[----:B------:R-:W-:Y:S02]  /*53a0*/  ISETP.NE.AND P3, PT, RZ, UR5, PT ;  /* 0x00000005ff007c0c */ /* 0x000fe4000bf65270 */
[----:B------:R-:W-:-:S07]  /*53b0*/  FSETP.NE.FTZ.AND P4, PT, R251, RZ, PT ;  /* 0x000000fffb00720b */ /* 0x000fce0003f95000 */
[----:B------:R-:W-:Y:S02]  /*53c0*/  @P0 MOV R133, c[0x0][0x210] ;  /* 0x0000840000850a02 */ /* 0x000fe40000000f00 */
[----:B------:R-:W-:-:S03]  /*53d0*/  @!P0 MOV R6, c[0x0][0x214] ;  /* 0x0000850000068a02 */ /* 0x000fc60000000f00 */
[----:B------:R-:W-:Y:S01]  /*53e0*/  @P0 IMAD R133, R133, c[0x0][0x214], RZ ;  /* 0x0000850085850a24 */ /* 0x000fe200078e02ff */
[----:B------:R-:W-:Y:S01]  /*53f0*/  @!P0 SEL R133, R6, c[0x0][0x234], !P3 ;  /* 0x00008d0006858a07 */ /* 0x000fe20005800000 */
[----:B--2---:R-:W1:Y:S02]  /*5400*/  SHFL.BFLY PT, R0, R4, 0x2, 0x1f ;  /* 0x0c401f0004007f89 */ /* 0x004e6400000e0000 */
[----:B-1----:R-:W-:-:S05]  /*5410*/  FADD.FTZ R0, R0, R4 ;  /* 0x0000000400007221 */ /* 0x002fca0000010000 */
[----:B------:R-:W1:Y:S04]  /*5420*/  SHFL.BFLY PT, R132, R0, 0x1, 0x1f ;  /* 0x0c201f0000847f89 */ /* 0x000e6800000e0000 */
[----:B------:R-:W2:Y:S01]  /*5430*/  SHFL.BFLY PT, R4, R250, 0x2, 0x1f ;  /* 0x0c401f00fa047f89 */ /* 0x000ea200000e0000 */
[----:B-1----:R-:W-:-:S05]  /*5440*/  FADD.FTZ R132, R0, R132 ;  /* 0x0000008400847221 */ /* 0x002fca0000010000 */
[----:B------:R-:W-:Y:S02]  /*5450*/  FSETP.NE.FTZ.AND P6, PT, R132, RZ, PT ;  /* 0x000000ff8400720b */ /* 0x000fe40003fd5000 */
[----:B------:R-:W-:Y:S01]  /*5460*/  MOV R0, 0x3f800000 ;  /* 0x3f80000000007802 */ /* 0x000fe20000000f00 */
[----:B--2---:R-:W-:-:S05]  /*5470*/  FADD.FTZ R250, R4, R250 ;  /* 0x000000fa04fa7221 */ /* 0x004fca0000010000 */
[----:B------:R-:W1:Y:S05]  /*5480*/  SHFL.BFLY PT, R5, R250, 0x1, 0x1f ;  /* 0x0c201f00fa057f89 */ /* 0x000e6a00000e0000 */
[----:B------:R-:W2:Y:S02]  /*5490*/  @P6 MUFU.RCP R0, R132 ;  /* 0x0000008400006308 */ /* 0x000ea40000001000 */
[C---:B--2---:R-:W-:Y:S02]  /*54a0*/  FMUL.FTZ R7, R0.reuse, R149 ;  /* 0x0000009500077220 */ /* 0x044fe40000410000 */
        /* <DEDUP_REMOVED lines=31> */
[----:B------:R-:W-:Y:S02]  /*56a0*/  IADD3 R0, R8, -R2, RZ ;  /* 0x8000000208007210 */ /* 0x000fe40007ffe0ff */
[----:B------:R-:W-:-:S02]  /*56b0*/  LEA.HI R84, R177, R176, RZ, 0x5 ;  /* 0x000000b0b1547211 */ /* 0x000fc400078f28ff */
[----:B------:R-:W-:Y:S01]  /*56c0*/  SHF.L.U32 R2, R0, 0x6, RZ ;  /* 0x0000000600027819 */ /* 0x000fe200000006ff */
[----:B-1----:R-:W-:Y:S01]  /*56d0*/  FADD.FTZ R250, R250, R5 ;  /* 0x00000005fafa7221 */ /* 0x002fe20000010000 */
[----:B------:R-:W-:Y:S02]  /*56e0*/  SHF.R.S32.HI R84, RZ, 0x5, R84 ;  /* 0x00000005ff547819 */ /* 0x000fe40000011454 */
[----:B------:R-:W-:Y:S02]  /*56f0*/  LOP3.LUT R2, R2, 0x1c0, RZ, 0xc0, !PT ;  /* 0x000001c002027812 */ /* 0x000fe400078ec0ff */
[----:B------:R-:W-:Y:S02]  /*5700*/  LOP3.LUT R5, R0, 0x1, RZ, 0xc0, !PT ;  /* 0x0000000100057812 */ /* 0x000fe400078ec0ff */
[----:B------:R-:W-:Y:S02]  /*5710*/  LEA R18, R84, R18, 0x9 ;  /* 0x0000001254127211 */ /* 0x000fe400078e48ff */
[----:B------:R-:W-:-:S02]  /*5720*/  LEA.HI R2, R2, R2, RZ, 0x1d ;  /* 0x0000000202027211 */ /* 0x000fc400078fe8ff */
[----:B------:R-:W-:Y:S02]  /*5730*/  ISETP.NE.U32.AND P1, PT, R5, 0x1, PT ;  /* 0x000000010500780c */ /* 0x000fe40003f25070 */
[----:B------:R-:W-:-:S04]  /*5740*/  LEA R18, R18, R2, 0x1 ;  /* 0x0000000212127211 */ /* 0x000fc800078e08ff */
[----:B------:R-:W-:-:S04]  /*5750*/  SHF.L.U32 R18, R18, 0x1, RZ ;  /* 0x0000000112127819 */ /* 0x000fc800000006ff */
[----:B------:R-:W-:-:S03]  /*5760*/  IADD3 R20, R18, -0x10, RZ ;  /* 0xfffffff012147810 */ /* 0x000fc60007ffe0ff */
[----:B------:R-:W-:Y:S02]  /*5770*/  @P1 IADD3 R20, R18, 0x10, RZ ;  /* 0x0000001012141810 */ /* 0x000fe40007ffe0ff */
[----:B------:R-:W-:Y:S02]  /*5780*/  R2P PR, R0, 0x6 ;  /* 0x0000000600007804 */ /* 0x000fe40000000000 */
[----:B------:R-:W-:-:S04]  /*5790*/  MOV R68, 0x20 ;  /* 0x0000002000447802 */ /* 0x000fc80000000f00 */
[----:B------:R-:W-:Y:S02]  /*57a0*/  SEL R68, R68, 0xffffffe0, !P1 ;  /* 0xffffffe044447807 */ /* 0x000fe40004800000 */
[----:B------:R-:W-:Y:S02]  /*57b0*/  FSETP.NE.FTZ.AND P1, PT, R250, RZ, PT ;  /* 0x000000fffa00720b */ /* 0x000fe40003f35000 */
[----:B------:R-:W-:Y:S02]  /*57c0*/  MOV R4, 0x3f800000 ;  /* 0x3f80000000047802 */ /* 0x000fe40000000f00 */
[----:B------:R-:W-:Y:S02]  /*57d0*/  MOV R2, 0x3f800000 ;  /* 0x3f80000000027802 */ /* 0x000fe40000000f00 */
[----:B------:R-:W-:Y:S02]  /*57e0*/  MOV R0, 0x3f800000 ;  /* 0x3f80000000007802 */ /* 0x000fe40000000f00 */
[----:B------:R-:W1:Y:S08]  /*57f0*/  @P5 MUFU.RCP R4, R252 ;  /* 0x000000fc00045308 */ /* 0x000e700000001000 */
[----:B------:R-:W2:Y:S08]  /*5800*/  @P4 MUFU.RCP R2, R251 ;  /* 0x000000fb00024308 */ /* 0x000eb00000001000 */
[----:B------:R-:W4:Y:S01]  /*5810*/  @P1 MUFU.RCP R0, R250 ;  /* 0x000000fa00001308 */ /* 0x000f220000001000 */
[----:B-1----:R-:W-:-:S02]  /*5820*/  FMUL.FTZ R150, R4, R150 ;  /* 0x0000009604967220 */ /* 0x002fc40000410000 */
[C---:B------:R-:W-:Y:S02]  /*5830*/  FMUL.FTZ R6, R4.reuse, R151 ;  /* 0x0000009704067220 */ /* 0x040fe40000410000 */
[C---:B------:R-:W-:Y:S02]  /*5840*/  FMUL.FTZ R158, R4.reuse, R158 ;  /* 0x0000009e049e7220 */ /* 0x040fe40000410000 */
[----:B------:R-:W-:Y:S02]  /*5850*/  FMUL.FTZ R159, R4, R159 ;  /* 0x0000009f049f7220 */ /* 0x000fe40000410000 */
[C---:B--2---:R-:W-:Y:S02]  /*5860*/  FMUL.FTZ R144, R2.reuse, R144 ;  /* 0x0000009002907220 */ /* 0x044fe40000410000 */
[----:B------:R-:W-:Y:S01]  /*5870*/  FMUL.FTZ R5, R2, R145 ;  /* 0x0000009102057220 */ /* 0x000fe20000410000 */
[----:B------:R-:W-:Y:S01]  /*5880*/  F2FP.BF16.PACK_AB R7, R7, R148 ;  /* 0x000000940707723e */ /* 0x000fe200000010ff */
        /* <DEDUP_REMOVED lines=28> */
[----:B------:R-:W-:Y:S02]  /*5a50*/  FMUL.FTZ R131, R4, R131 ;  /* 0x0000008304837220 */ /* 0x000fe40000410000 */
        /* <DEDUP_REMOVED lines=29> */
[----:B------:R-:W-:Y:S01]  /*5c30*/  FMUL.FTZ R67, R2, R125 ;  /* 0x0000007d02437220 */ /* 0x000fe20000410000 */
[----:B------:R-:W-:Y:S01]  /*5c40*/  F2FP.BF16.PACK_AB R2, R157, R156 ;  /* 0x0000009c9d02723e */ /* 0x000fe200000010ff */
[C---:B----4-:R-:W-:Y:S02]  /*5c50*/  FMUL.FTZ R147, R0.reuse, R147 ;  /* 0x0000009300937220 */ /* 0x050fe40000410000 */
        /* <DEDUP_REMOVED lines=30> */
[----:B------:R-:W-:Y:S01]  /*5e40*/  FMUL.FTZ R66, R0, R126 ;  /* 0x0000007e00427220 */ /* 0x000fe20000410000 */
[----:B------:R-:W-:Y:S02]  /*5e50*/  F2FP.BF16.PACK_AB R0, R159, R158 ;  /* 0x0000009e9f00723e */ /* 0x000fe400000010ff */
[----:B------:R-:W-:Y:S01]  /*5e60*/  F2FP.BF16.PACK_AB R5, R5, R144 ;  /* 0x000000900505723e */ /* 0x000fe200000010ff */
[----:B------:R1:W-:Y:S04]  /*5e70*/  STS [R18], R7 ;  /* 0x0000000712007388 */ /* 0x0003e80000000800 */
[----:B------:R-:W-:Y:S04]  /*5e80*/  STS [R18+0x400], R6 ;  /* 0x0004000612007388 */ /* 0x000fe80000000800 */
[----:B------:R-:W-:Y:S04]  /*5e90*/  STS [R20], R2 ;  /* 0x0000000214007388 */ /* 0x000fe80000000800 */
[----:B------:R2:W-:Y:S01]  /*5ea0*/  STS [R20+0x400], R0 ;  /* 0x0004000014007388 */ /* 0x0005e20000000800 */
[----:B------:R-:W-:-:S03]  /*5eb0*/  F2FP.BF16.PACK_AB R4, R147, R4 ;  /* 0x000000049304723e */ /* 0x000fc600000010ff */
[----:B------:R4:W-:Y:S01]  /*5ec0*/  STS [R18+0x2000], R5 ;  /* 0x0020000512007388 */ /* 0x0009e20000000800 */
[----:B------:R-:W-:Y:S02]  /*5ed0*/  F2FP.BF16.PACK_AB R8, R8, R152 ;  /* 0x000000980808723e */ /* 0x000fe400000010ff */
[----:B------:R-:W-:Y:S02]  /*5ee0*/  F2FP.BF16.PACK_AB R11, R155, R11 ;  /* 0x0000000b9b0b723e */ /* 0x000fe400000010ff */
[----:B------:R-:W-:Y:S02]  /*5ef0*/  F2FP.BF16.PACK_AB R10, R10, R160 ;  /* 0x000000a00a0a723e */ /* 0x000fe400000010ff */
[----:B------:R-:W-:Y:S02]  /*5f00*/  F2FP.BF16.PACK_AB R9, R9, R162 ;  /* 0x000000a20909723e */ /* 0x000fe400000010ff */
[----:B------:R-:W-:Y:S02]  /*5f10*/  F2FP.BF16.PACK_AB R13, R13, R172 ;  /* 0x000000ac0d0d723e */ /* 0x000fe400000010ff */
[----:B------:R-:W-:-:S02]  /*5f20*/  F2FP.BF16.PACK_AB R12, R12, R174 ;  /* 0x000000ae0c0c723e */ /* 0x000fc400000010ff */
[----:B-1----:R-:W-:Y:S01]  /*5f30*/  IADD3 R7, R68, R20, RZ ;  /* 0x0000001444077210 */ /* 0x002fe20007ffe0ff */
[----:B------:R1:W-:Y:S01]  /*5f40*/  STS [R18+0x2400], R4 ;  /* 0x0024000412007388 */ /* 0x0003e20000000800 */
[----:B------:R-:W-:Y:S02]  /*5f50*/  F2FP.BF16.PACK_AB R14, R14, R164 ;  /* 0x000000a40e0e723e */ /* 0x000fe400000010ff */
[----:B------:R-:W-:Y:S02]  /*5f60*/  F2FP.BF16.PACK_AB R15, R167, R15 ;  /* 0x0000000fa70f723e */ /* 0x000fe400000010ff */
[----:B--2---:R-:W-:Y:S02]  /*5f70*/  IADD3 R0, R18, R68, RZ ;  /* 0x0000004412007210 */ /* 0x004fe40007ffe0ff */
[----:B----4-:R-:W-:-:S04]  /*5f80*/  MOV R5, 0x40 ;  /* 0x0000004000057802 */ /* 0x010fc80000000f00 */
[----:B------:R-:W-:Y:S01]  /*5f90*/  SEL R5, R5, 0xffffffc0, !P2 ;  /* 0xffffffc005057807 */ /* 0x000fe20005000000 */
[----:B------:R-:W-:Y:S01]  /*5fa0*/  STS [R20+0x2000], R8 ;  /* 0x0020000814007388 */ /* 0x000fe20000000800 */
[----:B------:R-:W-:Y:S02]  /*5fb0*/  F2FP.BF16.PACK_AB R24, R24, R168 ;  /* 0x000000a81818723e */ /* 0x000fe400000010ff */
[----:B------:R-:W-:Y:S01]  /*5fc0*/  F2FP.BF16.PACK_AB R23, R171, R23 ;  /* 0x00000017ab17723e */ /* 0x000fe200000010ff */
[----:B------:R-:W-:Y:S01]  /*5fd0*/  STS [R20+0x2400], R11 ;  /* 0x0024000b14007388 */ /* 0x000fe20000000800 */
[----:B------:R-:W-:Y:S02]  /*5fe0*/  F2FP.BF16.PACK_AB R22, R22, R17 ;  /* 0x000000111616723e */ /* 0x000fe400000010ff */
[----:B------:R-:W-:Y:S01]  /*5ff0*/  F2FP.BF16.PACK_AB R21, R21, R38 ;  /* 0x000000261515723e */ /* 0x000fe200000010ff */
[----:B------:R-:W-:Y:S01]  /*6000*/  STS [R0], R10 ;  /* 0x0000000a00007388 */ /* 0x000fe20000000800 */
[----:B------:R-:W-:-:S02]  /*6010*/  F2FP.BF16.PACK_AB R19, R19, R16 ;  /* 0x000000101313723e */ /* 0x000fc400000010ff */
[----:B-1----:R-:W-:Y:S01]  /*6020*/  IADD3 R4, R18, R5, RZ ;  /* 0x0000000512047210 */ /* 0x002fe20007ffe0ff */
[----:B------:R-:W-:Y:S01]  /*6030*/  STS [R0+0x400], R9 ;  /* 0x0004000900007388 */ /* 0x000fe20000000800 */
[----:B------:R-:W-:Y:S02]  /*6040*/  F2FP.BF16.PACK_AB R17, R137, R138 ;  /* 0x0000008a8911723e */ /* 0x000fe400000010ff */
[----:B------:R-:W-:Y:S01]  /*6050*/  F2FP.BF16.PACK_AB R16, R51, R50 ;  /* 0x000000323310723e */ /* 0x000fe200000010ff */
[----:B------:R-:W-:Y:S01]  /*6060*/  STS [R7], R13 ;  /* 0x0000000d07007388 */ /* 0x000fe20000000800 */
[----:B------:R-:W-:Y:S02]  /*6070*/  IADD3 R6, R5, R20, RZ ;  /* 0x0000001405067210 */ /* 0x000fe40007ffe0ff */
[----:B------:R-:W-:Y:S01]  /*6080*/  F2FP.BF16.PACK_AB R25, R43, R25 ;  /* 0x000000192b19723e */ /* 0x000fe200000010ff */
[----:B------:R-:W-:Y:S01]  /*6090*/  STS [R7+0x400], R12 ;  /* 0x0004000c07007388 */ /* 0x000fe20000000800 */
[----:B------:R-:W-:-:S02]  /*60a0*/  F2FP.BF16.PACK_AB R65, R65, R27 ;  /* 0x0000001b4141723e */ /* 0x000fc400000010ff */
[----:B------:R-:W-:Y:S01]  /*60b0*/  F2FP.BF16.PACK_AB R64, R47, R64 ;  /* 0x000000402f40723e */ /* 0x000fe200000010ff */
[----:B------:R-:W-:Y:S01]  /*60c0*/  STS [R0+0x2000], R14 ;  /* 0x0020000e00007388 */ /* 0x000fe20000000800 */
[----:B------:R-:W-:Y:S02]  /*60d0*/  F2FP.BF16.PACK_AB R63, R139, R140 ;  /* 0x0000008c8b3f723e */ /* 0x000fe400000010ff */
[----:B------:R-:W-:Y:S01]  /*60e0*/  F2FP.BF16.PACK_AB R62, R55, R54 ;  /* 0x00000036373e723e */ /* 0x000fe200000010ff */
[----:B------:R-:W-:Y:S01]  /*60f0*/  STS [R0+0x2400], R15 ;  /* 0x0024000f00007388 */ /* 0x000fe20000000800 */
[----:B------:R-:W-:Y:S02]  /*6100*/  F2FP.BF16.PACK_AB R60, R59, R60 ;  /* 0x0000003c3b3c723e */ /* 0x000fe400000010ff */
[----:B------:R-:W-:Y:S01]  /*6110*/  IADD3 R2, R0, R5, RZ ;  /* 0x0000000500027210 */ /* 0x000fe20007ffe0ff */
[----:B------:R-:W-:Y:S01]  /*6120*/  STS [R7+0x2000], R24 ;  /* 0x0020001807007388 */ /* 0x000fe20000000800 */
[----:B------:R-:W-:-:S02]  /*6130*/  F2FP.BF16.PACK_AB R59, R141, R142 ;  /* 0x0000008e8d3b723e */ /* 0x000fc400000010ff */
[----:B------:R-:W-:Y:S01]  /*6140*/  F2FP.BF16.PACK_AB R58, R34, R35 ;  /* 0x00000023223a723e */ /* 0x000fe200000010ff */
[----:B------:R-:W-:Y:S01]  /*6150*/  STS [R7+0x2400], R23 ;  /* 0x0024001707007388 */ /* 0x000fe20000000800 */
[----:B------:R-:W-:Y:S02]  /*6160*/  IADD3 R5, R7, R5, RZ ;  /* 0x0000000507057210 */ /* 0x000fe40007ffe0ff */
[----:B------:R-:W-:Y:S01]  /*6170*/  F2FP.BF16.PACK_AB R61, R57, R29 ;  /* 0x0000001d393d723e */ /* 0x000fe200000010ff */
[----:B------:R-:W-:Y:S01]  /*6180*/  STS [R4], R22 ;  /* 0x0000001604007388 */ /* 0x000fe20000000800 */
[----:B------:R-:W-:-:S03]  /*6190*/  F2FP.BF16.PACK_AB R57, R30, R31 ;  /* 0x0000001f1e39723e */ /* 0x000fc600000010ff */
[----:B------:R-:W-:Y:S01]  /*61a0*/  STS [R4+0x400], R21 ;  /* 0x0004001504007388 */ /* 0x000fe20000000800 */
[----:B------:R-:W-:-:S03]  /*61b0*/  F2FP.BF16.PACK_AB R56, R26, R56 ;  /* 0x000000381a38723e */ /* 0x000fc600000010ff */
[----:B------:R-:W-:Y:S01]  /*61c0*/  STS [R6], R17 ;  /* 0x0000001106007388 */ /* 0x000fe20000000800 */
[----:B------:R-:W-:-:S03]  /*61d0*/  F2FP.BF16.PACK_AB R55, R69, R143 ;  /* 0x0000008f4537723e */ /* 0x000fc600000010ff */
[----:B------:R-:W-:Y:S01]  /*61e0*/  STS [R6+0x400], R16 ;  /* 0x0004001006007388 */ /* 0x000fe20000000800 */
        /* <DEDUP_REMOVED lines=35> */
[----:B------:R1:W-:Y:S01]  /*6420*/  STS [R18+0x6400], R52 ;  /* 0x0064003412007388 */ /* 0x0003e20000000800 */
        /* <DEDUP_REMOVED lines=40> */
[----:B-1----:R-:W1:Y:S04]  /*66b0*/  S2R R18, SR_CTAID.Y ;  /* 0x0000000000127919 */ /* 0x002e680000002600 */
[----:B------:R-:W5:Y:S04]  /*66c0*/  S2R R19, SR_CTAID.Z ;  /* 0x0000000000137919 */ /* 0x000f680000002700 */
[----:B------:R-:W1:Y:S01]  /*66d0*/  S2R R17, SR_CTAID.X ;  /* 0x0000000000117919 */ /* 0x000e620000002500 */
[----:B--2---:R-:W2:Y:S01]  /*66e0*/  @P6 MUFU.LG2 R2, R132 ;  /* 0x0000008400026308 */ /* 0x004ea20000000c00 */
[----:B------:R-:W-:-:S02]  /*66f0*/  ISETP.NE.OR P3, PT, RZ, UR4, !P3 ;  /* 0x00000004ff007c0c */ /* 0x000fc4000df65670 */
[----:B------:R-:W-:Y:S01]  /*6700*/  @P0 MOV R0, 0x1 ;  /* 0x0000000100000802 */ /* 0x000fe20000000f00 */
[----:B------:R1:W1:Y:S04]  /*6710*/  LDS.128 R20, [R227] ;  /* 0x00000000e3147984 */ /* 0x0002680000000c00 */
[----:B------:R1:W1:Y:S04]  /*6720*/  LDS.128 R28, [R227+0x800] ;  /* 0x00080000e31c7984 */ /* 0x0002680000000c00 */
[----:B------:R1:W1:Y:S04]  /*6730*/  LDS.128 R36, [R227+0x1000] ;  /* 0x00100000e3247984 */ /* 0x0002680000000c00 */
[----:B------:R1:W1:Y:S04]  /*6740*/  LDS.128 R44, [R227+0x1800] ;  /* 0x00180000e32c7984 */ /* 0x0002680000000c00 */
[----:B------:R1:W1:Y:S04]  /*6750*/  LDS.128 R56, [R227+0x2000] ;  /* 0x00200000e3387984 */ /* 0x0002680000000c00 */
[----:B------:R1:W1:Y:S04]  /*6760*/  LDS.128 R80, [R227+0x2800] ;  /* 0x00280000e3507984 */ /* 0x0002680000000c00 */
[----:B------:R1:W1:Y:S04]  /*6770*/  LDS.128 R76, [R227+0x3000] ;  /* 0x00300000e34c7984 */ /* 0x0002680000000c00 */
[----:B------:R1:W2:Y:S04]  /*6780*/  LDS.128 R72, [R227+0x3800] ;  /* 0x00380000e3487984 */ /* 0x0002a80000000c00 */
[----:B------:R1:W3:Y:S04]  /*6790*/  LDS.128 R24, [R227+0x4000] ;  /* 0x00400000e3187984 */ /* 0x0002e80000000c00 */
[----:B------:R1:W3:Y:S04]  /*67a0*/  LDS.128 R32, [R227+0x4800] ;  /* 0x00480000e3207984 */ /* 0x0002e80000000c00 */
[----:B------:R1:W3:Y:S04]  /*67b0*/  LDS.128 R40, [R227+0x5000] ;  /* 0x00500000e3287984 */ /* 0x0002e80000000c00 */
[----:B------:R2:W3:Y:S04]  /*67c0*/  LDS.128 R52, [R227+0x5800] ;  /* 0x00580000e3347984 */ /* 0x0004e80000000c00 */
[----:B------:R3:W3:Y:S04]  /*67d0*/  LDS.128 R68, [R227+0x6000] ;  /* 0x00600000e3447984 */ /* 0x0006e80000000c00 */
[----:B------:R3:W3:Y:S04]  /*67e0*/  LDS.128 R64, [R227+0x6800] ;  /* 0x00680000e3407984 */ /* 0x0006e80000000c00 */
[----:B------:R3:W3:Y:S04]  /*67f0*/  LDS.128 R60, [R227+0x7000] ;  /* 0x00700000e33c7984 */ /* 0x0006e80000000c00 */
[----:B------:R3:W3:Y:S01]  /*6800*/  LDS.128 R48, [R227+0x7800] ;  /* 0x00780000e3307984 */ /* 0x0006e20000000c00 */
[----:B------:R-:W-:-:S04]  /*6810*/  @!P0 IMAD R0, R133, c[0x0][0x1c0], RZ ;  /* 0x0000700085008a24 */ /* 0x000fc800078e02ff */
[C---:B-1----:R-:W-:Y:S01]  /*6820*/  IMAD R0, R18.reuse, R0, RZ ;  /* 0x0000000012007224 */ /* 0x042fe200078e02ff */
[----:B------:R-:W1:Y:S01]  /*6830*/  @P1 MUFU.LG2 R7, R250 ;  /* 0x000000fa00071308 */ /* 0x000e620000000c00 */
[----:B------:R-:W-:Y:S01]  /*6840*/  @!P3 IMAD R10, R18, c[0x0][0x214], RZ ;  /* 0x00008500120aba24 */ /* 0x000fe200078e02ff */
[----:B------:R-:W-:Y:S01]  /*6850*/  @P0 MOV R6, c[0x0][0x210] ;  /* 0x0000840000060a02 */ /* 0x000fe20000000f00 */
[----:B--2---:R-:W-:Y:S01]  /*6860*/  @P6 FMUL.FTZ R2, R2, 0.69314718246459960938 ;  /* 0x3f31721802026820 */ /* 0x004fe20000410000 */
[----:B------:R-:W-:Y:S01]  /*6870*/  SEL R0, R0, RZ, P3 ;  /* 0x000000ff00007207 */ /* 0x000fe20001800000 */
[----:B----4-:R-:W-:Y:S01]  /*6880*/  CS2R R4, SRZ ;  /* 0x0000000000047805 */ /* 0x010fe2000001ff00 */
[----:B------:R-:W-:Y:S02]  /*6890*/  @!P0 MOV R6, 0x1 ;  /* 0x0000000100068802 */ /* 0x000fe40000000f00 */
[----:B------:R-:W2:Y:S01]  /*68a0*/  @P5 MUFU.LG2 R9, R252 ;  /* 0x000000fc00095308 */ /* 0x000ea20000000c00 */
[----:B------:R-:W-:Y:S01]  /*68b0*/  MOV R16, 0x7f800000 ;  /* 0x7f80000000107802 */ /* 0x000fe20000000f00 */
[----:B------:R-:W-:Y:S01]  /*68c0*/  @P6 FFMA.FTZ R16, R136, c[0x0][0x238], R2 ;  /* 0x00008e0088106a23 */ /* 0x000fe20000010002 */
[----:B------:R-:W-:-:S05]  /*68d0*/  @!P3 SHF.R.S32.HI R5, RZ, 0x1f, R10 ;  /* 0x0000001fff05b819 */ /* 0x000fca000001140a */
[----:B------:R-:W4:Y:S01]  /*68e0*/  @P4 MUFU.LG2 R8, R251 ;  /* 0x000000fb00084308 */ /* 0x000f220000000c00 */
[----:B------:R-:W-:Y:S01]  /*68f0*/  @!P3 MOV R4, R10 ;  /* 0x0000000a0004b202 */ /* 0x000fe20000000f00 */
[----:B-----5:R-:W-:Y:S01]  /*6900*/  IMAD R2, R19, R133, R0 ;  /* 0x0000008513027224 */ /* 0x020fe200078e0200 */
[----:B---3--:R-:W-:Y:S01]  /*6910*/  LOP3.LUT P3, RZ, R178, 0x3, RZ, 0xc0, !PT ;  /* 0x00000003b2ff7812 */ /* 0x008fe2000786c0ff */
[----:B------:R-:W-:-:S05]  /*6920*/  IMAD R0, R17, R6, RZ ;  /* 0x0000000611007224 */ /* 0x000fca00078e02ff */
[----:B------:R-:W-:Y:S01]  /*6930*/  SHF.L.U32 R0, R0, 0x7, RZ ;  /* 0x0000000700007819 */ /* 0x000fe200000006ff */
[----:B-1----:R-:W-:Y:S01]  /*6940*/  @P1 FMUL.FTZ R7, R7, 0.69314718246459960938 ;  /* 0x3f31721807071820 */ /* 0x002fe20000410000 */
[----:B------:R-:W-:Y:S01]  /*6950*/  BSSY B0, `(.L_x_1489) ;  /* 0x0000037000007945 */ /* 0x000fe20003800000 */
[----:B--2---:R-:W-:Y:S01]  /*6960*/  @P5 FMUL.FTZ R9, R9, 0.69314718246459960938 ;  /* 0x3f31721809095820 */ /* 0x004fe20000410000 */
[----:B------:R-:W-:Y:S02]  /*6970*/  IADD3 R10, P2, P0, R0, R4, R2 ;  /* 0x00000004000a7210 */ /* 0x000fe4000785e002 */
[----:B------:R-:W-:Y:S01]  /*6980*/  SHF.R.S32.HI R0, RZ, 0x1f, R0 ;  /* 0x0000001fff007819 */ /* 0x000fe20000011400 */
[----:B----4-:R-:W-:Y:S01]  /*6990*/  @P4 FMUL.FTZ R8, R8, 0.69314718246459960938 ;  /* 0x3f31721808084820 */ /* 0x010fe20000410000 */
        /* <DEDUP_REMOVED lines=9> */
[----:B------:R-:W-:Y:S01]  /*6a30*/  SHF.R.S32.HI R2, RZ, 0x1f, R84 ;  /* 0x0000001fff027819 */ /* 0x000fe20000011454 */
        /* <DEDUP_REMOVED lines=40> */
.L_x_1490:
[----:B------:R-:W-:Y:S05]  /*6cc0*/  BSYNC B0 ;  /* 0x0000000000007941 */ /* 0x000fea0003800000 */
.L_x_1489:
[----:B-1----:R-:W-:Y:S01]  /*6cd0*/  LEA.HI R4, R177, R176, RZ, 0x3 ;  /* 0x000000b0b1047211 */ /* 0x002fe200078f18ff */
        /* <DEDUP_REMOVED lines=31> */
[----:B------:R1:W-:Y:S03]  /*6ed0*/  STG.E.128 [R4.64+0x80], R24 ;  /* 0x0000801804007986 */ /* 0x0003e6000c101d08 */
        /* <DEDUP_REMOVED lines=26> */
.L_x_1491:
        /* <DEDUP_REMOVED lines=16> */
.L_x_2398:


//--------------------- .text._ZN5flash16flash_fwd_kernelI23Flash_fwd_kernel_traitsILi128ELi128ELi32ELi4ELb0ELb0EN7cutlass10bfloat16_tE19Flash_kernel_traitsILi128ELi128ELi32ELi4ES3_EELb1ELb0ELb0ELb1ELb0ELb0ELb0ELb0EEEvNS_16Flash_fwd_paramsE --------------------------
	.section	.text._ZN5flash16flash_fwd_kernelI23Flash_fwd_kernel_traitsILi128ELi128ELi32ELi4ELb0ELb0EN7cutlass10bfloat16_tE19Flash_kernel_traitsILi128ELi128ELi32ELi4ES3_EELb1ELb0ELb0ELb1ELb0ELb0ELb0ELb0EEEvNS_16Flash_fwd_paramsE,"ax",@progbits
	.sectioninfo	@"SHI_REGISTERS=255"
	.align	128
        .global         _ZN5flash16flash_fwd_kernelI23Flash_fwd_kernel_traitsILi128ELi128ELi32ELi4ELb0ELb0EN7cutlass10bfloat16_tE19Flash_kernel_traitsILi128ELi128ELi32ELi4ES3_EELb1ELb0ELb0ELb1ELb0ELb0ELb0ELb0EEEvNS_16Flash_fwd_paramsE
        .type           _ZN5flash16flash_fwd_kernelI23Flash_fwd_kernel_traitsILi128ELi128ELi32ELi4ELb0ELb0EN7cutlass10bfloat16_tE19Flash_kernel_traitsILi128ELi128ELi32ELi4ES3_EELb1ELb0ELb0ELb1ELb0ELb0ELb0ELb0EEEvNS_16Flash_fwd_paramsE,@function
        .size           _ZN5flash16flash_fwd_kernelI23Flash_fwd_kernel_traitsILi128ELi128ELi32ELi4ELb0ELb0EN7cutlass10bfloat16_tE19Flash_kernel_traitsILi128ELi128ELi32ELi4ES3_EELb1ELb0ELb0ELb1ELb0ELb0ELb0ELb0EEEvNS_16Flash_fwd_paramsE,(.L_x_2399 - _ZN5flash16flash_fwd_kernelI23Flash_fwd_kernel_traitsILi128ELi128ELi32ELi4ELb0ELb0EN7cutlass10bfloat16_tE19Flash_kernel_traitsILi128ELi128ELi32ELi4ES3_EELb1ELb0ELb0ELb1ELb0ELb0ELb0ELb0EEEvNS_16Flash_fwd_paramsE)
        .other          _ZN5flash16flash_fwd_kernelI23Flash_fwd_kernel_traitsILi128ELi128ELi32ELi4ELb0ELb0EN7cutlass10bfloat16_tE19Flash_kernel_traitsILi128ELi128ELi32ELi4ES3_EELb1ELb0ELb0ELb1ELb0ELb0ELb0ELb0EEEvNS_16Flash_fwd_paramsE,@"STO_CUDA_ENTRY STV_DEFAULT"
_ZN5flash16flash_fwd_kernelI23Flash_fwd_kernel_traitsILi128ELi128ELi32ELi4ELb0ELb0EN7cutlass10bfloat16_tE19Flash_kernel_traitsILi128ELi128ELi32ELi4ES3_EELb1ELb0ELb0ELb1ELb0ELb0ELb0ELb0EEEvNS_16Flash_fwd_paramsE:
.text._ZN5flash16flash_fwd_kernelI23Flash_fwd_kernel_traitsILi128ELi128ELi32ELi4ELb0ELb0EN7cutlass10bfloat16_tE19Flash_kernel_traitsILi128ELi128ELi32ELi4ES3_EELb1ELb0ELb0ELb1ELb0ELb0ELb0ELb0EEEvNS_16Flash_fwd_paramsE:
        /* <DEDUP_REMOVED lines=22> */
[----:B------:R-:W-:Y:S01]  /*0160*/  UMOV UR15, 0x4 ;  /* 0x00000004000f7882 */ /* 0x000fe20000000000 */
[----:B------:R-:W1:Y:S01]  /*0170*/  S2UR UR14, SR_CTAID.Z ;  /* 0x00000000000e79c3 */ /* 0x000e620000002700 */
[----:B------:R-:W-:-:S02]  /*0180*/  ULDC.64 UR8, c[0x0][0x240] ;  /* 0x0000900000087ab9 */ /* 0x000fc40000000a00 */
        /* <DEDUP_REMOVED lines=68> */
.L_x_1492:
[----:B------:R-:W-:Y:S02]  /*05d0*/  ULDC UR7, c[0x0][0x218] ;  /* 0x0000860000077ab9 */ /* 0x000fe40000000800 */
.L_x_1493:
        /* <DEDUP_REMOVED lines=37> */
[----:B------:R-:W-:Y:S02]  /*0830*/  ULDC.64 UR4, c[0x0][0x198] ;  /* 0x0000660000047ab9 */ /* 0x000fe40000000a00 */
[----:B------:R-:W-:-:S02]  /*0840*/  @!UP1 UIMAD UR21, UR21, UR6, URZ ;  /* 0x00000006151592a4 */ /* 0x000fc4000f8e023f */
[----:B------:R-:W-:Y:S02]  /*0850*/  @UP0 UIMAD.WIDE.U32 UR26, UR25, UR4, URZ ;  /* 0x00000004191a02a5 */ /* 0x000fe4000f8e003f */
[----:B------:R-:W-:Y:S02]  /*0860*/  @!UP1 UIMAD.WIDE.U32 UR28, UR13, UR6, URZ ;  /* 0x000000060d1c92a5 */ /* 0x000fe4000f8e003f */
[----:B------:R-:W-:Y:S02]  /*0870*/  @!UP1 UIMAD UR4, UR13, UR7, UR21 ;  /* 0x000000070d0492a4 */ /* 0x000fe4000f8e0215 */
[----:B------:R-:W-:Y:S02]  /*0880*/  @UP1 UMOV UR6, UR24 ;  /* 0x0000001800061c82 */ /* 0x000fe40008000000 */
[----:B------:R-:W-:Y:S02]  /*0890*/  @UP0 UIMAD UR7, UR25, UR5, UR27 ;  /* 0x00000005190702a4 */ /* 0x000fe4000f8e021b */
[----:B------:R-:W-:-:S02]  /*08a0*/  USHF.R.S32.HI UR21, URZ, 0x1f, UR14 ;  /* 0x0000001f3f157899 */ /* 0x000fc4000801140e */
[----:B------:R-:W-:Y:S02]  /*08b0*/  @!UP1 UIADD3 UR20, UR29, UR4, URZ ;  /* 0x000000041d149290 */ /* 0x000fe4000fffe03f */
[----:B------:R-:W-:Y:S02]  /*08c0*/  @!UP1 UMOV UR6, UR28 ;  /* 0x0000001c00069c82 */ /* 0x000fe40008000000 */
[----:B------:R-:W-:Y:S01]  /*08d0*/  @UP0 UMOV UR24, UR26 ;  /* 0x0000001a00180c82 */ /* 0x000fe20008000000 */
[----:B------:R-:W-:Y:S05]  /*08e0*/  @P0 BRA `(.L_x_1495) ;  /* 0x000000d000000947 */ /* 0x000fea0003800000 */
[----:B-1----:R-:W-:Y:S02]  /*08f0*/  USHF.R.S32.HI UR24, URZ, 0x1f, UR22 ;  /* 0x0000001f3f187899 */ /* 0x002fe40008011416 */
[----:B------:R-:W-:Y:S02]  /*0900*/  ULDC.64 UR4, c[0x0][0x198] ;  /* 0x0000660000047ab9 */ /* 0x000fe40000000a00 */
[----:B------:R-:W-:Y:S02]  /*0910*/  UIMAD UR24, UR24, UR4, URZ ;  /* 0x00000004181872a4 */ /* 0x000fe4000f8e023f */
[----:B------:R-:W-:-:S02]  /*0920*/  UIMAD.WIDE.U32 UR26, UR22, UR4, URZ ;  /* 0x00000004161a72a5 */ /* 0x000fc4000f8e003f */
[----:B------:R-:W-:Y:S02]  /*0930*/  UIMAD UR24, UR22, UR5, UR24 ;  /* 0x00000005161872a4 */ /* 0x000fe4000f8e0218 */
[----:B------:R-:W-:Y:S02]  /*0940*/  USHF.R.S32.HI UR7, URZ, 0x1f, UR13 ;  /* 0x0000001f3f077899 */ /* 0x000fe4000801140d */
[----:B------:R-:W-:Y:S02]  /*0950*/  ULDC.64 UR4, c[0x0][0x180] ;  /* 0x0000600000047ab9 */ /* 0x000fe40000000a00 */
[----:B------:R-:W-:Y:S02]  /*0960*/  UIADD3 UR25, UR27, UR24, URZ ;  /* 0x000000181b197290 */ /* 0x000fe4000fffe03f */
[----:B------:R-:W-:Y:S02]  /*0970*/  UIMAD UR7, UR7, UR4, URZ ;  /* 0x00000004070772a4 */ /* 0x000fe4000f8e023f */
[----:B------:R-:W-:-:S02]  /*0980*/  UMOV UR24, UR26 ;  /* 0x0000001a00187c82 */ /* 0x000fc40008000000 */
[----:B------:R-:W-:Y:S02]  /*0990*/  UIMAD UR7, UR13, UR5, UR7 ;  /* 0x000000050d0772a4 */ /* 0x000fe4000f8e0207 */
[----:B------:R-:W-:-:S04]  /*09a0*/  UIMAD.WIDE.U32 UR24, UR13, UR4, UR24 ;  /* 0x000000040d1872a5 */ /* 0x000fc8000f8e0018 */
[----:B------:R-:W-:Y:S02]  /*09b0*/  UIADD3 UR7, UR25, UR7, URZ ;  /* 0x0000000719077290 */ /* 0x000fe4000fffe03f */
.L_x_1495:
        /* <DEDUP_REMOVED lines=10> */
[----:B--2---:R-:W2:Y:S02]  /*0a60*/  MUFU.RCP R2, R2 ;  /* 0x0000000200027308 */ /* 0x004ea40000001000 */
        /* <DEDUP_REMOVED lines=35> */
.L_x_1496:
[CC--:B------:R-:W-:Y:S01]  /*0ca0*/  LEA.HI R0, R5.reuse, R234.reuse, RZ, 0x3 ;  /* 0x000000ea05007211 */ /* 0x0c0fe200078f18ff */
[----:B------:R-:W1:Y:S01]  /*0cb0*/  S2R R14, SR_CTAID.Z ;  /* 0x00000000000e7919 */ /* 0x000e620000002700 */
[CC--:B------:R-:W-:Y:S01]  /*0cc0*/  LEA.HI R18, R5.reuse, R234.reuse, RZ, 0x4 ;  /* 0x000000ea05127211 */ /* 0x0c0fe200078f20ff */
[----:B------:R-:W-:Y:S01]  /*0cd0*/  IMAD.MOV.U32 R19, RZ, RZ, 0x10 ;  /* 0x00000010ff137424 */ /* 0x000fe200078e00ff */
        /* <DEDUP_REMOVED lines=27> */
[----:B------:R-:W-:Y:S01]  /*0e90*/  UIADD3 UR20, -UR10, UR12, URZ ;  /* 0x0000000c0a147290 */ /* 0x000fe2000fffe13f */
        /* <DEDUP_REMOVED lines=58> */
.L_x_1498:
[----:B------:R-:W-:Y:S05]  /*1240*/  BSYNC B0 ;  /* 0x0000000000007941 */ /* 0x000fea0003800000 */
.L_x_1497:
        /* <DEDUP_REMOVED lines=29> */
.L_x_1500:
[----:B------:R-:W-:Y:S05]  /*1420*/  BSYNC B0 ;  /* 0x0000000000007941 */ /* 0x000fea0003800000 */
.L_x_1499:
        /* <DEDUP_REMOVED lines=29> */
.L_x_1502:
[----:B------:R-:W-:Y:S05]  /*1600*/  BSYNC B0 ;  /* 0x0000000000007941 */ /* 0x000fea0003800000 */
.L_x_1501:
        /* <DEDUP_REMOVED lines=29> */
.L_x_1504:
[----:B------:R-:W-:Y:S05]  /*17e0*/  BSYNC B0 ;  /* 0x0000000000007941 */ /* 0x000fea0003800000 */
.L_x_1503:
        /* <DEDUP_REMOVED lines=29> */
.L_x_1506:
[----:B------:R-:W-:Y:S05]  /*19c0*/  BSYNC B0 ;  /* 0x0000000000007941 */ /* 0x000fea0003800000 */
.L_x_1505:
        /* <DEDUP_REMOVED lines=29> */
.L_x_1508:
[----:B------:R-:W-:Y:S05]  /*1ba0*/  BSYNC B0 ;  /* 0x0000000000007941 */ /* 0x000fea0003800000 */
.L_x_1507:
[----:B------:R-:W-:Y:S01]  /*1bb0*/  IADD3 R0, R10, 0x60, RZ ;  /* 0x000000600a007810 */ /* 0x000fe20007ffe0ff */
[----:B------:R-:W-:Y:S03]  /*1bc0*/  BSSY B0, `(.L_x_1509) ;  /* 0x000001d000007945 */ /* 0x000fe60003800000 */
[----:B------:R-:W-:Y:S01]  /*1bd0*/  ISETP.GE.AND P0, PT, R0, UR20, PT ;  /* 0x0000001400007c0c */ /* 0x000fe2000bf06270 */
[----:B------:R3:W-:-:S12]  /*1be0*/  STL [R1+0x30], R0 ;  /* 0x0000300001007387 */ /* 0x0007d80000100800 */
        /* <DEDUP_REMOVED lines=26> */
.L_x_1510:
[----:B------:R-:W-:Y:S05]  /*1d90*/  BSYNC B0 ;  /* 0x0000000000007941 */ /* 0x000fea0003800000 */
.L_x_1509:
        /* <DEDUP_REMOVED lines=34> */
.L_x_1512:
[----:B------:R-:W-:Y:S05]  /*1fc0*/  BSYNC B0 ;  /* 0x0000000000007941 */ /* 0x000fea0003800000 */
.L_x_1511:
        /* <DEDUP_REMOVED lines=32> */
.L_x_1514:
[----:B------:R-:W-:Y:S05]  /*21d0*/  BSYNC B0 ;  /* 0x0000000000007941 */ /* 0x000fea0003800000 */
.L_x_1513:
        /* <DEDUP_REMOVED lines=25> */
.L_x_1516:
[----:B------:R-:W-:Y:S05]  /*2370*/  BSYNC B0 ;  /* 0x0000000000007941 */ /* 0x000fea0003800000 */
.L_x_1515:
        /* <DEDUP_REMOVED lines=17> */
[----:B------:R-:W3:Y:S01]  /*2490*/  @P0 MUFU.RCP R3, c[0x0][0x238] ;  /* 0x00008e0000030b08 */ /* 0x000ee20000001000 */
[----:B------:R-:W-:Y:S01]  /*24a0*/  ISETP.GE.AND P1, PT, R10, UR23, PT ;  /* 0x000000170a007c0c */ /* 0x000fe2000bf26270 */
[----:B------:R-:W-:Y:S02]  /*24b0*/  ULDC.64 UR4, c[0x0][0x1a0] ;  /* 0x0000680000047ab9 */ /* 0x000fe40000000a00 */
[----:B------:R-:W-:-:S05]  /*24c0*/  IMAD.U32 R7, RZ, RZ, UR7 ;  /* 0x00000007ff077e24 */ /* 0x000fca000f8e00ff */
[----:B------:R5:W3:Y:S01]  /*24d0*/  @P0 LDG.E R0, [R6.64] ;  /* 0x0000001006000981 */ /* 0x000ae2000c1e1900 */
[----:B------:R-:W-:Y:S01]  /*24e0*/  UIMAD.WIDE.U32 UR28, UR24, UR4, URZ ;  /* 0x00000004181c72a5 */ /* 0x000fe2000f8e003f */
[----:B------:R-:W-:Y:S01]  /*24f0*/  BSSY B0, `(.L_x_1517) ;  /* 0x0000022000007945 */ /* 0x000fe20003800000 */
[----:B------:R-:W-:Y:S01]  /*2500*/  UIMAD UR4, UR27, UR4, URZ ;  /* 0x000000041b0472a4 */ /* 0x000fe2000f8e023f */
[----:B------:R-:W-:Y:S03]  /*2510*/  BAR.SYNC.DEFER_BLOCKING 0x0 ;  /* 0x0000000000007b1d */ /* 0x000fe60000010000 */
[----:B------:R-:W-:-:S04]  /*2520*/  UIMAD UR4, UR24, UR5, UR4 ;  /* 0x00000005180472a4 */ /* 0x000fc8000f8e0204 */
[----:B------:R-:W-:Y:S01]  /*2530*/  UIADD3 UR4, UR29, UR4, URZ ;  /* 0x000000041d047290 */ /* 0x000fe2000fffe03f */
[----:B-----5:R-:W-:Y:S01]  /*2540*/  MOV R6, UR28 ;  /* 0x0000001c00067c02 */ /* 0x020fe20008000f00 */
[----:B------:R-:W-:Y:S01]  /*2550*/  IMAD.U32 R7, RZ, RZ, UR29 ;  /* 0x0000001dff077e24 */ /* 0x000fe2000f8e00ff */
[----:B------:R1:W-:Y:S04]  /*2560*/  @P1 STS.128 [R223+0xa000], RZ ;  /* 0x00a000ffdf001388 */ /* 0x0003e80000000c00 */
[----:B------:R1:W-:Y:S01]  /*2570*/  @P1 STS.128 [R223+0xb000], RZ ;  /* 0x00b000ffdf001388 */ /* 0x0003e20000000c00 */
[----:B---3--:R-:W-:Y:S01]  /*2580*/  @P0 FMUL.FTZ R0, R0, R3 ;  /* 0x0000000300000220 */ /* 0x008fe20000410000 */
[----:B------:R-:W-:Y:S01]  /*2590*/  MOV R3, UR4 ;  /* 0x0000000400037c02 */ /* 0x000fe20008000f00 */
[----:B------:R-:W-:-:S02]  /*25a0*/  UMOV UR4, URZ ;  /* 0x0000003f00047c82 */ /* 0x000fc40008000000 */
[----:B------:R3:W5:Y:S02]  /*25b0*/  @P0 R2UR UR6, R0 ;  /* 0x00000000000603c2 */ /* 0x00076400000e0000 */
[----:B---3--:R-:W-:Y:S01]  /*25c0*/  LEA R0, P0, R6, R22, 0x5 ;  /* 0x0000001606007211 */ /* 0x008fe200078028ff */
[----:B-----5:R-:W-:-:S03]  /*25d0*/  @UP1 UMOV UR4, UR6 ;  /* 0x0000000600041c82 */ /* 0x020fc60008000000 */
[----:B------:R-:W-:Y:S01]  /*25e0*/  LEA.HI.X R3, R6, R21, R3, 0x5, P0 ;  /* 0x0000001506037211 */ /* 0x000fe200000f2c03 */
        /* <DEDUP_REMOVED lines=18> */
.L_x_1518:
[----:B-1----:R-:W-:Y:S05]  /*2710*/  BSYNC B0 ;  /* 0x0000000000007941 */ /* 0x002fea0003800000 */
.L_x_1517:
[----:B------:R-:W-:Y:S01]  /*2720*/  ISETP.GE.AND P0, PT, R5, UR23, PT ;  /* 0x0000001705007c0c */ /* 0x000fe2000bf06270 */
        /* <DEDUP_REMOVED lines=25> */
.L_x_1520:
[----:B------:R-:W-:Y:S05]  /*28c0*/  BSYNC B0 ;  /* 0x0000000000007941 */ /* 0x000fea0003800000 */
.L_x_1519:
[----:B---3--:R-:W-:Y:S01]  /*28d0*/  SHF.R.S32.HI R7, RZ, 0x4, R18 ;  /* 0x00000004ff077819 */ /* 0x008fe20000011412 */
        /* <DEDUP_REMOVED lines=21> */
[----:B------:R-:W-:-:S02]  /*2a30*/  IMAD.U32 R5, RZ, RZ, UR11 ;  /* 0x0000000bff057e24 */ /* 0x000fc4000f8e00ff */
[----:B------:R-:W-:Y:S02]  /*2a40*/  IMAD R0, R7, 0x200, R0 ;  /* 0x0000020007007824 */ /* 0x000fe400078e0200 */
[----:B------:R-:W-:Y:S02]  /*2a50*/  IMAD.IADD R3, R112, 0x1, R3 ;  /* 0x0000000170037824 */ /* 0x000fe400078e0203 */
[----:B------:R-:W-:Y:S02]  /*2a60*/  IMAD.SHL.U32 R208, R0, 0x2, RZ ;  /* 0x0000000200d07824 */ /* 0x000fe400078e00ff */
[----:B------:R-:W-:-:S03]  /*2a70*/  IMAD.SHL.U32 R210, R3, 0x2, RZ ;  /* 0x0000000203d27824 */ /* 0x000fc600078e00ff */
[----:B------:R-:W-:Y:S01]  /*2a80*/  LDSM.16.M88.4 R28, [R208+0x8000] ;  /* 0x00800000d01c783b */ /* 0x000fe20000000200 */
[----:B------:R-:W-:Y:S01]  /*2a90*/  IADD3 R0, R208, 0x8000, RZ ;  /* 0x00008000d0007810 */ /* 0x000fe20007ffe0ff */
[--C-:B------:R-:W-:Y:S01]  /*2aa0*/  IMAD R212, R4, 0x2, R210.reuse ;  /* 0x0000000204d47824 */ /* 0x100fe200078e02d2 */
[----:B------:R-:W-:Y:S01]  /*2ab0*/  IADD3 R219, R208, 0x8020, RZ ;  /* 0x00008020d0db7810 */ /* 0x000fe20007ffe0ff */
[----:B------:R-:W2:Y:S01]  /*2ac0*/  LDSM.16.M88.4 R16, [R210] ;  /* 0x00000000d210783b */ /* 0x000ea20000000200 */
[----:B------:R-:W-:Y:S01]  /*2ad0*/  @P1 IADD3 R219, R0, -0x20, RZ ;  /* 0xffffffe000db1810 */ /* 0x000fe20007ffe0ff */
[----:B------:R-:W-:Y:S02]  /*2ae0*/  IMAD.MOV.U32 R0, RZ, RZ, 0x40 ;  /* 0x00000040ff007424 */ /* 0x000fe400078e00ff */
[----:B------:R-:W3:Y:S01]  /*2af0*/  LDSM.16.M88.4 R8, [R210+0x2000] ;  /* 0x00200000d208783b */ /* 0x000ee20000000200 */
[C---:B------:R-:W-:Y:S01]  /*2b00*/  IMAD R218, R2.reuse, 0x2, R210 ;  /* 0x0000000202da7824 */ /* 0x040fe200078e02d2 */
[----:B------:R-:W-:Y:S01]  /*2b10*/  IADD3 R222, R219, 0x800, RZ ;  /* 0x00000800dbde7810 */ /* 0x000fe20007ffe0ff */
[----:B------:R-:W-:Y:S01]  /*2b20*/  IMAD R216, R2, 0x2, R212 ;  /* 0x0000000202d87824 */ /* 0x000fe200078e02d4 */
[----:B------:R-:W5:Y:S01]  /*2b30*/  LDSM.16.M88.4 R32, [R208+0x8800] ;  /* 0x00880000d020783b */ /* 0x000f620000000200 */
[----:B------:R-:W-:-:S02]  /*2b40*/  SEL R0, R0, 0xffffffc0, !P2 ;  /* 0xffffffc000007807 */ /* 0x000fc40005000000 */
[C---:B------:R-:W-:Y:S01]  /*2b50*/  IADD3 R221, R219.reuse, 0x1000, RZ ;  /* 0x00001000dbdd7810 */ /* 0x040fe20007ffe0ff */
[----:B------:R-:W-:Y:S01]  /*2b60*/  LDSM.16.M88.4 R36, [R219] ;  /* 0x00000000db24783b */ /* 0x000fe20000000200 */
[----:B------:R-:W-:Y:S01]  /*2b70*/  IADD3 R220, R219, 0x1800, RZ ;  /* 0x00001800dbdc7810 */ /* 0x000fe20007ffe0ff */
[----:B------:R-:W-:Y:S02]  /*2b80*/  IMAD.IADD R217, R208, 0x1, R0 ;  /* 0x00000001d0d97824 */ /* 0x000fe400078e0200 */
[----:B------:R-:W1:Y:S01]  /*2b90*/  LDSM.16.M88.4 R12, [R212+0x2000] ;  /* 0x00200000d40c783b */ /* 0x000e620000000200 */
[----:B------:R-:W-:Y:S01]  /*2ba0*/  IMAD.IADD R215, R0, 0x1, R219 ;  /* 0x0000000100d77824 */ /* 0x000fe200078e02db */
[----:B------:R-:W-:Y:S02]  /*2bb0*/  SHF.R.S32.HI R0, RZ, 0x1f, R88 ;  /* 0x0000001fff007819 */ /* 0x000fe40000011458 */
[----:B------:R-:W4:Y:S02]  /*2bc0*/  LDSM.16.M88.4 R40, [R219+0x800] ;  /* 0x00080000db28783b */ /* 0x000f240000000200 */
[----:B------:R-:W-:-:S02]  /*2bd0*/  LEA.HI R0, R0, R88, RZ, 0x2 ;  /* 0x0000005800007211 */ /* 0x000fc400078f10ff */
[----:B------:R-:W1:Y:S02]  /*2be0*/  LDSM.16.M88.4 R24, [R212] ;  /* 0x00000000d418783b */ /* 0x000e640000000200 */
[----:B------:R-:W-:Y:S01]  /*2bf0*/  SHF.R.S32.HI R89, RZ, 0x2, R0 ;  /* 0x00000002ff597819 */ /* 0x000fe20000011400 */
[----:B------:R-:W-:Y:S01]  /*2c00*/  IMAD.U32 R0, RZ, RZ, UR24 ;  /* 0x00000018ff007e24 */ /* 0x000fe2000f8e00ff */
[----:B------:R-:W-:Y:S03]  /*2c10*/  LDSM.16.M88.4 R44, [R217+0x8000] ;  /* 0x00800000d92c783b */ /* 0x000fe60000000200 */
[----:B------:R-:W-:Y:S01]  /*2c20*/  IMAD R3, R111, 0x10, R89 ;  /* 0x000000106f037824 */ /* 0x000fe200078e0259 */
[----:B------:R-:W1:Y:S04]  /*2c30*/  LDSM.16.M88.4 R20, [R218+0x2000] ;  /* 0x00200000da14783b */ /* 0x000e680000000200 */
[----:B------:R-:W1:Y:S01]  /*2c40*/  LDSM.16.M88.4 R64, [R217+0x8800] ;  /* 0x00880000d940783b */ /* 0x000e620000000200 */
[----:B------:R-:W-:Y:S01]  /*2c50*/  IADD3 R202, R3, UR10, RZ ;  /* 0x0000000a03ca7c10 */ /* 0x000fe2000fffe0ff */
[-C--:B--2---:R-:W-:Y:S02]  /*2c60*/  HMMA.16816.F32.BF16 R68, R16, R28.reuse, RZ ;  /* 0x0000001c1044723c */ /* 0x084fe400000418ff */
[----:B------:R-:W-:Y:S06]  /*2c70*/  STL [R1+0x28], R89 ;  /* 0x0000285901007387 */ /* 0x000fec0000100800 */
[C---:B---3--:R-:W-:Y:S08]  /*2c80*/  HMMA.16816.F32.BF16 R48, R8.reuse, R28, RZ ;  /* 0x0000001c0830723c */ /* 0x048ff000000418ff */
[C---:B-----5:R-:W-:Y:S08]  /*2c90*/  HMMA.16816.F32.BF16 R52, R8.reuse, R32, RZ ;  /* 0x000000200834723c */ /* 0x060ff000000418ff */
[-C--:B------:R-:W-:Y:S08]  /*2ca0*/  HMMA.16816.F32.BF16 R56, R8, R30.reuse, RZ ;  /* 0x0000001e0838723c */ /* 0x080ff000000418ff */
[C---:B------:R-:W-:Y:S08]  /*2cb0*/  HMMA.16816.F32.BF16 R28, R16.reuse, R30, RZ ;  /* 0x0000001e101c723c */ /* 0x040ff000000418ff */
[----:B------:R-:W-:Y:S08]  /*2cc0*/  HMMA.16816.F32.BF16 R60, R16, R32, RZ ;  /* 0x00000020103c723c */ /* 0x000ff000000418ff */
[-C--:B------:R-:W-:Y:S08]  /*2cd0*/  HMMA.16816.F32.BF16 R8, R8, R34.reuse, RZ ;  /* 0x000000220808723c */ /* 0x080ff000000418ff */
[----:B------:R-:W-:Y:S01]  /*2ce0*/  HMMA.16816.F32.BF16 R76, R16, R34, RZ ;  /* 0x00000022104c723c */ /* 0x000fe200000418ff */
[----:B------:R-:W2:Y:S07]  /*2cf0*/  LDSM.16.M88.4 R16, [R218] ;  /* 0x00000000da10783b */ /* 0x000eae0000000200 */
[C---:B-1----:R-:W-:Y:S08]  /*2d00*/  HMMA.16816.F32.BF16 R72, R12.reuse, R36, R48 ;  /* 0x000000240c48723c */ /* 0x042ff00000041830 */
[C---:B----4-:R-:W-:Y:S08]  /*2d10*/  HMMA.16816.F32.BF16 R52, R12.reuse, R40, R52 ;  /* 0x000000280c34723c */ /* 0x050ff00000041834 */
[----:B------:R-:W-:Y:S08]  /*2d20*/  HMMA.16816.F32.BF16 R80, R12, R38, R56 ;  /* 0x000000260c50723c */ /* 0x000ff00000041838 */
[C---:B------:R-:W-:Y:S08]  /*2d30*/  HMMA.16816.F32.BF16 R32, R24.reuse, R36, R68 ;  /* 0x000000241820723c */ /* 0x040ff00000041844 */
[C---:B------:R-:W-:Y:S01]  /*2d40*/  HMMA.16816.F32.BF16 R36, R24.reuse, R38, R28 ;  /* 0x000000261824723c */ /* 0x040fe2000004181c */
[----:B------:R-:W-:Y:S07]  /*2d50*/  LDSM.16.M88.4 R28, [R215] ;  /* 0x00000000d71c783b */ /* 0x000fee0000000200 */
[----:B------:R-:W-:Y:S08]  /*2d60*/  HMMA.16816.F32.BF16 R84, R24, R40, R60 ;  /* 0x000000281854723c */ /* 0x000ff0000004183c */
[-C--:B------:R-:W-:Y:S01]  /*2d70*/  HMMA.16816.F32.BF16 R48, R12, R42.reuse, R8 ;  /* 0x0000002a0c30723c */ /* 0x080fe20000041808 */
[----:B------:R-:W1:Y:S04]  /*2d80*/  LDSM.16.M88.4 R8, [R216+0x2000] ;  /* 0x00200000d808783b */ /* 0x000e680000000200 */
[----:B------:R-:W3:Y:S03]  /*2d90*/  LDSM.16.M88.4 R12, [R216] ;  /* 0x00000000d80c783b */ /* 0x000ee60000000200 */
[----:B------:R-:W-:Y:S01]  /*2da0*/  HMMA.16816.F32.BF16 R40, R24, R42, R76 ;  /* 0x0000002a1828723c */ /* 0x000fe2000004184c */
[----:B------:R-:W4:Y:S07]  /*2db0*/  LDSM.16.M88.4 R24, [R215+0x800] ;  /* 0x00080000d718783b */ /* 0x000f2e0000000200 */
[C---:B------:R-:W-:Y:S08]  /*2dc0*/  HMMA.16816.F32.BF16 R56, R20.reuse, R44, R72 ;  /* 0x0000002c1438723c */ /* 0x040ff00000041848 */
[C---:B------:R-:W-:Y:S08]  /*2dd0*/  HMMA.16816.F32.BF16 R76, R20.reuse, R64, R52 ;  /* 0x00000040144c723c */ /* 0x040ff00000041834 */
[----:B------:R-:W-:Y:S08]  /*2de0*/  HMMA.16816.F32.BF16 R60, R20, R46, R80 ;  /* 0x0000002e143c723c */ /* 0x000ff00000041850 */
[C---:B--2---:R-:W-:Y:S01]  /*2df0*/  HMMA.16816.F32.BF16 R68, R16.reuse, R44, R32 ;  /* 0x0000002c1044723c */ /* 0x044fe20000041820 */
[----:B------:R-:W-:Y:S07]  /*2e00*/  LDSM.16.M88.4 R32, [R208+0x9000] ;  /* 0x00900000d020783b */ /* 0x000fee0000000200 */
[C---:B------:R-:W-:Y:S08]  /*2e10*/  HMMA.16816.F32.BF16 R52, R16.reuse, R46, R36 ;  /* 0x0000002e1034723c */ /* 0x040ff00000041824 */
[----:B------:R-:W-:Y:S08]  /*2e20*/  HMMA.16816.F32.BF16 R44, R16, R64, R84 ;  /* 0x00000040102c723c */ /* 0x000ff00000041854 */
[----:B------:R-:W-:Y:S01]  /*2e30*/  HMMA.16816.F32.BF16 R72, R20, R66, R48 ;  /* 0x000000421448723c */ /* 0x000fe20000041830 */
[----:B------:R-:W2:Y:S04]  /*2e40*/  LDSM.16.M88.4 R20, [R210+0x6000] ;  /* 0x00600000d214783b */ /* 0x000ea80000000200 */
[----:B------:R-:W5:Y:S03]  /*2e50*/  LDSM.16.M88.4 R48, [R208+0x9800] ;  /* 0x00980000d030783b */ /* 0x000f660000000200 */
[C---:B-1----:R-:W-:Y:S08]  /*2e60*/  HMMA.16816.F32.BF16 R36, R8.reuse, R28, R56 ;  /* 0x0000001c0824723c */ /* 0x042ff00000041838 */
[----:B------:R-:W-:Y:S08]  /*2e70*/  HMMA.16816.F32.BF16 R56, R8, R30, R60 ;  /* 0x0000001e0838723c */ /* 0x000ff0000004183c */
[C---:B---3--:R-:W-:Y:S08]  /*2e80*/  HMMA.16816.F32.BF16 R68, R12.reuse, R28, R68 ;  /* 0x0000001c0c44723c */ /* 0x048ff00000041844 */
[C---:B------:R-:W-:Y:S08]  /*2e90*/  HMMA.16816.F32.BF16 R52, R12.reuse, R30, R52 ;  /* 0x0000001e0c34723c */ /* 0x040ff00000041834 */
[----:B----4-:R-:W-:Y:S07]  /*2ea0*/  HMMA.16816.F32.BF16 R28, R12, R24, R44 ;  /* 0x000000180c1c723c */ /* 0x010fee000004182c */
[----:B------:R-:W-:Y:S01]  /*2eb0*/  IMAD.SHL.U32 R44, R234, 0x2, RZ ;  /* 0x00000002ea2c7824 */ /* 0x000fe200078e00ff */
[----:B------:R-:W-:Y:S01]  /*2ec0*/  HMMA.16816.F32.BF16 R40, R16, R66, R40 ;  /* 0x000000421028723c */ /* 0x000fe20000041828 */
[----:B------:R-:W1:Y:S03]  /*2ed0*/  LDSM.16.M88.4 R16, [R210+0x4000] ;  /* 0x00400000d210783b */ /* 0x000e660000000200 */
[----:B------:R-:W-:-:S04]  /*2ee0*/  LOP3.LUT R44, R44, 0x6, RZ, 0xc0, !PT ;  /* 0x000000062c2c7812 */ /* 0x000fc800078ec0ff */
[----:B------:R-:W-:Y:S01]  /*2ef0*/  HMMA.16816.F32.BF16 R60, R8, R24, R76 ;  /* 0x00000018083c723c */ /* 0x000fe2000004184c */
[----:B------:R-:W-:Y:S01]  /*2f00*/  IMAD R44, R0, 0x20, R44 ;  /* 0x00000020002c7824 */ /* 0x000fe200078e022c */
[----:B------:R-:W-:-:S04]  /*2f10*/  IADD3 R0, R5, -UR12, R202 ;  /* 0x8000000c05007c10 */ /* 0x000fc8000fffe0ca */
[----:B------:R-:W-:Y:S01]  /*2f20*/  IADD3 R93, R44, 0x1, RZ ;  /* 0x000000012c5d7810 */ /* 0x000fe20007ffe0ff */
[----:B------:R-:W-:Y:S01]  /*2f30*/  IMAD.IADD R3, R0, 0x1, -R44 ;  /* 0x0000000100037824 */ /* 0x000fe200078e0a2c */
[-C--:B------:R-:W-:Y:S01]  /*2f40*/  HMMA.16816.F32.BF16 R72, R8, R26.reuse, R72 ;  /* 0x0000001a0848723c */ /* 0x080fe20000041848 */
[----:B------:R-:W-:Y:S01]  /*2f50*/  IADD3 R92, R44, 0x8, RZ ;  /* 0x000000082c5c7810 */ /* 0x000fe20007ffe0ff */
[----:B------:R-:W-:Y:S01]  /*2f60*/  LDSM.16.M88.4 R8, [R212+0x6000] ;  /* 0x00600000d408783b */ /* 0x000fe20000000200 */
[----:B------:R-:W-:Y:S01]  /*2f70*/  IMAD.IADD R6, R0, 0x1, -R93 ;  /* 0x0000000100067824 */ /* 0x000fe200078e0a5d */
[----:B------:R-:W-:Y:S02]  /*2f80*/  IABS R3, R3 ;  /* 0x0000000300037213 */ /* 0x000fe40000000000 */
[----:B------:R-:W-:Y:S02]  /*2f90*/  IADD3 R87, R44, 0x9, RZ ;  /* 0x000000092c577810 */ /* 0x000fe40007ffe0ff */
[----:B------:R-:W-:Y:S01]  /*2fa0*/  HMMA.16816.F32.BF16 R40, R12, R26, R40 ;  /* 0x0000001a0c28723c */ /* 0x000fe20000041828 */
[----:B------:R-:W-:Y:S01]  /*2fb0*/  IMAD.MOV.U32 R5, RZ, RZ, R3 ;  /* 0x000000ffff057224 */ /* 0x000fe200078e0003 */
[----:B------:R-:W-:Y:S01]  /*2fc0*/  IABS R3, R6 ;  /* 0x0000000600037213 */ /* 0x000fe20000000000 */
[----:B------:R-:W3:Y:S01]  /*2fd0*/  LDSM.16.M88.4 R12, [R219+0x1000] ;  /* 0x00100000db0c783b */ /* 0x000ee20000000200 */
[----:B------:R-:W-:Y:S01]  /*2fe0*/  IMAD.IADD R6, R0, 0x1, -R92 ;  /* 0x0000000100067824 */ /* 0x000fe200078e0a5c */
[----:B------:R4:W-:Y:S01]  /*2ff0*/  I2F R107, R5 ;  /* 0x00000005006b7306 */ /* 0x0009e20000201400 */
[C---:B------:R-:W-:Y:S01]  /*3000*/  IADD3 R46, R44.reuse, 0x10, RZ ;  /* 0x000000102c2e7810 */ /* 0x040fe20007ffe0ff */
[----:B------:R-:W3:Y:S01]  /*3010*/  LDSM.16.M88.4 R24, [R219+0x1800] ;  /* 0x00180000db18783b */ /* 0x000ee20000000200 */
[C---:B------:R-:W-:Y:S01]  /*3020*/  IADD3 R86, R44.reuse, 0x11, RZ ;  /* 0x000000112c567810 */ /* 0x040fe20007ffe0ff */
[----:B--2---:R-:W-:Y:S01]  /*3030*/  HMMA.16816.F32.BF16 R36, R20, R32, R36 ;  /* 0x000000201424723c */ /* 0x004fe20000041824 */
[----:B------:R-:W-:-:S02]  /*3040*/  IADD3 R85, R44, 0x18, RZ ;  /* 0x000000182c557810 */ /* 0x000fc40007ffe0ff */
[C---:B------:R-:W-:Y:S02]  /*3050*/  IADD3 R84, R44.reuse, 0x19, RZ ;  /* 0x000000192c547810 */ /* 0x040fe40007ffe0ff */
[----:B------:R-:W-:Y:S02]  /*3060*/  ISETP.GE.AND P1, PT, R44, UR11, PT ;  /* 0x0000000b2c007c0c */ /* 0x000fe4000bf26270 */
[----:B------:R-:W-:Y:S01]  /*3070*/  ISETP.GE.AND P0, PT, R93, UR11, PT ;  /* 0x0000000b5d007c0c */ /* 0x000fe2000bf06270 */
[C---:B------:R-:W-:Y:S01]  /*3080*/  HMMA.16816.F32.BF16 R56, R20.reuse, R34, R56 ;  /* 0x000000221438723c */ /* 0x040fe20000041838 */
[----:B------:R-:W-:Y:S01]  /*3090*/  IMAD.IADD R7, R0, 0x1, -R84 ;  /* 0x0000000100077824 */ /* 0x000fe200078e0a54 */
[----:B------:R-:W-:Y:S01]  /*30a0*/  ISETP.GE.AND P4, PT, R46, UR11, PT ;  /* 0x0000000b2e007c0c */ /* 0x000fe2000bf86270 */
[----:B----4-:R-:W-:Y:S01]  /*30b0*/  IMAD.MOV.U32 R5, RZ, RZ, R3 ;  /* 0x000000ffff057224 */ /* 0x010fe200078e0003 */
[----:B------:R-:W-:Y:S01]  /*30c0*/  IABS R3, R6 ;  /* 0x0000000600037213 */ /* 0x000fe20000000000 */
[----:B------:R-:W-:Y:S01]  /*30d0*/  IMAD.IADD R6, R0, 0x1, -R86 ;  /* 0x0000000100067824 */ /* 0x000fe200078e0a56 */
[----:B------:R-:W-:Y:S01]  /*30e0*/  IABS R7, R7 ;  /* 0x0000000700077213 */ /* 0x000fe20000000000 */
[----:B------:R2:W4:Y:S01]  /*30f0*/  I2F R110, R5 ;  /* 0x00000005006e7306 */ /* 0x0005220000201400 */
[----:B-----5:R-:W-:Y:S01]  /*3100*/  HMMA.16816.F32.BF16 R60, R20, R48, R60 ;  /* 0x00000030143c723c */ /* 0x020fe2000004183c */
[----:B------:R-:W-:-:S02]  /*3110*/  ISETP.GE.AND P6, PT, R92, UR11, PT ;  /* 0x0000000b5c007c0c */ /* 0x000fc4000bfc6270 */
[----:B------:R-:W-:Y:S02]  /*3120*/  ISETP.GE.AND P5, PT, R87, UR11, PT ;  /* 0x0000000b57007c0c */ /* 0x000fe4000bfa6270 */
[----:B------:R-:W-:Y:S02]  /*3130*/  ISETP.GE.AND P3, PT, R86, UR11, PT ;  /* 0x0000000b56007c0c */ /* 0x000fe4000bf66270 */
[----:B------:R5:W3:Y:S01]  /*3140*/  I2F R109, R3 ;  /* 0x00000003006d7306 */ /* 0x000ae20000201400 */
[----:B------:R-:W-:Y:S01]  /*3150*/  HMMA.16816.F32.BF16 R72, R20, R50, R72 ;  /* 0x000000321448723c */ /* 0x000fe20000041848 */
[----:B------:R-:W4:Y:S01]  /*3160*/  LDSM.16.M88.4 R20, [R212+0x4000] ;  /* 0x00400000d414783b */ /* 0x000f220000000200 */
[----:B------:R-:W-:Y:S01]  /*3170*/  ISETP.GE.AND P2, PT, R85, UR11, PT ;  /* 0x0000000b55007c0c */ /* 0x000fe2000bf46270 */
[----:B--2---:R-:W-:-:S05]  /*3180*/  IMAD.IADD R5, R0, 0x1, -R87 ;  /* 0x0000000100057824 */ /* 0x004fca00078e0a57 */
[----:B-1----:R-:W-:Y:S01]  /*3190*/  HMMA.16816.F32.BF16 R68, R16, R32, R68 ;  /* 0x000000201044723c */ /* 0x002fe20000041844 */
[----:B------:R-:W-:Y:S01]  /*31a0*/  I2F R103, R7 ;  /* 0x0000000700677306 */ /* 0x000fe20000201400 */
[----:B------:R-:W-:Y:S01]  /*31b0*/  IABS R5, R5 ;  /* 0x0000000500057213 */ /* 0x000fe20000000000 */
[----:B-----5:R-:W-:-:S05]  /*31c0*/  IMAD.IADD R3, R0, 0x1, -R46 ;  /* 0x0000000100037824 */ /* 0x020fca00078e0a2e */
[----:B------:R-:W-:Y:S01]  /*31d0*/  HMMA.16816.F32.BF16 R76, R16, R34, R52 ;  /* 0x00000022104c723c */ /* 0x000fe20000041834 */
[----:B------:R1:W2:Y:S01]  /*31e0*/  I2F R108, R5 ;  /* 0x00000005006c7306 */ /* 0x0002a20000201400 */
[----:B------:R-:W-:Y:S01]  /*31f0*/  LDSM.16.M88.4 R32, [R217+0x9800] ;  /* 0x00980000d920783b */ /* 0x000fe20000000200 */
[----:B------:R-:W-:-:S05]  /*3200*/  IABS R3, R3 ;  /* 0x0000000300037213 */ /* 0x000fca0000000000 */
[C---:B------:R-:W-:Y:S08]  /*3210*/  HMMA.16816.F32.BF16 R52, R16.reuse, R50, R40 ;  /* 0x000000321034723c */ /* 0x040ff00000041828 */
[----:B------:R-:W-:Y:S01]  /*3220*/  HMMA.16816.F32.BF16 R64, R16, R48, R28 ;  /* 0x000000301040723c */ /* 0x000fe2000004181c */
[----:B-1----:R-:W-:Y:S01]  /*3230*/  IMAD.MOV.U32 R5, RZ, RZ, R3 ;  /* 0x000000ffff057224 */ /* 0x002fe200078e0003 */
[----:B------:R-:W-:Y:S01]  /*3240*/  IABS R3, R6 ;  /* 0x0000000600037213 */ /* 0x000fe20000000000 */
[----:B------:R-:W-:Y:S01]  /*3250*/  IMAD.IADD R6, R0, 0x1, -R85 ;  /* 0x0000000100067824 */ /* 0x000fe200078e0a55 */
[----:B------:R-:W-:Y:S01]  /*3260*/  LDSM.16.M88.4 R28, [R217+0x9000] ;  /* 0x00900000d91c783b */ /* 0x000fe20000000200 */
[----:B------:R1:W-:Y:S03]  /*3270*/  I2F R106, R5 ;  /* 0x00000005006a7306 */ /* 0x0003e60000201400 */
[C---:B---3--:R-:W-:Y:S01]  /*3280*/  HMMA.16816.F32.BF16 R40, R8.reuse, R12, R36 ;  /* 0x0000000c0828723c */ /* 0x048fe20000041824 */
[----:B------:R-:W3:Y:S07]  /*3290*/  LDSM.16.M88.4 R16, [R218+0x6000] ;  /* 0x00600000da10783b */ /* 0x000eee0000000200 */
[----:B------:R-:W-:Y:S01]  /*32a0*/  HMMA.16816.F32.BF16 R56, R8, R14, R56 ;  /* 0x0000000e0838723c */ /* 0x000fe20000041838 */
[----:B-1----:R-:W-:Y:S01]  /*32b0*/  IMAD.MOV.U32 R5, RZ, RZ, R3 ;  /* 0x000000ffff057224 */ /* 0x002fe200078e0003 */
[----:B------:R-:W-:-:S06]  /*32c0*/  IABS R3, R6 ;  /* 0x0000000600037213 */ /* 0x000fcc0000000000 */
[C---:B------:R-:W-:Y:S01]  /*32d0*/  HMMA.16816.F32.BF16 R60, R8.reuse, R24, R60 ;  /* 0x00000018083c723c */ /* 0x040fe2000004183c */
[----:B------:R1:W-:Y:S07]  /*32e0*/  I2F R105, R5 ;  /* 0x0000000500697306 */ /* 0x0003ee0000201400 */
[----:B------:R-:W-:Y:S01]  /*32f0*/  HMMA.16816.F32.BF16 R36, R8, R26, R72 ;  /* 0x0000001a0824723c */ /* 0x000fe20000041848 */
[----:B------:R5:W-:Y:S07]  /*3300*/  I2F R104, R3 ;  /* 0x0000000300687306 */ /* 0x000bee0000201400 */
[----:B----4-:R-:W-:Y:S01]  /*3310*/  HMMA.16816.F32.BF16 R48, R20, R12, R68 ;  /* 0x0000000c1430723c */ /* 0x010fe20000041844 */
[----:B-1----:R-:W-:-:S05]  /*3320*/  IADD3 R5, R0, 0x8, RZ ;  /* 0x0000000800057810 */ /* 0x002fca0007ffe0ff */
[--C-:B------:R-:W-:Y:S02]  /*3330*/  IMAD.IADD R6, R5, 0x1, -R44.reuse ;  /* 0x0000000105067824 */ /* 0x100fe400078e0a2c */
[C---:B------:R-:W-:Y:S01]  /*3340*/  HMMA.16816.F32.BF16 R68, R20.reuse, R14, R76 ;  /* 0x0000000e1444723c */ /* 0x040fe2000004184c */
[C---:B-----5:R-:W-:Y:S01]  /*3350*/  IADD3 R3, R0.reuse, 0x40, RZ ;  /* 0x0000004000037810 */ /* 0x060fe20007ffe0ff */
[----:B------:R-:W1:Y:S01]  /*3360*/  LDSM.16.M88.4 R12, [R218+0x4000] ;  /* 0x00400000da0c783b */ /* 0x000e620000000200 */
[----:B------:R-:W-:Y:S02]  /*3370*/  IABS R6, R6 ;  /* 0x0000000600067213 */ /* 0x000fe40000000000 */
[----:B------:R-:W-:Y:S01]  /*3380*/  IADD3 R0, R0, 0x48, RZ ;  /* 0x0000004800007810 */ /* 0x000fe20007ffe0ff */
[----:B------:R-:W-:Y:S02]  /*3390*/  IMAD.IADD R8, R3, 0x1, -R44 ;  /* 0x0000000103087824 */ /* 0x000fe400078e0a2c */
[----:B------:R-:W-:Y:S01]  /*33a0*/  IMAD.MOV.U32 R7, RZ, RZ, R6 ;  /* 0x000000ffff077224 */ /* 0x000fe200078e0006 */
[C---:B------:R-:W-:Y:S02]  /*33b0*/  HMMA.16816.F32.BF16 R72, R20.reuse, R24, R64 ;  /* 0x000000181448723c */ /* 0x040fe40000041840 */
[----:B------:R-:W-:Y:S01]  /*33c0*/  IABS R6, R8 ;  /* 0x0000000800067213 */ /* 0x000fe20000000000 */
[C---:B------:R-:W-:Y:S01]  /*33d0*/  IMAD.IADD R8, R0.reuse, 0x1, -R44 ;  /* 0x0000000100087824 */ /* 0x040fe200078e0a2c */
[----:B------:R4:W-:Y:S04]  /*33e0*/  I2F R101, R7 ;  /* 0x0000000700657306 */ /* 0x0009e80000201400 */
[----:B------:R-:W-:Y:S01]  /*33f0*/  HMMA.16816.F32.BF16 R64, R20, R26, R52 ;  /* 0x0000001a1440723c */ /* 0x000fe20000041834 */
[----:B------:R-:W-:Y:S04]  /*3400*/  LDSM.16.M88.4 R24, [R215+0x1000] ;  /* 0x00100000d718783b */ /* 0x000fe80000000200 */
[----:B------:R-:W5:Y:S03]  /*3410*/  LDSM.16.M88.4 R20, [R216+0x6000] ;  /* 0x00600000d814783b */ /* 0x000f660000000200 */
[----:B---3--:R-:W-:Y:S01]  /*3420*/  HMMA.16816.F32.BF16 R52, R16, R28, R40 ;  /* 0x0000001c1034723c */ /* 0x008fe20000041828 */
[----:B----4-:R-:W-:Y:S01]  /*3430*/  IMAD.MOV.U32 R7, RZ, RZ, R6 ;  /* 0x000000ffff077224 */ /* 0x010fe200078e0006 */
[----:B------:R-:W-:Y:S01]  /*3440*/  IABS R6, R8 ;  /* 0x0000000800067213 */ /* 0x000fe20000000000 */
[----:B------:R-:W-:-:S02]  /*3450*/  IMAD.IADD R8, R0, 0x1, -R93 ;  /* 0x0000000100087824 */ /* 0x000fc400078e0a5d */
[----:B------:R3:W-:Y:S03]  /*3460*/  I2F R99, R7 ;  /* 0x0000000700637306 */ /* 0x0007e60000201400 */
[C---:B------:R-:W-:Y:S05]  /*3470*/  HMMA.16816.F32.BF16 R76, R16.reuse, R30, R56 ;  /* 0x0000001e104c723c */ /* 0x040fea0000041838 */
[----:B------:R4:W-:Y:S03]  /*3480*/  I2F R96, R6 ;  /* 0x0000000600607306 */ /* 0x0009e60000201400 */
[----:B------:R-:W-:Y:S01]  /*3490*/  HMMA.16816.F32.BF16 R80, R16, R32, R60 ;  /* 0x000000201050723c */ /* 0x000fe2000004183c */
[----:B---3--:R-:W-:-:S07]  /*34a0*/  IMAD.IADD R7, R5, 0x1, -R93 ;  /* 0x0000000105077824 */ /* 0x008fce00078e0a5d */
[----:B------:R-:W-:Y:S01]  /*34b0*/  HMMA.16816.F32.BF16 R88, R16, R34, R36 ;  /* 0x000000221058723c */ /* 0x000fe20000041824 */
[----:B------:R-:W-:Y:S01]  /*34c0*/  IABS R7, R7 ;  /* 0x0000000700077213 */ /* 0x000fe20000000000 */
[----:B----4-:R-:W-:-:S03]  /*34d0*/  IMAD.IADD R6, R3, 0x1, -R93 ;  /* 0x0000000103067824 */ /* 0x010fc600078e0a5d */
[----:B------:R3:W-:Y:S02]  /*34e0*/  I2F R102, R7 ;  /* 0x0000000700667306 */ /* 0x0007e40000201400 */
[----:B------:R-:W-:Y:S01]  /*34f0*/  IMAD.IADD R16, R0, 0x1, -R92 ;  /* 0x0000000100107824 */ /* 0x000fe200078e0a5c */
[----:B-1----:R-:W-:Y:S01]  /*3500*/  HMMA.16816.F32.BF16 R40, R12, R30, R68 ;  /* 0x0000001e0c28723c */ /* 0x002fe20000041844 */
[----:B------:R-:W-:-:S07]  /*3510*/  IABS R6, R6 ;  /* 0x0000000600067213 */ /* 0x000fce0000000000 */
[----:B------:R-:W-:Y:S01]  /*3520*/  HMMA.16816.F32.BF16 R48, R12, R28, R48 ;  /* 0x0000001c0c30723c */ /* 0x000fe20000041830 */
[----:B------:R-:W-:Y:S01]  /*3530*/  LDSM.16.M88.4 R28, [R215+0x1800] ;  /* 0x00180000d71c783b */ /* 0x000fe20000000200 */
[----:B---3--:R-:W-:Y:S01]  /*3540*/  IMAD.MOV.U32 R7, RZ, RZ, R6 ;  /* 0x000000ffff077224 */ /* 0x008fe200078e0006 */
[----:B------:R-:W-:Y:S01]  /*3550*/  IABS R6, R8 ;  /* 0x0000000800067213 */ /* 0x000fe20000000000 */
[----:B------:R-:W-:-:S04]  /*3560*/  IMAD.IADD R8, R5, 0x1, -R92 ;  /* 0x0000000105087824 */ /* 0x000fc800078e0a5c */
[----:B------:R-:W-:Y:S01]  /*3570*/  HMMA.16816.F32.BF16 R36, R12, R32, R72 ;  /* 0x000000200c24723c */ /* 0x000fe20000041848 */
[----:B------:R1:W-:Y:S07]  /*3580*/  I2F R100, R7 ;  /* 0x0000000700647306 */ /* 0x0003ee0000201400 */
[----:B-----5:R-:W-:Y:S01]  /*3590*/  HMMA.16816.F32.BF16 R60, R20, R24, R52 ;  /* 0x00000018143c723c */ /* 0x020fe20000041834 */
[----:B-1----:R-:W-:Y:S01]  /*35a0*/  IMAD.MOV.U32 R7, RZ, RZ, R6 ;  /* 0x000000ffff077224 */ /* 0x002fe200078e0006 */
[----:B------:R-:W-:Y:S01]  /*35b0*/  IABS R6, R8 ;  /* 0x0000000800067213 */ /* 0x000fe20000000000 */
[----:B------:R-:W-:-:S02]  /*35c0*/  IMAD.IADD R8, R3, 0x1, -R92 ;  /* 0x0000000103087824 */ /* 0x000fc400078e0a5c */
[----:B------:R1:W-:Y:S02]  /*35d0*/  I2F R98, R7 ;  /* 0x0000000700627306 */ /* 0x0003e40000201400 */
[----:B-1----:R-:W-:Y:S01]  /*35e0*/  IMAD.MOV.U32 R7, RZ, RZ, R6 ;  /* 0x000000ffff077224 */ /* 0x002fe200078e0006 */
[----:B------:R-:W-:Y:S02]  /*35f0*/  IABS R6, R8 ;  /* 0x0000000800067213 */ /* 0x000fe40000000000 */
[----:B------:R-:W1:Y:S03]  /*3600*/  LDSM.16.M88.4 R8, [R216+0x4000] ;  /* 0x00400000d808783b */ /* 0x000e660000000200 */
[----:B------:R3:W4:Y:S01]  /*3610*/  I2F R97, R7 ;  /* 0x0000000700617306 */ /* 0x0007220000201400 */
[----:B------:R-:W-:-:S04]  /*3620*/  DEPBAR.LE SB0, 0x0 ;  /* 0x000080000000791a */ /* 0x000fc80000000000 */
[----:B---3--:R-:W-:Y:S01]  /*3630*/  IMAD.MOV.U32 R7, RZ, RZ, R6 ;  /* 0x000000ffff077224 */ /* 0x008fe200078e0006 */
[----:B------:R-:W-:Y:S01]  /*3640*/  IABS R6, R16 ;  /* 0x0000001000067213 */ /* 0x000fe20000000000 */
[--C-:B------:R-:W-:Y:S02]  /*3650*/  IMAD.IADD R16, R5, 0x1, -R87.reuse ;  /* 0x0000000105107824 */ /* 0x100fe400078e0a57 */
[----:B------:R3:W-:Y:S02]  /*3660*/  I2F R95, R7 ;  /* 0x00000007005f7306 */ /* 0x0007e40000201400 */
[----:B---3--:R-:W-:Y:S01]  /*3670*/  IMAD.MOV.U32 R7, RZ, RZ, R6 ;  /* 0x000000ffff077224 */ /* 0x008fe200078e0006 */
[----:B------:R-:W-:Y:S01]  /*3680*/  IABS R6, R16 ;  /* 0x0000001000067213 */ /* 0x000fe20000000000 */
[----:B------:R-:W-:Y:S01]  /*3690*/  IMAD.IADD R16, R3, 0x1, -R87 ;  /* 0x0000000103107824 */ /* 0x000fe200078e0a57 */
[C---:B-1----:R-:W-:Y:S03]  /*36a0*/  HMMA.16816.F32.BF16 R48, R8.reuse, R24, R48 ;  /* 0x000000180830723c */ /* 0x042fe60000041830 */
[----:B------:R1:W-:Y:S05]  /*36b0*/  I2F R94, R7 ;  /* 0x00000007005e7306 */ /* 0x0003ea0000201400 */
[C---:B------:R-:W-:Y:S08]  /*36c0*/  HMMA.16816.F32.BF16 R56, R8.reuse, R26, R40 ;  /* 0x0000001a0838723c */ /* 0x040ff00000041828 */
[----:B------:R-:W-:Y:S01]  /*36d0*/  HMMA.16816.F32.BF16 R52, R8, R28, R36 ;  /* 0x0000001c0834723c */ /* 0x000fe20000041824 */
[----:B-1----:R-:W-:Y:S01]  /*36e0*/  IMAD.MOV.U32 R7, RZ, RZ, R6 ;  /* 0x000000ffff077224 */ /* 0x002fe200078e0006 */
[----:B------:R-:W-:-:S03]  /*36f0*/  IABS R6, R16 ;  /* 0x0000001000067213 */ /* 0x000fc60000000000 */
[----:B------:R1:W3:Y:S03]  /*3700*/  I2F R69, R7 ;  /* 0x0000000700457306 */ /* 0x0002e60000201400 */
[----:B------:R-:W-:Y:S01]  /*3710*/  HMMA.16816.F32.BF16 R16, R12, R34, R64 ;  /* 0x000000220c10723c */ /* 0x000fe20000041840 */
[----:B------:R-:W-:-:S04]  /*3720*/  FFMA.FTZ R33, R110, -UR4, R49 ;  /* 0x800000046e217c23 */ /* 0x000fc80008010031 */
[----:B------:R5:W3:Y:S01]  /*3730*/  I2F R68, R6 ;  /* 0x0000000600447306 */ /* 0x000ae20000201400 */
[----:B------:R-:W-:Y:S01]  /*3740*/  FSEL R33, R33, -INF , !P0 ;  /* 0xff80000021217808 */ /* 0x000fe20004000000 */
[----:B------:R-:W-:Y:S01]  /*3750*/  IMAD.IADD R12, R3, 0x1, -R46 ;  /* 0x00000001030c7824 */ /* 0x000fe200078e0a2e */
[----:B------:R-:W-:Y:S01]  /*3760*/  HMMA.16816.F32.BF16 R36, R20, R28, R80 ;  /* 0x0000001c1424723c */ /* 0x000fe20000041850 */
[----:B------:R-:W-:Y:S02]  /*3770*/  FFMA.FTZ R35, R109, -UR4, R56 ;  /* 0x800000046d237c23 */ /* 0x000fe40008010038 */
[----:B--2---:R-:W-:Y:S02]  /*3780*/  FFMA.FTZ R34, R108, -UR4, R57 ;  /* 0x800000046c227c23 */ /* 0x004fe40008010039 */
[----:B-1----:R-:W-:Y:S01]  /*3790*/  IMAD.IADD R7, R0, 0x1, -R87 ;  /* 0x0000000100077824 */ /* 0x002fe200078e0a57 */
[----:B------:R-:W-:Y:S01]  /*37a0*/  FSEL R35, R35, -INF , !P6 ;  /* 0xff80000023237808 */ /* 0x000fe20007000000 */
[----:B----4-:R-:W-:Y:S01]  /*37b0*/  FFMA.FTZ R24, R97, -UR4, R58 ;  /* 0x8000000461187c23 */ /* 0x010fe2000801003a */
[----:B------:R-:W-:Y:S01]  /*37c0*/  FSEL R34, R34, -INF , !P5 ;  /* 0xff80000022227808 */ /* 0x000fe20006800000 */
[----:B------:R-:W-:Y:S01]  /*37d0*/  FFMA.FTZ R32, R106, -UR4, R52 ;  /* 0x800000046a207c23 */ /* 0x000fe20008010034 */
[----:B------:R-:W-:-:S02]  /*37e0*/  IABS R7, R7 ;  /* 0x0000000700077213 */ /* 0x000fc40000000000 */
[----:B------:R-:W-:Y:S01]  /*37f0*/  FSEL R24, R24, -INF , !P6 ;  /* 0xff80000018187808 */ /* 0x000fe20007000000 */
[----:B-----5:R-:W-:Y:S01]  /*3800*/  IMAD.IADD R6, R5, 0x1, -R46 ;  /* 0x0000000105067824 */ /* 0x020fe200078e0a2e */
[----:B------:R1:W2:Y:S02]  /*3810*/  I2F R66, R7 ;  /* 0x0000000700427306 */ /* 0x0002a40000201400 */
[----:B------:R-:W-:Y:S02]  /*3820*/  HMMA.16816.F32.BF16 R40, R8, R30, R16 ;  /* 0x0000001e0828723c */ /* 0x000fe40000041810 */
[----:B------:R-:W-:-:S05]  /*3830*/  IABS R6, R6 ;  /* 0x0000000600067213 */ /* 0x000fca0000000000 */
[----:B------:R-:W-:Y:S01]  /*3840*/  FFMA.FTZ R8, R99, -UR4, R60 ;  /* 0x8000000463087c23 */ /* 0x000fe2000801003c */
[C---:B------:R-:W-:Y:S01]  /*3850*/  HMMA.16816.F32.BF16 R16, R20.reuse, R26, R76 ;  /* 0x0000001a1410723c */ /* 0x040fe2000004184c */
[----:B------:R-:W-:Y:S02]  /*3860*/  FFMA.FTZ R10, R107, -UR4, R48 ;  /* 0x800000046b0a7c23 */ /* 0x000fe40008010030 */
[----:B------:R-:W-:Y:S01]  /*3870*/  FFMA.FTZ R9, R101, -UR4, R50 ;  /* 0x8000000465097c23 */ /* 0x000fe20008010032 */
[----:B------:R-:W-:Y:S01]  /*3880*/  FSEL R107, R8, -INF , !P1 ;  /* 0xff800000086b7808 */ /* 0x000fe20004800000 */
[C---:B------:R-:W-:Y:S02]  /*3890*/  IMAD.IADD R8, R0.reuse, 0x1, -R84 ;  /* 0x0000000100087824 */ /* 0x040fe400078e0a54 */
[----:B-1----:R-:W-:Y:S01]  /*38a0*/  IMAD.MOV.U32 R7, RZ, RZ, R6 ;  /* 0x000000ffff077224 */ /* 0x002fe200078e0006 */
[----:B------:R-:W-:Y:S01]  /*38b0*/  IABS R6, R12 ;  /* 0x0000000c00067213 */ /* 0x000fe20000000000 */
[----:B------:R-:W-:Y:S01]  /*38c0*/  IMAD.IADD R12, R0, 0x1, -R46 ;  /* 0x00000001000c7824 */ /* 0x000fe200078e0a2e */
[----:B------:R-:W-:Y:S01]  /*38d0*/  HMMA.16816.F32.BF16 R28, R20, R30, R88 ;  /* 0x0000001e141c723c */ /* 0x000fe20000041858 */
[----:B------:R1:W4:Y:S01]  /*38e0*/  I2F R65, R7 ;  /* 0x0000000700417306 */ /* 0x0003220000201400 */
[----:B------:R-:W-:Y:S01]  /*38f0*/  FSEL R46, R10, -INF , !P1 ;  /* 0xff8000000a2e7808 */ /* 0x000fe20004800000 */
[----:B------:R-:W-:Y:S01]  /*3900*/  FFMA.FTZ R27, R105, -UR4, R53 ;  /* 0x80000004691b7c23 */ /* 0x000fe20008010035 */
[----:B------:R-:W-:-:S02]  /*3910*/  FSEL R48, R9, -INF , !P1 ;  /* 0xff80000009307808 */ /* 0x000fc40004800000 */
[----:B------:R-:W-:Y:S02]  /*3920*/  FFMA.FTZ R26, R104, -UR4, R40 ;  /* 0x80000004681a7c23 */ /* 0x000fe40008010028 */
[----:B------:R-:W-:Y:S01]  /*3930*/  FFMA.FTZ R23, R102, -UR4, R51 ;  /* 0x8000000466177c23 */ /* 0x000fe20008010033 */
[----:B------:R-:W-:Y:S01]  /*3940*/  FSEL R27, R27, -INF , !P3 ;  /* 0xff8000001b1b7808 */ /* 0x000fe20005800000 */
[----:B------:R-:W-:Y:S01]  /*3950*/  FFMA.FTZ R25, R103, -UR4, R41 ;  /* 0x8000000467197c23 */ /* 0x000fe20008010029 */
[----:B------:R-:W-:Y:S01]  /*3960*/  FSEL R26, R26, -INF , !P2 ;  /* 0xff8000001a1a7808 */ /* 0x000fe20005000000 */
[----:B---3--:R-:W-:Y:S01]  /*3970*/  FFMA.FTZ R22, R69, -UR4, R59 ;  /* 0x8000000445167c23 */ /* 0x008fe2000801003b */
[----:B------:R-:W-:Y:S01]  /*3980*/  FSEL R23, R23, -INF , !P0 ;  /* 0xff80000017177808 */ /* 0x000fe20004000000 */
[----:B------:R-:W-:Y:S02]  /*3990*/  FFMA.FTZ R15, R68, -UR4, R17 ;  /* 0x80000004440f7c23 */ /* 0x000fe40008010011 */
[----:B------:R-:W-:Y:S01]  /*39a0*/  FFMA.FTZ R21, R95, -UR4, R16 ;  /* 0x800000045f157c23 */ /* 0x000fe20008010010 */
[----:B------:R-:W-:Y:S01]  /*39b0*/  FSEL R22, R22, -INF , !P5 ;  /* 0xff80000016167808 */ /* 0x000fe20006800000 */
[----:B-1----:R-:W-:Y:S01]  /*39c0*/  IMAD.MOV.U32 R7, RZ, RZ, R6 ;  /* 0x000000ffff077224 */ /* 0x002fe200078e0006 */
[----:B------:R-:W-:Y:S01]  /*39d0*/  IABS R6, R12 ;  /* 0x0000000c00067213 */ /* 0x000fe20000000000 */
[----:B------:R-:W-:Y:S01]  /*39e0*/  IMAD.IADD R12, R5, 0x1, -R86 ;  /* 0x00000001050c7824 */ /* 0x000fe200078e0a56 */
[----:B------:R-:W-:Y:S01]  /*39f0*/  FSEL R72, R15, -INF , !P5 ;  /* 0xff8000000f487808 */ /* 0x000fe20006800000 */
[----:B------:R1:W3:Y:S01]  /*3a00*/  I2F R14, R7 ;  /* 0x00000007000e7306 */ /* 0x0002e20000201400 */
[----:B------:R-:W-:-:S02]  /*3a10*/  FFMA.FTZ R20, R94, -UR4, R18 ;  /* 0x800000045e147c23 */ /* 0x000fc40008010012 */
[----:B--2---:R-:W-:Y:S02]  /*3a20*/  FFMA.FTZ R10, R66, -UR4, R19 ;  /* 0x80000004420a7c23 */ /* 0x004fe40008010013 */
[----:B----4-:R-:W-:Y:S01]  /*3a30*/  FFMA.FTZ R19, R65, -UR4, R54 ;  /* 0x8000000441137c23 */ /* 0x010fe20008010036 */
[----:B------:R-:W-:Y:S02]  /*3a40*/  FSEL R74, R20, -INF , !P6 ;  /* 0xff800000144a7808 */ /* 0x000fe40007000000 */
[----:B------:R-:W-:Y:S01]  /*3a50*/  FSEL R75, R10, -INF , !P5 ;  /* 0xff8000000a4b7808 */ /* 0x000fe20006800000 */
[----:B-1----:R-:W-:Y:S01]  /*3a60*/  IMAD.MOV.U32 R7, RZ, RZ, R6 ;  /* 0x000000ffff077224 */ /* 0x002fe200078e0006 */
[----:B------:R-:W-:Y:S01]  /*3a70*/  IABS R6, R12 ;  /* 0x0000000c00067213 */ /* 0x000fe20000000000 */
[----:B---3--:R-:W-:Y:S02]  /*3a80*/  FFMA.FTZ R14, R14, -UR4, R36 ;  /* 0x800000040e0e7c23 */ /* 0x008fe40008010024 */
[----:B------:R1:W2:Y:S03]  /*3a90*/  I2F R64, R7 ;  /* 0x0000000700407306 */ /* 0x0002a60000201400 */
[----:B------:R-:W-:-:S05]  /*3aa0*/  FSEL R194, R14, -INF , !P4 ;  /* 0xff8000000ec27808 */ /* 0x000fca0006000000 */
[----:B------:R-:W3:Y:S01]  /*3ab0*/  I2F R47, R6 ;  /* 0x00000006002f7306 */ /* 0x000ee20000201400 */
[C---:B-1----:R-:W-:Y:S02]  /*3ac0*/  IMAD.IADD R7, R5.reuse, 0x1, -R85 ;  /* 0x0000000105077824 */ /* 0x042fe400078e0a55 */
[----:B------:R-:W-:Y:S02]  /*3ad0*/  IMAD.IADD R5, R5, 0x1, -R84 ;  /* 0x0000000105057824 */ /* 0x000fe400078e0a54 */
[----:B--2---:R-:W-:Y:S01]  /*3ae0*/  FFMA.FTZ R9, R64, -UR4, R38 ;  /* 0x8000000440097c23 */ /* 0x004fe20008010026 */
[----:B------:R-:W-:Y:S02]  /*3af0*/  IABS R7, R7 ;  /* 0x0000000700077213 */ /* 0x000fe40000000000 */
[----:B------:R-:W-:Y:S01]  /*3b00*/  IABS R5, R5 ;  /* 0x0000000500057213 */ /* 0x000fe20000000000 */
[----:B---3--:R-:W-:Y:S01]  /*3b10*/  FFMA.FTZ R18, R47, -UR4, R55 ;  /* 0x800000042f127c23 */ /* 0x008fe20008010037 */
[----:B------:R-:W-:Y:S01]  /*3b20*/  FSEL R195, R9, -INF , !P4 ;  /* 0xff80000009c37808 */ /* 0x000fe20006000000 */
[----:B------:R-:W-:-:S02]  /*3b30*/  IMAD.MOV.U32 R6, RZ, RZ, R7 ;  /* 0x000000ffff067224 */ /* 0x000fc400078e0007 */
[----:B------:R-:W-:Y:S02]  /*3b40*/  IMAD.IADD R7, R3, 0x1, -R86 ;  /* 0x0000000103077824 */ /* 0x000fe400078e0a56 */
[----:B------:R1:W2:Y:S02]  /*3b50*/  I2F R45, R6 ;  /* 0x00000006002d7306 */ /* 0x0002a40000201400 */
[----:B-1----:R-:W-:Y:S01]  /*3b60*/  IMAD.MOV.U32 R6, RZ, RZ, R5 ;  /* 0x000000ffff067224 */ /* 0x002fe200078e0005 */
[----:B------:R-:W-:Y:S01]  /*3b70*/  IABS R5, R7 ;  /* 0x0000000700057213 */ /* 0x000fe20000000000 */
[----:B------:R-:W-:-:S04]  /*3b80*/  FFMA.FTZ R7, R96, -UR4, R62 ;  /* 0x8000000460077c23 */ /* 0x000fc8000801003e */
[----:B------:R1:W3:Y:S01]  /*3b90*/  I2F R44, R6 ;  /* 0x00000006002c7306 */ /* 0x0002e20000201400 */
[----:B--2---:R-:W-:Y:S01]  /*3ba0*/  FFMA.FTZ R17, R45, -UR4, R42 ;  /* 0x800000042d117c23 */ /* 0x004fe2000801002a */
[----:B------:R-:W-:Y:S01]  /*3bb0*/  FSEL R124, R7, -INF , !P1 ;  /* 0xff800000077c7808 */ /* 0x000fe20004800000 */
[----:B------:R-:W-:Y:S01]  /*3bc0*/  IMAD.IADD R7, R0, 0x1, -R85 ;  /* 0x0000000100077824 */ /* 0x000fe200078e0a55 */
[----:B------:R-:W-:Y:S01]  /*3bd0*/  BAR.SYNC.DEFER_BLOCKING 0x0 ;  /* 0x0000000000007b1d */ /* 0x000fe20000010000 */
[----:B------:R-:W-:-:S04]  /*3be0*/  ISETP.GE.AND P1, PT, R84, UR11, PT ;  /* 0x0000000b54007c0c */ /* 0x000fc8000bf26270 */
[----:B------:R-:W-:Y:S01]  /*3bf0*/  FSEL R25, R25, -INF , !P1 ;  /* 0xff80000019197808 */ /* 0x000fe20004800000 */
[----:B------:R2:W4:Y:S01]  /*3c00*/  I2F R13, R5 ;  /* 0x00000005000d7306 */ /* 0x0005220000201400 */
[C---:B-1----:R-:W-:Y:S02]  /*3c10*/  IMAD.IADD R6, R3.reuse, 0x1, -R85 ;  /* 0x0000000103067824 */ /* 0x042fe400078e0a55 */
[----:B------:R-:W-:Y:S02]  /*3c20*/  IMAD.IADD R3, R3, 0x1, -R84 ;  /* 0x0000000103037824 */ /* 0x000fe400078e0a54 */
[----:B---3--:R-:W-:Y:S01]  /*3c30*/  FFMA.FTZ R16, R44, -UR4, R43 ;  /* 0x800000042c107c23 */ /* 0x008fe2000801002b */
[----:B------:R-:W-:Y:S02]  /*3c40*/  IABS R6, R6 ;  /* 0x0000000600067213 */ /* 0x000fe40000000000 */
[----:B------:R-:W-:Y:S02]  /*3c50*/  IABS R3, R3 ;  /* 0x0000000300037213 */ /* 0x000fe40000000000 */
[----:B------:R-:W-:Y:S01]  /*3c60*/  FSEL R43, R21, -INF , !P6 ;  /* 0xff800000152b7808 */ /* 0x000fe20007000000 */
[----:B--2---:R-:W-:-:S02]  /*3c70*/  IMAD.MOV.U32 R5, RZ, RZ, R6 ;  /* 0x000000ffff057224 */ /* 0x004fc400078e0006 */
[----:B------:R-:W-:Y:S01]  /*3c80*/  IMAD.IADD R6, R0, 0x1, -R86 ;  /* 0x0000000100067824 */ /* 0x000fe200078e0a56 */
[----:B------:R-:W-:Y:S01]  /*3c90*/  LOP3.LUT R0, R112, R113, RZ, 0xfc, !PT ;  /* 0x0000007170007212 */ /* 0x000fe200078efcff */
[----:B------:R1:W2:Y:S01]  /*3ca0*/  I2F R12, R5 ;  /* 0x00000005000c7306 */ /* 0x0002a20000201400 */
[----:B----4-:R-:W-:-:S05]  /*3cb0*/  FFMA.FTZ R13, R13, -UR4, R37 ;  /* 0x800000040d0d7c23 */ /* 0x010fca0008010025 */
[----:B------:R-:W-:Y:S01]  /*3cc0*/  FSEL R192, R13, -INF , !P3 ;  /* 0xff8000000dc07808 */ /* 0x000fe20005800000 */
[----:B-1----:R-:W-:Y:S01]  /*3cd0*/  IMAD.MOV.U32 R5, RZ, RZ, R3 ;  /* 0x000000ffff057224 */ /* 0x002fe200078e0003 */
[----:B------:R-:W-:Y:S01]  /*3ce0*/  IABS R3, R6 ;  /* 0x0000000600037213 */ /* 0x000fe20000000000 */
[----:B--2---:R-:W-:Y:S01]  /*3cf0*/  FFMA.FTZ R12, R12, -UR4, R28 ;  /* 0x800000040c0c7c23 */ /* 0x004fe2000801001c */
[----:B------:R-:W-:Y:S01]  /*3d00*/  FSEL R28, R16, -INF , !P1 ;  /* 0xff800000101c7808 */ /* 0x000fe20004800000 */
[----:B------:R1:W2:Y:S03]  /*3d10*/  I2F R11, R5 ;  /* 0x00000005000b7306 */ /* 0x0002a60000201400 */
[----:B------:R-:W-:Y:S01]  /*3d20*/  FSEL R138, R12, -INF , !P2 ;  /* 0xff8000000c8a7808 */ /* 0x000fe20005000000 */
[----:B-1----:R-:W-:Y:S01]  /*3d30*/  IMAD.MOV.U32 R5, RZ, RZ, R3 ;  /* 0x000000ffff057224 */ /* 0x002fe200078e0003 */
[----:B------:R-:W-:Y:S01]  /*3d40*/  IABS R3, R7 ;  /* 0x0000000700037213 */ /* 0x000fe20000000000 */
[----:B------:R-:W-:-:S02]  /*3d50*/  FFMA.FTZ R7, R98, -UR4, R63 ;  /* 0x8000000462077c23 */ /* 0x000fc4000801003f */
[----:B------:R1:W3:Y:S01]  /*3d60*/  I2F R6, R5 ;  /* 0x0000000500067306 */ /* 0x0002e20000201400 */
[----:B--2---:R-:W-:Y:S01]  /*3d70*/  FFMA.FTZ R11, R11, -UR4, R29 ;  /* 0x800000040b0b7c23 */ /* 0x004fe2000801001d */
[----:B------:R-:W-:Y:S02]  /*3d80*/  FSEL R29, R17, -INF , !P2 ;  /* 0xff800000111d7808 */ /* 0x000fe40005000000 */
[----:B------:R-:W-:Y:S02]  /*3d90*/  FSEL R73, R7, -INF , !P0 ;  /* 0xff80000007497808 */ /* 0x000fe40004000000 */
[----:B------:R-:W-:Y:S01]  /*3da0*/  FSEL R132, R11, -INF , !P1 ;  /* 0xff8000000b847808 */ /* 0x000fe20004800000 */
[----:B-1----:R-:W-:Y:S01]  /*3db0*/  IMAD.MOV.U32 R5, RZ, RZ, R3 ;  /* 0x000000ffff057224 */ /* 0x002fe200078e0003 */
[----:B------:R-:W-:Y:S01]  /*3dc0*/  IABS R3, R8 ;  /* 0x0000000800037213 */ /* 0x000fe20000000000 */
[----:B------:R-:W-:Y:S02]  /*3dd0*/  FFMA.FTZ R8, R100, -UR4, R61 ;  /* 0x8000000464087c23 */ /* 0x000fe4000801003d */
[----:B---3--:R-:W-:-:S02]  /*3de0*/  FFMA.FTZ R6, R6, -UR4, R39 ;  /* 0x8000000406067c23 */ /* 0x008fc40008010027 */
[----:B------:R-:W1:Y:S01]  /*3df0*/  I2F R5, R5 ;  /* 0x0000000500057306 */ /* 0x000e620000201400 */
[----:B------:R-:W-:Y:S02]  /*3e00*/  FSEL R42, R8, -INF , !P0 ;  /* 0xff800000082a7808 */ /* 0x000fe40004000000 */
[----:B------:R-:W-:Y:S02]  /*3e10*/  PLOP3.LUT P0, PT, PT, PT, UP0, 0x80, 0x0 ;  /* 0x000000000000781c */ /* 0x000fe40003f0f008 */
[----:B------:R-:W-:-:S03]  /*3e20*/  FSEL R193, R6, -INF , !P3 ;  /* 0xff80000006c17808 */ /* 0x000fc60005800000 */
[----:B------:R-:W2:Y:S01]  /*3e30*/  I2F R3, R3 ;  /* 0x0000000300037306 */ /* 0x000ea20000201400 */
[----:B-1----:R-:W-:Y:S01]  /*3e40*/  FFMA.FTZ R5, R5, -UR4, R30 ;  /* 0x8000000405057c23 */ /* 0x002fe2000801001e */
[----:B------:R-:W-:Y:S02]  /*3e50*/  FSEL R30, R32, -INF , !P4 ;  /* 0xff800000201e7808 */ /* 0x000fe40006000000 */
[----:B------:R-:W-:Y:S02]  /*3e60*/  FSEL R32, R19, -INF , !P4 ;  /* 0xff80000013207808 */ /* 0x000fe40006000000 */
[----:B------:R-:W-:Y:S01]  /*3e70*/  FSEL R139, R5, -INF , !P2 ;  /* 0xff800000058b7808 */ /* 0x000fe20005000000 */
[----:B--2---:R-:W-:Y:S01]  /*3e80*/  FFMA.FTZ R3, R3, -UR4, R31 ;  /* 0x8000000403037c23 */ /* 0x004fe2000801001f */
[----:B------:R-:W-:-:S04]  /*3e90*/  FSEL R31, R18, -INF , !P3 ;  /* 0xff800000121f7808 */ /* 0x000fc80005800000 */
        /* <DEDUP_REMOVED lines=42> */
.L_x_1523:
[----:B------:R-:W-:Y:S05]  /*4140*/  BSYNC B0 ;  /* 0x0000000000007941 */ /* 0x000fea0003800000 */
.L_x_1522:
[----:B------:R-:W0:Y:S02]  /*4150*/  LDGDEPBAR ;  /* 0x00000000000079af */ /* 0x000e240000000000 */
.L_x_1521:
[----:B------:R-:W-:Y:S01]  /*4160*/  FMNMX.FTZ R137, R46, R33, !PT ;  /* 0x000000212e897209 */ /* 0x000fe20007810000 */
[----:B------:R-:W-:Y:S01]  /*4170*/  IMAD R196, R196, 0x8, R111 ;  /* 0x00000008c4c47824 */ /* 0x000fe200078e026f */
[----:B------:R-:W-:Y:S01]  /*4180*/  FMNMX.FTZ R3, R48, R23, !PT ;  /* 0x0000001730037209 */ /* 0x000fe20007810000 */
[----:B------:R-:W-:Y:S01]  /*4190*/  ULEA.HI.SX32 UR5, UR8, 0xffffffff, 0x1b ;  /* 0xffffffff08057891 */ /* 0x000fe2000f8fda3f */
        /* <DEDUP_REMOVED lines=24> */
[----:B------:R-:W-:Y:S01]  /*4320*/  LOP3.LUT R133, R133, UR18, RZ, 0x3c, !PT ;  /* 0x0000001285857c12 */ /* 0x000fe2000f8e3cff */
[----:B------:R-:W3:Y:S01]  /*4330*/  SHFL.BFLY PT, R5, R137, 0x2, 0x1f ;  /* 0x0c401f0089057f89 */ /* 0x000ee200000e0000 */
[----:B------:R-:W-:Y:S01]  /*4340*/  IMAD R198, R241, 0x10000, R241 ;  /* 0x00010000f1c67824 */ /* 0x000fe200078e02f1 */
[----:B------:R-:W-:Y:S01]  /*4350*/  UIADD3 UR13, UR18, 0x1715609d, URZ ;  /* 0x1715609d120d7890 */ /* 0x000fe2000fffe03f */
[----:B-1----:R-:W-:Y:S01]  /*4360*/  LOP3.LUT R8, R15, R133, RZ, 0x3c, !PT ;  /* 0x000000850f087212 */ /* 0x002fe200078e3cff */
[----:B--2---:R-:W1:Y:S01]  /*4370*/  SHFL.BFLY PT, R7, R3, 0x2, 0x1f ;  /* 0x0c401f0003077f89 */ /* 0x004e6200000e0000 */
[--C-:B------:R-:W-:Y:S01]  /*4380*/  IMAD R211, R4, 0x2, R209.reuse ;  /* 0x0000000204d37824 */ /* 0x100fe200078e02d1 */
[----:B------:R-:W-:Y:S01]  /*4390*/  UIADD3 UR29, UR19, 0x646e171e, URZ ;  /* 0x646e171e131d7890 */ /* 0x000fe2000fffe03f */
[----:B------:R-:W-:Y:S01]  /*43a0*/  IMAD R214, R2, 0x2, R209 ;  /* 0x0000000202d67824 */ /* 0x000fe200078e02d1 */
[----:B------:R-:W-:Y:S01]  /*43b0*/  LDSM.16.MT88.4 R92, [R209+0xb000] ;  /* 0x00b00000d15c783b */ /* 0x000fe20000004200 */
[----:B------:R-:W-:Y:S01]  /*43c0*/  IMAD.WIDE.U32 R8, R8, -0x2daee0ad, RZ ;  /* 0xd2511f5308087825 */ /* 0x000fe200078e00ff */
[----:B------:R-:W-:-:S02]  /*43d0*/  IADD3 R250, R196, 0x4, RZ ;  /* 0x00000004c4fa7810 */ /* 0x000fc40007ffe0ff */
[----:B------:R-:W-:Y:S01]  /*43e0*/  LDSM.16.MT88.4 R56, [R211+0xa000] ;  /* 0x00a00000d338783b */ /* 0x000fe20000004200 */
[----:B------:R-:W-:Y:S01]  /*43f0*/  IMAD R213, R2, 0x2, R211 ;  /* 0x0000000202d57824 */ /* 0x000fe200078e02d3 */
[----:B------:R-:W-:Y:S02]  /*4400*/  LOP3.LUT R12, R9, UR27, R40, 0x96, !PT ;  /* 0x0000001b090c7c12 */ /* 0x000fe4000f8e9628 */
[----:B------:R-:W-:Y:S03]  /*4410*/  LDSM.16.MT88.4 R60, [R214+0xa000] ;  /* 0x00a00000d63c783b */ /* 0x000fe60000004200 */
[----:B------:R-:W-:Y:S01]  /*4420*/  IMAD.WIDE.U32 R12, R12, -0x326172a9, RZ ;  /* 0xcd9e8d570c0c7825 */ /* 0x000fe200078e00ff */
[----:B------:R-:W-:Y:S01]  /*4430*/  LDSM.16.MT88.4 R76, [R213+0xa000] ;  /* 0x00a00000d54c783b */ /* 0x000fe20000004200 */
[----:B---3--:R-:W-:Y:S02]  /*4440*/  FMNMX.FTZ R137, R137, R5, !PT ;  /* 0x0000000589897209 */ /* 0x008fe40007810000 */
[----:B------:R-:W-:Y:S01]  /*4450*/  IMAD.U32 R5, RZ, RZ, UR5 ;  /* 0x00000005ff057e24 */ /* 0x000fe2000f8e00ff */
[----:B------:R-:W-:Y:S01]  /*4460*/  UIADD3 UR5, UR19, -0x56f99767, URZ ;  /* 0xa906689913057890 */ /* 0x000fe2000fffe03f */
[----:B------:R-:W-:Y:S01]  /*4470*/  LDSM.16.MT88.4 R108, [R211+0xb000] ;  /* 0x00b00000d36c783b */ /* 0x000fe20000004200 */
[----:B-1----:R-:W-:-:S02]  /*4480*/  FMNMX.FTZ R3, R7, R3, !PT ;  /* 0x0000000307037209 */ /* 0x002fc40007810000 */
[----:B------:R-:W-:Y:S01]  /*4490*/  LOP3.LUT R5, R41, UR19, R5, 0x96, !PT ;  /* 0x0000001329057c12 */ /* 0x000fe2000f8e9605 */
[----:B------:R-:W1:Y:S04]  /*44a0*/  SHFL.BFLY PT, R10, R137, 0x1, 0x1f ;  /* 0x0c201f00890a7f89 */ /* 0x000e6800000e0000 */
[----:B------:R-:W-:Y:S01]  /*44b0*/  IMAD.WIDE.U32 R20, R5, -0x326172a9, RZ ;  /* 0xcd9e8d5705147825 */ /* 0x000fe200078e00ff */
[----:B------:R-:W2:Y:S04]  /*44c0*/  SHFL.BFLY PT, R136, R3, 0x1, 0x1f ;  /* 0x0c201f0003887f89 */ /* 0x000ea800000e0000 */
[----:B------:R-:W-:Y:S01]  /*44d0*/  LOP3.LUT R6, R21, UR28, R14, 0x96, !PT ;  /* 0x0000001c15067c12 */ /* 0x000fe2000f8e960e */
[----:B------:R-:W-:Y:S04]  /*44e0*/  LDSM.16.MT88.4 R116, [R214+0xb000] ;  /* 0x00b00000d674783b */ /* 0x000fe80000004200 */
[----:B------:R-:W-:Y:S01]  /*44f0*/  IMAD.WIDE.U32 R6, R6, -0x2daee0ad, RZ ;  /* 0xd2511f5306067825 */ /* 0x000fe200078e00ff */
[----:B------:R-:W-:Y:S04]  /*4500*/  LDSM.16.MT88.4 R128, [R213+0xb000] ;  /* 0x00b00000d580783b */ /* 0x000fe80000004200 */
[----:B------:R-:W-:Y:S01]  /*4510*/  LOP3.LUT R7, R7, UR25, R8, 0x96, !PT ;  /* 0x0000001907077c12 */ /* 0x000fe2000f8e9608 */
[----:B------:R-:W-:Y:S01]  /*4520*/  LDSM.16.MT88.4 R188, [R209+0xa800] ;  /* 0x00a80000d1bc783b */ /* 0x000fe20000004200 */
[----:B-1----:R-:W-:-:S03]  /*4530*/  FMNMX.FTZ R137, R137, R10, !PT ;  /* 0x0000000a89897209 */ /* 0x002fc60007810000 */
[----:B------:R-:W-:Y:S01]  /*4540*/  LDSM.16.MT88.4 R184, [R211+0xa800] ;  /* 0x00a80000d3b8783b */ /* 0x000fe20000004200 */
[----:B------:R-:W-:Y:S02]  /*4550*/  LOP3.LUT R10, R13, UR26, R20, 0x96, !PT ;  /* 0x0000001a0d0a7c12 */ /* 0x000fe4000f8e9614 */
[C---:B------:R-:W-:Y:S01]  /*4560*/  FSETP.NEU.FTZ.AND P1, PT, R137.reuse, -INF , PT ;  /* 0xff8000008900780b */ /* 0x040fe20003f3d000 */
[----:B------:R-:W-:Y:S01]  /*4570*/  FMUL.FTZ R8, R137, c[0x0][0x23c] ;  /* 0x00008f0089087a20 */ /* 0x000fe20000410000 */
[----:B--2---:R-:W-:Y:S01]  /*4580*/  FMNMX.FTZ R136, R3, R136, !PT ;  /* 0x0000008803887209 */ /* 0x004fe20007810000 */
[----:B------:R-:W-:Y:S01]  /*4590*/  IMAD.WIDE.U32 R10, R10, -0x2daee0ad, RZ ;  /* 0xd2511f530a0a7825 */ /* 0x000fe200078e00ff */
[----:B------:R-:W-:Y:S02]  /*45a0*/  LDSM.16.MT88.4 R180, [R214+0xa800] ;  /* 0x00a80000d6b4783b */ /* 0x000fe40000004200 */
[----:B------:R-:W-:Y:S01]  /*45b0*/  FSEL R8, R8, RZ, P1 ;  /* 0x000000ff08087208 */ /* 0x000fe20000800000 */
[C---:B------:R-:W-:Y:S01]  /*45c0*/  FMUL.FTZ R3, R136.reuse, c[0x0][0x23c] ;  /* 0x00008f0088037a20 */ /* 0x040fe20000410000 */
[----:B------:R-:W-:Y:S01]  /*45d0*/  LOP3.LUT R5, R11, UR23, R6, 0x96, !PT ;  /* 0x000000170b057c12 */ /* 0x000fe2000f8e9606 */
[----:B------:R-:W-:Y:S01]  /*45e0*/  IMAD.WIDE.U32 R6, R7, -0x326172a9, RZ ;  /* 0xcd9e8d5707067825 */ /* 0x000fe200078e00ff */
[----:B------:R-:W-:Y:S01]  /*45f0*/  FSETP.NEU.FTZ.AND P1, PT, R136, -INF , PT ;  /* 0xff8000008800780b */ /* 0x000fe20003f3d000 */
[----:B------:R-:W-:Y:S02]  /*4600*/  LDSM.16.MT88.4 R176, [R213+0xa800] ;  /* 0x00a80000d5b0783b */ /* 0x000fe40000004200 */
[----:B------:R-:W-:Y:S01]  /*4610*/  IMAD.WIDE.U32 R16, R5, -0x326172a9, RZ ;  /* 0xcd9e8d5705107825 */ /* 0x000fe200078e00ff */
[----:B------:R-:W-:Y:S01]  /*4620*/  LOP3.LUT R7, R7, UR24, R12, 0x96, !PT ;  /* 0x0000001807077c12 */ /* 0x000fe2000f8e960c */
[----:B------:R-:W-:Y:S01]  /*4630*/  LDSM.16.MT88.4 R172, [R209+0xb800] ;  /* 0x00b80000d1ac783b */ /* 0x000fe20000004200 */
[----:B------:R-:W-:Y:S01]  /*4640*/  FSEL R3, R3, RZ, P1 ;  /* 0x000000ff03037208 */ /* 0x000fe20000800000 */
[----:B------:R-:W-:Y:S01]  /*4650*/  FFMA.FTZ R9, R46, c[0x0][0x23c], -R8 ;  /* 0x00008f002e097a23 */ /* 0x000fe20000010808 */
[----:B------:R-:W-:Y:S01]  /*4660*/  LOP3.LUT R5, R17, UR21, R6, 0x96, !PT ;  /* 0x0000001511057c12 */ /* 0x000fe2000f8e9606 */
[----:B------:R-:W-:Y:S01]  /*4670*/  IMAD.WIDE.U32 R6, R7, -0x2daee0ad, RZ ;  /* 0xd2511f5307067825 */ /* 0x000fe200078e00ff */
[----:B------:R-:W1:Y:S01]  /*4680*/  LDSM.16.MT88.4 R44, [R209+0xa000] ;  /* 0x00a00000d12c783b */ /* 0x000e620000004200 */
[----:B------:R2:W-:Y:S02]  /*4690*/  MUFU.EX2 R233, R9 ;  /* 0x0000000900e97308 */ /* 0x0005e40000000800 */
[----:B------:R-:W-:Y:S01]  /*46a0*/  IMAD.WIDE.U32 R18, R5, -0x2daee0ad, RZ ;  /* 0xd2511f5305127825 */ /* 0x000fe200078e00ff */
[----:B------:R-:W-:-:S03]  /*46b0*/  LOP3.LUT R10, R7, UR14, R10, 0x96, !PT ;  /* 0x0000000e070a7c12 */ /* 0x000fc6000f8e960a */
[----:B------:R-:W-:Y:S01]  /*46c0*/  FFMA.FTZ R5, R35, c[0x0][0x23c], -R8 ;  /* 0x00008f0023057a23 */ /* 0x000fe20000010808 */
[----:B------:R-:W-:Y:S01]  /*46d0*/  LOP3.LUT R6, R19, UR5, R6, 0x96, !PT ;  /* 0x0000000513067c12 */ /* 0x000fe2000f8e9606 */
[----:B------:R-:W-:Y:S02]  /*46e0*/  IMAD.WIDE.U32 R14, R10, -0x326172a9, RZ ;  /* 0xcd9e8d570a0e7825 */ /* 0x000fe400078e00ff */
[----:B------:R3:W-:Y:S02]  /*46f0*/  MUFU.EX2 R232, R5 ;  /* 0x0000000500e87308 */ /* 0x0007e40000000800 */
[----:B------:R-:W-:-:S04]  /*4700*/  IMAD.WIDE.U32 R6, R6, -0x326172a9, RZ ;  /* 0xcd9e8d5706067825 */ /* 0x000fc800078e00ff */
[----:B--2---:R-:W-:Y:S01]  /*4710*/  FFMA.FTZ R9, R33, c[0x0][0x23c], -R8 ;  /* 0x00008f0021097a23 */ /* 0x004fe20000010808 */
[----:B------:R-:W-:Y:S01]  /*4720*/  LOP3.LUT R13, R6, 0xff, RZ, 0xc0, !PT ;  /* 0x000000ff060d7812 */ /* 0x000fe200078ec0ff */
[--C-:B------:R-:W-:Y:S01]  /*4730*/  FFMA.FTZ R10, R24, c[0x0][0x23c], -R3.reuse ;  /* 0x00008f00180a7a23 */ /* 0x100fe20000010803 */
[----:B------:R-:W-:Y:S01]  /*4740*/  SHF.R.U32.HI R12, RZ, 0x18, R6 ;  /* 0x00000018ff0c7819 */ /* 0x000fe20000011606 */
[----:B------:R2:W-:Y:S01]  /*4750*/  MUFU.EX2 R231, R9 ;  /* 0x0000000900e77308 */ /* 0x0005e20000000800 */
[----:B------:R-:W-:Y:S02]  /*4760*/  FFMA.FTZ R0, R48, c[0x0][0x23c], -R3 ;  /* 0x00008f0030007a23 */ /* 0x000fe40000010803 */
[----:B---3--:R-:W-:-:S05]  /*4770*/  FFMA.FTZ R5, R34, c[0x0][0x23c], -R8 ;  /* 0x00008f0022057a23 */ /* 0x008fca0000010808 */
[----:B------:R-:W-:Y:S08]  /*4780*/  MUFU.EX2 R229, R10 ;  /* 0x0000000a00e57308 */ /* 0x000ff00000000800 */
[----:B------:R3:W4:Y:S01]  /*4790*/  MUFU.EX2 R230, R5 ;  /* 0x0000000500e67308 */ /* 0x0007220000000800 */
[----:B--2---:R-:W-:-:S04]  /*47a0*/  SHF.R.U32.HI R9, RZ, 0x10, R6 ;  /* 0x00000010ff097819 */ /* 0x004fc80000011606 */
[----:B------:R-:W-:-:S03]  /*47b0*/  LOP3.LUT R9, R9, 0xff, RZ, 0xc0, !PT ;  /* 0x000000ff09097812 */ /* 0x000fc600078ec0ff */
[----:B------:R2:W-:Y:S01]  /*47c0*/  MUFU.EX2 R227, R0 ;  /* 0x0000000000e37308 */ /* 0x0005e20000000800 */
[----:B---3--:R-:W-:Y:S01]  /*47d0*/  LOP3.LUT R5, R7, UR30, R14, 0x96, !PT ;  /* 0x0000001e07057c12 */ /* 0x008fe2000f8e960e */
[----:B------:R-:W-:Y:S01]  /*47e0*/  FFMA.FTZ R14, R28, c[0x0][0x23c], -R3 ;  /* 0x00008f001c0e7a23 */ /* 0x000fe20000010803 */
[----:B------:R-:W-:Y:S02]  /*47f0*/  LOP3.LUT R7, R6, 0xffff, RZ, 0xc0, !PT ;  /* 0x0000ffff06077812 */ /* 0x000fe400078ec0ff */
[----:B------:R-:W-:-:S03]  /*4800*/  LOP3.LUT R6, R5, 0xffff, RZ, 0xc0, !PT ;  /* 0x0000ffff05067812 */ /* 0x000fc600078ec0ff */
[----:B------:R-:W-:Y:S01]  /*4810*/  MUFU.EX2 R239, R14 ;  /* 0x0000000e00ef7308 */ /* 0x000fe20000000800 */
[----:B------:R-:W-:Y:S02]  /*4820*/  SHF.R.U32.HI R7, RZ, 0x8, R7 ;  /* 0x00000008ff077819 */ /* 0x000fe40000011607 */
[----:B------:R-:W-:Y:S01]  /*4830*/  SHF.R.U32.HI R10, RZ, 0x8, R6 ;  /* 0x00000008ff0a7819 */ /* 0x000fe20000011606 */
[----:B------:R-:W-:Y:S01]  /*4840*/  FFMA.FTZ R6, R22, c[0x0][0x23c], -R3 ;  /* 0x00008f0016067a23 */ /* 0x000fe20000010803 */
[----:B------:R-:W-:Y:S01]  /*4850*/  PRMT R13, R13, 0x5410, R7 ;  /* 0x000054100d0d7816 */ /* 0x000fe20000000007 */
[----:B--2---:R-:W-:Y:S01]  /*4860*/  FFMA.FTZ R0, R23, c[0x0][0x23c], -R3 ;  /* 0x00008f0017007a23 */ /* 0x004fe20000010803 */
[----:B------:R-:W-:Y:S01]  /*4870*/  PRMT R7, R9, 0x5410, R12 ;  /* 0x0000541009077816 */ /* 0x000fe2000000000c */
[----:B------:R2:W3:Y:S01]  /*4880*/  MUFU.EX2 R228, R6 ;  /* 0x0000000600e47308 */ /* 0x0004e20000000800 */
[----:B------:R-:W-:Y:S02]  /*4890*/  SHF.R.U32.HI R4, RZ, 0x10, R5 ;  /* 0x00000010ff047819 */ /* 0x000fe40000011605 */
[----:B------:R-:W-:Y:S01]  /*48a0*/  LOP3.LUT R11, R5, 0xff, RZ, 0xc0, !PT ;  /* 0x000000ff050b7812 */ /* 0x000fe200078ec0ff */
[----:B------:R-:W-:Y:S01]  /*48b0*/  HSET2.LE.AND R7, R7, R198, PT ;  /* 0x000000c607077233 */ /* 0x000fe20003803000 */
[----:B----4-:R-:W-:-:S02]  /*48c0*/  F2FP.BF16.PACK_AB R2, R230, R232 ;  /* 0x000000e8e602723e */ /* 0x010fc400000010ff */
[----:B------:R-:W-:Y:S01]  /*48d0*/  PRMT R10, R11, 0x5410, R10 ;  /* 0x000054100b0a7816 */ /* 0x000fe2000000000a */
[----:B------:R4:W5:Y:S01]  /*48e0*/  MUFU.EX2 R226, R0 ;  /* 0x0000000000e27308 */ /* 0x0009620000000800 */
[----:B------:R-:W-:Y:S02]  /*48f0*/  FMNMX.FTZ R11, R124, R73, !PT ;  /* 0x000000497c0b7209 */ /* 0x000fe40007810000 */
[----:B--2---:R-:W-:-:S04]  /*4900*/  FMNMX.FTZ R6, R107, R42, !PT ;  /* 0x0000002a6b067209 */ /* 0x004fc80007810000 */
[----:B------:R-:W-:Y:S02]  /*4910*/  FMNMX.FTZ R9, R43, R6, !PT ;  /* 0x000000062b097209 */ /* 0x000fe40007810000 */
[----:B------:R-:W-:Y:S02]  /*4920*/  SHF.R.U32.HI R6, RZ, 0x18, R5 ;  /* 0x00000018ff067819 */ /* 0x000fe40000011605 */
[----:B------:R-:W-:Y:S01]  /*4930*/  LOP3.LUT R5, R4, 0xff, RZ, 0xc0, !PT ;  /* 0x000000ff04057812 */ /* 0x000fe200078ec0ff */
[--C-:B----4-:R-:W-:Y:S01]  /*4940*/  HSET2.LE.AND R0, R13, R198.reuse, PT ;  /* 0x000000c60d007233 */ /* 0x110fe20003803000 */
[----:B---3--:R-:W-:Y:S01]  /*4950*/  F2FP.BF16.PACK_AB R4, R228, R229 ;  /* 0x000000e5e404723e */ /* 0x008fe200000010ff */
[----:B------:R-:W-:Y:S01]  /*4960*/  FFMA.FTZ R13, R29, c[0x0][0x23c], -R3 ;  /* 0x00008f001d0d7a23 */ /* 0x000fe20000010803 */
[----:B------:R-:W-:Y:S02]  /*4970*/  PRMT R5, R5, 0x5410, R6 ;  /* 0x0000541005057816 */ /* 0x000fe40000000006 */
[----:B------:R-:W-:Y:S01]  /*4980*/  LOP3.LUT R7, R7, R4, RZ, 0xc0, !PT ;  /* 0x0000000407077212 */ /* 0x000fe200078ec0ff */
[----:B------:R-:W-:Y:S01]  /*4990*/  MUFU.EX2 R206, R13 ;  /* 0x0000000d00ce7308 */ /* 0x000fe20000000800 */
[----:B------:R-:W-:Y:S01]  /*49a0*/  FMNMX.FTZ R4, R72, R9, !PT ;  /* 0x0000000948047209 */ /* 0x000fe20007810000 */
[--C-:B------:R-:W-:Y:S01]  /*49b0*/  HSET2.LE.AND R5, R5, R198.reuse, PT ;  /* 0x000000c605057233 */ /* 0x100fe20003803000 */
[----:B------:R-:W-:Y:S01]  /*49c0*/  LOP3.LUT R6, R0, R2, RZ, 0xc0, !PT ;  /* 0x0000000200067212 */ /* 0x000fe200078ec0ff */
[----:B------:R-:W-:Y:S01]  /*49d0*/  HSET2.LE.AND R0, R10, R198, PT ;  /* 0x000000c60a007233 */ /* 0x000fe20003803000 */
[----:B------:R-:W-:-:S02]  /*49e0*/  F2FP.BF16.PACK_AB R2, R231, R233 ;  /* 0x000000e9e702723e */ /* 0x000fc400000010ff */
[----:B------:R-:W-:Y:S02]  /*49f0*/  FMNMX.FTZ R10, R194, R4, !PT ;  /* 0x00000004c20a7209 */ /* 0x000fe40007810000 */
[----:B------:R-:W-:Y:S01]  /*4a00*/  LOP3.LUT R4, R0, R2, RZ, 0xc0, !PT ;  /* 0x0000000200047212 */ /* 0x000fe200078ec0ff */
[----:B------:R-:W-:Y:S01]  /*4a10*/  FFMA.FTZ R2, R30, c[0x0][0x23c], -R8 ;  /* 0x00008f001e027a23 */ /* 0x000fe20000010808 */
[----:B------:R-:W-:Y:S02]  /*4a20*/  FMNMX.FTZ R0, R192, R10, !PT ;  /* 0x0000000ac0007209 */ /* 0x000fe40007810000 */
[----:B-----5:R-:W-:Y:S01]  /*4a30*/  F2FP.BF16.PACK_AB R9, R226, R227 ;  /* 0x000000e3e209723e */ /* 0x020fe200000010ff */
[----:B------:R2:W-:Y:S01]  /*4a40*/  MUFU.EX2 R224, R2 ;  /* 0x0000000200e07308 */ /* 0x0005e20000000800 */
[----:B------:R-:W-:Y:S02]  /*4a50*/  FMNMX.FTZ R0, R138, R0, !PT ;  /* 0x000000008a007209 */ /* 0x000fe40007810000 */
[----:B------:R-:W-:-:S02]  /*4a60*/  LOP3.LUT R5, R5, R9, RZ, 0xc0, !PT ;  /* 0x0000000905057212 */ /* 0x000fc400078ec0ff */
[----:B------:R-:W-:-:S05]  /*4a70*/  FMNMX.FTZ R0, R132, R0, !PT ;  /* 0x0000000084007209 */ /* 0x000fca0007810000 */
[----:B------:R-:W3:Y:S01]  /*4a80*/  SHFL.BFLY PT, R9, R0, 0x2, 0x1f ;  /* 0x0c401f0000097f89 */ /* 0x000ee200000e0000 */
[----:B-1----:R-:W-:Y:S01]  /*4a90*/  HMMA.16816.F32.BF16 R140, R4, R44, RZ ;  /* 0x0000002c048c723c */ /* 0x002fe200000418ff */
[----:B--2---:R-:W-:-:S07]  /*4aa0*/  FFMA.FTZ R2, R27, c[0x0][0x23c], -R8 ;  /* 0x00008f001b027a23 */ /* 0x004fce0000010808 */
[C---:B------:R-:W-:Y:S01]  /*4ab0*/  HMMA.16816.F32.BF16 R36, R4.reuse, R56, RZ ;  /* 0x000000380424723c */ /* 0x040fe200000418ff */
[----:B------:R1:W-:Y:S07]  /*4ac0*/  MUFU.EX2 R225, R2 ;  /* 0x0000000200e17308 */ /* 0x0003ee0000000800 */
[----:B------:R-:W-:Y:S01]  /*4ad0*/  HMMA.16816.F32.BF16 R52, R4, R60, RZ ;  /* 0x0000003c0434723c */ /* 0x000fe200000418ff */
[----:B---3--:R-:W-:-:S07]  /*4ae0*/  FMNMX.FTZ R17, R9, R0, !PT ;  /* 0x0000000009117209 */ /* 0x008fce0007810000 */
[C---:B------:R-:W-:Y:S01]  /*4af0*/  HMMA.16816.F32.BF16 R68, R4.reuse, R76, RZ ;  /* 0x0000004c0444723c */ /* 0x040fe200000418ff */
[----:B-1----:R-:W-:Y:S01]  /*4b00*/  FFMA.FTZ R2, R26, c[0x0][0x23c], -R8 ;  /* 0x00008f001a027a23 */ /* 0x002fe20000010808 */
[----:B------:R-:W-:Y:S01]  /*4b10*/  LOP3.LUT R0, R15, UR13, R16, 0x96, !PT ;  /* 0x0000000d0f007c12 */ /* 0x000fe2000f8e9610 */
[--C-:B------:R-:W-:Y:S02]  /*4b20*/  FFMA.FTZ R15, R32, c[0x0][0x23c], -R3.reuse ;  /* 0x00008f00200f7a23 */ /* 0x100fe40000010803 */
[----:B------:R1:W-:Y:S01]  /*4b30*/  MUFU.EX2 R207, R2 ;  /* 0x0000000200cf7308 */ /* 0x0003e20000000800 */
[----:B------:R-:W-:Y:S01]  /*4b40*/  FFMA.FTZ R16, R31, c[0x0][0x23c], -R3 ;  /* 0x00008f001f107a23 */ /* 0x000fe20000010803 */
[----:B------:R-:W-:Y:S01]  /*4b50*/  LDSM.16.MT88.4 R32, [R213+0xb800] ;  /* 0x00b80000d520783b */ /* 0x000fe20000004200 */
[C---:B------:R-:W-:Y:S03]  /*4b60*/  HMMA.16816.F32.BF16 R84, R4.reuse, R92, RZ ;  /* 0x0000005c0454723c */ /* 0x040fe600000418ff */
[----:B------:R-:W-:Y:S02]  /*4b70*/  LDSM.16.MT88.4 R28, [R214+0xb800] ;  /* 0x00b80000d61c783b */ /* 0x000fe40000004200 */
[----:B------:R-:W-:Y:S03]  /*4b80*/  MUFU.EX2 R205, R15 ;  /* 0x0000000f00cd7308 */ /* 0x000fe60000000800 */
[----:B------:R-:W-:Y:S01]  /*4b90*/  HMMA.16816.F32.BF16 R100, R4, R108, RZ ;  /* 0x0000006c0464723c */ /* 0x000fe200000418ff */
[----:B-1----:R-:W-:-:S04]  /*4ba0*/  FFMA.FTZ R2, R25, c[0x0][0x23c], -R8 ;  /* 0x00008f0019027a23 */ /* 0x002fc80000010808 */
[----:B------:R-:W-:Y:S01]  /*4bb0*/  MUFU.EX2 R204, R16 ;  /* 0x0000001000cc7308 */ /* 0x000fe20000000800 */
[----:B------:R-:W-:Y:S02]  /*4bc0*/  IMAD.WIDE.U32 R8, R0, -0x2daee0ad, RZ ;  /* 0xd2511f5300087825 */ /* 0x000fe400078e00ff */
[C---:B------:R-:W-:Y:S01]  /*4bd0*/  HMMA.16816.F32.BF16 R112, R4.reuse, R116, RZ ;  /* 0x000000740470723c */ /* 0x040fe200000418ff */
[----:B------:R-:W-:Y:S02]  /*4be0*/  LDSM.16.MT88.4 R24, [R211+0xb800] ;  /* 0x00b80000d318783b */ /* 0x000fe40000004200 */
[C---:B------:R-:W-:Y:S02]  /*4bf0*/  LOP3.LUT R0, R8.reuse, 0xffff, RZ, 0xc0, !PT ;  /* 0x0000ffff08007812 */ /* 0x040fe400078ec0ff */
[----:B------:R1:W2:Y:S01]  /*4c00*/  MUFU.EX2 R240, R2 ;  /* 0x0000000200f07308 */ /* 0x0002a20000000800 */
[----:B------:R-:W-:Y:S02]  /*4c10*/  LOP3.LUT R12, R8, 0xff, RZ, 0xc0, !PT ;  /* 0x000000ff080c7812 */ /* 0x000fe400078ec0ff */
[----:B------:R-:W-:Y:S01]  /*4c20*/  HMMA.16816.F32.BF16 R164, R4, R128, RZ ;  /* 0x0000008004a4723c */ /* 0x000fe200000418ff */
[----:B------:R-:W-:-:S02]  /*4c30*/  SHF.R.U32.HI R10, RZ, 0x8, R0 ;  /* 0x00000008ff0a7819 */ /* 0x000fc40000011600 */
[----:B------:R-:W-:Y:S02]  /*4c40*/  LOP3.LUT R0, R9, UR29, R18, 0x96, !PT ;  /* 0x0000001d09007c12 */ /* 0x000fe4000f8e9612 */
[----:B------:R-:W-:-:S03]  /*4c50*/  PRMT R13, R12, 0x5410, R10 ;  /* 0x000054100c0d7816 */ /* 0x000fc6000000000a */
[----:B------:R-:W-:Y:S01]  /*4c60*/  HMMA.16816.F32.BF16 R152, R4, R46, RZ ;  /* 0x0000002e0498723c */ /* 0x000fe200000418ff */
[--C-:B-1----:R-:W-:Y:S02]  /*4c70*/  SHF.R.U32.HI R2, RZ, 0x10, R8.reuse ;  /* 0x00000010ff027819 */ /* 0x102fe40000011608 */
[----:B------:R-:W-:-:S05]  /*4c80*/  SHF.R.U32.HI R8, RZ, 0x18, R8 ;  /* 0x00000018ff087819 */ /* 0x000fca0000011608 */
[C---:B------:R-:W-:Y:S01]  /*4c90*/  HMMA.16816.F32.BF16 R48, R4.reuse, R58, RZ ;  /* 0x0000003a0430723c */ /* 0x040fe200000418ff */
[----:B------:R-:W-:Y:S02]  /*4ca0*/  LOP3.LUT R3, R2, 0xff, RZ, 0xc0, !PT ;  /* 0x000000ff02037812 */ /* 0x000fe400078ec0ff */
[----:B------:R-:W-:Y:S02]  /*4cb0*/  FMNMX.FTZ R2, R74, R11, !PT ;  /* 0x0000000b4a027209 */ /* 0x000fe40007810000 */
[----:B------:R-:W-:Y:S02]  /*4cc0*/  PRMT R12, R3, 0x5410, R8 ;  /* 0x00005410030c7816 */ /* 0x000fe40000000008 */
[----:B------:R-:W-:Y:S01]  /*4cd0*/  FMNMX.FTZ R10, R75, R2, !PT ;  /* 0x000000024b0a7209 */ /* 0x000fe20007810000 */
[----:B------:R-:W-:Y:S01]  /*4ce0*/  HMMA.16816.F32.BF16 R64, R4, R62, RZ ;  /* 0x0000003e0440723c */ /* 0x000fe200000418ff */
[C---:B------:R-:W-:Y:S02]  /*4cf0*/  LOP3.LUT R2, R0.reuse, 0xffff, RZ, 0xc0, !PT ;  /* 0x0000ffff00027812 */ /* 0x040fe400078ec0ff */
[----:B------:R-:W-:-:S02]  /*4d00*/  LOP3.LUT R11, R0, 0xff, RZ, 0xc0, !PT ;  /* 0x000000ff000b7812 */ /* 0x000fc400078ec0ff */
[----:B------:R-:W-:Y:S02]  /*4d10*/  SHF.R.U32.HI R8, RZ, 0x10, R0 ;  /* 0x00000010ff087819 */ /* 0x000fe40000011600 */
[----:B------:R-:W-:Y:S01]  /*4d20*/  SHF.R.U32.HI R9, RZ, 0x8, R2 ;  /* 0x00000008ff097819 */ /* 0x000fe20000011602 */
[C---:B------:R-:W-:Y:S01]  /*4d30*/  HMMA.16816.F32.BF16 R80, R4.reuse, R78, RZ ;  /* 0x0000004e0450723c */ /* 0x040fe200000418ff */
[----:B------:R-:W-:Y:S02]  /*4d40*/  SHF.R.U32.HI R3, RZ, 0x18, R0 ;  /* 0x00000018ff037819 */ /* 0x000fe40000011600 */
[----:B------:R-:W-:Y:S02]  /*4d50*/  FMNMX.FTZ R0, R195, R10, !PT ;  /* 0x0000000ac3007209 */ /* 0x000fe40007810000 */
[----:B------:R-:W-:Y:S02]  /*4d60*/  PRMT R11, R11, 0x5410, R9 ;  /* 0x000054100b0b7816 */ /* 0x000fe40000000009 */
[----:B------:R-:W-:Y:S01]  /*4d70*/  LOP3.LUT R2, R8, 0xff, RZ, 0xc0, !PT ;  /* 0x000000ff08027812 */ /* 0x000fe200078ec0ff */
[----:B------:R-:W-:Y:S01]  /*4d80*/  HMMA.16816.F32.BF16 R96, R4, R94, RZ ;  /* 0x0000005e0460723c */ /* 0x000fe200000418ff */
[----:B------:R-:W-:Y:S01]  /*4d90*/  FMNMX.FTZ R9, R193, R0, !PT ;  /* 0x00000000c1097209 */ /* 0x000fe20007810000 */
[--C-:B------:R-:W-:Y:S01]  /*4da0*/  HSET2.LE.AND R0, R13, R198.reuse, PT ;  /* 0x000000c60d007233 */ /* 0x100fe20003803000 */
[----:B------:R-:W-:Y:S01]  /*4db0*/  PRMT R10, R2, 0x5410, R3 ;  /* 0x00005410020a7816 */ /* 0x000fe20000000003 */
[----:B------:R-:W-:Y:S01]  /*4dc0*/  HSET2.LE.AND R3, R12, R198, PT ;  /* 0x000000c60c037233 */ /* 0x000fe20003803000 */
[----:B------:R-:W-:-:S02]  /*4dd0*/  FMNMX.FTZ R9, R139, R9, !PT ;  /* 0x000000098b097209 */ /* 0x000fc40007810000 */
[----:B--2---:R-:W-:Y:S01]  /*4de0*/  F2FP.BF16.PACK_AB R2, R240, R207 ;  /* 0x000000cff002723e */ /* 0x004fe200000010ff */
[C---:B------:R-:W-:Y:S01]  /*4df0*/  HMMA.16816.F32.BF16 R156, R4.reuse, R110, RZ ;  /* 0x0000006e049c723c */ /* 0x040fe200000418ff */
[----:B------:R-:W-:Y:S02]  /*4e00*/  F2FP.BF16.PACK_AB R8, R239, R206 ;  /* 0x000000ceef08723e */ /* 0x000fe400000010ff */
        /* <DEDUP_REMOVED lines=16> */
[----:B------:R-:W-:Y:S01]  /*4f10*/  HMMA.16816.F32.BF16 R140, R168, R188, R140 ;  /* 0x000000bca88c723c */ /* 0x000fe2000004188c */
[----:B------:R-:W-:Y:S01]  /*4f20*/  IMAD.WIDE.U32 R6, R0, -0x2daee0ad, RZ ;  /* 0xd2511f5300067825 */ /* 0x000fe200078e00ff */
[----:B-1----:R-:W-:-:S04]  /*4f30*/  FMNMX.FTZ R135, R17, R11, !PT ;  /* 0x0000000b11877209 */ /* 0x002fc80007810000 */
[----:B------:R-:W-:Y:S02]  /*4f40*/  LOP3.LUT R4, R7, UR27, R40, 0x96, !PT ;  /* 0x0000001b07047c12 */ /* 0x000fe4000f8e9628 */
[C---:B------:R-:W-:Y:S01]  /*4f50*/  HMMA.16816.F32.BF16 R36, R168.reuse, R184, R36 ;  /* 0x000000b8a824723c */ /* 0x040fe20000041824 */
[----:B--2---:R-:W-:Y:S01]  /*4f60*/  FMNMX.FTZ R0, R10, R9, !PT ;  /* 0x000000090a007209 */ /* 0x004fe20007810000 */
[C---:B------:R-:W-:Y:S01]  /*4f70*/  FMUL.FTZ R3, R135.reuse, c[0x0][0x23c] ;  /* 0x00008f0087037a20 */ /* 0x040fe20000410000 */
[----:B------:R-:W-:Y:S01]  /*4f80*/  FSETP.NEU.FTZ.AND P1, PT, R135, -INF , PT ;  /* 0xff8000008700780b */ /* 0x000fe20003f3d000 */
[----:B------:R-:W-:Y:S02]  /*4f90*/  IMAD.WIDE.U32 R8, R4, -0x326172a9, RZ ;  /* 0xcd9e8d5704087825 */ /* 0x000fe400078e00ff */
[----:B------:R-:W1:Y:S01]  /*4fa0*/  SHFL.BFLY PT, R12, R0, 0x1, 0x1f ;  /* 0x0c201f00000c7f89 */ /* 0x000e6200000e0000 */
[----:B------:R-:W-:Y:S01]  /*4fb0*/  FSEL R3, R3, RZ, P1 ;  /* 0x000000ff03037208 */ /* 0x000fe20000800000 */
[----:B------:R-:W-:Y:S01]  /*4fc0*/  HMMA.16816.F32.BF16 R52, R168, R180, R52 ;  /* 0x000000b4a834723c */ /* 0x000fe20000041834 */
[----:B------:R-:W-:-:S03]  /*4fd0*/  LOP3.LUT R7, R9, UR26, R20, 0x96, !PT ;  /* 0x0000001a09077c12 */ /* 0x000fc6000f8e9614 */
[--C-:B------:R-:W-:Y:S02]  /*4fe0*/  FFMA.FTZ R4, R107, c[0x0][0x23c], -R3.reuse ;  /* 0x00008f006b047a23 */ /* 0x100fe40000010803 */
[----:B------:R-:W-:Y:S02]  /*4ff0*/  IMAD.WIDE.U32 R10, R7, -0x2daee0ad, RZ ;  /* 0xd2511f53070a7825 */ /* 0x000fe400078e00ff */
[----:B------:R2:W-:Y:S01]  /*5000*/  MUFU.EX2 R203, R4 ;  /* 0x0000000400cb7308 */ /* 0x0005e20000000800 */
[----:B------:R-:W-:Y:S01]  /*5010*/  HMMA.16816.F32.BF16 R68, R168, R176, R68 ;  /* 0x000000b0a844723c */ /* 0x000fe20000041844 */
[----:B------:R-:W-:-:S06]  /*5020*/  FFMA.FTZ R7, R43, c[0x0][0x23c], -R3 ;  /* 0x00008f002b077a23 */ /* 0x000fcc0000010803 */
[----:B------:R-:W-:Y:S01]  /*5030*/  MUFU.EX2 R200, R7 ;  /* 0x0000000700c87308 */ /* 0x000fe20000000800 */
[----:B------:R-:W-:Y:S01]  /*5040*/  HMMA.16816.F32.BF16 R84, R168, R172, R84 ;  /* 0x000000aca854723c */ /* 0x000fe20000041854 */
[----:B--2---:R-:W-:-:S07]  /*5050*/  IMAD.WIDE.U32 R4, R2, -0x2daee0ad, RZ ;  /* 0xd2511f5302047825 */ /* 0x004fce00078e00ff */
        /* <DEDUP_REMOVED lines=45> */
[--C-:B------:R-:W-:Y:S02]  /*5330*/  SHF.R.U32.HI R6, RZ, 0x10, R5.reuse ;  /* 0x00000010ff067819 */ /* 0x100fe40000011605 */
        /* <DEDUP_REMOVED lines=46> */
[----:B------:R-:W-:-:S04]  /*5620*/  FFMA.FTZ R4, R194, c[0x0][0x23c], -R3 ;  /* 0x00008f00c2047a23 */ /* 0x000fc80000010803 */
        /* <DEDUP_REMOVED lines=84> */
[----:B------:R-:W-:Y:S01]  /*5b70*/  LOP3.LUT R3, R234, 0x3, RZ, 0xc0, !PT ;  /* 0x00000003ea037812 */ /* 0x000fe200078ec0ff */
[----:B------:R-:W-:Y:S01]  /*5b80*/  ULEA.HI.SX32 UR8, UR8, 0xfffffffe, 0x1b ;  /* 0xfffffffe08087891 */ /* 0x000fe2000f8fda3f */
[----:B------:R-:W-:Y:S01]  /*5b90*/  ISETP.GE.AND P2, PT, R237, c[0x0][0x220], PT ;  /* 0x00008800ed007a0c */ /* 0x000fe20003f46270 */
[----:B------:R-:W-:Y:S01]  /*5ba0*/  IMAD.WIDE.U32 R250, R250, -0x326172a9, RZ ;  /* 0xcd9e8d57fafa7825 */ /* 0x000fe200078e00ff */
[----:B------:R1:W-:Y:S01]  /*5bb0*/  STL.64 [R1], R4 ;  /* 0x0000000401007387 */ /* 0x0003e20000100a00 */
[----:B------:R-:W-:-:S02]  /*5bc0*/  LOP3.LUT R244, R5, R133, RZ, 0x3c, !PT ;  /* 0x0000008505f47212 */ /* 0x000fc400078e3cff */
[----:B------:R-:W-:Y:S01]  /*5bd0*/  IMAD R0, R3, -0x2, R202 ;  /* 0xfffffffe03007824 */ /* 0x000fe200078e02ca */
[----:B------:R-:W-:Y:S01]  /*5be0*/  LOP3.LUT R242, R251, R133, RZ, 0x3c, !PT ;  /* 0x00000085fbf27212 */ /* 0x000fe200078e3cff */
[----:B------:R-:W-:Y:S01]  /*5bf0*/  IMAD.U32 R252, RZ, RZ, UR11 ;  /* 0x0000000bfffc7e24 */ /* 0x000fe2000f8e00ff */
[----:B------:R-:W-:Y:S01]  /*5c00*/  MOV R3, R136 ;  /* 0x0000008800037202 */ /* 0x000fe20000000f00 */
[----:B------:R-:W-:Y:S01]  /*5c10*/  IMAD.MOV.U32 R132, RZ, RZ, R135 ;  /* 0x000000ffff847224 */ /* 0x000fe200078e0087 */
[----:B------:R-:W-:Y:S01]  /*5c20*/  MOV R138, R2 ;  /* 0x00000002008a7202 */ /* 0x000fe20000000f00 */
[----:B------:R-:W-:Y:S01]  /*5c30*/  IMAD.WIDE.U32 R236, R236, -0x2daee0ad, RZ ;  /* 0xd2511f53ecec7825 */ /* 0x000fe200078e00ff */
[----:B------:R-:W-:Y:S01]  /*5c40*/  IADD3 R252, R252, -UR12, R0 ;  /* 0x8000000cfcfc7c10 */ /* 0x000fe2000fffe000 */
[----:B------:R-:W-:Y:S01]  /*5c50*/  ULDC.64 UR10, c[0x0][0x1a0] ;  /* 0x00006800000a7ab9 */ /* 0x000fe20000000a00 */
[----:B------:R-:W-:Y:S01]  /*5c60*/  ISETP.GE.AND P3, PT, R246, c[0x0][0x220], PT ;  /* 0x00008800f6007a0c */ /* 0x000fe20003f66270 */
[----:B------:R-:W-:Y:S01]  /*5c70*/  IMAD.MOV.U32 R0, RZ, RZ, R137 ;  /* 0x000000ffff007224 */ /* 0x000fe200078e0089 */
[----:B------:R-:W-:Y:S01]  /*5c80*/  PRMT R241, R241, 0x7054, R241 ;  /* 0x00007054f1f17816 */ /* 0x000fe200000000f1 */
[----:B------:R-:W-:-:S04]  /*5c90*/  IMAD.WIDE.U32 R244, R244, -0x2daee0ad, RZ ;  /* 0xd2511f53f4f47825 */ /* 0x000fc800078e00ff */
[----:B------:R-:W-:Y:S01]  /*5ca0*/  IMAD.WIDE.U32 R242, R242, -0x2daee0ad, RZ ;  /* 0xd2511f53f2f27825 */ /* 0x000fe200078e00ff */
[----:B------:R-:W-:Y:S05]  /*5cb0*/  BRA `(.L_x_1525) ;  /* 0x000002e000007947 */ /* 0x000fea0003800000 */
.L_x_1527:
        /* <DEDUP_REMOVED lines=46> */
.L_x_1525:
        /* <DEDUP_REMOVED lines=147> */
.L_x_1526:
[----:B------:R-:W-:Y:S01]  /*68d0*/  MOV R133, UR8 ;  /* 0x0000000800857c02 */ /* 0x000fe20008000f00 */
[----:B------:R-:W2:Y:S04]  /*68e0*/  LDL.64 R186, [R1] ;  /* 0x0000000001ba7983 */ /* 0x000ea80000100a00 */
[----:B------:R-:W-:Y:S05]  /*68f0*/  IMAD R133, R133, -0x20, R252 ;  /* 0xffffffe085857824 */ /* 0x000fea00078e02fc */
[C---:B------:R-:W-:Y:S02]  /*6900*/  IADD3 R2, R133.reuse, -0x1, RZ ;  /* 0xffffffff85027810 */ /* 0x040fe40007ffe0ff */
[C---:B-1----:R-:W-:Y:S02]  /*6910*/  IADD3 R136, R133.reuse, -0x9, RZ ;  /* 0xfffffff785887810 */ /* 0x042fe40007ffe0ff */
[----:B------:R-:W-:Y:S02]  /*6920*/  ISETP.GE.AND P0, PT, R2, RZ, PT ;  /* 0x000000ff0200720c */ /* 0x000fe40003f06270 */
[----:B------:R-:W-:Y:S02]  /*6930*/  IABS R134, R133 ;  /* 0x0000008500867213 */ /* 0x000fe40000000000 */
[C---:B------:R-:W-:Y:S02]  /*6940*/  IADD3 R135, R133.reuse, -0x11, RZ ;  /* 0xffffffef85877810 */ /* 0x040fe40007ffe0ff */
[----:B------:R-:W-:Y:S02]  /*6950*/  MOV R178, R134 ;  /* 0x0000008600b27202 */ /* 0x000fe40000000f00 */
[C---:B------:R-:W-:Y:S04]  /*6960*/  IADD3 R134, R133.reuse, -0x8, RZ ;  /* 0xfffffff885867810 */ /* 0x040fe80007ffe0ff */
[----:B------:R-:W1:Y:S01]  /*6970*/  I2F R178, R178 ;  /* 0x000000b200b27306 */ /* 0x000e620000201400 */
[C---:B------:R-:W-:Y:S02]  /*6980*/  @!P0 IADD3 R2, -R133.reuse, 0x1, RZ ;  /* 0x0000000185028810 */ /* 0x040fe40007ffe1ff */
[----:B------:R-:W-:Y:S02]  /*6990*/  ISETP.GE.AND P0, PT, R136, RZ, PT ;  /* 0x000000ff8800720c */ /* 0x000fe40003f06270 */
[----:B------:R-:W-:Y:S05]  /*69a0*/  ISETP.GE.AND P1, PT, R134, RZ, PT ;  /* 0x000000ff8600720c */ /* 0x000fea0003f26270 */
[----:B------:R-:W3:Y:S06]  /*69b0*/  I2F R177, R2 ;  /* 0x0000000200b17306 */ /* 0x000eec0000201400 */
[C---:B------:R-:W-:Y:S02]  /*69c0*/  @!P0 IADD3 R136, -R133.reuse, 0x9, RZ ;  /* 0x0000000985888810 */ /* 0x040fe40007ffe1ff */
[----:B------:R-:W-:Y:S02]  /*69d0*/  @!P1 IADD3 R134, -R133, 0x8, RZ ;  /* 0x0000000885869810 */ /* 0x000fe40007ffe1ff */
[----:B------:R-:W4:Y:S01]  /*69e0*/  I2F R175, R136 ;  /* 0x0000008800af7306 */ /* 0x000f220000201400 */
[----:B------:R-:W-:Y:S01]  /*69f0*/  ISETP.GE.AND P0, PT, R135, RZ, PT ;  /* 0x000000ff8700720c */ /* 0x000fe20003f06270 */
[C---:B-1----:R-:W-:Y:S02]  /*6a00*/  FFMA.FTZ R4, R178.reuse, -UR4, R4 ;  /* 0x80000004b2047c23 */ /* 0x042fe40008010004 */
[----:B------:R-:W-:Y:S06]  /*6a10*/  FFMA.FTZ R18, R178, -UR4, R18 ;  /* 0x80000004b2127c23 */ /* 0x000fec0008010012 */
[----:B------:R-:W1:Y:S01]  /*6a20*/  I2F R176, R134 ;  /* 0x0000008600b07306 */ /* 0x000e620000201400 */
[----:B---3--:R-:W-:Y:S01]  /*6a30*/  FFMA.FTZ R5, R177, -UR4, R5 ;  /* 0x80000004b1057c23 */ /* 0x008fe20008010005 */
[----:B------:R-:W-:Y:S01]  /*6a40*/  IADD3 R2, R133, -0x10, RZ ;  /* 0xfffffff085027810 */ /* 0x000fe20007ffe0ff */
[----:B------:R-:W-:Y:S01]  /*6a50*/  FFMA.FTZ R19, R177, -UR4, R19 ;  /* 0x80000004b1137c23 */ /* 0x000fe20008010013 */
[----:B------:R-:W-:Y:S02]  /*6a60*/  @!P0 IADD3 R135, -R133, 0x11, RZ ;  /* 0x0000001185878810 */ /* 0x000fe40007ffe1ff */
[----:B------:R-:W-:Y:S04]  /*6a70*/  ISETP.GE.AND P1, PT, R2, RZ, PT ;  /* 0x000000ff0200720c */ /* 0x000fe80003f26270 */
[----:B------:R-:W3:Y:S01]  /*6a80*/  I2F R139, R135 ;  /* 0x00000087008b7306 */ /* 0x000ee20000201400 */
[----:B----4-:R-:W-:Y:S01]  /*6a90*/  FFMA.FTZ R17, R175, -UR4, R17 ;  /* 0x80000004af117c23 */ /* 0x010fe20008010011 */
[----:B------:R-:W-:Y:S01]  /*6aa0*/  IADD3 R136, R133, -0x18, RZ ;  /* 0xffffffe885887810 */ /* 0x000fe20007ffe0ff */
[----:B------:R-:W-:Y:S06]  /*6ab0*/  FFMA.FTZ R23, R175, -UR4, R23 ;  /* 0x80000004af177c23 */ /* 0x000fec0008010017 */
[C---:B------:R-:W-:Y:S01]  /*6ac0*/  @!P1 IADD3 R2, -R133.reuse, 0x10, RZ ;  /* 0x0000001085029810 */ /* 0x040fe20007ffe1ff */
[----:B-1----:R-:W-:Y:S01]  /*6ad0*/  FFMA.FTZ R16, R176, -UR4, R16 ;  /* 0x80000004b0107c23 */ /* 0x002fe20008010010 */
[----:B------:R-:W-:Y:S01]  /*6ae0*/  ISETP.GE.AND P1, PT, R136, RZ, PT ;  /* 0x000000ff8800720c */ /* 0x000fe20003f26270 */
[----:B------:R-:W-:Y:S01]  /*6af0*/  FFMA.FTZ R22, R176, -UR4, R22 ;  /* 0x80000004b0167c23 */ /* 0x000fe20008010016 */
[----:B------:R-:W1:Y:S01]  /*6b00*/  I2F R173, R2 ;  /* 0x0000000200ad7306 */ /* 0x000e620000201400 */
[----:B------:R-:W-:Y:S04]  /*6b10*/  IADD3 R134, R133, -0x19, RZ ;  /* 0xffffffe785867810 */ /* 0x000fe80007ffe0ff */
[----:B------:R-:W-:Y:S01]  /*6b20*/  ISETP.GE.AND P0, PT, R134, RZ, PT ;  /* 0x000000ff8600720c */ /* 0x000fe20003f06270 */
[----:B---3--:R-:W-:Y:S01]  /*6b30*/  FFMA.FTZ R21, R139, -UR4, R21 ;  /* 0x800000048b157c23 */ /* 0x008fe20008010015 */
[----:B------:R-:W-:Y:S01]  /*6b40*/  IADD3 R135, R133, 0x40, RZ ;  /* 0x0000004085877810 */ /* 0x000fe20007ffe0ff */
[----:B------:R-:W-:Y:S03]  /*6b50*/  FFMA.FTZ R35, R139, -UR4, R35 ;  /* 0x800000048b237c23 */ /* 0x000fe60008010023 */
[C---:B------:R-:W-:Y:S04]  /*6b60*/  @!P1 IADD3 R136, -R133.reuse, 0x18, RZ ;  /* 0x0000001885889810 */ /* 0x040fe80007ffe1ff */
[----:B------:R-:W3:Y:S03]  /*6b70*/  I2F R137, R136 ;  /* 0x0000008800897306 */ /* 0x000ee60000201400 */
[----:B------:R-:W-:Y:S01]  /*6b80*/  @!P0 IADD3 R134, -R133, 0x19, RZ ;  /* 0x0000001985868810 */ /* 0x000fe20007ffe1ff */
[----:B-1----:R-:W-:Y:S01]  /*6b90*/  FFMA.FTZ R20, R173, -UR4, R20 ;  /* 0x80000004ad147c23 */ /* 0x002fe20008010014 */
[----:B------:R-:W-:Y:S01]  /*6ba0*/  IADD3 R2, R133, 0x8, RZ ;  /* 0x0000000885027810 */ /* 0x000fe20007ffe0ff */
[----:B------:R-:W-:Y:S04]  /*6bb0*/  FFMA.FTZ R34, R173, -UR4, R34 ;  /* 0x80000004ad227c23 */ /* 0x000fe80008010022 */
[----:B------:R-:W1:Y:S01]  /*6bc0*/  I2F R182, R134 ;  /* 0x0000008600b67306 */ /* 0x000e620000201400 */
[----:B------:R-:W-:Y:S01]  /*6bd0*/  ISETP.GE.AND P1, PT, R2, RZ, PT ;  /* 0x000000ff0200720c */ /* 0x000fe20003f26270 */
[----:B---3--:R-:W-:Y:S01]  /*6be0*/  FFMA.FTZ R32, R137, -UR4, R32 ;  /* 0x8000000489207c23 */ /* 0x008fe20008010020 */
[C---:B------:R-:W-:Y:S11]  /*6bf0*/  IADD3 R136, R133.reuse, 0x7, RZ ;  /* 0x0000000785887810 */ /* 0x040ff60007ffe0ff */
[----:B------:R-:W-:Y:S02]  /*6c00*/  @!P1 IADD3 R2, -R133, -0x8, RZ ;  /* 0xfffffff885029810 */ /* 0x000fe40007ffe1ff */
[----:B------:R-:W-:Y:S02]  /*6c10*/  ISETP.GE.AND P1, PT, R135, RZ, PT ;  /* 0x000000ff8700720c */ /* 0x000fe40003f26270 */
[----:B------:R-:W-:Y:S01]  /*6c20*/  ISETP.GE.AND P0, PT, R136, RZ, PT ;  /* 0x000000ff8800720c */ /* 0x000fe20003f06270 */
[----:B------:R-:W3:Y:S01]  /*6c30*/  I2F R184, R2 ;  /* 0x0000000200b87306 */ /* 0x000ee20000201400 */
[----:B-1----:R-:W-:Y:S01]  /*6c40*/  FFMA.FTZ R33, R182, -UR4, R33 ;  /* 0x80000004b6217c23 */ /* 0x002fe20008010021 */
[C---:B------:R-:W-:Y:S08]  /*6c50*/  IADD3 R134, R133.reuse, 0x3f, RZ ;  /* 0x0000003f85867810 */ /* 0x040ff00007ffe0ff */
[C---:B------:R-:W-:Y:S02]  /*6c60*/  @!P1 IADD3 R135, -R133.reuse, -0x40, RZ ;  /* 0xffffffc085879810 */ /* 0x040fe40007ffe1ff */
[C---:B------:R-:W-:Y:S02]  /*6c70*/  @!P0 IADD3 R136, -R133.reuse, -0x7, RZ ;  /* 0xfffffff985888810 */ /* 0x040fe40007ffe1ff */
[----:B------:R-:W-:Y:S01]  /*6c80*/  ISETP.GE.AND P0, PT, R134, RZ, PT ;  /* 0x000000ff8600720c */ /* 0x000fe20003f06270 */
[----:B------:R-:W1:Y:S01]  /*6c90*/  I2F R181, R135 ;  /* 0x0000008700b57306 */ /* 0x000e620000201400 */
[----:B---3--:R-:W-:Y:S01]  /*6ca0*/  FFMA.FTZ R6, R184, -UR4, R6 ;  /* 0x80000004b8067c23 */ /* 0x008fe20008010006 */
[C---:B------:R-:W-:Y:S08]  /*6cb0*/  IADD3 R2, R133.reuse, 0x38, RZ ;  /* 0x0000003885027810 */ /* 0x040ff00007ffe0ff */
[----:B------:R-:W3:Y:S02]  /*6cc0*/  I2F R183, R136 ;  /* 0x0000008800b77306 */ /* 0x000ee40000201400 */
[----:B------:R-:W-:Y:S02]  /*6cd0*/  @!P0 IADD3 R134, -R133, -0x3f, RZ ;  /* 0xffffffc185868810 */ /* 0x000fe40007ffe1ff */
[----:B------:R-:W-:Y:S06]  /*6ce0*/  ISETP.GE.AND P1, PT, R2, RZ, PT ;  /* 0x000000ff0200720c */ /* 0x000fec0003f26270 */
[----:B------:R-:W4:Y:S01]  /*6cf0*/  I2F R180, R134 ;  /* 0x0000008600b47306 */ /* 0x000f220000201400 */
[----:B-1----:R-:W-:Y:S01]  /*6d00*/  FFMA.FTZ R8, R181, -UR4, R8 ;  /* 0x80000004b5087c23 */ /* 0x002fe20008010008 */
[----:B------:R-:W-:Y:S01]  /*6d10*/  IADD3 R135, R133, 0x37, RZ ;  /* 0x0000003785877810 */ /* 0x000fe20007ffe0ff */
[----:B------:R-:W-:Y:S04]  /*6d20*/  FFMA.FTZ R14, R181, -UR4, R14 ;  /* 0x80000004b50e7c23 */ /* 0x000fe8000801000e */
[----:B------:R-:W-:Y:S02]  /*6d30*/  @!P1 IADD3 R2, -R133, -0x38, RZ ;  /* 0xffffffc885029810 */ /* 0x000fe40007ffe1ff */
[----:B------:R-:W-:Y:S02]  /*6d40*/  ISETP.GE.AND P0, PT, R135, RZ, PT ;  /* 0x000000ff8700720c */ /* 0x000fe40003f06270 */
[----:B------:R-:W1:Y:S01]  /*6d50*/  I2F R179, R2 ;  /* 0x0000000200b37306 */ /* 0x000e620000201400 */
[----:B------:R-:W-:Y:S01]  /*6d60*/  FMNMX.FTZ R139, R8, R132, !PT ;  /* 0x00000084088b7209 */ /* 0x000fe20007810000 */
[----:B---3--:R-:W-:Y:S09]  /*6d70*/  FFMA.FTZ R7, R183, -UR4, R7 ;  /* 0x80000004b7077c23 */ /* 0x008ff20008010007 */
[C---:B------:R-:W-:Y:S01]  /*6d80*/  @!P0 IADD3 R135, -R133.reuse, -0x37, RZ ;  /* 0xffffffc985878810 */ /* 0x040fe20007ffe1ff */
[C---:B----4-:R-:W-:Y:S01]  /*6d90*/  FFMA.FTZ R9, R180.reuse, -UR4, R9 ;  /* 0x80000004b4097c23 */ /* 0x050fe20008010009 */
[----:B------:R-:W-:Y:S01]  /*6da0*/  IADD3 R134, R133, 0x30, RZ ;  /* 0x0000003085867810 */ /* 0x000fe20007ffe0ff */
[----:B------:R-:W-:Y:S01]  /*6db0*/  FFMA.FTZ R15, R180, -UR4, R15 ;  /* 0x80000004b40f7c23 */ /* 0x000fe2000801000f */
[----:B------:R3:W4:Y:S02]  /*6dc0*/  I2F R174, R135 ;  /* 0x0000008700ae7306 */ /* 0x0007240000201400 */
[----:B------:R-:W-:Y:S02]  /*6dd0*/  ISETP.GE.AND P1, PT, R134, RZ, PT ;  /* 0x000000ff8600720c */ /* 0x000fe40003f26270 */
[----:B------:R-:W-:Y:S01]  /*6de0*/  FMNMX.FTZ R139, R9, R139, !PT ;  /* 0x0000008b098b7209 */ /* 0x000fe20007810000 */
[C---:B-1----:R-:W-:Y:S01]  /*6df0*/  FFMA.FTZ R12, R179.reuse, -UR4, R12 ;  /* 0x80000004b30c7c23 */ /* 0x042fe2000801000c */
[----:B------:R-:W-:Y:S01]  /*6e00*/  FMNMX.FTZ R2, R4, R0, !PT ;  /* 0x0000000004027209 */ /* 0x000fe20007810000 */
[----:B------:R-:W-:Y:S03]  /*6e10*/  FFMA.FTZ R26, R179, -UR4, R26 ;  /* 0x80000004b31a7c23 */ /* 0x000fe6000801001a */
[----:B------:R-:W-:Y:S02]  /*6e20*/  FMNMX.FTZ R2, R5, R2, !PT ;  /* 0x0000000205027209 */ /* 0x000fe40007810000 */
[----:B------:R-:W-:Y:S03]  /*6e30*/  FMNMX.FTZ R139, R12, R139, !PT ;  /* 0x0000008b0c8b7209 */ /* 0x000fe60007810000 */
[C---:B------:R-:W-:Y:S02]  /*6e40*/  @!P1 IADD3 R134, -R133.reuse, -0x30, RZ ;  /* 0xffffffd085869810 */ /* 0x040fe40007ffe1ff */
[----:B------:R-:W-:Y:S02]  /*6e50*/  FMNMX.FTZ R136, R16, R2, !PT ;  /* 0x0000000210887209 */ /* 0x000fe40007810000 */
[----:B------:R1:W5:Y:S01]  /*6e60*/  I2F R172, R134 ;  /* 0x0000008600ac7306 */ /* 0x0003620000201400 */
[----:B------:R-:W-:Y:S02]  /*6e70*/  IADD3 R2, R133, 0x2f, RZ ;  /* 0x0000002f85027810 */ /* 0x000fe40007ffe0ff */
[----:B---3--:R-:W-:Y:S01]  /*6e80*/  FMNMX.FTZ R135, R17, R136, !PT ;  /* 0x0000008811877209 */ /* 0x008fe20007810000 */
[----:B----4-:R-:W-:Y:S01]  /*6e90*/  FFMA.FTZ R13, R174, -UR4, R13 ;  /* 0x80000004ae0d7c23 */ /* 0x010fe2000801000d */
[----:B------:R-:W-:Y:S01]  /*6ea0*/  ISETP.GE.AND P0, PT, R2, RZ, PT ;  /* 0x000000ff0200720c */ /* 0x000fe20003f06270 */
[----:B------:R-:W-:Y:S01]  /*6eb0*/  FFMA.FTZ R27, R174, -UR4, R27 ;  /* 0x80000004ae1b7c23 */ /* 0x000fe2000801001b */
[----:B------:R-:W-:Y:S02]  /*6ec0*/  FMNMX.FTZ R135, R20, R135, !PT ;  /* 0x0000008714877209 */ /* 0x000fe40007810000 */
[----:B------:R-:W-:Y:S02]  /*6ed0*/  FMNMX.FTZ R139, R13, R139, !PT ;  /* 0x0000008b0d8b7209 */ /* 0x000fe40007810000 */
[----:B------:R-:W-:Y:S02]  /*6ee0*/  FMNMX.FTZ R137, R21, R135, !PT ;  /* 0x0000008715897209 */ /* 0x000fe40007810000 */
[----:B------:R-:W-:Y:S02]  /*6ef0*/  IADD3 R135, R133, 0x28, RZ ;  /* 0x0000002885877810 */ /* 0x000fe40007ffe0ff */
[----:B------:R-:W-:Y:S02]  /*6f00*/  FMNMX.FTZ R137, R32, R137, !PT ;  /* 0x0000008920897209 */ /* 0x000fe40007810000 */
[----:B------:R-:W-:Y:S02]  /*6f10*/  ISETP.GE.AND P1, PT, R135, RZ, PT ;  /* 0x000000ff8700720c */ /* 0x000fe40003f26270 */
[----:B------:R-:W-:Y:S02]  /*6f20*/  @!P0 IADD3 R2, -R133, -0x2f, RZ ;  /* 0xffffffd185028810 */ /* 0x000fe40007ffe1ff */
[----:B------:R-:W-:Y:S02]  /*6f30*/  FMNMX.FTZ R137, R33, R137, !PT ;  /* 0x0000008921897209 */ /* 0x000fe40007810000 */
[C---:B-1----:R-:W-:Y:S01]  /*6f40*/  IADD3 R134, R133.reuse, 0x27, RZ ;  /* 0x0000002785867810 */ /* 0x042fe20007ffe0ff */
[----:B-----5:R-:W-:Y:S01]  /*6f50*/  FFMA.FTZ R24, R172, -UR4, R24 ;  /* 0x80000004ac187c23 */ /* 0x020fe20008010018 */
[----:B------:R-:W1:Y:S01]  /*6f60*/  I2F R2, R2 ;  /* 0x0000000200027306 */ /* 0x000e620000201400 */
[----:B------:R-:W3:Y:S01]  /*6f70*/  SHFL.BFLY PT, R136, R137, 0x2, 0x1f ;  /* 0x0c401f0089887f89 */ /* 0x000ee200000e0000 */
[----:B------:R-:W-:Y:S01]  /*6f80*/  ISETP.GE.AND P0, PT, R134, RZ, PT ;  /* 0x000000ff8600720c */ /* 0x000fe20003f06270 */
[----:B------:R-:W-:Y:S01]  /*6f90*/  FFMA.FTZ R30, R172, -UR4, R30 ;  /* 0x80000004ac1e7c23 */ /* 0x000fe2000801001e */
[----:B------:R-:W-:Y:S02]  /*6fa0*/  FMNMX.FTZ R139, R24, R139, !PT ;  /* 0x0000008b188b7209 */ /* 0x000fe40007810000 */
[C---:B------:R-:W-:Y:S04]  /*6fb0*/  @!P1 IADD3 R135, -R133.reuse, -0x28, RZ ;  /* 0xffffffd885879810 */ /* 0x040fe80007ffe1ff */
[----:B------:R4:W5:Y:S05]  /*6fc0*/  I2F R178, R135 ;  /* 0x0000008700b27306 */ /* 0x00096a0000201400 */
[----:B------:R-:W-:Y:S05]  /*6fd0*/  @!P0 IADD3 R134, -R133, -0x27, RZ ;  /* 0xffffffd985868810 */ /* 0x000fea0007ffe1ff */
[----:B------:R5:W5:Y:S01]  /*6fe0*/  I2F R175, R134 ;  /* 0x0000008600af7306 */ /* 0x000b620000201400 */
[C---:B-1----:R-:W-:Y:S01]  /*6ff0*/  FFMA.FTZ R25, R2.reuse, -UR4, R25 ;  /* 0x8000000402197c23 */ /* 0x042fe20008010019 */
[----:B---3--:R-:W-:Y:S01]  /*7000*/  FMNMX.FTZ R137, R137, R136, !PT ;  /* 0x0000008889897209 */ /* 0x008fe20007810000 */
[----:B------:R-:W-:Y:S03]  /*7010*/  FFMA.FTZ R31, R2, -UR4, R31 ;  /* 0x80000004021f7c23 */ /* 0x000fe6000801001f */
[----:B------:R-:W-:Y:S01]  /*7020*/  FMNMX.FTZ R139, R25, R139, !PT ;  /* 0x0000008b198b7209 */ /* 0x000fe20007810000 */
[----:B------:R-:W1:Y:S01]  /*7030*/  SHFL.BFLY PT, R173, R137, 0x1, 0x1f ;  /* 0x0c201f0089ad7f89 */ /* 0x000e6200000e0000 */
[----:B----4-:R-:W-:Y:S01]  /*7040*/  FMNMX.FTZ R135, R6, R3, !PT ;  /* 0x0000000306877209 */ /* 0x010fe20007810000 */
[----:B-----5:R-:W-:Y:S03]  /*7050*/  FFMA.FTZ R28, R178, -UR4, R28 ;  /* 0x80000004b21c7c23 */ /* 0x020fe6000801001c */
[----:B------:R-:W-:Y:S02]  /*7060*/  FMNMX.FTZ R135, R7, R135, !PT ;  /* 0x0000008707877209 */ /* 0x000fe40007810000 */
[----:B------:R-:W-:Y:S02]  /*7070*/  FMNMX.FTZ R139, R28, R139, !PT ;  /* 0x0000008b1c8b7209 */ /* 0x000fe40007810000 */
[----:B------:R-:W-:Y:S01]  /*7080*/  FMNMX.FTZ R134, R18, R135, !PT ;  /* 0x0000008712867209 */ /* 0x000fe20007810000 */
[----:B------:R-:W-:Y:S01]  /*7090*/  FFMA.FTZ R29, R175, -UR4, R29 ;  /* 0x80000004af1d7c23 */ /* 0x000fe2000801001d */
[----:B------:R-:W-:Y:S02]  /*70a0*/  IADD3 R135, R133, 0x48, RZ ;  /* 0x0000004885877810 */ /* 0x000fe40007ffe0ff */
[----:B------:R-:W-:Y:S02]  /*70b0*/  FMNMX.FTZ R134, R19, R134, !PT ;  /* 0x0000008613867209 */ /* 0x000fe40007810000 */
[----:B------:R-:W-:Y:S02]  /*70c0*/  ISETP.GE.AND P1, PT, R135, RZ, PT ;  /* 0x000000ff8700720c */ /* 0x000fe40003f26270 */
[----:B------:R-:W-:Y:S02]  /*70d0*/  FMNMX.FTZ R134, R22, R134, !PT ;  /* 0x0000008616867209 */ /* 0x000fe40007810000 */
[----:B-1----:R-:W-:Y:S02]  /*70e0*/  FMNMX.FTZ R137, R137, R173, !PT ;  /* 0x000000ad89897209 */ /* 0x002fe40007810000 */
[----:B------:R-:W-:Y:S02]  /*70f0*/  FMNMX.FTZ R136, R23, R134, !PT ;  /* 0x0000008617887209 */ /* 0x000fe40007810000 */
[----:B------:R-:W-:Y:S01]  /*7100*/  IADD3 R134, R133, 0x47, RZ ;  /* 0x0000004785867810 */ /* 0x000fe20007ffe0ff */
[----:B------:R-:W-:Y:S01]  /*7110*/  FADD.FTZ R0, -R137, R0 ;  /* 0x0000000089007221 */ /* 0x000fe20000010100 */
[----:B------:R-:W-:Y:S02]  /*7120*/  FMNMX.FTZ R136, R34, R136, !PT ;  /* 0x0000008822887209 */ /* 0x000fe40007810000 */
[----:B------:R-:W-:Y:S01]  /*7130*/  ISETP.GE.AND P0, PT, R134, RZ, PT ;  /* 0x000000ff8600720c */ /* 0x000fe20003f06270 */
[----:B------:R-:W-:Y:S01]  /*7140*/  FMUL.FTZ R0, R0, c[0x0][0x23c] ;  /* 0x00008f0000007a20 */ /* 0x000fe20000410000 */
[----:B------:R-:W-:Y:S02]  /*7150*/  @!P1 IADD3 R135, -R133, -0x48, RZ ;  /* 0xffffffb885879810 */ /* 0x000fe40007ffe1ff */
[----:B------:R-:W-:Y:S02]  /*7160*/  FMNMX.FTZ R136, R35, R136, !PT ;  /* 0x0000008823887209 */ /* 0x000fe40007810000 */
[----:B------:R1:W3:Y:S03]  /*7170*/  I2F R176, R135 ;  /* 0x0000008700b07306 */ /* 0x0002e60000201400 */
[----:B------:R-:W4:Y:S04]  /*7180*/  SHFL.BFLY PT, R175, R136, 0x2, 0x1f ;  /* 0x0c401f0088af7f89 */ /* 0x000f2800000e0000 */
[----:B------:R-:W-:Y:S02]  /*7190*/  @!P0 IADD3 R134, -R133, -0x47, RZ ;  /* 0xffffffb985868810 */ /* 0x000fe40007ffe1ff */
[----:B------:R-:W-:Y:S02]  /*71a0*/  FSETP.NEU.FTZ.AND P0, PT, R137, -INF , PT ;  /* 0xff8000008900780b */ /* 0x000fe40003f1d000 */
[----:B------:R-:W5:Y:S10]  /*71b0*/  I2F R173, R134 ;  /* 0x0000008600ad7306 */ /* 0x000f740000201400 */
[----:B------:R2:W2:Y:S01]  /*71c0*/  MUFU.EX2 R134, R0 ;  /* 0x0000000000867308 */ /* 0x0004a20000000800 */
[----:B-1----:R-:W-:Y:S01]  /*71d0*/  FMNMX.FTZ R135, R29, R139, !PT ;  /* 0x0000008b1d877209 */ /* 0x002fe20007810000 */
[----:B------:R-:W-:Y:S01]  /*71e0*/  FMUL.FTZ R139, R137, c[0x0][0x23c] ;  /* 0x00008f00898b7a20 */ /* 0x000fe20000410000 */
[----:B----4-:R-:W-:Y:S01]  /*71f0*/  FMNMX.FTZ R136, R136, R175, !PT ;  /* 0x000000af88887209 */ /* 0x010fe20007810000 */
[----:B---3--:R-:W-:Y:S02]  /*7200*/  FFMA.FTZ R10, R176, -UR4, R10 ;  /* 0x80000004b00a7c23 */ /* 0x008fe4000801000a */
[----:B------:R-:W1:Y:S01]  /*7210*/  SHFL.BFLY PT, R133, R135, 0x2, 0x1f ;  /* 0x0c401f0087857f89 */ /* 0x000e6200000e0000 */
[----:B------:R-:W-:Y:S05]  /*7220*/  FSEL R139, R139, RZ, P0 ;  /* 0x000000ff8b8b7208 */ /* 0x000fea0000000000 */
[----:B------:R-:W-:Y:S02]  /*7230*/  FFMA.FTZ R16, R16, c[0x0][0x23c], -R139 ;  /* 0x00008f0010107a23 */ /* 0x000fe4000001088b */
[----:B------:R-:W3:Y:S01]  /*7240*/  SHFL.BFLY PT, R175, R136, 0x1, 0x1f ;  /* 0x0c201f0088af7f89 */ /* 0x000ee200000e0000 */
[----:B-----5:R-:W-:Y:S01]  /*7250*/  FFMA.FTZ R11, R173, -UR4, R11 ;  /* 0x80000004ad0b7c23 */ /* 0x020fe2000801000b */
[----:B------:R4:W-:Y:S01]  /*7260*/  MUFU.EX2 R234, R16 ;  /* 0x0000001000ea7308 */ /* 0x0009e20000000800 */
[--C-:B------:R-:W-:Y:S02]  /*7270*/  FFMA.FTZ R17, R17, c[0x0][0x23c], -R139.reuse ;  /* 0x00008f0011117a23 */ /* 0x100fe4000001088b */
[--C-:B------:R-:W-:Y:S02]  /*7280*/  FFMA.FTZ R4, R4, c[0x0][0x23c], -R139.reuse ;  /* 0x00008f0004047a23 */ /* 0x100fe4000001088b */
[----:B------:R-:W-:Y:S01]  /*7290*/  FFMA.FTZ R5, R5, c[0x0][0x23c], -R139 ;  /* 0x00008f0005057a23 */ /* 0x000fe2000001088b */
[----:B--2---:R-:W-:Y:S01]  /*72a0*/  FMNMX.FTZ R0, R10, R138, !PT ;  /* 0x0000008a0a007209 */ /* 0x004fe20007810000 */
[----:B------:R-:W-:Y:S01]  /*72b0*/  LDSM.16.MT88.4 R176, [R209+0xa000] ;  /* 0x00a00000d1b0783b */ /* 0x000fe20000004200 */
[C---:B------:R-:W-:Y:S02]  /*72c0*/  FMUL.FTZ R36, R134.reuse, R36 ;  /* 0x0000002486247220 */ /* 0x040fe40000410000 */
[----:B------:R-:W-:Y:S01]  /*72d0*/  FMNMX.FTZ R0, R11, R0, !PT ;  /* 0x000000000b007209 */ /* 0x000fe20007810000 */
[----:B------:R2:W-:Y:S01]  /*72e0*/  MUFU.EX2 R233, R17 ;  /* 0x0000001100e97308 */ /* 0x0005e20000000800 */
[C---:B------:R-:W-:Y:S01]  /*72f0*/  FMUL.FTZ R37, R134.reuse, R37 ;  /* 0x0000002586257220 */ /* 0x040fe20000410000 */
[----:B-1----:R-:W-:Y:S01]  /*7300*/  FMNMX.FTZ R135, R135, R133, !PT ;  /* 0x0000008587877209 */ /* 0x002fe20007810000 */
[----:B------:R-:W-:Y:S01]  /*7310*/  FMUL.FTZ R48, R134, R48 ;  /* 0x0000003086307220 */ /* 0x000fe20000410000 */
[----:B------:R-:W-:Y:S01]  /*7320*/  FMNMX.FTZ R0, R14, R0, !PT ;  /* 0x000000000e007209 */ /* 0x000fe20007810000 */
[C---:B------:R-:W-:Y:S02]  /*7330*/  FMUL.FTZ R49, R134.reuse, R49 ;  /* 0x0000003186317220 */ /* 0x040fe40000410000 */
[----:B------:R-:W-:Y:S01]  /*7340*/  FMUL.FTZ R52, R134, R52 ;  /* 0x0000003486347220 */ /* 0x000fe20000410000 */
[----:B------:R-:W-:Y:S02]  /*7350*/  FMNMX.FTZ R0, R15, R0, !PT ;  /* 0x000000000f007209 */ /* 0x000fe40007810000 */
[----:B------:R-:W-:Y:S01]  /*7360*/  MUFU.EX2 R232, R4 ;  /* 0x0000000400e87308 */ /* 0x000fe20000000800 */
[----:B---3--:R-:W-:Y:S01]  /*7370*/  FMNMX.FTZ R136, R136, R175, !PT ;  /* 0x000000af88887209 */ /* 0x008fe20007810000 */
[----:B------:R-:W-:Y:S01]  /*7380*/  FMUL.FTZ R53, R134, R53 ;  /* 0x0000003586357220 */ /* 0x000fe20000410000 */
[----:B----4-:R-:W1:Y:S01]  /*7390*/  SHFL.BFLY PT, R16, R135, 0x1, 0x1f ;  /* 0x0c201f0087107f89 */ /* 0x010e6200000e0000 */
[----:B------:R-:W-:Y:S01]  /*73a0*/  FMNMX.FTZ R0, R26, R0, !PT ;  /* 0x000000001a007209 */ /* 0x000fe20007810000 */
[----:B------:R-:W-:Y:S01]  /*73b0*/  FMUL.FTZ R64, R134, R64 ;  /* 0x0000004086407220 */ /* 0x000fe20000410000 */
[C---:B------:R-:W-:Y:S01]  /*73c0*/  FSETP.NEU.FTZ.AND P0, PT, R136.reuse, -INF , PT ;  /* 0xff8000008800780b */ /* 0x040fe20003f1d000 */
[C---:B------:R-:W-:Y:S01]  /*73d0*/  FADD.FTZ R3, -R136.reuse, R3 ;  /* 0x0000000388037221 */ /* 0x040fe20000010100 */
[----:B------:R-:W-:Y:S01]  /*73e0*/  FMNMX.FTZ R0, R27, R0, !PT ;  /* 0x000000001b007209 */ /* 0x000fe20007810000 */
[----:B------:R-:W-:Y:S01]  /*73f0*/  FMUL.FTZ R184, R136, c[0x0][0x23c] ;  /* 0x00008f0088b87a20 */ /* 0x000fe20000410000 */
[----:B------:R-:W-:Y:S01]  /*7400*/  MUFU.EX2 R231, R5 ;  /* 0x0000000500e77308 */ /* 0x000fe20000000800 */
[----:B------:R-:W-:Y:S01]  /*7410*/  FMUL.FTZ R3, R3, c[0x0][0x23c] ;  /* 0x00008f0003037a20 */ /* 0x000fe20000410000 */
[----:B------:R-:W-:Y:S01]  /*7420*/  FMNMX.FTZ R0, R30, R0, !PT ;  /* 0x000000001e007209 */ /* 0x000fe20007810000 */
[----:B------:R-:W-:Y:S01]  /*7430*/  FMUL.FTZ R65, R134, R65 ;  /* 0x0000004186417220 */ /* 0x000fe20000410000 */
[----:B------:R-:W-:Y:S01]  /*7440*/  FSEL R184, R184, RZ, P0 ;  /* 0x000000ffb8b87208 */ /* 0x000fe20000000000 */
[C---:B------:R-:W-:Y:S01]  /*7450*/  FMUL.FTZ R68, R134.reuse, R68 ;  /* 0x0000004486447220 */ /* 0x040fe20000410000 */
[----:B------:R-:W-:Y:S01]  /*7460*/  FMNMX.FTZ R0, R31, R0, !PT ;  /* 0x000000001f007209 */ /* 0x000fe20007810000 */
[----:B------:R-:W-:Y:S02]  /*7470*/  FMUL.FTZ R69, R134, R69 ;  /* 0x0000004586457220 */ /* 0x000fe40000410000 */
[--C-:B------:R-:W-:Y:S01]  /*7480*/  FFMA.FTZ R18, R18, c[0x0][0x23c], -R184.reuse ;  /* 0x00008f0012127a23 */ /* 0x100fe200000108b8 */
[----:B------:R3:W4:Y:S01]  /*7490*/  MUFU.EX2 R133, R3 ;  /* 0x0000000300857308 */ /* 0x0007220000000800 */
[----:B------:R-:W-:Y:S02]  /*74a0*/  FFMA.FTZ R6, R6, c[0x0][0x23c], -R184 ;  /* 0x00008f0006067a23 */ /* 0x000fe400000108b8 */
[C---:B------:R-:W-:Y:S02]  /*74b0*/  FMUL.FTZ R80, R134.reuse, R80 ;  /* 0x0000005086507220 */ /* 0x040fe40000410000 */
[C---:B------:R-:W-:Y:S01]  /*74c0*/  FMUL.FTZ R81, R134.reuse, R81 ;  /* 0x0000005186517220 */ /* 0x040fe20000410000 */
[----:B-1----:R-:W-:Y:S01]  /*74d0*/  FMNMX.FTZ R135, R135, R16, !PT ;  /* 0x0000001087877209 */ /* 0x002fe20007810000 */
[----:B------:R-:W-:Y:S01]  /*74e0*/  FMUL.FTZ R84, R134, R84 ;  /* 0x0000005486547220 */ /* 0x000fe20000410000 */
[----:B------:R-:W-:Y:S02]  /*74f0*/  LOP3.LUT R16, R243, UR27, R236, 0x96, !PT ;  /* 0x0000001bf3107c12 */ /* 0x000fe4000f8e96ec */
[----:B------:R1:W-:Y:S01]  /*7500*/  MUFU.EX2 R230, R18 ;  /* 0x0000001200e67308 */ /* 0x0003e20000000800 */
[C---:B------:R-:W-:Y:S01]  /*7510*/  FSETP.NEU.FTZ.AND P0, PT, R135.reuse, -INF , PT ;  /* 0xff8000008700780b */ /* 0x040fe20003f1d000 */
[C---:B------:R-:W-:Y:S02]  /*7520*/  FADD.FTZ R2, -R135.reuse, R132 ;  /* 0x0000008487027221 */ /* 0x040fe40000010100 */
[----:B--2---:R-:W-:Y:S04]  /*7530*/  IMAD.WIDE.U32 R16, R16, -0x326172a9, RZ ;  /* 0xcd9e8d5710107825 */ /* 0x004fe800078e00ff */
[----:B------:R-:W-:Y:S02]  /*7540*/  FMUL.FTZ R2, R2, c[0x0][0x23c] ;  /* 0x00008f0002027a20 */ /* 0x000fe40000410000 */
[----:B------:R-:W-:Y:S01]  /*7550*/  MUFU.EX2 R228, R6 ;  /* 0x0000000600e47308 */ /* 0x000fe20000000800 */
[----:B------:R-:W-:Y:S02]  /*7560*/  FMUL.FTZ R185, R135, c[0x0][0x23c] ;  /* 0x00008f0087b97a20 */ /* 0x000fe40000410000 */
[----:B------:R-:W-:Y:S01]  /*7570*/  FMUL.FTZ R85, R134, R85 ;  /* 0x0000005586557220 */ /* 0x000fe20000410000 */
[----:B---3--:R-:W2:Y:S01]  /*7580*/  SHFL.BFLY PT, R3, R0, 0x2, 0x1f ;  /* 0x0c401f0000037f89 */ /* 0x008ea200000e0000 */
[----:B----4-:R-:W-:Y:S01]  /*7590*/  FMUL.FTZ R38, R133, R38 ;  /* 0x0000002685267220 */ /* 0x010fe20000410000 */
[----:B------:R-:W-:Y:S01]  /*75a0*/  FSEL R185, R185, RZ, P0 ;  /* 0x000000ffb9b97208 */ /* 0x000fe20000000000 */
[C---:B------:R-:W-:Y:S02]  /*75b0*/  FMUL.FTZ R39, R133.reuse, R39 ;  /* 0x0000002785277220 */ /* 0x040fe40000410000 */
[----:B------:R-:W-:Y:S01]  /*75c0*/  FMUL.FTZ R50, R133, R50 ;  /* 0x0000003285327220 */ /* 0x000fe20000410000 */
[----:B------:R3:W4:Y:S01]  /*75d0*/  MUFU.EX2 R132, R2 ;  /* 0x0000000200847308 */ /* 0x0007220000000800 */
[--C-:B------:R-:W-:Y:S02]  /*75e0*/  FFMA.FTZ R8, R8, c[0x0][0x23c], -R185.reuse ;  /* 0x00008f0008087a23 */ /* 0x100fe400000108b9 */
[--C-:B------:R-:W-:Y:S01]  /*75f0*/  FFMA.FTZ R12, R12, c[0x0][0x23c], -R185.reuse ;  /* 0x00008f000c0c7a23 */ /* 0x100fe200000108b9 */
[----:B-1----:R-:W-:Y:S01]  /*7600*/  LOP3.LUT R18, R245, UR27, R236, 0x96, !PT ;  /* 0x0000001bf5127c12 */ /* 0x002fe2000f8e96ec */
[--C-:B------:R-:W-:Y:S02]  /*7610*/  FFMA.FTZ R13, R13, c[0x0][0x23c], -R185.reuse ;  /* 0x00008f000d0d7a23 */ /* 0x100fe400000108b9 */
[C---:B------:R-:W-:Y:S02]  /*7620*/  FMUL.FTZ R51, R133.reuse, R51 ;  /* 0x0000003385337220 */ /* 0x040fe40000410000 */
[C---:B------:R-:W-:Y:S01]  /*7630*/  FMUL.FTZ R54, R133.reuse, R54 ;  /* 0x0000003685367220 */ /* 0x040fe20000410000 */
[----:B------:R-:W-:Y:S01]  /*7640*/  MUFU.EX2 R226, R8 ;  /* 0x0000000800e27308 */ /* 0x000fe20000000800 */
[C---:B------:R-:W-:Y:S02]  /*7650*/  FMUL.FTZ R55, R133.reuse, R55 ;  /* 0x0000003785377220 */ /* 0x040fe40000410000 */
[C---:B------:R-:W-:Y:S02]  /*7660*/  FMUL.FTZ R66, R133.reuse, R66 ;  /* 0x0000004285427220 */ /* 0x040fe40000410000 */
[C---:B------:R-:W-:Y:S02]  /*7670*/  FMUL.FTZ R67, R133.reuse, R67 ;  /* 0x0000004385437220 */ /* 0x040fe40000410000 */
[C---:B------:R-:W-:Y:S01]  /*7680*/  FMUL.FTZ R70, R133.reuse, R70 ;  /* 0x0000004685467220 */ /* 0x040fe20000410000 */
[----:B--2---:R-:W-:Y:S01]  /*7690*/  FMNMX.FTZ R0, R0, R3, !PT ;  /* 0x0000000300007209 */ /* 0x004fe20007810000 */
[C---:B------:R-:W-:Y:S01]  /*76a0*/  FMUL.FTZ R71, R133.reuse, R71 ;  /* 0x0000004785477220 */ /* 0x040fe20000410000 */
[----:B------:R-:W-:Y:S01]  /*76b0*/  MUFU.EX2 R206, R12 ;  /* 0x0000000c00ce7308 */ /* 0x000fe20000000800 */
[C---:B------:R-:W-:Y:S02]  /*76c0*/  FMUL.FTZ R82, R133.reuse, R82 ;  /* 0x0000005285527220 */ /* 0x040fe40000410000 */
[----:B------:R-:W-:Y:S01]  /*76d0*/  FMUL.FTZ R83, R133, R83 ;  /* 0x0000005385537220 */ /* 0x000fe20000410000 */
[----:B---3--:R-:W-:Y:S01]  /*76e0*/  MOV R2, UR19 ;  /* 0x0000001300027c02 */ /* 0x008fe20008000f00 */
[C---:B----4-:R-:W-:Y:S02]  /*76f0*/  FMUL.FTZ R40, R132.reuse, R40 ;  /* 0x0000002884287220 */ /* 0x050fe40000410000 */
[C---:B------:R-:W-:Y:S01]  /*7700*/  FMUL.FTZ R41, R132.reuse, R41 ;  /* 0x0000002984297220 */ /* 0x040fe20000410000 */
[----:B------:R-:W-:Y:S01]  /*7710*/  LOP3.LUT R2, R237, UR8, R2, 0x96, !PT ;  /* 0x00000008ed027c12 */ /* 0x000fe2000f8e9602 */
[C---:B------:R-:W-:Y:S01]  /*7720*/  FMUL.FTZ R44, R132.reuse, R44 ;  /* 0x0000002c842c7220 */ /* 0x040fe20000410000 */
[----:B------:R-:W1:Y:S01]  /*7730*/  MUFU.EX2 R205, R13 ;  /* 0x0000000d00cd7308 */ /* 0x000e620000000800 */
[----:B------:R-:W-:Y:S01]  /*7740*/  FMUL.FTZ R45, R132, R45 ;  /* 0x0000002d842d7220 */ /* 0x000fe20000410000 */
[----:B------:R-:W-:Y:S01]  /*7750*/  UIADD3 UR8, UR8, -0x1, URZ ;  /* 0xffffffff08087890 */ /* 0x000fe2000fffe03f */
[----:B------:R-:W-:Y:S04]  /*7760*/  IMAD.WIDE.U32 R174, R2, -0x326172a9, RZ ;  /* 0xcd9e8d5702ae7825 */ /* 0x000fe800078e00ff */
[----:B------:R-:W-:Y:S01]  /*7770*/  FFMA.FTZ R2, R19, c[0x0][0x23c], -R184 ;  /* 0x00008f0013027a23 */ /* 0x000fe200000108b8 */
[C---:B------:R-:W-:Y:S01]  /*7780*/  LOP3.LUT R3, R175.reuse, UR28, R250, 0x96, !PT ;  /* 0x0000001caf037c12 */ /* 0x040fe2000f8e96fa */
[----:B------:R-:W-:Y:S01]  /*7790*/  IMAD.WIDE.U32 R18, R18, -0x326172a9, RZ ;  /* 0xcd9e8d5712127825 */ /* 0x000fe200078e00ff */
[----:B------:R-:W-:Y:S01]  /*77a0*/  LOP3.LUT R4, R175, UR28, R186, 0x96, !PT ;  /* 0x0000001caf047c12 */ /* 0x000fe2000f8e96ba */
[----:B------:R2:W3:Y:S01]  /*77b0*/  MUFU.EX2 R229, R2 ;  /* 0x0000000200e57308 */ /* 0x0004e20000000800 */
[--C-:B------:R-:W-:Y:S01]  /*77c0*/  LOP3.LUT R6, R17, UR26, R174.reuse, 0x96, !PT ;  /* 0x0000001a11067c12 */ /* 0x100fe2000f8e96ae */
[----:B------:R-:W-:Y:S01]  /*77d0*/  FMUL.FTZ R56, R132, R56 ;  /* 0x0000003884387220 */ /* 0x000fe20000410000 */
[----:B------:R-:W-:Y:S01]  /*77e0*/  LOP3.LUT R172, R19, UR26, R174, 0x96, !PT ;  /* 0x0000001a13ac7c12 */ /* 0x000fe2000f8e96ae */
[----:B------:R-:W-:Y:S04]  /*77f0*/  IMAD.WIDE.U32 R174, R3, -0x2daee0ad, RZ ;  /* 0xd2511f5303ae7825 */ /* 0x000fe800078e00ff */
[----:B------:R-:W-:Y:S01]  /*7800*/  FFMA.FTZ R3, R7, c[0x0][0x23c], -R184 ;  /* 0x00008f0007037a23 */ /* 0x000fe200000108b8 */
[----:B------:R-:W-:Y:S01]  /*7810*/  LOP3.LUT R17, R175, UR25, R242, 0x96, !PT ;  /* 0x00000019af117c12 */ /* 0x000fe2000f8e96f2 */
[----:B------:R-:W-:Y:S02]  /*7820*/  IMAD.WIDE.U32 R4, R4, -0x2daee0ad, RZ ;  /* 0xd2511f5304047825 */ /* 0x000fe400078e00ff */
[----:B------:R4:W5:Y:S01]  /*7830*/  MUFU.EX2 R227, R3 ;  /* 0x0000000300e37308 */ /* 0x0009620000000800 */
[----:B-1----:R-:W-:Y:S01]  /*7840*/  F2FP.BF16.PACK_AB R182, R205, R206 ;  /* 0x000000cecdb6723e */ /* 0x002fe200000010ff */
[----:B------:R-:W-:Y:S01]  /*7850*/  IMAD.WIDE.U32 R172, R172, -0x2daee0ad, RZ ;  /* 0xd2511f53acac7825 */ /* 0x000fe200078e00ff */
[----:B------:R-:W-:Y:S03]  /*7860*/  LOP3.LUT R5, R5, UR25, R244, 0x96, !PT ;  /* 0x0000001905057c12 */ /* 0x000fe6000f8e96f4 */
[----:B------:R-:W-:Y:S01]  /*7870*/  IMAD.WIDE.U32 R6, R6, -0x2daee0ad, RZ ;  /* 0xd2511f5306067825 */ /* 0x000fe200078e00ff */
[----:B------:R-:W-:Y:S03]  /*7880*/  LOP3.LUT R19, R173, UR23, R4, 0x96, !PT ;  /* 0x00000017ad137c12 */ /* 0x000fe6000f8e9604 */
[----:B------:R-:W-:Y:S01]  /*7890*/  IMAD.WIDE.U32 R4, R5, -0x326172a9, RZ ;  /* 0xcd9e8d5705047825 */ /* 0x000fe200078e00ff */
[----:B--2---:R-:W1:Y:S01]  /*78a0*/  SHFL.BFLY PT, R2, R0, 0x1, 0x1f ;  /* 0x0c201f0000027f89 */ /* 0x004e6200000e0000 */
[----:B---3--:R-:W-:Y:S02]  /*78b0*/  F2FP.BF16.PACK_AB R175, R229, R230 ;  /* 0x000000e6e5af723e */ /* 0x008fe400000010ff */
[----:B------:R-:W-:Y:S01]  /*78c0*/  IMAD.WIDE.U32 R190, R19, -0x326172a9, RZ ;  /* 0xcd9e8d5713be7825 */ /* 0x000fe200078e00ff */
[----:B------:R-:W-:Y:S03]  /*78d0*/  LOP3.LUT R5, R5, UR24, R18, 0x96, !PT ;  /* 0x0000001805057c12 */ /* 0x000fe6000f8e9612 */
[----:B------:R-:W-:Y:S04]  /*78e0*/  IMAD.WIDE.U32 R18, R17, -0x326172a9, RZ ;  /* 0xcd9e8d5711127825 */ /* 0x000fe800078e00ff */
[C---:B------:R-:W-:Y:S01]  /*78f0*/  FMUL.FTZ R13, R132.reuse, R149 ;  /* 0x00000095840d7220 */ /* 0x040fe20000410000 */
[----:B------:R-:W-:Y:S01]  /*7900*/  LOP3.LUT R8, R19, UR24, R16, 0x96, !PT ;  /* 0x0000001813087c12 */ /* 0x000fe2000f8e9610 */
[----:B------:R-:W-:Y:S01]  /*7910*/  FMUL.FTZ R19, R133, R155 ;  /* 0x0000009b85137220 */ /* 0x000fe20000410000 */
[----:B----4-:R-:W-:Y:S01]  /*7920*/  LOP3.LUT R3, R7, UR23, R174, 0x96, !PT ;  /* 0x0000001707037c12 */ /* 0x010fe2000f8e96ae */
[C---:B------:R-:W-:Y:S01]  /*7930*/  FMUL.FTZ R57, R132.reuse, R57 ;  /* 0x0000003984397220 */ /* 0x040fe20000410000 */
[----:B-----5:R-:W-:Y:S01]  /*7940*/  F2FP.BF16.PACK_AB R173, R227, R228 ;  /* 0x000000e4e3ad723e */ /* 0x020fe200000010ff */
[----:B------:R-:W-:Y:S02]  /*7950*/  FMUL.FTZ R60, R132, R60 ;  /* 0x0000003c843c7220 */ /* 0x000fe40000410000 */
[----:B------:R-:W-:Y:S01]  /*7960*/  IMAD.WIDE.U32 R194, R3, -0x326172a9, RZ ;  /* 0xcd9e8d5703c27825 */ /* 0x000fe200078e00ff */
[----:B------:R-:W-:Y:S03]  /*7970*/  LOP3.LUT R3, R191, UR21, R4, 0x96, !PT ;  /* 0x00000015bf037c12 */ /* 0x000fe6000f8e9604 */
[----:B------:R-:W-:Y:S01]  /*7980*/  IMAD.WIDE.U32 R4, R5, -0x2daee0ad, RZ ;  /* 0xd2511f5305047825 */ /* 0x000fe200078e00ff */
[----:B------:R-:W-:Y:S02]  /*7990*/  LOP3.LUT R7, R195, UR21, R18, 0x96, !PT ;  /* 0x00000015c3077c12 */ /* 0x000fe4000f8e9612 */
[----:B-1----:R-:W-:Y:S01]  /*79a0*/  FMNMX.FTZ R2, R0, R2, !PT ;  /* 0x0000000200027209 */ /* 0x002fe20007810000 */
[----:B------:R-:W-:Y:S01]  /*79b0*/  FFMA.FTZ R0, R9, c[0x0][0x23c], -R185 ;  /* 0x00008f0009007a23 */ /* 0x000fe200000108b9 */
[----:B------:R-:W-:Y:S01]  /*79c0*/  LOP3.LUT R5, R5, UR14, R172, 0x96, !PT ;  /* 0x0000000e05057c12 */ /* 0x000fe2000f8e96ac */
[----:B------:R-:W-:Y:S01]  /*79d0*/  IMAD.WIDE.U32 R198, R7, -0x2daee0ad, RZ ;  /* 0xd2511f5307c67825 */ /* 0x000fe200078e00ff */
[C---:B------:R-:W-:Y:S01]  /*79e0*/  FSETP.NEU.FTZ.AND P0, PT, R2.reuse, -INF , PT ;  /* 0xff8000000200780b */ /* 0x040fe20003f1d000 */
[----:B------:R1:W-:Y:S01]  /*79f0*/  MUFU.EX2 R225, R0 ;  /* 0x0000000000e17308 */ /* 0x0003e20000000800 */
[----:B------:R-:W-:Y:S01]  /*7a00*/  F2FP.BF16.PACK_AB R172, R231, R232 ;  /* 0x000000e8e7ac723e */ /* 0x000fe200000010ff */
[----:B------:R-:W-:Y:S02]  /*7a10*/  FMUL.FTZ R186, R2, c[0x0][0x23c] ;  /* 0x00008f0002ba7a20 */ /* 0x000fe40000410000 */
[----:B------:R-:W-:Y:S03]  /*7a20*/  IMAD.WIDE.U32 R192, R3, -0x2daee0ad, RZ ;  /* 0xd2511f5303c07825 */ /* 0x000fe600078e00ff */
[----:B------:R-:W-:Y:S01]  /*7a30*/  FSEL R186, R186, RZ, P0 ;  /* 0x000000ffbaba7208 */ /* 0x000fe20000000000 */
[----:B------:R-:W-:Y:S01]  /*7a40*/  IMAD.WIDE.U32 R8, R8, -0x2daee0ad, RZ ;  /* 0xd2511f5308087825 */ /* 0x000fe200078e00ff */
[----:B------:R-:W-:Y:S03]  /*7a50*/  LOP3.LUT R7, R193, UR5, R4, 0x96, !PT ;  /* 0x00000005c1077c12 */ /* 0x000fe6000f8e9604 */
[----:B------:R-:W-:Y:S01]  /*7a60*/  FFMA.FTZ R10, R10, c[0x0][0x23c], -R186 ;  /* 0x00008f000a0a7a23 */ /* 0x000fe200000108ba */
[----:B------:R-:W-:Y:S01]  /*7a70*/  LOP3.LUT R4, R199, UR5, R8, 0x96, !PT ;  /* 0x00000005c7047c12 */ /* 0x000fe2000f8e9608 */
[----:B------:R-:W-:Y:S01]  /*7a80*/  FFMA.FTZ R11, R11, c[0x0][0x23c], -R186 ;  /* 0x00008f000b0b7a23 */ /* 0x000fe200000108ba */
[----:B------:R-:W-:Y:S01]  /*7a90*/  LOP3.LUT R8, R9, UR14, R6, 0x96, !PT ;  /* 0x0000000e09087c12 */ /* 0x000fe2000f8e9606 */
[----:B------:R2:W-:Y:S01]  /*7aa0*/  MUFU.EX2 R224, R10 ;  /* 0x0000000a00e07308 */ /* 0x0005e20000000800 */
[----:B------:R-:W-:Y:S04]  /*7ab0*/  IMAD.WIDE.U32 R188, R5, -0x326172a9, RZ ;  /* 0xcd9e8d5705bc7825 */ /* 0x000fe800078e00ff */
[----:B------:R-:W-:Y:S04]  /*7ac0*/  IMAD.WIDE.U32 R4, R4, -0x326172a9, RZ ;  /* 0xcd9e8d5704047825 */ /* 0x000fe800078e00ff */
[----:B------:R-:W-:Y:S01]  /*7ad0*/  IMAD.WIDE.U32 R202, R8, -0x326172a9, RZ ;  /* 0xcd9e8d5708ca7825 */ /* 0x000fe200078e00ff */
[----:B------:R3:W4:Y:S01]  /*7ae0*/  MUFU.EX2 R207, R11 ;  /* 0x0000000b00cf7308 */ /* 0x0007220000000800 */
[C---:B------:R-:W-:Y:S02]  /*7af0*/  LOP3.LUT R3, R4.reuse, 0xffff, RZ, 0xc0, !PT ;  /* 0x0000ffff04037812 */ /* 0x040fe400078ec0ff */
[----:B------:R-:W-:Y:S01]  /*7b00*/  IMAD.WIDE.U32 R6, R7, -0x326172a9, RZ ;  /* 0xcd9e8d5707067825 */ /* 0x000fe200078e00ff */
[----:B------:R-:W-:Y:S02]  /*7b10*/  LOP3.LUT R8, R4, 0xff, RZ, 0xc0, !PT ;  /* 0x000000ff04087812 */ /* 0x000fe400078ec0ff */
[----:B-1----:R-:W-:Y:S01]  /*7b20*/  LOP3.LUT R0, R5, UR30, R202, 0x96, !PT ;  /* 0x0000001e05007c12 */ /* 0x002fe2000f8e96ca */
[--C-:B------:R-:W-:Y:S01]  /*7b30*/  FFMA.FTZ R14, R14, c[0x0][0x23c], -R186.reuse ;  /* 0x00008f000e0e7a23 */ /* 0x100fe200000108ba */
[----:B------:R-:W-:Y:S01]  /*7b40*/  LOP3.LUT R17, R6, 0xff, RZ, 0xc0, !PT ;  /* 0x000000ff06117812 */ /* 0x000fe200078ec0ff */
[----:B------:R-:W-:Y:S01]  /*7b50*/  FFMA.FTZ R15, R15, c[0x0][0x23c], -R186 ;  /* 0x00008f000f0f7a23 */ /* 0x000fe200000108ba */
[--C-:B------:R-:W-:Y:S01]  /*7b60*/  SHF.R.U32.HI R16, RZ, 0x18, R6.reuse ;  /* 0x00000018ff107819 */ /* 0x100fe20000011606 */
[----:B------:R-:W-:Y:S01]  /*7b70*/  MUFU.EX2 R204, R14 ;  /* 0x0000000e00cc7308 */ /* 0x000fe20000000800 */
[----:B------:R-:W-:Y:S01]  /*7b80*/  SHF.R.U32.HI R3, RZ, 0x8, R3 ;  /* 0x00000008ff037819 */ /* 0x000fe20000011603 */
[----:B------:R-:W-:Y:S01]  /*7b90*/  FMUL.FTZ R18, R133, R154 ;  /* 0x0000009a85127220 */ /* 0x000fe20000410000 */
[----:B--2---:R-:W-:Y:S01]  /*7ba0*/  SHF.R.U32.HI R10, RZ, 0x10, R6 ;  /* 0x00000010ff0a7819 */ /* 0x004fe20000011606 */
[----:B------:R-:W-:Y:S01]  /*7bb0*/  FMUL.FTZ R61, R132, R61 ;  /* 0x0000003d843d7220 */ /* 0x000fe20000410000 */
[----:B------:R-:W-:Y:S01]  /*7bc0*/  LOP3.LUT R9, R6, 0xffff, RZ, 0xc0, !PT ;  /* 0x0000ffff06097812 */ /* 0x000fe200078ec0ff */
[C---:B------:R-:W-:Y:S01]  /*7bd0*/  FMUL.FTZ R72, R132.reuse, R72 ;  /* 0x0000004884487220 */ /* 0x040fe20000410000 */
[----:B------:R-:W-:Y:S01]  /*7be0*/  LOP3.LUT R6, R7, UR30, R188, 0x96, !PT ;  /* 0x0000001e07067c12 */ /* 0x000fe2000f8e96bc */
[----:B------:R-:W-:Y:S01]  /*7bf0*/  FMUL.FTZ R73, R132, R73 ;  /* 0x0000004984497220 */ /* 0x000fe20000410000 */
[----:B------:R-:W-:Y:S01]  /*7c00*/  PRMT R12, R8, 0x5410, R3 ;  /* 0x00005410080c7816 */ /* 0x000fe20000000003 */
[----:B------:R-:W1:Y:S01]  /*7c10*/  MUFU.EX2 R202, R15 ;  /* 0x0000000f00ca7308 */ /* 0x000e620000000800 */
[--C-:B------:R-:W-:Y:S01]  /*7c20*/  SHF.R.U32.HI R7, RZ, 0x10, R4.reuse ;  /* 0x00000010ff077819 */ /* 0x100fe20000011604 */
[C---:B------:R-:W-:Y:S01]  /*7c30*/  FMUL.FTZ R76, R132.reuse, R76 ;  /* 0x0000004c844c7220 */ /* 0x040fe20000410000 */
[----:B---3--:R-:W-:Y:S01]  /*7c40*/  SHF.R.U32.HI R11, RZ, 0x18, R4 ;  /* 0x00000018ff0b7819 */ /* 0x008fe20000011604 */
[----:B------:R-:W-:Y:S01]  /*7c50*/  FMUL.FTZ R77, R132, R77 ;  /* 0x0000004d844d7220 */ /* 0x000fe20000410000 */
[----:B------:R-:W-:Y:S01]  /*7c60*/  SHF.R.U32.HI R9, RZ, 0x8, R9 ;  /* 0x00000008ff097819 */ /* 0x000fe20000011609 */
[C---:B------:R-:W-:Y:S01]  /*7c70*/  FMUL.FTZ R86, R133.reuse, R86 ;  /* 0x0000005685567220 */ /* 0x040fe20000410000 */
[----:B------:R-:W-:Y:S01]  /*7c80*/  LOP3.LUT R5, R10, 0xff, RZ, 0xc0, !PT ;  /* 0x000000ff0a057812 */ /* 0x000fe200078ec0ff */
[----:B------:R-:W-:Y:S01]  /*7c90*/  FMUL.FTZ R87, R133, R87 ;  /* 0x0000005785577220 */ /* 0x000fe20000410000 */
[----:B------:R-:W-:Y:S01]  /*7ca0*/  LOP3.LUT R4, R6, 0xffff, RZ, 0xc0, !PT ;  /* 0x0000ffff06047812 */ /* 0x000fe200078ec0ff */
[----:B------:R-:W-:Y:S01]  /*7cb0*/  FMUL.FTZ R88, R132, R88 ;  /* 0x0000005884587220 */ /* 0x000fe20000410000 */
[----:B------:R-:W-:Y:S01]  /*7cc0*/  LOP3.LUT R3, R0, 0xffff, RZ, 0xc0, !PT ;  /* 0x0000ffff00037812 */ /* 0x000fe200078ec0ff */
[----:B------:R-:W-:Y:S01]  /*7cd0*/  FMUL.FTZ R89, R132, R89 ;  /* 0x0000005984597220 */ /* 0x000fe20000410000 */
[----:B------:R-:W-:Y:S01]  /*7ce0*/  PRMT R17, R17, 0x5410, R9 ;  /* 0x0000541011117816 */ /* 0x000fe20000000009 */
[--C-:B------:R-:W-:Y:S01]  /*7cf0*/  FFMA.FTZ R32, R32, c[0x0][0x23c], -R139.reuse ;  /* 0x00008f0020207a23 */ /* 0x100fe2000001088b */
[----:B------:R-:W-:Y:S01]  /*7d00*/  PRMT R16, R5, 0x5410, R16 ;  /* 0x0000541005107816 */ /* 0x000fe20000000010 */
[----:B------:R-:W-:Y:S01]  /*7d10*/  FFMA.FTZ R33, R33, c[0x0][0x23c], -R139 ;  /* 0x00008f0021217a23 */ /* 0x000fe2000001088b */
[----:B------:R-:W-:Y:S01]  /*7d20*/  LOP3.LUT R9, R7, 0xff, RZ, 0xc0, !PT ;  /* 0x000000ff07097812 */ /* 0x000fe200078ec0ff */
[--C-:B------:R-:W-:Y:S01]  /*7d30*/  HSET2.LE.AND R174, R17, R241.reuse, PT ;  /* 0x000000f111ae7233 */ /* 0x100fe20003803000 */
[----:B------:R-:W-:Y:S01]  /*7d40*/  LOP3.LUT R10, R6, 0xff, RZ, 0xc0, !PT ;  /* 0x000000ff060a7812 */ /* 0x000fe200078ec0ff */
[----:B------:R-:W-:Y:S01]  /*7d50*/  FMUL.FTZ R17, R134, R153 ;  /* 0x0000009986117220 */ /* 0x000fe20000410000 */
[----:B------:R-:W-:Y:S01]  /*7d60*/  LOP3.LUT R7, R0, 0xff, RZ, 0xc0, !PT ;  /* 0x000000ff00077812 */ /* 0x000fe200078ec0ff */
[C---:B------:R-:W-:Y:S01]  /*7d70*/  FMUL.FTZ R92, R132.reuse, R92 ;  /* 0x0000005c845c7220 */ /* 0x040fe20000410000 */
[----:B------:R-:W-:Y:S01]  /*7d80*/  SHF.R.U32.HI R3, RZ, 0x8, R3 ;  /* 0x00000008ff037819 */ /* 0x000fe20000011603 */
[----:B------:R-:W-:Y:S01]  /*7d90*/  FMUL.FTZ R93, R132, R93 ;  /* 0x0000005d845d7220 */ /* 0x000fe20000410000 */
[--C-:B------:R-:W-:Y:S01]  /*7da0*/  SHF.R.U32.HI R5, RZ, 0x10, R6.reuse ;  /* 0x00000010ff057819 */ /* 0x100fe20000011606 */
[C---:B------:R-:W-:Y:S01]  /*7db0*/  FMUL.FTZ R96, R134.reuse, R96 ;  /* 0x0000006086607220 */ /* 0x040fe20000410000 */
[----:B------:R-:W-:Y:S01]  /*7dc0*/  SHF.R.U32.HI R8, RZ, 0x18, R6 ;  /* 0x00000018ff087819 */ /* 0x000fe20000011606 */
[----:B------:R-:W-:Y:S01]  /*7dd0*/  FMUL.FTZ R97, R134, R97 ;  /* 0x0000006186617220 */ /* 0x000fe20000410000 */
[----:B------:R-:W-:Y:S01]  /*7de0*/  SHF.R.U32.HI R6, RZ, 0x8, R4 ;  /* 0x00000008ff067819 */ /* 0x000fe20000011604 */
[----:B------:R-:W-:Y:S01]  /*7df0*/  FMUL.FTZ R98, R133, R98 ;  /* 0x0000006285627220 */ /* 0x000fe20000410000 */
[----:B------:R-:W-:Y:S01]  /*7e00*/  PRMT R7, R7, 0x5410, R3 ;  /* 0x0000541007077816 */ /* 0x000fe20000000003 */
[----:B------:R-:W-:Y:S01]  /*7e10*/  FMUL.FTZ R99, R133, R99 ;  /* 0x0000006385637220 */ /* 0x000fe20000410000 */
[----:B------:R-:W-:Y:S01]  /*7e20*/  PRMT R10, R10, 0x5410, R6 ;  /* 0x000054100a0a7816 */ /* 0x000fe20000000006 */
[----:B------:R-:W-:Y:S01]  /*7e30*/  FFMA.FTZ R34, R34, c[0x0][0x23c], -R184 ;  /* 0x00008f0022227a23 */ /* 0x000fe200000108b8 */
[--C-:B------:R-:W-:Y:S01]  /*7e40*/  SHF.R.U32.HI R3, RZ, 0x10, R0.reuse ;  /* 0x00000010ff037819 */ /* 0x100fe20000011600 */
[--C-:B------:R-:W-:Y:S01]  /*7e50*/  HSET2.LE.AND R180, R7, R241.reuse, PT ;  /* 0x000000f107b47233 */ /* 0x100fe20003803000 */
[----:B------:R-:W-:Y:S01]  /*7e60*/  SHF.R.U32.HI R6, RZ, 0x18, R0 ;  /* 0x00000018ff067819 */ /* 0x000fe20000011600 */
[----:B------:R-:W-:Y:S01]  /*7e70*/  FADD.FTZ R0, -R2, R138 ;  /* 0x0000008a02007221 */ /* 0x000fe20000010100 */
[----:B------:R-:W-:Y:S01]  /*7e80*/  LOP3.LUT R4, R5, 0xff, RZ, 0xc0, !PT ;  /* 0x000000ff05047812 */ /* 0x000fe200078ec0ff */
[----:B------:R-:W-:Y:S01]  /*7e90*/  FMUL.FTZ R7, R133, R143 ;  /* 0x0000008f85077220 */ /* 0x000fe20000410000 */
[----:B------:R-:W-:Y:S01]  /*7ea0*/  LOP3.LUT R5, R3, 0xff, RZ, 0xc0, !PT ;  /* 0x000000ff03057812 */ /* 0x000fe200078ec0ff */
[----:B------:R-:W-:Y:S01]  /*7eb0*/  FMUL.FTZ R0, R0, c[0x0][0x23c] ;  /* 0x00008f0000007a20 */ /* 0x000fe20000410000 */
[----:B------:R-:W-:Y:S01]  /*7ec0*/  PRMT R8, R4, 0x5410, R8 ;  /* 0x0000541004087816 */ /* 0x000fe20000000008 */
[--C-:B------:R-:W-:Y:S01]  /*7ed0*/  HSET2.LE.AND R4, R10, R241.reuse, PT ;  /* 0x000000f10a047233 */ /* 0x100fe20003803000 */
[----:B------:R-:W-:Y:S01]  /*7ee0*/  PRMT R5, R5, 0x5410, R6 ;  /* 0x0000541005057816 */ /* 0x000fe20000000006 */
[----:B------:R-:W-:Y:S01]  /*7ef0*/  FFMA.FTZ R35, R35, c[0x0][0x23c], -R184 ;  /* 0x00008f0023237a23 */ /* 0x000fe200000108b8 */
[----:B------:R-:W-:Y:S01]  /*7f00*/  F2FP.BF16.PACK_AB R3, R233, R234 ;  /* 0x000000eae903723e */ /* 0x000fe200000010ff */
[----:B------:R-:W2:Y:S01]  /*7f10*/  MUFU.EX2 R0, R0 ;  /* 0x0000000000007308 */ /* 0x000ea20000000800 */
[----:B------:R-:W-:Y:S01]  /*7f20*/  LOP3.LUT R172, R4, R172, RZ, 0xc0, !PT ;  /* 0x000000ac04ac7212 */ /* 0x000fe200078ec0ff */
[--C-:B------:R-:W-:Y:S01]  /*7f30*/  HSET2.LE.AND R4, R8, R241.reuse, PT ;  /* 0x000000f108047233 */ /* 0x100fe20003803000 */
[----:B----4-:R-:W-:Y:S01]  /*7f40*/  F2FP.BF16.PACK_AB R6, R207, R224 ;  /* 0x000000e0cf06723e */ /* 0x010fe200000010ff */
[--C-:B------:R-:W-:Y:S01]  /*7f50*/  HSET2.LE.AND R181, R5, R241.reuse, PT ;  /* 0x000000f105b57233 */ /* 0x100fe20003803000 */
[----:B------:R-:W-:Y:S01]  /*7f60*/  F2FP.BF16.PACK_AB R5, R225, R226 ;  /* 0x000000e2e105723e */ /* 0x000fe200000010ff */
[----:B------:R-:W-:Y:S01]  /*7f70*/  FMUL.FTZ R100, R134, R100 ;  /* 0x0000006486647220 */ /* 0x000fe20000410000 */
[----:B------:R-:W-:Y:S01]  /*7f80*/  LOP3.LUT R174, R174, R3, RZ, 0xc0, !PT ;  /* 0x00000003aeae7212 */ /* 0x000fe200078ec0ff */
[--C-:B------:R-:W-:Y:S01]  /*7f90*/  HSET2.LE.AND R3, R16, R241.reuse, PT ;  /* 0x000000f110037233 */ /* 0x100fe20003803000 */
[----:B------:R-:W-:Y:S01]  /*7fa0*/  LOP3.LUT R173, R4, R173, RZ, 0xc0, !PT ;  /* 0x000000ad04ad7212 */ /* 0x000fe200078ec0ff */
[----:B------:R-:W-:Y:S01]  /*7fb0*/  FMUL.FTZ R4, R134, R140 ;  /* 0x0000008c86047220 */ /* 0x000fe20000410000 */
[----:B------:R-:W-:Y:S01]  /*7fc0*/  LOP3.LUT R180, R180, R5, RZ, 0xc0, !PT ;  /* 0x00000005b4b47212 */ /* 0x000fe200078ec0ff */
[----:B------:R-:W-:Y:S01]  /*7fd0*/  FMUL.FTZ R5, R134, R141 ;  /* 0x0000008d86057220 */ /* 0x000fe20000410000 */
[----:B------:R-:W-:Y:S01]  /*7fe0*/  LOP3.LUT R181, R181, R6, RZ, 0xc0, !PT ;  /* 0x00000006b5b57212 */ /* 0x000fe200078ec0ff */
[----:B------:R-:W-:Y:S01]  /*7ff0*/  FMUL.FTZ R6, R133, R142 ;  /* 0x0000008e85067220 */ /* 0x000fe20000410000 */
[----:B------:R-:W-:Y:S01]  /*8000*/  PRMT R9, R9, 0x5410, R11 ;  /* 0x0000541009097816 */ /* 0x000fe2000000000b */
[----:B------:R-:W3:Y:S01]  /*8010*/  LDSM.16.MT88.4 R140, [R211+0xa000] ;  /* 0x00a00000d38c783b */ /* 0x000ee20000004200 */
[----:B------:R-:W-:Y:S01]  /*8020*/  LOP3.LUT R175, R3, R175, RZ, 0xc0, !PT ;  /* 0x000000af03af7212 */ /* 0x000fe200078ec0ff */
[--C-:B------:R-:W-:Y:S01]  /*8030*/  HSET2.LE.AND R3, R12, R241.reuse, PT ;  /* 0x000000f10c037233 */ /* 0x100fe20003803000 */
[----:B-1----:R-:W-:Y:S01]  /*8040*/  F2FP.BF16.PACK_AB R183, R202, R204 ;  /* 0x000000cccab7723e */ /* 0x002fe200000010ff */
[--C-:B------:R-:W-:Y:S01]  /*8050*/  HSET2.LE.AND R8, R9, R241.reuse, PT ;  /* 0x000000f109087233 */ /* 0x100fe20003803000 */
[----:B------:R-:W-:Y:S01]  /*8060*/  FMUL.FTZ R9, R132, R145 ;  /* 0x0000009184097220 */ /* 0x000fe20000410000 */
[----:B------:R1:W-:Y:S01]  /*8070*/  MUFU.EX2 R201, R32 ;  /* 0x0000002000c97308 */ /* 0x0003e20000000800 */
[----:B------:R-:W-:Y:S01]  /*8080*/  LOP3.LUT R182, R3, R182, RZ, 0xc0, !PT ;  /* 0x000000b603b67212 */ /* 0x000fe200078ec0ff */
[-C--:B------:R-:W-:Y:S01]  /*8090*/  HMMA.16816.F32.BF16 R4, R172, R176.reuse, R4 ;  /* 0x000000b0ac04723c */ /* 0x080fe20000041804 */
[----:B--2---:R-:W-:Y:S01]  /*80a0*/  FMUL.FTZ R10, R0, R146 ;  /* 0x00000092000a7220 */ /* 0x004fe20000410000 */
[----:B------:R-:W-:Y:S01]  /*80b0*/  LOP3.LUT R183, R8, R183, RZ, 0xc0, !PT ;  /* 0x000000b708b77212 */ /* 0x000fe200078ec0ff */
[----:B------:R-:W-:Y:S01]  /*80c0*/  FMUL.FTZ R8, R132, R144 ;  /* 0x0000009084087220 */ /* 0x000fe20000410000 */
[----:B------:R-:W-:Y:S01]  /*80d0*/  LOP3.LUT R138, R189, UR13, R190, 0x96, !PT ;  /* 0x0000000dbd8a7c12 */ /* 0x000fe2000f8e96be */
[----:B------:R-:W-:Y:S02]  /*80e0*/  FMUL.FTZ R11, R0, R147 ;  /* 0x00000093000b7220 */ /* 0x000fe40000410000 */
[----:B------:R-:W2:Y:S01]  /*80f0*/  LDSM.16.MT88.4 R144, [R214+0xa000] ;  /* 0x00a00000d690783b */ /* 0x000ea20000004200 */
[----:B------:R-:W-:Y:S01]  /*8100*/  FMUL.FTZ R12, R132, R148 ;  /* 0x00000094840c7220 */ /* 0x000fe20000410000 */
[----:B------:R4:W-:Y:S03]  /*8110*/  MUFU.EX2 R200, R33 ;  /* 0x0000002100c87308 */ /* 0x0009e60000000800 */
[C---:B------:R-:W-:Y:S01]  /*8120*/  HMMA.16816.F32.BF16 R8, R180.reuse, R176, R8 ;  /* 0x000000b0b408723c */ /* 0x040fe20000041808 */
[C---:B------:R-:W-:Y:S01]  /*8130*/  FMUL.FTZ R14, R0.reuse, R150 ;  /* 0x00000096000e7220 */ /* 0x040fe20000410000 */
[----:B------:R-:W-:Y:S01]  /*8140*/  LOP3.LUT R148, R203, UR13, R194, 0x96, !PT ;  /* 0x0000000dcb947c12 */ /* 0x000fe2000f8e96c2 */
[----:B------:R-:W-:Y:S02]  /*8150*/  FMUL.FTZ R15, R0, R151 ;  /* 0x00000097000f7220 */ /* 0x000fe40000410000 */
[----:B------:R-:W-:Y:S02]  /*8160*/  FMUL.FTZ R16, R134, R152 ;  /* 0x0000009886107220 */ /* 0x000fe40000410000 */
[C---:B------:R-:W-:Y:S01]  /*8170*/  FMUL.FTZ R42, R0.reuse, R42 ;  /* 0x0000002a002a7220 */ /* 0x040fe20000410000 */
[----:B------:R5:W-:Y:S01]  /*8180*/  MUFU.EX2 R196, R34 ;  /* 0x0000002200c47308 */ /* 0x000be20000000800 */
[----:B------:R-:W-:Y:S01]  /*8190*/  FMUL.FTZ R43, R0, R43 ;  /* 0x0000002b002b7220 */ /* 0x000fe20000410000 */
[-C--:B------:R-:W-:Y:S02]  /*81a0*/  HMMA.16816.F32.BF16 R12, R180, R178.reuse, R12 ;  /* 0x000000b2b40c723c */ /* 0x080fe4000004180c */
[----:B-1----:R-:W-:Y:S02]  /*81b0*/  FMUL.FTZ R32, R134, R156 ;  /* 0x0000009c86207220 */ /* 0x002fe40000410000 */
[C---:B------:R-:W-:Y:S02]  /*81c0*/  FMUL.FTZ R46, R0.reuse, R46 ;  /* 0x0000002e002e7220 */ /* 0x040fe40000410000 */
[C---:B------:R-:W-:Y:S02]  /*81d0*/  FMUL.FTZ R47, R0.reuse, R47 ;  /* 0x0000002f002f7220 */ /* 0x040fe40000410000 */
[C---:B------:R-:W-:Y:S01]  /*81e0*/  HMMA.16816.F32.BF16 R16, R172.reuse, R178, R16 ;  /* 0x000000b2ac10723c */ /* 0x040fe20000041810 */
[----:B------:R-:W-:Y:S01]  /*81f0*/  FMUL.FTZ R58, R0, R58 ;  /* 0x0000003a003a7220 */ /* 0x000fe20000410000 */
[----:B------:R1:W1:Y:S02]  /*8200*/  MUFU.EX2 R195, R35 ;  /* 0x0000002300c37308 */ /* 0x0002640000000800 */
[----:B----4-:R-:W-:Y:S02]  /*8210*/  FMUL.FTZ R33, R134, R157 ;  /* 0x0000009d86217220 */ /* 0x010fe40000410000 */
[C---:B------:R-:W-:Y:S02]  /*8220*/  FMUL.FTZ R59, R0.reuse, R59 ;  /* 0x0000003b003b7220 */ /* 0x040fe40000410000 */
[-C--:B---3--:R-:W-:Y:S01]  /*8230*/  HMMA.16816.F32.BF16 R36, R172, R140.reuse, R36 ;  /* 0x0000008cac24723c */ /* 0x088fe20000041824 */
[C---:B------:R-:W-:Y:S03]  /*8240*/  FMUL.FTZ R62, R0.reuse, R62 ;  /* 0x0000003e003e7220 */ /* 0x040fe60000410000 */
[C---:B------:R-:W-:Y:S02]  /*8250*/  FMUL.FTZ R63, R0.reuse, R63 ;  /* 0x0000003f003f7220 */ /* 0x040fe40000410000 */
[C---:B-----5:R-:W-:Y:S02]  /*8260*/  FMUL.FTZ R34, R133.reuse, R158 ;  /* 0x0000009e85227220 */ /* 0x060fe40000410000 */
[C---:B------:R-:W-:Y:S01]  /*8270*/  HMMA.16816.F32.BF16 R40, R180.reuse, R140, R40 ;  /* 0x0000008cb428723c */ /* 0x040fe20000041828 */
[C---:B------:R-:W-:Y:S03]  /*8280*/  FMUL.FTZ R74, R0.reuse, R74 ;  /* 0x0000004a004a7220 */ /* 0x040fe60000410000 */
[C---:B------:R-:W-:Y:S02]  /*8290*/  FMUL.FTZ R75, R0.reuse, R75 ;  /* 0x0000004b004b7220 */ /* 0x040fe40000410000 */
[C---:B------:R-:W-:Y:S02]  /*82a0*/  FMUL.FTZ R78, R0.reuse, R78 ;  /* 0x0000004e004e7220 */ /* 0x040fe40000410000 */
[-C--:B------:R-:W-:Y:S01]  /*82b0*/  HMMA.16816.F32.BF16 R44, R180, R142.reuse, R44 ;  /* 0x0000008eb42c723c */ /* 0x080fe2000004182c */
[C---:B------:R-:W-:Y:S03]  /*82c0*/  FMUL.FTZ R79, R0.reuse, R79 ;  /* 0x0000004f004f7220 */ /* 0x040fe60000410000 */
[----:B-1----:R-:W-:Y:S01]  /*82d0*/  FMUL.FTZ R35, R133, R159 ;  /* 0x0000009f85237220 */ /* 0x002fe20000410000 */
[----:B------:R-:W-:Y:S01]  /*82e0*/  F2FP.BF16.PACK_AB R179, R195, R196 ;  /* 0x000000c4c3b3723e */ /* 0x000fe200000010ff */
[----:B------:R-:W-:Y:S01]  /*82f0*/  LDSM.16.MT88.4 R156, [R211+0xa800] ;  /* 0x00a80000d39c783b */ /* 0x000fe20000004200 */
[C---:B------:R-:W-:Y:S01]  /*8300*/  FMUL.FTZ R90, R0.reuse, R90 ;  /* 0x0000005a005a7220 */ /* 0x040fe20000410000 */
[C---:B------:R-:W-:Y:S01]  /*8310*/  HMMA.16816.F32.BF16 R48, R172.reuse, R142, R48 ;  /* 0x0000008eac30723c */ /* 0x040fe20000041830 */
[C---:B------:R-:W-:Y:S03]  /*8320*/  FMUL.FTZ R91, R0.reuse, R91 ;  /* 0x0000005b005b7220 */ /* 0x040fe60000410000 */
[C---:B------:R-:W-:Y:S02]  /*8330*/  FMUL.FTZ R94, R0.reuse, R94 ;  /* 0x0000005e005e7220 */ /* 0x040fe40000410000 */
[----:B------:R-:W1:Y:S01]  /*8340*/  LDSM.16.MT88.4 R140, [R213+0xa000] ;  /* 0x00a00000d58c783b */ /* 0x000e620000004200 */
[----:B------:R-:W-:Y:S01]  /*8350*/  FMUL.FTZ R95, R0, R95 ;  /* 0x0000005f005f7220 */ /* 0x000fe20000410000 */
[-C--:B--2---:R-:W-:Y:S01]  /*8360*/  HMMA.16816.F32.BF16 R52, R172, R144.reuse, R52 ;  /* 0x00000090ac34723c */ /* 0x084fe20000041834 */
[----:B------:R-:W-:Y:S03]  /*8370*/  FMUL.FTZ R101, R134, R101 ;  /* 0x0000006586657220 */ /* 0x000fe60000410000 */
        /* <DEDUP_REMOVED lines=11> */
[----:B------:R-:W2:Y:S03]  /*8430*/  LDSM.16.MT88.4 R144, [R209+0xb000] ;  /* 0x00b00000d190783b */ /* 0x000ea60000004200 */
[C---:B------:R-:W-:Y:S02]  /*8440*/  FMUL.FTZ R110, R0.reuse, R110 ;  /* 0x0000006e006e7220 */ /* 0x040fe40000410000 */
[----:B------:R-:W-:Y:S02]  /*8450*/  FMUL.FTZ R111, R0, R111 ;  /* 0x0000006f006f7220 */ /* 0x000fe40000410000 */
[C---:B------:R-:W-:Y:S04]  /*8460*/  FMUL.FTZ R112, R134.reuse, R112 ;  /* 0x0000007086707220 */ /* 0x040fe80000410000 */
[----:B------:R-:W-:Y:S01]  /*8470*/  FMUL.FTZ R113, R134, R113 ;  /* 0x0000007186717220 */ /* 0x000fe20000410000 */
[-C--:B-1----:R-:W-:Y:S01]  /*8480*/  HMMA.16816.F32.BF16 R68, R172, R140.reuse, R68 ;  /* 0x0000008cac44723c */ /* 0x082fe20000041844 */
[C---:B------:R-:W-:Y:S02]  /*8490*/  FMUL.FTZ R114, R133.reuse, R114 ;  /* 0x0000007285727220 */ /* 0x040fe40000410000 */
[----:B------:R-:W-:Y:S02]  /*84a0*/  FMUL.FTZ R115, R133, R115 ;  /* 0x0000007385737220 */ /* 0x000fe40000410000 */
[--C-:B------:R-:W-:Y:S02]  /*84b0*/  FFMA.FTZ R25, R25, c[0x0][0x23c], -R185.reuse ;  /* 0x00008f0019197a23 */ /* 0x100fe400000108b9 */
[--C-:B------:R-:W-:Y:S01]  /*84c0*/  FFMA.FTZ R26, R26, c[0x0][0x23c], -R186.reuse ;  /* 0x00008f001a1a7a23 */ /* 0x100fe200000108ba */
[C---:B------:R-:W-:Y:S01]  /*84d0*/  HMMA.16816.F32.BF16 R72, R180.reuse, R140, R72 ;  /* 0x0000008cb448723c */ /* 0x040fe20000041848 */
[--C-:B------:R-:W-:Y:S01]  /*84e0*/  FFMA.FTZ R27, R27, c[0x0][0x23c], -R186.reuse ;  /* 0x00008f001b1b7a23 */ /* 0x100fe200000108ba */
[----:B------:R1:W-:Y:S02]  /*84f0*/  MUFU.EX2 R191, R25 ;  /* 0x0000001900bf7308 */ /* 0x0003e40000000800 */
[C---:B------:R-:W-:Y:S02]  /*8500*/  FMUL.FTZ R120, R134.reuse, R120 ;  /* 0x0000007886787220 */ /* 0x040fe40000410000 */
[----:B------:R-:W-:Y:S02]  /*8510*/  FMUL.FTZ R121, R134, R121 ;  /* 0x0000007986797220 */ /* 0x000fe40000410000 */
[-C--:B------:R-:W-:Y:S01]  /*8520*/  HMMA.16816.F32.BF16 R76, R180, R142.reuse, R76 ;  /* 0x0000008eb44c723c */ /* 0x080fe2000004184c */
[C---:B------:R-:W-:Y:S03]  /*8530*/  FMUL.FTZ R122, R133.reuse, R122 ;  /* 0x0000007a857a7220 */ /* 0x040fe60000410000 */
[----:B------:R3:W-:Y:S01]  /*8540*/  MUFU.EX2 R189, R26 ;  /* 0x0000001a00bd7308 */ /* 0x0007e20000000800 */
[----:B------:R-:W-:Y:S02]  /*8550*/  FMUL.FTZ R123, R133, R123 ;  /* 0x0000007b857b7220 */ /* 0x000fe40000410000 */
[----:B------:R-:W-:Y:S01]  /*8560*/  FFMA.FTZ R24, R24, c[0x0][0x23c], -R185 ;  /* 0x00008f0018187a23 */ /* 0x000fe200000108b9 */
[C---:B------:R-:W-:Y:S01]  /*8570*/  HMMA.16816.F32.BF16 R80, R172.reuse, R142, R80 ;  /* 0x0000008eac50723c */ /* 0x040fe20000041850 */
[----:B------:R-:W4:Y:S03]  /*8580*/  LDSM.16.MT88.4 R140, [R211+0xb000] ;  /* 0x00b00000d38c783b */ /* 0x000f260000004200 */
[C---:B------:R-:W-:Y:S02]  /*8590*/  FMUL.FTZ R116, R132.reuse, R116 ;  /* 0x0000007484747220 */ /* 0x040fe40000410000 */
[----:B------:R5:W-:Y:S01]  /*85a0*/  MUFU.EX2 R187, R27 ;  /* 0x0000001b00bb7308 */ /* 0x000be20000000800 */
[----:B------:R-:W-:Y:S01]  /*85b0*/  FMUL.FTZ R117, R132, R117 ;  /* 0x0000007584757220 */ /* 0x000fe20000410000 */
[-C--:B--2---:R-:W-:Y:S01]  /*85c0*/  HMMA.16816.F32.BF16 R84, R172, R144.reuse, R84 ;  /* 0x00000090ac54723c */ /* 0x084fe20000041854 */
[--C-:B------:R-:W-:Y:S03]  /*85d0*/  FFMA.FTZ R20, R20, c[0x0][0x23c], -R139.reuse ;  /* 0x00008f0014147a23 */ /* 0x100fe6000001088b */
[----:B------:R-:W-:Y:S02]  /*85e0*/  FFMA.FTZ R139, R21, c[0x0][0x23c], -R139 ;  /* 0x00008f00158b7a23 */ /* 0x000fe4000001088b */
[----:B-1----:R-:W-:Y:S02]  /*85f0*/  FMUL.FTZ R25, R134, R165 ;  /* 0x000000a586197220 */ /* 0x002fe40000410000 */
[C---:B------:R-:W-:Y:S01]  /*8600*/  HMMA.16816.F32.BF16 R88, R180.reuse, R144, R88 ;  /* 0x00000090b458723c */ /* 0x040fe20000041858 */
[----:B------:R1:W-:Y:S03]  /*8610*/  MUFU.EX2 R197, R139 ;  /* 0x0000008b00c57308 */ /* 0x0003e60000000800 */
[C---:B---3--:R-:W-:Y:S02]  /*8620*/  FMUL.FTZ R26, R133.reuse, R166 ;  /* 0x000000a6851a7220 */ /* 0x048fe40000410000 */
[C---:B------:R-:W-:Y:S02]  /*8630*/  FMUL.FTZ R118, R0.reuse, R118 ;  /* 0x0000007600767220 */ /* 0x040fe40000410000 */
[-C--:B------:R-:W-:Y:S01]  /*8640*/  HMMA.16816.F32.BF16 R92, R180, R146.reuse, R92 ;  /* 0x00000092b45c723c */ /* 0x080fe2000004185c */
[----:B------:R-:W-:Y:S02]  /*8650*/  FMUL.FTZ R119, R0, R119 ;  /* 0x0000007700777220 */ /* 0x000fe40000410000 */
[----:B------:R2:W-:Y:S01]  /*8660*/  MUFU.EX2 R190, R24 ;  /* 0x0000001800be7308 */ /* 0x0005e20000000800 */
[--C-:B------:R-:W-:Y:S02]  /*8670*/  FFMA.FTZ R30, R30, c[0x0][0x23c], -R186.reuse ;  /* 0x00008f001e1e7a23 */ /* 0x100fe400000108ba */
[----:B-----5:R-:W-:Y:S02]  /*8680*/  FMUL.FTZ R27, R133, R167 ;  /* 0x000000a7851b7220 */ /* 0x020fe40000410000 */
[C---:B------:R-:W-:Y:S01]  /*8690*/  HMMA.16816.F32.BF16 R96, R172.reuse, R146, R96 ;  /* 0x00000092ac60723c */ /* 0x040fe20000041860 */
[----:B------:R-:W3:Y:S03]  /*86a0*/  LDSM.16.MT88.4 R144, [R214+0xb000] ;  /* 0x00b00000d690783b */ /* 0x000ee60000004200 */
[----:B------:R-:W-:Y:S01]  /*86b0*/  IMAD.WIDE.U32 R148, R148, -0x2daee0ad, RZ ;  /* 0xd2511f5394947825 */ /* 0x000fe200078e00ff */
[----:B------:R5:W2:Y:S03]  /*86c0*/  MUFU.EX2 R199, R20 ;  /* 0x0000001400c77308 */ /* 0x000aa60000000800 */
[----:B------:R-:W-:Y:S01]  /*86d0*/  FFMA.FTZ R186, R31, c[0x0][0x23c], -R186 ;  /* 0x00008f001fba7a23 */ /* 0x000fe200000108ba */
[-C--:B----4-:R-:W-:Y:S03]  /*86e0*/  HMMA.16816.F32.BF16 R100, R172, R140.reuse, R100 ;  /* 0x0000008cac64723c */ /* 0x090fe60000041864 */
[----:B-1----:R-:W-:Y:S01]  /*86f0*/  IMAD.WIDE.U32 R138, R138, -0x2daee0ad, RZ ;  /* 0xd2511f538a8a7825 */ /* 0x002fe200078e00ff */
[----:B------:R-:W-:Y:S02]  /*8700*/  LOP3.LUT R3, R149, UR29, R198, 0x96, !PT ;  /* 0x0000001d95037c12 */ /* 0x000fe4000f8e96c6 */
[----:B------:R-:W-:Y:S01]  /*8710*/  MUFU.EX2 R186, R186 ;  /* 0x000000ba00ba7308 */ /* 0x000fe20000000800 */
[----:B------:R-:W-:Y:S01]  /*8720*/  FFMA.FTZ R22, R22, c[0x0][0x23c], -R184 ;  /* 0x00008f0016167a23 */ /* 0x000fe200000108b8 */
[C---:B------:R-:W-:Y:S01]  /*8730*/  HMMA.16816.F32.BF16 R104, R180.reuse, R140, R104 ;  /* 0x0000008cb468723c */ /* 0x040fe20000041868 */
[----:B------:R-:W-:Y:S03]  /*8740*/  LOP3.LUT R150, R139, UR29, R192, 0x96, !PT ;  /* 0x0000001d8b967c12 */ /* 0x000fe6000f8e96c0 */
[----:B------:R-:W-:Y:S01]  /*8750*/  LOP3.LUT R153, R138, 0xff, RZ, 0xc0, !PT ;  /* 0x000000ff8a997812 */ /* 0x000fe200078ec0ff */
[----:B------:R-:W-:Y:S01]  /*8760*/  FMUL.FTZ R31, R133, R171 ;  /* 0x000000ab851f7220 */ /* 0x000fe20000410000 */
[--C-:B------:R-:W-:Y:S01]  /*8770*/  SHF.R.U32.HI R152, RZ, 0x18, R138.reuse ;  /* 0x00000018ff987819 */ /* 0x100fe2000001168a */
[C---:B------:R-:W-:Y:S01]  /*8780*/  FMUL.FTZ R128, R132.reuse, R128 ;  /* 0x0000008084807220 */ /* 0x040fe20000410000 */
[-C--:B------:R-:W-:Y:S01]  /*8790*/  HMMA.16816.F32.BF16 R108, R180, R142.reuse, R108 ;  /* 0x0000008eb46c723c */ /* 0x080fe2000004186c */
[----:B------:R1:W-:Y:S03]  /*87a0*/  MUFU.EX2 R192, R22 ;  /* 0x0000001600c07308 */ /* 0x0003e60000000800 */
[----:B------:R-:W-:Y:S01]  /*87b0*/  SHF.R.U32.HI R151, RZ, 0x10, R138 ;  /* 0x00000010ff977819 */ /* 0x000fe2000001168a */
[----:B------:R-:W-:Y:S01]  /*87c0*/  FMUL.FTZ R129, R132, R129 ;  /* 0x0000008184817220 */ /* 0x000fe20000410000 */
[----:B------:R-:W-:Y:S01]  /*87d0*/  LOP3.LUT R139, R138, 0xffff, RZ, 0xc0, !PT ;  /* 0x0000ffff8a8b7812 */ /* 0x000fe200078ec0ff */
[C---:B------:R-:W-:Y:S01]  /*87e0*/  FMUL.FTZ R130, R0.reuse, R130 ;  /* 0x0000008200827220 */ /* 0x040fe20000410000 */
[C---:B------:R-:W-:Y:S01]  /*87f0*/  HMMA.16816.F32.BF16 R32, R172.reuse, R142, R32 ;  /* 0x0000008eac20723c */ /* 0x040fe20000041820 */
[----:B------:R-:W4:Y:S03]  /*8800*/  LDSM.16.MT88.4 R140, [R213+0xb000] ;  /* 0x00b00000d58c783b */ /* 0x000f260000004200 */
[----:B------:R-:W-:Y:S01]  /*8810*/  SHF.R.U32.HI R138, RZ, 0x8, R139 ;  /* 0x00000008ff8a7819 */ /* 0x000fe2000001168b */
[----:B------:R-:W-:Y:S01]  /*8820*/  FMUL.FTZ R131, R0, R131 ;  /* 0x0000008300837220 */ /* 0x000fe20000410000 */
[----:B--2---:R-:W-:Y:S01]  /*8830*/  LOP3.LUT R24, R151, 0xff, RZ, 0xc0, !PT ;  /* 0x000000ff97187812 */ /* 0x004fe200078ec0ff */
[----:B------:R-:W-:Y:S01]  /*8840*/  FFMA.FTZ R184, R23, c[0x0][0x23c], -R184 ;  /* 0x00008f0017b87a23 */ /* 0x000fe200000108b8 */
[-C--:B---3--:R-:W-:Y:S01]  /*8850*/  HMMA.16816.F32.BF16 R112, R172, R144.reuse, R112 ;  /* 0x00000090ac70723c */ /* 0x088fe20000041870 */
[C---:B-----5:R-:W-:Y:S02]  /*8860*/  FMUL.FTZ R20, R132.reuse, R160 ;  /* 0x000000a084147220 */ /* 0x060fe40000410000 */
[----:B------:R-:W2:Y:S01]  /*8870*/  MUFU.EX2 R193, R184 ;  /* 0x000000b800c17308 */ /* 0x000ea20000000800 */
[----:B------:R-:W-:Y:S01]  /*8880*/  FMUL.FTZ R21, R132, R161 ;  /* 0x000000a184157220 */ /* 0x000fe20000410000 */
[----:B------:R-:W-:Y:S01]  /*8890*/  PRMT R178, R153, 0x5410, R138 ;  /* 0x0000541099b27816 */ /* 0x000fe2000000008a */
[----:B------:R-:W-:Y:S01]  /*88a0*/  FMUL.FTZ R23, R0, R163 ;  /* 0x000000a300177220 */ /* 0x000fe20000410000 */
[----:B------:R-:W-:Y:S01]  /*88b0*/  PRMT R151, R24, 0x5410, R152 ;  /* 0x0000541018977816 */ /* 0x000fe20000000098 */
[--C-:B------:R-:W-:Y:S01]  /*88c0*/  FFMA.FTZ R28, R28, c[0x0][0x23c], -R185.reuse ;  /* 0x00008f001c1c7a23 */ /* 0x100fe200000108b9 */
[----:B------:R-:W3:Y:S03]  /*88d0*/  LDSM.16.MT88.4 R152, [R209+0xa800] ;  /* 0x00a80000d198783b */ /* 0x000ee60000004200 */
[----:B-1----:R-:W-:Y:S01]  /*88e0*/  FMUL.FTZ R22, R0, R162 ;  /* 0x000000a200167220 */ /* 0x002fe20000410000 */
[----:B------:R1:W-:Y:S01]  /*88f0*/  MUFU.EX2 R184, R30 ;  /* 0x0000001e00b87308 */ /* 0x0003e20000000800 */
[----:B------:R-:W-:Y:S01]  /*8900*/  FMUL.FTZ R24, R134, R164 ;  /* 0x000000a486187220 */ /* 0x000fe20000410000 */
[--C-:B------:R-:W-:Y:S01]  /*8910*/  HSET2.LE.AND R178, R178, R241.reuse, PT ;  /* 0x000000f1b2b27233 */ /* 0x100fe20003803000 */
[----:B------:R-:W-:Y:S01]  /*8920*/  F2FP.BF16.PACK_AB R176, R197, R199 ;  /* 0x000000c7c5b0723e */ /* 0x000fe200000010ff */
[----:B------:R-:W-:Y:S01]  /*8930*/  LDSM.16.MT88.4 R164, [R214+0xb800] ;  /* 0x00b80000d6a4783b */ /* 0x000fe20000004200 */
[----:B------:R-:W-:Y:S01]  /*8940*/  SHF.R.U32.HI R139, RZ, 0x10, R150 ;  /* 0x00000010ff8b7819 */ /* 0x000fe20000011696 */
[C---:B------:R-:W-:Y:S01]  /*8950*/  HMMA.16816.F32.BF16 R20, R180.reuse, R144, R20 ;  /* 0x00000090b414723c */ /* 0x040fe20000041814 */
[----:B------:R-:W-:Y:S01]  /*8960*/  LOP3.LUT R138, R150, 0xffff, RZ, 0xc0, !PT ;  /* 0x0000ffff968a7812 */ /* 0x000fe200078ec0ff */
[C---:B------:R-:W-:Y:S02]  /*8970*/  FMUL.FTZ R124, R132.reuse, R124 ;  /* 0x0000007c847c7220 */ /* 0x040fe40000410000 */
[----:B------:R5:W-:Y:S01]  /*8980*/  MUFU.EX2 R188, R28 ;  /* 0x0000001c00bc7308 */ /* 0x000be20000000800 */
[----:B------:R-:W-:Y:S01]  /*8990*/  SHF.R.U32.HI R138, RZ, 0x8, R138 ;  /* 0x00000008ff8a7819 */ /* 0x000fe2000001168a */
[----:B------:R-:W-:Y:S01]  /*89a0*/  FMUL.FTZ R125, R132, R125 ;  /* 0x0000007d847d7220 */ /* 0x000fe20000410000 */
[C---:B------:R-:W-:Y:S01]  /*89b0*/  LOP3.LUT R144, R148.reuse, 0xffff, RZ, 0xc0, !PT ;  /* 0x0000ffff94907812 */ /* 0x040fe200078ec0ff */
[-C--:B------:R-:W-:Y:S01]  /*89c0*/  HMMA.16816.F32.BF16 R116, R180, R146.reuse, R116 ;  /* 0x00000092b474723c */ /* 0x080fe20000041874 */
[----:B------:R-:W-:Y:S03]  /*89d0*/  LOP3.LUT R149, R148, 0xff, RZ, 0xc0, !PT ;  /* 0x000000ff94957812 */ /* 0x000fe600078ec0ff */
[--C-:B------:R-:W-:Y:S01]  /*89e0*/  SHF.R.U32.HI R145, RZ, 0x10, R148.reuse ;  /* 0x00000010ff917819 */ /* 0x100fe20000011694 */
[C---:B------:R-:W-:Y:S01]  /*89f0*/  FMUL.FTZ R126, R0.reuse, R126 ;  /* 0x0000007e007e7220 */ /* 0x040fe20000410000 */
[----:B------:R-:W-:Y:S01]  /*8a00*/  SHF.R.U32.HI R148, RZ, 0x18, R148 ;  /* 0x00000018ff947819 */ /* 0x000fe20000011694 */
[----:B------:R-:W-:Y:S01]  /*8a10*/  FMUL.FTZ R127, R0, R127 ;  /* 0x0000007f007f7220 */ /* 0x000fe20000410000 */
[C---:B------:R-:W-:Y:S01]  /*8a20*/  HMMA.16816.F32.BF16 R120, R172.reuse, R146, R120 ;  /* 0x00000092ac78723c */ /* 0x040fe20000041878 */
[----:B------:R-:W-:Y:S03]  /*8a30*/  FFMA.FTZ R185, R29, c[0x0][0x23c], -R185 ;  /* 0x00008f001db97a23 */ /* 0x000fe600000108b9 */
[----:B-1----:R-:W-:Y:S01]  /*8a40*/  FMUL.FTZ R30, R133, R170 ;  /* 0x000000aa851e7220 */ /* 0x002fe20000410000 */
[----:B------:R-:W-:Y:S01]  /*8a50*/  LOP3.LUT R145, R145, 0xff, RZ, 0xc0, !PT ;  /* 0x000000ff91917812 */ /* 0x000fe200078ec0ff */
[----:B------:R-:W-:Y:S01]  /*8a60*/  FFMA.FTZ R133, R133, R239, R228 ;  /* 0x000000ef85857223 */ /* 0x000fe200000100e4 */
[----:B------:R-:W-:Y:S01]  /*8a70*/  SHF.R.U32.HI R146, RZ, 0x8, R144 ;  /* 0x00000008ff927819 */ /* 0x000fe20000011690 */
[-C--:B----4-:R-:W-:Y:S01]  /*8a80*/  HMMA.16816.F32.BF16 R24, R172, R140.reuse, R24 ;  /* 0x0000008cac18723c */ /* 0x090fe20000041818 */
[----:B------:R-:W-:Y:S01]  /*8a90*/  LOP3.LUT R144, R150, 0xff, RZ, 0xc0, !PT ;  /* 0x000000ff96907812 */ /* 0x000fe200078ec0ff */
[----:B------:R-:W1:Y:S02]  /*8aa0*/  MUFU.EX2 R185, R185 ;  /* 0x000000b900b97308 */ /* 0x000e640000000800 */
[----:B------:R-:W-:Y:S01]  /*8ab0*/  SHF.R.U32.HI R150, RZ, 0x18, R150 ;  /* 0x00000018ff967819 */ /* 0x000fe20000011696 */
[----:B------:R-:W-:Y:S01]  /*8ac0*/  FFMA.FTZ R132, R132, R238, R226 ;  /* 0x000000ee84847223 */ /* 0x000fe200000100e2 */
[----:B-----5:R-:W-:Y:S01]  /*8ad0*/  LOP3.LUT R28, R139, 0xff, RZ, 0xc0, !PT ;  /* 0x000000ff8b1c7812 */ /* 0x020fe200078ec0ff */
[----:B------:R-:W-:Y:S01]  /*8ae0*/  FFMA.FTZ R0, R0, R235, R224 ;  /* 0x000000eb00007223 */ /* 0x000fe200000100e0 */
[C---:B------:R-:W-:Y:S01]  /*8af0*/  HMMA.16816.F32.BF16 R124, R180.reuse, R140, R124 ;  /* 0x0000008cb47c723c */ /* 0x040fe2000004187c */
[----:B------:R-:W-:Y:S03]  /*8b00*/  LOP3.LUT R139, R3, 0xff, RZ, 0xc0, !PT ;  /* 0x000000ff038b7812 */ /* 0x000fe600078ec0ff */
[----:B------:R-:W-:Y:S01]  /*8b10*/  PRMT R150, R28, 0x5410, R150 ;  /* 0x000054101c967816 */ /* 0x000fe20000000096 */
[----:B------:R-:W-:Y:S01]  /*8b20*/  FADD.FTZ R0, R207, R0 ;  /* 0x00000000cf007221 */ /* 0x000fe20000010000 */
[----:B------:R-:W-:Y:S02]  /*8b30*/  LOP3.LUT R28, R3, 0xffff, RZ, 0xc0, !PT ;  /* 0x0000ffff031c7812 */ /* 0x000fe400078ec0ff */
[-C--:B------:R-:W-:Y:S01]  /*8b40*/  HMMA.16816.F32.BF16 R128, R180, R142.reuse, R128 ;  /* 0x0000008eb480723c */ /* 0x080fe20000041880 */
[--C-:B------:R-:W-:Y:S03]  /*8b50*/  SHF.R.U32.HI R29, RZ, 0x10, R3.reuse ;  /* 0x00000010ff1d7819 */ /* 0x100fe60000011603 */
[----:B------:R-:W-:Y:S01]  /*8b60*/  SHF.R.U32.HI R28, RZ, 0x8, R28 ;  /* 0x00000008ff1c7819 */ /* 0x000fe2000001161c */
[----:B------:R-:W-:Y:S01]  /*8b70*/  FADD.FTZ R0, R204, R0 ;  /* 0x00000000cc007221 */ /* 0x000fe20000010000 */
[----:B------:R-:W-:Y:S02]  /*8b80*/  PRMT R144, R144, 0x5410, R138 ;  /* 0x0000541090907816 */ /* 0x000fe4000000008a */
[----:B------:R-:W-:Y:S01]  /*8b90*/  PRMT R28, R139, 0x5410, R28 ;  /* 0x000054108b1c7816 */ /* 0x000fe2000000001c */
[--C-:B------:R-:W-:Y:S03]  /*8ba0*/  HSET2.LE.AND R139, R150, R241.reuse, PT ;  /* 0x000000f1968b7233 */ /* 0x100fe60003803000 */
[----:B------:R-:W-:Y:S01]  /*8bb0*/  SHF.R.U32.HI R138, RZ, 0x18, R3 ;  /* 0x00000018ff8a7819 */ /* 0x000fe20000011603 */
[--C-:B------:R-:W-:Y:S01]  /*8bc0*/  HSET2.LE.AND R140, R28, R241.reuse, PT ;  /* 0x000000f11c8c7233 */ /* 0x100fe20003803000 */
[----:B------:R-:W-:Y:S01]  /*8bd0*/  LOP3.LUT R29, R29, 0xff, RZ, 0xc0, !PT ;  /* 0x000000ff1d1d7812 */ /* 0x000fe200078ec0ff */
[----:B------:R-:W-:Y:S01]  /*8be0*/  FMUL.FTZ R28, R134, R168 ;  /* 0x000000a8861c7220 */ /* 0x000fe20000410000 */
[----:B------:R-:W-:Y:S01]  /*8bf0*/  F2FP.BF16.PACK_AB R3, R200, R201 ;  /* 0x000000c9c803723e */ /* 0x000fe200000010ff */
[----:B------:R-:W-:Y:S01]  /*8c00*/  FADD.FTZ R0, R202, R0 ;  /* 0x00000000ca007221 */ /* 0x000fe20000010000 */
[----:B------:R-:W-:Y:S01]  /*8c10*/  PRMT R141, R29, 0x5410, R138 ;  /* 0x000054101d8d7816 */ /* 0x000fe2000000008a */
[----:B------:R-:W-:Y:S01]  /*8c20*/  FMUL.FTZ R29, R134, R169 ;  /* 0x000000a9861d7220 */ /* 0x000fe20000410000 */
[----:B------:R-:W-:Y:S01]  /*8c30*/  LOP3.LUT R178, R178, R3, RZ, 0xc0, !PT ;  /* 0x00000003b2b27212 */ /* 0x000fe200078ec0ff */
[--C-:B------:R-:W-:Y:S01]  /*8c40*/  HSET2.LE.AND R138, R151, R241.reuse, PT ;  /* 0x000000f1978a7233 */ /* 0x100fe20003803000 */
[----:B--2---:R-:W-:Y:S01]  /*8c50*/  F2FP.BF16.PACK_AB R177, R193, R192 ;  /* 0x000000c0c1b1723e */ /* 0x004fe200000010ff */
[--C-:B------:R-:W-:Y:S01]  /*8c60*/  HSET2.LE.AND R3, R144, R241.reuse, PT ;  /* 0x000000f190037233 */ /* 0x100fe20003803000 */
[----:B------:R-:W-:Y:S01]  /*8c70*/  PRMT R146, R149, 0x5410, R146 ;  /* 0x0000541095927816 */ /* 0x000fe20000000092 */
[--C-:B------:R-:W-:Y:S01]  /*8c80*/  HSET2.LE.AND R169, R141, R241.reuse, PT ;  /* 0x000000f18da97233 */ /* 0x100fe20003803000 */
[----:B------:R-:W-:Y:S01]  /*8c90*/  HMMA.16816.F32.BF16 R28, R172, R142, R28 ;  /* 0x0000008eac1c723c */ /* 0x000fe2000004181c */
[----:B------:R-:W-:Y:S01]  /*8ca0*/  PRMT R145, R145, 0x5410, R148 ;  /* 0x0000541091917816 */ /* 0x000fe20000000094 */
[----:B------:R-:W-:Y:S01]  /*8cb0*/  LDSM.16.MT88.4 R172, [R213+0xb800] ;  /* 0x00b80000d5ac783b */ /* 0x000fe20000004200 */
[----:B------:R-:W-:Y:S01]  /*8cc0*/  LOP3.LUT R176, R3, R176, RZ, 0xc0, !PT ;  /* 0x000000b003b07212 */ /* 0x000fe200078ec0ff */
[--C-:B------:R-:W-:Y:S01]  /*8cd0*/  HSET2.LE.AND R170, R146, R241.reuse, PT ;  /* 0x000000f192aa7233 */ /* 0x100fe20003803000 */
[----:B------:R-:W-:Y:S01]  /*8ce0*/  LOP3.LUT R179, R138, R179, RZ, 0xc0, !PT ;  /* 0x000000b38ab37212 */ /* 0x000fe200078ec0ff */
[----:B------:R-:W-:Y:S01]  /*8cf0*/  HSET2.LE.AND R171, R145, R241, PT ;  /* 0x000000f191ab7233 */ /* 0x000fe20003803000 */
[----:B------:R-:W-:Y:S01]  /*8d00*/  LOP3.LUT R177, R139, R177, RZ, 0xc0, !PT ;  /* 0x000000b18bb17212 */ /* 0x000fe200078ec0ff */
[----:B------:R-:W-:Y:S01]  /*8d10*/  FFMA.FTZ R134, R134, R240, R232 ;  /* 0x000000f086867223 */ /* 0x000fe200000100e8 */
[----:B------:R-:W-:Y:S03]  /*8d20*/  F2FP.BF16.PACK_AB R168, R191, R190 ;  /* 0x000000bebfa8723e */ /* 0x000fe600000010ff */
[----:B------:R-:W-:Y:S02]  /*8d30*/  F2FP.BF16.PACK_AB R3, R187, R189 ;  /* 0x000000bdbb03723e */ /* 0x000fe400000010ff */
[----:B-1----:R-:W-:Y:S02]  /*8d40*/  F2FP.BF16.PACK_AB R138, R185, R188 ;  /* 0x000000bcb98a723e */ /* 0x002fe400000010ff */
[----:B------:R-:W-:Y:S02]  /*8d50*/  F2FP.BF16.PACK_AB R139, R186, R184 ;  /* 0x000000b8ba8b723e */ /* 0x000fe400000010ff */
[----:B------:R-:W-:Y:S02]  /*8d60*/  LOP3.LUT R168, R140, R168, RZ, 0xc0, !PT ;  /* 0x000000a88ca87212 */ /* 0x000fe400078ec0ff */
[-C--:B---3--:R-:W-:Y:S01]  /*8d70*/  HMMA.16816.F32.BF16 R140, R176, R152.reuse, R4 ;  /* 0x00000098b08c723c */ /* 0x088fe20000041804 */
[----:B------:R-:W-:Y:S01]  /*8d80*/  LOP3.LUT R169, R169, R3, RZ, 0xc0, !PT ;  /* 0x00000003a9a97212 */ /* 0x000fe200078ec0ff */
[----:B------:R-:W1:Y:S01]  /*8d90*/  LDSM.16.MT88.4 R4, [R214+0xa800] ;  /* 0x00a80000d604783b */ /* 0x000e620000004200 */
[----:B------:R-:W-:Y:S01]  /*8da0*/  LOP3.LUT R170, R170, R138, RZ, 0xc0, !PT ;  /* 0x0000008aaaaa7212 */ /* 0x000fe200078ec0ff */
[----:B------:R-:W-:Y:S01]  /*8db0*/  FADD.FTZ R3, R227, R133 ;  /* 0x00000085e3037221 */ /* 0x000fe20000010000 */
[----:B------:R-:W-:Y:S02]  /*8dc0*/  LOP3.LUT R171, R171, R139, RZ, 0xc0, !PT ;  /* 0x0000008babab7212 */ /* 0x000fe400078ec0ff */
[----:B------:R-:W-:Y:S01]  /*8dd0*/  MOV R138, R2 ;  /* 0x00000002008a7202 */ /* 0x000fe20000000f00 */
[----:B------:R-:W-:Y:S04]  /*8de0*/  FADD.FTZ R3, R230, R3 ;  /* 0x00000003e6037221 */ /* 0x000fe80000010000 */
        /* <DEDUP_REMOVED lines=15> */
[----:B------:R-:W-:Y:S01]  /*8ee0*/  FADD.FTZ R4, R234, R4 ;  /* 0x00000004ea047221 */ /* 0x000fe20000010000 */
[----:B------:R-:W-:Y:S01]  /*8ef0*/  MOV R132, R135 ;  /* 0x0000008700847202 */ /* 0x000fe20000000f00 */
[----:B------:R-:W-:Y:S02]  /*8f00*/  FADD.FTZ R5, R206, R5 ;  /* 0x00000005ce057221 */ /* 0x000fe40000010000 */
        /* <DEDUP_REMOVED lines=23> */
[----:B------:R-:W-:Y:S01]  /*9080*/  FADD.FTZ R238, R185, R3 ;  /* 0x00000003b9ee7221 */ /* 0x000fe20000010000 */
[----:B------:R-:W-:Y:S01]  /*9090*/  MOV R3, R136 ;  /* 0x0000008800037202 */ /* 0x000fe20000000f00 */
[C---:B------:R-:W-:Y:S01]  /*90a0*/  HMMA.16816.F32.BF16 R88, R168.reuse, R12, R88 ;  /* 0x0000000ca858723c */ /* 0x040fe20000041858 */
[----:B------:R-:W-:Y:S03]  /*90b0*/  FADD.FTZ R235, R186, R0 ;  /* 0x00000000baeb7221 */ /* 0x000fe60000010000 */
[----:B------:R-:W-:Y:S04]  /*90c0*/  MOV R0, R137 ;  /* 0x0000008900007202 */ /* 0x000fe80000000f00 */
        /* <DEDUP_REMOVED lines=15> */
.L_x_1524:
        /* <DEDUP_REMOVED lines=11> */
[----:B------:R-:W5:Y:S01]  /*9270*/  S2R R133, SR_TID.X ;  /* 0x0000000000857919 */ /* 0x000f620000002100 */
        /* <DEDUP_REMOVED lines=10> */
[----:B----4-:R-:W-:Y:S01]  /*9320*/  FADD.FTZ R235, R5, R235 ;  /* 0x000000eb05eb7221 */ /* 0x010fe20000010000 */
[----:B------:R-:W-:Y:S02]  /*9330*/  ULDC.U8 UR4, c[0x0][0x329] ;  /* 0x0000ca4000047ab9 */ /* 0x000fe40000000000 */
[----:B------:R-:W3:Y:S01]  /*9340*/  SHFL.BFLY PT, R4, R240, 0x1, 0x1f ;  /* 0x0c201f00f0047f89 */ /* 0x000ee200000e0000 */
[----:B------:R-:W-:Y:S01]  /*9350*/  UISETP.NE.AND UP2, UPT, UR4, URZ, UPT ;  /* 0x0000003f0400728c */ /* 0x000fe2000bf45270 */
[----:B-----5:R-:W-:Y:S01]  /*9360*/  SHF.R.S32.HI R134, RZ, 0x1f, R133 ;  /* 0x0000001fff867819 */ /* 0x020fe20000011485 */
[----:B------:R-:W-:Y:S01]  /*9370*/  UISETP.EQ.AND UP3, UPT, UR4, URZ, UP3 ;  /* 0x0000003f0400728c */ /* 0x000fe20009f62270 */
[----:B------:R-:W4:Y:S01]  /*9380*/  SHFL.BFLY PT, R6, R235, 0x1, 0x1f ;  /* 0x0c201f00eb067f89 */ /* 0x000f2200000e0000 */
[----:B------:R-:W-:Y:S01]  /*9390*/  @!UP0 UIMAD UR12, UR6, UR5, UR12 ;  /* 0x00000005060c82a4 */ /* 0x000fe2000f8e020c */
[----:B------:R-:W-:Y:S01]  /*93a0*/  LEA.HI R132, R134, R133, RZ, 0x2 ;  /* 0x0000008586847211 */ /* 0x000fe200078f10ff */
[----:B------:R-:W-:-:S02]  /*93b0*/  ULDC UR4, c[0x0][0x1c0] ;  /* 0x0000700000047ab9 */ /* 0x000fc40000000800 */
[----:B------:R-:W-:Y:S01]  /*93c0*/  ULDC UR5, c[0x0][0x234] ;  /* 0x00008d0000057ab9 */ /* 0x000fe20000000800 */
[----:B------:R-:W-:Y:S01]  /*93d0*/  SHF.R.S32.HI R26, RZ, 0x2, R132 ;  /* 0x00000002ff1a7819 */ /* 0x000fe20000011484 */
[----:B------:R-:W-:Y:S02]  /*93e0*/  @!UP0 UIADD3 UR7, UR23, UR12, URZ ;  /* 0x0000000c17078290 */ /* 0x000fe4000fffe03f */
[----:B------:R-:W-:Y:S01]  /*93f0*/  @!UP2 UISETP.NE.AND UP1, UPT, UR10, URZ, UPT ;  /* 0x0000003f0a00a28c */ /* 0x000fe2000bf25270 */
[----:B------:R-:W5:Y:S01]  /*9400*/  S2UR UR10, SR_CTAID.X ;  /* 0x00000000000a79c3 */ /* 0x000f620000002500 */
[----:B------:R-:W-:Y:S01]  /*9410*/  @UP2 ULDC UR15, c[0x0][0x210] ;  /* 0x00008400000f2ab9 */ /* 0x000fe20000000800 */
[----:B-1----:R-:W-:Y:S01]  /*9420*/  FADD.FTZ R238, R3, R238 ;  /* 0x000000ee03ee7221 */ /* 0x002fe20000010000 */
[----:B------:R-:W-:Y:S01]  /*9430*/  SHF.R.S32.HI R3, RZ, 0x1f, R132 ;  /* 0x0000001fff037819 */ /* 0x000fe20000011484 */
[----:B------:R-:W-:Y:S01]  /*9440*/  @UP2 UIMAD UR15, UR15, UR8, URZ ;  /* 0x000000080f0f22a4 */ /* 0x000fe2000f8e023f */
[----:B--2---:R-:W-:-:S02]  /*9450*/  FADD.FTZ R239, R239, R0 ;  /* 0x00000000efef7221 */ /* 0x004fc40000010000 */
[----:B------:R-:W1:Y:S01]  /*9460*/  SHFL.BFLY PT, R5, R238, 0x1, 0x1f ;  /* 0x0c201f00ee057f89 */ /* 0x000e6200000e0000 */
[----:B------:R-:W-:Y:S01]  /*9470*/  MOV R0, 0x3f800000 ;  /* 0x3f80000000007802 */ /* 0x000fe20000000f00 */
[----:B------:R-:W-:Y:S01]  /*9480*/  @!UP2 USEL UR15, UR8, UR5, !UP1 ;  /* 0x00000005080fa287 */ /* 0x000fe2000c800000 */
[----:B---3--:R-:W-:Y:S01]  /*9490*/  FADD.FTZ R240, R240, R4 ;  /* 0x00000004f0f07221 */ /* 0x008fe20000010000 */
[----:B------:R-:W-:Y:S01]  /*94a0*/  LEA.HI R3, R3, R26, RZ, 0x3 ;  /* 0x0000001a03037211 */ /* 0x000fe200078f18ff */
[----:B------:R-:W-:Y:S01]  /*94b0*/  @UP2 UMOV UR13, 0x1 ;  /* 0x00000001000d2882 */ /* 0x000fe20000000000 */
[----:B------:R-:W-:Y:S01]  /*94c0*/  FSETP.NE.FTZ.AND P5, PT, R239, RZ, PT ;  /* 0x000000ffef00720b */ /* 0x000fe20003fb5000 */
[----:B----4-:R-:W-:Y:S01]  /*94d0*/  FADD.FTZ R235, R235, R6 ;  /* 0x00000006ebeb7221 */ /* 0x010fe20000010000 */
[----:B------:R-:W-:Y:S01]  /*94e0*/  FSETP.NE.FTZ.AND P6, PT, R240, RZ, PT ;  /* 0x000000fff000720b */ /* 0x000fe20003fd5000 */
[----:B------:R-:W-:Y:S01]  /*94f0*/  @!UP2 UIMAD UR13, UR15, UR4, URZ ;  /* 0x000000040f0da2a4 */ /* 0x000fe2000f8e023f */
[----:B------:R-:W-:Y:S01]  /*9500*/  LOP3.LUT R3, R3, 0xfffffff8, RZ, 0xc0, !PT ;  /* 0xfffffff803037812 */ /* 0x000fe200078ec0ff */
[----:B------:R-:W-:Y:S01]  /*9510*/  @UP3 UIMAD UR19, UR6, UR8, URZ ;  /* 0x00000008061332a4 */ /* 0x000fe2000f8e023f */
[----:B------:R-:W-:Y:S01]  /*9520*/  FSETP.NE.FTZ.AND P3, PT, R235, RZ, PT ;  /* 0x000000ffeb00720b */ /* 0x000fe20003f75000 */
[----:B------:R-:W-:Y:S01]  /*9530*/  @UP2 ULDC UR18, c[0x0][0x210] ;  /* 0x0000840000122ab9 */ /* 0x000fe20000000800 */
[----:B------:R-:W-:Y:S01]  /*9540*/  IADD3 R26, R26, -R3, RZ ;  /* 0x800000031a1a7210 */ /* 0x000fe20007ffe0ff */
[----:B------:R-:W-:Y:S01]  /*9550*/  UIMAD UR4, UR6, UR13, URZ ;  /* 0x0000000d060472a4 */ /* 0x000fe2000f8e023f */
[----:B------:R-:W-:Y:S01]  /*9560*/  MOV R3, 0x3f800000 ;  /* 0x3f80000000037802 */ /* 0x000fe20000000f00 */
[----:B------:R-:W-:Y:S01]  /*9570*/  @!UP2 UMOV UR18, 0x1 ;  /* 0x000000010012a882 */ /* 0x000fe20000000000 */
[----:B------:R-:W-:Y:S01]  /*9580*/  MOV R4, 0x3f800000 ;  /* 0x3f80000000047802 */ /* 0x000fe20000000f00 */
[----:B------:R-:W-:-:S02]  /*9590*/  @UP3 USEL UR19, UR19, UR9, !UP0 ;  /* 0x0000000913133287 */ /* 0x000fc4000c000000 */
[----:B------:R-:W2:Y:S01]  /*95a0*/  @P6 MUFU.RCP R0, R240 ;  /* 0x000000f000006308 */ /* 0x000ea20000001000 */
[----:B-----5:R-:W-:Y:S01]  /*95b0*/  UIMAD UR10, UR10, UR18, URZ ;  /* 0x000000120a0a72a4 */ /* 0x020fe2000f8e023f */
[----:B-1----:R-:W-:Y:S01]  /*95c0*/  FADD.FTZ R238, R238, R5 ;  /* 0x00000005eeee7221 */ /* 0x002fe20000010000 */
[----:B------:R-:W-:Y:S02]  /*95d0*/  USEL UR4, UR4, URZ, !UP3 ;  /* 0x0000003f04047287 */ /* 0x000fe4000d800000 */
[----:B------:R-:W-:Y:S02]  /*95e0*/  USHF.L.U32 UR10, UR10, 0x7, URZ ;  /* 0x000000070a0a7899 */ /* 0x000fe4000800063f */
[----:B------:R-:W-:Y:S01]  /*95f0*/  FSETP.NE.FTZ.AND P4, PT, R238, RZ, PT ;  /* 0x000000ffee00720b */ /* 0x000fe20003f95000 */
[----:B------:R-:W-:Y:S01]  /*9600*/  @P5 MUFU.RCP R4, R239 ;  /* 0x000000ef00045308 */ /* 0x000fe20000001000 */
[----:B------:R-:W-:Y:S02]  /*9610*/  UIMAD UR15, UR11, UR15, UR4 ;  /* 0x0000000f0b0f72a4 */ /* 0x000fe4000f8e0204 */
[----:B------:R-:W-:Y:S01]  /*9620*/  R2P PR, R26, 0x6 ;  /* 0x000000061a007804 */ /* 0x000fe20000000000 */
[----:B------:R-:W-:-:S02]  /*9630*/  @!UP3 UMOV UR24, URZ ;  /* 0x0000003f0018bc82 */ /* 0x000fc40008000000 */
[----:B------:R-:W-:Y:S01]  /*9640*/  @UP3 UMOV UR24, UR19 ;  /* 0x0000001300183c82 */ /* 0x000fe20008000000 */
[----:B--2---:R-:W-:Y:S01]  /*9650*/  FMUL.FTZ R0, R0, c[0x0][0x2dc] ;  /* 0x0000b70000007a20 */ /* 0x004fe20000410000 */
[----:B------:R-:W-:Y:S02]  /*9660*/  @!UP3 UMOV UR25, URZ ;  /* 0x0000003f0019bc82 */ /* 0x000fe40008000000 */
[----:B------:R-:W-:Y:S01]  /*9670*/  USHF.R.S32.HI UR4, URZ, 0x1f, UR10 ;  /* 0x0000001f3f047899 */ /* 0x000fe2000801140a */
[C---:B------:R-:W-:Y:S01]  /*9680*/  FMUL.FTZ R140, R0.reuse, R140 ;  /* 0x0000008c008c7220 */ /* 0x040fe20000410000 */
[----:B------:R-:W1:Y:S01]  /*9690*/  @P4 MUFU.RCP R3, R238 ;  /* 0x000000ee00034308 */ /* 0x000e620000001000 */
[C---:B------:R-:W-:Y:S01]  /*96a0*/  FMUL.FTZ R6, R0.reuse, R141 ;  /* 0x0000008d00067220 */ /* 0x040fe20000410000 */
[----:B------:R-:W-:Y:S01]  /*96b0*/  @UP3 USHF.R.S32.HI UR25, URZ, 0x1f, UR19 ;  /* 0x0000001f3f193899 */ /* 0x000fe20008011413 */
[C---:B------:R-:W-:Y:S01]  /*96c0*/  FMUL.FTZ R152, R0.reuse, R152 ;  /* 0x0000009800987220 */ /* 0x040fe20000410000 */
[----:B------:R-:W-:Y:S01]  /*96d0*/  USHF.R.S32.HI UR5, URZ, 0x1f, UR15 ;  /* 0x0000001f3f057899 */ /* 0x000fe2000801140f */
[----:B------:R-:W-:Y:S01]  /*96e0*/  FMUL.FTZ R153, R0, R153 ;  /* 0x0000009900997220 */ /* 0x000fe20000410000 */
[----:B------:R-:W-:Y:S01]  /*96f0*/  F2FP.BF16.PACK_AB R6, R6, R140 ;  /* 0x0000008c0606723e */ /* 0x000fe200000010ff */
[C---:B------:R-:W-:Y:S01]  /*9700*/  FMUL.FTZ R36, R0.reuse, R36 ;  /* 0x0000002400247220 */ /* 0x040fe20000410000 */
[----:B------:R-:W-:Y:S01]  /*9710*/  UIADD3 UR10, UP2, UP1, UR10, UR24, UR15 ;  /* 0x000000180a0a7290 */ /* 0x000fe2000f95e00f */
[C---:B------:R-:W-:Y:S01]  /*9720*/  FMUL.FTZ R11, R0.reuse, R37 ;  /* 0x00000025000b7220 */ /* 0x040fe20000410000 */
[----:B------:R-:W-:Y:S01]  /*9730*/  @!UP0 UMOV UR14, UR22 ;  /* 0x00000016000e8c82 */ /* 0x000fe20008000000 */
[C---:B------:R-:W-:Y:S01]  /*9740*/  FMUL.FTZ R48, R0.reuse, R48 ;  /* 0x0000003000307220 */ /* 0x040fe20000410000 */
[----:B------:R-:W-:Y:S01]  /*9750*/  UIADD3.X UR4, UR4, UR25, UR5, UP2, UP1 ;  /* 0x0000001904047290 */ /* 0x000fe200097e2405 */
        /* <DEDUP_REMOVED lines=30> */
[----:B------:R-:W-:Y:S01]  /*9940*/  FMUL.FTZ R169, R0, R169 ;  /* 0x000000a900a97220 */ /* 0x000fe20000410000 */
[----:B------:R-:W-:Y:S01]  /*9950*/  MOV R0, 0x3f800000 ;  /* 0x3f80000000007802 */ /* 0x000fe20000000f00 */
[----:B-1----:R-:W-:-:S02]  /*9960*/  FMUL.FTZ R3, R3, c[0x0][0x2dc] ;  /* 0x0000b70003037a20 */ /* 0x002fc40000410000 */
[----:B------:R-:W-:Y:S02]  /*9970*/  FMUL.FTZ R4, R4, c[0x0][0x2dc] ;  /* 0x0000b70004047a20 */ /* 0x000fe40000410000 */
[C---:B------:R-:W-:Y:S01]  /*9980*/  FMUL.FTZ R56, R3.reuse, R56 ;  /* 0x0000003803387220 */ /* 0x040fe20000410000 */
[----:B------:R-:W1:Y:S01]  /*9990*/  @P3 MUFU.RCP R0, R235 ;  /* 0x000000eb00003308 */ /* 0x000e620000001000 */
[----:B------:R-:W-:Y:S02]  /*99a0*/  FMUL.FTZ R19, R3, R57 ;  /* 0x0000003903137220 */ /* 0x000fe40000410000 */
[C---:B------:R-:W-:Y:S02]  /*99b0*/  FMUL.FTZ R13, R4.reuse, R38 ;  /* 0x00000026040d7220 */ /* 0x040fe40000410000 */
[C---:B------:R-:W-:Y:S01]  /*99c0*/  FMUL.FTZ R10, R4.reuse, R39 ;  /* 0x00000027040a7220 */ /* 0x040fe20000410000 */
[----:B------:R-:W-:Y:S01]  /*99d0*/  F2FP.BF16.PACK_AB R19, R19, R56 ;  /* 0x000000381313723e */ /* 0x000fe200000010ff */
[C---:B------:R-:W-:Y:S01]  /*99e0*/  FMUL.FTZ R17, R4.reuse, R50 ;  /* 0x0000003204117220 */ /* 0x040fe20000410000 */
[----:B------:R-:W-:Y:S01]  /*99f0*/  F2FP.BF16.PACK_AB R56, R85, R84 ;  /* 0x000000545538723e */ /* 0x000fe200000010ff */
[----:B------:R-:W-:Y:S01]  /*9a00*/  FMUL.FTZ R51, R4, R51 ;  /* 0x0000003304337220 */ /* 0x000fe20000410000 */
[----:B------:R-:W-:Y:S01]  /*9a10*/  LEA.HI R84, R134, R133, RZ, 0x5 ;  /* 0x0000008586547211 */ /* 0x000fe200078f28ff */
[----:B------:R-:W-:Y:S01]  /*9a20*/  FMUL.FTZ R27, R4, R66 ;  /* 0x00000042041b7220 */ /* 0x000fe20000410000 */
[----:B------:R-:W-:Y:S01]  /*9a30*/  F2FP.BF16.PACK_AB R10, R10, R13 ;  /* 0x0000000d0a0a723e */ /* 0x000fe200000010ff */
[C---:B------:R-:W-:Y:S01]  /*9a40*/  FMUL.FTZ R18, R4.reuse, R54 ;  /* 0x0000003604127220 */ /* 0x040fe20000410000 */
[----:B------:R-:W-:Y:S01]  /*9a50*/  F2FP.BF16.PACK_AB R13, R51, R17 ;  /* 0x00000011330d723e */ /* 0x000fe200000010ff */
[----:B------:R-:W-:-:S02]  /*9a60*/  FMUL.FTZ R24, R4, R67 ;  /* 0x0000004304187220 */ /* 0x000fc40000410000 */
[----:B-1----:R-:W-:Y:S02]  /*9a70*/  FMUL.FTZ R0, R0, c[0x0][0x2dc] ;  /* 0x0000b70000007a20 */ /* 0x002fe40000410000 */
[C---:B------:R-:W-:Y:S01]  /*9a80*/  FMUL.FTZ R15, R3.reuse, R41 ;  /* 0x00000029030f7220 */ /* 0x040fe20000410000 */
[----:B------:R-:W-:Y:S01]  /*9a90*/  F2FP.BF16.PACK_AB R17, R24, R27 ;  /* 0x0000001b1811723e */ /* 0x000fe200000010ff */
[C---:B------:R-:W-:Y:S01]  /*9aa0*/  FMUL.FTZ R23, R3.reuse, R45 ;  /* 0x0000002d03177220 */ /* 0x040fe20000410000 */
[----:B------:R-:W-:Y:S01]  /*9ab0*/  SHF.R.S32.HI R24, RZ, 0x5, R84 ;  /* 0x00000005ff187819 */ /* 0x000fe20000011454 */
[C---:B------:R-:W-:Y:S02]  /*9ac0*/  FMUL.FTZ R66, R3.reuse, R61 ;  /* 0x0000003d03427220 */ /* 0x040fe40000410000 */
        /* <DEDUP_REMOVED lines=39> */
[----:B------:R-:W-:Y:S01]  /*9d40*/  SHF.L.U32 R3, R26, 0x6, RZ ;  /* 0x000000061a037819 */ /* 0x000fe200000006ff */
[----:B------:R-:W-:Y:S01]  /*9d50*/  FMUL.FTZ R146, R0, R146 ;  /* 0x0000009200927220 */ /* 0x000fe20000410000 */
[----:B------:R-:W-:Y:S01]  /*9d60*/  LOP3.LUT R26, R26, 0x1, RZ, 0xc0, !PT ;  /* 0x000000011a1a7812 */ /* 0x000fe200078ec0ff */
[C---:B------:R-:W-:Y:S01]  /*9d70*/  FMUL.FTZ R8, R0.reuse, R147 ;  /* 0x0000009300087220 */ /* 0x040fe20000410000 */
[----:B------:R-:W-:Y:S01]  /*9d80*/  LOP3.LUT R3, R3, 0x1c0, RZ, 0xc0, !PT ;  /* 0x000001c003037812 */ /* 0x000fe200078ec0ff */
[----:B------:R-:W-:Y:S01]  /*9d90*/  FMUL.FTZ R150, R0, R150 ;  /* 0x0000009600967220 */ /* 0x000fe20000410000 */
        /* <DEDUP_REMOVED lines=51> */
[----:B------:R-:W-:Y:S01]  /*a0d0*/  LOP3.LUT R0, R132, 0x3ffffffc, RZ, 0xc0, !PT ;  /* 0x3ffffffc84007812 */ /* 0x000fe200078ec0ff */
[C---:B------:R-:W-:Y:S01]  /*a0e0*/  FMUL.FTZ R142, R4.reuse, R142 ;  /* 0x0000008e048e7220 */ /* 0x040fe20000410000 */
[----:B------:R-:W-:Y:S01]  /*a0f0*/  F2FP.BF16.PACK_AB R29, R29, R126 ;  /* 0x0000007e1d1d723e */ /* 0x000fe200000010ff */
[----:B------:R-:W-:Y:S01]  /*a100*/  FMUL.FTZ R5, R4, R143 ;  /* 0x0000008f04057220 */ /* 0x000fe20000410000 */
[----:B------:R-:W-:Y:S01]  /*a110*/  IADD3 R0, -R0, R133, RZ ;  /* 0x0000008500007210 */ /* 0x000fe20007ffe1ff */
[----:B------:R-:W-:Y:S01]  /*a120*/  FMUL.FTZ R20, R4, R55 ;  /* 0x0000003704147220 */ /* 0x000fe20000410000 */
[----:B------:R-:W-:Y:S01]  /*a130*/  F2FP.BF16.PACK_AB R68, R68, R130 ;  /* 0x000000824444723e */ /* 0x000fe200000010ff */
[----:B------:R-:W-:Y:S01]  /*a140*/  FMUL.FTZ R154, R4, R154 ;  /* 0x0000009a049a7220 */ /* 0x000fe20000410000 */
[----:B------:R-:W-:Y:S01]  /*a150*/  LEA R0, R24, R0, 0x9 ;  /* 0x0000000018007211 */ /* 0x000fe200078e48ff */
[C---:B------:R-:W-:Y:S01]  /*a160*/  FMUL.FTZ R7, R4.reuse, R155 ;  /* 0x0000009b04077220 */ /* 0x040fe20000410000 */
[----:B------:R-:W-:Y:S01]  /*a170*/  F2FP.BF16.PACK_AB R5, R5, R142 ;  /* 0x0000008e0505723e */ /* 0x000fe200000010ff */
[----:B------:R-:W-:Y:S01]  /*a180*/  FMUL.FTZ R70, R4, R70 ;  /* 0x0000004604467220 */ /* 0x000fe20000410000 */
[----:B------:R-:W-:Y:S01]  /*a190*/  LEA R0, R0, R3, 0x1 ;  /* 0x0000000300007211 */ /* 0x000fe200078e08ff */
[----:B------:R-:W-:Y:S01]  /*a1a0*/  FMUL.FTZ R71, R4, R71 ;  /* 0x0000004704477220 */ /* 0x000fe20000410000 */
[----:B------:R-:W-:Y:S01]  /*a1b0*/  F2FP.BF16.PACK_AB R20, R20, R18 ;  /* 0x000000121414723e */ /* 0x000fe200000010ff */
[----:B------:R-:W-:Y:S01]  /*a1c0*/  FMUL.FTZ R82, R4, R82 ;  /* 0x0000005204527220 */ /* 0x000fe20000410000 */
[----:B------:R-:W-:Y:S01]  /*a1d0*/  SHF.L.U32 R0, R0, 0x1, RZ ;  /* 0x0000000100007819 */ /* 0x000fe200000006ff */
[----:B------:R-:W-:Y:S01]  /*a1e0*/  FMUL.FTZ R83, R4, R83 ;  /* 0x0000005304537220 */ /* 0x000fe20000410000 */
[----:B------:R-:W-:Y:S01]  /*a1f0*/  F2FP.BF16.PACK_AB R18, R28, R64 ;  /* 0x000000401c12723e */ /* 0x000fe200000010ff */
[----:B------:R-:W-:Y:S01]  /*a200*/  FMUL.FTZ R86, R4, R86 ;  /* 0x0000005604567220 */ /* 0x000fe20000410000 */
[----:B------:R-:W-:Y:S01]  /*a210*/  IADD3 R3, R0, -0x10, RZ ;  /* 0xfffffff000037810 */ /* 0x000fe20007ffe0ff */
[----:B------:R-:W-:Y:S01]  /*a220*/  FMUL.FTZ R55, R4, R87 ;  /* 0x0000005704377220 */ /* 0x000fe20000410000 */
[----:B------:R-:W-:Y:S01]  /*a230*/  @P0 IADD3 R3, R0, 0x10, RZ ;  /* 0x0000001000030810 */ /* 0x000fe20007ffe0ff */
[C---:B------:R-:W-:Y:S01]  /*a240*/  FMUL.FTZ R98, R4.reuse, R98 ;  /* 0x0000006204627220 */ /* 0x040fe20000410000 */
[----:B------:R-:W-:Y:S01]  /*a250*/  F2FP.BF16.PACK_AB R64, R69, R32 ;  /* 0x000000204540723e */ /* 0x000fe200000010ff */
[C---:B------:R-:W-:Y:S01]  /*a260*/  FMUL.FTZ R99, R4.reuse, R99 ;  /* 0x0000006304637220 */ /* 0x040fe20000410000 */
[----:B------:R-:W-:Y:S01]  /*a270*/  MOV R69, 0x20 ;  /* 0x0000002000457802 */ /* 0x000fe20000000f00 */
        /* <DEDUP_REMOVED lines=8> */
[C---:B------:R-:W-:Y:S01]  /*a300*/  FMUL.FTZ R114, R4.reuse, R114 ;  /* 0x0000007204727220 */ /* 0x040fe20000410000 */
[----:B------:R-:W-:Y:S01]  /*a310*/  STS [R3+0x400], R7 ;  /* 0x0004000703007388 */ /* 0x000fe20000000800 */
        /* <DEDUP_REMOVED lines=13> */
[----:B------:R-:W-:-:S02]  /*a3f0*/  F2FP.BF16.PACK_AB R4, R153, R152 ;  /* 0x000000989904723e */ /* 0x000fc400000010ff */
[----:B------:R-:W-:Y:S02]  /*a400*/  F2FP.BF16.PACK_AB R35, R35, R122 ;  /* 0x0000007a2323723e */ /* 0x000fe400000010ff */
[----:B-1----:R-:W-:Y:S01]  /*a410*/  MOV R6, 0x40 ;  /* 0x0000004000067802 */ /* 0x002fe20000000f00 */
[----:B------:R1:W-:Y:S01]  /*a420*/  STS [R3], R4 ;  /* 0x0000000403007388 */ /* 0x0003e20000000800 */
[----:B------:R-:W-:Y:S02]  /*a430*/  F2FP.BF16.PACK_AB R32, R165, R164 ;  /* 0x000000a4a520723e */ /* 0x000fe400000010ff */
[----:B------:R-:W-:Y:S01]  /*a440*/  SEL R6, R6, 0xffffffc0, !P2 ;  /* 0xffffffc006067807 */ /* 0x000fe20005000000 */
[----:B------:R-:W-:Y:S01]  /*a450*/  STS [R0+0x2000], R67 ;  /* 0x0020004300007388 */ /* 0x000fe20000000800 */
[----:B------:R-:W-:Y:S02]  /*a460*/  F2FP.BF16.PACK_AB R31, R31, R166 ;  /* 0x000000a61f1f723e */ /* 0x000fe400000010ff */
[----:B------:R-:W-:Y:S01]  /*a470*/  F2FP.BF16.PACK_AB R28, R169, R168 ;  /* 0x000000a8a91c723e */ /* 0x000fe200000010ff */
[----:B------:R2:W-:Y:S01]  /*a480*/  STS [R0+0x2400], R8 ;  /* 0x0024000800007388 */ /* 0x0005e20000000800 */
[----:B------:R-:W-:-:S03]  /*a490*/  F2FP.BF16.PACK_AB R27, R171, R170 ;  /* 0x000000aaab1b723e */ /* 0x000fc600000010ff */
        /* <DEDUP_REMOVED lines=85> */
[----:B------:R1:W2:Y:S04]  /*a9f0*/  LDS.128 R20, [R223] ;  /* 0x00000000df147984 */ /* 0x0002a80000000c00 */
        /* <DEDUP_REMOVED lines=53> */
.L_x_1529:
[----:B--234-:R-:W-:Y:S05]  /*ad50*/  BSYNC B0 ;  /* 0x0000000000007941 */ /* 0x01cfea0003800000 */
.L_x_1528:
[----:B-1----:R1:W5:Y:S01]  /*ad60*/  LDL R12, [R1+0x10] ;  /* 0x00001000010c7983 */ /* 0x0023620000100800 */
[----:B------:R-:W-:Y:S01]  /*ad70*/  SHF.R.S32.HI R3, RZ, 0x1f, R246 ;  /* 0x0000001fff037819 */ /* 0x000fe200000114f6 */
[----:B------:R-:W-:Y:S01]  /*ad80*/  USHF.R.S32.HI UR6, URZ, 0x1f, UR11 ;  /* 0x0000001f3f067899 */ /* 0x000fe2000801140b */
[----:B------:R-:W-:Y:S01]  /*ad90*/  IADD3 R2, P0, R246, UR14, RZ ;  /* 0x0000000ef6027c10 */ /* 0x000fe2000ff1e0ff */
[----:B------:R-:W2:Y:S01]  /*ada0*/  S2R R4, SR_TID.X ;  /* 0x0000000000047919 */ /* 0x000ea20000002100 */
[----:B------:R-:W-:Y:S01]  /*adb0*/  ULDC.64 UR4, c[0x0][0x1f0] ;  /* 0x00007c0000047ab9 */ /* 0x000fe20000000a00 */
[----:B------:R-:W-:Y:S01]  /*adc0*/  BSSY B0, `(.L_x_1530) ;  /* 0x0000017000007945 */ /* 0x000fe20003800000 */
[----:B------:R-:W-:Y:S01]  /*add0*/  IADD3.X R3, R3, UR7, RZ, P0, !PT ;  /* 0x0000000703037c10 */ /* 0x000fe200087fe4ff */
[----:B------:R-:W3:Y:S01]  /*ade0*/  S2R R10, SR_CTAID.Z ;  /* 0x00000000000a7919 */ /* 0x000ee20000002700 */
[----:B------:R-:W-:-:S04]  /*adf0*/  UIMAD UR4, UR6, UR4, URZ ;  /* 0x00000004060472a4 */ /* 0x000fc8000f8e023f */
[----:B------:R-:W-:Y:S01]  /*ae00*/  UIMAD UR4, UR11, UR5, UR4 ;  /* 0x000000050b0472a4 */ /* 0x000fe2000f8e0204 */
[----:B--2---:R-:W-:-:S04]  /*ae10*/  SHF.R.S32.HI R0, RZ, 0x1f, R4 ;  /* 0x0000001fff007819 */ /* 0x004fc80000011404 */
[----:B------:R-:W-:Y:S01]  /*ae20*/  LEA.HI R0, R0, R4, RZ, 0x3 ;  /* 0x0000000400007211 */ /* 0x000fe200078f18ff */
[----:B---3--:R-:W-:-:S03]  /*ae30*/  IMAD.WIDE.U32 R10, R10, c[0x0][0x1f0], R2 ;  /* 0x00007c000a0a7a25 */ /* 0x008fc600078e0002 */
[----:B------:R-:W-:Y:S02]  /*ae40*/  SHF.R.S32.HI R7, RZ, 0x3, R0 ;  /* 0x00000003ff077819 */ /* 0x000fe40000011400 */
[----:B------:R-:W-:Y:S02]  /*ae50*/  IADD3 R9, R11, UR4, RZ ;  /* 0x000000040b097c10 */ /* 0x000fe4000fffe0ff */
[----:B------:R-:W-:-:S13]  /*ae60*/  ISETP.GE.AND P0, PT, R7, UR20, PT ;  /* 0x0000001407007c0c */ /* 0x000fda000bf06270 */
[----:B------:R-:W-:Y:S05]  /*ae70*/  @P0 BRA `(.L_x_1531) ;  /* 0x000000b000000947 */ /* 0x000fea0003800000 */
[----:B-1----:R-:W-:Y:S01]  /*ae80*/  IMAD R0, R249, c[0x0][0x1e8], RZ ;  /* 0x00007a00f9007a24 */ /* 0x002fe200078e02ff */
        /* <DEDUP_REMOVED lines=10> */
.L_x_1531:
[----:B-1----:R-:W-:Y:S05]  /*af30*/  BSYNC B0 ;  /* 0x0000000000007941 */ /* 0x002fea0003800000 */
.L_x_1530:
        /* <DEDUP_REMOVED lines=8> */
[----:B------:R-:W-:Y:S01]  /*afc0*/  IMAD.X R0, RZ, RZ, R249, P0 ;  /* 0x000000ffff007224 */ /* 0x000fe200000e06f9 */
[----:B-----5:R-:W-:Y:S01]  /*afd0*/  ISETP.GE.AND P0, PT, R12, c[0x0][0x220], PT ;  /* 0x000088000c007a0c */ /* 0x020fe20003f06270 */
        /* <DEDUP_REMOVED lines=8> */
.L_x_1533:
[----:B------:R-:W-:Y:S05]  /*b060*/  BSYNC B0 ;  /* 0x0000000000007941 */ /* 0x000fea0003800000 */
.L_x_1532:
        /* <DEDUP_REMOVED lines=18> */
.L_x_1535:
[----:B------:R-:W-:Y:S05]  /*b190*/  BSYNC B0 ;  /* 0x0000000000007941 */ /* 0x000fea0003800000 */
.L_x_1534:
        /* <DEDUP_REMOVED lines=18> */
.L_x_1537:
[----:B------:R-:W-:Y:S05]  /*b2c0*/  BSYNC B0 ;  /* 0x0000000000007941 */ /* 0x000fea0003800000 */
.L_x_1536:
        /* <DEDUP_REMOVED lines=18> */
.L_x_1539:
[----:B------:R-:W-:Y:S05]  /*b3f0*/  BSYNC B0 ;  /* 0x0000000000007941 */ /* 0x000fea0003800000 */
.L_x_1538:
        /* <DEDUP_REMOVED lines=18> */
.L_x_1541:
[----:B------:R-:W-:Y:S05]  /*b520*/  BSYNC B0 ;  /* 0x0000000000007941 */ /* 0x000fea0003800000 */
.L_x_1540:
[----:B------:R-:W2:Y:S01]  /*b530*/  LDL.LU R0, [R1+0x30] ;  /* 0x0000300001007983 */ /* 0x000ea20000300800 */
[----:B------:R-:W-:Y:S01]  /*b540*/  BSSY B0, `(.L_x_1542) ;  /* 0x0000011000007945 */ /* 0x000fe20003800000 */
[----:B--2---:R-:W-:-:S13]  /*b550*/  ISETP.GE.AND P0, PT, R0, UR20, PT ;  /* 0x0000001400007c0c */ /* 0x004fda000bf06270 */
        /* <DEDUP_REMOVED lines=15> */
.L_x_1543:
[----:B------:R-:W-:Y:S05]  /*b650*/  BSYNC B0 ;  /* 0x0000000000007941 */ /* 0x000fea0003800000 */
.L_x_1542:
[----:B------:R-:W2:Y:S02]  /*b660*/  LDL.LU R0, [R1+0x2c] ;  /* 0x00002c0001007983 */ /* 0x000ea40000300800 */
[----:B--2---:R-:W-:-:S13]  /*b670*/  ISETP.GE.AND P0, PT, R0, UR20, PT ;  /* 0x0000001400007c0c */ /* 0x004fda000bf06270 */
        /* <DEDUP_REMOVED lines=17> */
.L_x_1494:
[----:B------:R-:W-:Y:S01]  /*b790*/  UISETP.NE.AND UP4, UPT, UR9, -0x1, UPT ;  /* 0xffffffff0900788c */ /* 0x000fe2000bf85270 */
[----:B------:R-:W-:Y:S01]  /*b7a0*/  LEA.HI R8, R5, R234, RZ, 0x3 ;  /* 0x000000ea05087211 */ /* 0x000fe200078f18ff */
[----:B------:R-:W-:Y:S01]  /*b7b0*/  ULDC.64 UR6, c[0x0][0x1e8] ;  /* 0x00007a0000067ab9 */ /* 0x000fe20000000a00 */
[----:B------:R-:W1:Y:S01]  /*b7c0*/  S2R R12, SR_CTAID.Z ;  /* 0x00000000000c7919 */ /* 0x000e620000002700 */
[----:B------:R-:W-:Y:S01]  /*b7d0*/  ULDC.64 UR4, c[0x0][0x1e0] ;  /* 0x0000780000047ab9 */ /* 0x000fe20000000a00 */
[----:B------:R-:W-:Y:S01]  /*b7e0*/  LOP3.LUT R0, R8, 0xfffffff8, RZ, 0xc0, !PT ;  /* 0xfffffff808007812 */ /* 0x000fe200078ec0ff */
[----:B------:R-:W-:Y:S01]  /*b7f0*/  ULDC.U8 UR20, c[0x0][0x328] ;  /* 0x0000ca0000147ab9 */ /* 0x000fe20000000000 */
[----:B------:R-:W2:Y:S01]  /*b800*/  S2R R6, SR_CTAID.X ;  /* 0x0000000000067919 */ /* 0x000ea20000002500 */
[----:B------:R-:W-:Y:S01]  /*b810*/  USHF.R.S32.HI UR15, URZ, 0x1f, UR14 ;  /* 0x0000001f3f0f7899 */ /* 0x000fe2000801140e */
[----:B------:R-:W-:Y:S01]  /*b820*/  SHF.R.S32.HI R8, RZ, 0x3, R8 ;  /* 0x00000003ff087819 */ /* 0x000fe20000011408 */
[----:B------:R-:W-:Y:S01]  /*b830*/  UISETP.NE.AND UP2, UPT, UR20, URZ, UPT ;  /* 0x0000003f1400728c */ /* 0x000fe2000bf45270 */
[----:B------:R-:W-:Y:S01]  /*b840*/  IMAD.IADD R15, R234, 0x1, -R0 ;  /* 0x00000001ea0f7824 */ /* 0x000fe200078e0a00 */
[----:B------:R-:W-:Y:S01]  /*b850*/  @UP4 UIMAD.WIDE.U32 UR18, UR9, UR6, URZ ;  /* 0x00000006091242a5 */ /* 0x000fe2000f8e003f */
[----:B------:R-:W-:Y:S01]  /*b860*/  SHF.R.S32.HI R9, RZ, 0x1f, R8 ;  /* 0x0000001fff097819 */ /* 0x000fe20000011408 */
[----:B------:R-:W-:Y:S01]  /*b870*/  @!UP4 USHF.R.S32.HI UR21, URZ, 0x1f, UR13 ;  /* 0x0000001f3f15c899 */ /* 0x000fe2000801140d */
[----:B------:R-:W-:Y:S01]  /*b880*/  IMAD.SHL.U32 R14, R15, 0x8, RZ ;  /* 0x000000080f0e7824 */ /* 0x000fe200078e00ff */
[----:B------:R-:W-:Y:S01]  /*b890*/  @UP4 UIMAD UR7, UR9, UR7, UR19 ;  /* 0x00000007090742a4 */ /* 0x000fe2000f8e0213 */
[----:B------:R-:W-:Y:S01]  /*b8a0*/  BSSY B0, `(.L_x_1544) ;  /* 0x0000039000007945 */ /* 0x000fe20003800000 */
[----:B------:R-:W-:-:S02]  /*b8b0*/  @!UP4 UIMAD UR21, UR21, UR4, URZ ;  /* 0x000000041515c2a4 */ /* 0x000fc4000f8e023f */
[----:B------:R-:W-:Y:S01]  /*b8c0*/  ULDC.U8 UR19, c[0x0][0x329] ;  /* 0x0000ca4000137ab9 */ /* 0x000fe20000000000 */
[----:B------:R-:W-:Y:S01]  /*b8d0*/  IADD3 R23, R14, 0x40, RZ ;  /* 0x000000400e177810 */ /* 0x000fe20007ffe0ff */
[----:B------:R-:W-:Y:S02]  /*b8e0*/  UISETP.NE.AND UP3, UPT, UR19, URZ, UPT ;  /* 0x0000003f1300728c */ /* 0x000fe4000bf65270 */
[----:B------:R-:W-:Y:S02]  /*b8f0*/  @!UP4 UIMAD.WIDE.U32 UR22, UR13, UR4, URZ ;  /* 0x000000040d16c2a5 */ /* 0x000fe4000f8e003f */
[----:B------:R-:W-:Y:S02]  /*b900*/  @!UP4 UIMAD UR21, UR13, UR5, UR21 ;  /* 0x000000050d15c2a4 */ /* 0x000fe4000f8e0215 */
[----:B------:R-:W-:Y:S02]  /*b910*/  UISETP.EQ.AND UP2, UPT, UR19, URZ, UP2 ;  /* 0x0000003f1300728c */ /* 0x000fe40009742270 */
[----:B------:R-:W-:Y:S01]  /*b920*/  ULDC.64 UR4, c[0x0][0x1f0] ;  /* 0x00007c0000047ab9 */ /* 0x000fe20000000a00 */
[----:B--2---:R-:W-:Y:S01]  /*b930*/  IMAD.WIDE R6, R6, 0x80, R8 ;  /* 0x0000008006067825 */ /* 0x004fe200078e0208 */
[----:B------:R-:W-:-:S02]  /*b940*/  UIMAD UR4, UR15, UR4, URZ ;  /* 0x000000040f0472a4 */ /* 0x000fc4000f8e023f */
[----:B------:R-:W-:Y:S02]  /*b950*/  @!UP3 UISETP.NE.AND UP1, UPT, UR20, URZ, UPT ;  /* 0x0000003f1400b28c */ /* 0x000fe4000bf25270 */
[----:B------:R-:W-:Y:S02]  /*b960*/  ULDC UR11, c[0x0][0x214] ;  /* 0x00008500000b7ab9 */ /* 0x000fe40000000800 */
[----:B------:R-:W-:Y:S02]  /*b970*/  @UP3 ULDC UR15, c[0x0][0x210] ;  /* 0x00008400000f3ab9 */ /* 0x000fe40000000800 */
[----:B------:R-:W-:Y:S02]  /*b980*/  ULDC UR8, c[0x0][0x234] ;  /* 0x00008d0000087ab9 */ /* 0x000fe40000000800 */
[----:B------:R-:W-:Y:S02]  /*b990*/  @UP3 UIMAD UR15, UR15, UR11, URZ ;  /* 0x0000000b0f0f32a4 */ /* 0x000fe4000f8e023f */
[----:B------:R-:W-:-:S02]  /*b9a0*/  UISETP.NE.OR UP0, UPT, UR9, -0x1, !UP2 ;  /* 0xffffffff0900788c */ /* 0x000fc4000d705670 */
[----:B------:R-:W-:Y:S02]  /*b9b0*/  @!UP3 USEL UR15, UR11, UR8, !UP1 ;  /* 0x000000080b0fb287 */ /* 0x000fe4000c800000 */
        /* <DEDUP_REMOVED lines=12> */
[----:B------:R-:W-:Y:S02]  /*ba80*/  USEL UR24, UR24, URZ, !UP2 ;  /* 0x0000003f18187287 */ /* 0x000fe4000d000000 */
[----:B------:R-:W-:Y:S01]  /*ba90*/  @!UP3 UMOV UR25, 0x1 ;  /* 0x000000010019b882 */ /* 0x000fe20000000000 */
[----:B-1----:R-:W-:Y:S01]  /*baa0*/  IMAD.WIDE.U32 R12, R12, c[0x0][0x1f0], R2 ;  /* 0x00007c000c0c7a25 */ /* 0x002fe200078e0002 */
[----:B------:R-:W-:-:S02]  /*bab0*/  UIMAD UR10, UR10, UR25, URZ ;  /* 0x000000190a0a72a4 */ /* 0x000fc4000f8e023f */
[----:B------:R-:W-:Y:S02]  /*bac0*/  UIMAD UR15, UR14, UR15, UR24 ;  /* 0x0000000f0e0f72a4 */ /* 0x000fe4000f8e0218 */
[----:B------:R-:W-:Y:S02]  /*bad0*/  @!UP2 UMOV UR26, URZ ;  /* 0x0000003f001aac82 */ /* 0x000fe40008000000 */
[----:B------:R-:W-:Y:S02]  /*bae0*/  @UP2 UMOV UR26, UR9 ;  /* 0x00000009001a2c82 */ /* 0x000fe40008000000 */
[----:B------:R-:W-:Y:S02]  /*baf0*/  UIMAD UR4, UR14, UR5, UR4 ;  /* 0x000000050e0472a4 */ /* 0x000fe4000f8e0204 */
[----:B------:R-:W-:Y:S02]  /*bb00*/  @!UP2 UMOV UR27, URZ ;  /* 0x0000003f001bac82 */ /* 0x000fe40008000000 */
[----:B------:R-:W-:-:S02]  /*bb10*/  USHF.R.S32.HI UR6, URZ, 0x1f, UR10 ;  /* 0x0000001f3f067899 */ /* 0x000fc4000801140a */
        /* <DEDUP_REMOVED lines=17> */
.L_x_1545:
[----:B------:R-:W-:Y:S05]  /*bc30*/  BSYNC B0 ;  /* 0x0000000000007941 */ /* 0x000fea0003800000 */
.L_x_1544:
        /* <DEDUP_REMOVED lines=18> */
.L_x_1547:
[----:B------:R-:W-:Y:S05]  /*bd60*/  BSYNC B0 ;  /* 0x0000000000007941 */ /* 0x000fea0003800000 */
.L_x_1546:
        /* <DEDUP_REMOVED lines=18> */
.L_x_1549:
[----:B------:R-:W-:Y:S05]  /*be90*/  BSYNC B0 ;  /* 0x0000000000007941 */ /* 0x000fea0003800000 */
.L_x_1548:
        /* <DEDUP_REMOVED lines=18> */
.L_x_1551:
[----:B------:R-:W-:Y:S05]  /*bfc0*/  BSYNC B0 ;  /* 0x0000000000007941 */ /* 0x000fea0003800000 */
.L_x_1550:
        /* <DEDUP_REMOVED lines=18> */
.L_x_1553:
[----:B------:R-:W-:Y:S05]  /*c0f0*/  BSYNC B0 ;  /* 0x0000000000007941 */ /* 0x000fea0003800000 */
.L_x_1552:
        /* <DEDUP_REMOVED lines=18> */
.L_x_1555:
[----:B------:R-:W-:Y:S05]  /*c220*/  BSYNC B0 ;  /* 0x0000000000007941 */ /* 0x000fea0003800000 */
.L_x_1554:
        /* <DEDUP_REMOVED lines=18> */
.L_x_1557:
[----:B------:R-:W-:Y:S05]  /*c350*/  BSYNC B0 ;  /* 0x0000000000007941 */ /* 0x000fea0003800000 */
.L_x_1556:
        /* <DEDUP_REMOVED lines=18> */
.L_x_1559:
[----:B------:R-:W-:Y:S05]  /*c480*/  BSYNC B0 ;  /* 0x0000000000007941 */ /* 0x000fea0003800000 */
.L_x_1558:
        /* <DEDUP_REMOVED lines=67> */
.L_x_1560:
        /* <DEDUP_REMOVED lines=12> */
.L_x_2399:


//--------------------- .text._ZN5flash16flash_fwd_kernelI23Flash_fwd_kernel_traitsILi128ELi128ELi32ELi4ELb0ELb0EN7cutlass10bfloat16_tE19Flash_kernel_traitsILi128ELi128ELi32ELi4ES3_EELb1ELb0ELb0ELb0ELb0ELb0ELb0ELb1EEEvNS_16Flash_fwd_paramsE --------------------------
	.section	.text._ZN5flash16flash_fwd_kernelI23Flash_fwd_kernel_traitsILi128ELi128ELi32ELi4ELb0ELb0EN7cutlass10bfloat16_tE19Flash_kernel_traitsILi128ELi128ELi32ELi4ES3_EELb1ELb0ELb0ELb0ELb0ELb0ELb0ELb1EEEvNS_16Flash_fwd_paramsE,"ax",@progbits
	.sectioninfo	@"SHI_REGISTERS=255"
	.align	128
        .global         _ZN5flash16flash_fwd_kernelI23Flash_fwd_kernel_traitsILi128ELi128ELi32ELi4ELb0ELb0EN7cutlass10bfloat16_tE19Flash_kernel_traitsILi128ELi128ELi32ELi4ES3_EELb1ELb0ELb0ELb0ELb0ELb0ELb0ELb1EEEvNS_16Flash_fwd_paramsE
        .type           _ZN5flash16flash_fwd_kernelI23Flash_fwd_kernel_traitsILi128ELi128ELi32ELi4ELb0ELb0EN7cutlass10bfloat16_tE19Flash_kernel_traitsILi128ELi128ELi32ELi4ES3_EELb1ELb0ELb0ELb0ELb0ELb0ELb0ELb1EEEvNS_16Flash_fwd_paramsE,@function
        .size           _ZN5flash16flash_fwd_kernelI23Flash_fwd_kernel_traitsILi128ELi128ELi32ELi4ELb0ELb0EN7cutlass10bfloat16_tE19Flash_kernel_traitsILi128ELi128ELi32ELi4ES3_EELb1ELb0ELb0ELb0ELb0ELb0ELb0ELb1EEEvNS_16Flash_fwd_paramsE,(.L_x_2400 - _ZN5flash16flash_fwd_kernelI23Flash_fwd_kernel_traitsILi128ELi128ELi32ELi4ELb0ELb0EN7cutlass10bfloat16_tE19Flash_kernel_traitsILi128ELi128ELi32ELi4ES3_EELb1ELb0ELb0ELb0ELb0ELb0ELb0ELb1EEEvNS_16Flash_fwd_paramsE)
        .other          _ZN5flash16flash_fwd_kernelI23Flash_fwd_kernel_traitsILi128ELi128ELi32ELi4ELb0ELb0EN7cutlass10bfloat16_tE19Flash_kernel_traitsILi128ELi128ELi32ELi4ES3_EELb1ELb0ELb0ELb0ELb0ELb0ELb0ELb1EEEvNS_16Flash_fwd_paramsE,@"STO_CUDA_ENTRY STV_DEFAULT"
_ZN5flash16flash_fwd_kernelI23Flash_fwd_kernel_traitsILi128ELi128ELi32ELi4ELb0ELb0EN7cutlass10bfloat16_tE19Flash_kernel_traitsILi128ELi128ELi32ELi4ES3_EELb1ELb0ELb0ELb0ELb0ELb0ELb0ELb1EEEvNS_16Flash_fwd_paramsE:
.text._ZN5flash16flash_fwd_kernelI23Flash_fwd_kernel_traitsILi128ELi128ELi32ELi4ELb0ELb0EN7cutlass10bfloat16_tE19Flash_kernel_traitsILi128ELi128ELi32ELi4ES3_EELb1ELb0ELb0ELb0ELb0ELb0ELb0ELb1EEEvNS_16Flash_fwd_paramsE:
        /* <DEDUP_REMOVED lines=12> */
[----:B------:R-:W-:-:S03]  /*00c0*/  ULDC.64 UR4, c[0x0][0x240] ;  /* 0x0000900000047ab9 */ /* 0x000fc60000000a00 */
[----:B------:R-:W3:Y:S04]  /*00d0*/  @P2 LDG.E.64 R6, [R6.64] ;  /* 0x0000001206062981 */ /* 0x000ee8000c1e1b00 */
[----:B------:R-:W4:Y:S01]  /*00e0*/  @P2 LDG.E.64 R4, [R2.64] ;  /* 0x0000001202042981 */ /* 0x000f22000c1e1b00 */
[----:B------:R-:W5:Y:S01]  /*00f0*/  S2UR UR11, SR_CTAID.Y ;  /* 0x00000000000b79c3 */ /* 0x000f620000002600 */
[----:B------:R-:W-:Y:S02]  /*0100*/  UISETP.NE.U32.AND UP2, UPT, URZ, UR4, UPT ;  /* 0x000000043f00728c */ /* 0x000fe4000bf45070 */
[----:B------:R-:W-:Y:S02]  /*0110*/  UMOV UR8, 0x4 ;  /* 0x0000000400087882 */ /* 0x000fe40000000000 */
[----:B------:R-:W-:-:S02]  /*0120*/  UISETP.NE.AND.EX UP2, UPT, URZ, UR5, UPT, UP2 ;  /* 0x000000053f00728c */ /* 0x000fc4000bf45320 */
[----:B------:R-:W-:Y:S01]  /*0130*/  ULDC.64 UR14, c[0x0][0x240] ;  /* 0x00009000000e7ab9 */ /* 0x000fe20000000a00 */
[----:B------:R-:W1:Y:S01]  /*0140*/  S2UR UR10, SR_CTAID.Z ;  /* 0x00000000000a79c3 */ /* 0x000e620000002700 */
[----:B------:R-:W-:Y:S02]  /*0150*/  ULDC.64 UR4, c[0x0][0x250] ;  /* 0x0000940000047ab9 */ /* 0x000fe40000000a00 */
[----:B------:R-:W-:Y:S01]  /*0160*/  PLOP3.LUT P0, PT, PT, PT, UP2, 0x80, 0x0 ;  /* 0x000000000000781c */ /* 0x000fe20003f0f028 */
[----:B------:R-:W-:Y:S02]  /*0170*/  UISETP.NE.U32.AND UP0, UPT, URZ, UR4, UPT ;  /* 0x000000043f00728c */ /* 0x000fe4000bf05070 */
[----:B------:R-:W-:Y:S02]  /*0180*/  ULDC.U8 UR9, c[0x0][0x312] ;  /* 0x0000c48000097ab9 */ /* 0x000fe40000000000 */
[----:B------:R-:W-:Y:S02]  /*0190*/  UISETP.NE.AND UP3, UPT, UR9, URZ, UPT ;  /* 0x0000003f0900728c */ /* 0x000fe4000bf65270 */
[----:B------:R-:W-:-:S02]  /*01a0*/  UISETP.NE.AND.EX UP0, UPT, URZ, UR5, UPT, UP0 ;  /* 0x000000053f00728c */ /* 0x000fc4000bf05300 */
[----:B-----5:R-:W-:-:S06]  /*01b0*/  UIMAD.WIDE UR14, UR11, UR8, UR14 ;  /* 0x000000080b0e72a5 */ /* 0x020fcc000f8e020e */
[----:B------:R-:W-:Y:S01]  /*01c0*/  MOV R14, UR14 ;  /* 0x0000000e000e7c02 */ /* 0x000fe20008000f00 */
[----:B------:R-:W-:Y:S01]  /*01d0*/  IMAD.U32 R15, RZ, RZ, UR15 ;  /* 0x0000000fff0f7e24 */ /* 0x000fe2000f8e00ff */
[----:B-1----:R-:W-:-:S06]  /*01e0*/  ULOP3.LUT UR6, UR10, UR12, UR11, 0xfe, !UPT ;  /* 0x0000000c0a067292 */ /* 0x002fcc000f8efe0b */
[----:B--2---:R-:W-:Y:S01]  /*01f0*/  LOP3.LUT P3, RZ, R74, UR6, RZ, 0xfc, !PT ;  /* 0x000000064aff7c12 */ /* 0x004fe2000f86fcff */
[----:B------:R-:W-:Y:S02]  /*0200*/  ULDC.64 UR6, c[0x0][0x248] ;  /* 0x0000920000067ab9 */ /* 0x000fe40000000a00 */
[----:B------:R-:W-:-:S04]  /*0210*/  UISETP.EQ.U32.AND UP1, UPT, URZ, UR6, UPT ;  /* 0x000000063f00728c */ /* 0x000fc8000bf22070 */
[----:B------:R-:W-:Y:S02]  /*0220*/  UISETP.EQ.OR.EX UP1, UPT, URZ, UR7, !UP3, UP1 ;  /* 0x000000073f00728c */ /* 0x000fe4000df22710 */
[----:B------:R-:W-:Y:S02]  /*0230*/  ULDC.64 UR4, c[0x0][0x250] ;  /* 0x0000940000047ab9 */ /* 0x000fe40000000a00 */
[----:B------:R-:W-:Y:S02]  /*0240*/  ULDC.64 UR6, c[0x0][0x248] ;  /* 0x0000920000067ab9 */ /* 0x000fe40000000a00 */
[----:B------:R-:W-:Y:S02]  /*0250*/  @UP0 UIMAD.WIDE UR4, UR11, UR8, UR4 ;  /* 0x000000080b0402a5 */ /* 0x000fe4000f8e0204 */
[----:B------:R-:W-:-:S04]  /*0260*/  UIMAD.WIDE UR6, UR11, UR8, UR6 ;  /* 0x000000080b0672a5 */ /* 0x000fc8000f8e0206 */
[----:B------:R-:W-:Y:S02]  /*0270*/  IMAD.U32 R12, RZ, RZ, UR4 ;  /* 0x00000004ff0c7e24 */ /* 0x000fe4000f8e00ff */
[----:B------:R-:W-:Y:S01]  /*0280*/  IMAD.U32 R13, RZ, RZ, UR5 ;  /* 0x00000005ff0d7e24 */ /* 0x000fe2000f8e00ff */
[----:B---3--:R1:W2:Y:S01]  /*0290*/  @P2 R2UR UR20, R6 ;  /* 0x00000000061423c2 */ /* 0x0082a200000e0000 */
[----:B----4-:R-:W-:-:S07]  /*02a0*/  @P2 IADD3 R2, P1, R4, c[0x0][0x300], RZ ;  /* 0x0000c00004022a10 */ /* 0x010fce0007f3e0ff */
[----:B------:R3:W4:Y:S01]  /*02b0*/  @P2 R2UR UR21, R7 ;  /* 0x00000000071523c2 */ /* 0x00072200000e0000 */
[----:B------:R-:W-:Y:S02]  /*02c0*/  @P2 IMAD.X R3, RZ, RZ, R5, P1 ;  /* 0x000000ffff032224 */ /* 0x000fe400008e0605 */
[----:B-1----:R-:W-:Y:S02]  /*02d0*/  @!P3 IMAD.MOV.U32 R6, RZ, RZ, c[0x0][0x308] ;  /* 0x0000c200ff06b624 */ /* 0x002fe400078e00ff */
[----:B--2---:R-:W-:Y:S01]  /*02e0*/  IMAD.U32 R8, RZ, RZ, UR20 ;  /* 0x00000014ff087e24 */ /* 0x004fe2000f8e00ff */
[----:B---3--:R-:W-:Y:S01]  /*02f0*/  @!P3 MOV R7, c[0x0][0x30c] ;  /* 0x0000c3000007ba02 */ /* 0x008fe20000000f00 */
[----:B----4-:R-:W-:-:S04]  /*0300*/  IMAD.U32 R9, RZ, RZ, UR21 ;  /* 0x00000015ff097e24 */ /* 0x010fc8000f8e00ff */
[----:B------:R-:W-:Y:S04]  /*0310*/  @!P3 STG.E.64 [R6.64+0x8], R2 ;  /* 0x000008020600b986 */ /* 0x000fe8000c101b12 */
[----:B------:R1:W-:Y:S04]  /*0320*/  @!P3 STG.E.64 [R6.64], R8 ;  /* 0x000000080600b986 */ /* 0x0003e8000c101b12 */
[----:B------:R-:W2:Y:S04]  /*0330*/  @P0 LDG.E R10, [R14.64] ;  /* 0x000000120e0a0981 */ /* 0x000ea8000c1e1900 */
[----:B------:R-:W3:Y:S01]  /*0340*/  @P0 LDG.E R4, [R14.64+0x4] ;  /* 0x000004120e040981 */ /* 0x000ee2000c1e1900 */
[----:B------:R-:W-:-:S02]  /*0350*/  PLOP3.LUT P1, PT, PT, PT, UP0, 0x80, 0x0 ;  /* 0x000000000000781c */ /* 0x000fc40003f2f008 */
[----:B------:R-:W-:-:S11]  /*0360*/  PLOP3.LUT P2, PT, PT, PT, UP1, 0x80, 0x0 ;  /* 0x000000000000781c */ /* 0x000fd60003f4f018 */
[----:B------:R-:W4:Y:S01]  /*0370*/  @P1 LDG.E R5, [R12.64] ;  /* 0x000000120c051981 */ /* 0x000f22000c1e1900 */
[----:B-1----:R-:W-:Y:S01]  /*0380*/  MOV R8, UR6 ;  /* 0x0000000600087c02 */ /* 0x002fe20008000f00 */
[----:B------:R-:W-:-:S05]  /*0390*/  IMAD.U32 R9, RZ, RZ, UR7 ;  /* 0x00000007ff097e24 */ /* 0x000fca000f8e00ff */
[----:B------:R-:W5:Y:S01]  /*03a0*/  @!P2 LDG.E R6, [R8.64] ;  /* 0x000000120806a981 */ /* 0x000f62000c1e1900 */
[----:B------:R-:W-:Y:S01]  /*03b0*/  UMOV UR9, 0xffffffff ;  /* 0xffffffff00097882 */ /* 0x000fe20000000000 */
[----:B------:R-:W-:Y:S01]  /*03c0*/  SHF.R.S32.HI R7, RZ, 0x1f, R74 ;  /* 0x0000001fff077819 */ /* 0x000fe2000001144a */
[----:B------:R-:W-:-:S03]  /*03d0*/  UMOV UR15, URZ ;  /* 0x0000003f000f7c82 */ /* 0x000fc60008000000 */
[----:B------:R-:W-:Y:S01]  /*03e0*/  LEA.HI R0, R7, R74, RZ, 0x5 ;  /* 0x0000004a07007211 */ /* 0x000fe200078f28ff */
[----:B------:R-:W-:-:S03]  /*03f0*/  UMOV UR22, 0xffffffff ;  /* 0xffffffff00167882 */ /* 0x000fc60000000000 */
[----:B------:R-:W-:-:S05]  /*0400*/  LOP3.LUT R11, R0, 0xffffffe0, RZ, 0xc0, !PT ;  /* 0xffffffe0000b7812 */ /* 0x000fca00078ec0ff */
[----:B------:R-:W-:Y:S01]  /*0410*/  IMAD.IADD R72, R74, 0x1, -R11 ;  /* 0x000000014a487824 */ /* 0x000fe200078e0a0b */
[----:B--2---:R-:W1:Y:S08]  /*0420*/  @P0 R2UR UR9, R10 ;  /* 0x000000000a0903c2 */ /* 0x004e7000000e0000 */
[----:B---3--:R-:W1:Y:S01]  /*0430*/  @P0 R2UR UR16, R4 ;  /* 0x00000000041003c2 */ /* 0x008e6200000e0000 */
[----:B------:R-:W-:-:S04]  /*0440*/  ISETP.NE.U32.AND P0, PT, RZ, c[0x0][0x248], PT ;  /* 0x00009200ff007a0c */ /* 0x000fc80003f05070 */
[----:B------:R-:W-:-:S03]  /*0450*/  ISETP.NE.AND.EX P0, PT, RZ, c[0x0][0x24c], PT, P0 ;  /* 0x00009300ff007a0c */ /* 0x000fc60003f05300 */
[----:B----4-:R2:W3:Y:S01]  /*0460*/  @P1 R2UR UR15, R5 ;  /* 0x00000000050f13c2 */ /* 0x0104e200000e0000 */
[----:B-1----:R-:W-:-:S07]  /*0470*/  @UP2 UIADD3 UR16, UR16, -UR9, URZ ;  /* 0x8000000910102290 */ /* 0x002fce000fffe03f */
[----:B-----5:R2:W1:Y:S01]  /*0480*/  @!P2 R2UR UR22, R6 ;  /* 0x000000000616a3c2 */ /* 0x02046200000e0000 */
[----:B------:R-:W-:Y:S01]  /*0490*/  @!UP2 ULDC UR16, c[0x0][0x214] ;  /* 0x000085000010aab9 */ /* 0x000fe20000000800 */
[----:B-123--:R-:W-:Y:S05]  /*04a0*/  @!P0 BRA `(.L_x_1561) ;  /* 0x0000007000008947 */ /* 0x00efea0003800000 */
[----:B------:R-:W-:-:S13]  /*04b0*/  PLOP3.LUT P0, PT, PT, PT, UP3, 0x80, 0x0 ;  /* 0x000000000000781c */ /* 0x000fda0003f0f038 */
[----:B------:R-:W2:Y:S04]  /*04c0*/  @P0 LDG.E R4, [R8.64+0x4] ;  /* 0x0000041208040981 */ /* 0x000ea8000c1e1900 */
[----:B------:R-:W3:Y:S01]  /*04d0*/  @!P0 LDG.E R5, [R8.64] ;  /* 0x0000001208058981 */ /* 0x000ee2000c1e1900 */
[----:B--2---:R-:W1:Y:S02]  /*04e0*/  @P0 R2UR UR6, R4 ;  /* 0x00000000040603c2 */ /* 0x004e6400000e0000 */
[----:B-1----:R-:W-:-:S11]  /*04f0*/  @UP3 UIADD3 UR6, UR6, -UR22, URZ ;  /* 0x8000001606063290 */ /* 0x002fd6000fffe03f */
[----:B---3--:R1:W2:Y:S02]  /*0500*/  @!P0 R2UR UR6, R5 ;  /* 0x00000000050683c2 */ /* 0x0082a400000e0000 */
[----:B-12---:R-:W-:Y:S05]  /*0510*/  BRA `(.L_x_1562) ;  /* 0x0000001000007947 */ /* 0x006fea0003800000 */
.L_x_1561:
[----:B------:R-:W-:Y:S02]  /*0520*/  ULDC UR6, c[0x0][0x218] ;  /* 0x0000860000067ab9 */ /* 0x000fe40000000800 */
.L_x_1562:
        /* <DEDUP_REMOVED lines=29> */
[----:B------:R-:W-:Y:S01]  /*0700*/  UISETP.NE.AND UP0, UPT, UR22, -0x1, UPT ;  /* 0xffffffff1600788c */ /* 0x000fe2000bf05270 */
[----:B------:R-:W-:Y:S01]  /*0710*/  SHF.R.S32.HI R4, RZ, 0x1f, R72 ;  /* 0x0000001fff047819 */ /* 0x000fe20000011448 */
        /* <DEDUP_REMOVED lines=11> */
[----:B------:R-:W-:Y:S02]  /*07d0*/  USHF.R.S32.HI UR6, URZ, 0x5, UR24 ;  /* 0x000000053f067899 */ /* 0x000fe40008011418 */
[----:B------:R-:W-:Y:S02]  /*07e0*/  @UP0 UIMAD UR23, UR23, UR5, UR29 ;  /* 0x00000005171702a4 */ /* 0x000fe4000f8e021d */
[----:B------:R-:W-:Y:S02]  /*07f0*/  ULDC UR24, c[0x0][0x1c0] ;  /* 0x0000700000187ab9 */ /* 0x000fe40000000800 */
[----:B------:R-:W-:-:S02]  /*0800*/  UIMAD UR24, UR11, UR24, UR10 ;  /* 0x000000180b1872a4 */ /* 0x000fc4000f8e020a */
[----:B------:R-:W-:Y:S02]  /*0810*/  ULDC UR5, c[0x0][0x224] ;  /* 0x0000890000057ab9 */ /* 0x000fe40000000800 */
[----:B------:R-:W-:Y:S02]  /*0820*/  UIMAD UR5, UR24, UR5, UR13 ;  /* 0x00000005180572a4 */ /* 0x000fe4000f8e020d */
[----:B------:R-:W-:Y:S02]  /*0830*/  @!UP1 UIMAD UR4, UR11, UR7, UR25 ;  /* 0x000000070b0492a4 */ /* 0x000fe4000f8e0219 */
[----:B------:R-:W-:Y:S02]  /*0840*/  USHF.L.U32 UR24, UR24, 0x5, URZ ;  /* 0x0000000518187899 */ /* 0x000fe4000800063f */
[----:B------:R-:W-:Y:S02]  /*0850*/  ULDC UR7, c[0x0][0x228] ;  /* 0x00008a0000077ab9 */ /* 0x000fe40000000800 */
[----:B------:R-:W-:-:S02]  /*0860*/  UIMAD UR7, UR5, UR7, URZ ;  /* 0x00000007050772a4 */ /* 0x000fc4000f8e023f */
[----:B------:R-:W-:Y:S01]  /*0870*/  USHF.R.S32.HI UR5, URZ, 0x1f, UR24 ;  /* 0x0000001f3f057899 */ /* 0x000fe20008011418 */
[----:B------:R-:W-:Y:S01]  /*0880*/  IADD3 R189, P2, P1, R2, UR24, R72 ;  /* 0x0000001802bd7c10 */ /* 0x000fe2000f95e048 */
[----:B------:R-:W-:Y:S02]  /*0890*/  @!UP1 UIADD3 UR17, UR31, UR4, URZ ;  /* 0x000000041f119290 */ /* 0x000fe4000fffe03f */
[----:B------:R-:W-:Y:S02]  /*08a0*/  @UP1 UMOV UR24, UR26 ;  /* 0x0000001a00181c82 */ /* 0x000fe40008000000 */
[----:B------:R-:W-:Y:S01]  /*08b0*/  IADD3.X R4, R3, UR5, R4, P2, P1 ;  /* 0x0000000503047c10 */ /* 0x000fe200097e2404 */
[----:B------:R-:W-:Y:S01]  /*08c0*/  @!UP1 UMOV UR24, UR30 ;  /* 0x0000001e00189c82 */ /* 0x000fe20008000000 */
[----:B------:R-:W-:Y:S05]  /*08d0*/  @P0 BRA `(.L_x_1564) ;  /* 0x000000c000000947 */ /* 0x000fea0003800000 */
[----:B-1----:R-:W-:Y:S02]  /*08e0*/  USHF.R.S32.HI UR25, URZ, 0x1f, UR15 ;  /* 0x0000001f3f197899 */ /* 0x002fe4000801140f */
[----:B------:R-:W-:-:S02]  /*08f0*/  ULDC.64 UR4, c[0x0][0x198] ;  /* 0x0000660000047ab9 */ /* 0x000fc40000000a00 */
[----:B------:R-:W-:Y:S02]  /*0900*/  UIMAD UR25, UR25, UR4, URZ ;  /* 0x00000004191972a4 */ /* 0x000fe4000f8e023f */
[----:B------:R-:W-:Y:S02]  /*0910*/  UIMAD.WIDE.U32 UR26, UR15, UR4, URZ ;  /* 0x000000040f1a72a5 */ /* 0x000fe4000f8e003f */
[----:B------:R-:W-:Y:S02]  /*0920*/  UIMAD UR25, UR15, UR5, UR25 ;  /* 0x000000050f1972a4 */ /* 0x000fe4000f8e0219 */
[----:B------:R-:W-:Y:S02]  /*0930*/  USHF.R.S32.HI UR23, URZ, 0x1f, UR11 ;  /* 0x0000001f3f177899 */ /* 0x000fe4000801140b */
[----:B------:R-:W-:Y:S02]  /*0940*/  ULDC.64 UR4, c[0x0][0x180] ;  /* 0x0000600000047ab9 */ /* 0x000fe40000000a00 */
[----:B------:R-:W-:-:S02]  /*0950*/  UIADD3 UR27, UR27, UR25, URZ ;  /* 0x000000191b1b7290 */ /* 0x000fc4000fffe03f */
[----:B------:R-:W-:Y:S02]  /*0960*/  UIMAD UR23, UR23, UR4, URZ ;  /* 0x00000004171772a4 */ /* 0x000fe4000f8e023f */
[----:B------:R-:W-:Y:S02]  /*0970*/  UIMAD.WIDE.U32 UR28, UR11, UR4, UR26 ;  /* 0x000000040b1c72a5 */ /* 0x000fe4000f8e001a */
[----:B------:R-:W-:-:S04]  /*0980*/  UIMAD UR23, UR11, UR5, UR23 ;  /* 0x000000050b1772a4 */ /* 0x000fc8000f8e0217 */
[----:B------:R-:W-:Y:S02]  /*0990*/  UIADD3 UR23, UR29, UR23, URZ ;  /* 0x000000171d177290 */ /* 0x000fe4000fffe03f */
.L_x_1564:
        /* <DEDUP_REMOVED lines=47> */
.L_x_1565:
[--C-:B------:R-:W-:Y:S01]  /*0c90*/  SHF.R.S32.HI R76, RZ, 0x5, R0.reuse ;  /* 0x00000005ff4c7819 */ /* 0x100fe20000011400 */
[----:B------:R-:W1:Y:S01]  /*0ca0*/  S2R R14, SR_CTAID.Z ;  /* 0x00000000000e7919 */ /* 0x000e620000002700 */
[----:B------:R-:W-:Y:S01]  /*0cb0*/  SHF.R.S32.HI R5, RZ, 0x1f, R0 ;  /* 0x0000001fff057819 */ /* 0x000fe20000011400 */
[----:B------:R-:W-:Y:S01]  /*0cc0*/  UIADD3 UR13, -UR13, UR16, URZ ;  /* 0x000000100d0d7290 */ /* 0x000fe2000fffe13f */
[----:B------:R-:W-:Y:S01]  /*0cd0*/  SHF.R.S32.HI R73, RZ, 0x1f, R72 ;  /* 0x0000001fff497819 */ /* 0x000fe20000011448 */
[----:B------:R-:W-:Y:S01]  /*0ce0*/  IMAD.U32 R19, RZ, RZ, UR12 ;  /* 0x0000000cff137e24 */ /* 0x000fe2000f8e00ff */
[----:B------:R-:W-:Y:S01]  /*0cf0*/  LEA.HI R5, R5, R76, RZ, 0x2 ;  /* 0x0000004c05057211 */ /* 0x000fe200078f10ff */
[----:B------:R-:W-:Y:S01]  /*0d00*/  BSSY B0, `(.L_x_1566) ;  /* 0x000005d000007945 */ /* 0x000fe20003800000 */
[----:B------:R-:W-:-:S02]  /*0d10*/  LEA.HI R73, R73, R72, RZ, 0x2 ;  /* 0x0000004849497211 */ /* 0x000fc400078f10ff */
[----:B------:R-:W-:Y:S02]  /*0d20*/  LOP3.LUT R5, R5, 0xffffffc, RZ, 0xc0, !PT ;  /* 0x0ffffffc05057812 */ /* 0x000fe400078ec0ff */
[-C--:B------:R-:W-:Y:S02]  /*0d30*/  LEA.HI R3, R7, R74.reuse, RZ, 0x3 ;  /* 0x0000004a07037211 */ /* 0x080fe400078f18ff */
[----:B------:R-:W-:Y:S01]  /*0d40*/  SHF.R.S32.HI R0, RZ, 0x2, R73 ;  /* 0x00000002ff007819 */ /* 0x000fe20000011449 */
[----:B------:R-:W-:Y:S01]  /*0d50*/  IMAD.IADD R5, R76, 0x1, -R5 ;  /* 0x000000014c057824 */ /* 0x000fe200078e0a05 */
[----:B------:R-:W-:Y:S02]  /*0d60*/  SHF.R.S32.HI R12, RZ, 0x3, R3 ;  /* 0x00000003ff0c7819 */ /* 0x000fe40000011403 */
[----:B------:R-:W-:Y:S01]  /*0d70*/  LOP3.LUT R3, R3, 0xfffffff8, RZ, 0xc0, !PT ;  /* 0xfffffff803037812 */ /* 0x000fe200078ec0ff */
[----:B------:R-:W-:Y:S01]  /*0d80*/  IMAD R111, R5, 0x10, R0 ;  /* 0x00000010056f7824 */ /* 0x000fe200078e0200 */
[CC--:B------:R-:W-:Y:S01]  /*0d90*/  LEA.HI R10, R7.reuse, R74.reuse, RZ, 0x4 ;  /* 0x0000004a070a7211 */ /* 0x0c0fe200078f20ff */
[----:B------:R-:W-:Y:S01]  /*0da0*/  IMAD.SHL.U32 R6, R12, 0x40, RZ ;  /* 0x000000400c067824 */ /* 0x000fe200078e00ff */
[----:B------:R-:W-:Y:S01]  /*0db0*/  SHF.R.S32.HI R13, RZ, 0x1f, R12 ;  /* 0x0000001fff0d7819 */ /* 0x000fe2000001140c */
[----:B------:R-:W-:Y:S01]  /*0dc0*/  IMAD.IADD R0, R74, 0x1, -R3 ;  /* 0x000000014a007824 */ /* 0x000fe200078e0a03 */
[----:B------:R-:W-:Y:S01]  /*0dd0*/  LOP3.LUT R3, R10, 0xfffffff0, RZ, 0xc0, !PT ;  /* 0xfffffff00a037812 */ /* 0x000fe200078ec0ff */
[----:B------:R2:W-:Y:S01]  /*0de0*/  STL [R1+0x8], R111 ;  /* 0x0000086f01007387 */ /* 0x0005e20000100800 */
[----:B------:R-:W-:Y:S01]  /*0df0*/  LOP3.LUT R6, R6, 0x1c0, RZ, 0xc0, !PT ;  /* 0x000001c006067812 */ /* 0x000fe200078ec0ff */
[----:B------:R-:W-:Y:S01]  /*0e00*/  IMAD.SHL.U32 R80, R0, 0x8, RZ ;  /* 0x0000000800507824 */ /* 0x000fe200078e00ff */
[----:B------:R-:W-:Y:S01]  /*0e10*/  LEA.HI R7, R7, R74, RZ, 0x6 ;  /* 0x0000004a07077211 */ /* 0x000fe200078f30ff */
[----:B------:R-:W-:Y:S01]  /*0e20*/  IMAD.IADD R3, R74, 0x1, -R3 ;  /* 0x000000014a037824 */ /* 0x000fe200078e0a03 */
[----:B------:R-:W-:Y:S01]  /*0e30*/  SHF.R.S32.HI R251, RZ, 0x1f, R2 ;  /* 0x0000001ffffb7819 */ /* 0x000fe20000011402 */
[----:B------:R-:W-:Y:S01]  /*0e40*/  IMAD.WIDE R18, R19, 0x80, R12 ;  /* 0x0000008013127825 */ /* 0x000fe200078e020c */
[----:B------:R-:W-:-:S02]  /*0e50*/  LOP3.LUT R5, R6, 0x38, R80, 0xf8, !PT ;  /* 0x0000003806057812 */ /* 0x000fc400078ef850 */
[----:B------:R-:W-:Y:S01]  /*0e60*/  SHF.R.S32.HI R8, RZ, 0x1f, R3 ;  /* 0x0000001fff087819 */ /* 0x000fe20000011403 */
[----:B------:R-:W-:Y:S01]  /*0e70*/  IMAD.SHL.U32 R7, R7, 0x8, RZ ;  /* 0x0000000807077824 */ /* 0x000fe200078e00ff */
[----:B------:R-:W-:Y:S02]  /*0e80*/  SHF.R.U32.HI R6, RZ, 0x3, R6 ;  /* 0x00000003ff067819 */ /* 0x000fe40000011606 */
[----:B------:R-:W-:Y:S02]  /*0e90*/  LEA.HI R9, R8, R3, RZ, 0x3 ;  /* 0x0000000308097211 */ /* 0x000fe400078f18ff */
[--C-:B------:R-:W-:Y:S02]  /*0ea0*/  SHF.R.S32.HI R81, RZ, 0x1f, R80.reuse ;  /* 0x0000001fff517819 */ /* 0x100fe40000011450 */
[----:B------:R-:W-:Y:S02]  /*0eb0*/  IADD3 R20, P0, R80, UR24, RZ ;  /* 0x0000001850147c10 */ /* 0x000fe4000ff1e0ff */
[----:B------:R-:W-:Y:S01]  /*0ec0*/  LOP3.LUT R6, R5, R6, RZ, 0x3c, !PT ;  /* 0x0000000605067212 */ /* 0x000fe200078e3cff */
[----:B------:R-:W-:Y:S01]  /*0ed0*/  IMAD R5, R13, c[0x0][0x198], RZ ;  /* 0x000066000d057a24 */ /* 0x000fe200078e02ff */
[----:B------:R-:W-:Y:S01]  /*0ee0*/  LOP3.LUT R8, R9, 0xfffffff8, RZ, 0xc0, !PT ;  /* 0xfffffff809087812 */ /* 0x000fe200078ec0ff */
[----:B------:R-:W-:Y:S01]  /*0ef0*/  IMAD.WIDE.U32 R16, R12, c[0x0][0x198], R80 ;  /* 0x000066000c107a25 */ /* 0x000fe200078e0050 */
[----:B------:R-:W-:Y:S01]  /*0f00*/  IADD3.X R21, R81, UR17, RZ, P0, !PT ;  /* 0x0000001151157c10 */ /* 0x000fe200087fe4ff */
[----:B------:R2:W-:Y:S01]  /*0f10*/  STL.64 [R1+0x28], R80 ;  /* 0x0000285001007387 */ /* 0x0005e20000100a00 */
[----:B------:R-:W-:Y:S01]  /*0f20*/  LOP3.LUT R6, R6, 0xfffffe00, R7, 0xf8, !PT ;  /* 0xfffffe0006067812 */ /* 0x000fe200078ef807 */
[----:B------:R-:W-:Y:S01]  /*0f30*/  IMAD.IADD R8, R3, 0x1, -R8 ;  /* 0x0000000103087824 */ /* 0x000fe200078e0a08 */
[----:B------:R-:W-:Y:S01]  /*0f40*/  IADD3 R16, P0, R16, UR28, RZ ;  /* 0x0000001c10107c10 */ /* 0x000fe2000ff1e0ff */
[----:B------:R-:W-:Y:S01]  /*0f50*/  IMAD R5, R12, c[0x0][0x19c], R5 ;  /* 0x000067000c057a24 */ /* 0x000fe200078e0205 */
[----:B------:R-:W-:Y:S01]  /*0f60*/  IADD3 R77, R80, 0x40, RZ ;  /* 0x00000040504d7810 */ /* 0x000fe20007ffe0ff */
[----:B-1----:R-:W-:-:S03]  /*0f70*/  IMAD.WIDE.U32 R14, R14, c[0x0][0x1a8], R20 ;  /* 0x00006a000e0e7a25 */ /* 0x002fc600078e0014 */
[----:B------:R-:W-:Y:S01]  /*0f80*/  IADD3.X R17, R17, UR23, R5, P0, !PT ;  /* 0x0000001711117c10 */ /* 0x000fe200087fe405 */
[----:B------:R-:W-:Y:S02]  /*0f90*/  IMAD R3, R13, c[0x0][0x1a0], RZ ;  /* 0x000068000d037a24 */ /* 0x000fe400078e02ff */
[----:B------:R-:W-:-:S04]  /*0fa0*/  IMAD.WIDE.U32 R20, R12, c[0x0][0x1a0], R80 ;  /* 0x000068000c147a25 */ /* 0x000fc800078e0050 */
[----:B------:R-:W-:Y:S01]  /*0fb0*/  IMAD R3, R12, c[0x0][0x1a4], R3 ;  /* 0x000069000c037a24 */ /* 0x000fe200078e0203 */
[----:B------:R-:W-:Y:S01]  /*0fc0*/  IADD3 R20, P0, R20, UR4, RZ ;  /* 0x0000000414147c10 */ /* 0x000fe2000ff1e0ff */
[----:B------:R-:W-:Y:S01]  /*0fd0*/  IMAD R5, R251, c[0x0][0x1b0], RZ ;  /* 0x00006c00fb057a24 */ /* 0x000fe200078e02ff */
[----:B------:R-:W-:Y:S01]  /*0fe0*/  ULDC.64 UR4, c[0x0][0x1a8] ;  /* 0x00006a0000047ab9 */ /* 0x000fe20000000a00 */
[----:B------:R-:W-:Y:S01]  /*0ff0*/  IMAD.WIDE.U32 R26, R2, c[0x0][0x1b0], R16 ;  /* 0x00006c00021a7a25 */ /* 0x000fe200078e0010 */
[----:B------:R-:W-:Y:S01]  /*1000*/  IADD3.X R21, R21, UR25, R3, P0, !PT ;  /* 0x0000001915157c10 */ /* 0x000fe200087fe403 */
[----:B------:R-:W-:Y:S01]  /*1010*/  UIMAD UR4, UR22, UR4, URZ ;  /* 0x00000004160472a4 */ /* 0x000fe2000f8e023f */
[----:B------:R-:W-:Y:S01]  /*1020*/  R2P PR, R8, 0x6 ;  /* 0x0000000608007804 */ /* 0x000fe20000000000 */
[C---:B------:R-:W-:Y:S01]  /*1030*/  IMAD R3, R2.reuse, c[0x0][0x1b4], R5 ;  /* 0x00006d0002037a24 */ /* 0x040fe200078e0205 */
[----:B------:R2:W-:Y:S01]  /*1040*/  STL.64 [R1+0x18], R26 ;  /* 0x0000181a01007387 */ /* 0x0005e20000100a00 */
[----:B------:R-:W-:Y:S01]  /*1050*/  IMAD.WIDE.U32 R24, R2, c[0x0][0x1b8], R20 ;  /* 0x00006e0002187a25 */ /* 0x000fe200078e0014 */
[----:B------:R-:W-:Y:S01]  /*1060*/  ISETP.GE.AND P0, PT, R12, UR13, PT ;  /* 0x0000000d0c007c0c */ /* 0x000fe2000bf06270 */
[----:B------:R-:W-:-:S02]  /*1070*/  UIMAD UR4, UR10, UR5, UR4 ;  /* 0x000000050a0472a4 */ /* 0x000fc4000f8e0204 */
[----:B------:R-:W-:Y:S01]  /*1080*/  IMAD.SHL.U32 R75, R6, 0x2, RZ ;  /* 0x00000002064b7824 */ /* 0x000fe200078e00ff */
[----:B------:R2:W-:Y:S01]  /*1090*/  STL.64 [R1+0x10], R24 ;  /* 0x0000101801007387 */ /* 0x0005e20000100a00 */
[----:B------:R-:W-:Y:S02]  /*10a0*/  IMAD.IADD R29, R27, 0x1, R3 ;  /* 0x000000011b1d7824 */ /* 0x000fe400078e0203 */
[----:B------:R-:W-:Y:S01]  /*10b0*/  IMAD R251, R251, c[0x0][0x1b8], RZ ;  /* 0x00006e00fbfb7a24 */ /* 0x000fe200078e02ff */
[----:B------:R2:W-:Y:S01]  /*10c0*/  STL [R1+0x4], R77 ;  /* 0x0000044d01007387 */ /* 0x0005e20000100800 */
[----:B------:R-:W-:Y:S01]  /*10d0*/  IMAD.MOV.U32 R5, RZ, RZ, 0x20 ;  /* 0x00000020ff057424 */ /* 0x000fe200078e00ff */
[----:B------:R-:W-:Y:S01]  /*10e0*/  IADD3 R17, R15, UR4, RZ ;  /* 0x000000040f117c10 */ /* 0x000fe2000fffe0ff */
[----:B------:R-:W-:Y:S01]  /*10f0*/  IMAD R251, R2, c[0x0][0x1bc], R251 ;  /* 0x00006f0002fb7a24 */ /* 0x000fe200078e02fb */
[----:B------:R2:W-:Y:S01]  /*1100*/  STL [R1], R75 ;  /* 0x0000004b01007387 */ /* 0x0005e20000100800 */
[----:B------:R-:W-:Y:S01]  /*1110*/  IMAD.MOV.U32 R2, RZ, RZ, 0x10 ;  /* 0x00000010ff027424 */ /* 0x000fe200078e00ff */
[----:B------:R-:W-:Y:S01]  /*1120*/  SEL R5, R5, 0xffffffe0, !P2 ;  /* 0xffffffe005057807 */ /* 0x000fe20005000000 */
[----:B------:R-:W-:Y:S01]  /*1130*/  IMAD.IADD R251, R25, 0x1, R251 ;  /* 0x0000000119fb7824 */ /* 0x000fe200078e02fb */
[----:B------:R2:W-:Y:S02]  /*1140*/  STL [R1+0x24], R29 ;  /* 0x0000241d01007387 */ /* 0x0005e40000100800 */
[----:B------:R-:W-:Y:S01]  /*1150*/  SEL R7, R2, 0xfffffff0, !P1 ;  /* 0xfffffff002077807 */ /* 0x000fe20004800000 */
        /* <DEDUP_REMOVED lines=23> */
.L_x_1567:
[----:B------:R-:W-:Y:S05]  /*12d0*/  BSYNC B0 ;  /* 0x0000000000007941 */ /* 0x000fea0003800000 */
.L_x_1566:
[----:B------:R-:W-:Y:S01]  /*12e0*/  IADD3 R3, R12, 0x10, RZ ;  /* 0x000000100c037810 */ /* 0x000fe20007ffe0ff */
[----:B------:R-:W-:Y:S03]  /*12f0*/  BSSY B0, `(.L_x_1568) ;  /* 0x000001c000007945 */ /* 0x000fe60003800000 */
[----:B------:R-:W-:-:S13]  /*1300*/  ISETP.GE.AND P0, PT, R3, UR13, PT ;  /* 0x0000000d03007c0c */ /* 0x000fda000bf06270 */
[----:B------:R-:W-:Y:S05]  /*1310*/  @P0 BRA `(.L_x_1569) ;  /* 0x0000019000000947 */ /* 0x000fea0003800000 */
[----:B------:R-:W-:Y:S01]  /*1320*/  IADD3 R11, P0, R18, 0x10, RZ ;  /* 0x00000010120b7810 */ /* 0x000fe20007f1e0ff */
[----:B------:R-:W-:Y:S01]  /*1330*/  IMAD.MOV.U32 R20, RZ, RZ, R14 ;  /* 0x000000ffff147224 */ /* 0x000fe200078e000e */
[----:B------:R-:W-:Y:S02]  /*1340*/  ISETP.GE.AND P1, PT, R80, c[0x0][0x220], PT ;  /* 0x0000880050007a0c */ /* 0x000fe40003f26270 */
[----:B------:R-:W-:Y:S01]  /*1350*/  MOV R21, R17 ;  /* 0x0000001100157202 */ /* 0x000fe20000000f00 */
[----:B------:R-:W-:Y:S01]  /*1360*/  IMAD.X R6, RZ, RZ, R19, P0 ;  /* 0x000000ffff067224 */ /* 0x000fe200000e0613 */
[----:B------:R-:W-:-:S03]  /*1370*/  ISETP.GE.AND P0, PT, R77, c[0x0][0x220], PT ;  /* 0x000088004d007a0c */ /* 0x000fc60003f06270 */
[----:B------:R-:W-:Y:S02]  /*1380*/  IMAD R6, R6, c[0x0][0x190], RZ ;  /* 0x0000640006067a24 */ /* 0x000fe400078e02ff */
[----:B------:R-:W-:-:S04]  /*1390*/  IMAD.WIDE.U32 R20, R11, c[0x0][0x190], R20 ;  /* 0x000064000b147a25 */ /* 0x000fc800078e0014 */
[----:B------:R-:W-:Y:S01]  /*13a0*/  IMAD R6, R11, c[0x0][0x194], R6 ;  /* 0x000065000b067a24 */ /* 0x000fe200078e0206 */
[----:B-1----:R-:W-:Y:S01]  /*13b0*/  @!P1 LEA R22, P2, R20, c[0x0][0x160], 0x1 ;  /* 0x0000580014169a11 */ /* 0x002fe200078408ff */
        /* <DEDUP_REMOVED lines=15> */
.L_x_1569:
[----:B------:R-:W-:Y:S05]  /*14b0*/  BSYNC B0 ;  /* 0x0000000000007941 */ /* 0x000fea0003800000 */
.L_x_1568:
        /* <DEDUP_REMOVED lines=29> */
.L_x_1571:
[----:B------:R-:W-:Y:S05]  /*1690*/  BSYNC B0 ;  /* 0x0000000000007941 */ /* 0x000fea0003800000 */
.L_x_1570:
        /* <DEDUP_REMOVED lines=29> */
.L_x_1573:
[----:B------:R-:W-:Y:S05]  /*1870*/  BSYNC B0 ;  /* 0x0000000000007941 */ /* 0x000fea0003800000 */
.L_x_1572:
        /* <DEDUP_REMOVED lines=29> */
.L_x_1575:
[----:B------:R-:W-:Y:S05]  /*1a50*/  BSYNC B0 ;  /* 0x0000000000007941 */ /* 0x000fea0003800000 */
.L_x_1574:
        /* <DEDUP_REMOVED lines=29> */
.L_x_1577:
[----:B------:R-:W-:Y:S05]  /*1c30*/  BSYNC B0 ;  /* 0x0000000000007941 */ /* 0x000fea0003800000 */
.L_x_1576:
        /* <DEDUP_REMOVED lines=29> */
.L_x_1579:
[----:B------:R-:W-:Y:S05]  /*1e10*/  BSYNC B0 ;  /* 0x0000000000007941 */ /* 0x000fea0003800000 */
.L_x_1578:
        /* <DEDUP_REMOVED lines=32> */
.L_x_1581:
[----:B------:R-:W-:Y:S05]  /*2020*/  BSYNC B0 ;  /* 0x0000000000007941 */ /* 0x000fea0003800000 */
.L_x_1580:
        /* <DEDUP_REMOVED lines=11> */
[----:B---3--:R-:W-:Y:S01]  /*20e0*/  IMAD.WIDE.U32 R16, R6, UR16, R78 ;  /* 0x0000001006107c25 */ /* 0x008fe2000f8e004e */
        /* <DEDUP_REMOVED lines=20> */
.L_x_1583:
[----:B------:R-:W-:Y:S05]  /*2230*/  BSYNC B0 ;  /* 0x0000000000007941 */ /* 0x000fea0003800000 */
.L_x_1582:
        /* <DEDUP_REMOVED lines=25> */
.L_x_1585:
[----:B------:R-:W-:Y:S05]  /*23d0*/  BSYNC B0 ;  /* 0x0000000000007941 */ /* 0x000fea0003800000 */
.L_x_1584:
        /* <DEDUP_REMOVED lines=35> */
.L_x_1587:
[----:B------:R-:W-:Y:S05]  /*2610*/  BSYNC B0 ;  /* 0x0000000000007941 */ /* 0x000fea0003800000 */
.L_x_1586:
        /* <DEDUP_REMOVED lines=26> */
.L_x_1589:
[----:B------:R-:W-:Y:S05]  /*27c0*/  BSYNC B0 ;  /* 0x0000000000007941 */ /* 0x000fea0003800000 */
.L_x_1588:
[----:B------:R-:W-:Y:S01]  /*27d0*/  SHF.R.S32.HI R217, RZ, 0x4, R10 ;  /* 0x00000004ffd97819 */ /* 0x000fe2000001140a */
[C---:B-1----:R-:W-:Y:S01]  /*27e0*/  IMAD.SHL.U32 R2, R0.reuse, 0x40, RZ ;  /* 0x0000004000027824 */ /* 0x042fe200078e00ff */
[----:B------:R-:W-:Y:S01]  /*27f0*/  R2P PR, R0, 0x6 ;  /* 0x0000000600007804 */ /* 0x000fe20000000000 */
[----:B------:R-:W-:Y:S01]  /*2800*/  IMAD.SHL.U32 R8, R8, 0x40, RZ ;  /* 0x0000004008087824 */ /* 0x000fe200078e00ff */
[----:B------:R-:W-:Y:S01]  /*2810*/  LEA.HI R10, R10, R217, RZ, 0x1 ;  /* 0x000000d90a0a7211 */ /* 0x000fe200078f08ff */
[----:B------:R-:W-:Y:S01]  /*2820*/  IMAD.SHL.U32 R3, R9, 0x40, RZ ;  /* 0x0000004009037824 */ /* 0x000fe200078e00ff */
[----:B------:R-:W-:Y:S01]  /*2830*/  LOP3.LUT R9, R2, 0x1c0, RZ, 0xc0, !PT ;  /* 0x000001c002097812 */ /* 0x000fe200078ec0ff */
[----:B------:R-:W-:Y:S01]  /*2840*/  IMAD.SHL.U32 R12, R12, 0x8, RZ ;  /* 0x000000080c0c7824 */ /* 0x000fe200078e00ff */
[----:B------:R-:W-:Y:S01]  /*2850*/  LOP3.LUT R10, R10, 0xfffffffe, RZ, 0xc0, !PT ;  /* 0xfffffffe0a0a7812 */ /* 0x000fe200078ec0ff */
[----:B------:R-:W0:Y:S01]  /*2860*/  LDGDEPBAR ;  /* 0x00000000000079af */ /* 0x000e220000000000 */
[----:B------:R-:W-:Y:S01]  /*2870*/  LOP3.LUT R11, R8, 0x1c0, RZ, 0xc0, !PT ;  /* 0x000001c0080b7812 */ /* 0x000fe200078ec0ff */
[----:B------:R-:W-:Y:S01]  /*2880*/  UISETP.GE.AND UP0, UPT, UR14, 0x21, UPT ;  /* 0x000000210e00788c */ /* 0x000fe2000bf06270 */
[----:B------:R-:W-:Y:S01]  /*2890*/  LOP3.LUT R12, R9, 0x8, R12, 0xf8, !PT ;  /* 0x00000008090c7812 */ /* 0x000fe200078ef80c */
[----:B------:R-:W-:Y:S01]  /*28a0*/  IMAD.IADD R217, R217, 0x1, -R10 ;  /* 0x00000001d9d97824 */ /* 0x000fe200078e0a0a */
[----:B------:R-:W-:-:S02]  /*28b0*/  LOP3.LUT R3, R3, 0xfffffe00, RZ, 0xc0, !PT ;  /* 0xfffffe0003037812 */ /* 0x000fc400078ec0ff */
[----:B------:R-:W-:Y:S01]  /*28c0*/  SHF.R.U32.HI R9, RZ, 0x3, R9 ;  /* 0x00000003ff097819 */ /* 0x000fe20000011609 */
[----:B------:R-:W-:Y:S01]  /*28d0*/  IMAD.SHL.U32 R2, R217, 0x8, RZ ;  /* 0x00000008d9027824 */ /* 0x000fe200078e00ff */
[----:B------:R-:W-:Y:S02]  /*28e0*/  PLOP3.LUT P0, PT, PT, PT, UP0, 0x80, 0x0 ;  /* 0x000000000000781c */ /* 0x000fe40003f0f008 */
[----:B------:R-:W-:Y:S01]  /*28f0*/  LOP3.LUT R12, R12, R9, RZ, 0x3c, !PT ;  /* 0x000000090c0c7212 */ /* 0x000fe200078e3cff */
[----:B------:R-:W-:Y:S01]  /*2900*/  IMAD R9, R76, 0x400, R3 ;  /* 0x000004004c097824 */ /* 0x000fe200078e0203 */
[----:B------:R-:W-:Y:S02]  /*2910*/  LOP3.LUT R2, R11, 0x8, R2, 0xf8, !PT ;  /* 0x000000080b027812 */ /* 0x000fe400078ef802 */
[----:B------:R-:W-:Y:S01]  /*2920*/  SHF.R.U32.HI R11, RZ, 0x3, R11 ;  /* 0x00000003ff0b7819 */ /* 0x000fe2000001160b */
[----:B------:R-:W-:-:S03]  /*2930*/  IMAD R217, R217, 0x200, R12 ;  /* 0x00000200d9d97824 */ /* 0x000fc600078e020c */
[----:B------:R-:W-:Y:S01]  /*2940*/  LOP3.LUT R2, R2, R11, RZ, 0x3c, !PT ;  /* 0x0000000b02027212 */ /* 0x000fe200078e3cff */
[----:B------:R-:W-:-:S04]  /*2950*/  IMAD.SHL.U32 R217, R217, 0x2, RZ ;  /* 0x00000002d9d97824 */ /* 0x000fc800078e00ff */
[----:B------:R-:W-:Y:S01]  /*2960*/  IMAD.IADD R218, R2, 0x1, R9 ;  /* 0x0000000102da7824 */ /* 0x000fe200078e0209 */
[----:B------:R-:W-:Y:S01]  /*2970*/  LDSM.16.M88.4 R20, [R217+0x8000] ;  /* 0x00800000d914783b */ /* 0x000fe20000000200 */
[C---:B------:R-:W-:Y:S02]  /*2980*/  IADD3 R0, R217.reuse, 0x8000, RZ ;  /* 0x00008000d9007810 */ /* 0x040fe40007ffe0ff */
[----:B------:R-:W-:Y:S01]  /*2990*/  IMAD.SHL.U32 R218, R218, 0x2, RZ ;  /* 0x00000002dada7824 */ /* 0x000fe200078e00ff */
[----:B------:R-:W-:Y:S01]  /*29a0*/  LDSM.16.M88.4 R36, [R217+0x8800] ;  /* 0x00880000d924783b */ /* 0x000fe20000000200 */
[----:B------:R-:W-:Y:S02]  /*29b0*/  IADD3 R215, R217, 0x8020, RZ ;  /* 0x00008020d9d77810 */ /* 0x000fe40007ffe0ff */
[----:B------:R-:W-:Y:S01]  /*29c0*/  @P1 IADD3 R215, R0, -0x20, RZ ;  /* 0xffffffe000d71810 */ /* 0x000fe20007ffe0ff */
[----:B------:R-:W1:Y:S01]  /*29d0*/  LDSM.16.M88.4 R68, [R218] ;  /* 0x00000000da44783b */ /* 0x000e620000000200 */
[----:B------:R-:W-:-:S02]  /*29e0*/  IMAD R216, R7, 0x2, R218 ;  /* 0x0000000207d87824 */ /* 0x000fc400078e02da */
[----:B------:R-:W-:Y:S01]  /*29f0*/  IMAD.MOV.U32 R0, RZ, RZ, 0x40 ;  /* 0x00000040ff007424 */ /* 0x000fe200078e00ff */
[----:B------:R-:W5:Y:S01]  /*2a00*/  LDSM.16.M88.4 R8, [R218+0x2000] ;  /* 0x00200000da08783b */ /* 0x000f620000000200 */
[----:B------:R-:W-:Y:S01]  /*2a10*/  IMAD R214, R5, 0x2, R218 ;  /* 0x0000000205d67824 */ /* 0x000fe200078e02da */
[----:B------:R-:W-:Y:S01]  /*2a20*/  IADD3 R207, R215, 0x800, RZ ;  /* 0x00000800d7cf7810 */ /* 0x000fe20007ffe0ff */
[----:B------:R-:W-:Y:S01]  /*2a30*/  IMAD R213, R5, 0x2, R216 ;  /* 0x0000000205d57824 */ /* 0x000fe200078e02d8 */
[----:B------:R-:W-:Y:S01]  /*2a40*/  LDSM.16.M88.4 R60, [R215] ;  /* 0x00000000d73c783b */ /* 0x000fe20000000200 */
[----:B------:R-:W-:Y:S02]  /*2a50*/  SEL R0, R0, 0xffffffc0, !P2 ;  /* 0xffffffc000007807 */ /* 0x000fe40005000000 */
[C---:B------:R-:W-:Y:S01]  /*2a60*/  IADD3 R205, R215.reuse, 0x1000, RZ ;  /* 0x00001000d7cd7810 */ /* 0x040fe20007ffe0ff */
[----:B------:R-:W2:Y:S01]  /*2a70*/  LDSM.16.M88.4 R64, [R216+0x2000] ;  /* 0x00200000d840783b */ /* 0x000ea20000000200 */
[----:B------:R-:W-:Y:S01]  /*2a80*/  IADD3 R204, R215, 0x1800, RZ ;  /* 0x00001800d7cc7810 */ /* 0x000fe20007ffe0ff */
[----:B------:R-:W-:-:S02]  /*2a90*/  IMAD.IADD R211, R217, 0x1, R0 ;  /* 0x00000001d9d37824 */ /* 0x000fc400078e0200 */
[----:B------:R-:W3:Y:S01]  /*2aa0*/  LDSM.16.M88.4 R56, [R215+0x800] ;  /* 0x00080000d738783b */ /* 0x000ee20000000200 */
[----:B------:R-:W-:-:S03]  /*2ab0*/  IMAD.IADD R206, R0, 0x1, R215 ;  /* 0x0000000100ce7824 */ /* 0x000fc600078e02d7 */
[----:B------:R-:W4:Y:S04]  /*2ac0*/  LDSM.16.M88.4 R52, [R216] ;  /* 0x00000000d834783b */ /* 0x000f280000000200 */
[----:B------:R-:W-:Y:S04]  /*2ad0*/  LDSM.16.M88.4 R40, [R211+0x8000] ;  /* 0x00800000d328783b */ /* 0x000fe80000000200 */
[----:B------:R-:W2:Y:S04]  /*2ae0*/  LDSM.16.M88.4 R44, [R214+0x2000] ;  /* 0x00200000d62c783b */ /* 0x000ea80000000200 */
[----:B------:R-:W-:Y:S01]  /*2af0*/  LDSM.16.M88.4 R48, [R214] ;  /* 0x00000000d630783b */ /* 0x000fe20000000200 */
[-C--:B-1----:R-:W-:Y:S08]  /*2b00*/  HMMA.16816.F32.BF16 R32, R68, R20.reuse, RZ ;  /* 0x000000144420723c */ /* 0x082ff000000418ff */
[C---:B--2--5:R-:W-:Y:S08]  /*2b10*/  HMMA.16816.F32.BF16 R28, R8.reuse, R20, RZ ;  /* 0x00000014081c723c */ /* 0x064ff000000418ff */
[-C--:B------:R-:W-:Y:S08]  /*2b20*/  HMMA.16816.F32.BF16 R24, R8, R22.reuse, RZ ;  /* 0x000000160818723c */ /* 0x080ff000000418ff */
[----:B------:R-:W-:Y:S08]  /*2b30*/  HMMA.16816.F32.BF16 R20, R68, R22, RZ ;  /* 0x000000164414723c */ /* 0x000ff000000418ff */
[-C--:B------:R-:W-:Y:S08]  /*2b40*/  HMMA.16816.F32.BF16 R12, R8, R36.reuse, RZ ;  /* 0x00000024080c723c */ /* 0x080ff000000418ff */
[----:B------:R-:W-:Y:S08]  /*2b50*/  HMMA.16816.F32.BF16 R16, R68, R36, RZ ;  /* 0x000000244410723c */ /* 0x000ff000000418ff */
[-C--:B------:R-:W-:Y:S08]  /*2b60*/  HMMA.16816.F32.BF16 R8, R8, R38.reuse, RZ ;  /* 0x000000260808723c */ /* 0x080ff000000418ff */
[----:B------:R-:W-:Y:S01]  /*2b70*/  HMMA.16816.F32.BF16 R68, R68, R38, RZ ;  /* 0x000000264444723c */ /* 0x000fe200000418ff */
[----:B------:R-:W1:Y:S07]  /*2b80*/  LDSM.16.M88.4 R36, [R211+0x8800] ;  /* 0x00880000d324783b */ /* 0x000e6e0000000200 */
[C---:B------:R-:W-:Y:S08]  /*2b90*/  HMMA.16816.F32.BF16 R28, R64.reuse, R60, R28 ;  /* 0x0000003c401c723c */ /* 0x040ff0000004181c */
[C---:B---3--:R-:W-:Y:S08]  /*2ba0*/  HMMA.16816.F32.BF16 R12, R64.reuse, R56, R12 ;  /* 0x00000038400c723c */ /* 0x048ff0000004180c */
[C---:B------:R-:W-:Y:S08]  /*2bb0*/  HMMA.16816.F32.BF16 R24, R64.reuse, R62, R24 ;  /* 0x0000003e4018723c */ /* 0x040ff00000041818 */
[----:B------:R-:W-:Y:S01]  /*2bc0*/  HMMA.16816.F32.BF16 R8, R64, R58, R8 ;  /* 0x0000003a4008723c */ /* 0x000fe20000041808 */
[----:B------:R-:W-:Y:S07]  /*2bd0*/  LDSM.16.M88.4 R64, [R213] ;  /* 0x00000000d540783b */ /* 0x000fee0000000200 */
[C---:B----4-:R-:W-:Y:S08]  /*2be0*/  HMMA.16816.F32.BF16 R32, R52.reuse, R60, R32 ;  /* 0x0000003c3420723c */ /* 0x050ff00000041820 */
[C---:B------:R-:W-:Y:S08]  /*2bf0*/  HMMA.16816.F32.BF16 R16, R52.reuse, R56, R16 ;  /* 0x000000383410723c */ /* 0x040ff00000041810 */
[C---:B------:R-:W-:Y:S01]  /*2c00*/  HMMA.16816.F32.BF16 R20, R52.reuse, R62, R20 ;  /* 0x0000003e3414723c */ /* 0x040fe20000041814 */
[----:B------:R-:W-:Y:S07]  /*2c10*/  LDSM.16.M88.4 R60, [R213+0x2000] ;  /* 0x00200000d53c783b */ /* 0x000fee0000000200 */
[----:B------:R-:W-:Y:S01]  /*2c20*/  HMMA.16816.F32.BF16 R68, R52, R58, R68 ;  /* 0x0000003a3444723c */ /* 0x000fe20000041844 */
[----:B------:R-:W2:Y:S04]  /*2c30*/  LDSM.16.M88.4 R56, [R206] ;  /* 0x00000000ce38783b */ /* 0x000ea80000000200 */
[----:B------:R-:W3:Y:S03]  /*2c40*/  LDSM.16.M88.4 R52, [R206+0x800] ;  /* 0x00080000ce34783b */ /* 0x000ee60000000200 */
[C---:B------:R-:W-:Y:S08]  /*2c50*/  HMMA.16816.F32.BF16 R28, R44.reuse, R40, R28 ;  /* 0x000000282c1c723c */ /* 0x040ff0000004181c */
[C---:B-1----:R-:W-:Y:S08]  /*2c60*/  HMMA.16816.F32.BF16 R12, R44.reuse, R36, R12 ;  /* 0x000000242c0c723c */ /* 0x042ff0000004180c */
        /* <DEDUP_REMOVED lines=8> */
[----:B------:R-:W4:Y:S04]  /*2cf0*/  LDSM.16.M88.4 R36, [R217+0x9800] ;  /* 0x00980000d924783b */ /* 0x000f280000000200 */
[----:B------:R-:W5:Y:S03]  /*2d00*/  LDSM.16.M88.4 R48, [R218+0x4000] ;  /* 0x00400000da30783b */ /* 0x000f660000000200 */
[C---:B--2---:R-:W-:Y:S08]  /*2d10*/  HMMA.16816.F32.BF16 R28, R60.reuse, R56, R28 ;  /* 0x000000383c1c723c */ /* 0x044ff0000004181c */
[C---:B------:R-:W-:Y:S08]  /*2d20*/  HMMA.16816.F32.BF16 R24, R60.reuse, R58, R24 ;  /* 0x0000003a3c18723c */ /* 0x040ff00000041818 */
[C---:B---3--:R-:W-:Y:S08]  /*2d30*/  HMMA.16816.F32.BF16 R12, R60.reuse, R52, R12 ;  /* 0x000000343c0c723c */ /* 0x048ff0000004180c */
[----:B------:R-:W-:Y:S01]  /*2d40*/  HMMA.16816.F32.BF16 R8, R60, R54, R8 ;  /* 0x000000363c08723c */ /* 0x000fe20000041808 */
[----:B------:R-:W-:Y:S07]  /*2d50*/  LDSM.16.M88.4 R60, [R216+0x6000] ;  /* 0x00600000d83c783b */ /* 0x000fee0000000200 */
[C---:B------:R-:W-:Y:S08]  /*2d60*/  HMMA.16816.F32.BF16 R32, R64.reuse, R56, R32 ;  /* 0x000000384020723c */ /* 0x040ff00000041820 */
[C---:B------:R-:W-:Y:S01]  /*2d70*/  HMMA.16816.F32.BF16 R20, R64.reuse, R58, R20 ;  /* 0x0000003a4014723c */ /* 0x040fe20000041814 */
[----:B------:R-:W2:Y:S07]  /*2d80*/  LDSM.16.M88.4 R56, [R215+0x1000] ;  /* 0x00100000d738783b */ /* 0x000eae0000000200 */
[C---:B------:R-:W-:Y:S08]  /*2d90*/  HMMA.16816.F32.BF16 R16, R64.reuse, R52, R16 ;  /* 0x000000344010723c */ /* 0x040ff00000041810 */
[----:B------:R-:W-:Y:S01]  /*2da0*/  HMMA.16816.F32.BF16 R68, R64, R54, R68 ;  /* 0x000000364044723c */ /* 0x000fe20000041844 */
[----:B------:R-:W3:Y:S04]  /*2db0*/  LDSM.16.M88.4 R52, [R215+0x1800] ;  /* 0x00180000d734783b */ /* 0x000ee80000000200 */
[----:B------:R-:W2:Y:S03]  /*2dc0*/  LDSM.16.M88.4 R64, [R216+0x4000] ;  /* 0x00400000d840783b */ /* 0x000ea60000000200 */
[C---:B-1----:R-:W-:Y:S08]  /*2dd0*/  HMMA.16816.F32.BF16 R28, R44.reuse, R40, R28 ;  /* 0x000000282c1c723c */ /* 0x042ff0000004181c */
[C---:B------:R-:W-:Y:S08]  /*2de0*/  HMMA.16816.F32.BF16 R24, R44.reuse, R42, R24 ;  /* 0x0000002a2c18723c */ /* 0x040ff00000041818 */
[C---:B----4-:R-:W-:Y:S08]  /*2df0*/  HMMA.16816.F32.BF16 R12, R44.reuse, R36, R12 ;  /* 0x000000242c0c723c */ /* 0x050ff0000004180c */
[----:B------:R-:W-:Y:S01]  /*2e00*/  HMMA.16816.F32.BF16 R8, R44, R38, R8 ;  /* 0x000000262c08723c */ /* 0x000fe20000041808 */
[----:B------:R-:W-:Y:S07]  /*2e10*/  LDSM.16.M88.4 R44, [R214+0x6000] ;  /* 0x00600000d62c783b */ /* 0x000fee0000000200 */
[C---:B-----5:R-:W-:Y:S08]  /*2e20*/  HMMA.16816.F32.BF16 R32, R48.reuse, R40, R32 ;  /* 0x000000283020723c */ /* 0x060ff00000041820 */
        /* <DEDUP_REMOVED lines=17> */
[----:B------:R-:W2:Y:S01]  /*2f40*/  LDSM.16.M88.4 R64, [R213+0x4000] ;  /* 0x00400000d540783b */ /* 0x000ea20000000200 */
[----:B------:R-:W-:-:S04]  /*2f50*/  DEPBAR.LE SB0, 0x0 ;  /* 0x000080000000791a */ /* 0x000fc80000000000 */
[C---:B-1----:R-:W-:Y:S08]  /*2f60*/  HMMA.16816.F32.BF16 R28, R44.reuse, R40, R28 ;  /* 0x000000282c1c723c */ /* 0x042ff0000004181c */
[C---:B------:R-:W-:Y:S08]  /*2f70*/  HMMA.16816.F32.BF16 R24, R44.reuse, R42, R24 ;  /* 0x0000002a2c18723c */ /* 0x040ff00000041818 */
[C---:B----4-:R-:W-:Y:S08]  /*2f80*/  HMMA.16816.F32.BF16 R12, R44.reuse, R36, R12 ;  /* 0x000000242c0c723c */ /* 0x050ff0000004180c */
[----:B------:R-:W-:Y:S08]  /*2f90*/  HMMA.16816.F32.BF16 R8, R44, R38, R8 ;  /* 0x000000262c08723c */ /* 0x000ff00000041808 */
[C---:B-----5:R-:W-:Y:S08]  /*2fa0*/  HMMA.16816.F32.BF16 R32, R48.reuse, R40, R32 ;  /* 0x000000283020723c */ /* 0x060ff00000041820 */
[C---:B------:R-:W-:Y:S08]  /*2fb0*/  HMMA.16816.F32.BF16 R20, R48.reuse, R42, R20 ;  /* 0x0000002a3014723c */ /* 0x040ff00000041814 */
[C---:B------:R-:W-:Y:S08]  /*2fc0*/  HMMA.16816.F32.BF16 R16, R48.reuse, R36, R16 ;  /* 0x000000243010723c */ /* 0x040ff00000041810 */
        /* <DEDUP_REMOVED lines=51> */
.L_x_1592:
[----:B------:R-:W-:Y:S05]  /*3300*/  BSYNC B0 ;  /* 0x0000000000007941 */ /* 0x000fea0003800000 */
.L_x_1591:
[----:B------:R-:W0:Y:S02]  /*3310*/  LDGDEPBAR ;  /* 0x00000000000079af */ /* 0x000e240000000000 */
.L_x_1590:
[----:B--2---:R-:W-:Y:S01]  /*3320*/  IMAD.SHL.U32 R37, R74, 0x2, RZ ;  /* 0x000000024a257824 */ /* 0x004fe200078e00ff */
[----:B------:R-:W-:Y:S01]  /*3330*/  UIADD3 UR5, UR20, -0x61c88647, URZ ;  /* 0x9e3779b914057890 */ /* 0x000fe2000fffe03f */
[----:B-1----:R-:W-:Y:S01]  /*3340*/  IMAD.U32 R38, RZ, RZ, UR16 ;  /* 0x00000010ff267e24 */ /* 0x002fe2000f8e00ff */
[----:B------:R-:W-:Y:S01]  /*3350*/  ULOP3.LUT UR16, UR16, UR21, URZ, 0x3c, !UPT ;  /* 0x0000001510107292 */ /* 0x000fe2000f8e3c3f */
[----:B------:R-:W-:Y:S01]  /*3360*/  IMAD.WIDE.U32 R54, R189, -0x2daee0ad, RZ ;  /* 0xd2511f53bd367825 */ /* 0x000fe200078e00ff */
[----:B------:R-:W-:Y:S01]  /*3370*/  LOP3.LUT R37, R37, 0x6, RZ, 0xc0, !PT ;  /* 0x0000000625257812 */ /* 0x000fe200078ec0ff */
[----:B------:R-:W-:Y:S01]  /*3380*/  UIADD3 UR4, UR21, 0x76cf5d0a, URZ ;  /* 0x76cf5d0a15047890 */ /* 0x000fe2000fffe03f */
[----:B------:R-:W-:Y:S01]  /*3390*/  LOP3.LUT R190, R4, UR20, RZ, 0x3c, !PT ;  /* 0x0000001404be7c12 */ /* 0x000fe2000f8e3cff */
[----:B------:R-:W-:Y:S01]  /*33a0*/  UIADD3 UR11, UR20, 0x3c6ef372, URZ ;  /* 0x3c6ef372140b7890 */ /* 0x000fe2000fffe03f */
[----:B------:R-:W-:Y:S01]  /*33b0*/  LOP3.LUT R73, R73, 0x7ffffffc, RZ, 0xc0, !PT ;  /* 0x7ffffffc49497812 */ /* 0x000fe200078ec0ff */
[----:B------:R-:W-:Y:S01]  /*33c0*/  IMAD R38, R38, 0x20, R37 ;  /* 0x0000002026267824 */ /* 0x000fe200078e0225 */
[----:B------:R-:W-:Y:S01]  /*33d0*/  UIADD3 UR22, UR20, -0x255992d5, URZ ;  /* 0xdaa66d2b14167890 */ /* 0x000fe2000fffe03f */
[----:B------:R-:W-:Y:S01]  /*33e0*/  IMAD.U32 R37, RZ, RZ, UR12 ;  /* 0x0000000cff257e24 */ /* 0x000fe2000f8e00ff */
[----:B------:R-:W-:-:S02]  /*33f0*/  UIADD3 UR17, UR21, 0x32370b8f, URZ ;  /* 0x32370b8f15117890 */ /* 0x000fc4000fffe03f */
[C---:B------:R-:W-:Y:S01]  /*3400*/  IADD3 R0, R38.reuse, 0x1, RZ ;  /* 0x0000000126007810 */ /* 0x040fe20007ffe0ff */
[----:B------:R-:W-:Y:S01]  /*3410*/  IMAD R192, R37, 0x8, R76 ;  /* 0x0000000825c07824 */ /* 0x000fe200078e024c */
[----:B------:R-:W-:Y:S01]  /*3420*/  IADD3 R36, R38, 0x8, RZ ;  /* 0x0000000826247810 */ /* 0x000fe20007ffe0ff */
[----:B------:R-:W-:Y:S01]  /*3430*/  UIADD3 UR15, UR21, -0x126145ec, URZ ;  /* 0xed9eba14150f7890 */ /* 0x000fe2000fffe03f */
[----:B------:R-:W-:Y:S01]  /*3440*/  ISETP.GE.AND P1, PT, R0, UR14, PT ;  /* 0x0000000e00007c0c */ /* 0x000fe2000bf26270 */
[----:B------:R-:W-:Y:S01]  /*3450*/  UIADD3 UR23, UR21, 0x646e171e, URZ ;  /* 0x646e171e15177890 */ /* 0x000fe2000fffe03f */
[C---:B------:R-:W-:Y:S01]  /*3460*/  ISETP.GE.AND P2, PT, R38.reuse, UR14, PT ;  /* 0x0000000e26007c0c */ /* 0x040fe2000bf46270 */
[----:B------:R-:W-:Y:S01]  /*3470*/  UIADD3 UR24, UR20, -0x4ab325aa, URZ ;  /* 0xb54cda5614187890 */ /* 0x000fe2000fffe03f */
[----:B------:R-:W-:Y:S02]  /*3480*/  IADD3 R6, R38, 0x9, RZ ;  /* 0x0000000926067810 */ /* 0x000fe40007ffe0ff */
[----:B------:R-:W-:-:S02]  /*3490*/  ISETP.GE.AND P6, PT, R36, UR14, PT ;  /* 0x0000000e24007c0c */ /* 0x000fc4000bfc6270 */
[----:B------:R-:W-:Y:S02]  /*34a0*/  FSEL R51, R32, -INF , !P2 ;  /* 0xff80000020337808 */ /* 0x000fe40005000000 */
[----:B------:R-:W-:Y:S02]  /*34b0*/  FSEL R50, R33, -INF , !P1 ;  /* 0xff80000021327808 */ /* 0x000fe40004800000 */
[----:B------:R-:W-:Y:S02]  /*34c0*/  ISETP.GE.AND P5, PT, R6, UR14, PT ;  /* 0x0000000e06007c0c */ /* 0x000fe4000bfa6270 */
[----:B------:R-:W-:Y:S02]  /*34d0*/  FSEL R49, R20, -INF , !P6 ;  /* 0xff80000014317808 */ /* 0x000fe40007000000 */
[----:B------:R-:W-:Y:S02]  /*34e0*/  IADD3 R0, R38, 0x10, RZ ;  /* 0x0000001026007810 */ /* 0x000fe40007ffe0ff */
[----:B------:R-:W-:-:S02]  /*34f0*/  FMNMX.FTZ R20, R51, R50, !PT ;  /* 0x0000003233147209 */ /* 0x000fc40007810000 */
[----:B------:R-:W-:Y:S02]  /*3500*/  FSEL R52, R21, -INF , !P5 ;  /* 0xff80000015347808 */ /* 0x000fe40006800000 */
[----:B------:R-:W-:Y:S02]  /*3510*/  ISETP.GE.AND P4, PT, R0, UR14, PT ;  /* 0x0000000e00007c0c */ /* 0x000fe4000bf86270 */
[C---:B------:R-:W-:Y:S02]  /*3520*/  IADD3 R39, R38.reuse, 0x11, RZ ;  /* 0x0000001126277810 */ /* 0x040fe40007ffe0ff */
[----:B------:R-:W-:Y:S02]  /*3530*/  FMNMX.FTZ R21, R49, R20, !PT ;  /* 0x0000001431157209 */ /* 0x000fe40007810000 */
[----:B------:R-:W-:Y:S02]  /*3540*/  IADD3 R37, R38, 0x18, RZ ;  /* 0x0000001826257810 */ /* 0x000fe40007ffe0ff */
[----:B------:R-:W-:-:S02]  /*3550*/  ISETP.GE.AND P3, PT, R39, UR14, PT ;  /* 0x0000000e27007c0c */ /* 0x000fc4000bf66270 */
[----:B------:R-:W-:Y:S02]  /*3560*/  FSEL R48, R16, -INF , !P4 ;  /* 0xff80000010307808 */ /* 0x000fe40006000000 */
[----:B------:R-:W-:Y:S02]  /*3570*/  FMNMX.FTZ R21, R52, R21, !PT ;  /* 0x0000001534157209 */ /* 0x000fe40007810000 */
[----:B------:R-:W-:Y:S02]  /*3580*/  FSEL R6, R30, -INF , !P2 ;  /* 0xff8000001e067808 */ /* 0x000fe40005000000 */
[----:B------:R-:W-:Y:S02]  /*3590*/  FSEL R36, R28, -INF , !P2 ;  /* 0xff8000001c247808 */ /* 0x000fe40005000000 */
[----:B------:R-:W-:Y:S02]  /*35a0*/  FSEL R0, R34, -INF , !P2 ;  /* 0xff80000022007808 */ /* 0x000fe40005000000 */
[----:B------:R-:W-:-:S02]  /*35b0*/  ISETP.GE.AND P2, PT, R37, UR14, PT ;  /* 0x0000000e25007c0c */ /* 0x000fc4000bf46270 */
[----:B------:R-:W-:Y:S02]  /*35c0*/  IADD3 R38, R38, 0x19, RZ ;  /* 0x0000001926267810 */ /* 0x000fe40007ffe0ff */
[----:B------:R-:W-:Y:S02]  /*35d0*/  FSEL R43, R17, -INF , !P3 ;  /* 0xff800000112b7808 */ /* 0x000fe40005800000 */
[----:B------:R-:W-:Y:S02]  /*35e0*/  FMNMX.FTZ R16, R48, R21, !PT ;  /* 0x0000001530107209 */ /* 0x000fe40007810000 */
[----:B------:R-:W-:Y:S02]  /*35f0*/  FSEL R33, R31, -INF , !P1 ;  /* 0xff8000001f217808 */ /* 0x000fe40004800000 */
[----:B------:R-:W-:Y:S02]  /*3600*/  FSEL R37, R29, -INF , !P1 ;  /* 0xff8000001d257808 */ /* 0x000fe40004800000 */
[----:B------:R-:W-:-:S02]  /*3610*/  FSEL R39, R35, -INF , !P1 ;  /* 0xff80000023277808 */ /* 0x000fc40004800000 */
[----:B------:R-:W-:Y:S01]  /*3620*/  ISETP.GE.AND P1, PT, R38, UR14, PT ;  /* 0x0000000e26007c0c */ /* 0x000fe2000bf26270 */
[----:B------:R-:W-:Y:S01]  /*3630*/  UIADD3 UR14, UR21, -0x4498517b, URZ ;  /* 0xbb67ae85150e7890 */ /* 0x000fe2000fffe03f */
[----:B------:R-:W-:Y:S02]  /*3640*/  FSEL R41, R68, -INF , !P2 ;  /* 0xff80000044297808 */ /* 0x000fe40005000000 */
[----:B------:R-:W-:Y:S02]  /*3650*/  FMNMX.FTZ R16, R43, R16, !PT ;  /* 0x000000102b107209 */ /* 0x000fe40007810000 */
[----:B------:R-:W-:Y:S02]  /*3660*/  FSEL R40, R69, -INF , !P1 ;  /* 0xff80000045287808 */ /* 0x000fe40004800000 */
[----:B------:R-:W-:Y:S01]  /*3670*/  FMNMX.FTZ R31, R41, R16, !PT ;  /* 0x00000010291f7209 */ /* 0x000fe20007810000 */
[----:B------:R-:W-:Y:S01]  /*3680*/  IMAD.WIDE.U32 R16, R192, -0x326172a9, RZ ;  /* 0xcd9e8d57c0107825 */ /* 0x000fe200078e00ff */
[----:B------:R-:W-:Y:S01]  /*3690*/  LOP3.LUT R28, R55, UR16, RZ, 0x3c, !PT ;  /* 0x00000010371c7c12 */ /* 0x000fe2000f8e3cff */
[----:B------:R-:W-:Y:S01]  /*36a0*/  UIADD3 UR16, UR20, 0x78dde6e4, URZ ;  /* 0x78dde6e414107890 */ /* 0x000fe2000fffe03f */
[----:B------:R-:W-:-:S02]  /*36b0*/  FMNMX.FTZ R31, R40, R31, !PT ;  /* 0x0000001f281f7209 */ /* 0x000fc40007810000 */
[----:B------:R-:W-:Y:S01]  /*36c0*/  LOP3.LUT R4, R17, R190, RZ, 0x3c, !PT ;  /* 0x000000be11047212 */ /* 0x000fe200078e3cff */
[----:B------:R-:W-:Y:S01]  /*36d0*/  IMAD.WIDE.U32 R28, R28, -0x326172a9, RZ ;  /* 0xcd9e8d571c1c7825 */ /* 0x000fe200078e00ff */
[----:B------:R-:W-:Y:S01]  /*36e0*/  FSEL R245, R15, -INF , !P3 ;  /* 0xff8000000ff57808 */ /* 0x000fe20005800000 */
[----:B------:R-:W1:Y:S01]  /*36f0*/  SHFL.BFLY PT, R164, R31, 0x2, 0x1f ;  /* 0x0c401f001fa47f89 */ /* 0x000e6200000e0000 */
[----:B------:R-:W-:Y:S01]  /*3700*/  FSEL R42, R22, -INF , !P6 ;  /* 0xff800000162a7808 */ /* 0x000fe20007000000 */
[----:B------:R-:W-:Y:S01]  /*3710*/  IMAD.WIDE.U32 R34, R4, -0x2daee0ad, RZ ;  /* 0xd2511f5304227825 */ /* 0x000fe200078e00ff */
[----:B------:R-:W-:Y:S02]  /*3720*/  LOP3.LUT R16, R29, UR5, R16, 0x96, !PT ;  /* 0x000000051d107c12 */ /* 0x000fe4000f8e9610 */
[----:B------:R-:W-:Y:S01]  /*3730*/  FMNMX.FTZ R15, R0, R39, !PT ;  /* 0x00000027000f7209 */ /* 0x000fe20007810000 */
[----:B------:R-:W-:Y:S01]  /*3740*/  IMAD.IADD R4, R3, 0x1, R2 ;  /* 0x0000000103047824 */ /* 0x000fe200078e0202 */
[----:B------:R-:W-:Y:S01]  /*3750*/  FSEL R2, R23, -INF , !P5 ;  /* 0xff80000017027808 */ /* 0x000fe20006800000 */
[----:B------:R-:W-:Y:S01]  /*3760*/  IMAD.WIDE.U32 R16, R16, -0x2daee0ad, RZ ;  /* 0xd2511f5310107825 */ /* 0x000fe200078e00ff */
[----:B------:R-:W-:-:S02]  /*3770*/  FMNMX.FTZ R15, R42, R15, !PT ;  /* 0x0000000f2a0f7209 */ /* 0x000fc40007810000 */
[----:B------:R-:W-:Y:S01]  /*3780*/  IADD3 R191, R192, 0x4, RZ ;  /* 0x00000004c0bf7810 */ /* 0x000fe20007ffe0ff */
[----:B------:R-:W-:Y:S01]  /*3790*/  IMAD.SHL.U32 R212, R4, 0x2, RZ ;  /* 0x0000000204d47824 */ /* 0x000fe200078e00ff */
[----:B------:R-:W-:Y:S02]  /*37a0*/  LOP3.LUT R30, R17, UR4, R34, 0x96, !PT ;  /* 0x00000004111e7c12 */ /* 0x000fe4000f8e9622 */
[----:B------:R-:W-:Y:S01]  /*37b0*/  FSEL R38, R18, -INF , !P4 ;  /* 0xff80000012267808 */ /* 0x000fe20006000000 */
[C---:B------:R-:W-:Y:S01]  /*37c0*/  IMAD.WIDE.U32 R20, R191.reuse, -0x326172a9, RZ ;  /* 0xcd9e8d57bf147825 */ /* 0x040fe200078e00ff */
[----:B------:R-:W-:Y:S01]  /*37d0*/  FMNMX.FTZ R17, R2, R15, !PT ;  /* 0x0000000f02117209 */ /* 0x000fe20007810000 */
[----:B------:R-:W-:Y:S01]  /*37e0*/  LDSM.16.MT88.4 R152, [R212+0xa000] ;  /* 0x00a00000d498783b */ /* 0x000fe20000004200 */
[----:B------:R-:W-:Y:S01]  /*37f0*/  FSEL R32, R26, -INF , !P6 ;  /* 0xff8000001a207808 */ /* 0x000fe20007000000 */
[----:B------:R-:W-:Y:S01]  /*3800*/  IMAD.WIDE.U32 R56, R191, -0x326172a9, RZ ;  /* 0xcd9e8d57bf387825 */ /* 0x000fe200078e00ff */
[----:B------:R-:W-:Y:S01]  /*3810*/  FSEL R26, R19, -INF , !P3 ;  /* 0xff800000131a7808 */ /* 0x000fe20005800000 */
[----:B------:R-:W-:Y:S01]  /*3820*/  LDSM.16.MT88.4 R160, [R212+0xa800] ;  /* 0x00a80000d4a0783b */ /* 0x000fe20000004200 */
[----:B------:R-:W-:Y:S01]  /*3830*/  FMNMX.FTZ R17, R38, R17, !PT ;  /* 0x0000001126117209 */ /* 0x000fe20007810000 */
[----:B------:R-:W-:Y:S01]  /*3840*/  IMAD R210, R7, 0x2, R212 ;  /* 0x0000000207d27824 */ /* 0x000fe200078e02d4 */
[----:B-1----:R-:W-:Y:S01]  /*3850*/  FMNMX.FTZ R164, R31, R164, !PT ;  /* 0x000000a41fa47209 */ /* 0x002fe20007810000 */
[----:B------:R-:W-:Y:S01]  /*3860*/  IMAD.WIDE.U32 R30, R30, -0x326172a9, RZ ;  /* 0xcd9e8d571e1e7825 */ /* 0x000fe200078e00ff */
[----:B------:R-:W-:-:S02]  /*3870*/  FSEL R70, R70, -INF , !P2 ;  /* 0xff80000046467808 */ /* 0x000fc40005000000 */
[----:B------:R-:W-:Y:S01]  /*3880*/  FMNMX.FTZ R17, R26, R17, !PT ;  /* 0x000000111a117209 */ /* 0x000fe20007810000 */
[----:B------:R-:W1:Y:S01]  /*3890*/  SHFL.BFLY PT, R19, R164, 0x1, 0x1f ;  /* 0x0c201f00a4137f89 */ /* 0x000e6200000e0000 */
[-C--:B------:R-:W-:Y:S01]  /*38a0*/  LOP3.LUT R21, R21, R190.reuse, RZ, 0x3c, !PT ;  /* 0x000000be15157212 */ /* 0x080fe200078e3cff */
[----:B------:R-:W-:Y:S01]  /*38b0*/  IMAD R209, R5, 0x2, R212 ;  /* 0x0000000205d17824 */ /* 0x000fe200078e02d4 */
[----:B------:R-:W-:Y:S01]  /*38c0*/  LOP3.LUT R68, R57, R190, RZ, 0x3c, !PT ;  /* 0x000000be39447212 */ /* 0x000fe200078e3cff */
[----:B------:R-:W-:Y:S01]  /*38d0*/  LDSM.16.MT88.4 R176, [R210+0xa000] ;  /* 0x00a00000d2b0783b */ /* 0x000fe20000004200 */
[----:B------:R-:W-:Y:S01]  /*38e0*/  FSEL R58, R71, -INF , !P1 ;  /* 0xff800000473a7808 */ /* 0x000fe20004800000 */
[----:B------:R-:W-:Y:S01]  /*38f0*/  IMAD R208, R5, 0x2, R210 ;  /* 0x0000000205d07824 */ /* 0x000fe200078e02d2 */
[----:B------:R-:W-:Y:S01]  /*3900*/  FMNMX.FTZ R17, R70, R17, !PT ;  /* 0x0000001146117209 */ /* 0x000fe20007810000 */
[----:B------:R-:W-:Y:S01]  /*3910*/  IMAD.WIDE.U32 R68, R68, -0x2daee0ad, RZ ;  /* 0xd2511f5344447825 */ /* 0x000fe200078e00ff */
[----:B------:R-:W-:Y:S01]  /*3920*/  FSEL R250, R14, -INF , !P4 ;  /* 0xff8000000efa7808 */ /* 0x000fe20006000000 */
[----:B------:R-:W-:Y:S01]  /*3930*/  LDSM.16.MT88.4 R172, [R210+0xa800] ;  /* 0x00a80000d2ac783b */ /* 0x000fe20000004200 */
[----:B------:R-:W-:Y:S01]  /*3940*/  FMNMX.FTZ R17, R58, R17, !PT ;  /* 0x000000113a117209 */ /* 0x000fe20007810000 */
[----:B------:R-:W-:Y:S01]  /*3950*/  IMAD.WIDE.U32 R14, R21, -0x2daee0ad, RZ ;  /* 0xd2511f53150e7825 */ /* 0x000fe200078e00ff */
[--C-:B------:R-:W-:Y:S01]  /*3960*/  LOP3.LUT R3, R35, UR14, R54.reuse, 0x96, !PT ;  /* 0x0000000e23037c12 */ /* 0x100fe2000f8e9636 */
[----:B------:R-:W-:Y:S01]  /*3970*/  LDSM.16.MT88.4 R168, [R208+0xa000] ;  /* 0x00a00000d0a8783b */ /* 0x000fe20000004200 */
[----:B------:R-:W-:-:S02]  /*3980*/  LOP3.LUT R22, R69, UR14, R54, 0x96, !PT ;  /* 0x0000000e45167c12 */ /* 0x000fc4000f8e9636 */
[----:B------:R-:W-:Y:S01]  /*3990*/  LOP3.LUT R66, R15, UR14, R54, 0x96, !PT ;  /* 0x0000000e0f427c12 */ /* 0x000fe2000f8e9636 */
[----:B------:R-:W-:Y:S01]  /*39a0*/  IMAD.WIDE.U32 R64, R3, -0x326172a9, RZ ;  /* 0xcd9e8d5703407825 */ /* 0x000fe200078e00ff */
[----:B------:R-:W2:Y:S01]  /*39b0*/  SHFL.BFLY PT, R54, R17, 0x2, 0x1f ;  /* 0x0c401f0011367f89 */ /* 0x000ea200000e0000 */
[----:B------:R-:W-:Y:S01]  /*39c0*/  LOP3.LUT R20, R29, UR5, R20, 0x96, !PT ;  /* 0x000000051d147c12 */ /* 0x000fe2000f8e9614 */
[----:B------:R-:W-:Y:S01]  /*39d0*/  UIADD3 UR14, UR20, 0x1715609d, URZ ;  /* 0x1715609d140e7890 */ /* 0x000fe2000fffe03f */
[----:B------:R-:W-:Y:S01]  /*39e0*/  IMAD.WIDE.U32 R22, R22, -0x326172a9, RZ ;  /* 0xcd9e8d5716167825 */ /* 0x000fe200078e00ff */
[----:B------:R-:W-:Y:S01]  /*39f0*/  LOP3.LUT R3, R65, UR11, R28, 0x96, !PT ;  /* 0x0000000b41037c12 */ /* 0x000fe2000f8e961c */
[----:B------:R-:W-:Y:S01]  /*3a00*/  LDSM.16.MT88.4 R96, [R210+0xb000] ;  /* 0x00b00000d260783b */ /* 0x000fe20000004200 */
[----:B-1----:R-:W-:Y:S01]  /*3a10*/  FMNMX.FTZ R164, R164, R19, !PT ;  /* 0x00000013a4a47209 */ /* 0x002fe20007810000 */
[----:B------:R-:W-:Y:S01]  /*3a20*/  IMAD.WIDE.U32 R74, R20, -0x2daee0ad, RZ ;  /* 0xd2511f53144a7825 */ /* 0x000fe200078e00ff */
[----:B------:R-:W-:Y:S01]  /*3a30*/  LOP3.LUT R20, R31, UR22, R64, 0x96, !PT ;  /* 0x000000161f147c12 */ /* 0x000fe2000f8e9640 */
[----:B------:R-:W-:Y:S01]  /*3a40*/  LDSM.16.MT88.4 R112, [R209+0xb000] ;  /* 0x00b00000d170783b */ /* 0x000fe20000004200 */
[----:B------:R-:W-:Y:S01]  /*3a50*/  FSEL R193, R11, -INF , !P1 ;  /* 0xff8000000bc17808 */ /* 0x000fe20004800000 */
[----:B------:R-:W-:Y:S01]  /*3a60*/  IMAD R66, R66, -0x326172a9, RZ ;  /* 0xcd9e8d5742427824 */ /* 0x000fe200078e02ff */
[----:B------:R-:W-:Y:S01]  /*3a70*/  LOP3.LUT R18, R75, UR4, R14, 0x96, !PT ;  /* 0x000000044b127c12 */ /* 0x000fe2000f8e960e */
[----:B------:R-:W-:Y:S01]  /*3a80*/  IMAD.WIDE.U32 R20, R20, -0x2daee0ad, RZ ;  /* 0xd2511f5314147825 */ /* 0x000fe200078e00ff */
[----:B------:R-:W-:Y:S01]  /*3a90*/  LOP3.LUT R14, R23, UR11, R28, 0x96, !PT ;  /* 0x0000000b170e7c12 */ /* 0x000fe2000f8e961c */
[----:B------:R-:W-:Y:S01]  /*3aa0*/  UIADD3 UR11, UR21, -0x56f99767, URZ ;  /* 0xa9066899150b7890 */ /* 0x000fe2000fffe03f */
[----:B------:R-:W-:Y:S01]  /*3ab0*/  FSEL R194, R9, -INF , !P1 ;  /* 0xff80000009c27808 */ /* 0x000fe20004800000 */
[C---:B------:R-:W-:Y:S01]  /*3ac0*/  FMUL.FTZ R23, R164.reuse, c[0x0][0x23c] ;  /* 0x00008f00a4177a20 */ /* 0x040fe20000410000 */
[----:B------:R-:W-:Y:S01]  /*3ad0*/  FSETP.NEU.FTZ.AND P1, PT, R164, -INF , PT ;  /* 0xff800000a400780b */ /* 0x000fe20003f3d000 */
[----:B------:R-:W-:Y:S01]  /*3ae0*/  IMAD.WIDE.U32 R80, R18, -0x326172a9, RZ ;  /* 0xcd9e8d5712507825 */ /* 0x000fe200078e00ff */
[----:B------:R-:W-:-:S02]  /*3af0*/  LOP3.LUT R53, R31, UR22, R64, 0x96, !PT ;  /* 0x000000161f357c12 */ /* 0x000fc4000f8e9640 */
[----:B------:R-:W-:Y:S01]  /*3b00*/  FSEL R24, R24, -INF , !P6 ;  /* 0xff80000018187808 */ /* 0x000fe20007000000 */
[----:B------:R-:W-:Y:S01]  /*3b10*/  IMAD.WIDE.U32 R64, R3, -0x2daee0ad, RZ ;  /* 0xd2511f5303407825 */ /* 0x000fe200078e00ff */
[----:B------:R-:W-:Y:S02]  /*3b20*/  FMNMX.FTZ R19, R36, R37, !PT ;  /* 0x0000002524137209 */ /* 0x000fe40007810000 */
[----:B------:R-:W-:Y:S01]  /*3b30*/  FSEL R23, R23, RZ, P1 ;  /* 0x000000ff17177208 */ /* 0x000fe20000800000 */
[----:B------:R-:W-:Y:S01]  /*3b40*/  IMAD.WIDE.U32 R14, R14, -0x2daee0ad, RZ ;  /* 0xd2511f530e0e7825 */ /* 0x000fe200078e00ff */
[----:B--2---:R-:W-:Y:S02]  /*3b50*/  FMNMX.FTZ R3, R54, R17, !PT ;  /* 0x0000001136037209 */ /* 0x004fe40007810000 */
[----:B------:R-:W-:Y:S01]  /*3b60*/  FMNMX.FTZ R17, R6, R33, !PT ;  /* 0x0000002106117209 */ /* 0x000fe20007810000 */
[--C-:B------:R-:W-:Y:S01]  /*3b70*/  FFMA.FTZ R31, R49, c[0x0][0x23c], -R23.reuse ;  /* 0x00008f00311f7a23 */ /* 0x100fe20000010817 */
[----:B------:R-:W-:Y:S01]  /*3b80*/  FSEL R25, R25, -INF , !P5 ;  /* 0xff80000019197808 */ /* 0x000fe20006800000 */
[--C-:B------:R-:W-:Y:S01]  /*3b90*/  FFMA.FTZ R228, R48, c[0x0][0x23c], -R23.reuse ;  /* 0x00008f0030e47a23 */ /* 0x100fe20000010817 */
[----:B------:R-:W-:Y:S01]  /*3ba0*/  LOP3.LUT R18, R65, UR17, R16, 0x96, !PT ;  /* 0x0000001141127c12 */ /* 0x000fe2000f8e9610 */
[----:B------:R-:W-:Y:S01]  /*3bb0*/  MUFU.EX2 R137, R31 ;  /* 0x0000001f00897308 */ /* 0x000fe20000000800 */
[----:B------:R-:W-:Y:S01]  /*3bc0*/  FMNMX.FTZ R54, R24, R19, !PT ;  /* 0x0000001318367209 */ /* 0x000fe20007810000 */
[--C-:B------:R-:W-:Y:S01]  /*3bd0*/  FFMA.FTZ R51, R51, c[0x0][0x23c], -R23.reuse ;  /* 0x00008f0033337a23 */ /* 0x100fe20000010817 */
[----:B------:R-:W-:Y:S01]  /*3be0*/  LOP3.LUT R16, R21, UR15, R64, 0x96, !PT ;  /* 0x0000000f15107c12 */ /* 0x000fe2000f8e9640 */
[--C-:B------:R-:W-:Y:S01]  /*3bf0*/  FFMA.FTZ R21, R50, c[0x0][0x23c], -R23.reuse ;  /* 0x00008f0032157a23 */ /* 0x100fe20000010817 */
[----:B------:R-:W-:Y:S01]  /*3c00*/  FSEL R27, R27, -INF , !P5 ;  /* 0xff8000001b1b7808 */ /* 0x000fe20006800000 */
[--C-:B------:R-:W-:Y:S01]  /*3c10*/  FFMA.FTZ R52, R52, c[0x0][0x23c], -R23.reuse ;  /* 0x00008f0034347a23 */ /* 0x100fe20000010817 */
[----:B------:R-:W-:Y:S01]  /*3c20*/  FMNMX.FTZ R50, R32, R17, !PT ;  /* 0x0000001120327209 */ /* 0x000fe20007810000 */
[----:B------:R1:W-:Y:S01]  /*3c30*/  MUFU.EX2 R103, R21 ;  /* 0x0000001500677308 */ /* 0x0003e20000000800 */
[----:B------:R-:W-:Y:S01]  /*3c40*/  FSEL R34, R12, -INF , !P4 ;  /* 0xff8000000c227808 */ /* 0x000fe20006000000 */
[--C-:B------:R-:W-:Y:S01]  /*3c50*/  FFMA.FTZ R225, R43, c[0x0][0x23c], -R23.reuse ;  /* 0x00008f002be17a23 */ /* 0x100fe20000010817 */
[----:B------:R-:W-:Y:S01]  /*3c60*/  FMNMX.FTZ R19, R25, R54, !PT ;  /* 0x0000003619137209 */ /* 0x000fe20007810000 */
[----:B------:R-:W-:Y:S01]  /*3c70*/  FFMA.FTZ R226, R41, c[0x0][0x23c], -R23 ;  /* 0x00008f0029e27a23 */ /* 0x000fe20000010817 */
[----:B------:R-:W-:Y:S01]  /*3c80*/  FMNMX.FTZ R17, R27, R50, !PT ;  /* 0x000000321b117209 */ /* 0x000fe20007810000 */
[----:B------:R-:W2:Y:S01]  /*3c90*/  SHFL.BFLY PT, R54, R3, 0x1, 0x1f ;  /* 0x0c201f0003367f89 */ /* 0x000ea200000e0000 */
[----:B------:R-:W-:Y:S01]  /*3ca0*/  FSEL R35, R13, -INF , !P3 ;  /* 0xff8000000d237808 */ /* 0x000fe20005800000 */
[----:B------:R3:W-:Y:S01]  /*3cb0*/  MUFU.EX2 R104, R51 ;  /* 0x0000003300687308 */ /* 0x0007e20000000800 */
[----:B------:R-:W-:Y:S01]  /*3cc0*/  FMNMX.FTZ R50, R34, R19, !PT ;  /* 0x0000001322327209 */ /* 0x000fe20007810000 */
[----:B------:R-:W-:Y:S01]  /*3cd0*/  IMAD.WIDE.U32 R18, R18, -0x326172a9, RZ ;  /* 0xcd9e8d5712127825 */ /* 0x000fe200078e00ff */
[----:B------:R-:W-:-:S02]  /*3ce0*/  FMNMX.FTZ R64, R250, R17, !PT ;  /* 0x00000011fa407209 */ /* 0x000fc40007810000 */
[----:B------:R-:W-:Y:S01]  /*3cf0*/  FSEL R203, R8, -INF , !P2 ;  /* 0xff80000008cb7808 */ /* 0x000fe20005000000 */
[----:B------:R-:W-:Y:S01]  /*3d00*/  IMAD.WIDE.U32 R16, R16, -0x326172a9, RZ ;  /* 0xcd9e8d5710107825 */ /* 0x000fe200078e00ff */
[----:B------:R-:W-:Y:S01]  /*3d10*/  FMNMX.FTZ R50, R35, R50, !PT ;  /* 0x0000003223327209 */ /* 0x000fe20007810000 */
[----:B------:R-:W4:Y:S01]  /*3d20*/  MUFU.EX2 R108, R52 ;  /* 0x00000034006c7308 */ /* 0x000f220000000800 */
[----:B------:R-:W-:Y:S01]  /*3d30*/  FSEL R248, R10, -INF , !P2 ;  /* 0xff8000000af87808 */ /* 0x000fe20005000000 */
[----:B------:R-:W-:Y:S01]  /*3d40*/  FFMA.FTZ R223, R40, c[0x0][0x23c], -R23 ;  /* 0x00008f0028df7a23 */ /* 0x000fe20000010817 */
[----:B-1----:R-:W-:Y:S01]  /*3d50*/  FMNMX.FTZ R21, R245, R64, !PT ;  /* 0x00000040f5157209 */ /* 0x002fe20007810000 */
[----:B------:R-:W-:Y:S01]  /*3d60*/  IMAD R53, R53, -0x2daee0ad, RZ ;  /* 0xd2511f5335357824 */ /* 0x000fe200078e02ff */
[----:B------:R-:W-:Y:S02]  /*3d70*/  FMNMX.FTZ R49, R203, R50, !PT ;  /* 0x00000032cb317209 */ /* 0x000fe40007810000 */
[----:B------:R-:W-:Y:S01]  /*3d80*/  FMNMX.FTZ R50, R248, R21, !PT ;  /* 0x00000015f8327209 */ /* 0x000fe20007810000 */
[----:B------:R-:W-:Y:S01]  /*3d90*/  MUFU.EX2 R228, R228 ;  /* 0x000000e400e47308 */ /* 0x000fe20000000800 */
[----:B------:R-:W-:-:S02]  /*3da0*/  FMNMX.FTZ R49, R194, R49, !PT ;  /* 0x00000031c2317209 */ /* 0x000fc40007810000 */
[----:B------:R-:W-:Y:S02]  /*3db0*/  FMNMX.FTZ R31, R193, R50, !PT ;  /* 0x00000032c11f7209 */ /* 0x000fe40007810000 */
[----:B------:R-:W-:Y:S01]  /*3dc0*/  LOP3.LUT R66, R81, UR22, R66, 0x96, !PT ;  /* 0x0000001651427c12 */ /* 0x000fe2000f8e9642 */
[----:B------:R-:W1:Y:S01]  /*3dd0*/  SHFL.BFLY PT, R50, R49, 0x2, 0x1f ;  /* 0x0c401f0031327f89 */ /* 0x000e6200000e0000 */
[----:B------:R-:W-:Y:S01]  /*3de0*/  LOP3.LUT R74, R15, UR17, R74, 0x96, !PT ;  /* 0x000000110f4a7c12 */ /* 0x000fe2000f8e964a */
[----:B------:R-:W-:Y:S01]  /*3df0*/  MUFU.EX2 R225, R225 ;  /* 0x000000e100e17308 */ /* 0x000fe20000000800 */
[----:B---3--:R-:W-:Y:S01]  /*3e00*/  LOP3.LUT R51, R19, UR16, R30, 0x96, !PT ;  /* 0x0000001013337c12 */ /* 0x008fe2000f8e961e */
[----:B------:R-:W3:Y:S01]  /*3e10*/  SHFL.BFLY PT, R48, R31, 0x2, 0x1f ;  /* 0x0c401f001f307f89 */ /* 0x000ee200000e0000 */
[----:B------:R-:W-:Y:S01]  /*3e20*/  IMAD.WIDE.U32 R66, R66, -0x2daee0ad, RZ ;  /* 0xd2511f5342427825 */ /* 0x000fe200078e00ff */
[----:B------:R-:W-:Y:S02]  /*3e30*/  LOP3.LUT R21, R17, UR14, R18, 0x96, !PT ;  /* 0x0000000e11157c12 */ /* 0x000fe4000f8e9612 */
[----:B--2---:R-:W-:Y:S01]  /*3e40*/  FMNMX.FTZ R3, R3, R54, !PT ;  /* 0x0000003603037209 */ /* 0x004fe20007810000 */
[----:B------:R-:W-:Y:S01]  /*3e50*/  IMAD.WIDE.U32 R74, R74, -0x326172a9, RZ ;  /* 0xcd9e8d574a4a7825 */ /* 0x000fe200078e00ff */
[----:B------:R-:W-:Y:S01]  /*3e60*/  LOP3.LUT R64, R67, UR15, R14, 0x96, !PT ;  /* 0x0000000f43407c12 */ /* 0x000fe2000f8e960e */
[----:B------:R-:W-:Y:S01]  /*3e70*/  MUFU.EX2 R226, R226 ;  /* 0x000000e200e27308 */ /* 0x000fe20000000800 */
[----:B------:R-:W-:Y:S01]  /*3e80*/  FSETP.NEU.FTZ.AND P1, PT, R3, -INF , PT ;  /* 0xff8000000300780b */ /* 0x000fe20003f3d000 */
[----:B------:R-:W-:Y:S01]  /*3e90*/  IMAD.WIDE.U32 R82, R51, -0x2daee0ad, RZ ;  /* 0xd2511f5333527825 */ /* 0x000fe200078e00ff */
[----:B------:R-:W-:-:S02]  /*3ea0*/  LOP3.LUT R28, R75, UR16, R80, 0x96, !PT ;  /* 0x000000104b1c7c12 */ /* 0x000fc4000f8e9650 */
[----:B----4-:R-:W-:Y:S01]  /*3eb0*/  F2FP.BF16.PACK_AB R197, R108, R137 ;  /* 0x000000896cc5723e */ /* 0x010fe200000010ff */
[----:B------:R-:W-:Y:S01]  /*3ec0*/  IMAD.WIDE.U32 R80, R21, -0x2daee0ad, RZ ;  /* 0xd2511f5315507825 */ /* 0x000fe200078e00ff */
[----:B------:R-:W-:Y:S01]  /*3ed0*/  LOP3.LUT R41, R83, UR11, R53, 0x96, !PT ;  /* 0x0000000b53297c12 */ /* 0x000fe2000f8e9635 */
[----:B------:R-:W-:Y:S01]  /*3ee0*/  MUFU.EX2 R223, R223 ;  /* 0x000000df00df7308 */ /* 0x000fe20000000800 */
[----:B------:R-:W-:Y:S01]  /*3ef0*/  PRMT R196, R197, 0x7632, R196 ;  /* 0x00007632c5c47816 */ /* 0x000fe200000000c4 */
[----:B------:R-:W-:Y:S01]  /*3f00*/  IMAD.WIDE.U32 R64, R64, -0x326172a9, RZ ;  /* 0xcd9e8d5740407825 */ /* 0x000fe200078e00ff */
[----:B------:R-:W-:Y:S02]  /*3f10*/  LOP3.LUT R21, R81, UR23, R82, 0x96, !PT ;  /* 0x0000001751157c12 */ /* 0x000fe4000f8e9652 */
[----:B-1----:R-:W-:Y:S01]  /*3f20*/  FMNMX.FTZ R49, R50, R49, !PT ;  /* 0x0000003132317209 */ /* 0x002fe20007810000 */
[----:B------:R-:W-:Y:S01]  /*3f30*/  FMUL.FTZ R23, R3, c[0x0][0x23c] ;  /* 0x00008f0003177a20 */ /* 0x000fe20000410000 */
[----:B------:R-:W-:-:S02]  /*3f40*/  LOP3.LUT R59, R80, 0xffff, RZ, 0xc0, !PT ;  /* 0x0000ffff503b7812 */ /* 0x000fc400078ec0ff */
[----:B------:R-:W-:Y:S01]  /*3f50*/  LOP3.LUT R54, R80, 0xff, RZ, 0xc0, !PT ;  /* 0x000000ff50367812 */ /* 0x000fe200078ec0ff */
[----:B------:R-:W1:Y:S01]  /*3f60*/  SHFL.BFLY PT, R50, R49, 0x1, 0x1f ;  /* 0x0c201f0031327f89 */ /* 0x000e6200000e0000 */
[--C-:B------:R-:W-:Y:S02]  /*3f70*/  SHF.R.U32.HI R55, RZ, 0x10, R80.reuse ;  /* 0x00000010ff377819 */ /* 0x100fe40000011650 */
[----:B------:R-:W-:Y:S01]  /*3f80*/  SHF.R.U32.HI R52, RZ, 0x18, R80 ;  /* 0x00000018ff347819 */ /* 0x000fe20000011650 */
[----:B------:R-:W-:Y:S01]  /*3f90*/  IMAD.WIDE.U32 R80, R28, -0x2daee0ad, RZ ;  /* 0xd2511f531c507825 */ /* 0x000fe200078e00ff */
[----:B------:R-:W-:Y:S02]  /*3fa0*/  LOP3.LUT R43, R65, UR14, R74, 0x96, !PT ;  /* 0x0000000e412b7c12 */ /* 0x000fe4000f8e964a */
[----:B---3--:R-:W-:Y:S02]  /*3fb0*/  FMNMX.FTZ R28, R31, R48, !PT ;  /* 0x000000301f1c7209 */ /* 0x008fe40007810000 */
[----:B------:R-:W-:Y:S01]  /*3fc0*/  FSEL R23, R23, RZ, P1 ;  /* 0x000000ff17177208 */ /* 0x000fe20000800000 */
[----:B------:R-:W-:Y:S01]  /*3fd0*/  IMAD.WIDE.U32 R74, R43, -0x2daee0ad, RZ ;  /* 0xd2511f532b4a7825 */ /* 0x000fe200078e00ff */
[----:B------:R-:W-:Y:S01]  /*3fe0*/  LOP3.LUT R55, R55, 0xff, RZ, 0xc0, !PT ;  /* 0x000000ff37377812 */ /* 0x000fe200078ec0ff */
[----:B------:R-:W2:Y:S01]  /*3ff0*/  SHFL.BFLY PT, R43, R28, 0x1, 0x1f ;  /* 0x0c201f001c2b7f89 */ /* 0x000ea200000e0000 */
[----:B------:R-:W-:Y:S01]  /*4000*/  SHF.R.U32.HI R59, RZ, 0x8, R59 ;  /* 0x00000008ff3b7819 */ /* 0x000fe2000001163b */
[--C-:B------:R-:W-:Y:S01]  /*4010*/  FFMA.FTZ R57, R39, c[0x0][0x23c], -R23.reuse ;  /* 0x00008f0027397a23 */ /* 0x100fe20000010817 */
[----:B------:R-:W-:Y:S01]  /*4020*/  SHF.R.U32.HI R39, RZ, 0x10, R74 ;  /* 0x00000010ff277819 */ /* 0x000fe2000001164a */
[----:B------:R-:W-:Y:S01]  /*4030*/  FFMA.FTZ R51, R0, c[0x0][0x23c], -R23 ;  /* 0x00008f0000337a23 */ /* 0x000fe20000010817 */
[----:B------:R-:W-:Y:S01]  /*4040*/  LOP3.LUT R0, R81, UR11, R66, 0x96, !PT ;  /* 0x0000000b51007c12 */ /* 0x000fe2000f8e9642 */
[----:B------:R3:W-:Y:S01]  /*4050*/  MUFU.EX2 R147, R57 ;  /* 0x0000003900937308 */ /* 0x0007e20000000800 */
[----:B------:R-:W-:Y:S01]  /*4060*/  IMAD.WIDE.U32 R66, R41, -0x326172a9, RZ ;  /* 0xcd9e8d5729427825 */ /* 0x000fe200078e00ff */
[----:B------:R-:W-:-:S02]  /*4070*/  LOP3.LUT R31, R74, 0xffff, RZ, 0xc0, !PT ;  /* 0x0000ffff4a1f7812 */ /* 0x000fc400078ec0ff */
[----:B------:R-:W-:Y:S01]  /*4080*/  SHF.R.U32.HI R48, RZ, 0x18, R74 ;  /* 0x00000018ff307819 */ /* 0x000fe2000001164a */
[--C-:B------:R-:W-:Y:S01]  /*4090*/  FFMA.FTZ R65, R42, c[0x0][0x23c], -R23.reuse ;  /* 0x00008f002a417a23 */ /* 0x100fe20000010817 */
[----:B------:R-:W-:Y:S01]  /*40a0*/  LOP3.LUT R41, R67, UR24, R16, 0x96, !PT ;  /* 0x0000001843297c12 */ /* 0x000fe2000f8e9610 */
[--C-:B------:R-:W-:Y:S01]  /*40b0*/  FFMA.FTZ R224, R38, c[0x0][0x23c], -R23.reuse ;  /* 0x00008f0026e07a23 */ /* 0x100fe20000010817 */
[----:B------:R4:W5:Y:S01]  /*40c0*/  MUFU.EX2 R146, R51 ;  /* 0x0000003300927308 */ /* 0x0009620000000800 */
[----:B------:R-:W-:Y:S01]  /*40d0*/  LOP3.LUT R53, R66, 0xffff, RZ, 0xc0, !PT ;  /* 0x0000ffff42357812 */ /* 0x000fe200078ec0ff */
[--C-:B------:R-:W-:Y:S01]  /*40e0*/  FFMA.FTZ R221, R26, c[0x0][0x23c], -R23.reuse ;  /* 0x00008f001add7a23 */ /* 0x100fe20000010817 */
[----:B------:R-:W-:Y:S01]  /*40f0*/  LOP3.LUT R130, R66, 0xff, RZ, 0xc0, !PT ;  /* 0x000000ff42827812 */ /* 0x000fe200078ec0ff */
[--C-:B------:R-:W-:Y:S01]  /*4100*/  FFMA.FTZ R222, R70, c[0x0][0x23c], -R23.reuse ;  /* 0x00008f0046de7a23 */ /* 0x100fe20000010817 */
[----:B------:R-:W-:Y:S01]  /*4110*/  SHF.R.U32.HI R42, RZ, 0x18, R66 ;  /* 0x00000018ff2a7819 */ /* 0x000fe20000011642 */
[--C-:B------:R-:W-:Y:S01]  /*4120*/  FFMA.FTZ R195, R58, c[0x0][0x23c], -R23.reuse ;  /* 0x00008f003ac37a23 */ /* 0x100fe20000010817 */
[----:B------:R-:W-:Y:S01]  /*4130*/  LOP3.LUT R126, R74, 0xff, RZ, 0xc0, !PT ;  /* 0x000000ff4a7e7812 */ /* 0x000fe200078ec0ff */
[----:B---3--:R-:W-:Y:S01]  /*4140*/  FFMA.FTZ R57, R2, c[0x0][0x23c], -R23 ;  /* 0x00008f0002397a23 */ /* 0x008fe20000010817 */
[----:B-1----:R-:W-:Y:S01]  /*4150*/  FMNMX.FTZ R2, R49, R50, !PT ;  /* 0x0000003231027209 */ /* 0x002fe20007810000 */
[----:B------:R-:W-:Y:S01]  /*4160*/  MUFU.EX2 R136, R65 ;  /* 0x0000004100887308 */ /* 0x000fe20000000800 */
[----:B------:R-:W-:-:S02]  /*4170*/  LOP3.LUT R49, R21, 0xffff, RZ, 0xc0, !PT ;  /* 0x0000ffff15317812 */ /* 0x000fc400078ec0ff */
[----:B------:R-:W-:Y:S02]  /*4180*/  LOP3.LUT R50, R21, 0xff, RZ, 0xc0, !PT ;  /* 0x000000ff15327812 */ /* 0x000fe400078ec0ff */
[----:B------:R-:W-:Y:S02]  /*4190*/  SHF.R.U32.HI R49, RZ, 0x8, R49 ;  /* 0x00000008ff317819 */ /* 0x000fe40000011631 */
[----:B----4-:R-:W-:Y:S01]  /*41a0*/  SHF.R.U32.HI R51, RZ, 0x10, R66 ;  /* 0x00000010ff337819 */ /* 0x010fe20000011642 */
[----:B------:R-:W-:Y:S01]  /*41b0*/  IMAD.WIDE.U32 R66, R0, -0x326172a9, RZ ;  /* 0xcd9e8d5700427825 */ /* 0x000fe200078e00ff */
[----:B--2---:R-:W-:Y:S01]  /*41c0*/  FMNMX.FTZ R0, R28, R43, !PT ;  /* 0x0000002b1c007209 */ /* 0x004fe20007810000 */
[----:B------:R-:W1:Y:S01]  /*41d0*/  MUFU.EX2 R102, R57 ;  /* 0x0000003900667308 */ /* 0x000e620000000800 */
[----:B------:R-:W-:Y:S02]  /*41e0*/  PRMT R50, R50, 0x5410, R49 ;  /* 0x0000541032327816 */ /* 0x000fe40000000031 */
[----:B------:R-:W-:-:S02]  /*41f0*/  LOP3.LUT R43, R39, 0xff, RZ, 0xc0, !PT ;  /* 0x000000ff272b7812 */ /* 0x000fc400078ec0ff */
[----:B------:R-:W-:Y:S02]  /*4200*/  SHF.R.U32.HI R49, RZ, 0x8, R31 ;  /* 0x00000008ff317819 */ /* 0x000fe4000001161f */
[----:B------:R-:W-:Y:S01]  /*4210*/  LOP3.LUT R40, R75, UR23, R80, 0x96, !PT ;  /* 0x000000174b287c12 */ /* 0x000fe2000f8e9650 */
[----:B------:R-:W-:Y:S01]  /*4220*/  MUFU.EX2 R224, R224 ;  /* 0x000000e000e07308 */ /* 0x000fe20000000800 */
[----:B------:R-:W-:Y:S01]  /*4230*/  PRMT R48, R43, 0x5410, R48 ;  /* 0x000054102b307816 */ /* 0x000fe20000000030 */
[----:B------:R-:W-:Y:S01]  /*4240*/  FMUL.FTZ R43, R2, c[0x0][0x23c] ;  /* 0x00008f00022b7a20 */ /* 0x000fe20000410000 */
[----:B------:R-:W-:Y:S01]  /*4250*/  PRMT R126, R126, 0x5410, R49 ;  /* 0x000054107e7e7816 */ /* 0x000fe20000000031 */
[----:B------:R-:W-:Y:S01]  /*4260*/  LDSM.16.MT88.4 R80, [R212+0xb000] ;  /* 0x00b00000d450783b */ /* 0x000fe20000004200 */
[----:B------:R-:W-:Y:S02]  /*4270*/  FSETP.NEU.FTZ.AND P1, PT, R2, -INF , PT ;  /* 0xff8000000200780b */ /* 0x000fe40003f3d000 */
[C---:B------:R-:W-:Y:S01]  /*4280*/  LOP3.LUT R49, R40.reuse, 0xffff, RZ, 0xc0, !PT ;  /* 0x0000ffff28317812 */ /* 0x040fe200078ec0ff */
[----:B------:R-:W-:Y:S01]  /*4290*/  MUFU.EX2 R221, R221 ;  /* 0x000000dd00dd7308 */ /* 0x000fe20000000800 */
[----:B------:R-:W-:-:S02]  /*42a0*/  LOP3.LUT R124, R40, 0xff, RZ, 0xc0, !PT ;  /* 0x000000ff287c7812 */ /* 0x000fc400078ec0ff */
[----:B------:R-:W-:Y:S02]  /*42b0*/  FSEL R23, R43, RZ, P1 ;  /* 0x000000ff2b177208 */ /* 0x000fe40000800000 */
[----:B------:R-:W-:Y:S02]  /*42c0*/  SHF.R.U32.HI R49, RZ, 0x8, R49 ;  /* 0x00000008ff317819 */ /* 0x000fe40000011631 */
[--C-:B------:R-:W-:Y:S01]  /*42d0*/  SHF.R.U32.HI R39, RZ, 0x10, R66.reuse ;  /* 0x00000010ff277819 */ /* 0x100fe20000011642 */
[----:B------:R-:W-:Y:S01]  /*42e0*/  FFMA.FTZ R36, R36, c[0x0][0x23c], -R23 ;  /* 0x00008f0024247a23 */ /* 0x000fe20000010817 */
[----:B------:R-:W-:Y:S01]  /*42f0*/  PRMT R124, R124, 0x5410, R49 ;  /* 0x000054107c7c7816 */ /* 0x000fe20000000031 */
[--C-:B------:R-:W-:Y:S01]  /*4300*/  FFMA.FTZ R49, R24, c[0x0][0x23c], -R23.reuse ;  /* 0x00008f0018317a23 */ /* 0x100fe20000010817 */
[----:B------:R-:W-:Y:S01]  /*4310*/  SHF.R.U32.HI R31, RZ, 0x18, R66 ;  /* 0x00000018ff1f7819 */ /* 0x000fe20000011642 */
[--C-:B------:R-:W-:Y:S01]  /*4320*/  FFMA.FTZ R219, R35, c[0x0][0x23c], -R23.reuse ;  /* 0x00008f0023db7a23 */ /* 0x100fe20000010817 */
[----:B------:R-:W-:Y:S01]  /*4330*/  LOP3.LUT R24, R39, 0xff, RZ, 0xc0, !PT ;  /* 0x000000ff27187812 */ /* 0x000fe200078ec0ff */
[----:B------:R2:W-:Y:S01]  /*4340*/  MUFU.EX2 R144, R36 ;  /* 0x0000002400907308 */ /* 0x0005e20000000800 */
[----:B------:R-:W-:Y:S01]  /*4350*/  PRMT R52, R55, 0x5410, R52 ;  /* 0x0000541037347816 */ /* 0x000fe20000000034 */
[----:B------:R-:W-:Y:S01]  /*4360*/  FFMA.FTZ R220, R34, c[0x0][0x23c], -R23 ;  /* 0x00008f0022dc7a23 */ /* 0x000fe20000010817 */
[----:B------:R-:W-:Y:S01]  /*4370*/  SHF.R.U32.HI R55, RZ, 0x10, R21 ;  /* 0x00000010ff377819 */ /* 0x000fe20000011615 */
[----:B------:R-:W-:Y:S01]  /*4380*/  FFMA.FTZ R203, R203, c[0x0][0x23c], -R23 ;  /* 0x00008f00cbcb7a23 */ /* 0x000fe20000010817 */
[----:B------:R-:W-:Y:S01]  /*4390*/  PRMT R24, R24, 0x5410, R31 ;  /* 0x0000541018187816 */ /* 0x000fe2000000001f */
[C---:B------:R-:W-:Y:S01]  /*43a0*/  FMUL.FTZ R31, R0.reuse, c[0x0][0x23c] ;  /* 0x00008f00001f7a20 */ /* 0x040fe20000410000 */
[----:B------:R-:W-:Y:S01]  /*43b0*/  LOP3.LUT R51, R51, 0xff, RZ, 0xc0, !PT ;  /* 0x000000ff33337812 */ /* 0x000fe200078ec0ff */
[----:B------:R-:W-:Y:S01]  /*43c0*/  MUFU.EX2 R110, R49 ;  /* 0x00000031006e7308 */ /* 0x000fe20000000800 */
[----:B------:R-:W-:Y:S01]  /*43d0*/  FSETP.NEU.FTZ.AND P1, PT, R0, -INF , PT ;  /* 0xff8000000000780b */ /* 0x000fe20003f3d000 */
[----:B------:R-:W-:Y:S01]  /*43e0*/  FFMA.FTZ R194, R194, c[0x0][0x23c], -R23 ;  /* 0x00008f00c2c27a23 */ /* 0x000fe20000010817 */
[----:B------:R-:W-:-:S02]  /*43f0*/  SHF.R.U32.HI R38, RZ, 0x18, R21 ;  /* 0x00000018ff267819 */ /* 0x000fc40000011615 */
[----:B------:R-:W-:Y:S02]  /*4400*/  LOP3.LUT R21, R55, 0xff, RZ, 0xc0, !PT ;  /* 0x000000ff37157812 */ /* 0x000fe400078ec0ff */
[----:B------:R-:W-:Y:S01]  /*4410*/  PRMT R42, R51, 0x5410, R42 ;  /* 0x00005410332a7816 */ /* 0x000fe2000000002a */
[----:B------:R-:W-:Y:S01]  /*4420*/  FFMA.FTZ R51, R37, c[0x0][0x23c], -R23 ;  /* 0x00008f0025337a23 */ /* 0x000fe20000010817 */
[----:B------:R-:W-:Y:S01]  /*4430*/  FSEL R31, R31, RZ, P1 ;  /* 0x000000ff1f1f7208 */ /* 0x000fe20000800000 */
[----:B------:R-:W-:Y:S01]  /*4440*/  MUFU.EX2 R222, R222 ;  /* 0x000000de00de7308 */ /* 0x000fe20000000800 */
[----:B------:R-:W-:Y:S02]  /*4450*/  PRMT R28, R21, 0x5410, R38 ;  /* 0x00005410151c7816 */ /* 0x000fe40000000026 */
[--C-:B------:R-:W-:Y:S01]  /*4460*/  SHF.R.U32.HI R43, RZ, 0x10, R40.reuse ;  /* 0x00000010ff2b7819 */ /* 0x100fe20000011628 */
[----:B------:R-:W-:Y:S01]  /*4470*/  FFMA.FTZ R35, R6, c[0x0][0x23c], -R31 ;  /* 0x00008f0006237a23 */ /* 0x000fe2000001081f */
[----:B------:R-:W-:Y:S01]  /*4480*/  SHF.R.U32.HI R37, RZ, 0x10, R41 ;  /* 0x00000010ff257819 */ /* 0x000fe20000011629 */
[--C-:B------:R-:W-:Y:S01]  /*4490*/  FFMA.FTZ R33, R33, c[0x0][0x23c], -R31.reuse ;  /* 0x00008f0021217a23 */ /* 0x100fe2000001081f */
[----:B------:R-:W-:Y:S01]  /*44a0*/  LOP3.LUT R38, R66, 0xffff, RZ, 0xc0, !PT ;  /* 0x0000ffff42267812 */ /* 0x000fe200078ec0ff */
[--C-:B------:R-:W-:Y:S01]  /*44b0*/  FFMA.FTZ R202, R27, c[0x0][0x23c], -R31.reuse ;  /* 0x00008f001bca7a23 */ /* 0x100fe2000001081f */
[----:B------:R-:W-:Y:S01]  /*44c0*/  SHF.R.U32.HI R40, RZ, 0x18, R40 ;  /* 0x00000018ff287819 */ /* 0x000fe20000011628 */
[----:B------:R-:W-:Y:S01]  /*44d0*/  MUFU.EX2 R138, R35 ;  /* 0x00000023008a7308 */ /* 0x000fe20000000800 */
[----:B------:R-:W-:Y:S01]  /*44e0*/  LOP3.LUT R43, R43, 0xff, RZ, 0xc0, !PT ;  /* 0x000000ff2b2b7812 */ /* 0x000fe200078ec0ff */
[--C-:B------:R-:W-:Y:S01]  /*44f0*/  FFMA.FTZ R32, R32, c[0x0][0x23c], -R31.reuse ;  /* 0x00008f0020207a23 */ /* 0x100fe2000001081f */
[----:B--2---:R-:W-:Y:S01]  /*4500*/  LOP3.LUT R36, R37, 0xff, RZ, 0xc0, !PT ;  /* 0x000000ff25247812 */ /* 0x004fe200078ec0ff */
[--C-:B------:R-:W-:Y:S01]  /*4510*/  FFMA.FTZ R248, R248, c[0x0][0x23c], -R31.reuse ;  /* 0x00008f00f8f87a23 */ /* 0x100fe2000001081f */
[----:B------:R-:W-:Y:S01]  /*4520*/  LOP3.LUT R26, R66, 0xff, RZ, 0xc0, !PT ;  /* 0x000000ff421a7812 */ /* 0x000fe200078ec0ff */
[--C-:B------:R-:W-:Y:S01]  /*4530*/  FFMA.FTZ R193, R193, c[0x0][0x23c], -R31.reuse ;  /* 0x00008f00c1c17a23 */ /* 0x100fe2000001081f */
[----:B------:R-:W-:Y:S01]  /*4540*/  SHF.R.U32.HI R37, RZ, 0x8, R38 ;  /* 0x00000008ff257819 */ /* 0x000fe20000011626 */
[----:B------:R-:W2:Y:S01]  /*4550*/  MUFU.EX2 R139, R33 ;  /* 0x00000021008b7308 */ /* 0x000ea20000000800 */
[----:B------:R-:W-:Y:S01]  /*4560*/  PRMT R40, R43, 0x5410, R40 ;  /* 0x000054102b287816 */ /* 0x000fe20000000028 */
[--C-:B------:R-:W-:Y:S01]  /*4570*/  FFMA.FTZ R250, R250, c[0x0][0x23c], -R31.reuse ;  /* 0x00008f00fafa7a23 */ /* 0x100fe2000001081f */
[----:B------:R-:W-:Y:S01]  /*4580*/  LOP3.LUT R43, R41, 0xffff, RZ, 0xc0, !PT ;  /* 0x0000ffff292b7812 */ /* 0x000fe200078ec0ff */
[----:B------:R-:W-:Y:S01]  /*4590*/  FFMA.FTZ R245, R245, c[0x0][0x23c], -R31 ;  /* 0x00008f00f5f57a23 */ /* 0x000fe2000001081f */
[----:B------:R-:W-:Y:S01]  /*45a0*/  PRMT R26, R26, 0x5410, R37 ;  /* 0x000054101a1a7816 */ /* 0x000fe20000000025 */
[----:B------:R-:W-:Y:S01]  /*45b0*/  FFMA.FTZ R37, R25, c[0x0][0x23c], -R23 ;  /* 0x00008f0019257a23 */ /* 0x000fe20000010817 */
[----:B------:R-:W-:Y:S01]  /*45c0*/  LOP3.LUT R128, R41, 0xff, RZ, 0xc0, !PT ;  /* 0x000000ff29807812 */ /* 0x000fe200078ec0ff */
[----:B------:R3:W4:Y:S01]  /*45d0*/  MUFU.EX2 R145, R51 ;  /* 0x0000003300917308 */ /* 0x0007220000000800 */
[----:B------:R-:W-:Y:S01]  /*45e0*/  SHF.R.U32.HI R41, RZ, 0x18, R41 ;  /* 0x00000018ff297819 */ /* 0x000fe20000011629 */
[----:B------:R-:W-:Y:S01]  /*45f0*/  IMAD R25, R252, 0x10000, R252 ;  /* 0x00010000fc197824 */ /* 0x000fe200078e02fc */
[----:B------:R-:W-:-:S02]  /*4600*/  LOP3.LUT R21, R67, UR24, R64, 0x96, !PT ;  /* 0x0000001843157c12 */ /* 0x000fc4000f8e9640 */
[----:B------:R-:W-:Y:S01]  /*4610*/  SHF.R.U32.HI R43, RZ, 0x8, R43 ;  /* 0x00000008ff2b7819 */ /* 0x000fe2000001162b */
[----:B------:R-:W-:Y:S01]  /*4620*/  LDSM.16.MT88.4 R64, [R209+0xa800] ;  /* 0x00a80000d140783b */ /* 0x000fe20000004200 */
[----:B-----5:R-:W-:Y:S01]  /*4630*/  F2FP.BF16.PACK_AB R201, R147, R146 ;  /* 0x0000009293c9723e */ /* 0x020fe200000010ff */
[----:B------:R5:W-:Y:S01]  /*4640*/  MUFU.EX2 R109, R32 ;  /* 0x00000020006d7308 */ /* 0x000be20000000800 */
[----:B------:R-:W-:Y:S01]  /*4650*/  PRMT R38, R36, 0x5410, R41 ;  /* 0x0000541024267816 */ /* 0x000fe20000000029 */
[--C-:B------:R-:W-:Y:S01]  /*4660*/  HSET2.LE.AND R31, R50, R25.reuse, PT ;  /* 0x00000019321f7233 */ /* 0x100fe20003803000 */
[----:B------:R-:W-:Y:S01]  /*4670*/  F2FP.BF16.PACK_AB R6, R103, R104 ;  /* 0x000000686706723e */ /* 0x000fe200000010ff */
[--C-:B------:R-:W-:Y:S01]  /*4680*/  HSET2.LE.AND R127, R48, R25.reuse, PT ;  /* 0x00000019307f7233 */ /* 0x100fe20003803000 */
[----:B------:R-:W-:Y:S01]  /*4690*/  LOP3.LUT R23, R21, 0xffff, RZ, 0xc0, !PT ;  /* 0x0000ffff15177812 */ /* 0x000fe200078ec0ff */
[--C-:B------:R-:W-:Y:S01]  /*46a0*/  HSET2.LE.AND R129, R38, R25.reuse, PT ;  /* 0x0000001926817233 */ /* 0x100fe20003803000 */
[----:B------:R-:W-:Y:S01]  /*46b0*/  PRMT R128, R128, 0x5410, R43 ;  /* 0x0000541080807816 */ /* 0x000fe2000000002b */
[----:B------:R-:W2:Y:S01]  /*46c0*/  MUFU.EX2 R202, R202 ;  /* 0x000000ca00ca7308 */ /* 0x000ea20000000800 */
[----:B------:R-:W-:Y:S01]  /*46d0*/  SHF.R.U32.HI R34, RZ, 0x10, R21 ;  /* 0x00000010ff227819 */ /* 0x000fe20000011615 */
[--C-:B------:R-:W-:Y:S01]  /*46e0*/  HSET2.LE.AND R131, R42, R25.reuse, PT ;  /* 0x000000192a837233 */ /* 0x100fe20003803000 */
[----:B------:R-:W-:Y:S01]  /*46f0*/  PRMT R200, R201, 0x7632, R200 ;  /* 0x00007632c9c87816 */ /* 0x000fe200000000c8 */
[--C-:B------:R-:W-:Y:S01]  /*4700*/  HSET2.LE.AND R128, R128, R25.reuse, PT ;  /* 0x0000001980807233 */ /* 0x100fe20003803000 */
[----:B------:R-:W-:Y:S01]  /*4710*/  SHF.R.U32.HI R53, RZ, 0x8, R53 ;  /* 0x00000008ff357819 */ /* 0x000fe20000011635 */
[----:B---3--:R-:W3:Y:S01]  /*4720*/  LDSM.16.MT88.4 R48, [R209+0xa000] ;  /* 0x00a00000d130783b */ /* 0x008ee20000004200 */
[----:B-1----:R-:W-:Y:S01]  /*4730*/  F2FP.BF16.PACK_AB R199, R102, R136 ;  /* 0x0000008866c7723e */ /* 0x002fe200000010ff */
[----:B------:R-:W1:Y:S01]  /*4740*/  MUFU.EX2 R105, R37 ;  /* 0x0000002500697308 */ /* 0x000e620000000800 */
[C---:B------:R-:W-:Y:S01]  /*4750*/  PRMT R84, R6.reuse, 0x7610, R84 ;  /* 0x0000761006547816 */ /* 0x040fe20000000054 */
[--C-:B------:R-:W-:Y:S01]  /*4760*/  HSET2.LE.AND R27, R24, R25.reuse, PT ;  /* 0x00000019181b7233 */ /* 0x100fe20003803000 */
[----:B------:R-:W-:Y:S01]  /*4770*/  PRMT R85, R6, 0x7632, R85 ;  /* 0x0000763206557816 */ /* 0x000fe20000000055 */
[--C-:B------:R-:W-:Y:S01]  /*4780*/  HSET2.LE.AND R28, R28, R25.reuse, PT ;  /* 0x000000191c1c7233 */ /* 0x100fe20003803000 */
[----:B------:R-:W-:Y:S01]  /*4790*/  LOP3.LUT R36, R21, 0xff, RZ, 0xc0, !PT ;  /* 0x000000ff15247812 */ /* 0x000fe200078ec0ff */
[--C-:B------:R-:W-:Y:S01]  /*47a0*/  HSET2.LE.AND R126, R126, R25.reuse, PT ;  /* 0x000000197e7e7233 */ /* 0x100fe20003803000 */
[----:B------:R-:W-:Y:S01]  /*47b0*/  SHF.R.U32.HI R23, RZ, 0x8, R23 ;  /* 0x00000008ff177819 */ /* 0x000fe20000011617 */
[----:B------:R-:W1:Y:S01]  /*47c0*/  MUFU.EX2 R195, R195 ;  /* 0x000000c300c37308 */ /* 0x000e620000000800 */
[----:B------:R-:W-:Y:S01]  /*47d0*/  SHF.R.U32.HI R21, RZ, 0x18, R21 ;  /* 0x00000018ff157819 */ /* 0x000fe20000011615 */
[--C-:B------:R-:W-:Y:S01]  /*47e0*/  HSET2.LE.AND R124, R124, R25.reuse, PT ;  /* 0x000000197c7c7233 */ /* 0x100fe20003803000 */
[----:B------:R-:W-:Y:S01]  /*47f0*/  LOP3.LUT R34, R34, 0xff, RZ, 0xc0, !PT ;  /* 0x000000ff22227812 */ /* 0x000fe200078ec0ff */
[--C-:B------:R-:W-:Y:S01]  /*4800*/  HSET2.LE.AND R125, R40, R25.reuse, PT ;  /* 0x00000019287d7233 */ /* 0x100fe20003803000 */
[----:B------:R-:W-:Y:S01]  /*4810*/  PRMT R4, R201, 0x5410, R200 ;  /* 0x00005410c9047816 */ /* 0x000fe200000000c8 */
[----:B------:R-:W-:Y:S01]  /*4820*/  HSET2.LE.AND R26, R26, R25, PT ;  /* 0x000000191a1a7233 */ /* 0x000fe20003803000 */
[----:B------:R-:W-:Y:S01]  /*4830*/  PRMT R130, R130, 0x5410, R53 ;  /* 0x0000541082827816 */ /* 0x000fe20000000035 */
[----:B------:R-:W-:Y:S01]  /*4840*/  MUFU.EX2 R248, R248 ;  /* 0x000000f800f87308 */ /* 0x000fe20000000800 */
[----:B------:R-:W-:-:S02]  /*4850*/  PRMT R198, R199, 0x7632, R198 ;  /* 0x00007632c7c67816 */ /* 0x000fc400000000c6 */
[----:B--2---:R-:W-:Y:S01]  /*4860*/  F2FP.BF16.PACK_AB R232, R139, R138 ;  /* 0x0000008a8be8723e */ /* 0x004fe200000010ff */
[--C-:B------:R-:W-:Y:S01]  /*4870*/  HSET2.LE.AND R130, R130, R25.reuse, PT ;  /* 0x0000001982827233 */ /* 0x100fe20003803000 */
[----:B------:R-:W-:Y:S02]  /*4880*/  PRMT R7, R84, 0x5410, R85 ;  /* 0x0000541054077816 */ /* 0x000fe40000000055 */
[----:B------:R-:W-:Y:S01]  /*4890*/  PRMT R54, R54, 0x5410, R59 ;  /* 0x0000541036367816 */ /* 0x000fe2000000003b */
[----:B------:R-:W2:Y:S01]  /*48a0*/  MUFU.EX2 R193, R193 ;  /* 0x000000c100c17308 */ /* 0x000ea20000000800 */
[----:B------:R-:W-:Y:S02]  /*48b0*/  PRMT R36, R36, 0x5410, R23 ;  /* 0x0000541024247816 */ /* 0x000fe40000000017 */
[----:B------:R-:W-:Y:S01]  /*48c0*/  PRMT R34, R34, 0x5410, R21 ;  /* 0x0000541022227816 */ /* 0x000fe20000000015 */
[--C-:B------:R-:W-:Y:S01]  /*48d0*/  HSET2.LE.AND R23, R54, R25.reuse, PT ;  /* 0x0000001936177233 */ /* 0x100fe20003803000 */
[----:B----4-:R-:W-:Y:S01]  /*48e0*/  F2FP.BF16.PACK_AB R230, R145, R144 ;  /* 0x0000009091e6723e */ /* 0x010fe200000010ff */
[--C-:B------:R-:W-:Y:S01]  /*48f0*/  HSET2.LE.AND R21, R52, R25.reuse, PT ;  /* 0x0000001934157233 */ /* 0x100fe20003803000 */
[----:B------:R-:W-:Y:S01]  /*4900*/  LOP3.LUT R129, R129, R4, RZ, 0xc0, !PT ;  /* 0x0000000481817212 */ /* 0x000fe200078ec0ff */
[----:B------:R-:W-:Y:S01]  /*4910*/  MUFU.EX2 R250, R250 ;  /* 0x000000fa00fa7308 */ /* 0x000fe20000000800 */
[----:B------:R-:W-:Y:S01]  /*4920*/  PRMT R4, R199, 0x5410, R198 ;  /* 0x00005410c7047816 */ /* 0x000fe200000000c6 */
[--C-:B------:R-:W-:Y:S01]  /*4930*/  HSET2.LE.AND R24, R36, R25.reuse, PT ;  /* 0x0000001924187233 */ /* 0x100fe20003803000 */
[----:B------:R-:W-:Y:S01]  /*4940*/  PRMT R229, R232, 0x7632, R229 ;  /* 0x00007632e8e57816 */ /* 0x000fe200000000e5 */
[----:B------:R-:W-:Y:S01]  /*4950*/  HSET2.LE.AND R25, R34, R25, PT ;  /* 0x0000001922197233 */ /* 0x000fe20003803000 */
[----:B------:R-:W-:Y:S01]  /*4960*/  LOP3.LUT R128, R128, R7, RZ, 0xc0, !PT ;  /* 0x0000000780807212 */ /* 0x000fe200078ec0ff */
[----:B-----5:R-:W4:Y:S01]  /*4970*/  LDSM.16.MT88.4 R32, [R208+0xa800] ;  /* 0x00a80000d020783b */ /* 0x020f220000004200 */
[----:B------:R-:W-:Y:S01]  /*4980*/  F2FP.BF16.PACK_AB R244, R202, R109 ;  /* 0x0000006dcaf4723e */ /* 0x000fe200000010ff */
[----:B------:R-:W5:Y:S01]  /*4990*/  MUFU.EX2 R245, R245 ;  /* 0x000000f500f57308 */ /* 0x000f620000000800 */
[----:B------:R-:W-:-:S02]  /*49a0*/  PRMT R7, R197, 0x5410, R196 ;  /* 0x00005410c5077816 */ /* 0x000fc400000000c4 */
[----:B------:R-:W-:Y:S02]  /*49b0*/  PRMT R227, R230, 0x7632, R227 ;  /* 0x00007632e6e37816 */ /* 0x000fe400000000e3 */
[----:B-1----:R-:W-:Y:S02]  /*49c0*/  F2FP.BF16.PACK_AB R242, R105, R110 ;  /* 0x0000006e69f2723e */ /* 0x002fe400000010ff */
[----:B------:R-:W-:Y:S01]  /*49d0*/  LOP3.LUT R131, R131, R4, RZ, 0xc0, !PT ;  /* 0x0000000483837212 */ /* 0x000fe200078ec0ff */
[----:B------:R-:W-:Y:S01]  /*49e0*/  MUFU.EX2 R220, R220 ;  /* 0x000000dc00dc7308 */ /* 0x000fe20000000800 */
[----:B------:R-:W-:Y:S02]  /*49f0*/  PRMT R4, R232, 0x5410, R229 ;  /* 0x00005410e8047816 */ /* 0x000fe400000000e5 */
[----:B------:R-:W-:Y:S02]  /*4a00*/  F2FP.BF16.PACK_AB R238, R221, R224 ;  /* 0x000000e0ddee723e */ /* 0x000fe400000010ff */
[----:B------:R-:W-:-:S02]  /*4a10*/  PRMT R241, R244, 0x7632, R241 ;  /* 0x00007632f4f17816 */ /* 0x000fc400000000f1 */
[----:B------:R-:W-:Y:S01]  /*4a20*/  LOP3.LUT R130, R130, R7, RZ, 0xc0, !PT ;  /* 0x0000000782827212 */ /* 0x000fe200078ec0ff */
[----:B------:R-:W1:Y:S01]  /*4a30*/  MUFU.EX2 R219, R219 ;  /* 0x000000db00db7308 */ /* 0x000e620000000800 */
[----:B------:R-:W-:Y:S02]  /*4a40*/  PRMT R7, R230, 0x5410, R227 ;  /* 0x00005410e6077816 */ /* 0x000fe400000000e3 */
[----:B------:R-:W-:Y:S02]  /*4a50*/  PRMT R239, R242, 0x7632, R239 ;  /* 0x00007632f2ef7816 */ /* 0x000fe400000000ef */
[----:B------:R-:W-:Y:S01]  /*4a60*/  LOP3.LUT R25, R25, R4, RZ, 0xc0, !PT ;  /* 0x0000000419197212 */ /* 0x000fe200078ec0ff */
[----:B------:R-:W-:Y:S01]  /*4a70*/  HMMA.16816.F32.BF16 R156, R128, R176, RZ ;  /* 0x000000b0809c723c */ /* 0x000fe200000418ff */
[----:B------:R-:W-:Y:S01]  /*4a80*/  PRMT R235, R238, 0x7632, R235 ;  /* 0x00007632eeeb7816 */ /* 0x000fe200000000eb */
[----:B------:R-:W-:Y:S01]  /*4a90*/  MUFU.EX2 R203, R203 ;  /* 0x000000cb00cb7308 */ /* 0x000fe20000000800 */
[----:B------:R-:W-:-:S02]  /*4aa0*/  PRMT R4, R244, 0x5410, R241 ;  /* 0x00005410f4047816 */ /* 0x000fc400000000f1 */
[----:B------:R-:W-:Y:S02]  /*4ab0*/  LOP3.LUT R24, R24, R7, RZ, 0xc0, !PT ;  /* 0x0000000718187212 */ /* 0x000fe400078ec0ff */
[----:B------:R-:W-:Y:S01]  /*4ac0*/  F2FP.BF16.PACK_AB R246, R195, R222 ;  /* 0x000000dec3f6723e */ /* 0x000fe200000010ff */
[C---:B---3--:R-:W-:Y:S01]  /*4ad0*/  HMMA.16816.F32.BF16 R36, R128.reuse, R48, RZ ;  /* 0x000000308024723c */ /* 0x048fe200000418ff */
[----:B------:R-:W-:Y:S01]  /*4ae0*/  PRMT R7, R242, 0x5410, R239 ;  /* 0x00005410f2077816 */ /* 0x000fe200000000ef */
[----:B------:R-:W3:Y:S01]  /*4af0*/  MUFU.EX2 R194, R194 ;  /* 0x000000c200c27308 */ /* 0x000ee20000000800 */
[----:B------:R-:W-:Y:S02]  /*4b00*/  LOP3.LUT R27, R27, R4, RZ, 0xc0, !PT ;  /* 0x000000041b1b7212 */ /* 0x000fe400078ec0ff */
[----:B------:R-:W-:Y:S02]  /*4b10*/  PRMT R5, R238, 0x5410, R235 ;  /* 0x00005410ee057816 */ /* 0x000fe400000000eb */
[----:B------:R-:W-:Y:S01]  /*4b20*/  PRMT R243, R246, 0x7632, R243 ;  /* 0x00007632f6f37816 */ /* 0x000fe200000000f3 */
[----:B------:R-:W-:Y:S01]  /*4b30*/  HMMA.16816.F32.BF16 R52, R128, R168, RZ ;  /* 0x000000a88034723c */ /* 0x000fe200000418ff */
[----:B--2---:R-:W-:-:S02]  /*4b40*/  F2FP.BF16.PACK_AB R4, R193, R248 ;  /* 0x000000f8c104723e */ /* 0x004fc400000010ff */
[----:B------:R-:W-:Y:S02]  /*4b50*/  LOP3.LUT R26, R26, R7, RZ, 0xc0, !PT ;  /* 0x000000071a1a7212 */ /* 0x000fe400078ec0ff */
[----:B-----5:R-:W-:Y:S02]  /*4b60*/  F2FP.BF16.PACK_AB R249, R245, R250 ;  /* 0x000000faf5f9723e */ /* 0x020fe400000010ff */
[----:B------:R-:W-:Y:S01]  /*4b70*/  LOP3.LUT R5, R28, R5, RZ, 0xc0, !PT ;  /* 0x000000051c057212 */ /* 0x000fe200078ec0ff */
[----:B------:R-:W-:Y:S01]  /*4b80*/  HMMA.16816.F32.BF16 R148, R128, R152, RZ ;  /* 0x000000988094723c */ /* 0x000fe200000418ff */
[C---:B------:R-:W-:Y:S02]  /*4b90*/  PRMT R89, R4.reuse, 0x7610, R89 ;  /* 0x0000761004597816 */ /* 0x040fe40000000059 */
[----:B------:R-:W-:Y:S02]  /*4ba0*/  PRMT R88, R4, 0x7632, R88 ;  /* 0x0000763204587816 */ /* 0x000fe40000000058 */
[----:B------:R-:W-:-:S02]  /*4bb0*/  PRMT R28, R246, 0x5410, R243 ;  /* 0x00005410f61c7816 */ /* 0x000fc400000000f3 */
[----:B------:R-:W-:Y:S01]  /*4bc0*/  PRMT R247, R249, 0x7632, R247 ;  /* 0x00007632f9f77816 */ /* 0x000fe200000000f7 */
[C---:B------:R-:W-:Y:S01]  /*4bd0*/  HMMA.16816.F32.BF16 R140, R24.reuse, R176, RZ ;  /* 0x000000b0188c723c */ /* 0x040fe200000418ff */
[----:B------:R-:W-:Y:S02]  /*4be0*/  LOP3.LUT R7, R21, R28, RZ, 0xc0, !PT ;  /* 0x0000001c15077212 */ /* 0x000fe400078ec0ff */
[----:B------:R-:W-:Y:S02]  /*4bf0*/  PRMT R28, R249, 0x5410, R247 ;  /* 0x00005410f91c7816 */ /* 0x000fe400000000f7 */
[----:B------:R-:W-:Y:S02]  /*4c00*/  LOP3.LUT R94, R19, UR16, R30, 0x96, !PT ;  /* 0x00000010135e7c12 */ /* 0x000fe4000f8e961e */
[----:B------:R-:W-:Y:S01]  /*4c10*/  IMAD.MOV.U32 R176, RZ, RZ, R89 ;  /* 0x000000ffffb07224 */ /* 0x000fe200078e0059 */
[----:B------:R-:W-:Y:S01]  /*4c20*/  LOP3.LUT R125, R125, R28, RZ, 0xc0, !PT ;  /* 0x0000001c7d7d7212 */ /* 0x000fe200078ec0ff */
[----:B------:R-:W-:Y:S01]  /*4c30*/  IMAD.MOV.U32 R177, RZ, RZ, R88 ;  /* 0x000000ffffb17224 */ /* 0x000fe200078e0058 */
[----:B-1----:R-:W-:Y:S01]  /*4c40*/  F2FP.BF16.PACK_AB R240, R219, R220 ;  /* 0x000000dcdbf0723e */ /* 0x002fe200000010ff */
[----:B------:R-:W-:Y:S01]  /*4c50*/  IMAD.WIDE.U32 R94, R94, -0x2daee0ad, RZ ;  /* 0xd2511f535e5e7825 */ /* 0x000fe200078e00ff */
[----:B------:R-:W-:Y:S01]  /*4c60*/  HMMA.16816.F32.BF16 R40, R24, R48, RZ ;  /* 0x000000301828723c */ /* 0x000fe200000418ff */
[----:B------:R-:W-:-:S02]  /*4c70*/  F2FP.BF16.PACK_AB R236, R225, R228 ;  /* 0x000000e4e1ec723e */ /* 0x000fc400000010ff */
[----:B------:R-:W-:Y:S02]  /*4c80*/  PRMT R28, R176, 0x5410, R177 ;  /* 0x00005410b01c7816 */ /* 0x000fe400000000b1 */
[----:B------:R-:W-:Y:S02]  /*4c90*/  LOP3.LUT R100, R95, UR11, R20, 0x96, !PT ;  /* 0x0000000b5f647c12 */ /* 0x000fe4000f8e9614 */
[----:B------:R-:W-:Y:S01]  /*4ca0*/  LOP3.LUT R127, R127, R28, RZ, 0xc0, !PT ;  /* 0x0000001c7f7f7212 */ /* 0x000fe200078ec0ff */
[C---:B------:R-:W-:Y:S01]  /*4cb0*/  HMMA.16816.F32.BF16 R88, R24.reuse, R96, RZ ;  /* 0x000000601858723c */ /* 0x040fe200000418ff */
[----:B------:R-:W-:Y:S01]  /*4cc0*/  LOP3.LUT R28, R29, UR5, R56, 0x96, !PT ;  /* 0x000000051d1c7c12 */ /* 0x000fe2000f8e9638 */
[----:B------:R-:W-:Y:S01]  /*4cd0*/  IMAD.WIDE.U32 R100, R100, -0x326172a9, RZ ;  /* 0xcd9e8d5764647825 */ /* 0x000fe200078e00ff */
[----:B------:R-:W-:Y:S02]  /*4ce0*/  PRMT R237, R240, 0x7632, R237 ;  /* 0x00007632f0ed7816 */ /* 0x000fe400000000ed */
[----:B------:R-:W-:Y:S01]  /*4cf0*/  F2FP.BF16.PACK_AB R234, R223, R226 ;  /* 0x000000e2dfea723e */ /* 0x000fe200000010ff */
[----:B------:R-:W-:Y:S01]  /*4d00*/  IMAD.WIDE.U32 R28, R28, -0x2daee0ad, RZ ;  /* 0xd2511f531c1c7825 */ /* 0x000fe200078e00ff */
[----:B---3--:R-:W-:Y:S01]  /*4d10*/  F2FP.BF16.PACK_AB R6, R194, R203 ;  /* 0x000000cbc206723e */ /* 0x008fe200000010ff */
[----:B------:R-:W-:Y:S01]  /*4d20*/  HMMA.16816.F32.BF16 R56, R24, R168, RZ ;  /* 0x000000a81838723c */ /* 0x000fe200000418ff */
[----:B------:R-:W-:-:S02]  /*4d30*/  PRMT R21, R240, 0x5410, R237 ;  /* 0x00005410f0157816 */ /* 0x000fc400000000ed */
[----:B------:R-:W-:Y:S01]  /*4d40*/  LOP3.LUT R68, R29, UR4, R68, 0x96, !PT ;  /* 0x000000041d447c12 */ /* 0x000fe2000f8e9644 */
[----:B------:R-:W-:Y:S01]  /*4d50*/  ULEA UR4, UR6, UR7, 0x5 ;  /* 0x0000000706047291 */ /* 0x000fe2000f8e283f */
[----:B------:R-:W-:Y:S02]  /*4d60*/  PRMT R233, R236, 0x7632, R233 ;  /* 0x00007632ece97816 */ /* 0x000fe400000000e9 */
[----:B------:R-:W-:Y:S01]  /*4d70*/  PRMT R231, R234, 0x7632, R231 ;  /* 0x00007632eae77816 */ /* 0x000fe200000000e7 */
[----:B------:R-:W-:Y:S01]  /*4d80*/  IMAD.WIDE.U32 R68, R68, -0x326172a9, RZ ;  /* 0xcd9e8d5744447825 */ /* 0x000fe200078e00ff */
[C---:B------:R-:W-:Y:S01]  /*4d90*/  PRMT R86, R6.reuse, 0x7610, R86 ;  /* 0x0000761006567816 */ /* 0x040fe20000000056 */
[----:B------:R-:W-:Y:S01]  /*4da0*/  HMMA.16816.F32.BF16 R132, R24, R152, RZ ;  /* 0x000000981884723c */ /* 0x000fe200000418ff */
[----:B------:R-:W-:Y:S01]  /*4db0*/  PRMT R87, R6, 0x7632, R87 ;  /* 0x0000763206577816 */ /* 0x000fe20000000057 */
[----:B------:R-:W-:Y:S01]  /*4dc0*/  IMAD.MOV.U32 R169, RZ, RZ, R85 ;  /* 0x000000ffffa97224 */ /* 0x000fe200078e0055 */
[----:B------:R-:W-:Y:S01]  /*4dd0*/  LOP3.LUT R124, R124, R21, RZ, 0xc0, !PT ;  /* 0x000000157c7c7212 */ /* 0x000fe200078ec0ff */
[----:B------:R-:W-:Y:S01]  /*4de0*/  IMAD.MOV.U32 R168, RZ, RZ, R84 ;  /* 0x000000ffffa87224 */ /* 0x000fe200078e0054 */
[----:B------:R-:W-:Y:S01]  /*4df0*/  PRMT R4, R236, 0x5410, R233 ;  /* 0x00005410ec047816 */ /* 0x000fe200000000e9 */
[----:B------:R-:W-:Y:S01]  /*4e00*/  UIADD3 UR4, UR4, -0x20, URZ ;  /* 0xffffffe004047890 */ /* 0x000fe2000fffe03f */
[----:B------:R-:W-:Y:S01]  /*4e10*/  PRMT R6, R234, 0x5410, R231 ;  /* 0x00005410ea067816 */ /* 0x000fe200000000e7 */
[----:B------:R-:W-:Y:S01]  /*4e20*/  IMAD.MOV.U32 R153, RZ, RZ, R104 ;  /* 0x000000ffff997224 */ /* 0x000fe200078e0068 */
[----:B------:R-:W-:Y:S01]  /*4e30*/  PRMT R21, R86, 0x5410, R87 ;  /* 0x0000541056157816 */ /* 0x000fe20000000057 */
[----:B------:R-:W-:Y:S01]  /*4e40*/  IMAD.MOV.U32 R152, RZ, RZ, R103 ;  /* 0x000000ffff987224 */ /* 0x000fe200078e0067 */
[----:B------:R-:W-:-:S02]  /*4e50*/  LOP3.LUT R16, R101, UR24, R16, 0x96, !PT ;  /* 0x0000001865107c12 */ /* 0x000fc4000f8e9610 */
[----:B------:R-:W-:Y:S02]  /*4e60*/  LOP3.LUT R48, R69, UR22, R22, 0x96, !PT ;  /* 0x0000001645307c12 */ /* 0x000fe4000f8e9616 */
[----:B------:R-:W-:Y:S02]  /*4e70*/  LOP3.LUT R19, R17, UR14, R18, 0x96, !PT ;  /* 0x0000000e11137c12 */ /* 0x000fe4000f8e9612 */
[----:B------:R-:W-:Y:S01]  /*4e80*/  LOP3.LUT R4, R31, R4, RZ, 0xc0, !PT ;  /* 0x000000041f047212 */ /* 0x000fe200078ec0ff */
[----:B------:R-:W-:Y:S01]  /*4e90*/  IMAD.WIDE.U32 R48, R48, -0x2daee0ad, RZ ;  /* 0xd2511f5330307825 */ /* 0x000fe200078e00ff */
[----:B------:R-:W-:Y:S02]  /*4ea0*/  LOP3.LUT R6, R23, R6, RZ, 0xc0, !PT ;  /* 0x0000000617067212 */ /* 0x000fe400078ec0ff */
[----:B------:R-:W-:Y:S01]  /*4eb0*/  LOP3.LUT R126, R126, R21, RZ, 0xc0, !PT ;  /* 0x000000157e7e7212 */ /* 0x000fe200078ec0ff */
[----:B------:R-:W-:Y:S01]  /*4ec0*/  IMAD.WIDE.U32 R84, R19, -0x2daee0ad, RZ ;  /* 0xd2511f5313547825 */ /* 0x000fe200078e00ff */
[----:B------:R-:W-:Y:S01]  /*4ed0*/  LOP3.LUT R17, R16, 0xff, RZ, 0xc0, !PT ;  /* 0x000000ff10117812 */ /* 0x000fe200078ec0ff */
[----:B------:R-:W-:Y:S01]  /*4ee0*/  LDSM.16.MT88.4 R20, [R210+0xb800] ;  /* 0x00b80000d214783b */ /* 0x000fe20000004200 */
[----:B------:R-:W-:Y:S01]  /*4ef0*/  LOP3.LUT R15, R15, UR17, R28, 0x96, !PT ;  /* 0x000000110f0f7c12 */ /* 0x000fe2000f8e961c */
[----:B------:R-:W-:Y:S01]  /*4f00*/  HMMA.16816.F32.BF16 R36, R4, R64, R36 ;  /* 0x000000400424723c */ /* 0x000fe20000041824 */
[----:B------:R-:W-:Y:S01]  /*4f10*/  ISETP.GE.U32.AND P2, PT, R252, R17, PT ;  /* 0x00000011fc00720c */ /* 0x000fe20003f46070 */
[----:B------:R-:W1:Y:S01]  /*4f20*/  LDSM.16.MT88.4 R28, [R212+0xb800] ;  /* 0x00b80000d41c783b */ /* 0x000e620000004200 */
[----:B------:R-:W-:-:S02]  /*4f30*/  LOP3.LUT R17, R16, 0xffff, RZ, 0xc0, !PT ;  /* 0x0000ffff10117812 */ /* 0x000fc400078ec0ff */
[----:B------:R-:W-:Y:S02]  /*4f40*/  LOP3.LUT R19, R84, 0xff, RZ, 0xc0, !PT ;  /* 0x000000ff54137812 */ /* 0x000fe400078ec0ff */
[----:B------:R-:W-:Y:S01]  /*4f50*/  SHF.R.U32.HI R17, RZ, 0x8, R17 ;  /* 0x00000008ff117819 */ /* 0x000fe20000011611 */
[----:B------:R-:W-:Y:S01]  /*4f60*/  HMMA.16816.F32.BF16 R40, R124, R64, R40 ;  /* 0x000000407c28723c */ /* 0x000fe20000041828 */
[----:B------:R-:W-:Y:S02]  /*4f70*/  LOP3.LUT R94, R85, UR23, R94, 0x96, !PT ;  /* 0x00000017555e7c12 */ /* 0x000fe4000f8e965e */
[----:B------:R-:W-:Y:S02]  /*4f80*/  LOP3.LUT R17, R17, 0xffff, RZ, 0xc0, !PT ;  /* 0x0000ffff11117812 */ /* 0x000fe400078ec0ff */
[C---:B------:R-:W-:Y:S01]  /*4f90*/  ISETP.GE.U32.AND P1, PT, R252.reuse, R19, PT ;  /* 0x00000013fc00720c */ /* 0x040fe20003f26070 */
[----:B------:R-:W-:Y:S01]  /*4fa0*/  @!P2 HFMA2.BF16_V2 R13, -RZ.H0_H0, RZ.H0_H0, -R168.H0_H0 ;  /* 0x200000ffff0da231 */ /* 0x000fe200003409a8 */
[----:B------:R-:W-:Y:S01]  /*4fb0*/  LOP3.LUT R64, R49, UR15, R14, 0x96, !PT ;  /* 0x0000000f31407c12 */ /* 0x000fe2000f8e960e */
[----:B------:R-:W-:Y:S01]  /*4fc0*/  IMAD.WIDE.U32 R14, R15, -0x326172a9, RZ ;  /* 0xcd9e8d570f0e7825 */ /* 0x000fe200078e00ff */
[----:B----4-:R-:W-:Y:S01]  /*4fd0*/  HMMA.16816.F32.BF16 R52, R4, R32, R52 ;  /* 0x000000200434723c */ /* 0x010fe20000041834 */
[----:B------:R-:W-:-:S02]  /*4fe0*/  ISETP.GE.U32.AND P6, PT, R252, R17, PT ;  /* 0x00000011fc00720c */ /* 0x000fc40003fc6070 */
[----:B------:R-:W-:Y:S01]  /*4ff0*/  IMAD.WIDE.U32 R64, R64, -0x326172a9, RZ ;  /* 0xcd9e8d5740407825 */ /* 0x000fe200078e00ff */
[----:B------:R-:W-:Y:S02]  /*5000*/  LOP3.LUT R18, R15, UR16, R68, 0x96, !PT ;  /* 0x000000100f127c12 */ /* 0x000fe4000f8e9644 */
[----:B------:R-:W-:Y:S02]  /*5010*/  SHF.R.U32.HI R15, RZ, 0x18, R84 ;  /* 0x00000018ff0f7819 */ /* 0x000fe40000011654 */
[----:B------:R-:W-:Y:S01]  /*5020*/  HMMA.16816.F32.BF16 R56, R124, R32, R56 ;  /* 0x000000207c38723c */ /* 0x000fe20000041838 */
[--C-:B------:R-:W-:Y:S01]  /*5030*/  SHF.R.U32.HI R17, RZ, 0x18, R16.reuse ;  /* 0x00000018ff117819 */ /* 0x100fe20000011610 */
[----:B------:R-:W-:Y:S01]  /*5040*/  IMAD.WIDE.U32 R18, R18, -0x2daee0ad, RZ ;  /* 0xd2511f5312127825 */ /* 0x000fe200078e00ff */
[----:B------:R-:W-:Y:S01]  /*5050*/  ISETP.GE.U32.AND P3, PT, R252, R15, PT ;  /* 0x0000000ffc00720c */ /* 0x000fe20003f66070 */
[----:B------:R-:W-:Y:S01]  /*5060*/  @!P1 HFMA2.BF16_V2 R76, -RZ.H0_H0, RZ.H0_H0, -R234.H0_H0 ;  /* 0x200000ffff4c9231 */ /* 0x000fe200003409ea */
[----:B------:R-:W-:Y:S01]  /*5070*/  LOP3.LUT R15, R100, 0xff, RZ, 0xc0, !PT ;  /* 0x000000ff640f7812 */ /* 0x000fe200078ec0ff */
[----:B------:R-:W-:Y:S01]  /*5080*/  @!P6 HFMA2.BF16_V2 R12, -RZ.H0_H0, RZ.H0_H0, -R169.H0_H0 ;  /* 0x200000ffff0ce231 */ /* 0x000fe200003409a9 */
[----:B------:R-:W-:Y:S01]  /*5090*/  SHF.R.U32.HI R33, RZ, 0x10, R16 ;  /* 0x00000010ff217819 */ /* 0x000fe20000011610 */
[----:B------:R-:W-:Y:S01]  /*50a0*/  HMMA.16816.F32.BF16 R156, R4, R172, R156 ;  /* 0x000000ac049c723c */ /* 0x000fe2000004189c */
[----:B------:R-:W-:Y:S01]  /*50b0*/  LOP3.LUT R14, R65, UR14, R14, 0x96, !PT ;  /* 0x0000000e410e7c12 */ /* 0x000fe2000f8e960e */
[----:B------:R-:W-:Y:S01]  /*50c0*/  IMAD.IADD R32, R72, 0x1, -R73 ;  /* 0x0000000148207824 */ /* 0x000fe200078e0a49 */
[----:B------:R-:W-:-:S02]  /*50d0*/  LOP3.LUT R33, R33, 0xff, RZ, 0xc0, !PT ;  /* 0x000000ff21217812 */ /* 0x000fc400078ec0ff */
[C---:B------:R-:W-:Y:S02]  /*50e0*/  ISETP.GE.U32.AND P5, PT, R252.reuse, R17, PT ;  /* 0x00000011fc00720c */ /* 0x040fe40003fa6070 */
[----:B------:R-:W-:Y:S01]  /*50f0*/  ISETP.GE.U32.AND P4, PT, R252, R33, PT ;  /* 0x00000021fc00720c */ /* 0x000fe20003f86070 */
[----:B------:R-:W-:Y:S01]  /*5100*/  HMMA.16816.F32.BF16 R140, R124, R172, R140 ;  /* 0x000000ac7c8c723c */ /* 0x000fe2000004188c */
[----:B------:R-:W-:Y:S01]  /*5110*/  @!P2 PRMT R168, R13, 0x5410, RZ ;  /* 0x000054100da8a816 */ /* 0x000fe200000000ff */
[----:B------:R-:W-:Y:S01]  /*5120*/  @!P3 HFMA2.BF16_V2 R46, -RZ.H0_H0, RZ.H0_H0, -R243.H0_H0 ;  /* 0x200000ffff2eb231 */ /* 0x000fe200003409f3 */
[----:B------:R-:W-:Y:S02]  /*5130*/  LOP3.LUT R13, R100, 0xffff, RZ, 0xc0, !PT ;  /* 0x0000ffff640d7812 */ /* 0x000fe400078ec0ff */
[----:B------:R-:W-:Y:S02]  /*5140*/  ISETP.GE.U32.AND P2, PT, R252, R15, PT ;  /* 0x0000000ffc00720c */ /* 0x000fe40003f46070 */
[----:B------:R-:W-:Y:S01]  /*5150*/  IMAD.MOV.U32 R173, RZ, RZ, R87 ;  /* 0x000000ffffad7224 */ /* 0x000fe200078e0057 */
[----:B------:R-:W-:Y:S01]  /*5160*/  LOP3.LUT R49, R84, 0xffff, RZ, 0xc0, !PT ;  /* 0x0000ffff54317812 */ /* 0x000fe200078ec0ff */
[----:B------:R-:W-:Y:S01]  /*5170*/  IMAD.MOV.U32 R172, RZ, RZ, R86 ;  /* 0x000000ffffac7224 */ /* 0x000fe200078e0056 */
[----:B------:R-:W-:Y:S01]  /*5180*/  SHF.R.U32.HI R65, RZ, 0x10, R84 ;  /* 0x00000010ff417819 */ /* 0x000fe20000011654 */
[----:B------:R-:W-:Y:S01]  /*5190*/  HMMA.16816.F32.BF16 R68, R128, R80, RZ ;  /* 0x000000508044723c */ /* 0x000fe200000418ff */
[----:B------:R-:W-:Y:S01]  /*51a0*/  LOP3.LUT R48, R19, UR11, R48, 0x96, !PT ;  /* 0x0000000b13307c12 */ /* 0x000fe2000f8e9630 */
[----:B------:R-:W-:Y:S01]  /*51b0*/  @!P4 HFMA2.BF16_V2 R11, -RZ.H0_H0, RZ.H0_H0, -R201.H0_H0 ;  /* 0x200000ffff0bc231 */ /* 0x000fe200003409c9 */
[----:B------:R-:W-:Y:S01]  /*51c0*/  @!P6 PRMT R169, R12, 0x5410, RZ ;  /* 0x000054100ca9e816 */ /* 0x000fe200000000ff */
[----:B------:R-:W-:Y:S01]  /*51d0*/  @!P5 HFMA2.BF16_V2 R10, -RZ.H0_H0, RZ.H0_H0, -R200.H0_H0 ;  /* 0x200000ffff0ad231 */ /* 0x000fe200003409c8 */
[----:B------:R-:W-:-:S02]  /*51e0*/  SHF.R.U32.HI R101, RZ, 0x18, R100 ;  /* 0x00000018ff657819 */ /* 0x000fc40000011664 */
[----:B------:R-:W-:Y:S01]  /*51f0*/  @!P2 HFMA2.BF16_V2 R9, -RZ.H0_H0, RZ.H0_H0, -R197.H0_H0 ;  /* 0x200000ffff09a231 */ /* 0x000fe200003409c5 */
[----:B------:R-:W-:Y:S01]  /*5200*/  HMMA.16816.F32.BF16 R84, R128, R96, RZ ;  /* 0x000000608054723c */ /* 0x000fe200000418ff */
[----:B------:R-:W-:Y:S02]  /*5210*/  @!P4 PRMT R201, R11, 0x5410, RZ ;  /* 0x000054100bc9c816 */ /* 0x000fe400000000ff */
[----:B------:R-:W-:Y:S02]  /*5220*/  @!P5 PRMT R200, R10, 0x5410, RZ ;  /* 0x000054100ac8d816 */ /* 0x000fe400000000ff */
[----:B------:R-:W-:Y:S02]  /*5230*/  @!P2 PRMT R197, R9, 0x5410, RZ ;  /* 0x0000541009c5a816 */ /* 0x000fe400000000ff */
[----:B------:R-:W-:Y:S01]  /*5240*/  IMAD.WIDE.U32 R96, R14, -0x2daee0ad, RZ ;  /* 0xd2511f530e607825 */ /* 0x000fe200078e00ff */
[----:B------:R-:W-:Y:S01]  /*5250*/  SHF.R.U32.HI R14, RZ, 0x8, R13 ;  /* 0x00000008ff0e7819 */ /* 0x000fe2000001160d */
[----:B------:R-:W-:Y:S01]  /*5260*/  HMMA.16816.F32.BF16 R72, R24, R80, RZ ;  /* 0x000000501848723c */ /* 0x000fe200000418ff */
[----:B------:R-:W-:-:S02]  /*5270*/  SHF.R.U32.HI R13, RZ, 0x10, R100 ;  /* 0x00000010ff0d7819 */ /* 0x000fc40000011664 */
[----:B------:R-:W-:Y:S02]  /*5280*/  LOP3.LUT R33, R97, UR23, R18, 0x96, !PT ;  /* 0x0000001761217c12 */ /* 0x000fe4000f8e9612 */
[----:B------:R-:W-:Y:S01]  /*5290*/  LOP3.LUT R15, R14, 0xffff, RZ, 0xc0, !PT ;  /* 0x0000ffff0e0f7812 */ /* 0x000fe200078ec0ff */
[----:B------:R-:W2:Y:S01]  /*52a0*/  LDSM.16.MT88.4 R16, [R208+0xb000] ;  /* 0x00b00000d010783b */ /* 0x000ea20000004200 */
[----:B------:R-:W-:Y:S01]  /*52b0*/  LOP3.LUT R13, R13, 0xff, RZ, 0xc0, !PT ;  /* 0x000000ff0d0d7812 */ /* 0x000fe200078ec0ff */
[----:B------:R-:W-:Y:S01]  /*52c0*/  HMMA.16816.F32.BF16 R148, R4, R160, R148 ;  /* 0x000000a00494723c */ /* 0x000fe20000041894 */
[----:B------:R-:W-:Y:S01]  /*52d0*/  ISETP.GE.U32.AND P6, PT, R252, R15, PT ;  /* 0x0000000ffc00720c */ /* 0x000fe20003fc6070 */
[----:B------:R-:W-:Y:S01]  /*52e0*/  IMAD.MOV.U32 R80, RZ, RZ, R152 ;  /* 0x000000ffff507224 */ /* 0x000fe200078e0098 */
[----:B------:R-:W-:Y:S01]  /*52f0*/  LOP3.LUT R15, R94, 0xff, RZ, 0xc0, !PT ;  /* 0x000000ff5e0f7812 */ /* 0x000fe200078ec0ff */
[----:B------:R-:W-:Y:S01]  /*5300*/  IMAD.MOV.U32 R152, RZ, RZ, R137 ;  /* 0x000000ffff987224 */ /* 0x000fe200078e0089 */
[----:B------:R-:W-:-:S02]  /*5310*/  ISETP.GE.U32.AND P5, PT, R252, R13, PT ;  /* 0x0000000dfc00720c */ /* 0x000fc40003fa6070 */
[----:B------:R-:W-:Y:S01]  /*5320*/  ISETP.GE.U32.AND P4, PT, R252, R15, PT ;  /* 0x0000000ffc00720c */ /* 0x000fe20003f86070 */
[----:B------:R-:W-:Y:S01]  /*5330*/  HMMA.16816.F32.BF16 R132, R124, R160, R132 ;  /* 0x000000a07c84723c */ /* 0x000fe20000041884 */
[----:B------:R-:W3:Y:S01]  /*5340*/  LDSM.16.MT88.4 R12, [R209+0xb800] ;  /* 0x00b80000d10c783b */ /* 0x000ee20000004200 */
[----:B------:R-:W-:Y:S02]  /*5350*/  LOP3.LUT R9, R94, 0xffff, RZ, 0xc0, !PT ;  /* 0x0000ffff5e097812 */ /* 0x000fe400078ec0ff */
[----:B------:R-:W-:Y:S02]  /*5360*/  ISETP.GE.U32.AND P2, PT, R252, R101, PT ;  /* 0x00000065fc00720c */ /* 0x000fe40003f46070 */
[----:B------:R-:W-:Y:S01]  /*5370*/  SHF.R.U32.HI R9, RZ, 0x8, R9 ;  /* 0x00000008ff097819 */ /* 0x000fe20000011609 */
[----:B------:R-:W-:Y:S01]  /*5380*/  @!P6 HFMA2.BF16_V2 R8, -RZ.H0_H0, RZ.H0_H0, -R196.H0_H0 ;  /* 0x200000ffff08e231 */ /* 0x000fe200003409c4 */
[-C--:B-1----:R-:W-:Y:S01]  /*5390*/  HMMA.16816.F32.BF16 R68, R4, R28.reuse, R68 ;  /* 0x0000001c0444723c */ /* 0x082fe20000041844 */
[----:B------:R-:W-:Y:S01]  /*53a0*/  IMAD.MOV.U32 R161, RZ, RZ, R102 ;  /* 0x000000ffffa17224 */ /* 0x000fe200078e0066 */
[----:B------:R-:W-:Y:S01]  /*53b0*/  LOP3.LUT R9, R9, 0xffff, RZ, 0xc0, !PT ;  /* 0x0000ffff09097812 */ /* 0x000fe200078ec0ff */
[----:B------:R-:W-:Y:S01]  /*53c0*/  @!P5 HFMA2.BF16_V2 R93, -RZ.H0_H0, RZ.H0_H0, -R199.H0_H0 ;  /* 0x200000ffff5dd231 */ /* 0x000fe200003409c7 */
[----:B------:R-:W-:Y:S01]  /*53d0*/  @!P6 PRMT R196, R8, 0x5410, RZ ;  /* 0x0000541008c4e816 */ /* 0x000fe200000000ff */
[----:B------:R-:W-:Y:S01]  /*53e0*/  @!P4 HFMA2.BF16_V2 R79, -RZ.H0_H0, RZ.H0_H0, -R236.H0_H0 ;  /* 0x200000ffff4fc231 */ /* 0x000fe200003409ec */
[----:B------:R-:W-:Y:S01]  /*53f0*/  ISETP.GE.U32.AND P6, PT, R252, R9, PT ;  /* 0x00000009fc00720c */ /* 0x000fe20003fc6070 */
[----:B------:R-:W-:Y:S01]  /*5400*/  IMAD.MOV.U32 R160, RZ, RZ, R111 ;  /* 0x000000ffffa07224 */ /* 0x000fe200078e006f */
[----:B------:R-:W-:Y:S01]  /*5410*/  HMMA.16816.F32.BF16 R72, R124, R28, R72 ;  /* 0x0000001c7c48723c */ /* 0x000fe20000041848 */
[----:B------:R-:W1:Y:S01]  /*5420*/  LDSM.16.MT88.4 R8, [R208+0xb800] ;  /* 0x00b80000d008783b */ /* 0x000e620000004200 */
[----:B------:R-:W-:Y:S01]  /*5430*/  SHF.R.U32.HI R49, RZ, 0x8, R49 ;  /* 0x00000008ff317819 */ /* 0x000fe20000011631 */
[----:B------:R-:W-:Y:S01]  /*5440*/  @!P2 HFMA2.BF16_V2 R92, -RZ.H0_H0, RZ.H0_H0, -R198.H0_H0 ;  /* 0x200000ffff5ca231 */ /* 0x000fe200003409c6 */
[----:B------:R-:W-:-:S02]  /*5450*/  LOP3.LUT R65, R65, 0xff, RZ, 0xc0, !PT ;  /* 0x000000ff41417812 */ /* 0x000fc400078ec0ff */
[----:B------:R-:W-:Y:S01]  /*5460*/  LOP3.LUT R49, R49, 0xffff, RZ, 0xc0, !PT ;  /* 0x0000ffff31317812 */ /* 0x000fe200078ec0ff */
[----:B------:R-:W-:Y:S01]  /*5470*/  IMAD.MOV.U32 R28, RZ, RZ, R105 ;  /* 0x000000ffff1c7224 */ /* 0x000fe200078e0069 */
[-C--:B------:R-:W-:Y:S01]  /*5480*/  HMMA.16816.F32.BF16 R100, R128, R112.reuse, RZ ;  /* 0x000000708064723c */ /* 0x080fe200000418ff */
[----:B------:R-:W-:Y:S02]  /*5490*/  @!P4 PRMT R236, R79, 0x5410, RZ ;  /* 0x000054104fecc816 */ /* 0x000fe400000000ff */
[----:B------:R-:W-:Y:S01]  /*54a0*/  @!P6 HFMA2.BF16_V2 R78, -RZ.H0_H0, RZ.H0_H0, -R233.H0_H0 ;  /* 0x200000ffff4ee231 */ /* 0x000fe200003409e9 */
[----:B------:R-:W-:Y:S01]  /*54b0*/  ISETP.GE.U32.AND P4, PT, R252, R65, PT ;  /* 0x00000041fc00720c */ /* 0x000fe20003f86070 */
[----:B------:R-:W-:Y:S01]  /*54c0*/  IMAD.MOV.U32 R65, RZ, RZ, R139 ;  /* 0x000000ffff417224 */ /* 0x000fe200078e008b */
[----:B------:R-:W-:Y:S02]  /*54d0*/  @!P1 PRMT R234, R76, 0x5410, RZ ;  /* 0x000054104cea9816 */ /* 0x000fe400000000ff */
[----:B------:R-:W-:Y:S01]  /*54e0*/  HMMA.16816.F32.BF16 R104, R24, R112, RZ ;  /* 0x000000701868723c */ /* 0x000fe200000418ff */
[----:B------:R-:W-:-:S02]  /*54f0*/  @!P6 PRMT R233, R78, 0x5410, RZ ;  /* 0x000054104ee9e816 */ /* 0x000fc400000000ff */
[----:B------:R-:W-:Y:S01]  /*5500*/  ISETP.GE.U32.AND P6, PT, R252, R49, PT ;  /* 0x00000031fc00720c */ /* 0x000fe20003fc6070 */
[----:B------:R-:W-:Y:S01]  /*5510*/  IMAD.WIDE.U32 R48, R48, -0x326172a9, RZ ;  /* 0xcd9e8d5730307825 */ /* 0x000fe200078e00ff */
[----:B------:R-:W-:Y:S02]  /*5520*/  SHF.R.U32.HI R95, RZ, 0x10, R94 ;  /* 0x00000010ff5f7819 */ /* 0x000fe4000001165e */
[----:B------:R-:W-:Y:S01]  /*5530*/  @!P5 PRMT R199, R93, 0x5410, RZ ;  /* 0x000054105dc7d816 */ /* 0x000fe200000000ff */
[-C--:B--2---:R-:W-:Y:S01]  /*5540*/  HMMA.16816.F32.BF16 R116, R128, R16.reuse, RZ ;  /* 0x000000108074723c */ /* 0x084fe200000418ff */
[----:B------:R-:W-:Y:S01]  /*5550*/  LOP3.LUT R64, R49, UR24, R64, 0x96, !PT ;  /* 0x0000001831407c12 */ /* 0x000fe2000f8e9640 */
[----:B------:R-:W-:Y:S01]  /*5560*/  @!P4 HFMA2.BF16_V2 R47, -RZ.H0_H0, RZ.H0_H0, -R246.H0_H0 ;  /* 0x200000ffff2fc231 */ /* 0x000fe200003409f6 */
[----:B------:R-:W-:Y:S01]  /*5570*/  SHF.R.U32.HI R93, RZ, 0x18, R94 ;  /* 0x00000018ff5d7819 */ /* 0x000fe2000001165e */
[----:B------:R-:W-:Y:S01]  /*5580*/  IMAD.MOV.U32 R113, RZ, RZ, R146 ;  /* 0x000000ffff717224 */ /* 0x000fe200078e0092 */
[----:B------:R-:W-:Y:S01]  /*5590*/  LOP3.LUT R95, R95, 0xff, RZ, 0xc0, !PT ;  /* 0x000000ff5f5f7812 */ /* 0x000fe200078ec0ff */
[----:B------:R-:W-:Y:S01]  /*55a0*/  IMAD.MOV.U32 R112, RZ, RZ, R145 ;  /* 0x000000ffff707224 */ /* 0x000fe200078e0091 */
[----:B------:R-:W-:Y:S01]  /*55b0*/  @!P2 PRMT R198, R92, 0x5410, RZ ;  /* 0x000054105cc6a816 */ /* 0x000fe200000000ff */
[----:B------:R-:W-:Y:S01]  /*55c0*/  HMMA.16816.F32.BF16 R120, R24, R16, RZ ;  /* 0x000000101878723c */ /* 0x000fe200000418ff */
[----:B------:R-:W-:Y:S01]  /*55d0*/  @!P6 HFMA2.BF16_V2 R62, -RZ.H0_H0, RZ.H0_H0, -R231.H0_H0 ;  /* 0x200000ffff3ee231 */ /* 0x000fe200003409e7 */
[----:B------:R-:W-:-:S02]  /*55e0*/  ISETP.GE.U32.AND P2, PT, R252, R93, PT ;  /* 0x0000005dfc00720c */ /* 0x000fc40003f46070 */
[----:B------:R-:W-:Y:S02]  /*55f0*/  ISETP.GE.U32.AND P5, PT, R252, R95, PT ;  /* 0x0000005ffc00720c */ /* 0x000fe40003fa6070 */
[----:B------:R-:W-:Y:S01]  /*5600*/  @!P6 PRMT R231, R62, 0x5410, RZ ;  /* 0x000054103ee7e816 */ /* 0x000fe200000000ff */
[----:B------:R-:W-:Y:S01]  /*5610*/  IMAD.MOV.U32 R16, RZ, RZ, R109 ;  /* 0x000000ffff107224 */ /* 0x000fe200078e006d */
[-C--:B---3--:R-:W-:Y:S01]  /*5620*/  HMMA.16816.F32.BF16 R100, R4, R12.reuse, R100 ;  /* 0x0000000c0464723c */ /* 0x088fe20000041864 */
[----:B------:R-:W-:Y:S02]  /*5630*/  @!P4 PRMT R246, R47, 0x5410, RZ ;  /* 0x000054102ff6c816 */ /* 0x000fe400000000ff */
[----:B------:R-:W-:Y:S02]  /*5640*/  @!P3 PRMT R243, R46, 0x5410, RZ ;  /* 0x000054102ef3b816 */ /* 0x000fe400000000ff */
[----:B------:R-:W-:Y:S02]  /*5650*/  SHF.R.U32.HI R29, RZ, 0x18, R96 ;  /* 0x00000018ff1d7819 */ /* 0x000fe40000011660 */
[----:B------:R-:W-:Y:S01]  /*5660*/  @!P2 HFMA2.BF16_V2 R63, -RZ.H0_H0, RZ.H0_H0, -R235.H0_H0 ;  /* 0x200000ffff3fa231 */ /* 0x000fe200003409eb */
[----:B------:R-:W-:Y:S01]  /*5670*/  HMMA.16816.F32.BF16 R104, R124, R12, R104 ;  /* 0x0000000c7c68723c */ /* 0x000fe20000041868 */
[----:B------:R-:W-:Y:S01]  /*5680*/  @!P5 HFMA2.BF16_V2 R77, -RZ.H0_H0, RZ.H0_H0, -R238.H0_H0 ;  /* 0x200000ffff4dd231 */ /* 0x000fe200003409ee */
[----:B------:R-:W-:-:S02]  /*5690*/  LOP3.LUT R81, R96, 0xff, RZ, 0xc0, !PT ;  /* 0x000000ff60517812 */ /* 0x000fc400078ec0ff */
[----:B------:R-:W-:Y:S02]  /*56a0*/  @!P2 PRMT R235, R63, 0x5410, RZ ;  /* 0x000054103feba816 */ /* 0x000fe400000000ff */
[----:B------:R-:W-:Y:S02]  /*56b0*/  @!P5 PRMT R238, R77, 0x5410, RZ ;  /* 0x000054104deed816 */ /* 0x000fe400000000ff */
[C---:B------:R-:W-:Y:S01]  /*56c0*/  LOP3.LUT R13, R64.reuse, 0xff, RZ, 0xc0, !PT ;  /* 0x000000ff400d7812 */ /* 0x040fe200078ec0ff */
[----:B-1----:R-:W-:Y:S01]  /*56d0*/  HMMA.16816.F32.BF16 R116, R4, R8, R116 ;  /* 0x000000080474723c */ /* 0x002fe20000041874 */
[----:B------:R-:W-:Y:S02]  /*56e0*/  LOP3.LUT R12, R64, 0xffff, RZ, 0xc0, !PT ;  /* 0x0000ffff400c7812 */ /* 0x000fe400078ec0ff */
[----:B------:R-:W-:Y:S02]  /*56f0*/  ISETP.GE.U32.AND P1, PT, R252, R13, PT ;  /* 0x0000000dfc00720c */ /* 0x000fe40003f26070 */
[----:B------:R-:W-:-:S02]  /*5700*/  SHF.R.U32.HI R13, RZ, 0x8, R12 ;  /* 0x00000008ff0d7819 */ /* 0x000fc4000001160c */
[----:B------:R-:W-:Y:S01]  /*5710*/  SHF.R.U32.HI R12, RZ, 0x10, R64 ;  /* 0x00000010ff0c7819 */ /* 0x000fe20000011640 */
[----:B------:R-:W-:Y:S01]  /*5720*/  HMMA.16816.F32.BF16 R120, R124, R8, R120 ;  /* 0x000000087c78723c */ /* 0x000fe20000041878 */
[----:B------:R-:W-:Y:S02]  /*5730*/  LOP3.LUT R13, R13, 0xffff, RZ, 0xc0, !PT ;  /* 0x0000ffff0d0d7812 */ /* 0x000fe400078ec0ff */
[C---:B------:R-:W-:Y:S01]  /*5740*/  ISETP.GE.U32.AND P2, PT, R252.reuse, R29, PT ;  /* 0x0000001dfc00720c */ /* 0x040fe20003f46070 */
[----:B------:R-:W-:Y:S01]  /*5750*/  IMAD.MOV.U32 R29, RZ, RZ, R161 ;  /* 0x000000ffff1d7224 */ /* 0x000fe200078e00a1 */
[----:B------:R-:W-:Y:S01]  /*5760*/  ISETP.GE.U32.AND P6, PT, R252, R13, PT ;  /* 0x0000000dfc00720c */ /* 0x000fe20003fc6070 */
[----:B------:R-:W-:Y:S01]  /*5770*/  IMAD.MOV.U32 R161, RZ, RZ, R136 ;  /* 0x000000ffffa17224 */ /* 0x000fe200078e0088 */
[----:B------:R-:W-:Y:S01]  /*5780*/  LOP3.LUT R9, R12, 0xff, RZ, 0xc0, !PT ;  /* 0x000000ff0c097812 */ /* 0x000fe200078ec0ff */
[----:B------:R-:W-:Y:S01]  /*5790*/  @!P1 HFMA2.BF16_V2 R45, -RZ.H0_H0, RZ.H0_H0, -R230.H0_H0 ;  /* 0x200000ffff2d9231 */ /* 0x000fe200003409e6 */
[----:B------:R-:W-:Y:S01]  /*57a0*/  SHF.R.U32.HI R13, RZ, 0x18, R64 ;  /* 0x00000018ff0d7819 */ /* 0x000fe20000011640 */
[----:B------:R-:W-:Y:S01]  /*57b0*/  HMMA.16816.F32.BF16 R84, R4, R20, R84 ;  /* 0x000000140454723c */ /* 0x000fe20000041854 */
[C---:B------:R-:W-:Y:S01]  /*57c0*/  ISETP.GE.U32.AND P4, PT, R252.reuse, R9, PT ;  /* 0x00000009fc00720c */ /* 0x040fe20003f86070 */
[----:B------:R-:W-:Y:S01]  /*57d0*/  IMAD.MOV.U32 R64, RZ, RZ, R110 ;  /* 0x000000ffff407224 */ /* 0x000fe200078e006e */
[----:B------:R-:W-:-:S02]  /*57e0*/  ISETP.GE.U32.AND P3, PT, R252, R13, PT ;  /* 0x0000000dfc00720c */ /* 0x000fc40003f66070 */
[C---:B------:R-:W-:Y:S01]  /*57f0*/  LOP3.LUT R8, R48.reuse, 0xffff, RZ, 0xc0, !PT ;  /* 0x0000ffff30087812 */ /* 0x040fe200078ec0ff */
[----:B------:R-:W-:Y:S01]  /*5800*/  IMAD.MOV.U32 R49, RZ, RZ, R108 ;  /* 0x000000ffff317224 */ /* 0x000fe200078e006c */
[----:B------:R-:W-:Y:S01]  /*5810*/  LOP3.LUT R13, R48, 0xff, RZ, 0xc0, !PT ;  /* 0x000000ff300d7812 */ /* 0x000fe200078ec0ff */
[----:B------:R-:W-:Y:S01]  /*5820*/  @!P6 HFMA2.BF16_V2 R44, -RZ.H0_H0, RZ.H0_H0, -R227.H0_H0 ;  /* 0x200000ffff2ce231 */ /* 0x000fe200003409e3 */
[----:B------:R-:W-:Y:S01]  /*5830*/  HMMA.16816.F32.BF16 R88, R124, R20, R88 ;  /* 0x000000147c58723c */ /* 0x000fe20000041858 */
[----:B------:R-:W-:Y:S01]  /*5840*/  ISETP.GE.U32.AND P5, PT, R252, R81, PT ;  /* 0x00000051fc00720c */ /* 0x000fe20003fa6070 */
[----:B------:R-:W-:Y:S01]  /*5850*/  IMAD.MOV.U32 R81, RZ, RZ, R144 ;  /* 0x000000ffff517224 */ /* 0x000fe200078e0090 */
[----:B------:R-:W-:Y:S01]  /*5860*/  SHF.R.U32.HI R12, RZ, 0x10, R48 ;  /* 0x00000010ff0c7819 */ /* 0x000fe20000011630 */
[----:B------:R-:W-:Y:S01]  /*5870*/  @!P2 HFMA2.BF16_V2 R181, -RZ.H0_H0, RZ.H0_H0, -R177.H0_H0 ;  /* 0x200000ffffb5a231 */ /* 0x000fe200003409b1 */
[----:B------:R-:W-:Y:S01]  /*5880*/  SHF.R.U32.HI R8, RZ, 0x8, R8 ;  /* 0x00000008ff087819 */ /* 0x000fe20000011608 */
[----:B------:R-:W-:Y:S01]  /*5890*/  @!P4 HFMA2.BF16_V2 R61, -RZ.H0_H0, RZ.H0_H0, -R232.H0_H0 ;  /* 0x200000ffff3dc231 */ /* 0x000fe200003409e8 */
[----:B------:R-:W-:Y:S01]  /*58a0*/  LOP3.LUT R20, R96, 0xffff, RZ, 0xc0, !PT ;  /* 0x0000ffff60147812 */ /* 0x000fe200078ec0ff */
[----:B------:R-:W-:Y:S01]  /*58b0*/  @!P3 HFMA2.BF16_V2 R60, -RZ.H0_H0, RZ.H0_H0, -R229.H0_H0 ;  /* 0x200000ffff3cb231 */ /* 0x000fe200003409e5 */
[----:B------:R-:W-:Y:S01]  /*58c0*/  SHF.R.U32.HI R21, RZ, 0x10, R96 ;  /* 0x00000010ff157819 */ /* 0x000fe20000011660 */
[----:B------:R-:W-:Y:S01]  /*58d0*/  IMAD.MOV.U32 R97, RZ, RZ, R153 ;  /* 0x000000ffff617224 */ /* 0x000fe200078e0099 */
[----:B------:R-:W-:Y:S01]  /*58e0*/  @!P1 PRMT R230, R45, 0x5410, RZ ;  /* 0x000054102de69816 */ /* 0x000fe200000000ff */
[----:B------:R-:W-:Y:S01]  /*58f0*/  IMAD.MOV.U32 R96, RZ, RZ, R147 ;  /* 0x000000ffff607224 */ /* 0x000fe200078e0093 */
[----:B------:R-:W-:Y:S01]  /*5900*/  @!P6 PRMT R227, R44, 0x5410, RZ ;  /* 0x000054102ce3e816 */ /* 0x000fe200000000ff */
[----:B------:R-:W-:Y:S01]  /*5910*/  IMAD.MOV.U32 R153, RZ, RZ, R138 ;  /* 0x000000ffff997224 */ /* 0x000fe200078e008a */
[----:B------:R-:W-:Y:S01]  /*5920*/  @!P4 PRMT R232, R61, 0x5410, RZ ;  /* 0x000054103de8c816 */ /* 0x000fe200000000ff */
[----:B------:R-:W-:Y:S01]  /*5930*/  HMMA.16816.F32.BF16 R136, R24, R154, RZ ;  /* 0x0000009a1888723c */ /* 0x000fe200000418ff */
[----:B------:R-:W-:Y:S01]  /*5940*/  @!P3 PRMT R229, R60, 0x5410, RZ ;  /* 0x000054103ce5b816 */ /* 0x000fe200000000ff */
[----:B------:R-:W-:Y:S01]  /*5950*/  @!P5 HFMA2.BF16_V2 R167, -RZ.H0_H0, RZ.H0_H0, -R172.H0_H0 ;  /* 0x200000ffffa7d231 */ /* 0x000fe200003409ac */
[----:B------:R-:W-:-:S02]  /*5960*/  ISETP.GE.U32.AND P1, PT, R252, R13, PT ;  /* 0x0000000dfc00720c */ /* 0x000fc40003f26070 */
[----:B------:R-:W-:Y:S01]  /*5970*/  LOP3.LUT R17, R12, 0xff, RZ, 0xc0, !PT ;  /* 0x000000ff0c117812 */ /* 0x000fe200078ec0ff */
[----:B------:R-:W-:Y:S01]  /*5980*/  IMAD.MOV.U32 R12, RZ, RZ, R81 ;  /* 0x000000ffff0c7224 */ /* 0x000fe200078e0051 */
[----:B------:R-:W-:Y:S01]  /*5990*/  LOP3.LUT R13, R8, 0xffff, RZ, 0xc0, !PT ;  /* 0x0000ffff080d7812 */ /* 0x000fe200078ec0ff */
[C---:B------:R-:W-:Y:S01]  /*59a0*/  HMMA.16816.F32.BF16 R144, R24.reuse, R178, RZ ;  /* 0x000000b21890723c */ /* 0x040fe200000418ff */
[C---:B------:R-:W-:Y:S01]  /*59b0*/  ISETP.GE.U32.AND P6, PT, R252.reuse, R17, PT ;  /* 0x00000011fc00720c */ /* 0x040fe20003fc6070 */
[----:B------:R-:W-:Y:S01]  /*59c0*/  IMAD.MOV.U32 R17, RZ, RZ, R152 ;  /* 0x000000ffff117224 */ /* 0x000fe200078e0098 */
[C---:B------:R-:W-:Y:S01]  /*59d0*/  ISETP.GE.U32.AND P4, PT, R252.reuse, R13, PT ;  /* 0x0000000dfc00720c */ /* 0x040fe20003f86070 */
[----:B------:R-:W-:Y:S01]  /*59e0*/  IMAD.MOV.U32 R13, RZ, RZ, R153 ;  /* 0x000000ffff0d7224 */ /* 0x000fe200078e0099 */
[----:B------:R-:W-:Y:S02]  /*59f0*/  SHF.R.U32.HI R9, RZ, 0x18, R48 ;  /* 0x00000018ff097819 */ /* 0x000fe40000011630 */
[----:B------:R-:W-:Y:S01]  /*5a00*/  LOP3.LUT R8, R33, 0xffff, RZ, 0xc0, !PT ;  /* 0x0000ffff21087812 */ /* 0x000fe200078ec0ff */
[----:B------:R-:W-:Y:S01]  /*5a10*/  HMMA.16816.F32.BF16 R44, R24, R50, RZ ;  /* 0x00000032182c723c */ /* 0x000fe200000418ff */
[----:B------:R-:W-:Y:S01]  /*5a20*/  @!P1 HFMA2.BF16_V2 R188, -RZ.H0_H0, RZ.H0_H0, -R242.H0_H0 ;  /* 0x200000ffffbc9231 */ /* 0x000fe200003409f2 */
[----:B------:R-:W-:-:S02]  /*5a30*/  ISETP.GE.U32.AND P3, PT, R252, R9, PT ;  /* 0x00000009fc00720c */ /* 0x000fc40003f66070 */
[----:B------:R-:W-:Y:S02]  /*5a40*/  LOP3.LUT R9, R33, 0xff, RZ, 0xc0, !PT ;  /* 0x000000ff21097812 */ /* 0x000fe400078ec0ff */
[----:B------:R-:W-:Y:S01]  /*5a50*/  @!P1 PRMT R242, R188, 0x5410, RZ ;  /* 0x00005410bcf29816 */ /* 0x000fe200000000ff */
[----:B------:R-:W-:Y:S01]  /*5a60*/  @!P6 HFMA2.BF16_V2 R183, -RZ.H0_H0, RZ.H0_H0, -R244.H0_H0 ;  /* 0x200000ffffb7e231 */ /* 0x000fe200003409f4 */
[C---:B------:R-:W-:Y:S01]  /*5a70*/  HMMA.16816.F32.BF16 R60, R24.reuse, R170, RZ ;  /* 0x000000aa183c723c */ /* 0x040fe200000418ff */
[----:B------:R-:W-:Y:S01]  /*5a80*/  ISETP.GE.U32.AND P1, PT, R252, R9, PT ;  /* 0x00000009fc00720c */ /* 0x000fe20003f26070 */
[----:B------:R-:W-:Y:S01]  /*5a90*/  @!P4 HFMA2.BF16_V2 R184, -RZ.H0_H0, RZ.H0_H0, -R239.H0_H0 ;  /* 0x200000ffffb8c231 */ /* 0x000fe200003409ef */
[----:B------:R-:W-:Y:S02]  /*5aa0*/  SHF.R.U32.HI R8, RZ, 0x8, R8 ;  /* 0x00000008ff087819 */ /* 0x000fe40000011608 */
[----:B------:R-:W-:Y:S02]  /*5ab0*/  SHF.R.U32.HI R20, RZ, 0x8, R20 ;  /* 0x00000008ff147819 */ /* 0x000fe40000011614 */
[----:B------:R-:W-:Y:S01]  /*5ac0*/  LOP3.LUT R9, R8, 0xffff, RZ, 0xc0, !PT ;  /* 0x0000ffff08097812 */ /* 0x000fe200078ec0ff */
[----:B------:R-:W-:Y:S01]  /*5ad0*/  HMMA.16816.F32.BF16 R76, R24, R82, RZ ;  /* 0x00000052184c723c */ /* 0x000fe200000418ff */
[----:B------:R-:W-:Y:S01]  /*5ae0*/  @!P4 PRMT R239, R184, 0x5410, RZ ;  /* 0x00005410b8efc816 */ /* 0x000fe200000000ff */
[----:B------:R-:W-:Y:S01]  /*5af0*/  @!P3 HFMA2.BF16_V2 R182, -RZ.H0_H0, RZ.H0_H0, -R241.H0_H0 ;  /* 0x200000ffffb6b231 */ /* 0x000fe200003409f1 */
[----:B------:R-:W-:-:S02]  /*5b00*/  ISETP.GE.U32.AND P4, PT, R252, R9, PT ;  /* 0x00000009fc00720c */ /* 0x000fc40003f86070 */
[--C-:B------:R-:W-:Y:S01]  /*5b10*/  SHF.R.U32.HI R9, RZ, 0x18, R33.reuse ;  /* 0x00000018ff097819 */ /* 0x100fe20000011621 */
[----:B------:R-:W-:Y:S01]  /*5b20*/  @!P1 HFMA2.BF16_V2 R187, -RZ.H0_H0, RZ.H0_H0, -R240.H0_H0 ;  /* 0x200000ffffbb9231 */ /* 0x000fe200003409f0 */
[----:B------:R-:W-:Y:S01]  /*5b30*/  SHF.R.U32.HI R33, RZ, 0x10, R33 ;  /* 0x00000010ff217819 */ /* 0x000fe20000011621 */
[C---:B------:R-:W-:Y:S01]  /*5b40*/  HMMA.16816.F32.BF16 R92, R24.reuse, R98, RZ ;  /* 0x00000062185c723c */ /* 0x040fe200000418ff */
[----:B------:R-:W-:Y:S02]  /*5b50*/  @!P6 PRMT R244, R183, 0x5410, RZ ;  /* 0x00005410b7f4e816 */ /* 0x000fe400000000ff */
[----:B------:R-:W-:Y:S02]  /*5b60*/  LOP3.LUT R33, R33, 0xff, RZ, 0xc0, !PT ;  /* 0x000000ff21217812 */ /* 0x000fe400078ec0ff */
[----:B------:R-:W-:Y:S02]  /*5b70*/  @!P1 PRMT R240, R187, 0x5410, RZ ;  /* 0x00005410bbf09816 */ /* 0x000fe400000000ff */
[C---:B------:R-:W-:Y:S01]  /*5b80*/  ISETP.GE.U32.AND P1, PT, R252.reuse, R33, PT ;  /* 0x00000021fc00720c */ /* 0x040fe20003f26070 */
[----:B------:R-:W-:Y:S01]  /*5b90*/  HMMA.16816.F32.BF16 R108, R24, R114, RZ ;  /* 0x00000072186c723c */ /* 0x000fe200000418ff */
[----:B------:R-:W-:Y:S01]  /*5ba0*/  @!P4 HFMA2.BF16_V2 R186, -RZ.H0_H0, RZ.H0_H0, -R237.H0_H0 ;  /* 0x200000ffffbac231 */ /* 0x000fe200003409ed */
[----:B------:R-:W-:-:S02]  /*5bb0*/  ISETP.GE.U32.AND P6, PT, R252, R9, PT ;  /* 0x00000009fc00720c */ /* 0x000fc40003fc6070 */
[----:B------:R-:W-:Y:S02]  /*5bc0*/  LOP3.LUT R9, R20, 0xffff, RZ, 0xc0, !PT ;  /* 0x0000ffff14097812 */ /* 0x000fe400078ec0ff */
[----:B------:R-:W-:Y:S02]  /*5bd0*/  @!P4 PRMT R237, R186, 0x5410, RZ ;  /* 0x00005410baedc816 */ /* 0x000fe400000000ff */
[----:B------:R-:W-:Y:S01]  /*5be0*/  HMMA.16816.F32.BF16 R24, R24, R18, RZ ;  /* 0x000000121818723c */ /* 0x000fe200000418ff */
[----:B------:R-:W-:Y:S02]  /*5bf0*/  ISETP.GE.U32.AND P4, PT, R252, R9, PT ;  /* 0x00000009fc00720c */ /* 0x000fe40003f86070 */
[----:B------:R-:W-:Y:S01]  /*5c00*/  LOP3.LUT R21, R21, 0xff, RZ, 0xc0, !PT ;  /* 0x000000ff15157812 */ /* 0x000fe200078ec0ff */
[----:B------:R-:W-:Y:S01]  /*5c10*/  @!P1 HFMA2.BF16_V2 R185, -RZ.H0_H0, RZ.H0_H0, -R249.H0_H0 ;  /* 0x200000ffffb99231 */ /* 0x000fe200003409f9 */
[----:B------:R-:W-:Y:S02]  /*5c20*/  @!P3 PRMT R241, R182, 0x5410, RZ ;  /* 0x00005410b6f1b816 */ /* 0x000fe400000000ff */
[----:B------:R-:W-:Y:S01]  /*5c30*/  ISETP.GE.U32.AND P3, PT, R252, R21, PT ;  /* 0x00000015fc00720c */ /* 0x000fe20003f66070 */
[----:B------:R-:W-:Y:S01]  /*5c40*/  HMMA.16816.F32.BF16 R152, R128, R154, RZ ;  /* 0x0000009a8098723c */ /* 0x000fe200000418ff */
[----:B------:R-:W-:Y:S01]  /*5c50*/  @!P1 PRMT R249, R185, 0x5410, RZ ;  /* 0x00005410b9f99816 */ /* 0x000fe200000000ff */
[----:B------:R-:W-:Y:S01]  /*5c60*/  @!P6 HFMA2.BF16_V2 R180, -RZ.H0_H0, RZ.H0_H0, -R247.H0_H0 ;  /* 0x200000ffffb4e231 */ /* 0x000fe200003409f7 */
[----:B------:R-:W-:-:S02]  /*5c70*/  @!P5 PRMT R172, R167, 0x5410, RZ ;  /* 0x00005410a7acd816 */ /* 0x000fc400000000ff */
[----:B------:R-:W-:Y:S01]  /*5c80*/  @!P2 PRMT R177, R181, 0x5410, RZ ;  /* 0x00005410b5b1a816 */ /* 0x000fe200000000ff */
[----:B------:R-:W-:Y:S01]  /*5c90*/  @!P4 HFMA2.BF16_V2 R166, -RZ.H0_H0, RZ.H0_H0, -R173.H0_H0 ;  /* 0x200000ffffa6c231 */ /* 0x000fe200003409ad */
[----:B------:R-:W-:Y:S01]  /*5ca0*/  @!P6 PRMT R247, R180, 0x5410, RZ ;  /* 0x00005410b4f7e816 */ /* 0x000fe200000000ff */
[----:B------:R-:W-:Y:S03]  /*5cb0*/  HMMA.16816.F32.BF16 R136, R124, R162, R136 ;  /* 0x000000a27c88723c */ /* 0x000fe60000041888 */
[----:B------:R-:W-:Y:S01]  /*5cc0*/  @!P4 PRMT R173, R166, 0x5410, RZ ;  /* 0x00005410a6adc816 */ /* 0x000fe200000000ff */
[----:B------:R-:W-:-:S04]  /*5cd0*/  @!P3 HFMA2.BF16_V2 R165, -RZ.H0_H0, RZ.H0_H0, -R176.H0_H0 ;  /* 0x200000ffffa5b231 */ /* 0x000fc800003409b0 */
[----:B------:R-:W-:Y:S01]  /*5ce0*/  HMMA.16816.F32.BF16 R144, R124, R174, R144 ;  /* 0x000000ae7c90723c */ /* 0x000fe20000041890 */
[----:B------:R-:W-:-:S07]  /*5cf0*/  @!P3 PRMT R176, R165, 0x5410, RZ ;  /* 0x00005410a5b0b816 */ /* 0x000fce00000000ff */
[C---:B------:R-:W-:Y:S08]  /*5d00*/  HMMA.16816.F32.BF16 R44, R124.reuse, R66, R44 ;  /* 0x000000427c2c723c */ /* 0x040ff0000004182c */
[C---:B------:R-:W-:Y:S08]  /*5d10*/  HMMA.16816.F32.BF16 R60, R124.reuse, R34, R60 ;  /* 0x000000227c3c723c */ /* 0x040ff0000004183c */
[C---:B------:R-:W-:Y:S08]  /*5d20*/  HMMA.16816.F32.BF16 R76, R124.reuse, R30, R76 ;  /* 0x0000001e7c4c723c */ /* 0x040ff0000004184c */
[C---:B------:R-:W-:Y:S08]  /*5d30*/  HMMA.16816.F32.BF16 R92, R124.reuse, R22, R92 ;  /* 0x000000167c5c723c */ /* 0x040ff0000004185c */
[C---:B------:R-:W-:Y:S08]  /*5d40*/  HMMA.16816.F32.BF16 R108, R124.reuse, R14, R108 ;  /* 0x0000000e7c6c723c */ /* 0x040ff0000004186c */
[----:B------:R-:W-:Y:S07]  /*5d50*/  HMMA.16816.F32.BF16 R124, R124, R10, R24 ;  /* 0x0000000a7c7c723c */ /* 0x000fee0000041818 */
[----:B------:R-:W-:Y:S01]  /*5d60*/  IMAD.MOV.U32 R27, RZ, RZ, R49 ;  /* 0x000000ffff1b7224 */ /* 0x000fe200078e0031 */
[----:B------:R-:W-:Y:S01]  /*5d70*/  HMMA.16816.F32.BF16 R152, R4, R162, R152 ;  /* 0x000000a20498723c */ /* 0x000fe20000041898 */
[----:B------:R-:W-:-:S02]  /*5d80*/  IMAD.MOV.U32 R25, RZ, RZ, R160 ;  /* 0x000000ffff197224 */ /* 0x000fc400078e00a0 */
[----:B------:R-:W-:Y:S02]  /*5d90*/  IMAD.MOV.U32 R24, RZ, RZ, R161 ;  /* 0x000000ffff187224 */ /* 0x000fe400078e00a1 */
[----:B------:R-:W-:-:S03]  /*5da0*/  IMAD.MOV.U32 R26, RZ, RZ, R64 ;  /* 0x000000ffff1a7224 */ /* 0x000fc600078e0040 */
[C---:B------:R-:W-:Y:S08]  /*5db0*/  HMMA.16816.F32.BF16 R48, R128.reuse, R50, RZ ;  /* 0x000000328030723c */ /* 0x040ff000000418ff */
[----:B------:R-:W-:Y:S07]  /*5dc0*/  HMMA.16816.F32.BF16 R160, R128, R178, RZ ;  /* 0x000000b280a0723c */ /* 0x000fee00000418ff */
[----:B------:R-:W-:-:S02]  /*5dd0*/  IMAD.MOV.U32 R179, RZ, RZ, R65 ;  /* 0x000000ffffb37224 */ /* 0x000fc400078e0041 */
[----:B------:R-:W-:Y:S02]  /*5de0*/  IMAD.MOV.U32 R178, RZ, RZ, R112 ;  /* 0x000000ffffb27224 */ /* 0x000fe400078e0070 */
[----:B------:R-:W-:Y:S02]  /*5df0*/  FADD.FTZ R13, R13, R179 ;  /* 0x000000b30d0d7221 */ /* 0x000fe40000010000 */
[----:B------:R-:W-:Y:S02]  /*5e00*/  FADD.FTZ R12, R12, R178 ;  /* 0x000000b20c0c7221 */ /* 0x000fe40000010000 */
[----:B------:R-:W-:Y:S01]  /*5e10*/  FADD.FTZ R13, R16, R13 ;  /* 0x0000000d100d7221 */ /* 0x000fe20000010000 */
[----:B------:R-:W-:Y:S01]  /*5e20*/  HMMA.16816.F32.BF16 R48, R4, R66, R48 ;  /* 0x000000420430723c */ /* 0x000fe20000041830 */
[----:B------:R-:W-:Y:S02]  /*5e30*/  FADD.FTZ R12, R26, R12 ;  /* 0x0000000c1a0c7221 */ /* 0x000fe40000010000 */
[----:B------:R-:W-:-:S02]  /*5e40*/  FADD.FTZ R13, R202, R13 ;  /* 0x0000000dca0d7221 */ /* 0x000fc40000010000 */
[----:B------:R-:W-:Y:S02]  /*5e50*/  FADD.FTZ R21, R28, R12 ;  /* 0x0000000c1c157221 */ /* 0x000fe40000010000 */
[----:B------:R-:W-:Y:S01]  /*5e60*/  IMAD.MOV.U32 R12, RZ, RZ, c[0x0][0x228] ;  /* 0x00008a00ff0c7624 */ /* 0x000fe200078e00ff */
[----:B------:R-:W-:Y:S01]  /*5e70*/  HMMA.16816.F32.BF16 R64, R128, R170, RZ ;  /* 0x000000aa8040723c */ /* 0x000fe200000418ff */
[----:B------:R-:W-:Y:S02]  /*5e80*/  FADD.FTZ R220, R220, R21 ;  /* 0x00000015dcdc7221 */ /* 0x000fe40000010000 */
[----:B------:R-:W-:Y:S02]  /*5e90*/  FADD.FTZ R250, R250, R13 ;  /* 0x0000000dfafa7221 */ /* 0x000fe40000010000 */
[----:B------:R-:W-:Y:S02]  /*5ea0*/  FADD.FTZ R220, R219, R220 ;  /* 0x000000dcdbdc7221 */ /* 0x000fe40000010000 */
[----:B------:R-:W-:Y:S01]  /*5eb0*/  IMAD.MOV.U32 R171, RZ, RZ, R97 ;  /* 0x000000ffffab7224 */ /* 0x000fe200078e0061 */
[----:B------:R-:W-:Y:S01]  /*5ec0*/  HMMA.16816.F32.BF16 R160, R4, R174, R160 ;  /* 0x000000ae04a0723c */ /* 0x000fe200000418a0 */
[----:B------:R-:W-:-:S02]  /*5ed0*/  IMAD.MOV.U32 R170, RZ, RZ, R80 ;  /* 0x000000ffffaa7224 */ /* 0x000fc400078e0050 */
[----:B------:R-:W-:Y:S02]  /*5ee0*/  FADD.FTZ R203, R203, R220 ;  /* 0x000000dccbcb7221 */ /* 0x000fe40000010000 */
[----:B------:R-:W-:Y:S02]  /*5ef0*/  FADD.FTZ R8, R171, R170 ;  /* 0x000000aaab087221 */ /* 0x000fe40000010000 */
[----:B------:R-:W-:Y:S01]  /*5f00*/  IMAD.MOV.U32 R174, RZ, RZ, R96 ;  /* 0x000000ffffae7224 */ /* 0x000fe200078e0060 */
[----:B------:R-:W-:Y:S01]  /*5f10*/  HMMA.16816.F32.BF16 R80, R128, R82, RZ ;  /* 0x000000528050723c */ /* 0x000fe200000418ff */
[----:B------:R-:W-:Y:S02]  /*5f20*/  IMAD.MOV.U32 R175, RZ, RZ, R113 ;  /* 0x000000ffffaf7224 */ /* 0x000fe400078e0071 */
[----:B------:R-:W-:Y:S02]  /*5f30*/  FADD.FTZ R17, R17, R8 ;  /* 0x0000000811117221 */ /* 0x000fe40000010000 */
[----:B------:R-:W-:-:S02]  /*5f40*/  IMAD.SHL.U32 R8, R32, 0x2, RZ ;  /* 0x0000000220087824 */ /* 0x000fc400078e00ff */
[----:B------:R-:W-:Y:S01]  /*5f50*/  FADD.FTZ R9, R175, R174 ;  /* 0x000000aeaf097221 */ /* 0x000fe20000010000 */
[C---:B------:R-:W-:Y:S01]  /*5f60*/  HMMA.16816.F32.BF16 R96, R128.reuse, R98, RZ ;  /* 0x000000628060723c */ /* 0x040fe200000418ff */
[----:B------:R-:W-:Y:S02]  /*5f70*/  IMAD R8, R25, c[0x0][0x228], R8 ;  /* 0x00008a0019087a24 */ /* 0x000fe400078e0208 */
[----:B------:R-:W-:Y:S02]  /*5f80*/  IMAD.SHL.U32 R25, R12, 0x8, RZ ;  /* 0x000000080c197824 */ /* 0x000fe400078e00ff */
[----:B------:R-:W-:Y:S01]  /*5f90*/  FADD.FTZ R17, R27, R17 ;  /* 0x000000111b117221 */ /* 0x000fe20000010000 */
[----:B------:R-:W-:Y:S01]  /*5fa0*/  IADD3 R16, P1, R8, UR4, RZ ;  /* 0x0000000408107c10 */ /* 0x000fe2000ff3e0ff */
[----:B------:R-:W-:Y:S01]  /*5fb0*/  FADD.FTZ R245, R245, R250 ;  /* 0x000000faf5f57221 */ /* 0x000fe20000010000 */
[----:B------:R-:W-:Y:S01]  /*5fc0*/  HMMA.16816.F32.BF16 R112, R128, R114, RZ ;  /* 0x000000728070723c */ /* 0x000fe200000418ff */
[----:B------:R-:W-:-:S02]  /*5fd0*/  FADD.FTZ R228, R228, R17 ;  /* 0x00000011e4e47221 */ /* 0x000fc40000010000 */
[----:B------:R-:W-:Y:S02]  /*5fe0*/  FADD.FTZ R248, R248, R245 ;  /* 0x000000f5f8f87221 */ /* 0x000fe40000010000 */
[----:B------:R-:W-:Y:S02]  /*5ff0*/  FADD.FTZ R225, R225, R228 ;  /* 0x000000e4e1e17221 */ /* 0x000fe40000010000 */
[----:B------:R-:W-:Y:S01]  /*6000*/  FADD.FTZ R171, R193, R248 ;  /* 0x000000f8c1ab7221 */ /* 0x000fe20000010000 */
[----:B------:R-:W-:Y:S01]  /*6010*/  HMMA.16816.F32.BF16 R128, R128, R18, RZ ;  /* 0x000000128080723c */ /* 0x000fe200000418ff */
[----:B------:R-:W-:-:S06]  /*6020*/  FADD.FTZ R226, R226, R225 ;  /* 0x000000e1e2e27221 */ /* 0x000fcc0000010000 */
[----:B------:R-:W-:Y:S01]  /*6030*/  FADD.FTZ R19, R24, R9 ;  /* 0x0000000918137221 */ /* 0x000fe20000010000 */
[----:B------:R-:W-:Y:S01]  /*6040*/  SHF.R.S32.HI R9, RZ, 0x1f, R8 ;  /* 0x0000001fff097819 */ /* 0x000fe20000011408 */
[----:B------:R-:W-:Y:S01]  /*6050*/  IMAD.U32 R8, RZ, RZ, UR4 ;  /* 0x00000004ff087e24 */ /* 0x000fe2000f8e00ff */
[----:B------:R-:W-:Y:S01]  /*6060*/  HMMA.16816.F32.BF16 R96, R4, R22, R96 ;  /* 0x000000160460723c */ /* 0x000fe20000041860 */
[----:B------:R-:W-:-:S03]  /*6070*/  FADD.FTZ R19, R29, R19 ;  /* 0x000000131d137221 */ /* 0x000fc60000010000 */
[----:B------:R-:W-:Y:S01]  /*6080*/  LEA.HI.X.SX32 R9, R8, R9, 0x1, P1 ;  /* 0x0000000908097211 */ /* 0x000fe200008f0eff */
[----:B------:R-:W-:Y:S01]  /*6090*/  FADD.FTZ R224, R224, R19 ;  /* 0x00000013e0e07221 */ /* 0x000fe20000010000 */
[----:B------:R-:W-:Y:S01]  /*60a0*/  LEA R8, P1, R16, c[0x0][0x1f8], 0x1 ;  /* 0x00007e0010087a11 */ /* 0x000fe200078208ff */
[----:B------:R-:W-:Y:S01]  /*60b0*/  IMAD.SHL.U32 R23, R12, 0x40, RZ ;  /* 0x000000400c177824 */ /* 0x000fe200078e00ff */
[----:B------:R-:W-:Y:S01]  /*60c0*/  HMMA.16816.F32.BF16 R112, R4, R14, R112 ;  /* 0x0000000e0470723c */ /* 0x000fe20000041870 */
[----:B------:R-:W-:Y:S01]  /*60d0*/  FADD.FTZ R221, R221, R224 ;  /* 0x000000e0dddd7221 */ /* 0x000fe20000010000 */
[----:B------:R-:W-:-:S03]  /*60e0*/  LEA.HI.X R9, R16, c[0x0][0x1fc], R9, 0x1, P1 ;  /* 0x00007f0010097a11 */ /* 0x000fc600008f0c09 */
[----:B------:R-:W-:Y:S02]  /*60f0*/  FADD.FTZ R222, R222, R221 ;  /* 0x000000dddede7221 */ /* 0x000fe40000010000 */
[----:B------:R-:W-:Y:S01]  /*6100*/  IMAD R15, R12, 0x48, RZ ;  /* 0x000000480c0f7824 */ /* 0x000fe200078e02ff */
[C---:B------:R-:W-:Y:S01]  /*6110*/  HMMA.16816.F32.BF16 R64, R4.reuse, R34, R64 ;  /* 0x000000220440723c */ /* 0x040fe20000041840 */
[--C-:B------:R-:W-:Y:S01]  /*6120*/  IMAD.WIDE R24, R25, 0x2, R8.reuse ;  /* 0x0000000219187825 */ /* 0x100fe200078e0208 */
[----:B------:R-:W-:Y:S03]  /*6130*/  STG.E.U16 [R8.64], R168 ;  /* 0x000000a808007986 */ /* 0x000fe6000c101512 */
[--C-:B------:R-:W-:Y:S01]  /*6140*/  IMAD.WIDE R22, R23, 0x2, R8.reuse ;  /* 0x0000000217167825 */ /* 0x100fe200078e0208 */
[----:B------:R-:W-:Y:S02]  /*6150*/  STG.E.U16 [R8.64+0x2], R169 ;  /* 0x000002a908007986 */ /* 0x000fe4000c101512 */
[C---:B------:R-:W-:Y:S02]  /*6160*/  HMMA.16816.F32.BF16 R80, R4.reuse, R30, R80 ;  /* 0x0000001e0450723c */ /* 0x040fe40000041850 */
[----:B------:R-:W-:Y:S04]  /*6170*/  STG.E.U16 [R24.64], R201 ;  /* 0x000000c918007986 */ /* 0x000fe8000c101512 */
[----:B------:R-:W-:Y:S02]  /*6180*/  STG.E.U16 [R24.64+0x2], R200 ;  /* 0x000002c818007986 */ /* 0x000fe4000c101512 */
[----:B------:R-:W-:Y:S02]  /*6190*/  HMMA.16816.F32.BF16 R128, R4, R10, R128 ;  /* 0x0000000a0480723c */ /* 0x000fe40000041880 */
[----:B------:R-:W-:Y:S04]  /*61a0*/  STG.E.U16 [R22.64], R230 ;  /* 0x000000e616007986 */ /* 0x000fe8000c101512 */
[----:B------:R-:W-:Y:S01]  /*61b0*/  STG.E.U16 [R22.64+0x2], R227 ;  /* 0x000002e316007986 */ /* 0x000fe2000c101512 */
[----:B------:R-:W-:-:S04]  /*61c0*/  IMAD.WIDE R4, R15, 0x2, R8 ;  /* 0x000000020f047825 */ /* 0x000fc800078e0208 */
[----:B------:R-:W-:Y:S01]  /*61d0*/  FADD.FTZ R6, R223, R226 ;  /* 0x000000e2df067221 */ /* 0x000fe20000010000 */
[----:B------:R-:W-:Y:S04]  /*61e0*/  STG.E.U16 [R4.64], R232 ;  /* 0x000000e804007986 */ /* 0x000fe8000c101512 */
[----:B------:R-:W-:Y:S04]  /*61f0*/  STG.E.U16 [R4.64+0x2], R229 ;  /* 0x000002e504007986 */ /* 0x000fe8000c101512 */
        /* <DEDUP_REMOVED lines=23> */
[----:B------:R1:W-:Y:S04]  /*6370*/  STG.E.U16 [R4.64+0x32], R177 ;  /* 0x000032b104007986 */ /* 0x0003e8000c101512 */
[----:B------:R2:W-:Y:S01]  /*6380*/  STL [R1+0x60], R6 ;  /* 0x0000600601007387 */ /* 0x0005e20000100800 */
[----:B-1----:R-:W-:-:S02]  /*6390*/  FADD.FTZ R5, R195, R222 ;  /* 0x000000dec3057221 */ /* 0x002fc40000010000 */
[----:B------:R-:W-:-:S03]  /*63a0*/  FADD.FTZ R4, R194, R203 ;  /* 0x000000cbc2047221 */ /* 0x000fc60000010000 */
[----:B------:R2:W-:Y:S04]  /*63b0*/  STL [R1+0x5c], R5 ;  /* 0x00005c0501007387 */ /* 0x0005e80000100800 */
[----:B------:R2:W-:Y:S01]  /*63c0*/  STL [R1+0x58], R4 ;  /* 0x0000580401007387 */ /* 0x0005e20000100800 */
[----:B------:R-:W-:Y:S05]  /*63d0*/  @!P0 BRA `(.L_x_1593) ;  /* 0x000041d000008947 */ /* 0x000fea0003800000 */
[----:B--2---:R-:W-:Y:S01]  /*63e0*/  IADD3 R4, P0, R8, -0x40, RZ ;  /* 0xffffffc008047810 */ /* 0x004fe20007f1e0ff */
[----:B------:R-:W-:Y:S01]  /*63f0*/  IMAD.WIDE.U32 R6, R192, -0x326172a9, RZ ;  /* 0xcd9e8d57c0067825 */ /* 0x000fe200078e00ff */
[----:B------:R-:W-:Y:S01]  /*6400*/  MOV R167, R0 ;  /* 0x0000000000a77202 */ /* 0x000fe20000000f00 */
[----:B------:R-:W-:Y:S01]  /*6410*/  UIADD3 UR25, UR6, -0x2, URZ ;  /* 0xfffffffe06197890 */ /* 0x000fe2000fffe03f */
[----:B------:R-:W-:Y:S01]  /*6420*/  IADD3.X R168, R9, -0x1, RZ, P0, !PT ;  /* 0xffffffff09a87810 */ /* 0x000fe200007fe4ff */
[----:B------:R1:W-:Y:S01]  /*6430*/  STL [R1+0x64], R4 ;  /* 0x0000640401007387 */ /* 0x0003e20000100800 */
[----:B------:R-:W-:Y:S01]  /*6440*/  MOV R0, c[0x0][0x228] ;  /* 0x00008a0000007a02 */ /* 0x000fe20000000f00 */
[----:B------:R-:W-:Y:S01]  /*6450*/  IMAD.MOV.U32 R165, RZ, RZ, R2 ;  /* 0x000000ffffa57224 */ /* 0x000fe200078e0002 */
[----:B------:R-:W-:Y:S01]  /*6460*/  ULDC.64 UR6, c[0x0][0x1a0] ;  /* 0x0000680000067ab9 */ /* 0x000fe20000000a00 */
[----:B------:R-:W2:Y:S01]  /*6470*/  LDL R177, [R1+0x4] ;  /* 0x0000040001b17983 */ /* 0x000ea20000100800 */
[----:B------:R-:W-:-:S02]  /*6480*/  IMAD.MOV.U32 R166, RZ, RZ, R3 ;  /* 0x000000ffffa67224 */ /* 0x000fc400078e0003 */
[----:B------:R-:W-:Y:S01]  /*6490*/  IMAD.MOV.U32 R169, RZ, RZ, R164 ;  /* 0x000000ffffa97224 */ /* 0x000fe200078e00a4 */
[----:B------:R-:W3:Y:S01]  /*64a0*/  LDL.64 R172, [R1+0x28] ;  /* 0x0000280001ac7983 */ /* 0x000ee20000100a00 */
[----:B------:R-:W-:Y:S01]  /*64b0*/  LOP3.LUT R2, R7, R190, RZ, 0x3c, !PT ;  /* 0x000000be07027212 */ /* 0x000fe200078e3cff */
[----:B------:R-:W-:Y:S02]  /*64c0*/  IMAD.SHL.U32 R3, R0, 0x8, RZ ;  /* 0x0000000800037824 */ /* 0x000fe400078e00ff */
[----:B------:R-:W-:Y:S01]  /*64d0*/  STL.64 [R1+0x48], R6 ;  /* 0x0000480601007387 */ /* 0x000fe20000100a00 */
[----:B------:R-:W-:-:S04]  /*64e0*/  IMAD.WIDE.U32 R8, R189, -0x2daee0ad, RZ ;  /* 0xd2511f53bd087825 */ /* 0x000fc800078e00ff */
[----:B-1----:R-:W-:-:S05]  /*64f0*/  IMAD.WIDE.U32 R4, R191, -0x326172a9, RZ ;  /* 0xcd9e8d57bf047825 */ /* 0x002fca00078e00ff */
[----:B------:R-:W-:Y:S01]  /*6500*/  LOP3.LUT R190, R5, R190, RZ, 0x3c, !PT ;  /* 0x000000be05be7212 */ /* 0x000fe200078e3cff */
[----:B------:R1:W-:Y:S01]  /*6510*/  STL.64 [R1+0x38], R4 ;  /* 0x0000380401007387 */ /* 0x0003e20000100a00 */
[----:B------:R-:W-:-:S03]  /*6520*/  IMAD R0, R0, 0x38, R3 ;  /* 0x0000003800007824 */ /* 0x000fc600078e0203 */
[----:B------:R4:W-:Y:S01]  /*6530*/  STL.64 [R1+0x50], R8 ;  /* 0x0000500801007387 */ /* 0x0009e20000100a00 */
[----:B-1----:R-:W-:-:S04]  /*6540*/  IMAD.WIDE.U32 R4, R2, -0x2daee0ad, RZ ;  /* 0xd2511f5302047825 */ /* 0x002fc800078e00ff */
[----:B------:R-:W-:Y:S01]  /*6550*/  IMAD.WIDE.U32 R2, R190, -0x2daee0ad, RZ ;  /* 0xd2511f53be027825 */ /* 0x000fe200078e00ff */
[----:B------:R4:W-:Y:S04]  /*6560*/  STL.64 [R1+0x40], R4 ;  /* 0x0000400401007387 */ /* 0x0009e80000100a00 */
[----:B------:R4:W-:Y:S01]  /*6570*/  STL.64 [R1+0x30], R2 ;  /* 0x0000300201007387 */ /* 0x0009e20000100a00 */
[----:B------:R-:W-:Y:S02]  /*6580*/  PRMT R6, R252, 0x7054, R252 ;  /* 0x00007054fc067816 */ /* 0x000fe400000000fc */
[----:B------:R-:W-:Y:S02]  /*6590*/  IADD3 R0, R0, 0x1, RZ ;  /* 0x0000000100007810 */ /* 0x000fe40007ffe0ff */
[----:B--2---:R-:W-:-:S02]  /*65a0*/  ISETP.GE.AND P1, PT, R177, c[0x0][0x220], PT ;  /* 0x00008800b1007a0c */ /* 0x004fc40003f26270 */
[----:B---3--:R-:W-:Y:S01]  /*65b0*/  ISETP.GE.AND P2, PT, R172, c[0x0][0x220], PT ;  /* 0x00008800ac007a0c */ /* 0x008fe20003f46270 */
[----:B----4-:R-:W-:Y:S05]  /*65c0*/  BRA `(.L_x_1594) ;  /* 0x000002e000007947 */ /* 0x010fea0003800000 */
.L_x_1596:
        /* <DEDUP_REMOVED lines=46> */
.L_x_1594:
[----:B------:R-:W2:Y:S01]  /*68b0*/  LDL.64 R6, [R1+0x10] ;  /* 0x0000100001067983 */ /* 0x000ea20000100a00 */
[----:B------:R-:W-:Y:S01]  /*68c0*/  USHF.R.S32.HI UR4, URZ, 0x1f, UR25 ;  /* 0x0000001f3f047899 */ /* 0x000fe20008011419 */
[----:B------:R-:W-:Y:S04]  /*68d0*/  DEPBAR.LE SB0, 0x0 ;  /* 0x000080000000791a */ /* 0x000fe80000000000 */
[----:B------:R-:W3:Y:S01]  /*68e0*/  LDL R170, [R1] ;  /* 0x0000000001aa7983 */ /* 0x000ee20000100800 */
[----:B------:R-:W-:Y:S01]  /*68f0*/  UIMAD UR4, UR4, UR6, URZ ;  /* 0x00000006040472a4 */ /* 0x000fe2000f8e023f */
[----:B------:R-:W-:Y:S01]  /*6900*/  IMAD.MOV.U32 R4, RZ, RZ, c[0x0][0x1a0] ;  /* 0x00006800ff047624 */ /* 0x000fe200078e00ff */
[----:B------:R-:W-:Y:S01]  /*6910*/  UIMAD.WIDE.U32 UR26, UR25, UR6, URZ ;  /* 0x00000006191a72a5 */ /* 0x000fe2000f8e003f */
[----:B------:R-:W-:Y:S01]  /*6920*/  IMAD.MOV.U32 R5, RZ, RZ, c[0x0][0x1a4] ;  /* 0x00006900ff057624 */ /* 0x000fe200078e00ff */
[----:B------:R-:W-:Y:S01]  /*6930*/  BAR.SYNC.DEFER_BLOCKING 0x0 ;  /* 0x0000000000007b1d */ /* 0x000fe20000010000 */
[----:B------:R-:W-:Y:S02]  /*6940*/  UIMAD UR4, UR25, UR7, UR4 ;  /* 0x00000007190472a4 */ /* 0x000fe4000f8e0204 */
[----:B------:R-:W-:Y:S01]  /*6950*/  UISETP.GE.AND UP0, UPT, UR25, 0x1, UPT ;  /* 0x000000011900788c */ /* 0x000fe2000bf06270 */
[----:B------:R-:W-:Y:S01]  /*6960*/  IMAD.U32 R164, RZ, RZ, UR26 ;  /* 0x0000001affa47e24 */ /* 0x000fe2000f8e00ff */
[----:B------:R-:W-:Y:S01]  /*6970*/  UIADD3 UR4, UR27, UR4, URZ ;  /* 0x000000041b047290 */ /* 0x000fe2000fffe03f */
[----:B------:R-:W-:Y:S05]  /*6980*/  IMAD.U32 R2, RZ, RZ, UR26 ;  /* 0x0000001aff027e24 */ /* 0x000fea000f8e00ff */
[----:B------:R-:W-:Y:S01]  /*6990*/  IMAD.U32 R0, RZ, RZ, UR4 ;  /* 0x00000004ff007e24 */ /* 0x000fe2000f8e00ff */
[----:B---3--:R-:W-:Y:S01]  /*69a0*/  @P2 STS.128 [R170+0xa000], RZ ;  /* 0x00a000ffaa002388 */ /* 0x008fe20000000c00 */
[----:B--2---:R-:W-:Y:S04]  /*69b0*/  LEA R164, P3, R164, R6, 0x5 ;  /* 0x00000006a4a47211 */ /* 0x004fe800078628ff */
[----:B------:R-:W-:Y:S02]  /*69c0*/  LEA.HI.X R2, R2, R251, R0, 0x5, P3 ;  /* 0x000000fb02027211 */ /* 0x000fe400018f2c00 */
[C---:B------:R-:W-:Y:S02]  /*69d0*/  @!P2 LEA R192, P5, R164.reuse, c[0x0][0x170], 0x1 ;  /* 0x00005c00a4c0aa11 */ /* 0x040fe400078a08ff */
        /* <DEDUP_REMOVED lines=30> */
[----:B------:R-:W4:Y:S05]  /*6bc0*/  LDSM.16.M88.4 R176, [R217+0x8000] ;  /* 0x00800000d9b0783b */ /* 0x000f2a0000000200 */
[----:B------:R-:W2:Y:S05]  /*6bd0*/  LDSM.16.M88.4 R180, [R218+0x2000] ;  /* 0x00200000dab4783b */ /* 0x000eaa0000000200 */
[----:B------:R-:W2:Y:S05]  /*6be0*/  LDSM.16.M88.4 R184, [R217+0x8800] ;  /* 0x00880000d9b8783b */ /* 0x000eaa0000000200 */
[----:B------:R-:W5:Y:S05]  /*6bf0*/  LDL.LU R2, [R1+0x64] ;  /* 0x0000640001027983 */ /* 0x000f6a0000300800 */
[----:B------:R-:W-:Y:S05]  /*6c00*/  LDSM.16.M88.4 R188, [R216] ;  /* 0x00000000d8bc783b */ /* 0x000fea0000000200 */
[----:B------:R-:W0:Y:S05]  /*6c10*/  LDGDEPBAR ;  /* 0x00000000000079af */ /* 0x000e2a0000000000 */
[----:B-1----:R-:W1:Y:S05]  /*6c20*/  LDSM.16.M88.4 R192, [R215] ;  /* 0x00000000d7c0783b */ /* 0x002e6a0000000200 */
[----:B---3--:R-:W3:Y:S01]  /*6c30*/  LDSM.16.M88.4 R196, [R216+0x2000] ;  /* 0x00200000d8c4783b */ /* 0x008ee20000000200 */
[-C--:B----4-:R-:W-:Y:S04]  /*6c40*/  HMMA.16816.F32.BF16 R4, R172, R176.reuse, RZ ;  /* 0x000000b0ac04723c */ /* 0x090fe800000418ff */
[----:B--2---:R-:W2:Y:S04]  /*6c50*/  LDSM.16.M88.4 R200, [R207] ;  /* 0x00000000cfc8783b */ /* 0x004ea80000000200 */
[C---:B------:R-:W-:Y:S08]  /*6c60*/  HMMA.16816.F32.BF16 R8, R180.reuse, R176, RZ ;  /* 0x000000b0b408723c */ /* 0x040ff000000418ff */
[-C--:B------:R-:W-:Y:S08]  /*6c70*/  HMMA.16816.F32.BF16 R12, R180, R178.reuse, RZ ;  /* 0x000000b2b40c723c */ /* 0x080ff000000418ff */
[C---:B------:R-:W-:Y:S01]  /*6c80*/  HMMA.16816.F32.BF16 R16, R172.reuse, R178, RZ ;  /* 0x000000b2ac10723c */ /* 0x040fe200000418ff */
[----:B------:R-:W-:Y:S07]  /*6c90*/  LDSM.16.M88.4 R176, [R211+0x8000] ;  /* 0x00800000d3b0783b */ /* 0x000fee0000000200 */
[-C--:B------:R-:W-:Y:S08]  /*6ca0*/  HMMA.16816.F32.BF16 R20, R172, R184.reuse, RZ ;  /* 0x000000b8ac14723c */ /* 0x080ff000000418ff */
[C---:B------:R-:W-:Y:S08]  /*6cb0*/  HMMA.16816.F32.BF16 R24, R180.reuse, R184, RZ ;  /* 0x000000b8b418723c */ /* 0x040ff000000418ff */
[-C--:B------:R-:W-:Y:S01]  /*6cc0*/  HMMA.16816.F32.BF16 R28, R180, R186.reuse, RZ ;  /* 0x000000bab41c723c */ /* 0x080fe200000418ff */
[----:B------:R-:W-:Y:S07]  /*6cd0*/  LDSM.16.M88.4 R180, [R214+0x2000] ;  /* 0x00200000d6b4783b */ /* 0x000fee0000000200 */
[----:B------:R-:W-:Y:S01]  /*6ce0*/  HMMA.16816.F32.BF16 R32, R172, R186, RZ ;  /* 0x000000baac20723c */ /* 0x000fe200000418ff */
[----:B------:R-:W4:Y:S05]  /*6cf0*/  LDSM.16.M88.4 R172, [R214] ;  /* 0x00000000d6ac783b */ /* 0x000f2a0000000200 */
[----:B------:R-:W4:Y:S02]  /*6d00*/  LDSM.16.M88.4 R184, [R211+0x8800] ;  /* 0x00880000d3b8783b */ /* 0x000f240000000200 */
[-C--:B-1----:R-:W-:Y:S08]  /*6d10*/  HMMA.16816.F32.BF16 R4, R188, R192.reuse, R4 ;  /* 0x000000c0bc04723c */ /* 0x082ff00000041804 */
[C---:B---3--:R-:W-:Y:S08]  /*6d20*/  HMMA.16816.F32.BF16 R8, R196.reuse, R192, R8 ;  /* 0x000000c0c408723c */ /* 0x048ff00000041808 */
[-C--:B------:R-:W-:Y:S08]  /*6d30*/  HMMA.16816.F32.BF16 R12, R196, R194.reuse, R12 ;  /* 0x000000c2c40c723c */ /* 0x080ff0000004180c */
[C---:B------:R-:W-:Y:S07]  /*6d40*/  HMMA.16816.F32.BF16 R16, R188.reuse, R194, R16 ;  /* 0x000000c2bc10723c */ /* 0x040fee0000041810 */
[----:B------:R-:W-:Y:S01]  /*6d50*/  IMAD.MOV.U32 R195, RZ, RZ, R168 ;  /* 0x000000ffffc37224 */ /* 0x000fe200078e00a8 */
[-C--:B--2---:R-:W-:Y:S08]  /*6d60*/  HMMA.16816.F32.BF16 R20, R188, R200.reuse, R20 ;  /* 0x000000c8bc14723c */ /* 0x084ff00000041814 */
[C---:B------:R-:W-:Y:S08]  /*6d70*/  HMMA.16816.F32.BF16 R24, R196.reuse, R200, R24 ;  /* 0x000000c8c418723c */ /* 0x040ff00000041818 */
[-C--:B------:R-:W-:Y:S08]  /*6d80*/  HMMA.16816.F32.BF16 R28, R196, R202.reuse, R28 ;  /* 0x000000cac41c723c */ /* 0x080ff0000004181c */
[----:B------:R-:W-:Y:S01]  /*6d90*/  HMMA.16816.F32.BF16 R32, R188, R202, R32 ;  /* 0x000000cabc20723c */ /* 0x000fe20000041820 */
[----:B------:R-:W-:Y:S07]  /*6da0*/  LDSM.16.M88.4 R188, [R213+0x2000] ;  /* 0x00200000d5bc783b */ /* 0x000fee0000000200 */
[-C--:B----4-:R-:W-:Y:S08]  /*6db0*/  HMMA.16816.F32.BF16 R4, R172, R176.reuse, R4 ;  /* 0x000000b0ac04723c */ /* 0x090ff00000041804 */
[C---:B------:R-:W-:Y:S08]  /*6dc0*/  HMMA.16816.F32.BF16 R8, R180.reuse, R176, R8 ;  /* 0x000000b0b408723c */ /* 0x040ff00000041808 */
        /* <DEDUP_REMOVED lines=8> */
[----:B------:R-:W2:Y:S05]  /*6e50*/  LDSM.16.M88.4 R172, [R206+0x800] ;  /* 0x00080000ceac783b */ /* 0x000eaa0000000200 */
[----:B------:R-:W-:Y:S02]  /*6e60*/  LDSM.16.M88.4 R184, [R217+0x9000] ;  /* 0x00900000d9b8783b */ /* 0x000fe40000000200 */
        /* <DEDUP_REMOVED lines=10> */
[----:B------:R-:W3:Y:S03]  /*6f10*/  LDSM.16.M88.4 R172, [R217+0x9800] ;  /* 0x00980000d9ac783b */ /* 0x000ee60000000200 */
[----:B-----5:R-:W-:Y:S02]  /*6f20*/  IMAD.MOV.U32 R194, RZ, RZ, R2 ;  /* 0x000000ffffc27224 */ /* 0x020fe400078e0002 */
[----:B------:R-:W-:Y:S02]  /*6f30*/  LDSM.16.M88.4 R176, [R216+0x4000] ;  /* 0x00400000d8b0783b */ /* 0x000fe40000000200 */
[-C--:B-1----:R-:W-:Y:S08]  /*6f40*/  HMMA.16816.F32.BF16 R4, R180, R184.reuse, R4 ;  /* 0x000000b8b404723c */ /* 0x082ff00000041804 */
[C---:B--2---:R-:W-:Y:S08]  /*6f50*/  HMMA.16816.F32.BF16 R8, R188.reuse, R184, R8 ;  /* 0x000000b8bc08723c */ /* 0x044ff00000041808 */
[-C--:B------:R-:W-:Y:S08]  /*6f60*/  HMMA.16816.F32.BF16 R12, R188, R186.reuse, R12 ;  /* 0x000000babc0c723c */ /* 0x080ff0000004180c */
[C---:B------:R-:W-:Y:S01]  /*6f70*/  HMMA.16816.F32.BF16 R16, R180.reuse, R186, R16 ;  /* 0x000000bab410723c */ /* 0x040fe20000041810 */
[----:B------:R-:W1:Y:S07]  /*6f80*/  LDSM.16.M88.4 R184, [R205] ;  /* 0x00000000cdb8783b */ /* 0x000e6e0000000200 */
[-C--:B---3--:R-:W-:Y:S08]  /*6f90*/  HMMA.16816.F32.BF16 R20, R180, R172.reuse, R20 ;  /* 0x000000acb414723c */ /* 0x088ff00000041814 */
[C---:B------:R-:W-:Y:S08]  /*6fa0*/  HMMA.16816.F32.BF16 R24, R188.reuse, R172, R24 ;  /* 0x000000acbc18723c */ /* 0x040ff00000041818 */
[-C--:B------:R-:W-:Y:S01]  /*6fb0*/  HMMA.16816.F32.BF16 R28, R188, R174.reuse, R28 ;  /* 0x000000aebc1c723c */ /* 0x080fe2000004181c */
[----:B------:R-:W2:Y:S07]  /*6fc0*/  LDSM.16.M88.4 R188, [R216+0x6000] ;  /* 0x00600000d8bc783b */ /* 0x000eae0000000200 */
[----:B------:R-:W-:Y:S01]  /*6fd0*/  HMMA.16816.F32.BF16 R32, R180, R174, R32 ;  /* 0x000000aeb420723c */ /* 0x000fe20000041820 */
[----:B------:R-:W3:Y:S05]  /*6fe0*/  LDSM.16.M88.4 R172, [R204] ;  /* 0x00000000ccac783b */ /* 0x000eea0000000200 */
        /* <DEDUP_REMOVED lines=23> */
[----:B------:R-:W3:Y:S01]  /*7160*/  LDSM.16.M88.4 R172, [R206+0x1800] ;  /* 0x00180000ceac783b */ /* 0x000ee20000000200 */
        /* <DEDUP_REMOVED lines=9> */
[----:B------:R-:W-:Y:S01]  /*7200*/  HMMA.16816.F32.BF16 R32, R176, R174, R32 ;  /* 0x000000aeb020723c */ /* 0x000fe20000041820 */
[----:B------:R-:W-:-:S07]  /*7210*/  @P0 BRA `(.L_x_1596) ;  /* 0xfffff3b000000947 */ /* 0x000fce000383ffff */
.L_x_1595:
[----:B------:R-:W-:Y:S01]  /*7220*/  FMNMX.FTZ R164, R6, R166, !PT ;  /* 0x000000a606a47209 */ /* 0x000fe20007810000 */
[----:B------:R-:W2:Y:S01]  /*7230*/  LDL.64 R182, [R1+0x40] ;  /* 0x0000400001b67983 */ /* 0x000ea20000100a00 */
[----:B------:R-:W-:Y:S01]  /*7240*/  FMNMX.FTZ R0, R4, R169, !PT ;  /* 0x000000a904007209 */ /* 0x000fe20007810000 */
[----:B------:R-:W-:Y:S01]  /*7250*/  ULOP3.LUT UR4, UR25, UR21, URZ, 0x3c, !UPT ;  /* 0x0000001519047292 */ /* 0x000fe2000f8e3c3f */
[----:B------:R-:W-:Y:S01]  /*7260*/  FMNMX.FTZ R2, R8, R165, !PT ;  /* 0x000000a508027209 */ /* 0x000fe20007810000 */
[----:B------:R-:W-:Y:S01]  /*7270*/  UIADD3 UR27, UR21, 0x76cf5d0a, URZ ;  /* 0x76cf5d0a151b7890 */ /* 0x000fe2000fffe03f */
[----:B-1----:R-:W-:Y:S01]  /*7280*/  FMNMX.FTZ R175, R7, R164, !PT ;  /* 0x000000a407af7209 */ /* 0x002fe20007810000 */
[----:B------:R-:W3:Y:S01]  /*7290*/  LDL.64 R188, [R1+0x50] ;  /* 0x0000500001bc7983 */ /* 0x000ee20000100a00 */
[----:B------:R-:W-:Y:S01]  /*72a0*/  FMNMX.FTZ R173, R5, R0, !PT ;  /* 0x0000000005ad7209 */ /* 0x000fe20007810000 */
[----:B------:R-:W-:Y:S01]  /*72b0*/  UIADD3 UR5, UR21, -0x4498517b, URZ ;  /* 0xbb67ae8515057890 */ /* 0x000fe2000fffe03f */
[----:B------:R-:W-:Y:S01]  /*72c0*/  FMNMX.FTZ R0, R10, R167, !PT ;  /* 0x000000a70a007209 */ /* 0x000fe20007810000 */
[----:B------:R-:W-:Y:S01]  /*72d0*/  UIADD3 UR26, UR20, -0x61c88647, URZ ;  /* 0x9e3779b9141a7890 */ /* 0x000fe2000fffe03f */
[----:B------:R-:W-:Y:S01]  /*72e0*/  FMNMX.FTZ R3, R9, R2, !PT ;  /* 0x0000000209037209 */ /* 0x000fe20007810000 */
[----:B------:R-:W4:Y:S01]  /*72f0*/  LDL.64 R180, [R1+0x48] ;  /* 0x0000480001b47983 */ /* 0x000f220000100a00 */
[----:B------:R-:W-:Y:S02]  /*7300*/  FMNMX.FTZ R164, R18, R175, !PT ;  /* 0x000000af12a47209 */ /* 0x000fe40007810000 */
[----:B------:R-:W-:Y:S02]  /*7310*/  FMNMX.FTZ R2, R16, R173, !PT ;  /* 0x000000ad10027209 */ /* 0x000fe40007810000 */
[----:B------:R-:W-:Y:S01]  /*7320*/  FMNMX.FTZ R173, R11, R0, !PT ;  /* 0x000000000bad7209 */ /* 0x000fe20007810000 */
[----:B------:R-:W5:Y:S01]  /*7330*/  LDL.64 R186, [R1+0x38] ;  /* 0x0000380001ba7983 */ /* 0x000f620000100a00 */
[----:B------:R-:W-:Y:S02]  /*7340*/  FMNMX.FTZ R0, R12, R3, !PT ;  /* 0x000000030c007209 */ /* 0x000fe40007810000 */
[----:B------:R-:W-:Y:S02]  /*7350*/  FMNMX.FTZ R175, R19, R164, !PT ;  /* 0x000000a413af7209 */ /* 0x000fe40007810000 */
[----:B------:R-:W-:Y:S01]  /*7360*/  FMNMX.FTZ R3, R17, R2, !PT ;  /* 0x0000000211037209 */ /* 0x000fe20007810000 */
[----:B------:R-:W5:Y:S01]  /*7370*/  LDL.64 R184, [R1+0x30] ;  /* 0x0000300001b87983 */ /* 0x000f620000100a00 */
        /* <DEDUP_REMOVED lines=19> */
[----:B------:R-:W-:Y:S05]  /*74b0*/  FMNMX.FTZ R0, R31, R2, !PT ;  /* 0x000000021f007209 */ /* 0x000fea0007810000 */
[----:B------:R-:W1:Y:S08]  /*74c0*/  SHFL.BFLY PT, R177, R170, 0x2, 0x1f ;  /* 0x0c401f00aab17f89 */ /* 0x000e7000000e0000 */
[----:B------:R-:W1:Y:S02]  /*74d0*/  SHFL.BFLY PT, R175, R0, 0x2, 0x1f ;  /* 0x0c401f0000af7f89 */ /* 0x000e6400000e0000 */
[----:B-1----:R-:W-:Y:S06]  /*74e0*/  FMNMX.FTZ R168, R3, R168, !PT ;  /* 0x000000a803a87209 */ /* 0x002fec0007810000 */
[----:B------:R-:W1:Y:S01]  /*74f0*/  SHFL.BFLY PT, R173, R164, 0x2, 0x1f ;  /* 0x0c401f00a4ad7f89 */ /* 0x000e6200000e0000 */
[----:B------:R-:W-:Y:S07]  /*7500*/  FMNMX.FTZ R177, R170, R177, !PT ;  /* 0x000000b1aab17209 */ /* 0x000fee0007810000 */
[----:B------:R-:W1:Y:S01]  /*7510*/  SHFL.BFLY PT, R3, R168, 0x1, 0x1f ;  /* 0x0c201f00a8037f89 */ /* 0x000e6200000e0000 */
[----:B------:R-:W-:Y:S07]  /*7520*/  FMNMX.FTZ R175, R0, R175, !PT ;  /* 0x000000af00af7209 */ /* 0x000fee0007810000 */
[----:B------:R-:W1:Y:S02]  /*7530*/  SHFL.BFLY PT, R0, R175, 0x1, 0x1f ;  /* 0x0c201f00af007f89 */ /* 0x000e6400000e0000 */
[----:B-1----:R-:W-:Y:S06]  /*7540*/  FMNMX.FTZ R173, R164, R173, !PT ;  /* 0x000000ada4ad7209 */ /* 0x002fec0007810000 */
[----:B------:R-:W1:Y:S01]  /*7550*/  SHFL.BFLY PT, R164, R177, 0x1, 0x1f ;  /* 0x0c201f00b1a47f89 */ /* 0x000e6200000e0000 */
[----:B------:R-:W-:Y:S02]  /*7560*/  FMNMX.FTZ R3, R168, R3, !PT ;  /* 0x00000003a8037209 */ /* 0x000fe40007810000 */
[----:B------:R-:W-:Y:S02]  /*7570*/  FMNMX.FTZ R0, R175, R0, !PT ;  /* 0x00000000af007209 */ /* 0x000fe40007810000 */
[----:B-1----:R-:W-:Y:S04]  /*7580*/  FMNMX.FTZ R164, R177, R164, !PT ;  /* 0x000000a4b1a47209 */ /* 0x002fe80007810000 */
[C---:B------:R-:W-:Y:S01]  /*7590*/  FSETP.NEU.FTZ.AND P0, PT, R164.reuse, -INF , PT ;  /* 0xff800000a400780b */ /* 0x040fe20003f1d000 */
[----:B------:R-:W-:Y:S05]  /*75a0*/  FMUL.FTZ R192, R164, c[0x0][0x23c] ;  /* 0x00008f00a4c07a20 */ /* 0x000fea0000410000 */
[----:B------:R-:W-:Y:S02]  /*75b0*/  FSEL R192, R192, RZ, P0 ;  /* 0x000000ffc0c07208 */ /* 0x000fe40000000000 */
[----:B------:R-:W-:Y:S03]  /*75c0*/  FSETP.NEU.FTZ.AND P0, PT, R3, -INF , PT ;  /* 0xff8000000300780b */ /* 0x000fe60003f1d000 */
[----:B------:R-:W-:Y:S06]  /*75d0*/  FFMA.FTZ R193, R32, c[0x0][0x23c], -R192 ;  /* 0x00008f0020c17a23 */ /* 0x000fec00000108c0 */
[----:B------:R-:W-:Y:S01]  /*75e0*/  MUFU.EX2 R193, R193 ;  /* 0x000000c100c17308 */ /* 0x000fe20000000800 */
[----:B---3--:R-:W-:Y:S01]  /*75f0*/  LOP3.LUT R200, R189, UR4, RZ, 0x3c, !PT ;  /* 0x00000004bdc87c12 */ /* 0x008fe2000f8e3cff */
[----:B------:R-:W-:Y:S01]  /*7600*/  UIADD3 UR4, UR20, 0x3c6ef372, URZ ;  /* 0x3c6ef37214047890 */ /* 0x000fe2000fffe03f */
[----:B--2---:R-:W-:Y:S03]  /*7610*/  LOP3.LUT R178, R183, UR5, R188, 0x96, !PT ;  /* 0x00000005b7b27c12 */ /* 0x004fe6000f8e96bc */
[----:B------:R-:W-:Y:S04]  /*7620*/  IMAD.WIDE.U32 R200, R200, -0x326172a9, RZ ;  /* 0xcd9e8d57c8c87825 */ /* 0x000fe800078e00ff */
[----:B------:R-:W-:Y:S01]  /*7630*/  IMAD.WIDE.U32 R178, R178, -0x326172a9, RZ ;  /* 0xcd9e8d57b2b27825 */ /* 0x000fe200078e00ff */
[C---:B----4-:R-:W-:Y:S02]  /*7640*/  LOP3.LUT R2, R201.reuse, UR26, R180, 0x96, !PT ;  /* 0x0000001ac9027c12 */ /* 0x050fe4000f8e96b4 */
[----:B-----5:R-:W-:Y:S01]  /*7650*/  LOP3.LUT R168, R201, UR26, R186, 0x96, !PT ;  /* 0x0000001ac9a87c12 */ /* 0x020fe2000f8e96ba */
[----:B------:R-:W-:Y:S01]  /*7660*/  FFMA.FTZ R186, R21, c[0x0][0x23c], -R192 ;  /* 0x00008f0015ba7a23 */ /* 0x000fe200000108c0 */
[----:B------:R-:W-:Y:S01]  /*7670*/  LOP3.LUT R198, R179, UR4, R200, 0x96, !PT ;  /* 0x00000004b3c67c12 */ /* 0x000fe2000f8e96c8 */
[----:B------:R-:W-:Y:S01]  /*7680*/  IMAD.WIDE.U32 R180, R2, -0x2daee0ad, RZ ;  /* 0xd2511f5302b47825 */ /* 0x000fe200078e00ff */
[----:B------:R-:W-:Y:S03]  /*7690*/  LOP3.LUT R176, R185, UR5, R188, 0x96, !PT ;  /* 0x00000005b9b07c12 */ /* 0x000fe6000f8e96bc */
[----:B------:R-:W-:Y:S01]  /*76a0*/  IMAD.WIDE.U32 R198, R198, -0x2daee0ad, RZ ;  /* 0xd2511f53c6c67825 */ /* 0x000fe200078e00ff */
[----:B------:R-:W-:Y:S01]  /*76b0*/  LOP3.LUT R2, R181, UR27, R182, 0x96, !PT ;  /* 0x0000001bb5027c12 */ /* 0x000fe2000f8e96b6 */
[----:B------:R-:W-:Y:S02]  /*76c0*/  MUFU.EX2 R186, R186 ;  /* 0x000000ba00ba7308 */ /* 0x000fe40000000800 */
[----:B------:R-:W-:Y:S01]  /*76d0*/  FFMA.FTZ R188, R4, c[0x0][0x23c], -R192 ;  /* 0x00008f0004bc7a23 */ /* 0x000fe200000108c0 */
[----:B------:R-:W-:Y:S01]  /*76e0*/  LOP3.LUT R180, R199, UR17, R180, 0x96, !PT ;  /* 0x00000011c7b47c12 */ /* 0x000fe2000f8e96b4 */
[----:B------:R-:W-:Y:S02]  /*76f0*/  IMAD.WIDE.U32 R182, R2, -0x326172a9, RZ ;  /* 0xcd9e8d5702b67825 */ /* 0x000fe400078e00ff */
[----:B------:R-:W1:Y:S02]  /*7700*/  SHFL.BFLY PT, R2, R173, 0x1, 0x1f ;  /* 0x0c201f00ad027f89 */ /* 0x000e6400000e0000 */
[----:B------:R-:W-:Y:S01]  /*7710*/  IMAD.WIDE.U32 R180, R180, -0x326172a9, RZ ;  /* 0xcd9e8d57b4b47825 */ /* 0x000fe200078e00ff */
[----:B------:R-:W-:Y:S01]  /*7720*/  LOP3.LUT R170, R183, UR22, R178, 0x96, !PT ;  /* 0x00000016b7aa7c12 */ /* 0x000fe2000f8e96b2 */
[----:B------:R-:W-:Y:S02]  /*7730*/  MUFU.EX2 R188, R188 ;  /* 0x000000bc00bc7308 */ /* 0x000fe40000000800 */
[----:B------:R-:W-:Y:S01]  /*7740*/  FFMA.FTZ R183, R5, c[0x0][0x23c], -R192 ;  /* 0x00008f0005b77a23 */ /* 0x000fe200000108c0 */
[----:B------:R-:W-:Y:S01]  /*7750*/  LOP3.LUT R178, R181, UR16, R182, 0x96, !PT ;  /* 0x00000010b5b27c12 */ /* 0x000fe2000f8e96b6 */
[----:B------:R-:W-:Y:S04]  /*7760*/  IMAD.WIDE.U32 R196, R170, -0x2daee0ad, RZ ;  /* 0xd2511f53aac47825 */ /* 0x000fe800078e00ff */
[----:B------:R-:W-:Y:S01]  /*7770*/  IMAD.WIDE.U32 R178, R178, -0x2daee0ad, RZ ;  /* 0xd2511f53b2b27825 */ /* 0x000fe200078e00ff */
[----:B------:R-:W-:Y:S03]  /*7780*/  LOP3.LUT R198, R197, UR15, R198, 0x96, !PT ;  /* 0x0000000fc5c67c12 */ /* 0x000fe6000f8e96c6 */
[----:B------:R-:W-:Y:S01]  /*7790*/  IMAD.MOV.U32 R182, RZ, RZ, c[0x0][0x228] ;  /* 0x00008a00ffb67624 */ /* 0x000fe200078e00ff */
[----:B------:R-:W-:Y:S01]  /*77a0*/  LOP3.LUT R196, R179, UR11, R196, 0x96, !PT ;  /* 0x0000000bb3c47c12 */ /* 0x000fe2000f8e96c4 */
[----:B------:R-:W-:Y:S04]  /*77b0*/  IMAD.WIDE.U32 R198, R198, -0x326172a9, RZ ;  /* 0xcd9e8d57c6c67825 */ /* 0x000fe800078e00ff */
[----:B------:R-:W-:Y:S01]  /*77c0*/  IMAD.WIDE.U32 R196, R196, -0x326172a9, RZ ;  /* 0xcd9e8d57c4c47825 */ /* 0x000fe200078e00ff */
[----:B------:R-:W-:Y:S02]  /*77d0*/  LOP3.LUT R172, R199, UR14, R180, 0x96, !PT ;  /* 0x0000000ec7ac7c12 */ /* 0x000fe4000f8e96b4 */
[----:B-1----:R-:W-:Y:S01]  /*77e0*/  FMNMX.FTZ R2, R173, R2, !PT ;  /* 0x00000002ad027209 */ /* 0x002fe20007810000 */
[----:B------:R-:W-:Y:S01]  /*77f0*/  IMAD.SHL.U32 R182, R182, 0x8, RZ ;  /* 0x00000008b6b67824 */ /* 0x000fe200078e00ff */
[C-C-:B------:R-:W-:Y:S01]  /*7800*/  LOP3.LUT R170, R197.reuse, UR24, R198.reuse, 0x96, !PT ;  /* 0x00000018c5aa7c12 */ /* 0x140fe2000f8e96c6 */
[----:B------:R-:W-:Y:S01]  /*7810*/  IMAD.WIDE.U32 R180, R168, -0x2daee0ad, RZ ;  /* 0xd2511f53a8b47825 */ /* 0x000fe200078e00ff */
[----:B------:R-:W-:Y:S02]  /*7820*/  LOP3.LUT R198, R197, UR24, R198, 0x96, !PT ;  /* 0x00000018c5c67c12 */ /* 0x000fe4000f8e96c6 */
[----:B------:R-:W-:Y:S01]  /*7830*/  SHF.R.U32.HI R175, RZ, 0x10, R170 ;  /* 0x00000010ffaf7819 */ /* 0x000fe200000116aa */
[----:B------:R-:W-:Y:S01]  /*7840*/  FFMA.FTZ R179, R16, c[0x0][0x23c], -R192 ;  /* 0x00008f0010b37a23 */ /* 0x000fe200000108c0 */
[----:B------:R-:W-:Y:S01]  /*7850*/  LOP3.LUT R174, R181, UR27, R184, 0x96, !PT ;  /* 0x0000001bb5ae7c12 */ /* 0x000fe2000f8e96b8 */
[----:B------:R-:W-:Y:S01]  /*7860*/  FFMA.FTZ R185, R20, c[0x0][0x23c], -R192 ;  /* 0x00008f0014b97a23 */ /* 0x000fe200000108c0 */
[----:B------:R-:W-:Y:S01]  /*7870*/  LOP3.LUT R175, R175, 0xff, RZ, 0xc0, !PT ;  /* 0x000000ffafaf7812 */ /* 0x000fe200078ec0ff */
[----:B------:R-:W-:Y:S01]  /*7880*/  IMAD.WIDE.U32 R176, R176, -0x326172a9, RZ ;  /* 0xcd9e8d57b0b07825 */ /* 0x000fe200078e00ff */
[----:B------:R-:W-:Y:S02]  /*7890*/  LOP3.LUT R173, R170, 0xff, RZ, 0xc0, !PT ;  /* 0x000000ffaaad7812 */ /* 0x000fe400078ec0ff */
[----:B------:R-:W-:Y:S01]  /*78a0*/  ISETP.GE.U32.AND P4, PT, R252, R175, PT ;  /* 0x000000affc00720c */ /* 0x000fe20003f86070 */
[----:B------:R-:W-:Y:S01]  /*78b0*/  IMAD.WIDE.U32 R174, R174, -0x326172a9, RZ ;  /* 0xcd9e8d57aeae7825 */ /* 0x000fe200078e00ff */
[----:B------:R-:W-:Y:S02]  /*78c0*/  LOP3.LUT R200, R177, UR4, R200, 0x96, !PT ;  /* 0x00000004b1c87c12 */ /* 0x000fe4000f8e96c8 */
[----:B------:R-:W-:Y:S01]  /*78d0*/  ISETP.GE.U32.AND P5, PT, R252, R173, PT ;  /* 0x000000adfc00720c */ /* 0x000fe20003fa6070 */
[----:B------:R-:W-:Y:S01]  /*78e0*/  FFMA.FTZ R184, R17, c[0x0][0x23c], -R192 ;  /* 0x00008f0011b87a23 */ /* 0x000fe200000108c0 */
[----:B------:R-:W-:Y:S01]  /*78f0*/  LOP3.LUT R175, R175, UR22, R176, 0x96, !PT ;  /* 0x00000016afaf7c12 */ /* 0x000fe2000f8e96b0 */
[----:B------:R-:W-:Y:S01]  /*7900*/  FMUL.FTZ R176, R3, c[0x0][0x23c] ;  /* 0x00008f0003b07a20 */ /* 0x000fe20000410000 */
[----:B------:R-:W-:Y:S01]  /*7910*/  SHF.R.U32.HI R173, RZ, 0x18, R170 ;  /* 0x00000018ffad7819 */ /* 0x000fe200000116aa */
[----:B------:R-:W-:Y:S02]  /*7920*/  IMAD.WIDE.U32 R200, R200, -0x2daee0ad, RZ ;  /* 0xd2511f53c8c87825 */ /* 0x000fe400078e00ff */
[----:B------:R-:W-:Y:S01]  /*7930*/  MUFU.EX2 R184, R184 ;  /* 0x000000b800b87308 */ /* 0x000fe20000000800 */
[----:B------:R-:W-:Y:S01]  /*7940*/  FSEL R176, R176, RZ, P0 ;  /* 0x000000ffb0b07208 */ /* 0x000fe20000000000 */
[----:B------:R-:W-:Y:S01]  /*7950*/  FADD.FTZ R168, -R164, R169 ;  /* 0x000000a9a4a87221 */ /* 0x000fe20000010100 */
[----:B------:R-:W-:Y:S01]  /*7960*/  ISETP.GE.U32.AND P3, PT, R252, R173, PT ;  /* 0x000000adfc00720c */ /* 0x000fe20003f66070 */
[----:B------:R-:W-:Y:S01]  /*7970*/  FADD.FTZ R4, -R2, R165 ;  /* 0x000000a502047221 */ /* 0x000fe20000010100 */
[----:B------:R-:W-:Y:S01]  /*7980*/  LOP3.LUT R173, R201, UR17, R180, 0x96, !PT ;  /* 0x00000011c9ad7c12 */ /* 0x000fe2000f8e96b4 */
[--C-:B------:R-:W-:Y:S01]  /*7990*/  FFMA.FTZ R191, R6, c[0x0][0x23c], -R176.reuse ;  /* 0x00008f0006bf7a23 */ /* 0x100fe200000108b0 */
[----:B------:R-:W-:Y:S01]  /*79a0*/  FSETP.NEU.FTZ.AND P0, PT, R2, -INF , PT ;  /* 0xff8000000200780b */ /* 0x000fe20003f1d000 */
[--C-:B------:R-:W-:Y:S02]  /*79b0*/  FFMA.FTZ R7, R7, c[0x0][0x23c], -R176.reuse ;  /* 0x00008f0007077a23 */ /* 0x100fe400000108b0 */
[----:B------:R-:W-:Y:S02]  /*79c0*/  FFMA.FTZ R6, R19, c[0x0][0x23c], -R176 ;  /* 0x00008f0013067a23 */ /* 0x000fe400000108b0 */
[----:B------:R-:W-:Y:S01]  /*79d0*/  FMUL.FTZ R169, R168, c[0x0][0x23c] ;  /* 0x00008f00a8a97a20 */ /* 0x000fe20000410000 */
[----:B------:R-:W-:Y:S01]  /*79e0*/  MUFU.EX2 R191, R191 ;  /* 0x000000bf00bf7308 */ /* 0x000fe20000000800 */
[----:B------:R-:W-:Y:S02]  /*79f0*/  FADD.FTZ R168, -R3, R166 ;  /* 0x000000a603a87221 */ /* 0x000fe40000010100 */
[----:B------:R-:W-:Y:S02]  /*7a00*/  FMUL.FTZ R166, R4, c[0x0][0x23c] ;  /* 0x00008f0004a67a20 */ /* 0x000fe40000410000 */
[----:B------:R-:W-:Y:S02]  /*7a10*/  FADD.FTZ R4, -R0, R167 ;  /* 0x000000a700047221 */ /* 0x000fe40000010100 */
[--C-:B------:R-:W-:Y:S02]  /*7a20*/  FFMA.FTZ R5, R22, c[0x0][0x23c], -R176.reuse ;  /* 0x00008f0016057a23 */ /* 0x100fe400000108b0 */
[--C-:B------:R-:W-:Y:S01]  /*7a30*/  FFMA.FTZ R177, R34, c[0x0][0x23c], -R176.reuse ;  /* 0x00008f0022b17a23 */ /* 0x100fe200000108b0 */
[----:B------:R-:W1:Y:S01]  /*7a40*/  MUFU.EX2 R169, R169 ;  /* 0x000000a900a97308 */ /* 0x000e620000000800 */
[--C-:B------:R-:W-:Y:S02]  /*7a50*/  FFMA.FTZ R199, R18, c[0x0][0x23c], -R176.reuse ;  /* 0x00008f0012c77a23 */ /* 0x100fe400000108b0 */
[----:B------:R-:W-:Y:S02]  /*7a60*/  IMAD.MOV.U32 R18, RZ, RZ, R7 ;  /* 0x000000ffff127224 */ /* 0x000fe400078e0007 */
[--C-:B------:R-:W-:Y:S02]  /*7a70*/  FFMA.FTZ R187, R23, c[0x0][0x23c], -R176.reuse ;  /* 0x00008f0017bb7a23 */ /* 0x100fe400000108b0 */
[----:B------:R-:W-:Y:S02]  /*7a80*/  FFMA.FTZ R176, R35, c[0x0][0x23c], -R176 ;  /* 0x00008f0023b07a23 */ /* 0x000fe400000108b0 */
[----:B------:R-:W-:Y:S01]  /*7a90*/  IMAD.MOV.U32 R35, RZ, RZ, R6 ;  /* 0x000000ffff237224 */ /* 0x000fe200078e0006 */
[----:B------:R-:W-:Y:S01]  /*7aa0*/  MUFU.EX2 R166, R166 ;  /* 0x000000a600a67308 */ /* 0x000fe20000000800 */
[----:B------:R-:W-:Y:S04]  /*7ab0*/  IMAD.WIDE.U32 R6, R173, -0x326172a9, RZ ;  /* 0xcd9e8d57ad067825 */ /* 0x000fe800078e00ff */
[----:B------:R-:W-:Y:S01]  /*7ac0*/  FMUL.FTZ R165, R4, c[0x0][0x23c] ;  /* 0x00008f0004a57a20 */ /* 0x000fe20000410000 */
[----:B------:R-:W-:Y:S01]  /*7ad0*/  LOP3.LUT R180, R7, UR16, R174, 0x96, !PT ;  /* 0x0000001007b47c12 */ /* 0x000fe2000f8e96ae */
[----:B------:R-:W-:Y:S02]  /*7ae0*/  FMUL.FTZ R4, R2, c[0x0][0x23c] ;  /* 0x00008f0002047a20 */ /* 0x000fe40000410000 */
[----:B------:R-:W-:Y:S01]  /*7af0*/  FMUL.FTZ R167, R0, c[0x0][0x23c] ;  /* 0x00008f0000a77a20 */ /* 0x000fe20000410000 */
[----:B------:R-:W-:Y:S01]  /*7b00*/  MUFU.EX2 R199, R199 ;  /* 0x000000c700c77308 */ /* 0x000fe20000000800 */
[----:B------:R-:W-:Y:S01]  /*7b10*/  IMAD.WIDE.U32 R180, R180, -0x2daee0ad, RZ ;  /* 0xd2511f53b4b47825 */ /* 0x000fe200078e00ff */
[----:B------:R-:W-:Y:S02]  /*7b20*/  FSEL R174, R4, RZ, P0 ;  /* 0x000000ff04ae7208 */ /* 0x000fe40000000000 */
[----:B------:R-:W-:Y:S01]  /*7b30*/  FSETP.NEU.FTZ.AND P0, PT, R0, -INF , PT ;  /* 0xff8000000000780b */ /* 0x000fe20003f1d000 */
[----:B-1----:R-:W-:Y:S02]  /*7b40*/  FMUL.FTZ R4, R169, R148 ;  /* 0x00000094a9047220 */ /* 0x002fe40000410000 */
[--C-:B------:R-:W-:Y:S01]  /*7b50*/  FFMA.FTZ R22, R13, c[0x0][0x23c], -R174.reuse ;  /* 0x00008f000d167a23 */ /* 0x100fe200000108ae */
[----:B------:R-:W-:Y:S01]  /*7b60*/  FSEL R167, R167, RZ, P0 ;  /* 0x000000ffa7a77208 */ /* 0x000fe20000000000 */
[----:B------:R-:W2:Y:S01]  /*7b70*/  LDL.LU R13, [R1+0x60] ;  /* 0x00006000010d7983 */ /* 0x000ea20000300800 */
[----:B------:R-:W-:Y:S01]  /*7b80*/  LEA R182, P0, R182, R194, 0x1 ;  /* 0x000000c2b6b67211 */ /* 0x000fe200078008ff */
[----:B------:R-:W-:Y:S01]  /*7b90*/  FFMA.FTZ R34, R12, c[0x0][0x23c], -R174 ;  /* 0x00008f000c227a23 */ /* 0x000fe200000108ae */
[----:B------:R-:W-:Y:S01]  /*7ba0*/  MUFU.EX2 R148, R183 ;  /* 0x000000b700947308 */ /* 0x000fe20000000800 */
[----:B------:R-:W-:Y:S02]  /*7bb0*/  FFMA.FTZ R10, R10, c[0x0][0x23c], -R167 ;  /* 0x00008f000a0a7a23 */ /* 0x000fe400000108a7 */
[----:B------:R-:W-:Y:S02]  /*7bc0*/  FMUL.FTZ R168, R168, c[0x0][0x23c] ;  /* 0x00008f00a8a87a20 */ /* 0x000fe40000410000 */
[----:B------:R-:W-:Y:S04]  /*7bd0*/  IMAD.WIDE.U32 R16, R175, -0x2daee0ad, RZ ;  /* 0xd2511f53af107825 */ /* 0x000fe800078e00ff */
[----:B------:R-:W-:Y:S01]  /*7be0*/  FMUL.FTZ R20, R169, R156 ;  /* 0x0000009ca9147220 */ /* 0x000fe20000410000 */
[----:B------:R-:W-:Y:S01]  /*7bf0*/  LOP3.LUT R200, R17, UR15, R200, 0x96, !PT ;  /* 0x0000000f11c87c12 */ /* 0x000fe2000f8e96c8 */
[----:B------:R1:W-:Y:S01]  /*7c00*/  MUFU.EX2 R12, R10 ;  /* 0x0000000a000c7308 */ /* 0x0003e20000000800 */
[----:B------:R-:W-:Y:S01]  /*7c10*/  LOP3.LUT R202, R181, UR11, R16, 0x96, !PT ;  /* 0x0000000bb5ca7c12 */ /* 0x000fe2000f8e9610 */
[----:B------:R-:W-:Y:S02]  /*7c20*/  FFMA.FTZ R190, R8, c[0x0][0x23c], -R174 ;  /* 0x00008f0008be7a23 */ /* 0x000fe400000108ae */
[----:B------:R-:W-:Y:S04]  /*7c30*/  IMAD.WIDE.U32 R200, R200, -0x326172a9, RZ ;  /* 0xcd9e8d57c8c87825 */ /* 0x000fe800078e00ff */
[----:B------:R-:W-:Y:S01]  /*7c40*/  FMUL.FTZ R16, R169, R152 ;  /* 0x00000098a9107220 */ /* 0x000fe20000410000 */
[----:B------:R-:W-:Y:S01]  /*7c50*/  LOP3.LUT R173, R201, UR14, R6, 0x96, !PT ;  /* 0x0000000ec9ad7c12 */ /* 0x000fe2000f8e9606 */
[----:B------:R-:W3:Y:S01]  /*7c60*/  MUFU.EX2 R168, R168 ;  /* 0x000000a800a87308 */ /* 0x000ee20000000800 */
[----:B------:R-:W-:Y:S02]  /*7c70*/  FFMA.FTZ R8, R9, c[0x0][0x23c], -R174 ;  /* 0x00008f0009087a23 */ /* 0x000fe400000108ae */
[----:B------:R-:W-:Y:S01]  /*7c80*/  IMAD.MOV.U32 R9, RZ, RZ, R5 ;  /* 0x000000ffff097224 */ /* 0x000fe200078e0005 */
[----:B------:R-:W-:Y:S01]  /*7c90*/  LOP3.LUT R5, R170, 0xffff, RZ, 0xc0, !PT ;  /* 0x0000ffffaa057812 */ /* 0x000fe200078ec0ff */
[----:B------:R-:W-:Y:S03]  /*7ca0*/  IMAD.WIDE.U32 R202, R202, -0x326172a9, RZ ;  /* 0xcd9e8d57caca7825 */ /* 0x000fe600078e00ff */
[----:B------:R-:W-:Y:S01]  /*7cb0*/  SHF.R.U32.HI R5, RZ, 0x8, R5 ;  /* 0x00000008ff057819 */ /* 0x000fe20000011605 */
[--C-:B------:R-:W-:Y:S01]  /*7cc0*/  FFMA.FTZ R170, R30, c[0x0][0x23c], -R167.reuse ;  /* 0x00008f001eaa7a23 */ /* 0x100fe200000108a7 */
[----:B------:R-:W4:Y:S01]  /*7cd0*/  MUFU.EX2 R165, R165 ;  /* 0x000000a500a57308 */ /* 0x000f220000000800 */
[----:B------:R-:W-:Y:S01]  /*7ce0*/  IMAD.MOV.U32 R30, RZ, RZ, c[0x0][0x228] ;  /* 0x00008a00ff1e7624 */ /* 0x000fe200078e00ff */
[----:B------:R-:W-:Y:S01]  /*7cf0*/  LOP3.LUT R5, R5, 0xffff, RZ, 0xc0, !PT ;  /* 0x0000ffff05057812 */ /* 0x000fe200078ec0ff */
[--C-:B------:R-:W-:Y:S01]  /*7d00*/  FFMA.FTZ R14, R14, c[0x0][0x23c], -R167.reuse ;  /* 0x00008f000e0e7a23 */ /* 0x100fe200000108a7 */
[----:B-1----:R-:W5:Y:S01]  /*7d10*/  LDL.LU R10, [R1+0x5c] ;  /* 0x00005c00010a7983 */ /* 0x002f620000300800 */
[----:B------:R-:W-:Y:S01]  /*7d20*/  LOP3.LUT R189, R203, UR24, R200, 0x96, !PT ;  /* 0x00000018cbbd7c12 */ /* 0x000fe2000f8e96c8 */
[----:B------:R-:W-:Y:S01]  /*7d30*/  FFMA.FTZ R19, R25, c[0x0][0x23c], -R174 ;  /* 0x00008f0019137a23 */ /* 0x000fe200000108ae */
[----:B------:R-:W-:Y:S01]  /*7d40*/  ISETP.GE.U32.AND P6, PT, R252, R5, PT ;  /* 0x00000005fc00720c */ /* 0x000fe20003fc6070 */
[----:B------:R-:W-:Y:S02]  /*7d50*/  IMAD.MOV.U32 R25, RZ, RZ, R34 ;  /* 0x000000ffff197224 */ /* 0x000fe400078e0022 */
[C---:B------:R-:W-:Y:S01]  /*7d60*/  FMUL.FTZ R5, R169.reuse, R149 ;  /* 0x00000095a9057220 */ /* 0x040fe20000410000 */
[----:B------:R-:W-:Y:S01]  /*7d70*/  MUFU.EX2 R190, R190 ;  /* 0x000000be00be7308 */ /* 0x000fe20000000800 */
[C---:B------:R-:W-:Y:S02]  /*7d80*/  FMUL.FTZ R17, R169.reuse, R153 ;  /* 0x00000099a9117220 */ /* 0x040fe40000410000 */
[C---:B---3--:R-:W-:Y:S02]  /*7d90*/  FMUL.FTZ R6, R168.reuse, R150 ;  /* 0x00000096a8067220 */ /* 0x048fe40000410000 */
[----:B------:R-:W3:Y:S01]  /*7da0*/  LDL.LU R150, [R1+0x58] ;  /* 0x0000580001967983 */ /* 0x000ee20000300800 */
[----:B------:R-:W-:Y:S02]  /*7db0*/  FMUL.FTZ R34, R168, R162 ;  /* 0x000000a2a8227220 */ /* 0x000fe40000410000 */
[----:B------:R-:W-:Y:S02]  /*7dc0*/  IMAD.SHL.U32 R162, R30, 0x8, RZ ;  /* 0x000000081ea27824 */ /* 0x000fe400078e00ff */
[C---:B------:R-:W-:Y:S02]  /*7dd0*/  FMUL.FTZ R21, R169.reuse, R157 ;  /* 0x0000009da9157220 */ /* 0x040fe40000410000 */
[C---:B------:R-:W-:Y:S01]  /*7de0*/  FMUL.FTZ R32, R169.reuse, R160 ;  /* 0x000000a0a9207220 */ /* 0x040fe20000410000 */
[----:B------:R-:W-:Y:S01]  /*7df0*/  LEA.HI.X.SX32 R183, R162, R195, 0x1, P0 ;  /* 0x000000c3a2b77211 */ /* 0x000fe200000f0eff */
        /* <DEDUP_REMOVED lines=14> */
[----:B------:R-:W-:Y:S02]  /*7ee0*/  FFMA.FTZ R192, R33, c[0x0][0x23c], -R192 ;  /* 0x00008f0021c07a23 */ /* 0x000fe400000108c0 */
        /* <DEDUP_REMOVED lines=12> */
[----:B------:R-:W-:Y:S02]  /*7fb0*/  IMAD.MOV.U32 R160, RZ, RZ, R14 ;  /* 0x000000ffffa07224 */ /* 0x000fe400078e000e */
[----:B----4-:R-:W-:Y:S01]  /*7fc0*/  FMUL.FTZ R14, R165, R138 ;  /* 0x0000008aa50e7220 */ /* 0x010fe20000410000 */
[----:B------:R-:W-:Y:S01]  /*7fd0*/  F2FP.BF16.PACK_AB R138, R148, R188 ;  /* 0x000000bc948a723e */ /* 0x000fe200000010ff */
[--C-:B------:R-:W-:Y:S02]  /*7fe0*/  FFMA.FTZ R181, R27, c[0x0][0x23c], -R167.reuse ;  /* 0x00008f001bb57a23 */ /* 0x100fe400000108a7 */
[----:B------:R-:W-:Y:S02]  /*7ff0*/  IMAD.MOV.U32 R27, RZ, RZ, R18 ;  /* 0x000000ffff1b7224 */ /* 0x000fe400078e0012 */
[----:B------:R-:W-:Y:S01]  /*8000*/  IMAD.MOV.U32 R156, RZ, RZ, R8 ;  /* 0x000000ffff9c7224 */ /* 0x000fe200078e0008 */
[----:B------:R-:W-:Y:S01]  /*8010*/  @!P5 HFMA2.BF16_V2 R248, -RZ.H0_H0, RZ.H0_H0, -R138.H0_H0 ;  /* 0x200000fffff8d231 */ /* 0x000fe2000034098a */
[----:B------:R-:W1:Y:S01]  /*8020*/  MUFU.EX2 R149, R27 ;  /* 0x0000001b00957308 */ /* 0x000e620000000800 */
[----:B------:R-:W-:Y:S02]  /*8030*/  FMUL.FTZ R8, R166, R132 ;  /* 0x00000084a6087220 */ /* 0x000fe40000410000 */
[--C-:B------:R-:W-:Y:S02]  /*8040*/  FFMA.FTZ R11, R11, c[0x0][0x23c], -R167.reuse ;  /* 0x00008f000b0b7a23 */ /* 0x100fe400000108a7 */
[----:B------:R-:W-:Y:S02]  /*8050*/  FFMA.FTZ R23, R24, c[0x0][0x23c], -R174 ;  /* 0x00008f0018177a23 */ /* 0x000fe400000108ae */
[----:B------:R-:W-:Y:S02]  /*8060*/  FFMA.FTZ R201, R26, c[0x0][0x23c], -R167 ;  /* 0x00008f001ac97a23 */ /* 0x000fe400000108a7 */
[----:B------:R-:W-:Y:S02]  /*8070*/  IMAD.MOV.U32 R24, RZ, RZ, R35 ;  /* 0x000000ffff187224 */ /* 0x000fe400078e0023 */
[----:B------:R-:W-:Y:S02]  /*8080*/  IMAD.MOV.U32 R26, RZ, RZ, R11 ;  /* 0x000000ffff1a7224 */ /* 0x000fe400078e000b */
[----:B------:R-:W-:Y:S02]  /*8090*/  IMAD.MOV.U32 R11, RZ, RZ, R19 ;  /* 0x000000ffff0b7224 */ /* 0x000fe400078e0013 */
[----:B------:R-:W-:Y:S02]  /*80a0*/  IMAD.MOV.U32 R153, RZ, RZ, R12 ;  /* 0x000000ffff997224 */ /* 0x000fe400078e000c */
[----:B------:R-:W-:Y:S02]  /*80b0*/  FMUL.FTZ R12, R166, R136 ;  /* 0x00000088a60c7220 */ /* 0x000fe40000410000 */
[C---:B------:R-:W-:Y:S02]  /*80c0*/  FMUL.FTZ R7, R168.reuse, R151 ;  /* 0x00000097a8077220 */ /* 0x040fe40000410000 */
[C---:B------:R-:W-:Y:S02]  /*80d0*/  FMUL.FTZ R18, R168.reuse, R154 ;  /* 0x0000009aa8127220 */ /* 0x040fe40000410000 */
[C---:B------:R-:W-:Y:S01]  /*80e0*/  FMUL.FTZ R19, R168.reuse, R155 ;  /* 0x0000009ba8137220 */ /* 0x040fe20000410000 */
[----:B-1----:R-:W-:Y:S01]  /*80f0*/  F2FP.BF16.PACK_AB R136, R149, R191 ;  /* 0x000000bf9588723e */ /* 0x002fe200000010ff */
[C---:B------:R-:W-:Y:S02]  /*8100*/  FMUL.FTZ R35, R168.reuse, R163 ;  /* 0x000000a3a8237220 */ /* 0x040fe40000410000 */
[C---:B------:R-:W-:Y:S02]  /*8110*/  FMUL.FTZ R38, R168.reuse, R38 ;  /* 0x00000026a8267220 */ /* 0x040fe40000410000 */
[C---:B------:R-:W-:Y:S01]  /*8120*/  FMUL.FTZ R39, R168.reuse, R39 ;  /* 0x00000027a8277220 */ /* 0x040fe20000410000 */
[----:B------:R-:W-:Y:S01]  /*8130*/  @!P4 HFMA2.BF16_V2 R246, -RZ.H0_H0, RZ.H0_H0, -R136.H0_H0 ;  /* 0x200000fffff6c231 */ /* 0x000fe20000340988 */
        /* <DEDUP_REMOVED lines=12> */
[--C-:B------:R-:W-:Y:S02]  /*8200*/  FFMA.FTZ R175, R28, c[0x0][0x23c], -R174.reuse ;  /* 0x00008f001caf7a23 */ /* 0x100fe400000108ae */
[----:B------:R-:W-:Y:S02]  /*8210*/  FFMA.FTZ R174, R29, c[0x0][0x23c], -R174 ;  /* 0x00008f001dae7a23 */ /* 0x000fe400000108ae */
[----:B------:R-:W-:Y:S02]  /*8220*/  IMAD.MOV.U32 R28, RZ, RZ, R23 ;  /* 0x000000ffff1c7224 */ /* 0x000fe400078e0017 */
[C---:B------:R-:W-:Y:S02]  /*8230*/  FMUL.FTZ R23, R168.reuse, R159 ;  /* 0x0000009fa8177220 */ /* 0x040fe40000410000 */
        /* <DEDUP_REMOVED lines=13> */
[----:B------:R-:W-:Y:S02]  /*8310*/  IMAD.MOV.U32 R158, RZ, RZ, c[0x0][0x228] ;  /* 0x00008a00ff9e7624 */ /* 0x000fe400078e00ff */
[----:B------:R-:W-:Y:S02]  /*8320*/  IMAD.MOV.U32 R161, RZ, RZ, R27 ;  /* 0x000000ffffa17224 */ /* 0x000fe400078e001b */
[----:B------:R-:W-:Y:S02]  /*8330*/  FMUL.FTZ R27, R165, R143 ;  /* 0x0000008fa51b7220 */ /* 0x000fe40000410000 */
[--C-:B------:R-:W-:Y:S02]  /*8340*/  FFMA.FTZ R15, R15, c[0x0][0x23c], -R167.reuse ;  /* 0x00008f000f0f7a23 */ /* 0x100fe400000108a7 */
[----:B------:R-:W-:Y:S02]  /*8350*/  IMAD.MOV.U32 R30, RZ, RZ, R28 ;  /* 0x000000ffff1e7224 */ /* 0x000fe400078e001c */
[----:B------:R-:W-:Y:S02]  /*8360*/  FFMA.FTZ R167, R31, c[0x0][0x23c], -R167 ;  /* 0x00008f001fa77a23 */ /* 0x000fe400000108a7 */
[----:B------:R-:W-:Y:S02]  /*8370*/  IMAD.MOV.U32 R31, RZ, RZ, R25 ;  /* 0x000000ffff1f7224 */ /* 0x000fe400078e0019 */
[C---:B------:R-:W-:Y:S02]  /*8380*/  FMUL.FTZ R25, R166.reuse, R141 ;  /* 0x0000008da6197220 */ /* 0x040fe40000410000 */
[C---:B------:R-:W-:Y:S01]  /*8390*/  FMUL.FTZ R28, R166.reuse, R144 ;  /* 0x00000090a61c7220 */ /* 0x040fe20000410000 */
[----:B------:R-:W-:Y:S01]  /*83a0*/  MUFU.EX2 R167, R167 ;  /* 0x000000a700a77308 */ /* 0x000fe20000000800 */
[C---:B------:R-:W-:Y:S01]  /*83b0*/  FMUL.FTZ R29, R166.reuse, R145 ;  /* 0x00000091a61d7220 */ /* 0x040fe20000410000 */
[----:B------:R-:W-:Y:S01]  /*83c0*/  SHF.R.U32.HI R145, RZ, 0x18, R196 ;  /* 0x00000018ff917819 */ /* 0x000fe200000116c4 */
        /* <DEDUP_REMOVED lines=27> */
[C---:B------:R-:W-:Y:S02]  /*8580*/  FMUL.FTZ R26, R165.reuse, R142 ;  /* 0x0000008ea51a7220 */ /* 0x040fe40000410000 */
[----:B------:R-:W-:Y:S01]  /*8590*/  MUFU.EX2 R142, R161 ;  /* 0x000000a1008e7308 */ /* 0x000fe20000000800 */
[----:B------:R-:W-:Y:S02]  /*85a0*/  IMAD.MOV.U32 R157, RZ, RZ, R15 ;  /* 0x000000ffff9d7224 */ /* 0x000fe400078e000f */
[C---:B------:R-:W-:Y:S01]  /*85b0*/  FMUL.FTZ R15, R165.reuse, R139 ;  /* 0x0000008ba50f7220 */ /* 0x040fe20000410000 */
[----:B------:R-:W-:Y:S01]  /*85c0*/  LOP3.LUT R139, R196, 0xff, RZ, 0xc0, !PT ;  /* 0x000000ffc48b7812 */ /* 0x000fe200078ec0ff */
[C---:B------:R-:W-:Y:S02]  /*85d0*/  FMUL.FTZ R42, R165.reuse, R42 ;  /* 0x0000002aa52a7220 */ /* 0x040fe40000410000 */
[C---:B------:R-:W-:Y:S02]  /*85e0*/  FMUL.FTZ R43, R165.reuse, R43 ;  /* 0x0000002ba52b7220 */ /* 0x040fe40000410000 */
[C---:B------:R-:W-:Y:S02]  /*85f0*/  FMUL.FTZ R46, R165.reuse, R46 ;  /* 0x0000002ea52e7220 */ /* 0x040fe40000410000 */
[C---:B------:R-:W-:Y:S02]  /*8600*/  FMUL.FTZ R47, R165.reuse, R47 ;  /* 0x0000002fa52f7220 */ /* 0x040fe40000410000 */
[----:B------:R-:W-:Y:S02]  /*8610*/  FMUL.FTZ R58, R165, R58 ;  /* 0x0000003aa53a7220 */ /* 0x000fe40000410000 */
[----:B--2---:R-:W-:Y:S02]  /*8620*/  FFMA.FTZ R169, R169, R13, R188 ;  /* 0x0000000da9a97223 */ /* 0x004fe400000100bc */
[----:B------:R-:W-:Y:S01]  /*8630*/  IMAD.MOV.U32 R13, RZ, RZ, R9 ;  /* 0x000000ffff0d7224 */ /* 0x000fe200078e0009 */
[----:B------:R-:W-:Y:S01]  /*8640*/  LOP3.LUT R9, R189, 0xff, RZ, 0xc0, !PT ;  /* 0x000000ffbd097812 */ /* 0x000fe200078ec0ff */
[----:B------:R-:W-:Y:S02]  /*8650*/  FADD.FTZ R169, R148, R169 ;  /* 0x000000a994a97221 */ /* 0x000fe40000010000 */
[----:B------:R-:W-:Y:S01]  /*8660*/  IMAD.MOV.U32 R152, RZ, RZ, R13 ;  /* 0x000000ffff987224 */ /* 0x000fe200078e000d */
[----:B------:R-:W-:Y:S01]  /*8670*/  ISETP.GE.U32.AND P0, PT, R252, R9, PT ;  /* 0x00000009fc00720c */ /* 0x000fe20003f06070 */
[----:B------:R-:W-:Y:S01]  /*8680*/  FMUL.FTZ R9, R166, R133 ;  /* 0x00000085a6097220 */ /* 0x000fe20000410000 */
[----:B------:R-:W-:Y:S01]  /*8690*/  PRMT R133, R138, 0x7632, R133 ;  /* 0x000076328a857816 */ /* 0x000fe20000000085 */
[----:B------:R-:W-:Y:S02]  /*86a0*/  FMUL.FTZ R13, R166, R137 ;  /* 0x00000089a60d7220 */ /* 0x000fe40000410000 */
[----:B------:R1:W2:Y:S01]  /*86b0*/  MUFU.EX2 R137, R156 ;  /* 0x0000009c00897308 */ /* 0x0002a20000000800 */
[----:B------:R-:W-:Y:S01]  /*86c0*/  PRMT R132, R138, 0x5410, R133 ;  /* 0x000054108a847816 */ /* 0x000fe20000000085 */
[----:B------:R-:W-:Y:S01]  /*86d0*/  @!P6 HFMA2.BF16_V2 R247, -RZ.H0_H0, RZ.H0_H0, -R133.H0_H0 ;  /* 0x200000fffff7e231 */ /* 0x000fe20000340985 */
[----:B------:R-:W-:Y:S01]  /*86e0*/  @!P5 PRMT R138, R248, 0x5410, RZ ;  /* 0x00005410f88ad816 */ /* 0x000fe200000000ff */
[----:B------:R-:W-:Y:S02]  /*86f0*/  IMAD.MOV.U32 R153, RZ, RZ, R152 ;  /* 0x000000ffff997224 */ /* 0x000fe400078e0098 */
[----:B------:R-:W-:Y:S01]  /*8700*/  IMAD.MOV.U32 R152, RZ, RZ, R30 ;  /* 0x000000ffff987224 */ /* 0x000fe200078e001e */
[----:B------:R-:W-:Y:S01]  /*8710*/  @!P6 PRMT R133, R247, 0x5410, RZ ;  /* 0x00005410f785e816 */ /* 0x000fe200000000ff */
[----:B------:R-:W-:Y:S01]  /*8720*/  STG.E.U16 [R194.64], R138 ;  /* 0x0000008ac2007986 */ /* 0x000fe2000c101512 */
[C---:B------:R-:W-:Y:S01]  /*8730*/  FMUL.FTZ R30, R165.reuse, R146 ;  /* 0x00000092a51e7220 */ /* 0x040fe20000410000 */
[----:B------:R-:W-:Y:S01]  /*8740*/  ISETP.GE.U32.AND P6, PT, R252, R145, PT ;  /* 0x00000091fc00720c */ /* 0x000fe20003fc6070 */
[C---:B------:R-:W-:Y:S01]  /*8750*/  FMUL.FTZ R59, R165.reuse, R59 ;  /* 0x0000003ba53b7220 */ /* 0x040fe20000410000 */
[----:B------:R4:W-:Y:S01]  /*8760*/  STG.E.U16 [R194.64+0x2], R133 ;  /* 0x00000285c2007986 */ /* 0x0009e2000c101512 */
[C---:B------:R-:W-:Y:S01]  /*8770*/  FMUL.FTZ R62, R165.reuse, R62 ;  /* 0x0000003ea53e7220 */ /* 0x040fe20000410000 */
[----:B------:R-:W-:Y:S01]  /*8780*/  MUFU.EX2 R153, R153 ;  /* 0x0000009900997308 */ /* 0x000fe20000000800 */
[C---:B------:R-:W-:Y:S02]  /*8790*/  FMUL.FTZ R63, R165.reuse, R63 ;  /* 0x0000003fa53f7220 */ /* 0x040fe40000410000 */
[C---:B------:R-:W-:Y:S02]  /*87a0*/  FMUL.FTZ R78, R165.reuse, R78 ;  /* 0x0000004ea54e7220 */ /* 0x040fe40000410000 */
[C---:B------:R-:W-:Y:S02]  /*87b0*/  FMUL.FTZ R79, R165.reuse, R79 ;  /* 0x0000004fa54f7220 */ /* 0x040fe40000410000 */
[C---:B------:R-:W-:Y:S02]  /*87c0*/  FMUL.FTZ R90, R165.reuse, R90 ;  /* 0x0000005aa55a7220 */ /* 0x040fe40000410000 */
[C---:B------:R-:W-:Y:S02]  /*87d0*/  FMUL.FTZ R91, R165.reuse, R91 ;  /* 0x0000005ba55b7220 */ /* 0x040fe40000410000 */
[----:B-----5:R-:W-:Y:S02]  /*87e0*/  FFMA.FTZ R168, R168, R10, R191 ;  /* 0x0000000aa8a87223 */ /* 0x020fe400000100bf */
[----:B------:R-:W-:Y:S02]  /*87f0*/  IMAD.MOV.U32 R10, RZ, RZ, R24 ;  /* 0x000000ffff0a7224 */ /* 0x000fe400078e0018 */
[----:B-1----:R-:W-:Y:S02]  /*8800*/  IMAD.MOV.U32 R156, RZ, RZ, R11 ;  /* 0x000000ffff9c7224 */ /* 0x002fe400078e000b */
[C---:B------:R-:W-:Y:S01]  /*8810*/  FMUL.FTZ R11, R165.reuse, R135 ;  /* 0x00000087a50b7220 */ /* 0x040fe20000410000 */
[----:B------:R-:W-:Y:S01]  /*8820*/  PRMT R135, R136, 0x7632, R135 ;  /* 0x0000763288877816 */ /* 0x000fe20000000087 */
[----:B------:R-:W-:Y:S02]  /*8830*/  IMAD.MOV.U32 R151, RZ, RZ, R10 ;  /* 0x000000ffff977224 */ /* 0x000fe400078e000a */
[----:B------:R-:W-:Y:S01]  /*8840*/  FMUL.FTZ R10, R165, R134 ;  /* 0x00000086a50a7220 */ /* 0x000fe20000410000 */
[----:B--2---:R-:W-:Y:S01]  /*8850*/  F2FP.BF16.PACK_AB R134, R137, R190 ;  /* 0x000000be8986723e */ /* 0x004fe200000010ff */
[----:B------:R-:W-:Y:S01]  /*8860*/  @!P3 HFMA2.BF16_V2 R245, -RZ.H0_H0, RZ.H0_H0, -R135.H0_H0 ;  /* 0x200000fffff5b231 */ /* 0x000fe20000340987 */
[----:B------:R-:W-:Y:S01]  /*8870*/  FMUL.FTZ R24, R166, R140 ;  /* 0x0000008ca6187220 */ /* 0x000fe20000410000 */
[----:B----4-:R-:W-:Y:S01]  /*8880*/  PRMT R133, R136, 0x5410, R135 ;  /* 0x0000541088857816 */ /* 0x010fe20000000087 */
[----:B---3--:R-:W-:Y:S01]  /*8890*/  FFMA.FTZ R166, R166, R150, R190 ;  /* 0x00000096a6a67223 */ /* 0x008fe200000100be */
[----:B------:R-:W-:Y:S01]  /*88a0*/  @!P4 PRMT R136, R246, 0x5410, RZ ;  /* 0x00005410f688c816 */ /* 0x000fe200000000ff */
[----:B------:R-:W-:Y:S01]  /*88b0*/  @!P0 HFMA2.BF16_V2 R244, -RZ.H0_H0, RZ.H0_H0, -R134.H0_H0 ;  /* 0x200000fffff48231 */ /* 0x000fe20000340986 */
[----:B------:R-:W-:Y:S01]  /*88c0*/  @!P3 PRMT R135, R245, 0x5410, RZ ;  /* 0x00005410f587b816 */ /* 0x000fe200000000ff */
[----:B------:R-:W-:Y:S01]  /*88d0*/  IMAD.MOV.U32 R150, RZ, RZ, R31 ;  /* 0x000000ffff967224 */ /* 0x000fe200078e001f */
[----:B------:R-:W-:Y:S01]  /*88e0*/  PRMT R143, R134, 0x7632, R143 ;  /* 0x00007632868f7816 */ /* 0x000fe2000000008f */
[----:B------:R1:W-:Y:S01]  /*88f0*/  STG.E.U16 [R182.64], R136 ;  /* 0x00000088b6007986 */ /* 0x0003e2000c101512 */
[----:B------:R-:W-:Y:S01]  /*8900*/  FMUL.FTZ R31, R165, R147 ;  /* 0x00000093a51f7220 */ /* 0x000fe20000410000 */
[----:B------:R-:W-:Y:S01]  /*8910*/  LOP3.LUT R138, R189, 0xffff, RZ, 0xc0, !PT ;  /* 0x0000ffffbd8a7812 */ /* 0x000fe200078ec0ff */
[----:B------:R-:W-:Y:S01]  /*8920*/  IMAD.WIDE R146, R158, 0x70, R182 ;  /* 0x000000709e927825 */ /* 0x000fe200078e02b6 */
[----:B------:R-:W-:Y:S01]  /*8930*/  PRMT R140, R134, 0x5410, R143 ;  /* 0x00005410868c7816 */ /* 0x000fe2000000008f */
[----:B------:R-:W-:Y:S01]  /*8940*/  STG.E.U16 [R182.64+0x2], R135 ;  /* 0x00000287b6007986 */ /* 0x000fe2000c101512 */
[----:B------:R-:W-:Y:S01]  /*8950*/  @!P0 PRMT R134, R244, 0x5410, RZ ;  /* 0x00005410f4868816 */ /* 0x000fe200000000ff */
[----:B------:R-:W-:Y:S01]  /*8960*/  FADD.FTZ R166, R137, R166 ;  /* 0x000000a689a67221 */ /* 0x000fe20000010000 */
[----:B------:R-:W-:Y:S01]  /*8970*/  SHF.R.U32.HI R138, RZ, 0x8, R138 ;  /* 0x00000008ff8a7819 */ /* 0x000fe2000001168a */
[----:B------:R-:W-:Y:S02]  /*8980*/  FADD.FTZ R168, R149, R168 ;  /* 0x000000a895a87221 */ /* 0x000fe40000010000 */
[----:B------:R2:W-:Y:S01]  /*8990*/  STG.E.U16 [R146.64], R134 ;  /* 0x0000008692007986 */ /* 0x0005e2000c101512 */
[----:B------:R-:W-:Y:S01]  /*89a0*/  LOP3.LUT R141, R138, 0xffff, RZ, 0xc0, !PT ;  /* 0x0000ffff8a8d7812 */ /* 0x000fe200078ec0ff */
[----:B------:R-:W3:Y:S01]  /*89b0*/  MUFU.EX2 R149, R150 ;  /* 0x0000009600957308 */ /* 0x000ee20000000800 */
[C---:B------:R-:W-:Y:S02]  /*89c0*/  FMUL.FTZ R94, R165.reuse, R94 ;  /* 0x0000005ea55e7220 */ /* 0x040fe40000410000 */
[C---:B------:R-:W-:Y:S01]  /*89d0*/  ISETP.GE.U32.AND P5, PT, R252.reuse, R141, PT ;  /* 0x0000008dfc00720c */ /* 0x040fe20003fa6070 */
[C---:B------:R-:W-:Y:S01]  /*89e0*/  FMUL.FTZ R95, R165.reuse, R95 ;  /* 0x0000005fa55f7220 */ /* 0x040fe20000410000 */
[--C-:B------:R-:W-:Y:S01]  /*89f0*/  SHF.R.U32.HI R141, RZ, 0x18, R189.reuse ;  /* 0x00000018ff8d7819 */ /* 0x100fe200000116bd */
[C---:B------:R-:W-:Y:S02]  /*8a00*/  FMUL.FTZ R74, R165.reuse, R74 ;  /* 0x0000004aa54a7220 */ /* 0x040fe40000410000 */
[C---:B------:R-:W-:Y:S01]  /*8a10*/  FMUL.FTZ R75, R165.reuse, R75 ;  /* 0x0000004ba54b7220 */ /* 0x040fe20000410000 */
[----:B------:R-:W-:Y:S01]  /*8a20*/  ISETP.GE.U32.AND P3, PT, R252, R141, PT ;  /* 0x0000008dfc00720c */ /* 0x000fe20003f66070 */
[----:B------:R3:W4:Y:S01]  /*8a30*/  MUFU.EX2 R138, R155 ;  /* 0x0000009b008a7308 */ /* 0x0007220000000800 */
[----:B------:R-:W-:Y:S01]  /*8a40*/  SHF.R.U32.HI R141, RZ, 0x10, R189 ;  /* 0x00000010ff8d7819 */ /* 0x000fe200000116bd */
[----:B------:R-:W-:Y:S02]  /*8a50*/  FMUL.FTZ R106, R165, R106 ;  /* 0x0000006aa56a7220 */ /* 0x000fe40000410000 */
[----:B-1----:R-:W-:Y:S01]  /*8a60*/  IMAD R136, R159, 0x38, R162 ;  /* 0x000000389f887824 */ /* 0x002fe200078e02a2 */
[----:B------:R-:W-:Y:S01]  /*8a70*/  LOP3.LUT R141, R141, 0xff, RZ, 0xc0, !PT ;  /* 0x000000ff8d8d7812 */ /* 0x000fe200078ec0ff */
[----:B------:R-:W-:Y:S01]  /*8a80*/  @!P5 HFMA2.BF16_V2 R250, -RZ.H0_H0, RZ.H0_H0, -R143.H0_H0 ;  /* 0x200000fffffad231 */ /* 0x000fe2000034098f */
[C---:B------:R-:W-:Y:S01]  /*8a90*/  FMUL.FTZ R107, R165.reuse, R107 ;  /* 0x0000006ba56b7220 */ /* 0x040fe20000410000 */
[----:B------:R-:W-:Y:S01]  /*8aa0*/  SHF.R.U32.HI R159, RZ, 0x18, R202 ;  /* 0x00000018ff9f7819 */ /* 0x000fe200000116ca */
[C---:B------:R-:W-:Y:S01]  /*8ab0*/  FMUL.FTZ R110, R165.reuse, R110 ;  /* 0x0000006ea56e7220 */ /* 0x040fe20000410000 */
[----:B------:R-:W-:Y:S01]  /*8ac0*/  IADD3 R136, R136, 0x1, RZ ;  /* 0x0000000188887810 */ /* 0x000fe20007ffe0ff */
[C---:B------:R-:W-:Y:S01]  /*8ad0*/  FMUL.FTZ R111, R165.reuse, R111 ;  /* 0x0000006fa56f7220 */ /* 0x040fe20000410000 */
[----:B------:R-:W-:Y:S01]  /*8ae0*/  @!P5 PRMT R143, R250, 0x5410, RZ ;  /* 0x00005410fa8fd816 */ /* 0x000fe200000000ff */
[C---:B------:R-:W-:Y:S01]  /*8af0*/  FMUL.FTZ R122, R165.reuse, R122 ;  /* 0x0000007aa57a7220 */ /* 0x040fe20000410000 */
[----:B------:R-:W-:Y:S01]  /*8b00*/  LEA R188, P0, R136, R194, 0x1 ;  /* 0x000000c288bc7211 */ /* 0x000fe200078008ff */
[----:B--2---:R-:W1:Y:S01]  /*8b10*/  MUFU.EX2 R147, R179 ;  /* 0x000000b300937308 */ /* 0x004e620000000800 */
[----:B------:R-:W-:Y:S01]  /*8b20*/  LOP3.LUT R134, R196, 0xffff, RZ, 0xc0, !PT ;  /* 0x0000ffffc4867812 */ /* 0x000fe200078ec0ff */
[C---:B------:R-:W-:Y:S01]  /*8b30*/  FMUL.FTZ R123, R165.reuse, R123 ;  /* 0x0000007ba57b7220 */ /* 0x040fe20000410000 */
[----:B------:R-:W-:Y:S01]  /*8b40*/  LEA.HI.X.SX32 R189, R136, R195, 0x1, P0 ;  /* 0x000000c388bd7211 */ /* 0x000fe200000f0eff */
[----:B------:R-:W-:Y:S01]  /*8b50*/  IMAD R136, R158, 0x48, RZ ;  /* 0x000000489e887824 */ /* 0x000fe200078e02ff */
[----:B------:R-:W-:Y:S01]  /*8b60*/  SHF.R.U32.HI R134, RZ, 0x8, R134 ;  /* 0x00000008ff867819 */ /* 0x000fe20000011686 */
[C---:B------:R-:W-:Y:S01]  /*8b70*/  FMUL.FTZ R126, R165.reuse, R126 ;  /* 0x0000007ea57e7220 */ /* 0x040fe20000410000 */
[----:B------:R-:W-:Y:S01]  /*8b80*/  ISETP.GE.U32.AND P5, PT, R252, R139, PT ;  /* 0x0000008bfc00720c */ /* 0x000fe20003fa6070 */
[C---:B------:R-:W-:Y:S01]  /*8b90*/  FMUL.FTZ R127, R165.reuse, R127 ;  /* 0x0000007fa57f7220 */ /* 0x040fe20000410000 */
[----:B------:R-:W-:Y:S01]  /*8ba0*/  LOP3.LUT R137, R134, 0xffff, RZ, 0xc0, !PT ;  /* 0x0000ffff86897812 */ /* 0x000fe200078ec0ff */
[----:B------:R-:W-:Y:S01]  /*8bb0*/  FFMA.FTZ R165, R165, R171, R154 ;  /* 0x000000aba5a57223 */ /* 0x000fe2000001009a */
[----:B------:R2:W5:Y:S01]  /*8bc0*/  MUFU.EX2 R134, R151 ;  /* 0x0000009700867308 */ /* 0x0005620000000800 */
[----:B------:R-:W-:Y:S01]  /*8bd0*/  LEA R190, P0, R136, R194, 0x1 ;  /* 0x000000c288be7211 */ /* 0x000fe200078008ff */
[----:B---3--:R-:W-:Y:S01]  /*8be0*/  FADD.FTZ R155, R149, R166 ;  /* 0x000000a6959b7221 */ /* 0x008fe20000010000 */
[C---:B----4-:R-:W-:Y:S01]  /*8bf0*/  F2FP.BF16.PACK_AB R148, R138.reuse, R154 ;  /* 0x0000009a8a94723e */ /* 0x050fe200000010ff */
[----:B------:R-:W-:Y:S01]  /*8c00*/  FADD.FTZ R165, R138, R165 ;  /* 0x000000a58aa57221 */ /* 0x000fe20000010000 */
[----:B------:R-:W-:Y:S01]  /*8c10*/  LEA.HI.X.SX32 R191, R136, R195, 0x1, P0 ;  /* 0x000000c388bf7211 */ /* 0x000fe200000f0eff */
[----:B------:R-:W-:Y:S01]  /*8c20*/  FADD.FTZ R155, R142, R155 ;  /* 0x0000009b8e9b7221 */ /* 0x000fe20000010000 */
[----:B------:R-:W-:Y:S01]  /*8c30*/  PRMT R145, R148, 0x7632, R145 ;  /* 0x0000763294917816 */ /* 0x000fe20000000091 */
[----:B------:R3:W-:Y:S01]  /*8c40*/  STG.E.U16 [R188.64], R143 ;  /* 0x0000008fbc007986 */ /* 0x0007e2000c101512 */
[----:B------:R-:W-:Y:S01]  /*8c50*/  ISETP.GE.U32.AND P4, PT, R252, R141, PT ;  /* 0x0000008dfc00720c */ /* 0x000fe20003f86070 */
[----:B------:R4:W3:Y:S01]  /*8c60*/  MUFU.EX2 R136, R160 ;  /* 0x000000a000887308 */ /* 0x0008e20000000800 */
[----:B------:R-:W-:Y:S01]  /*8c70*/  SHF.R.U32.HI R135, RZ, 0x10, R196 ;  /* 0x00000010ff877819 */ /* 0x000fe200000116c4 */
[----:B------:R-:W-:Y:S01]  /*8c80*/  @!P3 HFMA2.BF16_V2 R243, -RZ.H0_H0, RZ.H0_H0, -R145.H0_H0 ;  /* 0x200000fffff3b231 */ /* 0x000fe20000340991 */
[----:B-1----:R-:W-:Y:S01]  /*8c90*/  FADD.FTZ R169, R147, R169 ;  /* 0x000000a993a97221 */ /* 0x002fe20000010000 */
[----:B------:R-:W-:Y:S02]  /*8ca0*/  F2FP.BF16.PACK_AB R147, R184, R147 ;  /* 0x00000093b893723e */ /* 0x000fe400000010ff */
[----:B------:R-:W-:Y:S01]  /*8cb0*/  LOP3.LUT R138, R202, 0xffff, RZ, 0xc0, !PT ;  /* 0x0000ffffca8a7812 */ /* 0x000fe200078ec0ff */
[----:B------:R-:W-:Y:S01]  /*8cc0*/  FADD.FTZ R154, R184, R169 ;  /* 0x000000a9b89a7221 */ /* 0x000fe20000010000 */
[----:B------:R-:W-:Y:S01]  /*8cd0*/  ISETP.GE.U32.AND P0, PT, R252, R137, PT ;  /* 0x00000089fc00720c */ /* 0x000fe20003f06070 */
[----:B------:R-:W-:Y:S01]  /*8ce0*/  @!P5 HFMA2.BF16_V2 R242, -RZ.H0_H0, RZ.H0_H0, -R147.H0_H0 ;  /* 0x200000fffff2d231 */ /* 0x000fe20000340993 */
[----:B------:R-:W-:Y:S01]  /*8cf0*/  PRMT R141, R148, 0x5410, R145 ;  /* 0x00005410948d7816 */ /* 0x000fe20000000091 */
[----:B------:R-:W1:Y:S01]  /*8d00*/  MUFU.EX2 R137, R157 ;  /* 0x0000009d00897308 */ /* 0x000e620000000800 */
[----:B------:R-:W-:Y:S01]  /*8d10*/  @!P3 PRMT R145, R243, 0x5410, RZ ;  /* 0x00005410f391b816 */ /* 0x000fe200000000ff */
[----:B------:R-:W-:Y:S01]  /*8d20*/  @!P4 HFMA2.BF16_V2 R249, -RZ.H0_H0, RZ.H0_H0, -R148.H0_H0 ;  /* 0x200000fffff9c231 */ /* 0x000fe20000340994 */
[----:B--2---:R-:W-:Y:S02]  /*8d30*/  LOP3.LUT R151, R202, 0xff, RZ, 0xc0, !PT ;  /* 0x000000ffca977812 */ /* 0x004fe400078ec0ff */
[----:B------:R-:W-:Y:S01]  /*8d40*/  PRMT R144, R147, 0x7632, R144 ;  /* 0x0000763293907816 */ /* 0x000fe20000000090 */
[----:B------:R-:W-:Y:S01]  /*8d50*/  STG.E.U16 [R190.64+0x2], R145 ;  /* 0x00000291be007986 */ /* 0x000fe2000c101512 */
[----:B------:R-:W-:Y:S01]  /*8d60*/  ISETP.GE.U32.AND P3, PT, R252, R151, PT ;  /* 0x00000097fc00720c */ /* 0x000fe20003f66070 */
[----:B------:R-:W-:Y:S01]  /*8d70*/  FADD.FTZ R151, R199, R168 ;  /* 0x000000a8c7977221 */ /* 0x000fe20000010000 */
[----:B------:R-:W-:Y:S01]  /*8d80*/  LOP3.LUT R135, R135, 0xff, RZ, 0xc0, !PT ;  /* 0x000000ff87877812 */ /* 0x000fe200078ec0ff */
[----:B------:R-:W2:Y:S01]  /*8d90*/  MUFU.EX2 R157, R185 ;  /* 0x000000b9009d7308 */ /* 0x000ea20000000800 */
[----:B------:R-:W-:Y:S01]  /*8da0*/  SHF.R.U32.HI R138, RZ, 0x8, R138 ;  /* 0x00000008ff8a7819 */ /* 0x000fe2000001168a */
[----:B------:R-:W-:Y:S01]  /*8db0*/  @!P0 HFMA2.BF16_V2 R241, -RZ.H0_H0, RZ.H0_H0, -R144.H0_H0 ;  /* 0x200000fffff18231 */ /* 0x000fe20000340990 */
[----:B----4-:R-:W-:Y:S01]  /*8dc0*/  IMAD.MOV.U32 R160, RZ, RZ, R156 ;  /* 0x000000ffffa07224 */ /* 0x010fe200078e009c */
[C---:B-----5:R-:W-:Y:S01]  /*8dd0*/  F2FP.BF16.PACK_AB R146, R134.reuse, R199 ;  /* 0x000000c78692723e */ /* 0x060fe200000010ff */
[----:B------:R-:W-:Y:S01]  /*8de0*/  FADD.FTZ R156, R134, R151 ;  /* 0x00000097869c7221 */ /* 0x000fe20000010000 */
[----:B------:R-:W-:Y:S02]  /*8df0*/  PRMT R134, R147, 0x5410, R144 ;  /* 0x0000541093867816 */ /* 0x000fe40000000090 */
[----:B------:R-:W-:Y:S02]  /*8e00*/  @!P5 PRMT R147, R242, 0x5410, RZ ;  /* 0x00005410f293d816 */ /* 0x000fe400000000ff */
[----:B------:R-:W4:Y:S01]  /*8e10*/  MUFU.EX2 R150, R152 ;  /* 0x0000009800967308 */ /* 0x000f220000000800 */
[----:B------:R-:W-:Y:S02]  /*8e20*/  ISETP.GE.U32.AND P5, PT, R252, R135, PT ;  /* 0x00000087fc00720c */ /* 0x000fe40003fa6070 */
[----:B------:R-:W-:Y:S02]  /*8e30*/  LOP3.LUT R139, R138, 0xffff, RZ, 0xc0, !PT ;  /* 0x0000ffff8a8b7812 */ /* 0x000fe400078ec0ff */
[----:B------:R-:W-:Y:S01]  /*8e40*/  F2FP.BF16.PACK_AB R138, R142, R149 ;  /* 0x000000958e8a723e */ /* 0x000fe200000010ff */
[----:B---3--:R-:W-:Y:S01]  /*8e50*/  FADD.FTZ R142, R136, R165 ;  /* 0x000000a5888e7221 */ /* 0x008fe20000010000 */
[----:B------:R-:W-:Y:S02]  /*8e60*/  @!P4 PRMT R148, R249, 0x5410, RZ ;  /* 0x00005410f994c816 */ /* 0x000fe400000000ff */
[C---:B------:R-:W-:Y:S01]  /*8e70*/  ISETP.GE.U32.AND P4, PT, R252.reuse, R139, PT ;  /* 0x0000008bfc00720c */ /* 0x040fe20003f86070 */
[----:B------:R-:W3:Y:S01]  /*8e80*/  MUFU.EX2 R149, R160 ;  /* 0x000000a000957308 */ /* 0x000ee20000000800 */
[----:B------:R-:W-:Y:S01]  /*8e90*/  SHF.R.U32.HI R139, RZ, 0x10, R202 ;  /* 0x00000010ff8b7819 */ /* 0x000fe200000116ca */
[----:B-1----:R-:W-:Y:S01]  /*8ea0*/  FADD.FTZ R142, R137, R142 ;  /* 0x0000008e898e7221 */ /* 0x002fe20000010000 */
[----:B------:R-:W-:Y:S01]  /*8eb0*/  @!P0 PRMT R144, R241, 0x5410, RZ ;  /* 0x00005410f1908816 */ /* 0x000fe200000000ff */
[----:B------:R-:W-:Y:S01]  /*8ec0*/  @!P5 HFMA2.BF16_V2 R240, -RZ.H0_H0, RZ.H0_H0, -R146.H0_H0 ;  /* 0x200000fffff0d231 */ /* 0x000fe20000340992 */
[----:B------:R-:W-:Y:S01]  /*8ed0*/  LOP3.LUT R139, R139, 0xff, RZ, 0xc0, !PT ;  /* 0x000000ff8b8b7812 */ /* 0x000fe200078ec0ff */
[----:B------:R1:W-:Y:S01]  /*8ee0*/  STG.E.U16 [R190.64], R148 ;  /* 0x00000094be007986 */ /* 0x0003e2000c101512 */
[----:B------:R-:W-:Y:S01]  /*8ef0*/  F2FP.BF16.PACK_AB R136, R137, R136 ;  /* 0x000000888988723e */ /* 0x000fe200000010ff */
[----:B--2---:R-:W-:Y:S01]  /*8f00*/  FADD.FTZ R137, R157, R154 ;  /* 0x0000009a9d897221 */ /* 0x004fe20000010000 */
[----:B------:R-:W-:Y:S01]  /*8f10*/  ISETP.GE.U32.AND P0, PT, R252, R139, PT ;  /* 0x0000008bfc00720c */ /* 0x000fe20003f06070 */
[----:B------:R-:W2:Y:S01]  /*8f20*/  MUFU.EX2 R152, R187 ;  /* 0x000000bb00987308 */ /* 0x000ea20000000800 */
[----:B------:R-:W-:Y:S01]  /*8f30*/  PRMT R139, R146, 0x7632, R139 ;  /* 0x00007632928b7816 */ /* 0x000fe2000000008b */
[----:B------:R-:W-:Y:S01]  /*8f40*/  @!P3 HFMA2.BF16_V2 R237, -RZ.H0_H0, RZ.H0_H0, -R138.H0_H0 ;  /* 0x200000ffffedb231 */ /* 0x000fe2000034098a */
[----:B------:R-:W-:Y:S01]  /*8f50*/  F2FP.BF16.PACK_AB R157, R186, R157 ;  /* 0x0000009dba9d723e */ /* 0x000fe200000010ff */
[----:B----4-:R-:W-:Y:S01]  /*8f60*/  FADD.FTZ R184, R150, R155 ;  /* 0x0000009b96b87221 */ /* 0x010fe20000010000 */
[----:B------:R-:W-:Y:S01]  /*8f70*/  PRMT R135, R146, 0x5410, R139 ;  /* 0x0000541092877816 */ /* 0x000fe2000000008b */
[----:B------:R-:W-:Y:S01]  /*8f80*/  @!P6 HFMA2.BF16_V2 R239, -RZ.H0_H0, RZ.H0_H0, -R139.H0_H0 ;  /* 0x200000ffffefe231 */ /* 0x000fe2000034098b */
[----:B------:R-:W-:Y:S01]  /*8f90*/  @!P5 PRMT R146, R240, 0x5410, RZ ;  /* 0x00005410f092d816 */ /* 0x000fe200000000ff */
[--C-:B------:R-:W-:Y:S01]  /*8fa0*/  FADD.FTZ R186, R186, R137.reuse ;  /* 0x00000089baba7221 */ /* 0x100fe20000010000 */
[----:B------:R-:W-:Y:S01]  /*8fb0*/  ISETP.GE.U32.AND P5, PT, R252, R159, PT ;  /* 0x0000009ffc00720c */ /* 0x000fe20003fa6070 */
[----:B------:R-:W-:Y:S01]  /*8fc0*/  IMAD.WIDE.U32 R158, R172, -0x2daee0ad, RZ ;  /* 0xd2511f53ac9e7825 */ /* 0x000fe200078e00ff */
[----:B------:R-:W4:Y:S01]  /*8fd0*/  MUFU.EX2 R151, R201 ;  /* 0x000000c900977308 */ /* 0x000f220000000800 */
[----:B------:R-:W-:Y:S01]  /*8fe0*/  @!P6 PRMT R139, R239, 0x5410, RZ ;  /* 0x00005410ef8be816 */ /* 0x000fe200000000ff */
[----:B------:R-:W-:Y:S01]  /*8ff0*/  @!P0 HFMA2.BF16_V2 R232, -RZ.H0_H0, RZ.H0_H0, -R136.H0_H0 ;  /* 0x200000ffffe88231 */ /* 0x000fe20000340988 */
[C---:B---3--:R-:W-:Y:S01]  /*9000*/  F2FP.BF16.PACK_AB R150, R149.reuse, R150 ;  /* 0x000000969596723e */ /* 0x048fe200000010ff */
[----:B------:R-:W-:Y:S01]  /*9010*/  FADD.FTZ R184, R149, R184 ;  /* 0x000000b895b87221 */ /* 0x000fe20000010000 */
[----:B------:R-:W-:Y:S01]  /*9020*/  LOP3.LUT R154, R159, UR23, R178, 0x96, !PT ;  /* 0x000000179f9a7c12 */ /* 0x000fe2000f8e96b2 */
[----:B------:R-:W-:Y:S01]  /*9030*/  STG.E.U16 [R194.64+0x10], R147 ;  /* 0x00001093c2007986 */ /* 0x000fe2000c101512 */
[----:B------:R-:W-:Y:S01]  /*9040*/  PRMT R137, R138, 0x7632, R137 ;  /* 0x000076328a897816 */ /* 0x000fe20000000089 */
[----:B------:R-:W-:Y:S01]  /*9050*/  FADD.FTZ R185, R153, R156 ;  /* 0x0000009c99b97221 */ /* 0x000fe20000010000 */
[----:B------:R-:W-:Y:S01]  /*9060*/  LOP3.LUT R149, R154, 0xff, RZ, 0xc0, !PT ;  /* 0x000000ff9a957812 */ /* 0x000fe200078ec0ff */
[----:B------:R-:W3:Y:S01]  /*9070*/  MUFU.EX2 R160, R181 ;  /* 0x000000b500a07308 */ /* 0x000ee20000000800 */
[----:B------:R-:W-:Y:S01]  /*9080*/  PRMT R155, R136, 0x7632, R155 ;  /* 0x00007632889b7816 */ /* 0x000fe2000000009b */
[----:B------:R-:W-:Y:S01]  /*9090*/  @!P4 HFMA2.BF16_V2 R236, -RZ.H0_H0, RZ.H0_H0, -R137.H0_H0 ;  /* 0x200000ffffecc231 */ /* 0x000fe20000340989 */
[----:B------:R-:W-:Y:S01]  /*90a0*/  ISETP.GE.U32.AND P6, PT, R252, R149, PT ;  /* 0x00000095fc00720c */ /* 0x000fe20003fc6070 */
[----:B------:R5:W-:Y:S01]  /*90b0*/  STG.E.U16 [R194.64+0x12], R144 ;  /* 0x00001290c2007986 */ /* 0x000be2000c101512 */
[----:B------:R-:W-:Y:S01]  /*90c0*/  LOP3.LUT R149, R154, 0xffff, RZ, 0xc0, !PT ;  /* 0x0000ffff9a957812 */ /* 0x000fe200078ec0ff */
[----:B------:R-:W-:Y:S01]  /*90d0*/  @!P5 HFMA2.BF16_V2 R231, -RZ.H0_H0, RZ.H0_H0, -R155.H0_H0 ;  /* 0x200000ffffe7d231 */ /* 0x000fe2000034099b */
[----:B------:R-:W-:Y:S01]  /*90e0*/  PRMT R143, R136, 0x5410, R155 ;  /* 0x00005410888f7816 */ /* 0x000fe2000000009b */
[----:B------:R-:W-:Y:S01]  /*90f0*/  STG.E.U16 [R182.64+0x10], R146 ;  /* 0x00001092b6007986 */ /* 0x000fe2000c101512 */
[----:B------:R-:W-:Y:S01]  /*9100*/  SHF.R.U32.HI R149, RZ, 0x8, R149 ;  /* 0x00000008ff957819 */ /* 0x000fe20000011695 */
[----:B--2---:R-:W-:Y:S01]  /*9110*/  FADD.FTZ R185, R152, R185 ;  /* 0x000000b998b97221 */ /* 0x004fe20000010000 */
[----:B------:R-:W-:Y:S01]  /*9120*/  @!P0 PRMT R136, R232, 0x5410, RZ ;  /* 0x00005410e8888816 */ /* 0x000fe200000000ff */
[----:B------:R2:W-:Y:S01]  /*9130*/  STG.E.U16 [R182.64+0x12], R139 ;  /* 0x0000128bb6007986 */ /* 0x0005e2000c101512 */
[----:B------:R-:W-:Y:S01]  /*9140*/  LOP3.LUT R149, R149, 0xffff, RZ, 0xc0, !PT ;  /* 0x0000ffff95957812 */ /* 0x000fe200078ec0ff */
[----:B----4-:R-:W-:Y:S01]  /*9150*/  FADD.FTZ R187, R151, R142 ;  /* 0x0000008e97bb7221 */ /* 0x010fe20000010000 */
[----:B------:R-:W-:Y:S01]  /*9160*/  PRMT R142, R138, 0x5410, R137 ;  /* 0x000054108a8e7816 */ /* 0x000fe20000000089 */
[----:B------:R-:W-:Y:S01]  /*9170*/  @!P6 HFMA2.BF16_V2 R235, -RZ.H0_H0, RZ.H0_H0, -R157.H0_H0 ;  /* 0x200000ffffebe231 */ /* 0x000fe2000034099d */
[----:B------:R-:W-:Y:S01]  /*9180*/  @!P3 PRMT R138, R237, 0x5410, RZ ;  /* 0x00005410ed8ab816 */ /* 0x000fe200000000ff */
[----:B------:R-:W-:Y:S01]  /*9190*/  MUFU.EX2 R199, R175 ;  /* 0x000000af00c77308 */ /* 0x000fe20000000800 */
[----:B------:R-:W-:Y:S02]  /*91a0*/  ISETP.GE.U32.AND P3, PT, R252, R149, PT ;  /* 0x00000095fc00720c */ /* 0x000fe40003f66070 */
[--C-:B------:R-:W-:Y:S01]  /*91b0*/  SHF.R.U32.HI R149, RZ, 0x18, R154.reuse ;  /* 0x00000018ff957819 */ /* 0x100fe2000001169a */
[----:B------:R-:W-:Y:S01]  /*91c0*/  STG.E.U16 [R188.64+0xe], R138 ;  /* 0x00000e8abc007986 */ /* 0x000fe2000c101512 */
[----:B------:R-:W-:Y:S01]  /*91d0*/  @!P4 PRMT R137, R236, 0x5410, RZ ;  /* 0x00005410ec89c816 */ /* 0x000fe200000000ff */
[----:B---3--:R-:W-:Y:S01]  /*91e0*/  FADD.FTZ R187, R160, R187 ;  /* 0x000000bba0bb7221 */ /* 0x008fe20000010000 */
[----:B------:R-:W-:Y:S02]  /*91f0*/  ISETP.GE.U32.AND P4, PT, R252, R149, PT ;  /* 0x00000095fc00720c */ /* 0x000fe40003f86070 */
[--C-:B------:R-:W-:Y:S01]  /*9200*/  SHF.R.U32.HI R149, RZ, 0x10, R154.reuse ;  /* 0x00000010ff957819 */ /* 0x100fe2000001169a */
[----:B------:R3:W-:Y:S01]  /*9210*/  STG.E.U16 [R188.64+0x10], R137 ;  /* 0x00001089bc007986 */ /* 0x0007e2000c101512 */
[----:B------:R-:W-:Y:S01]  /*9220*/  F2FP.BF16.PACK_AB R151, R160, R151 ;  /* 0x00000097a097723e */ /* 0x000fe200000010ff */
[----:B------:R-:W-:Y:S01]  /*9230*/  IMAD.WIDE.U32 R160, R173, -0x2daee0ad, RZ ;  /* 0xd2511f53ada07825 */ /* 0x000fe200078e00ff */
[----:B------:R-:W-:Y:S01]  /*9240*/  LOP3.LUT R149, R149, 0xff, RZ, 0xc0, !PT ;  /* 0x000000ff95957812 */ /* 0x000fe200078ec0ff */
[----:B------:R4:W-:Y:S01]  /*9250*/  STG.E.U16 [R190.64+0x10], R136 ;  /* 0x00001088be007986 */ /* 0x0009e2000c101512 */
[----:B------:R-:W-:Y:S02]  /*9260*/  PRMT R154, R157, 0x7632, R154 ;  /* 0x000076329d9a7816 */ /* 0x000fe4000000009a */
[----:B------:R-:W-:Y:S02]  /*9270*/  ISETP.GE.U32.AND P0, PT, R252, R149, PT ;  /* 0x00000095fc00720c */ /* 0x000fe40003f06070 */
[----:B------:R-:W-:Y:S01]  /*9280*/  LOP3.LUT R149, R161, UR23, R180, 0x96, !PT ;  /* 0x00000017a1957c12 */ /* 0x000fe2000f8e96b4 */
[----:B------:R-:W-:Y:S01]  /*9290*/  @!P3 HFMA2.BF16_V2 R234, -RZ.H0_H0, RZ.H0_H0, -R154.H0_H0 ;  /* 0x200000ffffeab231 */ /* 0x000fe2000034099a */
[----:B------:R-:W-:Y:S02]  /*92a0*/  F2FP.BF16.PACK_AB R153, R152, R153 ;  /* 0x000000999899723e */ /* 0x000fe400000010ff */
[----:B-1----:R-:W-:Y:S02]  /*92b0*/  LOP3.LUT R148, R149, 0xffff, RZ, 0xc0, !PT ;  /* 0x0000ffff95947812 */ /* 0x002fe400078ec0ff */
[----:B------:R-:W-:Y:S02]  /*92c0*/  PRMT R168, R157, 0x5410, R154 ;  /* 0x000054109da87816 */ /* 0x000fe4000000009a */
[----:B------:R-:W-:Y:S02]  /*92d0*/  SHF.R.U32.HI R148, RZ, 0x8, R148 ;  /* 0x00000008ff947819 */ /* 0x000fe40000011694 */
[----:B------:R-:W-:Y:S01]  /*92e0*/  @!P6 PRMT R157, R235, 0x5410, RZ ;  /* 0x00005410eb9de816 */ /* 0x000fe200000000ff */
[----:B------:R-:W-:Y:S01]  /*92f0*/  @!P0 HFMA2.BF16_V2 R233, -RZ.H0_H0, RZ.H0_H0, -R153.H0_H0 ;  /* 0x200000ffffe98231 */ /* 0x000fe20000340999 */
[----:B------:R-:W-:Y:S02]  /*9300*/  LOP3.LUT R145, R148, 0xffff, RZ, 0xc0, !PT ;  /* 0x0000ffff94917812 */ /* 0x000fe400078ec0ff */
[----:B------:R-:W-:Y:S02]  /*9310*/  @!P3 PRMT R154, R234, 0x5410, RZ ;  /* 0x00005410ea9ab816 */ /* 0x000fe400000000ff */
[C---:B------:R-:W-:Y:S02]  /*9320*/  ISETP.GE.U32.AND P6, PT, R252.reuse, R145, PT ;  /* 0x00000091fc00720c */ /* 0x040fe40003fc6070 */
[--C-:B------:R-:W-:Y:S02]  /*9330*/  SHF.R.U32.HI R145, RZ, 0x18, R149.reuse ;  /* 0x00000018ff917819 */ /* 0x100fe40000011695 */
[----:B------:R-:W-:Y:S02]  /*9340*/  PRMT R152, R153, 0x7632, R152 ;  /* 0x0000763299987816 */ /* 0x000fe40000000098 */
[----:B------:R-:W-:Y:S02]  /*9350*/  ISETP.GE.U32.AND P3, PT, R252, R145, PT ;  /* 0x00000091fc00720c */ /* 0x000fe40003f66070 */
[----:B------:R-:W-:Y:S01]  /*9360*/  LOP3.LUT R163, R149, 0xff, RZ, 0xc0, !PT ;  /* 0x000000ff95a37812 */ /* 0x000fe200078ec0ff */
[----:B------:R-:W-:Y:S01]  /*9370*/  @!P4 HFMA2.BF16_V2 R230, -RZ.H0_H0, RZ.H0_H0, -R152.H0_H0 ;  /* 0x200000ffffe6c231 */ /* 0x000fe20000340998 */
[----:B------:R-:W-:Y:S02]  /*9380*/  LOP3.LUT R145, R158, 0xff, RZ, 0xc0, !PT ;  /* 0x000000ff9e917812 */ /* 0x000fe400078ec0ff */
[----:B------:R-:W-:Y:S02]  /*9390*/  @!P5 PRMT R155, R231, 0x5410, RZ ;  /* 0x00005410e79bd816 */ /* 0x000fe400000000ff */
[C---:B------:R-:W-:Y:S02]  /*93a0*/  ISETP.GE.U32.AND P5, PT, R252.reuse, R163, PT ;  /* 0x000000a3fc00720c */ /* 0x040fe40003fa6070 */
[----:B------:R-:W-:Y:S01]  /*93b0*/  PRMT R169, R153, 0x5410, R152 ;  /* 0x0000541099a97816 */ /* 0x000fe20000000098 */
[----:B------:R-:W-:Y:S01]  /*93c0*/  STG.E.U16 [R190.64+0x12], R155 ;  /* 0x0000129bbe007986 */ /* 0x000fe2000c101512 */
[----:B------:R-:W-:Y:S02]  /*93d0*/  @!P0 PRMT R153, R233, 0x5410, RZ ;  /* 0x00005410e9998816 */ /* 0x000fe400000000ff */
[----:B------:R-:W-:Y:S01]  /*93e0*/  ISETP.GE.U32.AND P0, PT, R252, R145, PT ;  /* 0x00000091fc00720c */ /* 0x000fe20003f06070 */
[----:B------:R-:W-:Y:S01]  /*93f0*/  STG.E.U16 [R194.64+0x20], R157 ;  /* 0x0000209dc2007986 */ /* 0x000fe2000c101512 */
[--C-:B------:R-:W-:Y:S02]  /*9400*/  SHF.R.U32.HI R145, RZ, 0x10, R149.reuse ;  /* 0x00000010ff917819 */ /* 0x100fe40000011695 */
[----:B-----5:R-:W-:Y:S01]  /*9410*/  LOP3.LUT R144, R158, 0xffff, RZ, 0xc0, !PT ;  /* 0x0000ffff9e907812 */ /* 0x020fe200078ec0ff */
[----:B------:R-:W-:Y:S01]  /*9420*/  STG.E.U16 [R194.64+0x22], R154 ;  /* 0x0000229ac2007986 */ /* 0x000fe2000c101512 */
[----:B------:R-:W-:Y:S01]  /*9430*/  LOP3.LUT R145, R145, 0xff, RZ, 0xc0, !PT ;  /* 0x000000ff91917812 */ /* 0x000fe200078ec0ff */
[----:B------:R-:W-:Y:S01]  /*9440*/  @!P5 HFMA2.BF16_V2 R229, -RZ.H0_H0, RZ.H0_H0, -R150.H0_H0 ;  /* 0x200000ffffe5d231 */ /* 0x000fe20000340996 */
[----:B------:R-:W-:Y:S01]  /*9450*/  @!P4 PRMT R152, R230, 0x5410, RZ ;  /* 0x00005410e698c816 */ /* 0x000fe200000000ff */
[----:B------:R1:W-:Y:S01]  /*9460*/  STG.E.U16 [R182.64+0x20], R153 ;  /* 0x00002099b6007986 */ /* 0x0003e2000c101512 */
[----:B------:R-:W-:Y:S02]  /*9470*/  ISETP.GE.U32.AND P4, PT, R252, R145, PT ;  /* 0x00000091fc00720c */ /* 0x000fe40003f86070 */
[----:B------:R-:W-:Y:S01]  /*9480*/  SHF.R.U32.HI R144, RZ, 0x8, R144 ;  /* 0x00000008ff907819 */ /* 0x000fe20000011690 */
[----:B------:R5:W-:Y:S01]  /*9490*/  STG.E.U16 [R182.64+0x22], R152 ;  /* 0x00002298b6007986 */ /* 0x000be2000c101512 */
[----:B------:R-:W-:Y:S02]  /*94a0*/  PRMT R149, R150, 0x7632, R149 ;  /* 0x0000763296957816 */ /* 0x000fe40000000095 */
[----:B--2---:R-:W-:Y:S02]  /*94b0*/  LOP3.LUT R139, R144, 0xffff, RZ, 0xc0, !PT ;  /* 0x0000ffff908b7812 */ /* 0x004fe400078ec0ff */
[----:B---3--:R-:W-:Y:S01]  /*94c0*/  LOP3.LUT R137, R198, 0xffff, RZ, 0xc0, !PT ;  /* 0x0000ffffc6897812 */ /* 0x008fe200078ec0ff */
[----:B------:R-:W-:Y:S01]  /*94d0*/  @!P6 HFMA2.BF16_V2 R227, -RZ.H0_H0, RZ.H0_H0, -R149.H0_H0 ;  /* 0x200000ffffe3e231 */ /* 0x000fe20000340995 */
[----:B------:R-:W-:Y:S02]  /*94e0*/  SHF.R.U32.HI R138, RZ, 0x10, R158 ;  /* 0x00000010ff8a7819 */ /* 0x000fe4000001169e */
[----:B------:R-:W-:Y:S01]  /*94f0*/  PRMT R172, R150, 0x5410, R149 ;  /* 0x0000541096ac7816 */ /* 0x000fe20000000095 */
[----:B------:R-:W-:Y:S01]  /*9500*/  @!P4 HFMA2.BF16_V2 R223, -RZ.H0_H0, RZ.H0_H0, -R151.H0_H0 ;  /* 0x200000ffffdfc231 */ /* 0x000fe20000340997 */
[----:B------:R-:W-:Y:S02]  /*9510*/  @!P5 PRMT R150, R229, 0x5410, RZ ;  /* 0x00005410e596d816 */ /* 0x000fe400000000ff */
[----:B------:R-:W-:Y:S02]  /*9520*/  ISETP.GE.U32.AND P5, PT, R252, R139, PT ;  /* 0x0000008bfc00720c */ /* 0x000fe40003fa6070 */
[----:B------:R-:W-:Y:S01]  /*9530*/  LOP3.LUT R139, R138, 0xff, RZ, 0xc0, !PT ;  /* 0x000000ff8a8b7812 */ /* 0x000fe200078ec0ff */
[----:B------:R-:W-:Y:S01]  /*9540*/  STG.E.U16 [R188.64+0x1e], R150 ;  /* 0x00001e96bc007986 */ /* 0x000fe2000c101512 */
[----:B------:R-:W-:Y:S02]  /*9550*/  LOP3.LUT R138, R198, 0xff, RZ, 0xc0, !PT ;  /* 0x000000ffc68a7812 */ /* 0x000fe400078ec0ff */
[----:B------:R-:W-:Y:S02]  /*9560*/  SHF.R.U32.HI R137, RZ, 0x8, R137 ;  /* 0x00000008ff897819 */ /* 0x000fe40000011689 */
[----:B------:R-:W-:Y:S02]  /*9570*/  @!P6 PRMT R149, R227, 0x5410, RZ ;  /* 0x00005410e395e816 */ /* 0x000fe400000000ff */
[C---:B------:R-:W-:Y:S02]  /*9580*/  PRMT R148, R151.reuse, 0x7632, R148 ;  /* 0x0000763297947816 */ /* 0x040fe40000000094 */
[----:B------:R-:W-:Y:S01]  /*9590*/  ISETP.GE.U32.AND P6, PT, R252, R139, PT ;  /* 0x0000008bfc00720c */ /* 0x000fe20003fc6070 */
[----:B------:R-:W-:Y:S01]  /*95a0*/  STG.E.U16 [R188.64+0x20], R149 ;  /* 0x00002095bc007986 */ /* 0x000fe2000c101512 */
[----:B------:R-:W-:Y:S01]  /*95b0*/  SHF.R.U32.HI R139, RZ, 0x18, R158 ;  /* 0x00000018ff8b7819 */ /* 0x000fe2000001169e */
[----:B------:R-:W-:Y:S01]  /*95c0*/  @!P3 HFMA2.BF16_V2 R219, -RZ.H0_H0, RZ.H0_H0, -R148.H0_H0 ;  /* 0x200000ffffdbb231 */ /* 0x000fe20000340994 */
[----:B------:R-:W-:Y:S02]  /*95d0*/  PRMT R137, R138, 0x5410, R137 ;  /* 0x000054108a897816 */ /* 0x000fe40000000089 */
[----:B------:R-:W-:Y:S02]  /*95e0*/  LOP3.LUT R138, R196, 0xffff, RZ, 0xc0, !PT ;  /* 0x0000ffffc48a7812 */ /* 0x000fe400078ec0ff */
[----:B----4-:R-:W-:Y:S02]  /*95f0*/  SHF.R.U32.HI R136, RZ, 0x10, R198 ;  /* 0x00000010ff887819 */ /* 0x010fe400000116c6 */
[----:B------:R-:W-:Y:S02]  /*9600*/  PRMT R173, R151, 0x5410, R148 ;  /* 0x0000541097ad7816 */ /* 0x000fe40000000094 */
[----:B------:R-:W-:Y:S02]  /*9610*/  @!P4 PRMT R151, R223, 0x5410, RZ ;  /* 0x00005410df97c816 */ /* 0x000fe400000000ff */
[----:B------:R-:W-:Y:S02]  /*9620*/  ISETP.GE.U32.AND P4, PT, R252, R139, PT ;  /* 0x0000008bfc00720c */ /* 0x000fe40003f86070 */
[----:B------:R-:W-:Y:S01]  /*9630*/  LOP3.LUT R139, R196, 0xff, RZ, 0xc0, !PT ;  /* 0x000000ffc48b7812 */ /* 0x000fe200078ec0ff */
[----:B------:R-:W-:Y:S01]  /*9640*/  STG.E.U16 [R190.64+0x20], R151 ;  /* 0x00002097be007986 */ /* 0x000fe2000c101512 */
[----:B------:R-:W-:Y:S02]  /*9650*/  SHF.R.U32.HI R138, RZ, 0x8, R138 ;  /* 0x00000008ff8a7819 */ /* 0x000fe4000001168a */
[----:B------:R-:W-:Y:S02]  /*9660*/  SHF.R.U32.HI R145, RZ, 0x18, R198 ;  /* 0x00000018ff917819 */ /* 0x000fe400000116c6 */
[----:B------:R-:W-:Y:S01]  /*9670*/  LOP3.LUT R136, R136, 0xff, RZ, 0xc0, !PT ;  /* 0x000000ff88887812 */ /* 0x000fe200078ec0ff */
[----:B------:R-:W-:Y:S01]  /*9680*/  MUFU.EX2 R198, R174 ;  /* 0x000000ae00c67308 */ /* 0x000fe20000000800 */
[----:B------:R-:W-:Y:S02]  /*9690*/  LOP3.LUT R144, R202, 0xffff, RZ, 0xc0, !PT ;  /* 0x0000ffffca907812 */ /* 0x000fe400078ec0ff */
[----:B------:R-:W-:Y:S02]  /*96a0*/  PRMT R201, R252, 0x7054, R252 ;  /* 0x00007054fcc97816 */ /* 0x000fe400000000fc */
[----:B------:R-:W-:Y:S02]  /*96b0*/  PRMT R138, R139, 0x5410, R138 ;  /* 0x000054108b8a7816 */ /* 0x000fe4000000008a */
[----:B------:R-:W-:Y:S01]  /*96c0*/  LOP3.LUT R139, R203, UR24, R200, 0x96, !PT ;  /* 0x00000018cb8b7c12 */ /* 0x000fe2000f8e96c8 */
[--C-:B------:R-:W-:Y:S01]  /*96d0*/  HSET2.LE.AND R137, R137, R201.reuse, PT ;  /* 0x000000c989897233 */ /* 0x100fe20003803000 */
[----:B------:R-:W-:Y:S02]  /*96e0*/  PRMT R136, R136, 0x5410, R145 ;  /* 0x0000541088887816 */ /* 0x000fe40000000091 */
[----:B------:R-:W-:Y:S02]  /*96f0*/  LOP3.LUT R145, R202, 0xff, RZ, 0xc0, !PT ;  /* 0x000000ffca917812 */ /* 0x000fe400078ec0ff */
[----:B------:R-:W-:Y:S01]  /*9700*/  SHF.R.U32.HI R144, RZ, 0x8, R144 ;  /* 0x00000008ff907819 */ /* 0x000fe20000011690 */
[--C-:B------:R-:W-:Y:S01]  /*9710*/  HSET2.LE.AND R136, R136, R201.reuse, PT ;  /* 0x000000c988887233 */ /* 0x100fe20003803000 */
[----:B------:R-:W-:Y:S01]  /*9720*/  LOP3.LUT R132, R137, R132, RZ, 0xc0, !PT ;  /* 0x0000008489847212 */ /* 0x000fe200078ec0ff */
[--C-:B------:R-:W-:Y:S01]  /*9730*/  HSET2.LE.AND R137, R138, R201.reuse, PT ;  /* 0x000000c98a897233 */ /* 0x100fe20003803000 */
[----:B------:R-:W-:Y:S02]  /*9740*/  PRMT R145, R145, 0x5410, R144 ;  /* 0x0000541091917816 */ /* 0x000fe40000000090 */
[--C-:B------:R-:W-:Y:S02]  /*9750*/  SHF.R.U32.HI R144, RZ, 0x10, R139.reuse ;  /* 0x00000010ff907819 */ /* 0x100fe4000001168b */
[C---:B------:R-:W-:Y:S01]  /*9760*/  LOP3.LUT R162, R139.reuse, 0xffff, RZ, 0xc0, !PT ;  /* 0x0000ffff8ba27812 */ /* 0x040fe200078ec0ff */
[--C-:B------:R-:W-:Y:S01]  /*9770*/  HSET2.LE.AND R145, R145, R201.reuse, PT ;  /* 0x000000c991917233 */ /* 0x100fe20003803000 */
[----:B------:R-:W-:Y:S02]  /*9780*/  LOP3.LUT R147, R139, 0xff, RZ, 0xc0, !PT ;  /* 0x000000ff8b937812 */ /* 0x000fe400078ec0ff */
[----:B------:R-:W-:Y:S02]  /*9790*/  SHF.R.U32.HI R139, RZ, 0x18, R139 ;  /* 0x00000018ff8b7819 */ /* 0x000fe4000001168b */
[----:B------:R-:W-:Y:S02]  /*97a0*/  LOP3.LUT R144, R144, 0xff, RZ, 0xc0, !PT ;  /* 0x000000ff90907812 */ /* 0x000fe400078ec0ff */
[----:B------:R-:W-:Y:S02]  /*97b0*/  LOP3.LUT R133, R136, R133, RZ, 0xc0, !PT ;  /* 0x0000008588857212 */ /* 0x000fe400078ec0ff */
[----:B------:R-:W-:Y:S02]  /*97c0*/  PRMT R144, R144, 0x5410, R139 ;  /* 0x0000541090907816 */ /* 0x000fe4000000008b */
[----:B------:R-:W-:Y:S02]  /*97d0*/  LOP3.LUT R134, R137, R134, RZ, 0xc0, !PT ;  /* 0x0000008689867212 */ /* 0x000fe400078ec0ff */
[----:B------:R-:W2:Y:S01]  /*97e0*/  LDSM.16.MT88.4 R136, [R212+0xa000] ;  /* 0x00a00000d488783b */ /* 0x000ea20000004200 */
[----:B------:R-:W-:Y:S01]  /*97f0*/  SHF.R.U32.HI R146, RZ, 0x10, R196 ;  /* 0x00000010ff927819 */ /* 0x000fe200000116c4 */
[--C-:B------:R-:W-:Y:S01]  /*9800*/  HSET2.LE.AND R144, R144, R201.reuse, PT ;  /* 0x000000c990907233 */ /* 0x100fe20003803000 */
[----:B------:R-:W-:Y:S02]  /*9810*/  SHF.R.U32.HI R162, RZ, 0x8, R162 ;  /* 0x00000008ffa27819 */ /* 0x000fe400000116a2 */
[----:B------:R-:W-:Y:S02]  /*9820*/  SHF.R.U32.HI R197, RZ, 0x18, R196 ;  /* 0x00000018ffc57819 */ /* 0x000fe400000116c4 */
[----:B------:R-:W-:Y:S01]  /*9830*/  LOP3.LUT R146, R146, 0xff, RZ, 0xc0, !PT ;  /* 0x000000ff92927812 */ /* 0x000fe200078ec0ff */
[----:B------:R-:W-:Y:S01]  /*9840*/  MUFU.EX2 R196, R177 ;  /* 0x000000b100c47308 */ /* 0x000fe20000000800 */
[----:B------:R-:W-:Y:S02]  /*9850*/  PRMT R147, R147, 0x5410, R162 ;  /* 0x0000541093937816 */ /* 0x000fe400000000a2 */
[----:B------:R-:W-:Y:S02]  /*9860*/  PRMT R146, R146, 0x5410, R197 ;  /* 0x0000541092927816 */ /* 0x000fe400000000c5 */
[--C-:B------:R-:W-:Y:S01]  /*9870*/  SHF.R.U32.HI R163, RZ, 0x10, R202.reuse ;  /* 0x00000010ffa37819 */ /* 0x100fe200000116ca */
[--C-:B------:R-:W-:Y:S01]  /*9880*/  HSET2.LE.AND R147, R147, R201.reuse, PT ;  /* 0x000000c993937233 */ /* 0x100fe20003803000 */
[----:B------:R-:W-:Y:S01]  /*9890*/  SHF.R.U32.HI R156, RZ, 0x18, R202 ;  /* 0x00000018ff9c7819 */ /* 0x000fe200000116ca */
[--C-:B------:R-:W-:Y:S01]  /*98a0*/  HSET2.LE.AND R146, R146, R201.reuse, PT ;  /* 0x000000c992927233 */ /* 0x100fe20003803000 */
[----:B------:R-:W-:Y:S01]  /*98b0*/  LOP3.LUT R163, R163, 0xff, RZ, 0xc0, !PT ;  /* 0x000000ffa3a37812 */ /* 0x000fe200078ec0ff */
[----:B------:R-:W3:Y:S01]  /*98c0*/  MUFU.EX2 R197, R176 ;  /* 0x000000b000c57308 */ /* 0x000ee20000000800 */
[----:B------:R-:W-:Y:S02]  /*98d0*/  LOP3.LUT R140, R147, R140, RZ, 0xc0, !PT ;  /* 0x0000008c938c7212 */ /* 0x000fe400078ec0ff */
[----:B------:R-:W-:Y:S02]  /*98e0*/  LOP3.LUT R135, R146, R135, RZ, 0xc0, !PT ;  /* 0x0000008792877212 */ /* 0x000fe400078ec0ff */
[----:B------:R-:W-:Y:S02]  /*98f0*/  LOP3.LUT R141, R144, R141, RZ, 0xc0, !PT ;  /* 0x0000008d908d7212 */ /* 0x000fe400078ec0ff */
[----:B------:R-:W-:Y:S02]  /*9900*/  LOP3.LUT R142, R145, R142, RZ, 0xc0, !PT ;  /* 0x0000008e918e7212 */ /* 0x000fe400078ec0ff */
[----:B------:R-:W-:Y:S01]  /*9910*/  PRMT R156, R163, 0x5410, R156 ;  /* 0x00005410a39c7816 */ /* 0x000fe2000000009c */
[----:B------:R-:W4:Y:S01]  /*9920*/  LDSM.16.MT88.4 R144, [R210+0xa000] ;  /* 0x00a00000d290783b */ /* 0x000f220000004200 */
[----:B------:R-:W-:Y:S02]  /*9930*/  @!P3 PRMT R148, R219, 0x5410, RZ ;  /* 0x00005410db94b816 */ /* 0x000fe400000000ff */
[----:B------:R-:W-:Y:S01]  /*9940*/  SHF.R.U32.HI R162, RZ, 0x10, R160 ;  /* 0x00000010ffa27819 */ /* 0x000fe200000116a0 */
[----:B------:R-:W-:Y:S01]  /*9950*/  HSET2.LE.AND R156, R156, R201, PT ;  /* 0x000000c99c9c7233 */ /* 0x000fe20003803000 */
[----:B------:R-:W-:Y:S02]  /*9960*/  LOP3.LUT R180, R161, UR23, R180, 0x96, !PT ;  /* 0x00000017a1b47c12 */ /* 0x000fe4000f8e96b4 */
[----:B-1----:R-:W-:Y:S01]  /*9970*/  LOP3.LUT R153, R162, 0xff, RZ, 0xc0, !PT ;  /* 0x000000ffa2997812 */ /* 0x002fe200078ec0ff */
[----:B------:R-:W-:Y:S01]  /*9980*/  STG.E.U16 [R190.64+0x22], R148 ;  /* 0x00002294be007986 */ /* 0x000fe2000c101512 */
[----:B-----5:R-:W-:Y:S02]  /*9990*/  LOP3.LUT R152, R180, 0xff, RZ, 0xc0, !PT ;  /* 0x000000ffb4987812 */ /* 0x020fe400078ec0ff */
[----:B------:R-:W-:Y:S01]  /*99a0*/  LOP3.LUT R143, R156, R143, RZ, 0xc0, !PT ;  /* 0x0000008f9c8f7212 */ /* 0x000fe200078ec0ff */
[-C--:B--2---:R-:W-:Y:S01]  /*99b0*/  HMMA.16816.F32.BF16 R4, R132, R136.reuse, R4 ;  /* 0x000000888404723c */ /* 0x084fe20000041804 */
[----:B------:R-:W-:Y:S01]  /*99c0*/  F2FP.BF16.PACK_AB R181, R192, R193 ;  /* 0x000000c1c0b5723e */ /* 0x000fe200000010ff */
[----:B------:R-:W-:Y:S01]  /*99d0*/  FADD.FTZ R193, R193, R186 ;  /* 0x000000bac1c17221 */ /* 0x000fe20000010000 */
[----:B------:R-:W-:Y:S02]  /*99e0*/  LOP3.LUT R163, R160, 0xff, RZ, 0xc0, !PT ;  /* 0x000000ffa0a37812 */ /* 0x000fe400078ec0ff */
[C---:B------:R-:W-:Y:S01]  /*99f0*/  PRMT R166, R181.reuse, 0x7632, R166 ;  /* 0x00007632b5a67816 */ /* 0x040fe200000000a6 */
[----:B------:R-:W-:Y:S01]  /*9a00*/  @!P0 HFMA2.BF16_V2 R221, -RZ.H0_H0, RZ.H0_H0, -R181.H0_H0 ;  /* 0x200000ffffdd8231 */ /* 0x000fe200003409b5 */
[----:B------:R-:W-:Y:S01]  /*9a10*/  ISETP.GE.U32.AND P3, PT, R252, R163, PT ;  /* 0x000000a3fc00720c */ /* 0x000fe20003f66070 */
[C---:B------:R-:W-:Y:S01]  /*9a20*/  HMMA.16816.F32.BF16 R8, R140.reuse, R136, R8 ;  /* 0x000000888c08723c */ /* 0x040fe20000041808 */
[C---:B------:R-:W-:Y:S03]  /*9a30*/  LOP3.LUT R163, R158.reuse, 0xffff, RZ, 0xc0, !PT ;  /* 0x0000ffff9ea37812 */ /* 0x040fe600078ec0ff */
[----:B------:R-:W-:Y:S01]  /*9a40*/  PRMT R156, R181, 0x5410, R166 ;  /* 0x00005410b59c7816 */ /* 0x000fe200000000a6 */
[----:B------:R-:W-:Y:S01]  /*9a50*/  @!P5 HFMA2.BF16_V2 R220, -RZ.H0_H0, RZ.H0_H0, -R166.H0_H0 ;  /* 0x200000ffffdcd231 */ /* 0x000fe200003409a6 */
[----:B------:R-:W-:Y:S02]  /*9a60*/  @!P0 PRMT R181, R221, 0x5410, RZ ;  /* 0x00005410ddb58816 */ /* 0x000fe400000000ff */
[-C--:B------:R-:W-:Y:S01]  /*9a70*/  HMMA.16816.F32.BF16 R12, R140, R138.reuse, R12 ;  /* 0x0000008a8c0c723c */ /* 0x080fe2000004180c */
[----:B------:R-:W-:Y:S02]  /*9a80*/  LOP3.LUT R157, R158, 0xff, RZ, 0xc0, !PT ;  /* 0x000000ff9e9d7812 */ /* 0x000fe400078ec0ff */
[----:B------:R-:W-:Y:S01]  /*9a90*/  STG.E.U16 [R194.64+0x30], R181 ;  /* 0x000030b5c2007986 */ /* 0x000fe2000c101512 */
[----:B------:R-:W-:Y:S02]  /*9aa0*/  @!P5 PRMT R166, R220, 0x5410, RZ ;  /* 0x00005410dca6d816 */ /* 0x000fe400000000ff */
[----:B------:R-:W-:Y:S02]  /*9ab0*/  LOP3.LUT R178, R159, UR23, R178, 0x96, !PT ;  /* 0x000000179fb27c12 */ /* 0x000fe4000f8e96b2 */
[C---:B------:R-:W-:Y:S01]  /*9ac0*/  HMMA.16816.F32.BF16 R16, R132.reuse, R138, R16 ;  /* 0x0000008a8410723c */ /* 0x040fe20000041810 */
[----:B------:R-:W1:Y:S03]  /*9ad0*/  LDSM.16.MT88.4 R136, [R209+0xa000] ;  /* 0x00a00000d188783b */ /* 0x000e660000004200 */
[----:B------:R-:W-:Y:S02]  /*9ae0*/  LOP3.LUT R159, R160, 0xffff, RZ, 0xc0, !PT ;  /* 0x0000ffffa09f7812 */ /* 0x000fe400078ec0ff */
[----:B---3--:R-:W-:Y:S01]  /*9af0*/  F2FP.BF16.PACK_AB R177, R197, R196 ;  /* 0x000000c4c5b1723e */ /* 0x008fe200000010ff */
[----:B------:R-:W-:Y:S01]  /*9b00*/  FADD.FTZ R196, R196, R185 ;  /* 0x000000b9c4c47221 */ /* 0x000fe20000010000 */
[-C--:B----4-:R-:W-:Y:S01]  /*9b10*/  HMMA.16816.F32.BF16 R20, R132, R144.reuse, R20 ;  /* 0x000000908414723c */ /* 0x090fe20000041814 */
[----:B------:R2:W-:Y:S03]  /*9b20*/  STG.E.U16 [R194.64+0x32], R166 ;  /* 0x000032a6c2007986 */ /* 0x0005e6000c101512 */
[C---:B------:R-:W-:Y:S01]  /*9b30*/  PRMT R176, R177.reuse, 0x7632, R176 ;  /* 0x00007632b1b07816 */ /* 0x040fe200000000b0 */
[----:B------:R-:W-:Y:S01]  /*9b40*/  @!P6 HFMA2.BF16_V2 R222, -RZ.H0_H0, RZ.H0_H0, -R177.H0_H0 ;  /* 0x200000ffffdee231 */ /* 0x000fe200003409b1 */
[----:B------:R-:W-:Y:S02]  /*9b50*/  SHF.R.U32.HI R155, RZ, 0x10, R158 ;  /* 0x00000010ff9b7819 */ /* 0x000fe4000001169e */
[C---:B------:R-:W-:Y:S01]  /*9b60*/  HMMA.16816.F32.BF16 R24, R140.reuse, R144, R24 ;  /* 0x000000908c18723c */ /* 0x040fe20000041818 */
[----:B------:R-:W-:Y:S03]  /*9b70*/  PRMT R171, R177, 0x5410, R176 ;  /* 0x00005410b1ab7816 */ /* 0x000fe600000000b0 */
[----:B------:R-:W-:Y:S01]  /*9b80*/  @!P6 PRMT R177, R222, 0x5410, RZ ;  /* 0x00005410deb1e816 */ /* 0x000fe200000000ff */
[----:B------:R-:W-:Y:S01]  /*9b90*/  @!P4 HFMA2.BF16_V2 R228, -RZ.H0_H0, RZ.H0_H0, -R176.H0_H0 ;  /* 0x200000ffffe4c231 */ /* 0x000fe200003409b0 */
[----:B------:R-:W-:Y:S02]  /*9ba0*/  LOP3.LUT R155, R155, 0xff, RZ, 0xc0, !PT ;  /* 0x000000ff9b9b7812 */ /* 0x000fe400078ec0ff */
[-C--:B------:R-:W-:Y:S01]  /*9bb0*/  HMMA.16816.F32.BF16 R28, R140, R146.reuse, R28 ;  /* 0x000000928c1c723c */ /* 0x080fe2000004181c */
[----:B------:R-:W-:Y:S03]  /*9bc0*/  STG.E.U16 [R182.64+0x30], R177 ;  /* 0x000030b1b6007986 */ /* 0x000fe6000c101512 */
[----:B------:R-:W-:Y:S02]  /*9bd0*/  @!P4 PRMT R176, R228, 0x5410, RZ ;  /* 0x00005410e4b0c816 */ /* 0x000fe400000000ff */
[----:B------:R-:W-:Y:S02]  /*9be0*/  SHF.R.U32.HI R158, RZ, 0x18, R158 ;  /* 0x00000018ff9e7819 */ /* 0x000fe4000001169e */
[C---:B------:R-:W-:Y:S01]  /*9bf0*/  HMMA.16816.F32.BF16 R32, R132.reuse, R146, R32 ;  /* 0x000000928420723c */ /* 0x040fe20000041820 */
[----:B------:R-:W3:Y:S03]  /*9c00*/  LDSM.16.MT88.4 R144, [R208+0xa000] ;  /* 0x00a00000d090783b */ /* 0x000ee60000004200 */
[--C-:B------:R-:W-:Y:S01]  /*9c10*/  SHF.R.U32.HI R154, RZ, 0x18, R160.reuse ;  /* 0x00000018ff9a7819 */ /* 0x100fe200000116a0 */
[----:B--2---:R-:W-:Y:S01]  /*9c20*/  IMAD.MOV.U32 R166, RZ, RZ, R3 ;  /* 0x000000ffffa67224 */ /* 0x004fe200078e0003 */
[----:B------:R-:W-:Y:S02]  /*9c30*/  SHF.R.U32.HI R165, RZ, 0x18, R160 ;  /* 0x00000018ffa57819 */ /* 0x000fe400000116a0 */
[----:B------:R-:W-:Y:S01]  /*9c40*/  SHF.R.U32.HI R159, RZ, 0x8, R159 ;  /* 0x00000008ff9f7819 */ /* 0x000fe2000001169f */
[-C--:B-1----:R-:W-:Y:S01]  /*9c50*/  HMMA.16816.F32.BF16 R36, R132, R136.reuse, R36 ;  /* 0x000000888424723c */ /* 0x082fe20000041824 */
[----:B------:R-:W-:Y:S01]  /*9c60*/  STG.E.U16 [R182.64+0x32], R176 ;  /* 0x000032b0b6007986 */ /* 0x000fe2000c101512 */
[----:B------:R-:W-:Y:S06]  /*9c70*/  ISETP.GE.U32.AND P6, PT, R252, R165, PT ;  /* 0x000000a5fc00720c */ /* 0x000fec0003fc6070 */
        /* <DEDUP_REMOVED lines=10> */
[C---:B------:R-:W-:Y:S07]  /*9d20*/  HMMA.16816.F32.BF16 R72, R140.reuse, R136, R72 ;  /* 0x000000888c48723c */ /* 0x040fee0000041848 */
[----:B------:R-:W-:Y:S01]  /*9d30*/  LOP3.LUT R136, R160, 0xffff, RZ, 0xc0, !PT ;  /* 0x0000ffffa0887812 */ /* 0x000fe200078ec0ff */
[-C--:B------:R-:W-:Y:S04]  /*9d40*/  HMMA.16816.F32.BF16 R76, R140, R138.reuse, R76 ;  /* 0x0000008a8c4c723c */ /* 0x080fe8000004184c */
[----:B------:R-:W-:Y:S04]  /*9d50*/  SHF.R.U32.HI R136, RZ, 0x8, R136 ;  /* 0x00000008ff887819 */ /* 0x000fe80000011688 */
[C---:B------:R-:W-:Y:S01]  /*9d60*/  HMMA.16816.F32.BF16 R80, R132.reuse, R138, R80 ;  /* 0x0000008a8450723c */ /* 0x040fe20000041850 */
[----:B------:R-:W-:Y:S04]  /*9d70*/  LOP3.LUT R137, R136, 0xffff, RZ, 0xc0, !PT ;  /* 0x0000ffff88897812 */ /* 0x000fe800078ec0ff */
[----:B------:R-:W-:Y:S02]  /*9d80*/  ISETP.GE.U32.AND P0, PT, R252, R137, PT ;  /* 0x00000089fc00720c */ /* 0x000fe40003f06070 */
[----:B------:R-:W-:Y:S01]  /*9d90*/  SHF.R.U32.HI R137, RZ, 0x10, R160 ;  /* 0x00000010ff897819 */ /* 0x000fe200000116a0 */
[-C--:B--2---:R-:W-:Y:S01]  /*9da0*/  HMMA.16816.F32.BF16 R84, R132, R144.reuse, R84 ;  /* 0x000000908454723c */ /* 0x084fe20000041854 */
[----:B------:R-:W-:Y:S03]  /*9db0*/  LOP3.LUT R160, R160, 0xff, RZ, 0xc0, !PT ;  /* 0x000000ffa0a07812 */ /* 0x000fe600078ec0ff */
[----:B------:R-:W-:Y:S02]  /*9dc0*/  LOP3.LUT R137, R137, 0xff, RZ, 0xc0, !PT ;  /* 0x000000ff89897812 */ /* 0x000fe400078ec0ff */
[----:B------:R-:W-:Y:S02]  /*9dd0*/  PRMT R150, R160, 0x5410, R159 ;  /* 0x00005410a0967816 */ /* 0x000fe4000000009f */
[C---:B------:R-:W-:Y:S01]  /*9de0*/  HMMA.16816.F32.BF16 R88, R140.reuse, R144, R88 ;  /* 0x000000908c58723c */ /* 0x040fe20000041858 */
[----:B------:R-:W-:Y:S02]  /*9df0*/  ISETP.GE.U32.AND P5, PT, R252, R137, PT ;  /* 0x00000089fc00720c */ /* 0x000fe40003fa6070 */
[----:B------:R-:W1:Y:S01]  /*9e00*/  LDSM.16.MT88.4 R136, [R209+0xb000] ;  /* 0x00b00000d188783b */ /* 0x000e620000004200 */
[--C-:B------:R-:W-:Y:S01]  /*9e10*/  HSET2.LE.AND R174, R150, R201.reuse, PT ;  /* 0x000000c996ae7233 */ /* 0x100fe20003803000 */
[----:B------:R-:W-:Y:S02]  /*9e20*/  LOP3.LUT R160, R178, 0xffff, RZ, 0xc0, !PT ;  /* 0x0000ffffb2a07812 */ /* 0x000fe400078ec0ff */
[----:B------:R-:W-:Y:S01]  /*9e30*/  SHF.R.U32.HI R144, RZ, 0x8, R163 ;  /* 0x00000008ff907819 */ /* 0x000fe200000116a3 */
[-C--:B------:R-:W-:Y:S01]  /*9e40*/  HMMA.16816.F32.BF16 R92, R140, R146.reuse, R92 ;  /* 0x000000928c5c723c */ /* 0x080fe2000004185c */
[----:B------:R-:W-:Y:S03]  /*9e50*/  SHF.R.U32.HI R160, RZ, 0x8, R160 ;  /* 0x00000008ffa07819 */ /* 0x000fe600000116a0 */
[----:B------:R-:W-:Y:S02]  /*9e60*/  PRMT R157, R157, 0x5410, R144 ;  /* 0x000054109d9d7816 */ /* 0x000fe40000000090 */
[----:B------:R-:W-:Y:S02]  /*9e70*/  SHF.R.U32.HI R159, RZ, 0x10, R180 ;  /* 0x00000010ff9f7819 */ /* 0x000fe400000116b4 */
[C---:B------:R-:W-:Y:S01]  /*9e80*/  HMMA.16816.F32.BF16 R96, R132.reuse, R146, R96 ;  /* 0x000000928460723c */ /* 0x040fe20000041860 */
[----:B------:R-:W2:Y:S03]  /*9e90*/  LDSM.16.MT88.4 R144, [R208+0xb000] ;  /* 0x00b00000d090783b */ /* 0x000ea60000004200 */
[----:B------:R-:W-:Y:S04]  /*9ea0*/  LOP3.LUT R159, R159, 0xff, RZ, 0xc0, !PT ;  /* 0x000000ff9f9f7812 */ /* 0x000fe800078ec0ff */
[-C--:B-1----:R-:W-:Y:S08]  /*9eb0*/  HMMA.16816.F32.BF16 R100, R132, R136.reuse, R100 ;  /* 0x000000888464723c */ /* 0x082ff00000041864 */
[C---:B------:R-:W-:Y:S07]  /*9ec0*/  HMMA.16816.F32.BF16 R104, R140.reuse, R136, R104 ;  /* 0x000000888c68723c */ /* 0x040fee0000041868 */
[----:B------:R-:W-:Y:S01]  /*9ed0*/  PRMT R136, R155, 0x5410, R158 ;  /* 0x000054109b887816 */ /* 0x000fe2000000009e */
[-C--:B------:R-:W-:Y:S01]  /*9ee0*/  HMMA.16816.F32.BF16 R108, R140, R138.reuse, R108 ;  /* 0x0000008a8c6c723c */ /* 0x080fe2000004186c */
[----:B------:R-:W-:Y:S03]  /*9ef0*/  PRMT R158, R153, 0x5410, R154 ;  /* 0x00005410999e7816 */ /* 0x000fe6000000009a */
[--C-:B------:R-:W-:Y:S01]  /*9f00*/  SHF.R.U32.HI R154, RZ, 0x10, R178.reuse ;  /* 0x00000010ff9a7819 */ /* 0x100fe200000116b2 */
[--C-:B------:R-:W-:Y:S01]  /*9f10*/  HSET2.LE.AND R136, R136, R201.reuse, PT ;  /* 0x000000c988887233 */ /* 0x100fe20003803000 */
[----:B------:R-:W-:Y:S02]  /*9f20*/  LOP3.LUT R153, R180, 0xffff, RZ, 0xc0, !PT ;  /* 0x0000ffffb4997812 */ /* 0x000fe400078ec0ff */
[C---:B------:R-:W-:Y:S01]  /*9f30*/  HMMA.16816.F32.BF16 R112, R132.reuse, R138, R112 ;  /* 0x0000008a8470723c */ /* 0x040fe20000041870 */
[----:B------:R-:W-:Y:S03]  /*9f40*/  SHF.R.U32.HI R155, RZ, 0x18, R178 ;  /* 0x00000018ff9b7819 */ /* 0x000fe600000116b2 */
[----:B------:R-:W-:Y:S02]  /*9f50*/  LOP3.LUT R154, R154, 0xff, RZ, 0xc0, !PT ;  /* 0x000000ff9a9a7812 */ /* 0x000fe400078ec0ff */
[----:B------:R-:W-:Y:S02]  /*9f60*/  SHF.R.U32.HI R153, RZ, 0x8, R153 ;  /* 0x00000008ff997819 */ /* 0x000fe40000011699 */
[-C--:B--2---:R-:W-:Y:S01]  /*9f70*/  HMMA.16816.F32.BF16 R116, R132, R144.reuse, R116 ;  /* 0x000000908474723c */ /* 0x084fe20000041874 */
[----:B------:R-:W-:Y:S03]  /*9f80*/  PRMT R138, R154, 0x5410, R155 ;  /* 0x000054109a8a7816 */ /* 0x000fe6000000009b */
[----:B------:R-:W-:Y:S02]  /*9f90*/  PRMT R139, R152, 0x5410, R153 ;  /* 0x00005410988b7816 */ /* 0x000fe40000000099 */
[----:B------:R-:W1:Y:S01]  /*9fa0*/  LDSM.16.MT88.4 R152, [R212+0xa800] ;  /* 0x00a80000d498783b */ /* 0x000e620000004200 */
[----:B------:R-:W-:Y:S01]  /*9fb0*/  LOP3.LUT R137, R178, 0xff, RZ, 0xc0, !PT ;  /* 0x000000ffb2897812 */ /* 0x000fe200078ec0ff */
[C---:B------:R-:W-:Y:S01]  /*9fc0*/  HMMA.16816.F32.BF16 R120, R140.reuse, R144, R120 ;  /* 0x000000908c78723c */ /* 0x040fe20000041878 */
[----:B------:R2:W3:Y:S03]  /*9fd0*/  MUFU.EX2 R178, R170 ;  /* 0x000000aa00b27308 */ /* 0x0004e60000000800 */
[----:B------:R-:W-:Y:S01]  /*9fe0*/  PRMT R137, R137, 0x5410, R160 ;  /* 0x0000541089897816 */ /* 0x000fe200000000a0 */
[--C-:B------:R-:W-:Y:S01]  /*9ff0*/  HSET2.LE.AND R138, R138, R201.reuse, PT ;  /* 0x000000c98a8a7233 */ /* 0x100fe20003803000 */
[----:B------:R-:W4:Y:S01]  /*a000*/  LDSM.16.MT88.4 R160, [R210+0xa800] ;  /* 0x00a80000d2a0783b */ /* 0x000f220000004200 */
[----:B------:R-:W-:Y:S01]  /*a010*/  LOP3.LUT R171, R136, R171, RZ, 0xc0, !PT ;  /* 0x000000ab88ab7212 */ /* 0x000fe200078ec0ff */
[-C--:B------:R-:W-:Y:S01]  /*a020*/  HMMA.16816.F32.BF16 R124, R140, R146.reuse, R124 ;  /* 0x000000928c7c723c */ /* 0x080fe2000004187c */
[--C-:B------:R-:W-:Y:S03]  /*a030*/  HSET2.LE.AND R137, R137, R201.reuse, PT ;  /* 0x000000c989897233 */ /* 0x100fe60003803000 */
[----:B------:R-:W-:Y:S01]  /*a040*/  SHF.R.U32.HI R180, RZ, 0x18, R180 ;  /* 0x00000018ffb47819 */ /* 0x000fe200000116b4 */
[--C-:B------:R-:W-:Y:S01]  /*a050*/  HSET2.LE.AND R136, R158, R201.reuse, PT ;  /* 0x000000c99e887233 */ /* 0x100fe20003803000 */
[----:B------:R-:W-:Y:S01]  /*a060*/  LOP3.LUT R168, R137, R168, RZ, 0xc0, !PT ;  /* 0x000000a889a87212 */ /* 0x000fe200078ec0ff */
[--C-:B------:R-:W-:Y:S01]  /*a070*/  HSET2.LE.AND R137, R157, R201.reuse, PT ;  /* 0x000000c99d897233 */ /* 0x100fe20003803000 */
[----:B------:R-:W-:Y:S01]  /*a080*/  HMMA.16816.F32.BF16 R128, R132, R146, R128 ;  /* 0x000000928480723c */ /* 0x000fe20000041880 */
[----:B------:R-:W-:Y:S03]  /*a090*/  PRMT R159, R159, 0x5410, R180 ;  /* 0x000054109f9f7816 */ /* 0x000fe600000000b4 */
[----:B------:R-:W-:Y:S01]  /*a0a0*/  F2FP.BF16.PACK_AB R180, R198, R199 ;  /* 0x000000c7c6b4723e */ /* 0x000fe200000010ff */
[----:B------:R-:W-:Y:S01]  /*a0b0*/  FADD.FTZ R199, R199, R184 ;  /* 0x000000b8c7c77221 */ /* 0x000fe20000010000 */
[----:B------:R-:W-:Y:S01]  /*a0c0*/  LOP3.LUT R169, R138, R169, RZ, 0xc0, !PT ;  /* 0x000000a98aa97212 */ /* 0x000fe200078ec0ff */
[--C-:B------:R-:W-:Y:S01]  /*a0d0*/  HSET2.LE.AND R132, R159, R201.reuse, PT ;  /* 0x000000c99f847233 */ /* 0x100fe20003803000 */
[C---:B------:R-:W-:Y:S01]  /*a0e0*/  PRMT R179, R180.reuse, 0x7632, R179 ;  /* 0x00007632b4b37816 */ /* 0x040fe200000000b3 */
[----:B------:R-:W-:Y:S03]  /*a0f0*/  @!P3 HFMA2.BF16_V2 R226, -RZ.H0_H0, RZ.H0_H0, -R180.H0_H0 ;  /* 0x200000ffffe2b231 */ /* 0x000fe600003409b4 */
[----:B--2---:R-:W-:Y:S01]  /*a100*/  LOP3.LUT R170, R137, R156, RZ, 0xc0, !PT ;  /* 0x0000009c89aa7212 */ /* 0x004fe200078ec0ff */
[----:B------:R-:W-:Y:S01]  /*a110*/  HSET2.LE.AND R137, R139, R201, PT ;  /* 0x000000c98b897233 */ /* 0x000fe20003803000 */
[----:B---3--:R-:W-:Y:S01]  /*a120*/  F2FP.BF16.PACK_AB R165, R167, R178 ;  /* 0x000000b2a7a5723e */ /* 0x008fe200000010ff */
[----:B------:R-:W-:Y:S01]  /*a130*/  @!P0 HFMA2.BF16_V2 R238, -RZ.H0_H0, RZ.H0_H0, -R179.H0_H0 ;  /* 0x200000ffffee8231 */ /* 0x000fe200003409b3 */
[----:B------:R-:W-:Y:S01]  /*a140*/  PRMT R133, R180, 0x5410, R179 ;  /* 0x00005410b4857816 */ /* 0x000fe200000000b3 */
[----:B------:R-:W-:Y:S01]  /*a150*/  FADD.FTZ R178, R178, R187 ;  /* 0x000000bbb2b27221 */ /* 0x000fe20000010000 */
[----:B------:R-:W-:Y:S01]  /*a160*/  @!P3 PRMT R180, R226, 0x5410, RZ ;  /* 0x00005410e2b4b816 */ /* 0x000fe200000000ff */
[--C-:B------:R-:W-:Y:S01]  /*a170*/  @!P6 HFMA2.BF16_V2 R224, -RZ.H0_H0, RZ.H0_H0, -R165.reuse.H1_H1 ;  /* 0x200000ffffe0e231 */ /* 0x100fe200003609a5 */
[----:B------:R-:W-:Y:S01]  /*a180*/  @!P0 PRMT R179, R238, 0x5410, RZ ;  /* 0x00005410eeb38816 */ /* 0x000fe200000000ff */
[----:B------:R-:W-:Y:S01]  /*a190*/  @!P5 HFMA2.BF16_V2 R225, -RZ.H0_H0, RZ.H0_H0, -R165.H0_H0 ;  /* 0x200000ffffe1d231 */ /* 0x000fe200003409a5 */
[-C--:B-1----:R-:W-:Y:S01]  /*a1a0*/  HMMA.16816.F32.BF16 R148, R168, R152.reuse, R4 ;  /* 0x00000098a894723c */ /* 0x082fe20000041804 */
[----:B------:R-:W-:Y:S01]  /*a1b0*/  LOP3.LUT R175, R136, R165, RZ, 0xc0, !PT ;  /* 0x000000a588af7212 */ /* 0x000fe200078ec0ff */
[----:B------:R-:W1:Y:S01]  /*a1c0*/  LDSM.16.MT88.4 R4, [R209+0xa800] ;  /* 0x00a80000d104783b */ /* 0x000e620000004200 */
[----:B------:R-:W-:Y:S02]  /*a1d0*/  LOP3.LUT R172, R137, R172, RZ, 0xc0, !PT ;  /* 0x000000ac89ac7212 */ /* 0x000fe400078ec0ff */
[----:B------:R-:W-:Y:S02]  /*a1e0*/  LOP3.LUT R173, R132, R173, RZ, 0xc0, !PT ;  /* 0x000000ad84ad7212 */ /* 0x000fe400078ec0ff */
[----:B------:R-:W-:Y:S03]  /*a1f0*/  LOP3.LUT R174, R174, R133, RZ, 0xc0, !PT ;  /* 0x00000085aeae7212 */ /* 0x000fe600078ec0ff */
[----:B------:R-:W-:Y:S04]  /*a200*/  STG.E.U16 [R188.64+0x2e], R180 ;  /* 0x00002eb4bc007986 */ /* 0x000fe8000c101512 */
[C---:B------:R-:W-:Y:S01]  /*a210*/  HMMA.16816.F32.BF16 R132, R172.reuse, R152, R8 ;  /* 0x00000098ac84723c */ /* 0x040fe20000041808 */
[----:B------:R-:W2:Y:S07]  /*a220*/  LDSM.16.MT88.4 R8, [R208+0xa800] ;  /* 0x00a80000d008783b */ /* 0x000eae0000004200 */
[-C--:B------:R-:W-:Y:S01]  /*a230*/  HMMA.16816.F32.BF16 R136, R172, R154.reuse, R12 ;  /* 0x0000009aac88723c */ /* 0x080fe2000004180c */
[----:B------:R-:W3:Y:S07]  /*a240*/  LDSM.16.MT88.4 R12, [R212+0xb800] ;  /* 0x00b80000d40c783b */ /* 0x000eee0000004200 */
[C---:B------:R-:W-:Y:S01]  /*a250*/  HMMA.16816.F32.BF16 R152, R168.reuse, R154, R16 ;  /* 0x0000009aa898723c */ /* 0x040fe20000041810 */
[----:B------:R-:W5:Y:S07]  /*a260*/  LDSM.16.MT88.4 R16, [R210+0xb800] ;  /* 0x00b80000d210783b */ /* 0x000f6e0000004200 */
[-C--:B----4-:R-:W-:Y:S01]  /*a270*/  HMMA.16816.F32.BF16 R156, R168, R160.reuse, R20 ;  /* 0x000000a0a89c723c */ /* 0x090fe20000041814 */
[----:B------:R-:W4:Y:S07]  /*a280*/  LDSM.16.MT88.4 R20, [R209+0xb800] ;  /* 0x00b80000d114783b */ /* 0x000f2e0000004200 */
[C---:B------:R-:W-:Y:S01]  /*a290*/  HMMA.16816.F32.BF16 R140, R172.reuse, R160, R24 ;  /* 0x000000a0ac8c723c */ /* 0x040fe20000041818 */
[----:B------:R-:W2:Y:S07]  /*a2a0*/  LDSM.16.MT88.4 R24, [R208+0xb800] ;  /* 0x00b80000d018783b */ /* 0x000eae0000004200 */
[-C--:B------:R-:W-:Y:S01]  /*a2b0*/  HMMA.16816.F32.BF16 R144, R172, R162.reuse, R28 ;  /* 0x000000a2ac90723c */ /* 0x080fe2000004181c */
[----:B------:R-:W-:Y:S07]  /*a2c0*/  STG.E.U16 [R188.64+0x30], R179 ;  /* 0x000030b3bc007986 */ /* 0x000fee000c101512 */
[C---:B------:R-:W-:Y:S08]  /*a2d0*/  HMMA.16816.F32.BF16 R160, R168.reuse, R162, R32 ;  /* 0x000000a2a8a0723c */ /* 0x040ff00000041820 */
[-C--:B-1----:R-:W-:Y:S08]  /*a2e0*/  HMMA.16816.F32.BF16 R36, R168, R4.reuse, R36 ;  /* 0x00000004a824723c */ /* 0x082ff00000041824 */
[C---:B------:R-:W-:Y:S07]  /*a2f0*/  HMMA.16816.F32.BF16 R40, R172.reuse, R4, R40 ;  /* 0x00000004ac28723c */ /* 0x040fee0000041828 */
[----:B------:R-:W-:Y:S01]  /*a300*/  @P6 PRMT R5, R165, 0x7632, R5 ;  /* 0x00007632a5056816 */ /* 0x000fe20000000005 */
[-C--:B------:R-:W-:Y:S01]  /*a310*/  HMMA.16816.F32.BF16 R44, R172, R6.reuse, R44 ;  /* 0x00000006ac2c723c */ /* 0x080fe2000004182c */
[----:B------:R-:W-:Y:S03]  /*a320*/  @!P6 PRMT R5, R224, 0x5410, RZ ;  /* 0x00005410e005e816 */ /* 0x000fe600000000ff */
[----:B------:R-:W-:Y:S02]  /*a330*/  IADD3 R4, P0, R194, -0x40, RZ ;  /* 0xffffffc0c2047810 */ /* 0x000fe40007f1e0ff */
[----:B------:R1:W-:Y:S01]  /*a340*/  STG.E.U16 [R190.64+0x32], R5 ;  /* 0x00003205be007986 */ /* 0x0003e2000c101512 */
[----:B------:R-:W-:Y:S01]  /*a350*/  @!P5 PRMT R165, R225, 0x5410, RZ ;  /* 0x00005410e1a5d816 */ /* 0x000fe200000000ff */
[C---:B------:R-:W-:Y:S02]  /*a360*/  HMMA.16816.F32.BF16 R48, R168.reuse, R6, R48 ;  /* 0x00000006a830723c */ /* 0x040fe40000041830 */
[----:B------:R3:W-:Y:S04]  /*a370*/  STL [R1+0x64], R4 ;  /* 0x0000640401007387 */ /* 0x0007e80000100800 */
[----:B------:R4:W-:Y:S01]  /*a380*/  STG.E.U16 [R190.64+0x30], R165 ;  /* 0x000030a5be007986 */ /* 0x0009e2000c101512 */
[----:B------:R-:W-:Y:S01]  /*a390*/  FADD.FTZ R6, R192, R193 ;  /* 0x000000c1c0067221 */ /* 0x000fe20000010000 */
[-C--:B--2---:R-:W-:Y:S04]  /*a3a0*/  HMMA.16816.F32.BF16 R52, R168, R8.reuse, R52 ;  /* 0x00000008a834723c */ /* 0x084fe80000041834 */
[----:B------:R2:W-:Y:S04]  /*a3b0*/  STL [R1+0x60], R6 ;  /* 0x0000600601007387 */ /* 0x0005e80000100800 */
[C---:B------:R-:W-:Y:S08]  /*a3c0*/  HMMA.16816.F32.BF16 R56, R172.reuse, R8, R56 ;  /* 0x00000008ac38723c */ /* 0x040ff00000041838 */
[-C--:B------:R-:W-:Y:S01]  /*a3d0*/  HMMA.16816.F32.BF16 R60, R172, R10.reuse, R60 ;  /* 0x0000000aac3c723c */ /* 0x080fe2000004183c */
[----:B-1----:R-:W-:Y:S03]  /*a3e0*/  FADD.FTZ R5, R197, R196 ;  /* 0x000000c4c5057221 */ /* 0x002fe60000010000 */
[----:B---3--:R-:W-:Y:S02]  /*a3f0*/  FADD.FTZ R4, R198, R199 ;  /* 0x000000c7c6047221 */ /* 0x008fe40000010000 */
[----:B------:R2:W-:Y:S02]  /*a400*/  STL [R1+0x5c], R5 ;  /* 0x00005c0501007387 */ /* 0x0005e40000100800 */
[C---:B------:R-:W-:Y:S01]  /*a410*/  HMMA.16816.F32.BF16 R64, R168.reuse, R10, R64 ;  /* 0x0000000aa840723c */ /* 0x040fe20000041840 */
[----:B----4-:R-:W-:Y:S01]  /*a420*/  IMAD.MOV.U32 R165, RZ, RZ, R2 ;  /* 0x000000ffffa57224 */ /* 0x010fe200078e0002 */
[----:B------:R2:W-:Y:S06]  /*a430*/  STL [R1+0x58], R4 ;  /* 0x0000580401007387 */ /* 0x0005ec0000100800 */
[-C--:B------:R-:W-:Y:S08]  /*a440*/  HMMA.16816.F32.BF16 R68, R168, R12.reuse, R68 ;  /* 0x0000000ca844723c */ /* 0x080ff00000041844 */
        /* <DEDUP_REMOVED lines=14> */
[----:B------:R-:W-:Y:S07]  /*a530*/  HMMA.16816.F32.BF16 R128, R168, R26, R128 ;  /* 0x0000001aa880723c */ /* 0x000fee0000041880 */
[----:B------:R-:W-:Y:S01]  /*a540*/  FADD.FTZ R171, R167, R178 ;  /* 0x000000b2a7ab7221 */ /* 0x000fe20000010000 */
[----:B------:R-:W-:Y:S01]  /*a550*/  IADD3.X R168, R195, -0x1, RZ, P0, !PT ;  /* 0xffffffffc3a87810 */ /* 0x000fe200007fe4ff */
[----:B------:R-:W-:Y:S01]  /*a560*/  IMAD.MOV.U32 R169, RZ, RZ, R164 ;  /* 0x000000ffffa97224 */ /* 0x000fe200078e00a4 */
[----:B------:R-:W-:Y:S01]  /*a570*/  ISETP.LT.AND P0, PT, RZ, UR25, PT ;  /* 0x00000019ff007c0c */ /* 0x000fe2000bf01270 */
[----:B------:R-:W-:Y:S01]  /*a580*/  UIADD3 UR25, UR25, -0x1, URZ ;  /* 0xffffffff19197890 */ /* 0x000fe2000fffe03f */
[----:B------:R-:W-:Y:S11]  /*a590*/  IMAD.MOV.U32 R167, RZ, RZ, R0 ;  /* 0x000000ffffa77224 */ /* 0x000ff600078e0000 */
[----:B--2---:R-:W-:-:S05]  /*a5a0*/  @P0 BRA `(.L_x_1594) ;  /* 0xffffc30000000947 */ /* 0x004fca000383ffff */
.L_x_1593:
[----:B--2---:R-:W2:Y:S04]  /*a5b0*/  LDL.LU R5, [R1+0x60] ;  /* 0x0000600001057983 */ /* 0x004ea80000300800 */
[----:B------:R-:W1:Y:S01]  /*a5c0*/  SHFL.BFLY PT, R8, R171, 0x2, 0x1f ;  /* 0x0c401f00ab087f89 */ /* 0x000e6200000e0000 */
[----:B------:R-:W-:Y:S01]  /*a5d0*/  MOV R13, 0x3f800000 ;  /* 0x3f800000000d7802 */ /* 0x000fe20000000f00 */
[----:B------:R-:W3:Y:S01]  /*a5e0*/  S2UR UR6, SR_CTAID.Y ;  /* 0x00000000000679c3 */ /* 0x000ee20000002600 */
[----:B------:R-:W-:Y:S01]  /*a5f0*/  UISETP.NE.AND UP0, UPT, UR9, -0x1, UPT ;  /* 0xffffffff0900788c */ /* 0x000fe2000bf05270 */
[----:B------:R-:W4:Y:S01]  /*a600*/  LDL.LU R4, [R1+0x5c] ;  /* 0x00005c0001047983 */ /* 0x000f220000300800 */
[----:B------:R-:W-:-:S03]  /*a610*/  ULDC.64 UR4, c[0x0][0x1e8] ;  /* 0x00007a0000047ab9 */ /* 0x000fc60000000a00 */
[----:B------:R-:W5:Y:S04]  /*a620*/  LDL.LU R12, [R1+0x58] ;  /* 0x00005800010c7983 */ /* 0x000f680000300800 */
[----:B------:R-:W5:Y:S01]  /*a630*/  LDL.LU R11, [R1] ;  /* 0x00000000010b7983 */ /* 0x000f620000300800 */
[----:B------:R-:W3:Y:S01]  /*a640*/  S2UR UR10, SR_CTAID.X ;  /* 0x00000000000a79c3 */ /* 0x000ee20000002500 */
[----:B------:R-:W-:Y:S01]  /*a650*/  @UP0 UIMAD.WIDE.U32 UR16, UR9, UR4, URZ ;  /* 0x00000004091002a5 */ /* 0x000fe2000f8e003f */
[----:B------:R-:W-:Y:S01]  /*a660*/  BSSY B0, `(.L_x_1597) ;  /* 0x00001ad000007945 */ /* 0x000fe20003800000 */
[----:B------:R-:W-:Y:S02]  /*a670*/  ULDC UR8, c[0x0][0x214] ;  /* 0x0000850000087ab9 */ /* 0x000fe40000000800 */
[----:B------:R-:W-:-:S02]  /*a680*/  @UP0 UIMAD UR7, UR9, UR5, UR17 ;  /* 0x00000005090702a4 */ /* 0x000fc4000f8e0211 */
[----:B------:R-:W-:Y:S01]  /*a690*/  UMOV UR24, URZ ;  /* 0x0000003f00187c82 */ /* 0x000fe20008000000 */
[----:B------:R-:W3:Y:S01]  /*a6a0*/  S2UR UR11, SR_CTAID.Z ;  /* 0x00000000000b79c3 */ /* 0x000ee20000002700 */
[----:B------:R-:W-:Y:S01]  /*a6b0*/  ULDC.64 UR4, c[0x0][0x1e0] ;  /* 0x0000780000047ab9 */ /* 0x000fe20000000a00 */
[----:B-1----:R-:W-:Y:S01]  /*a6c0*/  FADD.FTZ R15, R8, R171 ;  /* 0x000000ab080f7221 */ /* 0x002fe20000010000 */
[----:B------:R-:W-:Y:S02]  /*a6d0*/  UMOV UR25, URZ ;  /* 0x0000003f00197c82 */ /* 0x000fe40008000000 */
[----:B---3--:R-:W-:Y:S02]  /*a6e0*/  @!UP0 USHF.R.S32.HI UR14, URZ, 0x1f, UR6 ;  /* 0x0000001f3f0e8899 */ /* 0x008fe40008011406 */
[----:B------:R-:W-:Y:S01]  /*a6f0*/  SHFL.BFLY PT, R14, R15, 0x1, 0x1f ;  /* 0x0c201f000f0e7f89 */ /* 0x000fe200000e0000 */
        /* <DEDUP_REMOVED lines=34> */
[----:B-----5:R-:W3:Y:S01]  /*a920*/  SHFL.BFLY PT, R7, R12, 0x2, 0x1f ;  /* 0x0c401f000c077f89 */ /* 0x020ee200000e0000 */
[----:B------:R-:W-:Y:S01]  /*a930*/  MOV R170, R11 ;  /* 0x0000000b00aa7202 */ /* 0x000fe20000000f00 */
[----:B-1----:R-:W-:-:S05]  /*a940*/  FADD.FTZ R10, R10, R5 ;  /* 0x000000050a0a7221 */ /* 0x002fca0000010000 */
[----:B------:R-:W1:Y:S01]  /*a950*/  SHFL.BFLY PT, R5, R10, 0x1, 0x1f ;  /* 0x0c201f000a057f89 */ /* 0x000e6200000e0000 */
[----:B--2---:R-:W-:-:S03]  /*a960*/  FADD.FTZ R9, R9, R4 ;  /* 0x0000000409097221 */ /* 0x004fc60000010000 */
[----:B------:R-:W2:Y:S01]  /*a970*/  S2R R4, SR_TID.X ;  /* 0x0000000000047919 */ /* 0x000ea20000002100 */
[----:B---3--:R-:W-:Y:S01]  /*a980*/  FADD.FTZ R7, R7, R12 ;  /* 0x0000000c07077221 */ /* 0x008fe20000010000 */
[----:B------:R-:W-:Y:S02]  /*a990*/  MOV R12, 0x3f800000 ;  /* 0x3f800000000c7802 */ /* 0x000fe40000000f00 */
[----:B------:R-:W3:Y:S04]  /*a9a0*/  SHFL.BFLY PT, R6, R9, 0x1, 0x1f ;  /* 0x0c201f0009067f89 */ /* 0x000ee800000e0000 */
[----:B------:R-:W4:Y:S01]  /*a9b0*/  SHFL.BFLY PT, R16, R7, 0x1, 0x1f ;  /* 0x0c201f0007107f89 */ /* 0x000f2200000e0000 */
[----:B-1----:R-:W-:Y:S01]  /*a9c0*/  FADD.FTZ R5, R10, R5 ;  /* 0x000000050a057221 */ /* 0x002fe20000010000 */
[----:B--2---:R-:W-:-:S04]  /*a9d0*/  SHF.R.S32.HI R17, RZ, 0x1f, R4 ;  /* 0x0000001fff117819 */ /* 0x004fc80000011404 */
[----:B------:R-:W-:Y:S02]  /*a9e0*/  FSETP.NE.FTZ.AND P6, PT, R5, RZ, PT ;  /* 0x000000ff0500720b */ /* 0x000fe40003fd5000 */
[-C--:B------:R-:W-:Y:S01]  /*a9f0*/  LEA.HI R11, R17, R4.reuse, RZ, 0x2 ;  /* 0x00000004110b7211 */ /* 0x080fe200078f10ff */
[----:B---3--:R-:W-:Y:S01]  /*aa00*/  FADD.FTZ R6, R9, R6 ;  /* 0x0000000609067221 */ /* 0x008fe20000010000 */
[----:B------:R-:W-:Y:S02]  /*aa10*/  LEA.HI R8, R17, R4, RZ, 0x5 ;  /* 0x0000000411087211 */ /* 0x000fe400078f28ff */
[--C-:B------:R-:W-:Y:S01]  /*aa20*/  SHF.R.S32.HI R10, RZ, 0x2, R11.reuse ;  /* 0x00000002ff0a7819 */ /* 0x100fe2000001140b */
[----:B----4-:R-:W-:Y:S01]  /*aa30*/  FADD.FTZ R16, R7, R16 ;  /* 0x0000001007107221 */ /* 0x010fe20000010000 */
[----:B------:R-:W-:Y:S02]  /*aa40*/  SHF.R.S32.HI R9, RZ, 0x1f, R11 ;  /* 0x0000001fff097819 */ /* 0x000fe4000001140b */
[----:B------:R-:W-:-:S02]  /*aa50*/  LOP3.LUT R11, R11, 0x3ffffffc, RZ, 0xc0, !PT ;  /* 0x3ffffffc0b0b7812 */ /* 0x000fc400078ec0ff */
[----:B------:R-:W-:Y:S01]  /*aa60*/  LEA.HI R9, R9, R10, RZ, 0x3 ;  /* 0x0000000a09097211 */ /* 0x000fe200078f18ff */
[----:B------:R-:W1:Y:S01]  /*aa70*/  @P6 MUFU.RCP R12, R5 ;  /* 0x00000005000c6308 */ /* 0x000e620000001000 */
[----:B------:R-:W-:Y:S02]  /*aa80*/  FSETP.NE.FTZ.AND P4, PT, R16, RZ, PT ;  /* 0x000000ff1000720b */ /* 0x000fe40003f95000 */
[----:B------:R-:W-:Y:S02]  /*aa90*/  LOP3.LUT R9, R9, 0xfffffff8, RZ, 0xc0, !PT ;  /* 0xfffffff809097812 */ /* 0x000fe400078ec0ff */
[----:B------:R-:W-:Y:S01]  /*aaa0*/  IADD3 R18, -R11, R4, RZ ;  /* 0x000000040b127210 */ /* 0x000fe20007ffe1ff */
[----:B------:R-:W-:Y:S01]  /*aab0*/  FADD.FTZ R11, R15, R14 ;  /* 0x0000000e0f0b7221 */ /* 0x000fe20000010000 */
[----:B------:R-:W-:Y:S01]  /*aac0*/  IADD3 R9, R10, -R9, RZ ;  /* 0x800000090a097210 */ /* 0x000fe20007ffe0ff */
[----:B------:R-:W-:Y:S01]  /*aad0*/  @P6 MUFU.LG2 R5, R5 ;  /* 0x0000000500056308 */ /* 0x000fe20000000c00 */
[----:B------:R-:W-:-:S02]  /*aae0*/  MOV R10, 0x3f800000 ;  /* 0x3f800000000a7802 */ /* 0x000fc40000000f00 */
[----:B------:R-:W-:Y:S02]  /*aaf0*/  FSETP.NE.FTZ.AND P5, PT, R6, RZ, PT ;  /* 0x000000ff0600720b */ /* 0x000fe40003fb5000 */
[----:B------:R-:W-:Y:S02]  /*ab00*/  FSETP.NE.FTZ.AND P3, PT, R11, RZ, PT ;  /* 0x000000ff0b00720b */ /* 0x000fe40003f75000 */
[----:B------:R-:W-:Y:S01]  /*ab10*/  SHF.R.S32.HI R7, RZ, 0x5, R8 ;  /* 0x00000005ff077819 */ /* 0x000fe20000011408 */
[----:B------:R-:W2:Y:S01]  /*ab20*/  @P4 MUFU.RCP R10, R16 ;  /* 0x00000010000a4308 */ /* 0x000ea20000001000 */
[----:B-1----:R-:W-:Y:S01]  /*ab30*/  FMUL.FTZ R12, R12, c[0x0][0x2dc] ;  /* 0x0000b7000c0c7a20 */ /* 0x002fe20000410000 */
[----:B------:R-:W-:Y:S02]  /*ab40*/  R2P PR, R9, 0x6 ;  /* 0x0000000609007804 */ /* 0x000fe40000000000 */
[----:B------:R-:W-:Y:S01]  /*ab50*/  LEA R7, R7, R18, 0x9 ;  /* 0x0000001207077211 */ /* 0x000fe200078e48ff */
[----:B------:R-:W-:-:S02]  /*ab60*/  FMUL.FTZ R148, R12, R148 ;  /* 0x000000940c947220 */ /* 0x000fc40000410000 */
[C---:B------:R-:W-:Y:S01]  /*ab70*/  FMUL.FTZ R149, R12.reuse, R149 ;  /* 0x000000950c957220 */ /* 0x040fe20000410000 */
[----:B------:R-:W1:Y:S01]  /*ab80*/  @P5 MUFU.RCP R13, R6 ;  /* 0x00000006000d5308 */ /* 0x000e620000001000 */
[C---:B------:R-:W-:Y:S02]  /*ab90*/  FMUL.FTZ R152, R12.reuse, R152 ;  /* 0x000000980c987220 */ /* 0x040fe40000410000 */
[C---:B------:R-:W-:Y:S01]  /*aba0*/  FMUL.FTZ R153, R12.reuse, R153 ;  /* 0x000000990c997220 */ /* 0x040fe20000410000 */
[----:B------:R-:W-:Y:S01]  /*abb0*/  F2FP.BF16.PACK_AB R148, R149, R148 ;  /* 0x000000949594723e */ /* 0x000fe200000010ff */
[C---:B------:R-:W-:Y:S02]  /*abc0*/  FMUL.FTZ R156, R12.reuse, R156 ;  /* 0x0000009c0c9c7220 */ /* 0x040fe40000410000 */
[C---:B------:R-:W-:Y:S01]  /*abd0*/  FMUL.FTZ R157, R12.reuse, R157 ;  /* 0x0000009d0c9d7220 */ /* 0x040fe20000410000 */
[----:B------:R-:W-:Y:S01]  /*abe0*/  F2FP.BF16.PACK_AB R152, R153, R152 ;  /* 0x000000989998723e */ /* 0x000fe200000010ff */
[C---:B------:R-:W-:Y:S01]  /*abf0*/  FMUL.FTZ R160, R12.reuse, R160 ;  /* 0x000000a00ca07220 */ /* 0x040fe20000410000 */
[----:B------:R-:W-:Y:S01]  /*ac00*/  @P5 MUFU.LG2 R6, R6 ;  /* 0x0000000600065308 */ /* 0x000fe20000000c00 */
[C---:B------:R-:W-:Y:S01]  /*ac10*/  FMUL.FTZ R161, R12.reuse, R161 ;  /* 0x000000a10ca17220 */ /* 0x040fe20000410000 */
[----:B------:R-:W-:Y:S01]  /*ac20*/  F2FP.BF16.PACK_AB R156, R157, R156 ;  /* 0x0000009c9d9c723e */ /* 0x000fe200000010ff */
[----:B------:R-:W-:-:S02]  /*ac30*/  FMUL.FTZ R36, R12, R36 ;  /* 0x000000240c247220 */ /* 0x000fc40000410000 */
[C---:B------:R-:W-:Y:S01]  /*ac40*/  FMUL.FTZ R37, R12.reuse, R37 ;  /* 0x000000250c257220 */ /* 0x040fe20000410000 */
[----:B------:R-:W-:Y:S01]  /*ac50*/  F2FP.BF16.PACK_AB R160, R161, R160 ;  /* 0x000000a0a1a0723e */ /* 0x000fe200000010ff */
[C---:B------:R-:W-:Y:S01]  /*ac60*/  FMUL.FTZ R48, R12.reuse, R48 ;  /* 0x000000300c307220 */ /* 0x040fe20000410000 */
[----:B------:R-:W-:Y:S01]  /*ac70*/  @P4 MUFU.LG2 R16, R16 ;  /* 0x0000001000104308 */ /* 0x000fe20000000c00 */
        /* <DEDUP_REMOVED lines=32> */
[----:B--2---:R-:W-:Y:S01]  /*ae80*/  FMUL.FTZ R10, R10, c[0x0][0x2dc] ;  /* 0x0000b7000a0a7a20 */ /* 0x004fe20000410000 */
[----:B------:R-:W-:Y:S01]  /*ae90*/  F2FP.BF16.PACK_AB R116, R117, R116 ;  /* 0x000000747574723e */ /* 0x000fe200000010ff */
[----:B-1----:R-:W-:Y:S01]  /*aea0*/  FMUL.FTZ R13, R13, c[0x0][0x2dc] ;  /* 0x0000b7000d0d7a20 */ /* 0x002fe20000410000 */
[----:B------:R-:W-:Y:S01]  /*aeb0*/  F2FP.BF16.PACK_AB R128, R129, R128 ;  /* 0x000000808180723e */ /* 0x000fe200000010ff */
[C---:B------:R-:W-:Y:S01]  /*aec0*/  FMUL.FTZ R132, R10.reuse, R132 ;  /* 0x000000840a847220 */ /* 0x040fe20000410000 */
[----:B------:R-:W1:Y:S01]  /*aed0*/  @P3 MUFU.RCP R12, R11 ;  /* 0x0000000b000c3308 */ /* 0x000e620000001000 */
[----:B------:R-:W-:-:S02]  /*aee0*/  FMUL.FTZ R133, R10, R133 ;  /* 0x000000850a857220 */ /* 0x000fc40000410000 */
[C---:B------:R-:W-:Y:S02]  /*aef0*/  FMUL.FTZ R136, R10.reuse, R136 ;  /* 0x000000880a887220 */ /* 0x040fe40000410000 */
[C---:B------:R-:W-:Y:S01]  /*af00*/  FMUL.FTZ R137, R10.reuse, R137 ;  /* 0x000000890a897220 */ /* 0x040fe20000410000 */
[----:B------:R-:W-:Y:S01]  /*af10*/  F2FP.BF16.PACK_AB R132, R133, R132 ;  /* 0x000000848584723e */ /* 0x000fe200000010ff */
[C---:B------:R-:W-:Y:S01]  /*af20*/  FMUL.FTZ R140, R10.reuse, R140 ;  /* 0x0000008c0a8c7220 */ /* 0x040fe20000410000 */
[----:B------:R-:W2:Y:S01]  /*af30*/  @P3 MUFU.LG2 R11, R11 ;  /* 0x0000000b000b3308 */ /* 0x000ea20000000c00 */
        /* <DEDUP_REMOVED lines=40> */
[C---:B------:R-:W-:Y:S01]  /*b1c0*/  SHF.L.U32 R10, R9.reuse, 0x6, RZ ;  /* 0x00000006090a7819 */ /* 0x040fe200000006ff */
[----:B-1----:R-:W-:Y:S01]  /*b1d0*/  FMUL.FTZ R12, R12, c[0x0][0x2dc] ;  /* 0x0000b7000c0c7a20 */ /* 0x002fe20000410000 */
        /* <DEDUP_REMOVED lines=9> */
[C---:B------:R-:W-:Y:S01]  /*b270*/  FMUL.FTZ R134, R12.reuse, R134 ;  /* 0x000000860c867220 */ /* 0x040fe20000410000 */
[----:B------:R-:W-:Y:S01]  /*b280*/  LEA R7, R7, R10, 0x1 ;  /* 0x0000000a07077211 */ /* 0x000fe200078e08ff */
[C---:B------:R-:W-:Y:S01]  /*b290*/  FMUL.FTZ R135, R12.reuse, R135 ;  /* 0x000000870c877220 */ /* 0x040fe20000410000 */
[----:B------:R-:W-:Y:S01]  /*b2a0*/  MOV R10, 0x20 ;  /* 0x00000020000a7802 */ /* 0x000fe20000000f00 */
[C---:B------:R-:W-:Y:S01]  /*b2b0*/  FMUL.FTZ R138, R12.reuse, R138 ;  /* 0x0000008a0c8a7220 */ /* 0x040fe20000410000 */
[----:B------:R-:W-:Y:S01]  /*b2c0*/  SHF.L.U32 R7, R7, 0x1, RZ ;  /* 0x0000000107077819 */ /* 0x000fe200000006ff */
[----:B------:R-:W-:Y:S01]  /*b2d0*/  FMUL.FTZ R139, R12, R139 ;  /* 0x0000008b0c8b7220 */ /* 0x000fe20000410000 */
[----:B------:R-:W-:Y:S01]  /*b2e0*/  SEL R10, R10, 0xffffffe0, !P1 ;  /* 0xffffffe00a0a7807 */ /* 0x000fe20004800000 */
[----:B------:R-:W-:Y:S01]  /*b2f0*/  FMUL.FTZ R158, R13, R158 ;  /* 0x0000009e0d9e7220 */ /* 0x000fe20000410000 */
[----:B------:R-:W-:Y:S01]  /*b300*/  IADD3 R9, R7, -0x10, RZ ;  /* 0xfffffff007097810 */ /* 0x000fe20007ffe0ff */
[----:B------:R-:W-:Y:S01]  /*b310*/  FMUL.FTZ R159, R13, R159 ;  /* 0x0000009f0d9f7220 */ /* 0x000fe20000410000 */
[----:B------:R-:W-:Y:S01]  /*b320*/  F2FP.BF16.PACK_AB R154, R155, R154 ;  /* 0x0000009a9b9a723e */ /* 0x000fe200000010ff */
[C---:B------:R-:W-:Y:S01]  /*b330*/  FMUL.FTZ R142, R12.reuse, R142 ;  /* 0x0000008e0c8e7220 */ /* 0x040fe20000410000 */
[----:B------:R-:W-:Y:S01]  /*b340*/  @P0 IADD3 R9, R7, 0x10, RZ ;  /* 0x0000001007090810 */ /* 0x000fe20007ffe0ff */
[C---:B------:R-:W-:Y:S01]  /*b350*/  FMUL.FTZ R143, R12.reuse, R143 ;  /* 0x0000008f0c8f7220 */ /* 0x040fe20000410000 */
[----:B------:R-:W-:Y:S01]  /*b360*/  F2FP.BF16.PACK_AB R134, R135, R134 ;  /* 0x000000868786723e */ /* 0x000fe200000010ff */
[C---:B------:R-:W-:Y:S01]  /*b370*/  FMUL.FTZ R146, R12.reuse, R146 ;  /* 0x000000920c927220 */ /* 0x040fe20000410000 */
[----:B------:R-:W-:Y:S01]  /*b380*/  F2FP.BF16.PACK_AB R138, R139, R138 ;  /* 0x0000008a8b8a723e */ /* 0x000fe200000010ff */
[C---:B------:R-:W-:Y:S01]  /*b390*/  FMUL.FTZ R147, R12.reuse, R147 ;  /* 0x000000930c937220 */ /* 0x040fe20000410000 */
[----:B------:R-:W-:Y:S01]  /*b3a0*/  F2FP.BF16.PACK_AB R158, R159, R158 ;  /* 0x0000009e9f9e723e */ /* 0x000fe200000010ff */
[C---:B------:R-:W-:Y:S01]  /*b3b0*/  FMUL.FTZ R42, R12.reuse, R42 ;  /* 0x0000002a0c2a7220 */ /* 0x040fe20000410000 */
[----:B------:R-:W-:Y:S01]  /*b3c0*/  IADD3 R15, R7, R10, RZ ;  /* 0x0000000a070f7210 */ /* 0x000fe20007ffe0ff */
[C---:B------:R-:W-:Y:S01]  /*b3d0*/  FMUL.FTZ R43, R12.reuse, R43 ;  /* 0x0000002b0c2b7220 */ /* 0x040fe20000410000 */
[----:B------:R-:W-:Y:S01]  /*b3e0*/  STS [R7], R148 ;  /* 0x0000009407007388 */ /* 0x000fe20000000800 */
[----:B------:R-:W-:Y:S01]  /*b3f0*/  FMUL.FTZ R46, R12, R46 ;  /* 0x0000002e0c2e7220 */ /* 0x000fe20000410000 */
[----:B------:R-:W-:Y:S01]  /*b400*/  IADD3 R17, R10, R9, RZ ;  /* 0x000000090a117210 */ /* 0x000fe20007ffe0ff */
[C---:B------:R-:W-:Y:S01]  /*b410*/  FMUL.FTZ R47, R12.reuse, R47 ;  /* 0x0000002f0c2f7220 */ /* 0x040fe20000410000 */
[----:B------:R-:W-:Y:S01]  /*b420*/  STS [R7+0x400], R150 ;  /* 0x0004009607007388 */ /* 0x000fe20000000800 */
[C---:B------:R-:W-:Y:S01]  /*b430*/  FMUL.FTZ R58, R12.reuse, R58 ;  /* 0x0000003a0c3a7220 */ /* 0x040fe20000410000 */
[----:B------:R-:W-:Y:S01]  /*b440*/  F2FP.BF16.PACK_AB R142, R143, R142 ;  /* 0x0000008e8f8e723e */ /* 0x000fe200000010ff */
[C---:B------:R-:W-:Y:S01]  /*b450*/  FMUL.FTZ R59, R12.reuse, R59 ;  /* 0x0000003b0c3b7220 */ /* 0x040fe20000410000 */
[----:B------:R-:W-:Y:S01]  /*b460*/  STS [R9], R152 ;  /* 0x0000009809007388 */ /* 0x000fe20000000800 */
        /* <DEDUP_REMOVED lines=34> */
[----:B------:R-:W-:Y:S01]  /*b690*/  FMUL.FTZ R127, R12, R127 ;  /* 0x0000007f0c7f7220 */ /* 0x000fe20000410000 */
[----:B------:R-:W-:Y:S01]  /*b6a0*/  MOV R12, 0x40 ;  /* 0x00000040000c7802 */ /* 0x000fe20000000f00 */
[----:B------:R-:W-:Y:S01]  /*b6b0*/  FMUL.FTZ R162, R13, R162 ;  /* 0x000000a20da27220 */ /* 0x000fe20000410000 */
[----:B------:R-:W-:Y:S01]  /*b6c0*/  F2FP.BF16.PACK_AB R106, R107, R106 ;  /* 0x0000006a6b6a723e */ /* 0x000fe200000010ff */
[C---:B------:R-:W-:Y:S01]  /*b6d0*/  FMUL.FTZ R163, R13.reuse, R163 ;  /* 0x000000a30da37220 */ /* 0x040fe20000410000 */
[----:B------:R-:W-:Y:S01]  /*b6e0*/  SEL R12, R12, 0xffffffc0, !P2 ;  /* 0xffffffc00c0c7807 */ /* 0x000fe20005000000 */
[----:B------:R-:W-:Y:S01]  /*b6f0*/  FMUL.FTZ R38, R13, R38 ;  /* 0x000000260d267220 */ /* 0x000fe20000410000 */
[----:B------:R-:W-:Y:S01]  /*b700*/  F2FP.BF16.PACK_AB R110, R111, R110 ;  /* 0x0000006e6f6e723e */ /* 0x000fe200000010ff */
[----:B------:R-:W-:Y:S01]  /*b710*/  FMUL.FTZ R39, R13, R39 ;  /* 0x000000270d277220 */ /* 0x000fe20000410000 */
[----:B------:R-:W-:Y:S01]  /*b720*/  F2FP.BF16.PACK_AB R162, R163, R162 ;  /* 0x000000a2a3a2723e */ /* 0x000fe200000010ff */
[----:B------:R-:W-:Y:S01]  /*b730*/  FMUL.FTZ R50, R13, R50 ;  /* 0x000000320d327220 */ /* 0x000fe20000410000 */
[----:B------:R-:W-:Y:S01]  /*b740*/  IADD3 R19, R7, R12, RZ ;  /* 0x0000000c07137210 */ /* 0x000fe20007ffe0ff */
[----:B------:R-:W-:Y:S01]  /*b750*/  FMUL.FTZ R51, R13, R51 ;  /* 0x000000330d337220 */ /* 0x000fe20000410000 */
[----:B------:R-:W-:Y:S01]  /*b760*/  F2FP.BF16.PACK_AB R38, R39, R38 ;  /* 0x000000262726723e */ /* 0x000fe200000010ff */
[C---:B------:R-:W-:Y:S01]  /*b770*/  FMUL.FTZ R54, R13.reuse, R54 ;  /* 0x000000360d367220 */ /* 0x040fe20000410000 */
[----:B------:R-:W-:Y:S01]  /*b780*/  IADD3 R21, R12, R9, RZ ;  /* 0x000000090c157210 */ /* 0x000fe20007ffe0ff */
[----:B------:R-:W-:Y:S01]  /*b790*/  FMUL.FTZ R55, R13, R55 ;  /* 0x000000370d377220 */ /* 0x000fe20000410000 */
[----:B------:R-:W-:Y:S01]  /*b7a0*/  F2FP.BF16.PACK_AB R50, R51, R50 ;  /* 0x000000323332723e */ /* 0x000fe200000010ff */
[C---:B------:R-:W-:Y:S01]  /*b7b0*/  FMUL.FTZ R66, R13.reuse, R66 ;  /* 0x000000420d427220 */ /* 0x040fe20000410000 */
[----:B------:R-:W-:Y:S01]  /*b7c0*/  STS [R17+0x400], R162 ;  /* 0x000400a211007388 */ /* 0x000fe20000000800 */
[----:B------:R-:W-:Y:S01]  /*b7d0*/  FMUL.FTZ R67, R13, R67 ;  /* 0x000000430d437220 */ /* 0x000fe20000410000 */
[----:B------:R-:W-:Y:S01]  /*b7e0*/  F2FP.BF16.PACK_AB R54, R55, R54 ;  /* 0x000000363736723e */ /* 0x000fe200000010ff */
[C---:B------:R-:W-:Y:S01]  /*b7f0*/  FMUL.FTZ R70, R13.reuse, R70 ;  /* 0x000000460d467220 */ /* 0x040fe20000410000 */
[----:B------:R-:W-:Y:S01]  /*b800*/  STS [R15+0x2000], R140 ;  /* 0x0020008c0f007388 */ /* 0x000fe20000000800 */
[----:B------:R-:W-:Y:S01]  /*b810*/  FMUL.FTZ R71, R13, R71 ;  /* 0x000000470d477220 */ /* 0x000fe20000410000 */
[----:B------:R-:W-:Y:S01]  /*b820*/  IADD3 R23, R15, R12, RZ ;  /* 0x0000000c0f177210 */ /* 0x000fe20007ffe0ff */
[C---:B------:R-:W-:Y:S01]  /*b830*/  FMUL.FTZ R82, R13.reuse, R82 ;  /* 0x000000520d527220 */ /* 0x040fe20000410000 */
[----:B------:R-:W-:Y:S01]  /*b840*/  STS [R15+0x2400], R142 ;  /* 0x0024008e0f007388 */ /* 0x000fe20000000800 */
[----:B------:R-:W-:Y:S01]  /*b850*/  FMUL.FTZ R83, R13, R83 ;  /* 0x000000530d537220 */ /* 0x000fe20000410000 */
[----:B------:R-:W-:Y:S01]  /*b860*/  F2FP.BF16.PACK_AB R66, R67, R66 ;  /* 0x000000424342723e */ /* 0x000fe200000010ff */
[----:B------:R-:W-:Y:S01]  /*b870*/  FMUL.FTZ R86, R13, R86 ;  /* 0x000000560d567220 */ /* 0x000fe20000410000 */
[----:B------:R-:W-:Y:S01]  /*b880*/  STS [R17+0x2000], R144 ;  /* 0x0020009011007388 */ /* 0x000fe20000000800 */
[----:B------:R-:W-:Y:S01]  /*b890*/  IADD3 R25, R17, R12, RZ ;  /* 0x0000000c11197210 */ /* 0x000fe20007ffe0ff */
[----:B------:R-:W-:Y:S01]  /*b8a0*/  FMUL.FTZ R87, R13, R87 ;  /* 0x000000570d577220 */ /* 0x000fe20000410000 */
[----:B------:R-:W-:Y:S01]  /*b8b0*/  F2FP.BF16.PACK_AB R70, R71, R70 ;  /* 0x000000464746723e */ /* 0x000fe200000010ff */
[----:B------:R-:W-:Y:S01]  /*b8c0*/  STS [R17+0x2400], R146 ;  /* 0x0024009211007388 */ /* 0x000fe20000000800 */
[----:B------:R-:W-:Y:S01]  /*b8d0*/  FMUL.FTZ R98, R13, R98 ;  /* 0x000000620d627220 */ /* 0x000fe20000410000 */
[----:B------:R-:W-:Y:S01]  /*b8e0*/  F2FP.BF16.PACK_AB R82, R83, R82 ;  /* 0x000000525352723e */ /* 0x000fe200000010ff */
[C---:B------:R-:W-:Y:S01]  /*b8f0*/  FMUL.FTZ R99, R13.reuse, R99 ;  /* 0x000000630d637220 */ /* 0x040fe20000410000 */
[----:B------:R-:W-:Y:S01]  /*b900*/  STS [R19], R36 ;  /* 0x0000002413007388 */ /* 0x000fe20000000800 */
[----:B------:R-:W-:Y:S01]  /*b910*/  FMUL.FTZ R102, R13, R102 ;  /* 0x000000660d667220 */ /* 0x000fe20000410000 */
[----:B------:R-:W-:Y:S01]  /*b920*/  F2FP.BF16.PACK_AB R86, R87, R86 ;  /* 0x000000565756723e */ /* 0x000fe200000010ff */
[C---:B------:R-:W-:Y:S01]  /*b930*/  FMUL.FTZ R103, R13.reuse, R103 ;  /* 0x000000670d677220 */ /* 0x040fe20000410000 */
        /* <DEDUP_REMOVED lines=11> */
[----:B------:R-:W-:Y:S01]  /*b9f0*/  FMUL.FTZ R13, R13, R131 ;  /* 0x000000830d0d7220 */ /* 0x000fe20000410000 */
[----:B------:R-:W-:Y:S01]  /*ba00*/  STS [R19+0x2000], R40 ;  /* 0x0020002813007388 */ /* 0x000fe20000000800 */
[----:B------:R-:W-:Y:S01]  /*ba10*/  F2FP.BF16.PACK_AB R118, R119, R118 ;  /* 0x000000767776723e */ /* 0x000fe200000010ff */
[----:B------:R-:W-:Y:S01]  /*ba20*/  @P6 FMUL.FTZ R5, R5, 0.69314718246459960938 ;  /* 0x3f31721805056820 */ /* 0x000fe20000410000 */
[----:B------:R-:W-:Y:S01]  /*ba30*/  F2FP.BF16.PACK_AB R120, R121, R120 ;  /* 0x000000787978723e */ /* 0x000fe200000010ff */
[----:B------:R-:W-:Y:S01]  /*ba40*/  STS [R19+0x2400], R42 ;  /* 0x0024002a13007388 */ /* 0x000fe20000000800 */
[----:B------:R-:W-:Y:S01]  /*ba50*/  F2FP.BF16.PACK_AB R13, R13, R130 ;  /* 0x000000820d0d723e */ /* 0x000fe200000010ff */
[----:B------:R-:W-:Y:S01]  /*ba60*/  @P5 FMUL.FTZ R6, R6, 0.69314718246459960938 ;  /* 0x3f31721806065820 */ /* 0x000fe20000410000 */
[----:B------:R-:W-:Y:S01]  /*ba70*/  F2FP.BF16.PACK_AB R122, R123, R122 ;  /* 0x0000007a7b7a723e */ /* 0x000fe200000010ff */
[----:B------:R-:W-:Y:S01]  /*ba80*/  STS [R21+0x2000], R44 ;  /* 0x0020002c15007388 */ /* 0x000fe20000000800 */
[----:B------:R-:W-:Y:S01]  /*ba90*/  F2FP.BF16.PACK_AB R124, R125, R124 ;  /* 0x0000007c7d7c723e */ /* 0x000fe200000010ff */
[----:B--2---:R-:W-:Y:S01]  /*baa0*/  @P3 FMUL.FTZ R11, R11, 0.69314718246459960938 ;  /* 0x3f3172180b0b3820 */ /* 0x004fe20000410000 */
[----:B------:R-:W-:Y:S01]  /*bab0*/  F2FP.BF16.PACK_AB R126, R127, R126 ;  /* 0x0000007e7f7e723e */ /* 0x000fe200000010ff */
        /* <DEDUP_REMOVED lines=21> */
[----:B-1----:R-:W-:-:S02]  /*bc10*/  LOP3.LUT R7, R8, 0xffffffe0, RZ, 0xc0, !PT ;  /* 0xffffffe008077812 */ /* 0x002fc400078ec0ff */
[----:B------:R-:W-:Y:S01]  /*bc20*/  MOV R8, 0x7f800000 ;  /* 0x7f80000000087802 */ /* 0x000fe20000000f00 */
[----:B------:R-:W-:Y:S01]  /*bc30*/  STS [R15+0x6000], R88 ;  /* 0x006000580f007388 */ /* 0x000fe20000000800 */
[----:B------:R-:W-:Y:S01]  /*bc40*/  IADD3 R7, -R7, R4, RZ ;  /* 0x0000000407077210 */ /* 0x000fe20007ffe1ff */
[----:B------:R-:W-:Y:S01]  /*bc50*/  @P6 FFMA.FTZ R8, R164, c[0x0][0x238], R5 ;  /* 0x00008e00a4086a23 */ /* 0x000fe20000010005 */
[----:B------:R-:W-:Y:S01]  /*bc60*/  MOV R4, 0x7f800000 ;  /* 0x7f80000000047802 */ /* 0x000fe20000000f00 */
[----:B------:R-:W-:Y:S01]  /*bc70*/  STS [R15+0x6400], R90 ;  /* 0x0064005a0f007388 */ /* 0x000fe20000000800 */
[----:B------:R-:W-:Y:S02]  /*bc80*/  LOP3.LUT P0, RZ, R7, 0x3, RZ, 0xc0, !PT ;  /* 0x0000000307ff7812 */ /* 0x000fe4000780c0ff */
[----:B--2---:R-:W-:Y:S01]  /*bc90*/  MOV R9, 0x7f800000 ;  /* 0x7f80000000097802 */ /* 0x004fe20000000f00 */
[----:B------:R-:W-:Y:S01]  /*bca0*/  STS [R17+0x6000], R92 ;  /* 0x0060005c11007388 */ /* 0x000fe20000000800 */
[----:B------:R-:W-:Y:S01]  /*bcb0*/  MOV R7, 0x7f800000 ;  /* 0x7f80000000077802 */ /* 0x000fe20000000f00 */
[----:B------:R-:W-:-:S02]  /*bcc0*/  @P5 FFMA.FTZ R9, R3, c[0x0][0x238], R6 ;  /* 0x00008e0003095a23 */ /* 0x000fc40000010006 */
[----:B------:R1:W-:Y:S01]  /*bcd0*/  STS [R17+0x6400], R94 ;  /* 0x0064005e11007388 */ /* 0x0003e20000000800 */
[----:B------:R-:W-:-:S03]  /*bce0*/  @P3 FFMA.FTZ R7, R0, c[0x0][0x238], R11 ;  /* 0x00008e0000073a23 */ /* 0x000fc6000001000b */
[----:B------:R2:W-:Y:S04]  /*bcf0*/  STS [R19+0x4000], R100 ;  /* 0x0040006413007388 */ /* 0x0005e80000000800 */
[----:B------:R2:W-:Y:S04]  /*bd00*/  STS [R19+0x4400], R102 ;  /* 0x0044006613007388 */ /* 0x0005e80000000800 */
[----:B------:R2:W-:Y:S04]  /*bd10*/  STS [R21+0x4000], R112 ;  /* 0x0040007015007388 */ /* 0x0005e80000000800 */
[----:B------:R2:W-:Y:S04]  /*bd20*/  STS [R21+0x4400], R114 ;  /* 0x0044007215007388 */ /* 0x0005e80000000800 */
[----:B------:R2:W-:Y:S04]  /*bd30*/  STS [R19+0x6000], R104 ;  /* 0x0060006813007388 */ /* 0x0005e80000000800 */
[----:B------:R2:W-:Y:S01]  /*bd40*/  STS [R19+0x6400], R106 ;  /* 0x0064006a13007388 */ /* 0x0005e20000000800 */
[----:B-1----:R-:W-:-:S03]  /*bd50*/  @P4 FMUL.FTZ R17, R16, 0.69314718246459960938 ;  /* 0x3f31721810114820 */ /* 0x002fc60000410000 */
[----:B------:R2:W-:Y:S01]  /*bd60*/  STS [R21+0x6000], R108 ;  /* 0x0060006c15007388 */ /* 0x0005e20000000800 */
[----:B------:R-:W-:-:S03]  /*bd70*/  @P4 FFMA.FTZ R4, R2, c[0x0][0x238], R17 ;  /* 0x00008e0002044a23 */ /* 0x000fc60000010011 */
[----:B------:R2:W-:Y:S04]  /*bd80*/  STS [R21+0x6400], R110 ;  /* 0x0064006e15007388 */ /* 0x0005e80000000800 */
        /* <DEDUP_REMOVED lines=26> */
[----:B---34-:R-:W3:Y:S02]  /*bf30*/  LDL.LU R18, [R1+0x8] ;  /* 0x0000080001127983 */ /* 0x018ee40000300800 */
[----:B---3--:R-:W-:-:S02]  /*bf40*/  ISETP.GE.AND P6, PT, R18, UR13, PT ;  /* 0x0000000d12007c0c */ /* 0x008fc4000bfc6270 */
[C---:B------:R-:W-:Y:S02]  /*bf50*/  IADD3 R10, R18.reuse, 0x8, RZ ;  /* 0x00000008120a7810 */ /* 0x040fe40007ffe0ff */
[----:B------:R-:W-:Y:S02]  /*bf60*/  IADD3 R2, R18, 0x40, RZ ;  /* 0x0000004012027810 */ /* 0x000fe40007ffe0ff */
[----:B------:R-:W-:Y:S02]  /*bf70*/  ISETP.GE.AND P5, PT, R10, UR13, PT ;  /* 0x0000000d0a007c0c */ /* 0x000fe4000bfa6270 */
[----:B------:R-:W-:Y:S02]  /*bf80*/  IADD3 R0, R18, 0x48, RZ ;  /* 0x0000004812007810 */ /* 0x000fe40007ffe0ff */
[----:B------:R-:W-:Y:S02]  /*bf90*/  ISETP.GE.AND P4, PT, R2, UR13, PT ;  /* 0x0000000d02007c0c */ /* 0x000fe4000bf86270 */
        /* <DEDUP_REMOVED lines=11> */
[----:B------:R-:W-:Y:S01]  /*c050*/  @!P5 LEA R18, P2, R5, c[0x0][0x200], 0x2 ;  /* 0x000080000512da11 */ /* 0x000fe200078410ff */
[----:B------:R3:W-:Y:S01]  /*c060*/  @!P6 STG.E [R16.64], R8 ;  /* 0x000000081000e986 */ /* 0x0007e2000c101912 */
[----:B------:R-:W-:-:S02]  /*c070*/  @!P4 IADD3 R3, P1, R2, UR10, RZ ;  /* 0x0000000a0203cc10 */ /* 0x000fc4000ff3e0ff */
[----:B------:R-:W-:Y:S02]  /*c080*/  @!P3 IADD3 R6, P0, R0, UR10, RZ ;  /* 0x0000000a0006bc10 */ /* 0x000fe4000ff1e0ff */
[----:B--2---:R-:W-:Y:S02]  /*c090*/  @!P5 LEA.HI.X R19, R5, c[0x0][0x204], R10, 0x2, P2 ;  /* 0x000081000513da11 */ /* 0x004fe400010f140a */
[----:B------:R-:W-:Y:S02]  /*c0a0*/  @!P4 LEA.HI.X.SX32 R2, R2, UR4, 0x1, P1 ;  /* 0x000000040202cc11 */ /* 0x000fe400088f0eff */
[----:B------:R-:W-:Y:S01]  /*c0b0*/  @!P3 LEA.HI.X.SX32 R5, R0, UR4, 0x1, P0 ;  /* 0x000000040005bc11 */ /* 0x000fe200080f0eff */
[----:B------:R3:W-:Y:S01]  /*c0c0*/  @!P5 STG.E [R18.64], R9 ;  /* 0x000000091200d986 */ /* 0x0007e2000c101912 */
[----:B------:R-:W-:Y:S02]  /*c0d0*/  @!P4 LEA R80, P1, R3, c[0x0][0x200], 0x2 ;  /* 0x000080000350ca11 */ /* 0x000fe400078210ff */
[----:B------:R-:W-:-:S02]  /*c0e0*/  @!P3 LEA R10, P0, R6, c[0x0][0x200], 0x2 ;  /* 0x00008000060aba11 */ /* 0x000fc400078010ff */
[----:B------:R-:W-:Y:S02]  /*c0f0*/  @!P4 LEA.HI.X R81, R3, c[0x0][0x204], R2, 0x2, P1 ;  /* 0x000081000351ca11 */ /* 0x000fe400008f1402 */
[----:B------:R-:W-:-:S03]  /*c100*/  @!P3 LEA.HI.X R11, R6, c[0x0][0x204], R5, 0x2, P0 ;  /* 0x00008100060bba11 */ /* 0x000fc600000f1405 */
[----:B------:R3:W-:Y:S04]  /*c110*/  @!P4 STG.E [R80.64], R4 ;  /* 0x000000045000c986 */ /* 0x0007e8000c101912 */
[----:B------:R3:W-:Y:S02]  /*c120*/  @!P3 STG.E [R10.64], R7 ;  /* 0x000000070a00b986 */ /* 0x0007e4000c101912 */
.L_x_1598:
[----:B---34-:R-:W-:Y:S05]  /*c130*/  BSYNC B0 ;  /* 0x0000000000007941 */ /* 0x018fea0003800000 */
.L_x_1597:
[----:B------:R-:W3:Y:S04]  /*c140*/  LDL.64 R80, [R1+0x28] ;  /* 0x0000280001507983 */ /* 0x000ee80000100a00 */
[----:B------:R4:W5:Y:S01]  /*c150*/  LDL R18, [R1+0x4] ;  /* 0x0000040001127983 */ /* 0x0009620000100800 */
[----:B------:R-:W-:Y:S01]  /*c160*/  USHF.R.S32.HI UR6, URZ, 0x1f, UR11 ;  /* 0x0000001f3f067899 */ /* 0x000fe2000801140b */
[----:B------:R-:W-:Y:S01]  /*c170*/  BSSY B0, `(.L_x_1599) ;  /* 0x000001e000007945 */ /* 0x000fe20003800000 */
[----:B------:R-:W-:Y:S01]  /*c180*/  ULDC.64 UR4, c[0x0][0x1f0] ;  /* 0x00007c0000047ab9 */ /* 0x000fe20000000a00 */
[----:B------:R-:W2:Y:S01]  /*c190*/  S2R R4, SR_TID.X ;  /* 0x0000000000047919 */ /* 0x000ea20000002100 */
[----:B------:R-:W-:-:S03]  /*c1a0*/  UIMAD UR4, UR6, UR4, URZ ;  /* 0x00000004060472a4 */ /* 0x000fc6000f8e023f */
[----:B------:R-:W1:Y:S01]  /*c1b0*/  S2R R0, SR_CTAID.Z ;  /* 0x0000000000007919 */ /* 0x000e620000002700 */
[----:B------:R-:W-:Y:S01]  /*c1c0*/  UIMAD UR4, UR11, UR5, UR4 ;  /* 0x000000050b0472a4 */ /* 0x000fe2000f8e0204 */
[----:B--2---:R-:W-:-:S04]  /*c1d0*/  SHF.R.S32.HI R3, RZ, 0x1f, R4 ;  /* 0x0000001fff037819 */ /* 0x004fc80000011404 */
[----:B------:R-:W-:-:S04]  /*c1e0*/  LEA.HI R3, R3, R4, RZ, 0x3 ;  /* 0x0000000403037211 */ /* 0x000fc800078f18ff */
[----:B------:R-:W-:-:S04]  /*c1f0*/  SHF.R.S32.HI R4, RZ, 0x3, R3 ;  /* 0x00000003ff047819 */ /* 0x000fc80000011403 */
[----:B------:R-:W-:Y:S02]  /*c200*/  SHF.R.S32.HI R5, RZ, 0x1f, R4 ;  /* 0x0000001fff057819 */ /* 0x000fe40000011404 */
[----:B---3--:R-:W-:Y:S02]  /*c210*/  SHF.R.S32.HI R2, RZ, 0x1f, R80 ;  /* 0x0000001fff027819 */ /* 0x008fe40000011450 */
[----:B------:R-:W-:-:S04]  /*c220*/  IADD3 R6, P0, R80, UR16, RZ ;  /* 0x0000001050067c10 */ /* 0x000fc8000ff1e0ff */
[----:B------:R-:W-:Y:S02]  /*c230*/  IADD3.X R7, R2, UR7, RZ, P0, !PT ;  /* 0x0000000702077c10 */ /* 0x000fe400087fe4ff */
[----:B------:R-:W-:-:S03]  /*c240*/  ISETP.GE.AND P0, PT, R4, UR13, PT ;  /* 0x0000000d04007c0c */ /* 0x000fc6000bf06270 */
[----:B-1----:R-:W-:-:S04]  /*c250*/  IMAD.WIDE.U32 R6, R0, c[0x0][0x1f0], R6 ;  /* 0x00007c0000067a25 */ /* 0x002fc800078e0006 */
[----:B------:R-:W-:Y:S01]  /*c260*/  IMAD.U32 R0, RZ, RZ, UR12 ;  /* 0x0000000cff007e24 */ /* 0x000fe2000f8e00ff */
[----:B------:R-:W-:-:S03]  /*c270*/  IADD3 R9, R7, UR4, RZ ;  /* 0x0000000407097c10 */ /* 0x000fc6000fffe0ff */
[----:B------:R-:W-:Y:S02]  /*c280*/  IMAD.WIDE R10, R0, 0x80, R4 ;  /* 0x00000080000a7825 */ /* 0x000fe400078e0204 */
        /* <DEDUP_REMOVED lines=12> */
.L_x_1600:
[----:B----4-:R-:W-:Y:S05]  /*c350*/  BSYNC B0 ;  /* 0x0000000000007941 */ /* 0x010fea0003800000 */
.L_x_1599:
        /* <DEDUP_REMOVED lines=11> */
[----:B------:R-:W-:-:S04]  /*c410*/  IMAD R3, R0, c[0x0][0x1e8], RZ ;  /* 0x00007a0000037a24 */ /* 0x000fc800078e02ff */
[----:B------:R-:W-:Y:S01]  /*c420*/  IMAD R3, R2, c[0x0][0x1ec], R3 ;  /* 0x00007b0002037a24 */ /* 0x000fe200078e0203 */
[----:B------:R-:W-:-:S03]  /*c430*/  LEA R2, P2, R16, c[0x0][0x1d0], 0x1 ;  /* 0x0000740010027a11 */ /* 0x000fc600078408ff */
[----:B------:R-:W-:-:S05]  /*c440*/  IMAD.IADD R3, R17, 0x1, R3 ;  /* 0x0000000111037824 */ /* 0x000fca00078e0203 */
[----:B------:R-:W-:-:S05]  /*c450*/  LEA.HI.X R3, R16, c[0x0][0x1d4], R3, 0x1, P2 ;  /* 0x0000750010037a11 */ /* 0x000fca00010f0c03 */
[----:B------:R1:W-:Y:S04]  /*c460*/  @!P1 STG.E.128 [R2.64], R68 ;  /* 0x0000004402009986 */ /* 0x0003e8000c101d12 */
[----:B------:R1:W-:Y:S02]  /*c470*/  @!P0 STG.E.128 [R2.64+0x80], R36 ;  /* 0x0000802402008986 */ /* 0x0003e4000c101d12 */
.L_x_1602:
[----:B------:R-:W-:Y:S05]  /*c480*/  BSYNC B0 ;  /* 0x0000000000007941 */ /* 0x000fea0003800000 */
.L_x_1601:
[----:B------:R-:W-:Y:S01]  /*c490*/  IADD3 R0, R4, 0x20, RZ ;  /* 0x0000002004007810 */ /* 0x000fe20007ffe0ff */
[----:B------:R-:W-:Y:S03]  /*c4a0*/  BSSY B0, `(.L_x_1603) ;  /* 0x0000011000007945 */ /* 0x000fe60003800000 */
[----:B------:R-:W-:-:S13]  /*c4b0*/  ISETP.GE.AND P0, PT, R0, UR13, PT ;  /* 0x0000000d00007c0c */ /* 0x000fda000bf06270 */
[----:B------:R-:W-:Y:S05]  /*c4c0*/  @P0 BRA `(.L_x_1604) ;  /* 0x000000e000000947 */ /* 0x000fea0003800000 */
[----:B-1----:R-:W-:Y:S01]  /*c4d0*/  IADD3 R2, P0, R10, 0x20, RZ ;  /* 0x000000200a027810 */ /* 0x002fe20007f1e0ff */
[----:B------:R-:W-:Y:S01]  /*c4e0*/  IMAD.MOV.U32 R16, RZ, RZ, R6 ;  /* 0x000000ffff107224 */ /* 0x000fe200078e0006 */
        /* <DEDUP_REMOVED lines=12> */
.L_x_1604:
[----:B------:R-:W-:Y:S05]  /*c5b0*/  BSYNC B0 ;  /* 0x0000000000007941 */ /* 0x000fea0003800000 */
.L_x_1603:
        /* <DEDUP_REMOVED lines=18> */
.L_x_1606:
[----:B------:R-:W-:Y:S05]  /*c6e0*/  BSYNC B0 ;  /* 0x0000000000007941 */ /* 0x000fea0003800000 */
.L_x_1605:
        /* <DEDUP_REMOVED lines=18> */
.L_x_1608:
[----:B------:R-:W-:Y:S05]  /*c810*/  BSYNC B0 ;  /* 0x0000000000007941 */ /* 0x000fea0003800000 */
.L_x_1607:
        /* <DEDUP_REMOVED lines=18> */
.L_x_1610:
[----:B------:R-:W-:Y:S05]  /*c940*/  BSYNC B0 ;  /* 0x0000000000007941 */ /* 0x000fea0003800000 */
.L_x_1609:
        /* <DEDUP_REMOVED lines=18> */
.L_x_1612:
[----:B------:R-:W-:Y:S05]  /*ca70*/  BSYNC B0 ;  /* 0x0000000000007941 */ /* 0x000fea0003800000 */
.L_x_1611:
[----:B------:R-:W-:-:S04]  /*ca80*/  IADD3 R4, R4, 0x70, RZ ;  /* 0x0000007004047810 */ /* 0x000fc80007ffe0ff */
[----:B------:R-:W-:-:S13]  /*ca90*/  ISETP.GE.AND P0, PT, R4, UR13, PT ;  /* 0x0000000d04007c0c */ /* 0x000fda000bf06270 */
[----:B------:R-:W-:Y:S05]  /*caa0*/  @P0 EXIT ;  /* 0x000000000000094d */ /* 0x000fea0003800000 */
[----:B------:R-:W-:Y:S01]  /*cab0*/  IADD3 R0, P0, R10, 0x70, RZ ;  /* 0x000000700a007810 */ /* 0x000fe20007f1e0ff */
[----:B------:R-:W-:Y:S01]  /*cac0*/  IMAD.MOV.U32 R4, RZ, RZ, R6 ;  /* 0x000000ffff047224 */ /* 0x000fe200078e0006 */
[----:B------:R-:W-:-:S03]  /*cad0*/  MOV R5, R9 ;  /* 0x0000000900057202 */ /* 0x000fc60000000f00 */
[----:B------:R-:W-:Y:S01]  /*cae0*/  IMAD.X R10, RZ, RZ, R11, P0 ;  /* 0x000000ffff0a7224 */ /* 0x000fe200000e060b */
[----:B------:R-:W-:Y:S01]  /*caf0*/  ISETP.GE.AND P0, PT, R80, c[0x0][0x220], PT ;  /* 0x0000880050007a0c */ /* 0x000fe20003f06270 */
[----:B------:R-:W-:-:S04]  /*cb00*/  IMAD.WIDE.U32 R4, R0, c[0x0][0x1e8], R4 ;  /* 0x00007a0000047a25 */ /* 0x000fc800078e0004 */
[----:B-1----:R-:W-:Y:S01]  /*cb10*/  IMAD R3, R10, c[0x0][0x1e8], RZ ;  /* 0x00007a000a037a24 */ /* 0x002fe200078e02ff */
        /* <DEDUP_REMOVED lines=9> */
.L_x_1563:
[----:B------:R-:W-:Y:S01]  /*cbb0*/  UISETP.NE.AND UP3, UPT, UR9, -0x1, UPT ;  /* 0xffffffff0900788c */ /* 0x000fe2000bf65270 */
[----:B------:R-:W-:Y:S01]  /*cbc0*/  LEA.HI R7, R7, R74, RZ, 0x3 ;  /* 0x0000004a07077211 */ /* 0x000fe200078f18ff */
[----:B------:R-:W-:Y:S01]  /*cbd0*/  USHF.R.S32.HI UR8, URZ, 0x1f, UR10 ;  /* 0x0000001f3f087899 */ /* 0x000fe2000801140a */
[----:B------:R-:W1:Y:S01]  /*cbe0*/  S2R R12, SR_CTAID.Z ;  /* 0x00000000000c7919 */ /* 0x000e620000002700 */
[----:B------:R-:W-:Y:S01]  /*cbf0*/  ULDC.64 UR6, c[0x0][0x1e8] ;  /* 0x00007a0000067ab9 */ /* 0x000fe20000000a00 */
[----:B------:R-:W-:Y:S01]  /*cc00*/  LOP3.LUT R3, R7, 0xfffffff8, RZ, 0xc0, !PT ;  /* 0xfffffff807037812 */ /* 0x000fe200078ec0ff */
[----:B------:R-:W-:Y:S01]  /*cc10*/  ULDC.64 UR4, c[0x0][0x1f0] ;  /* 0x00007c0000047ab9 */ /* 0x000fe20000000a00 */
[----:B------:R-:W-:Y:S01]  /*cc20*/  SHF.R.S32.HI R16, RZ, 0x3, R7 ;  /* 0x00000003ff107819 */ /* 0x000fe20000011407 */
[----:B------:R-:W-:Y:S01]  /*cc30*/  UIMAD UR4, UR8, UR4, URZ ;  /* 0x00000004080472a4 */ /* 0x000fe2000f8e023f */
[----:B------:R-:W-:Y:S01]  /*cc40*/  IMAD.U32 R19, RZ, RZ, UR12 ;  /* 0x0000000cff137e24 */ /* 0x000fe2000f8e00ff */
[----:B------:R-:W-:Y:S01]  /*cc50*/  ULDC.U8 UR17, c[0x0][0x328] ;  /* 0x0000ca0000117ab9 */ /* 0x000fe20000000000 */
[----:B------:R-:W-:Y:S01]  /*cc60*/  IMAD.IADD R74, R74, 0x1, -R3 ;  /* 0x000000014a4a7824 */ /* 0x000fe200078e0a03 */
[----:B------:R-:W-:Y:S01]  /*cc70*/  @UP3 UIMAD.WIDE.U32 UR14, UR9, UR6, URZ ;  /* 0x00000006090e32a5 */ /* 0x000fe2000f8e003f */
[--C-:B------:R-:W-:Y:S01]  /*cc80*/  SHF.R.S32.HI R17, RZ, 0x1f, R16.reuse ;  /* 0x0000001fff117819 */ /* 0x100fe20000011410 */
[----:B------:R-:W-:Y:S01]  /*cc90*/  @!UP3 USHF.R.S32.HI UR20, URZ, 0x1f, UR11 ;  /* 0x0000001f3f14b899 */ /* 0x000fe2000801140b */
[----:B------:R-:W-:Y:S01]  /*cca0*/  IMAD.SHL.U32 R9, R74, 0x8, RZ ;  /* 0x000000084a097824 */ /* 0x000fe200078e00ff */
[----:B------:R-:W-:Y:S01]  /*ccb0*/  ULDC.U8 UR6, c[0x0][0x329] ;  /* 0x0000ca4000067ab9 */ /* 0x000fe20000000000 */
[----:B------:R-:W-:Y:S01]  /*ccc0*/  BSSY B0, `(.L_x_1613) ;  /* 0x000003a000007945 */ /* 0x000fe20003800000 */
[----:B------:R-:W-:Y:S01]  /*ccd0*/  UISETP.NE.AND UP2, UPT, UR6, URZ, UPT ;  /* 0x0000003f0600728c */ /* 0x000fe2000bf45270 */
[----:B------:R-:W-:Y:S01]  /*cce0*/  IMAD.WIDE R18, R19, 0x80, R16 ;  /* 0x0000008013127825 */ /* 0x000fe200078e0210 */
[----:B------:R-:W-:Y:S01]  /*ccf0*/  UIMAD UR8, UR10, UR5, UR4 ;  /* 0x000000050a0872a4 */ /* 0x000fe2000f8e0204 */
[----:B------:R-:W-:Y:S01]  /*cd00*/  IADD3 R8, R9, 0x40, RZ ;  /* 0x0000004009087810 */ /* 0x000fe20007ffe0ff */
[----:B------:R-:W-:-:S02]  /*cd10*/  UISETP.NE.AND UP4, UPT, UR17, URZ, UPT ;  /* 0x0000003f1100728c */ /* 0x000fc4000bf85270 */
[----:B------:R-:W-:Y:S02]  /*cd20*/  ULDC.64 UR4, c[0x0][0x1e0] ;  /* 0x0000780000047ab9 */ /* 0x000fe40000000a00 */
[----:B------:R-:W-:Y:S02]  /*cd30*/  @!UP3 UIMAD UR20, UR20, UR4, URZ ;  /* 0x000000041414b2a4 */ /* 0x000fe4000f8e023f */
[----:B------:R-:W-:Y:S02]  /*cd40*/  @UP3 UIMAD UR7, UR9, UR7, UR15 ;  /* 0x00000007090732a4 */ /* 0x000fe4000f8e020f */
[----:B------:R-:W-:Y:S02]  /*cd50*/  @UP3 UMOV UR21, UR14 ;  /* 0x0000000e00153c82 */ /* 0x000fe40008000000 */
[----:B------:R-:W-:Y:S02]  /*cd60*/  @!UP2 UISETP.NE.AND UP1, UPT, UR17, URZ, UPT ;  /* 0x0000003f1100a28c */ /* 0x000fe4000bf25270 */
[----:B------:R-:W-:-:S02]  /*cd70*/  @!UP3 UIMAD UR20, UR11, UR5, UR20 ;  /* 0x000000050b14b2a4 */ /* 0x000fc4000f8e0214 */
[----:B------:R-:W-:Y:S02]  /*cd80*/  ULDC UR15, c[0x0][0x214] ;  /* 0x00008500000f7ab9 */ /* 0x000fe40000000800 */
[----:B------:R-:W-:Y:S02]  /*cd90*/  @UP2 ULDC UR14, c[0x0][0x210] ;  /* 0x00008400000e2ab9 */ /* 0x000fe40000000800 */
[----:B------:R-:W-:Y:S02]  /*cda0*/  UISETP.EQ.AND UP4, UPT, UR6, URZ, UP4 ;  /* 0x0000003f0600728c */ /* 0x000fe4000a782270 */
[----:B------:R-:W-:Y:S02]  /*cdb0*/  ULDC UR5, c[0x0][0x234] ;  /* 0x00008d0000057ab9 */ /* 0x000fe40000000800 */
[----:B------:R-:W-:Y:S02]  /*cdc0*/  @!UP3 UIMAD.WIDE.U32 UR22, UR11, UR4, URZ ;  /* 0x000000040b16b2a5 */ /* 0x000fe4000f8e003f */
        /* <DEDUP_REMOVED lines=20> */
[----:B------:R-:W-:Y:S01]  /*cf10*/  @!UP4 UMOV UR26, URZ ;  /* 0x0000003f001acc82 */ /* 0x000fe20008000000 */
[----:B------:R-:W-:Y:S01]  /*cf20*/  IADD3 R15, R13, UR8, RZ ;  /* 0x000000080d0f7c10 */ /* 0x000fe2000fffe0ff */
[----:B------:R-:W-:Y:S02]  /*cf30*/  @UP4 UMOV UR26, UR9 ;  /* 0x00000009001a4c82 */ /* 0x000fe40008000000 */
[----:B------:R-:W-:-:S02]  /*cf40*/  @!UP4 UMOV UR27, URZ ;  /* 0x0000003f001bcc82 */ /* 0x000fc40008000000 */
[----:B------:R-:W-:Y:S02]  /*cf50*/  USHF.R.S32.HI UR5, URZ, 0x1f, UR10 ;  /* 0x0000001f3f057899 */ /* 0x000fe4000801140a */
[----:B------:R-:W-:Y:S02]  /*cf60*/  @UP4 USHF.R.S32.HI UR27, URZ, 0x1f, UR9 ;  /* 0x0000001f3f1b4899 */ /* 0x000fe40008011409 */
        /* <DEDUP_REMOVED lines=15> */
.L_x_1614:
[----:B------:R-:W-:Y:S05]  /*d060*/  BSYNC B0 ;  /* 0x0000000000007941 */ /* 0x000fea0003800000 */
.L_x_1613:
        /* <DEDUP_REMOVED lines=18> */
.L_x_1616:
[----:B------:R-:W-:Y:S05]  /*d190*/  BSYNC B0 ;  /* 0x0000000000007941 */ /* 0x000fea0003800000 */
.L_x_1615:
        /* <DEDUP_REMOVED lines=18> */
.L_x_1618:
[----:B------:R-:W-:Y:S05]  /*d2c0*/  BSYNC B0 ;  /* 0x0000000000007941 */ /* 0x000fea0003800000 */
.L_x_1617:
        /* <DEDUP_REMOVED lines=18> */
.L_x_1620:
[----:B------:R-:W-:Y:S05]  /*d3f0*/  BSYNC B0 ;  /* 0x0000000000007941 */ /* 0x000fea0003800000 */
.L_x_1619:
        /* <DEDUP_REMOVED lines=18> */
.L_x_1622:
[----:B------:R-:W-:Y:S05]  /*d520*/  BSYNC B0 ;  /* 0x0000000000007941 */ /* 0x000fea0003800000 */
.L_x_1621:
[----:B-1----:R-:W-:Y:S01]  /*d530*/  IADD3 R3, R16, 0x50, RZ ;  /* 0x0000005010037810 */ /* 0x002fe20007ffe0ff */
        /* <DEDUP_REMOVED lines=17> */
.L_x_1624:
[----:B------:R-:W-:Y:S05]  /*d650*/  BSYNC B0 ;  /* 0x0000000000007941 */ /* 0x000fea0003800000 */
.L_x_1623:
        /* <DEDUP_REMOVED lines=18> */
.L_x_1626:
[----:B------:R-:W-:Y:S05]  /*d780*/  BSYNC B0 ;  /* 0x0000000000007941 */ /* 0x000fea0003800000 */
.L_x_1625:
[----:B------:R-:W-:Y:S01]  /*d790*/  IADD3 R0, R16, 0x70, RZ ;  /* 0x0000007010007810 */ /* 0x000fe20007ffe0ff */
[----:B------:R-:W-:Y:S03]  /*d7a0*/  BSSY B0, `(.L_x_1627) ;  /* 0x0000010000007945 */ /* 0x000fe60003800000 */
[----:B------:R-:W-:-:S13]  /*d7b0*/  ISETP.GE.AND P0, PT, R0, UR16, PT ;  /* 0x0000001000007c0c */ /* 0x000fda000bf06270 */
[----:B------:R-:W-:Y:S05]  /*d7c0*/  @P0 BRA `(.L_x_1628) ;  /* 0x000000d000000947 */ /* 0x000fea0003800000 */
[----:B-1----:R-:W-:Y:S02]  /*d7d0*/  IADD3 R11, P0, R18, 0x70, RZ ;  /* 0x00000070120b7810 */ /* 0x002fe40007f1e0ff */
        /* <DEDUP_REMOVED lines=12> */
.L_x_1628:
[----:B------:R-:W-:Y:S05]  /*d8a0*/  BSYNC B0 ;  /* 0x0000000000007941 */ /* 0x000fea0003800000 */
.L_x_1627:
[----:B------:R-:W-:-:S04]  /*d8b0*/  ISETP.NE.AND P6, PT, R74, RZ, PT ;  /* 0x000000ff4a00720c */ /* 0x000fc80003fc5270 */
[----:B------:R-:W-:Y:S02]  /*d8c0*/  ISETP.GE.OR P2, PT, R16, UR16, P6 ;  /* 0x0000001010007c0c */ /* 0x000fe4000b746670 */
[----:B------:R-:W-:Y:S02]  /*d8d0*/  ISETP.GE.OR P1, PT, R7, UR16, P6 ;  /* 0x0000001007007c0c */ /* 0x000fe4000b726670 */
[----:B------:R-:W-:Y:S02]  /*d8e0*/  ISETP.GE.OR P5, PT, R6, UR16, P6 ;  /* 0x0000001006007c0c */ /* 0x000fe4000b7a6670 */
[----:B------:R-:W-:Y:S02]  /*d8f0*/  ISETP.GE.OR P4, PT, R5, UR16, P6 ;  /* 0x0000001005007c0c */ /* 0x000fe4000b786670 */
[----:B------:R-:W-:-:S05]  /*d900*/  ISETP.GE.OR P3, PT, R4, UR16, P6 ;  /* 0x0000001004007c0c */ /* 0x000fca000b766670 */
[----:B-1----:R-:W-:Y:S02]  /*d910*/  @!P2 IMAD R8, R16, UR25, RZ ;  /* 0x000000191008ac24 */ /* 0x002fe4000f8e02ff */
[----:B------:R-:W-:Y:S02]  /*d920*/  @!P1 IMAD R7, R7, UR25, RZ ;  /* 0x0000001907079c24 */ /* 0x000fe4000f8e02ff */
[----:B------:R-:W-:Y:S01]  /*d930*/  @!P5 IMAD R6, R6, UR25, RZ ;  /* 0x000000190606dc24 */ /* 0x000fe2000f8e02ff */
[----:B------:R-:W-:Y:S01]  /*d940*/  @!P2 IADD3 R9, P0, R8, UR10, RZ ;  /* 0x0000000a0809ac10 */ /* 0x000fe2000ff1e0ff */
[----:B------:R-:W-:Y:S02]  /*d950*/  @!P4 IMAD R5, R5, UR25, RZ ;  /* 0x000000190505cc24 */ /* 0x000fe4000f8e02ff */
[----:B------:R-:W-:Y:S01]  /*d960*/  @!P3 IMAD R4, R4, UR25, RZ ;  /* 0x000000190404bc24 */ /* 0x000fe2000f8e02ff */
[----:B------:R-:W-:Y:S01]  /*d970*/  @!P2 LEA.HI.X.SX32 R8, R8, UR4, 0x1, P0 ;  /* 0x000000040808ac11 */ /* 0x000fe200080f0eff */
[----:B------:R-:W-:Y:S01]  /*d980*/  @!P3 IMAD.MOV.U32 R13, RZ, RZ, 0x7f800000 ;  /* 0x7f800000ff0db424 */ /* 0x000fe200078e00ff */
[----:B------:R-:W-:-:S04]  /*d990*/  @!P2 LEA R10, P0, R9, c[0x0][0x200], 0x2 ;  /* 0x00008000090aaa11 */ /* 0x000fc800078010ff */
[----:B------:R-:W-:Y:S01]  /*d9a0*/  @!P2 LEA.HI.X R11, R9, c[0x0][0x204], R8, 0x2, P0 ;  /* 0x00008100090baa11 */ /* 0x000fe200000f1408 */
[----:B------:R-:W-:Y:S01]  /*d9b0*/  @!P2 IMAD.MOV.U32 R9, RZ, RZ, 0x7f800000 ;  /* 0x7f800000ff09a424 */ /* 0x000fe200078e00ff */
[----:B------:R-:W-:-:S04]  /*d9c0*/  @!P1 IADD3 R8, P0, R7, UR10, RZ ;  /* 0x0000000a07089c10 */ /* 0x000fc8000ff1e0ff */
[----:B------:R1:W-:Y:S01]  /*d9d0*/  @!P2 STG.E [R10.64], R9 ;  /* 0x000000090a00a986 */ /* 0x0003e2000c101912 */
[----:B------:R-:W-:Y:S02]  /*d9e0*/  @!P1 LEA.HI.X.SX32 R7, R7, UR4, 0x1, P0 ;  /* 0x0000000407079c11 */ /* 0x000fe400080f0eff */
[----:B------:R-:W-:Y:S02]  /*d9f0*/  @!P1 LEA R14, P2, R8, c[0x0][0x200], 0x2 ;  /* 0x00008000080e9a11 */ /* 0x000fe400078410ff */
[----:B------:R-:W-:Y:S02]  /*da00*/  @!P5 IADD3 R12, P0, R6, UR10, RZ ;  /* 0x0000000a060cdc10 */ /* 0x000fe4000ff1e0ff */
[----:B------:R-:W-:Y:S02]  /*da10*/  @!P1 LEA.HI.X R15, R8, c[0x0][0x204], R7, 0x2, P2 ;  /* 0x00008100080f9a11 */ /* 0x000fe400010f1407 */
[----:B------:R-:W-:Y:S02]  /*da20*/  @!P5 LEA.HI.X.SX32 R7, R6, UR4, 0x1, P0 ;  /* 0x000000040607dc11 */ /* 0x000fe400080f0eff */
[----:B------:R-:W-:-:S02]  /*da30*/  @!P5 LEA R16, P2, R12, c[0x0][0x200], 0x2 ;  /* 0x000080000c10da11 */ /* 0x000fc400078410ff */
[----:B------:R-:W-:Y:S02]  /*da40*/  @!P4 IADD3 R6, P0, R5, UR10, RZ ;  /* 0x0000000a0506cc10 */ /* 0x000fe4000ff1e0ff */
[----:B------:R-:W-:Y:S02]  /*da50*/  @!P5 LEA.HI.X R17, R12, c[0x0][0x204], R7, 0x2, P2 ;  /* 0x000081000c11da11 */ /* 0x000fe400010f1407 */
[----:B------:R-:W-:Y:S02]  /*da60*/  ISETP.GE.OR P2, PT, R3, UR16, P6 ;  /* 0x0000001003007c0c */ /* 0x000fe4000b746670 */
[----:B------:R-:W-:Y:S01]  /*da70*/  @!P4 LEA.HI.X.SX32 R7, R5, UR4, 0x1, P0 ;  /* 0x000000040507cc11 */ /* 0x000fe200080f0eff */
[----:B------:R-:W-:Y:S01]  /*da80*/  @!P1 IMAD.MOV.U32 R5, RZ, RZ, 0x7f800000 ;  /* 0x7f800000ff059424 */ /* 0x000fe200078e00ff */
[----:B------:R-:W-:-:S04]  /*da90*/  @!P4 LEA R8, P0, R6, c[0x0][0x200], 0x2 ;  /* 0x000080000608ca11 */ /* 0x000fc800078010ff */
[----:B------:R2:W-:Y:S01]  /*daa0*/  @!P1 STG.E [R14.64], R5 ;  /* 0x000000050e009986 */ /* 0x0005e2000c101912 */
[----:B------:R-:W-:Y:S02]  /*dab0*/  ISETP.GE.OR P1, PT, R2, UR16, P6 ;  /* 0x0000001002007c0c */ /* 0x000fe4000b726670 */
[----:B-1----:R-:W-:Y:S02]  /*dac0*/  @!P4 LEA.HI.X R9, R6, c[0x0][0x204], R7, 0x2, P0 ;  /* 0x000081000609ca11 */ /* 0x002fe400000f1407 */
[----:B------:R-:W-:Y:S01]  /*dad0*/  @!P3 IADD3 R6, P0, R4, UR10, RZ ;  /* 0x0000000a0406bc10 */ /* 0x000fe2000ff1e0ff */
[----:B------:R-:W-:Y:S01]  /*dae0*/  @!P2 IMAD R3, R3, UR25, RZ ;  /* 0x000000190303ac24 */ /* 0x000fe2000f8e02ff */
[----:B------:R-:W-:Y:S01]  /*daf0*/  ISETP.GE.OR P6, PT, R0, UR16, P6 ;  /* 0x0000001000007c0c */ /* 0x000fe2000b7c6670 */
[----:B------:R-:W-:Y:S01]  /*db00*/  @!P2 IMAD.MOV.U32 R21, RZ, RZ, 0x7f800000 ;  /* 0x7f800000ff15a424 */ /* 0x000fe200078e00ff */
[----:B------:R-:W-:Y:S02]  /*db10*/  @!P3 LEA.HI.X.SX32 R7, R4, UR4, 0x1, P0 ;  /* 0x000000040407bc11 */ /* 0x000fe400080f0eff */
[----:B------:R-:W-:-:S03]  /*db20*/  @!P3 LEA R10, P0, R6, c[0x0][0x200], 0x2 ;  /* 0x00008000060aba11 */ /* 0x000fc600078010ff */
[----:B------:R-:W-:Y:S01]  /*db30*/  @!P1 IMAD R2, R2, UR25, RZ ;  /* 0x0000001902029c24 */ /* 0x000fe2000f8e02ff */
[----:B------:R-:W-:Y:S01]  /*db40*/  @!P3 LEA.HI.X R11, R6, c[0x0][0x204], R7, 0x2, P0 ;  /* 0x00008100060bba11 */ /* 0x000fe200000f1407 */
[----:B------:R-:W-:Y:S01]  /*db50*/  @!P1 IMAD.MOV.U32 R19, RZ, RZ, 0x7f800000 ;  /* 0x7f800000ff139424 */ /* 0x000fe200078e00ff */
[----:B------:R-:W-:-:S04]  /*db60*/  @!P2 IADD3 R4, P0, R3, UR10, RZ ;  /* 0x0000000a0304ac10 */ /* 0x000fc8000ff1e0ff */
[----:B------:R-:W-:Y:S02]  /*db70*/  @!P2 LEA.HI.X.SX32 R3, R3, UR4, 0x1, P0 ;  /* 0x000000040303ac11 */ /* 0x000fe400080f0eff */
[----:B------:R-:W-:-:S04]  /*db80*/  @!P2 LEA R6, P0, R4, c[0x0][0x200], 0x2 ;  /* 0x000080000406aa11 */ /* 0x000fc800078010ff */
[----:B------:R-:W-:Y:S01]  /*db90*/  @!P2 LEA.HI.X R7, R4, c[0x0][0x204], R3, 0x2, P0 ;  /* 0x000081000407aa11 */ /* 0x000fe200000f1403 */
[----:B--2---:R-:W-:Y:S01]  /*dba0*/  @!P5 IMAD.MOV.U32 R5, RZ, RZ, 0x7f800000 ;  /* 0x7f800000ff05d424 */ /* 0x004fe200078e00ff */
[----:B------:R-:W-:-:S04]  /*dbb0*/  @!P1 IADD3 R3, P0, R2, UR10, RZ ;  /* 0x0000000a02039c10 */ /* 0x000fc8000ff1e0ff */
[----:B------:R-:W-:Y:S01]  /*dbc0*/  @!P1 LEA.HI.X.SX32 R2, R2, UR4, 0x1, P0 ;  /* 0x0000000402029c11 */ /* 0x000fe200080f0eff */
[----:B------:R1:W-:Y:S01]  /*dbd0*/  @!P5 STG.E [R16.64], R5 ;  /* 0x000000051000d986 */ /* 0x0003e2000c101912 */
[----:B------:R-:W-:-:S04]  /*dbe0*/  @!P1 LEA R14, P0, R3, c[0x0][0x200], 0x2 ;  /* 0x00008000030e9a11 */ /* 0x000fc800078010ff */
[----:B------:R-:W-:Y:S01]  /*dbf0*/  @!P1 LEA.HI.X R15, R3, c[0x0][0x204], R2, 0x2, P0 ;  /* 0x00008100030f9a11 */ /* 0x000fe200000f1402 */
[----:B------:R-:W-:-:S05]  /*dc00*/  @!P4 IMAD.MOV.U32 R3, RZ, RZ, 0x7f800000 ;  /* 0x7f800000ff03c424 */ /* 0x000fca00078e00ff */
[----:B------:R1:W-:Y:S04]  /*dc10*/  @!P4 STG.E [R8.64], R3 ;  /* 0x000000030800c986 */ /* 0x0003e8000c101912 */
[----:B------:R1:W-:Y:S04]  /*dc20*/  @!P3 STG.E [R10.64], R13 ;  /* 0x0000000d0a00b986 */ /* 0x0003e8000c101912 */
[----:B------:R1:W-:Y:S04]  /*dc30*/  @!P2 STG.E [R6.64], R21 ;  /* 0x000000150600a986 */ /* 0x0003e8000c101912 */
[----:B------:R1:W-:Y:S01]  /*dc40*/  @!P1 STG.E [R14.64], R19 ;  /* 0x000000130e009986 */ /* 0x0003e2000c101912 */
[----:B------:R-:W-:Y:S05]  /*dc50*/  @P6 EXIT ;  /* 0x000000000000694d */ /* 0x000fea0003800000 */
[----:B------:R-:W-:Y:S02]  /*dc60*/  IMAD R0, R0, UR25, RZ ;  /* 0x0000001900007c24 */ /* 0x000fe4000f8e02ff */
[----:B-1----:R-:W-:-:S03]  /*dc70*/  IMAD.MOV.U32 R5, RZ, RZ, 0x7f800000 ;  /* 0x7f800000ff057424 */ /* 0x002fc600078e00ff */
[----:B------:R-:W-:-:S04]  /*dc80*/  IADD3 R3, P0, R0, UR10, RZ ;  /* 0x0000000a00037c10 */ /* 0x000fc8000ff1e0ff */
[----:B------:R-:W-:Y:S02]  /*dc90*/  LEA.HI.X.SX32 R0, R0, UR4, 0x1, P0 ;  /* 0x0000000400007c11 */ /* 0x000fe400080f0eff */
[----:B------:R-:W-:-:S04]  /*dca0*/  LEA R2, P0, R3, c[0x0][0x200], 0x2 ;  /* 0x0000800003027a11 */ /* 0x000fc800078010ff */
[----:B------:R-:W-:-:S05]  /*dcb0*/  LEA.HI.X R3, R3, c[0x0][0x204], R0, 0x2, P0 ;  /* 0x0000810003037a11 */ /* 0x000fca00000f1400 */
[----:B------:R-:W-:Y:S01]  /*dcc0*/  STG.E [R2.64], R5 ;  /* 0x0000000502007986 */ /* 0x000fe2000c101912 */
[----:B------:R-:W-:Y:S05]  /*dcd0*/  EXIT ;  /* 0x000000000000794d */ /* 0x000fea0003800000 */
.L_x_1629:
        /* <DEDUP_REMOVED lines=10> */
.L_x_2400:


//--------------------- .text._ZN5flash16flash_fwd_kernelI23Flash_fwd_kernel_traitsILi128ELi128ELi32ELi4ELb0ELb0EN7cutlass10bfloat16_tE19Flash_kernel_traitsILi128ELi128ELi32ELi4ES3_EELb0ELb0ELb0ELb0ELb0ELb0ELb1ELb0EEEvNS_16Flash_fwd_paramsE --------------------------
	.section	.text._ZN5flash16flash_fwd_kernelI23Flash_fwd_kernel_traitsILi128ELi128ELi32ELi4ELb0ELb0EN7cutlass10bfloat16_tE19Flash_kernel_traitsILi128ELi128ELi32ELi4ES3_EELb0ELb0ELb0ELb0ELb0ELb0ELb1ELb0EEEvNS_16Flash_fwd_paramsE,"ax",@progbits
	.sectioninfo	@"SHI_REGISTERS=255"
	.align	128
        .global         _ZN5flash16flash_fwd_kernelI23Flash_fwd_kernel_traitsILi128ELi128ELi32ELi4ELb0ELb0EN7cutlass10bfloat16_tE19Flash_kernel_traitsILi128ELi128ELi32ELi4ES3_EELb0ELb0ELb0ELb0ELb0ELb0ELb1ELb0EEEvNS_16Flash_fwd_paramsE
        .type           _ZN5flash16flash_fwd_kernelI23Flash_fwd_kernel_traitsILi128ELi128ELi32ELi4ELb0ELb0EN7cutlass10bfloat16_tE19Flash_kernel_traitsILi128ELi128ELi32ELi4ES3_EELb0ELb0ELb0ELb0ELb0ELb0ELb1ELb0EEEvNS_16Flash_fwd_paramsE,@function
        .size           _ZN5flash16flash_fwd_kernelI23Flash_fwd_kernel_traitsILi128ELi128ELi32ELi4ELb0ELb0EN7cutlass10bfloat16_tE19Flash_kernel_traitsILi128ELi128ELi32ELi4ES3_EELb0ELb0ELb0ELb0ELb0ELb0ELb1ELb0EEEvNS_16Flash_fwd_paramsE,(.L_x_2401 - _ZN5flash16flash_fwd_kernelI23Flash_fwd_kernel_traitsILi128ELi128ELi32ELi4ELb0ELb0EN7cutlass10bfloat16_tE19Flash_kernel_traitsILi128ELi128ELi32ELi4ES3_EELb0ELb0ELb0ELb0ELb0ELb0ELb1ELb0EEEvNS_16Flash_fwd_paramsE)
        .other          _ZN5flash16flash_fwd_kernelI23Flash_fwd_kernel_traitsILi128ELi128ELi32ELi4ELb0ELb0EN7cutlass10bfloat16_tE19Flash_kernel_traitsILi128ELi128ELi32ELi4ES3_EELb0ELb0ELb0ELb0ELb0ELb0ELb1ELb0EEEvNS_16Flash_fwd_paramsE,@"STO_CUDA_ENTRY STV_DEFAULT"
_ZN5flash16flash_fwd_kernelI23Flash_fwd_kernel_traitsILi128ELi128ELi32ELi4ELb0ELb0EN7cutlass10bfloat16_tE19Flash_kernel_traitsILi128ELi128ELi32ELi4ES3_EELb0ELb0ELb0ELb0ELb0ELb0ELb1ELb0EEEvNS_16Flash_fwd_paramsE:
.text._ZN5flash16flash_fwd_kernelI23Flash_fwd_kernel_traitsILi128ELi128ELi32ELi4ELb0ELb0EN7cutlass10bfloat16_tE19Flash_kernel_traitsILi128ELi128ELi32ELi4ES3_EELb0ELb0ELb0ELb0ELb0ELb0ELb1ELb0EEEvNS_16Flash_fwd_paramsE:
        /* <DEDUP_REMOVED lines=23> */
[----:B-1----:R-:W-:-:S05]  /*0170*/  @P0 IMAD.WIDE R2, R17, R24, c[0x0][0x250] ;  /* 0x0000940011020625 */ /* 0x002fca00078e0218 */
[----:B------:R4:W5:Y:S01]  /*0180*/  @P0 LDG.E R6, [R2.64] ;  /* 0x0000000402060981 */ /* 0x000962000c1e1900 */
[----:B------:R-:W-:-:S04]  /*0190*/  ISETP.NE.U32.AND P0, PT, RZ, c[0x0][0x248], PT ;  /* 0x00009200ff007a0c */ /* 0x000fc80003f05070 */
[----:B------:R-:W-:Y:S01]  /*01a0*/  ISETP.NE.AND.EX P0, PT, RZ, c[0x0][0x24c], PT, P0 ;  /* 0x00009300ff007a0c */ /* 0x000fe20003f05300 */
[----:B--2---:R4:W-:Y:S01]  /*01b0*/  STL [R1+0x28], R9 ;  /* 0x0000280901007387 */ /* 0x0049e20000100800 */
[----:B---3--:R-:W-:Y:S02]  /*01c0*/  @P2 IMAD.IADD R14, R0, 0x1, -R9 ;  /* 0x00000001000e2824 */ /* 0x008fe400078e0a09 */
[----:B------:R-:W-:-:S09]  /*01d0*/  @!P2 IMAD.MOV.U32 R14, RZ, RZ, c[0x0][0x214] ;  /* 0x00008500ff0ea624 */ /* 0x000fd200078e00ff */
[----:B------:R-:W-:Y:S05]  /*01e0*/  @!P0 BRA `(.L_x_1630) ;  /* 0x0000004000008947 */ /* 0x000fea0003800000 */
[----:B------:R-:W2:Y:S02]  /*01f0*/  @P3 LDG.E R0, [R4.64+0x4] ;  /* 0x0000040404003981 */ /* 0x000ea4000c1e1900 */
[----:B--2--5:R-:W-:-:S06]  /*0200*/  @P3 IADD3 R0, R0, -R8, RZ ;  /* 0x8000000800003210 */ /* 0x024fcc0007ffe0ff */
[----:B------:R1:W5:Y:S01]  /*0210*/  @!P3 LDG.E R0, [R4.64] ;  /* 0x000000040400b981 */ /* 0x000362000c1e1900 */
[----:B------:R-:W-:Y:S05]  /*0220*/  BRA `(.L_x_1631) ;  /* 0x0000001000007947 */ /* 0x000fea0003800000 */
.L_x_1630:
[----:B------:R-:W-:Y:S02]  /*0230*/  MOV R0, c[0x0][0x218] ;  /* 0x0000860000007a02 */ /* 0x000fe40000000f00 */
.L_x_1631:
        /* <DEDUP_REMOVED lines=45> */
.L_x_1633:
        /* <DEDUP_REMOVED lines=42> */
.L_x_1634:
[----:B--2---:R-:W-:Y:S01]  /*07b0*/  SHF.R.S32.HI R21, RZ, 0x1f, R133 ;  /* 0x0000001fff157819 */ /* 0x004fe20000011485 */
[----:B------:R-:W-:Y:S01]  /*07c0*/  IMAD.IADD R36, R14, 0x1, -R19 ;  /* 0x000000010e247824 */ /* 0x000fe200078e0a13 */
[----:B------:R-:W-:Y:S01]  /*07d0*/  BSSY B0, `(.L_x_1635) ;  /* 0x0000058000007945 */ /* 0x000fe20003800000 */
[----:B------:R-:W-:Y:S01]  /*07e0*/  IMAD R17, R7, c[0x0][0x1a8], RZ ;  /* 0x00006a0007117a24 */ /* 0x000fe200078e02ff */
[CC--:B------:R-:W-:Y:S02]  /*07f0*/  LEA.HI R2, R21.reuse, R133.reuse, RZ, 0x3 ;  /* 0x0000008515027211 */ /* 0x0c0fe400078f18ff */
[----:B------:R-:W-:Y:S01]  /*0800*/  LEA.HI R23, R21, R133, RZ, 0x4 ;  /* 0x0000008515177211 */ /* 0x000fe200078f20ff */
[----:B------:R1:W-:Y:S01]  /*0810*/  STL [R1+0x24], R36 ;  /* 0x0000242401007387 */ /* 0x0003e20000100800 */
[----:B------:R-:W-:Y:S01]  /*0820*/  SHF.R.S32.HI R8, RZ, 0x3, R2 ;  /* 0x00000003ff087819 */ /* 0x000fe20000011402 */
[----:B------:R-:W-:Y:S01]  /*0830*/  IMAD R17, R25, c[0x0][0x1ac], R17 ;  /* 0x00006b0019117a24 */ /* 0x000fe200078e0211 */
        /* <DEDUP_REMOVED lines=17> */
[----:B------:R-:W-:Y:S01]  /*0950*/  LOP3.LUT R3, R3, R2, RZ, 0x3c, !PT ;  /* 0x0000000203037212 */ /* 0x000fe200078e3cff */
[----:B------:R1:W-:Y:S01]  /*0960*/  STL.64 [R1], R34 ;  /* 0x0000002201007387 */ /* 0x0003e20000100a00 */
        /* <DEDUP_REMOVED lines=22> */
[----:B------:R-:W-:Y:S01]  /*0ad0*/  IMAD.WIDE.U32 R28, R10, c[0x0][0x1b8], R2 ;  /* 0x00006e000a1c7a25 */ /* 0x000fe200078e0002 */
[----:B------:R-:W-:-:S03]  /*0ae0*/  LEA.HI R11, R21, R133, RZ, 0x5 ;  /* 0x00000085150b7211 */ /* 0x000fc600078f28ff */
[C---:B------:R-:W-:Y:S01]  /*0af0*/  IMAD R14, R10.reuse, c[0x0][0x1b4], R4 ;  /* 0x00006d000a0e7a24 */ /* 0x040fe200078e0204 */
[----:B------:R-:W-:Y:S01]  /*0b00*/  SHF.R.S32.HI R70, RZ, 0x5, R11 ;  /* 0x00000005ff467819 */ /* 0x000fe2000001140b */
[----:B------:R-:W-:-:S04]  /*0b10*/  IMAD.WIDE.U32 R30, R10, c[0x0][0x1b0], R6 ;  /* 0x00006c000a1e7a25 */ /* 0x000fc800078e0006 */
[----:B------:R-:W-:Y:S01]  /*0b20*/  IMAD.IADD R27, R29, 0x1, R5 ;  /* 0x000000011d1b7824 */ /* 0x000fe200078e0205 */
[----:B------:R1:W-:Y:S01]  /*0b30*/  STL.64 [R1+0x18], R30 ;  /* 0x0000181e01007387 */ /* 0x0003e20000100a00 */
[----:B------:R-:W-:Y:S02]  /*0b40*/  IMAD.IADD R33, R31, 0x1, R14 ;  /* 0x000000011f217824 */ /* 0x000fe400078e020e */
[----:B------:R-:W-:Y:S01]  /*0b50*/  IMAD.MOV.U32 R0, RZ, RZ, 0x20 ;  /* 0x00000020ff007424 */ /* 0x000fe200078e00ff */
[----:B------:R1:W-:Y:S01]  /*0b60*/  STL.64 [R1+0x10], R28 ;  /* 0x0000101c01007387 */ /* 0x0003e20000100a00 */
[----:B------:R-:W-:Y:S02]  /*0b70*/  IMAD.MOV.U32 R16, RZ, RZ, 0x10 ;  /* 0x00000010ff107424 */ /* 0x000fe400078e00ff */
[----:B------:R-:W-:Y:S01]  /*0b80*/  IMAD.SHL.U32 R227, R227, 0x2, RZ ;  /* 0x00000002e3e37824 */ /* 0x000fe200078e00ff */
[----:B------:R1:W-:Y:S01]  /*0b90*/  STL [R1+0x20], R27 ;  /* 0x0000201b01007387 */ /* 0x0003e20000100800 */
[----:B------:R-:W-:Y:S01]  /*0ba0*/  IMAD.IADD R11, R13, 0x1, R17 ;  /* 0x000000010d0b7824 */ /* 0x000fe200078e0211 */
[----:B------:R-:W-:-:S02]  /*0bb0*/  SEL R0, R0, 0xffffffe0, !P2 ;  /* 0xffffffe000007807 */ /* 0x000fc40005000000 */
[----:B------:R1:W-:Y:S01]  /*0bc0*/  STL [R1+0xc], R33 ;  /* 0x00000c2101007387 */ /* 0x0003e20000100800 */
[----:B------:R-:W-:Y:S01]  /*0bd0*/  SEL R4, R16, 0xfffffff0, !P1 ;  /* 0xfffffff010047807 */ /* 0x000fe20004800000 */
        /* <DEDUP_REMOVED lines=23> */
.L_x_1636:
[----:B------:R-:W-:Y:S05]  /*0d50*/  BSYNC B0 ;  /* 0x0000000000007941 */ /* 0x000fea0003800000 */
.L_x_1635:
[----:B------:R-:W-:Y:S01]  /*0d60*/  IADD3 R14, R8, 0x10, RZ ;  /* 0x00000010080e7810 */ /* 0x000fe20007ffe0ff */
[----:B------:R-:W-:Y:S03]  /*0d70*/  BSSY B0, `(.L_x_1637) ;  /* 0x000001c000007945 */ /* 0x000fe60003800000 */
[----:B------:R-:W-:-:S13]  /*0d80*/  ISETP.GE.AND P0, PT, R14, R36, PT ;  /* 0x000000240e00720c */ /* 0x000fda0003f06270 */
        /* <DEDUP_REMOVED lines=26> */
.L_x_1638:
[----:B------:R-:W-:Y:S05]  /*0f30*/  BSYNC B0 ;  /* 0x0000000000007941 */ /* 0x000fea0003800000 */
.L_x_1637:
[----:B--2---:R-:W-:Y:S01]  /*0f40*/  IADD3 R2, R8, 0x20, RZ ;  /* 0x0000002008027810 */ /* 0x004fe20007ffe0ff */
        /* <DEDUP_REMOVED lines=28> */
.L_x_1640:
[----:B------:R-:W-:Y:S05]  /*1110*/  BSYNC B0 ;  /* 0x0000000000007941 */ /* 0x000fea0003800000 */
.L_x_1639:
        /* <DEDUP_REMOVED lines=29> */
.L_x_1642:
[----:B------:R-:W-:Y:S05]  /*12f0*/  BSYNC B0 ;  /* 0x0000000000007941 */ /* 0x000fea0003800000 */
.L_x_1641:
        /* <DEDUP_REMOVED lines=30> */
.L_x_1644:
[----:B------:R-:W-:Y:S05]  /*14e0*/  BSYNC B0 ;  /* 0x0000000000007941 */ /* 0x000fea0003800000 */
.L_x_1643:
[----:B---3--:R-:W-:Y:S01]  /*14f0*/  IADD3 R2, R8, 0x50, RZ ;  /* 0x0000005008027810 */ /* 0x008fe20007ffe0ff */
        /* <DEDUP_REMOVED lines=29> */
.L_x_1646:
[----:B------:R-:W-:Y:S05]  /*16d0*/  BSYNC B0 ;  /* 0x0000000000007941 */ /* 0x000fea0003800000 */
.L_x_1645:
        /* <DEDUP_REMOVED lines=30> */
.L_x_1648:
[----:B------:R-:W-:Y:S05]  /*18c0*/  BSYNC B0 ;  /* 0x0000000000007941 */ /* 0x000fea0003800000 */
.L_x_1647:
[----:B---3--:R-:W-:Y:S01]  /*18d0*/  IADD3 R2, R8, 0x70, RZ ;  /* 0x0000007008027810 */ /* 0x008fe20007ffe0ff */
[----:B------:R-:W-:Y:S01]  /*18e0*/  IMAD.MOV.U32 R15, RZ, RZ, c[0x0][0x198] ;  /* 0x00006600ff0f7624 */ /* 0x000fe200078e00ff */
[----:B------:R-:W-:Y:S01]  /*18f0*/  BSSY B0, `(.L_x_1649) ;  /* 0x0000020000007945 */ /* 0x000fe20003800000 */
[----:B------:R-:W-:Y:S01]  /*1900*/  IMAD.MOV.U32 R134, RZ, RZ, 0x5 ;  /* 0x00000005ff867424 */ /* 0x000fe200078e00ff */
[----:B------:R-:W-:Y:S01]  /*1910*/  ISETP.GE.AND P0, PT, R2, R36, PT ;  /* 0x000000240200720c */ /* 0x000fe20003f06270 */
[----:B------:R3:W-:Y:S01]  /*1920*/  STL [R1+0x2c], R2 ;  /* 0x00002c0201007387 */ /* 0x0007e20000100800 */
[C---:B------:R-:W-:Y:S02]  /*1930*/  IMAD.SHL.U32 R135, R15.reuse, 0x20, RZ ;  /* 0x000000200f877824 */ /* 0x040fe400078e00ff */
[----:B------:R-:W-:-:S09]  /*1940*/  SHF.L.U64.HI R134, R15, R134, c[0x0][0x19c] ;  /* 0x000067000f867619 */ /* 0x000fd20000010286 */
        /* <DEDUP_REMOVED lines=26> */
.L_x_1650:
[----:B------:R-:W-:Y:S05]  /*1af0*/  BSYNC B0 ;  /* 0x0000000000007941 */ /* 0x000fea0003800000 */
.L_x_1649:
[----:B------:R-:W-:Y:S01]  /*1b00*/  MOV R140, R32 ;  /* 0x00000020008c7202 */ /* 0x000fe20000000f00 */
[----:B------:R-:W-:Y:S01]  /*1b10*/  BSSY B0, `(.L_x_1651) ;  /* 0x000001e000007945 */ /* 0x000fe20003800000 */
[----:B------:R-:W-:Y:S02]  /*1b20*/  MOV R141, R33 ;  /* 0x00000021008d7202 */ /* 0x000fe40000000f00 */
[----:B------:R-:W-:Y:S02]  /*1b30*/  LEA.HI.SX32 R68, R228, 0xffffffff, 0x1b ;  /* 0xffffffffe4447811 */ /* 0x000fe400078fdaff */
[----:B------:R-:W-:Y:S02]  /*1b40*/  MOV R140, R30 ;  /* 0x0000001e008c7202 */ /* 0x000fe40000000f00 */
[----:B------:R-:W-:Y:S01]  /*1b50*/  SHF.R.S32.HI R12, RZ, 0x1f, R68 ;  /* 0x0000001fff0c7819 */ /* 0x000fe20000011444 */
[----:B------:R-:W-:Y:S02]  /*1b60*/  IMAD R11, R68, -0x20, R69 ;  /* 0xffffffe0440b7824 */ /* 0x000fe400078e0245 */
[----:B------:R4:W-:Y:S01]  /*1b70*/  STL.64 [R1+0x8], R140 ;  /* 0x0000088c01007387 */ /* 0x0009e20000100a00 */
[----:B------:R-:W-:-:S02]  /*1b80*/  IMAD R10, R134, R68, RZ ;  /* 0x00000044860a7224 */ /* 0x000fc400078e02ff */
[----:B------:R-:W-:Y:S01]  /*1b90*/  ISETP.GE.AND P0, PT, R8, R11, PT ;  /* 0x0000000b0800720c */ /* 0x000fe20003f06270 */
[----:B--23--:R-:W-:-:S04]  /*1ba0*/  IMAD.WIDE.U32 R2, R68, R135, R140 ;  /* 0x0000008744027225 */ /* 0x00cfc800078e008c */
[----:B------:R-:W-:-:S05]  /*1bb0*/  IMAD R10, R12, R135, R10 ;  /* 0x000000870c0a7224 */ /* 0x000fca00078e020a */
[----:B------:R-:W-:-:S03]  /*1bc0*/  IADD3 R10, R3, R10, RZ ;  /* 0x0000000a030a7210 */ /* 0x000fc60007ffe0ff */
        /* <DEDUP_REMOVED lines=18> */
.L_x_1652:
[----:B------:R-:W-:Y:S05]  /*1cf0*/  BSYNC B0 ;  /* 0x0000000000007941 */ /* 0x000fea0003800000 */
.L_x_1651:
        /* <DEDUP_REMOVED lines=24> */
.L_x_1654:
[----:B------:R-:W-:Y:S05]  /*1e80*/  BSYNC B0 ;  /* 0x0000000000007941 */ /* 0x000fea0003800000 */
.L_x_1653:
[----:B------:R-:W0:Y:S01]  /*1e90*/  LDGDEPBAR ;  /* 0x00000000000079af */ /* 0x000e220000000000 */
[----:B------:R-:W-:Y:S01]  /*1ea0*/  ISETP.GE.AND P1, PT, R8, R11, PT ;  /* 0x0000000b0800720c */ /* 0x000fe20003f26270 */
[----:B---3--:R-:W-:Y:S01]  /*1eb0*/  IMAD R2, R12, c[0x0][0x1a0], RZ ;  /* 0x000068000c027a24 */ /* 0x008fe200078e02ff */
[----:B------:R-:W-:Y:S01]  /*1ec0*/  BSSY B0, `(.L_x_1655) ;  /* 0x000001c000007945 */ /* 0x000fe20003800000 */
[----:B--2---:R-:W-:-:S04]  /*1ed0*/  IMAD.WIDE.U32 R6, R68, c[0x0][0x1a0], RZ ;  /* 0x0000680044067a25 */ /* 0x004fc800078e00ff */
        /* <DEDUP_REMOVED lines=26> */
.L_x_1656:
[----:B------:R-:W-:Y:S05]  /*2080*/  BSYNC B0 ;  /* 0x0000000000007941 */ /* 0x000fea0003800000 */
.L_x_1655:
[----:B------:R-:W-:Y:S01]  /*2090*/  ISETP.GE.AND P0, PT, R14, R11, PT ;  /* 0x0000000b0e00720c */ /* 0x000fe20003f06270 */
[----:B------:R-:W-:-:S12]  /*20a0*/  BSSY B0, `(.L_x_1657) ;  /* 0x0000019000007945 */ /* 0x000fd80003800000 */
[----:B------:R1:W-:Y:S04]  /*20b0*/  @P0 STS.128 [R227+0xa800], RZ ;  /* 0x00a800ffe3000388 */ /* 0x0003e80000000c00 */
[----:B------:R1:W-:Y:S01]  /*20c0*/  @P0 STS.128 [R227+0xb800], RZ ;  /* 0x00b800ffe3000388 */ /* 0x0003e20000000c00 */
[----:B------:R-:W-:Y:S05]  /*20d0*/  @P0 BRA `(.L_x_1658) ;  /* 0x0000015000000947 */ /* 0x000fea0003800000 */
[----:B------:R-:W-:Y:S01]  /*20e0*/  ISETP.GE.AND P1, PT, R250, c[0x0][0x220], PT ;  /* 0x00008800fa007a0c */ /* 0x000fe20003f26270 */
[----:B---3--:R-:W-:Y:S01]  /*20f0*/  IMAD.WIDE.U32 R6, R16, c[0x0][0x1a0], RZ ;  /* 0x0000680010067a25 */ /* 0x008fe200078e00ff */
        /* <DEDUP_REMOVED lines=19> */
.L_x_1658:
[----:B------:R-:W-:Y:S05]  /*2230*/  BSYNC B0 ;  /* 0x0000000000007941 */ /* 0x000fea0003800000 */
.L_x_1657:
[----:B---3--:R-:W-:Y:S01]  /*2240*/  SHF.R.S32.HI R7, RZ, 0x4, R23 ;  /* 0x00000004ff077819 */ /* 0x008fe20000011417 */
        /* <DEDUP_REMOVED lines=30> */
[----:B------:R-:W3:Y:S01]  /*2430*/  LDSM.16.M88.4 R8, [R214+0x2000] ;  /* 0x00200000d608783b */ /* 0x000ee20000000200 */
[----:B------:R-:W-:Y:S01]  /*2440*/  @P1 IADD3 R223, R2, -0x20, RZ ;  /* 0xffffffe002df1810 */ /* 0x000fe20007ffe0ff */
[----:B------:R-:W-:Y:S02]  /*2450*/  IMAD.MOV.U32 R2, RZ, RZ, 0x40 ;  /* 0x00000040ff027424 */ /* 0x000fe400078e00ff */
[----:B------:R-:W5:Y:S01]  /*2460*/  LDSM.16.M88.4 R12, [R214] ;  /* 0x00000000d60c783b */ /* 0x000f620000000200 */
[C---:B------:R-:W-:Y:S01]  /*2470*/  IMAD R222, R0.reuse, 0x2, R214 ;  /* 0x0000000200de7824 */ /* 0x040fe200078e02d6 */
[----:B------:R-:W-:Y:S01]  /*2480*/  IADD3 R226, R223, 0x800, RZ ;  /* 0x00000800dfe27810 */ /* 0x000fe20007ffe0ff */
[----:B------:R-:W-:Y:S01]  /*2490*/  IMAD R220, R0, 0x2, R216 ;  /* 0x0000000200dc7824 */ /* 0x000fe200078e02d8 */
[----:B------:R-:W-:Y:S01]  /*24a0*/  LDSM.16.M88.4 R44, [R223] ;  /* 0x00000000df2c783b */ /* 0x000fe20000000200 */
[----:B------:R-:W-:-:S02]  /*24b0*/  SEL R2, R2, 0xffffffc0, !P2 ;  /* 0xffffffc002027807 */ /* 0x000fc40005000000 */
[C---:B------:R-:W-:Y:S01]  /*24c0*/  IADD3 R225, R223.reuse, 0x1000, RZ ;  /* 0x00001000dfe17810 */ /* 0x040fe20007ffe0ff */
[----:B------:R-:W1:Y:S01]  /*24d0*/  LDSM.16.M88.4 R20, [R216+0x2000] ;  /* 0x00200000d814783b */ /* 0x000e620000000200 */
[----:B------:R-:W-:Y:S01]  /*24e0*/  IADD3 R224, R223, 0x1800, RZ ;  /* 0x00001800dfe07810 */ /* 0x000fe20007ffe0ff */
[----:B------:R-:W-:Y:S02]  /*24f0*/  IMAD.IADD R221, R212, 0x1, R2 ;  /* 0x00000001d4dd7824 */ /* 0x000fe400078e0202 */
[----:B-1----:R-:W1:Y:S01]  /*2500*/  LDSM.16.M88.4 R24, [R216] ;  /* 0x00000000d818783b */ /* 0x002e620000000200 */
[----:B------:R-:W-:-:S03]  /*2510*/  IMAD.IADD R219, R2, 0x1, R223 ;  /* 0x0000000102db7824 */ /* 0x000fc600078e02df */
[----:B------:R-:W-:Y:S04]  /*2520*/  LDSM.16.M88.4 R48, [R221+0x8000] ;  /* 0x00800000dd30783b */ /* 0x000fe80000000200 */
[----:B------:R-:W2:Y:S04]  /*2530*/  LDSM.16.M88.4 R40, [R222+0x2000] ;  /* 0x00200000de28783b */ /* 0x000ea80000000200 */
[----:B------:R-:W4:Y:S04]  /*2540*/  LDSM.16.M88.4 R60, [R222] ;  /* 0x00000000de3c783b */ /* 0x000f280000000200 */
[----:B------:R-:W1:Y:S04]  /*2550*/  LDSM.16.M88.4 R64, [R212+0x8800] ;  /* 0x00880000d440783b */ /* 0x000e680000000200 */
[----:B------:R-:W-:Y:S01]  /*2560*/  LDSM.16.M88.4 R76, [R219] ;  /* 0x00000000db4c783b */ /* 0x000fe20000000200 */
[-C--:B---3--:R-:W-:Y:S03]  /*2570*/  HMMA.16816.F32.BF16 R32, R8, R16.reuse, RZ ;  /* 0x000000100820723c */ /* 0x088fe600000418ff */
[----:B------:R-:W-:Y:S04]  /*2580*/  LDSM.16.M88.4 R36, [R220] ;  /* 0x00000000dc24783b */ /* 0x000fe80000000200 */
[----:B------:R-:W-:Y:S01]  /*2590*/  LDSM.16.M88.4 R80, [R223+0x800] ;  /* 0x00080000df50783b */ /* 0x000fe20000000200 */
[C---:B-----5:R-:W-:Y:S03]  /*25a0*/  HMMA.16816.F32.BF16 R28, R12.reuse, R16, RZ ;  /* 0x000000100c1c723c */ /* 0x060fe600000418ff */
[----:B------:R-:W-:Y:S04]  /*25b0*/  LDSM.16.M88.4 R88, [R212+0x9000] ;  /* 0x00900000d458783b */ /* 0x000fe80000000200 */
[----:B------:R-:W-:Y:S01]  /*25c0*/  LDSM.16.M88.4 R116, [R223+0x1000] ;  /* 0x00100000df74783b */ /* 0x000fe20000000200 */
[----:B------:R-:W-:Y:S03]  /*25d0*/  HMMA.16816.F32.BF16 R72, R12, R18, RZ ;  /* 0x000000120c48723c */ /* 0x000fe600000418ff */
[----:B------:R-:W-:Y:S05]  /*25e0*/  LDSM.16.M88.4 R128, [R221+0x9000] ;  /* 0x00900000dd80783b */ /* 0x000fea0000000200 */
[-C--:B------:R-:W-:Y:S01]  /*25f0*/  HMMA.16816.F32.BF16 R56, R20, R44.reuse, R32 ;  /* 0x0000002c1438723c */ /* 0x080fe20000041820 */
[----:B------:R-:W3:Y:S07]  /*2600*/  LDSM.16.M88.4 R32, [R220+0x2000] ;  /* 0x00200000dc20783b */ /* 0x000eee0000000200 */
[----:B-1----:R-:W-:Y:S08]  /*2610*/  HMMA.16816.F32.BF16 R28, R24, R44, R28 ;  /* 0x0000002c181c723c */ /* 0x002ff0000004181c */
[----:B------:R-:W-:Y:S08]  /*2620*/  HMMA.16816.F32.BF16 R84, R8, R18, RZ ;  /* 0x000000120854723c */ /* 0x000ff000000418ff */
[-C--:B--2---:R-:W-:Y:S01]  /*2630*/  HMMA.16816.F32.BF16 R92, R40, R48.reuse, R56 ;  /* 0x00000030285c723c */ /* 0x084fe20000041838 */
[----:B------:R-:W-:Y:S07]  /*2640*/  LDSM.16.M88.4 R56, [R214+0x6000] ;  /* 0x00600000d638783b */ /* 0x000fee0000000200 */
[----:B----4-:R-:W-:Y:S01]  /*2650*/  HMMA.16816.F32.BF16 R52, R60, R48, R28 ;  /* 0x000000303c34723c */ /* 0x010fe2000004181c */
[----:B------:R-:W1:Y:S07]  /*2660*/  LDSM.16.M88.4 R28, [R214+0x4000] ;  /* 0x00400000d61c783b */ /* 0x000e6e0000000200 */
[-C--:B------:R-:W-:Y:S08]  /*2670*/  HMMA.16816.F32.BF16 R96, R24, R46.reuse, R72 ;  /* 0x0000002e1860723c */ /* 0x080ff00000041848 */
[----:B------:R-:W-:Y:S01]  /*2680*/  HMMA.16816.F32.BF16 R44, R20, R46, R84 ;  /* 0x0000002e142c723c */ /* 0x000fe20000041854 */
[----:B------:R-:W2:Y:S07]  /*2690*/  LDSM.16.M88.4 R84, [R221+0x8800] ;  /* 0x00880000dd54783b */ /* 0x000eae0000000200 */
[----:B------:R-:W-:Y:S08]  /*26a0*/  HMMA.16816.F32.BF16 R72, R8, R64, RZ ;  /* 0x000000400848723c */ /* 0x000ff000000418ff */
[-C--:B---3--:R-:W-:Y:S08]  /*26b0*/  HMMA.16816.F32.BF16 R112, R32, R76.reuse, R92 ;  /* 0x0000004c2070723c */ /* 0x088ff0000004185c */
[----:B------:R-:W-:Y:S01]  /*26c0*/  HMMA.16816.F32.BF16 R16, R36, R76, R52 ;  /* 0x0000004c2410723c */ /* 0x000fe20000041834 */
[----:B------:R-:W3:Y:S07]  /*26d0*/  LDSM.16.M88.4 R52, [R216+0x4000] ;  /* 0x00400000d834783b */ /* 0x000eee0000000200 */
[----:B------:R-:W-:Y:S08]  /*26e0*/  HMMA.16816.F32.BF16 R92, R12, R64, RZ ;  /* 0x000000400c5c723c */ /* 0x000ff000000418ff */
[-C--:B------:R-:W-:Y:S08]  /*26f0*/  HMMA.16816.F32.BF16 R100, R60, R50.reuse, R96 ;  /* 0x000000323c64723c */ /* 0x080ff00000041860 */
[----:B------:R-:W-:Y:S01]  /*2700*/  HMMA.16816.F32.BF16 R120, R40, R50, R44 ;  /* 0x000000322878723c */ /* 0x000fe2000004182c */
[----:B------:R-:W4:Y:S04]  /*2710*/  LDSM.16.M88.4 R48, [R216+0x6000] ;  /* 0x00600000d830783b */ /* 0x000f280000000200 */
[----:B------:R-:W-:Y:S03]  /*2720*/  LDSM.16.M88.4 R44, [R222+0x4000] ;  /* 0x00400000de2c783b */ /* 0x000fe60000000200 */
[-C--:B------:R-:W-:Y:S08]  /*2730*/  HMMA.16816.F32.BF16 R124, R8, R66.reuse, RZ ;  /* 0x00000042087c723c */ /* 0x080ff000000418ff */
[----:B------:R-:W-:Y:S01]  /*2740*/  HMMA.16816.F32.BF16 R108, R12, R66, RZ ;  /* 0x000000420c6c723c */ /* 0x000fe200000418ff */
[----:B------:R-:W-:Y:S07]  /*2750*/  LDSM.16.M88.4 R12, [R220+0x4000] ;  /* 0x00400000dc0c783b */ /* 0x000fee0000000200 */
[----:B------:R-:W-:Y:S01]  /*2760*/  HMMA.16816.F32.BF16 R96, R20, R80, R72 ;  /* 0x000000501460723c */ /* 0x000fe20000041848 */
[----:B------:R-:W5:Y:S07]  /*2770*/  LDSM.16.M88.4 R72, [R219+0x800] ;  /* 0x00080000db48783b */ /* 0x000f6e0000000200 */
[----:B-1----:R-:W-:Y:S08]  /*2780*/  HMMA.16816.F32.BF16 R16, R28, R88, R16 ;  /* 0x000000581c10723c */ /* 0x002ff00000041810 */
[----:B------:R-:W-:Y:S08]  /*2790*/  HMMA.16816.F32.BF16 R104, R24, R80, R92 ;  /* 0x000000501868723c */ /* 0x000ff0000004185c */
[----:B------:R-:W-:Y:S01]  /*27a0*/  HMMA.16816.F32.BF16 R64, R56, R88, R112 ;  /* 0x000000583840723c */ /* 0x000fe20000041870 */
[----:B------:R-:W-:Y:S07]  /*27b0*/  LDSM.16.M88.4 R112, [R219+0x1000] ;  /* 0x00100000db70783b */ /* 0x000fee0000000200 */
[-C--:B------:R-:W-:Y:S08]  /*27c0*/  HMMA.16816.F32.BF16 R92, R36, R78.reuse, R100 ;  /* 0x0000004e245c723c */ /* 0x080ff00000041864 */
[----:B------:R-:W-:Y:S08]  /*27d0*/  HMMA.16816.F32.BF16 R120, R32, R78, R120 ;  /* 0x0000004e2078723c */ /* 0x000ff00000041878 */
[-C--:B------:R-:W-:Y:S08]  /*27e0*/  HMMA.16816.F32.BF16 R100, R20, R82.reuse, R124 ;  /* 0x000000521464723c */ /* 0x080ff0000004187c */
[----:B------:R-:W-:Y:S08]  /*27f0*/  HMMA.16816.F32.BF16 R24, R24, R82, R108 ;  /* 0x000000521818723c */ /* 0x000ff0000004186c */
[----:B--2---:R-:W-:Y:S08]  /*2800*/  HMMA.16816.F32.BF16 R96, R40, R84, R96 ;  /* 0x000000542860723c */ /* 0x004ff00000041860 */
[----:B---3--:R-:W-:Y:S01]  /*2810*/  HMMA.16816.F32.BF16 R8, R52, R116, R16 ;  /* 0x000000743408723c */ /* 0x008fe20000041810 */
[----:B------:R-:W1:Y:S07]  /*2820*/  LDSM.16.M88.4 R16, [R222+0x6000] ;  /* 0x00600000de10783b */ /* 0x000e6e0000000200 */
[----:B------:R-:W-:Y:S08]  /*2830*/  HMMA.16816.F32.BF16 R20, R60, R84, R104 ;  /* 0x000000543c14723c */ /* 0x000ff00000041868 */
[----:B----4-:R-:W-:Y:S01]  /*2840*/  HMMA.16816.F32.BF16 R76, R48, R116, R64 ;  /* 0x00000074304c723c */ /* 0x010fe20000041840 */
[----:B------:R-:W2:Y:S07]  /*2850*/  LDSM.16.M88.4 R64, [R212+0x9800] ;  /* 0x00980000d440783b */ /* 0x000eae0000000200 */
[-C--:B------:R-:W-:Y:S08]  /*2860*/  HMMA.16816.F32.BF16 R80, R28, R90.reuse, R92 ;  /* 0x0000005a1c50723c */ /* 0x080ff0000004185c */
[----:B------:R-:W-:Y:S08]  /*2870*/  HMMA.16816.F32.BF16 R88, R56, R90, R120 ;  /* 0x0000005a3858723c */ /* 0x000ff00000041878 */
[-C--:B------:R-:W-:Y:S01]  /*2880*/  HMMA.16816.F32.BF16 R100, R40, R86.reuse, R100 ;  /* 0x000000562864723c */ /* 0x080fe20000041864 */
[----:B------:R-:W-:Y:S07]  /*2890*/  LDSM.16.M88.4 R40, [R223+0x1800] ;  /* 0x00180000df28783b */ /* 0x000fee0000000200 */
[----:B------:R-:W-:Y:S08]  /*28a0*/  HMMA.16816.F32.BF16 R60, R60, R86, R24 ;  /* 0x000000563c3c723c */ /* 0x000ff00000041818 */
[----:B-----5:R-:W-:Y:S08]  /*28b0*/  HMMA.16816.F32.BF16 R24, R32, R72, R96 ;  /* 0x000000482018723c */ /* 0x020ff00000041860 */
[----:B------:R-:W-:Y:S01]  /*28c0*/  HMMA.16816.F32.BF16 R92, R44, R128, R8 ;  /* 0x000000802c5c723c */ /* 0x000fe20000041808 */
[----:B------:R-:W3:Y:S07]  /*28d0*/  LDSM.16.M88.4 R8, [R220+0x6000] ;  /* 0x00600000dc08783b */ /* 0x000eee0000000200 */
[----:B------:R-:W-:Y:S08]  /*28e0*/  HMMA.16816.F32.BF16 R20, R36, R72, R20 ;  /* 0x000000482414723c */ /* 0x000ff00000041814 */
[----:B------:R-:W-:Y:S08]  /*28f0*/  HMMA.16816.F32.BF16 R80, R52, R118, R80 ;  /* 0x000000763450723c */ /* 0x000ff00000041850 */
[----:B-1----:R-:W-:Y:S08]  /*2900*/  HMMA.16816.F32.BF16 R76, R16, R128, R76 ;  /* 0x00000080104c723c */ /* 0x002ff0000004184c */
[----:B------:R-:W-:Y:S08]  /*2910*/  HMMA.16816.F32.BF16 R84, R48, R118, R88 ;  /* 0x000000763054723c */ /* 0x000ff00000041858 */
[-C--:B------:R-:W-:Y:S08]  /*2920*/  HMMA.16816.F32.BF16 R100, R32, R74.reuse, R100 ;  /* 0x0000004a2064723c */ /* 0x080ff00000041864 */
[----:B------:R-:W-:Y:S08]  /*2930*/  HMMA.16816.F32.BF16 R88, R36, R74, R60 ;  /* 0x0000004a2458723c */ /* 0x000ff0000004183c */
[-C--:B--2---:R-:W-:Y:S01]  /*2940*/  HMMA.16816.F32.BF16 R32, R56, R64.reuse, R24 ;  /* 0x000000403820723c */ /* 0x084fe20000041818 */
[----:B------:R-:W1:Y:S07]  /*2950*/  LDSM.16.M88.4 R24, [R221+0x9800] ;  /* 0x00980000dd18783b */ /* 0x000e6e0000000200 */
[----:B------:R-:W-:Y:S08]  /*2960*/  HMMA.16816.F32.BF16 R36, R28, R64, R20 ;  /* 0x000000401c24723c */ /* 0x000ff00000041814 */
[----:B------:R-:W-:Y:S08]  /*2970*/  HMMA.16816.F32.BF16 R20, R44, R130, R80 ;  /* 0x000000822c14723c */ /* 0x000ff00000041850 */
[----:B---3--:R-:W-:Y:S08]  /*2980*/  HMMA.16816.F32.BF16 R60, R8, R112, R76 ;  /* 0x00000070083c723c */ /* 0x008ff0000004184c */
[----:B------:R-:W-:Y:S08]  /*2990*/  HMMA.16816.F32.BF16 R76, R28, R66, R88 ;  /* 0x000000421c4c723c */ /* 0x000ff00000041858 */
[----:B------:R-:W-:Y:S08]  /*29a0*/  HMMA.16816.F32.BF16 R28, R48, R40, R32 ;  /* 0x00000028301c723c */ /* 0x000ff00000041820 */
[----:B------:R-:W-:Y:S08]  /*29b0*/  HMMA.16816.F32.BF16 R92, R12, R112, R92 ;  /* 0x000000700c5c723c */ /* 0x000ff0000004185c */
[----:B------:R-:W-:Y:S08]  /*29c0*/  HMMA.16816.F32.BF16 R36, R52, R40, R36 ;  /* 0x000000283424723c */ /* 0x000ff00000041824 */
[----:B------:R-:W-:Y:S01]  /*29d0*/  HMMA.16816.F32.BF16 R80, R12, R114, R20 ;  /* 0x000000720c50723c */ /* 0x000fe20000041814 */
[----:B------:R-:W2:Y:S01]  /*29e0*/  LDSM.16.M88.4 R20, [R219+0x1800] ;  /* 0x00180000db14783b */ /* 0x000ea20000000200 */
[----:B------:R-:W-:-:S06]  /*29f0*/  DEPBAR.LE SB0, 0x0 ;  /* 0x000080000000791a */ /* 0x000fcc0000000000 */
[----:B-1----:R-:W-:Y:S01]  /*2a00*/  HMMA.16816.F32.BF16 R28, R16, R24, R28 ;  /* 0x00000018101c723c */ /* 0x002fe2000004181c */
[----:B------:R-:W-:-:S04]  /*2a10*/  FMUL.FTZ R2, R92, c[0x0][0x2ec] ;  /* 0x0000bb005c027a20 */ /* 0x000fc80000410000 */
[----:B------:R1:W-:Y:S03]  /*2a20*/  MUFU.TANH R92, R2 ;  /* 0x00000002005c7308 */ /* 0x0003e60000002400 */
[----:B------:R-:W-:Y:S08]  /*2a30*/  HMMA.16816.F32.BF16 R52, R52, R42, R76 ;  /* 0x0000002a3434723c */ /* 0x000ff0000004184c */
[----:B------:R-:W-:Y:S01]  /*2a40*/  HMMA.16816.F32.BF16 R56, R56, R66, R100 ;  /* 0x000000423838723c */ /* 0x000fe20000041864 */
[----:B------:R-:W-:-:S02]  /*2a50*/  FMUL.FTZ R81, R81, c[0x0][0x2ec] ;  /* 0x0000bb0051517a20 */ /* 0x000fc40000410000 */
[----:B------:R-:W-:Y:S02]  /*2a60*/  FMUL.FTZ R82, R82, c[0x0][0x2ec] ;  /* 0x0000bb0052527a20 */ /* 0x000fe40000410000 */
[----:B-1----:R-:W-:Y:S02]  /*2a70*/  FMUL.FTZ R2, R93, c[0x0][0x2ec] ;  /* 0x0000bb005d027a20 */ /* 0x002fe40000410000 */
[----:B------:R-:W-:Y:S01]  /*2a80*/  FMUL.FTZ R83, R83, c[0x0][0x2ec] ;  /* 0x0000bb0053537a20 */ /* 0x000fe20000410000 */
[----:B------:R-:W-:Y:S01]  /*2a90*/  HMMA.16816.F32.BF16 R32, R44, R24, R36 ;  /* 0x000000182c20723c */ /* 0x000fe20000041824 */
[----:B------:R-:W-:Y:S07]  /*2aa0*/  MUFU.TANH R81, R81 ;  /* 0x0000005100517308 */ /* 0x000fee0000002400 */
[----:B------:R-:W-:Y:S01]  /*2ab0*/  HMMA.16816.F32.BF16 R72, R16, R130, R84 ;  /* 0x000000821048723c */ /* 0x000fe20000041854 */
[----:B------:R1:W-:Y:S07]  /*2ac0*/  MUFU.TANH R86, R2 ;  /* 0x0000000200567308 */ /* 0x0003ee0000002400 */
[----:B--2---:R-:W-:Y:S08]  /*2ad0*/  HMMA.16816.F32.BF16 R28, R8, R20, R28 ;  /* 0x00000014081c723c */ /* 0x004ff0000004181c */
[----:B------:R-:W-:Y:S01]  /*2ae0*/  HMMA.16816.F32.BF16 R44, R44, R26, R52 ;  /* 0x0000001a2c2c723c */ /* 0x000fe20000041834 */
[----:B-1----:R-:W-:-:S04]  /*2af0*/  FMUL.FTZ R2, R94, c[0x0][0x2ec] ;  /* 0x0000bb005e027a20 */ /* 0x002fc80000410000 */
[----:B------:R1:W-:Y:S03]  /*2b00*/  MUFU.TANH R85, R2 ;  /* 0x0000000200557308 */ /* 0x0003e60000002400 */
[----:B------:R-:W-:Y:S08]  /*2b10*/  HMMA.16816.F32.BF16 R48, R48, R42, R56 ;  /* 0x0000002a3030723c */ /* 0x000ff00000041838 */
[----:B------:R-:W-:Y:S01]  /*2b20*/  HMMA.16816.F32.BF16 R32, R12, R20, R32 ;  /* 0x000000140c20723c */ /* 0x000fe20000041820 */
[----:B------:R-:W-:-:S02]  /*2b30*/  FMUL.FTZ R28, R28, c[0x0][0x2ec] ;  /* 0x0000bb001c1c7a20 */ /* 0x000fc40000410000 */
[----:B-1----:R-:W-:-:S04]  /*2b40*/  FMUL.FTZ R2, R95, c[0x0][0x2ec] ;  /* 0x0000bb005f027a20 */ /* 0x002fc80000410000 */
[----:B------:R-:W-:Y:S01]  /*2b50*/  MUFU.TANH R28, R28 ;  /* 0x0000001c001c7308 */ /* 0x000fe20000002400 */
[----:B------:R-:W-:Y:S07]  /*2b60*/  HMMA.16816.F32.BF16 R44, R12, R22, R44 ;  /* 0x000000160c2c723c */ /* 0x000fee000004182c */
[----:B------:R1:W-:Y:S01]  /*2b70*/  MUFU.TANH R84, R2 ;  /* 0x0000000200547308 */ /* 0x0003e20000002400 */
[----:B------:R-:W-:Y:S08]  /*2b80*/  HMMA.16816.F32.BF16 R16, R16, R26, R48 ;  /* 0x0000001a1010723c */ /* 0x000ff00000041830 */
[----:B------:R-:W-:Y:S01]  /*2b90*/  HMMA.16816.F32.BF16 R72, R8, R114, R72 ;  /* 0x000000720848723c */ /* 0x000fe20000041848 */
[----:B------:R-:W-:-:S02]  /*2ba0*/  FMUL.FTZ R32, R32, c[0x0][0x2ec] ;  /* 0x0000bb0020207a20 */ /* 0x000fc40000410000 */
[----:B------:R-:W-:Y:S02]  /*2bb0*/  FMUL.FTZ R34, R34, c[0x0][0x2ec] ;  /* 0x0000bb0022227a20 */ /* 0x000fe40000410000 */
[----:B-1----:R-:W-:Y:S02]  /*2bc0*/  FMUL.FTZ R2, R60, c[0x0][0x2ec] ;  /* 0x0000bb003c027a20 */ /* 0x002fe40000410000 */
[----:B------:R-:W-:Y:S01]  /*2bd0*/  MUFU.TANH R32, R32 ;  /* 0x0000002000207308 */ /* 0x000fe20000002400 */
[----:B------:R-:W-:-:S07]  /*2be0*/  FMUL.FTZ R3, R46, c[0x0][0x2ec] ;  /* 0x0000bb002e037a20 */ /* 0x000fce0000410000 */
[----:B------:R1:W-:Y:S01]  /*2bf0*/  MUFU.TANH R65, R2 ;  /* 0x0000000200417308 */ /* 0x0003e20000002400 */
[----:B------:R-:W-:Y:S07]  /*2c00*/  HMMA.16816.F32.BF16 R8, R8, R22, R16 ;  /* 0x000000160808723c */ /* 0x000fee0000041810 */
[----:B------:R-:W-:Y:S01]  /*2c10*/  MUFU.TANH R7, R3 ;  /* 0x0000000300077308 */ /* 0x000fe20000002400 */
[----:B------:R-:W-:Y:S02]  /*2c20*/  FMUL.FTZ R72, R72, c[0x0][0x2ec] ;  /* 0x0000bb0048487a20 */ /* 0x000fe40000410000 */
[----:B------:R-:W-:-:S02]  /*2c30*/  FMUL.FTZ R73, R73, c[0x0][0x2ec] ;  /* 0x0000bb0049497a20 */ /* 0x000fc40000410000 */
[----:B------:R-:W-:Y:S02]  /*2c40*/  FMUL.FTZ R74, R74, c[0x0][0x2ec] ;  /* 0x0000bb004a4a7a20 */ /* 0x000fe40000410000 */
[----:B------:R-:W-:Y:S01]  /*2c50*/  FMUL.FTZ R75, R75, c[0x0][0x2ec] ;  /* 0x0000bb004b4b7a20 */ /* 0x000fe20000410000 */
[----:B------:R-:W-:Y:S01]  /*2c60*/  MUFU.TANH R60, R82 ;  /* 0x00000052003c7308 */ /* 0x000fe20000002400 */
[----:B-1----:R-:W-:-:S07]  /*2c70*/  FMUL.FTZ R2, R61, c[0x0][0x2ec] ;  /* 0x0000bb003d027a20 */ /* 0x002fce0000410000 */
[----:B------:R1:W-:Y:S01]  /*2c80*/  MUFU.TANH R64, R2 ;  /* 0x0000000200407308 */ /* 0x0003e20000002400 */
[----:B------:R-:W-:Y:S02]  /*2c90*/  FMUL.FTZ R8, R8, c[0x0][0x2ec] ;  /* 0x0000bb0008087a20 */ /* 0x000fe40000410000 */
[----:B------:R-:W-:Y:S02]  /*2ca0*/  FMUL.FTZ R10, R10, c[0x0][0x2ec] ;  /* 0x0000bb000a0a7a20 */ /* 0x000fe40000410000 */
[----:B------:R-:W-:-:S03]  /*2cb0*/  FMUL.FTZ R9, R9, c[0x0][0x2ec] ;  /* 0x0000bb0009097a20 */ /* 0x000fc60000410000 */
[----:B------:R-:W-:Y:S01]  /*2cc0*/  MUFU.TANH R61, R83 ;  /* 0x00000053003d7308 */ /* 0x000fe20000002400 */
[----:B-1----:R-:W-:-:S07]  /*2cd0*/  FMUL.FTZ R2, R62, c[0x0][0x2ec] ;  /* 0x0000bb003e027a20 */ /* 0x002fce0000410000 */
[----:B------:R-:W-:Y:S08]  /*2ce0*/  MUFU.TANH R72, R72 ;  /* 0x0000004800487308 */ /* 0x000ff00000002400 */
[----:B------:R1:W-:Y:S08]  /*2cf0*/  MUFU.TANH R41, R2 ;  /* 0x0000000200297308 */ /* 0x0003f00000002400 */
[----:B------:R-:W-:Y:S01]  /*2d00*/  MUFU.TANH R73, R73 ;  /* 0x0000004900497308 */ /* 0x000fe20000002400 */
[----:B-1----:R-:W-:-:S07]  /*2d10*/  FMUL.FTZ R2, R63, c[0x0][0x2ec] ;  /* 0x0000bb003f027a20 */ /* 0x002fce0000410000 */
[----:B------:R-:W-:Y:S08]  /*2d20*/  MUFU.TANH R74, R74 ;  /* 0x0000004a004a7308 */ /* 0x000ff00000002400 */
[----:B------:R1:W2:Y:S08]  /*2d30*/  MUFU.TANH R40, R2 ;  /* 0x0000000200287308 */ /* 0x0002b00000002400 */
        /* <DEDUP_REMOVED lines=12> */
[----:B------:R1:W3:Y:S02]  /*2e00*/  MUFU.TANH R24, R2 ;  /* 0x0000000200187308 */ /* 0x0002e40000002400 */
[----:B-1----:R-:W-:-:S06]  /*2e10*/  FMUL.FTZ R2, R29, c[0x0][0x2ec] ;  /* 0x0000bb001d027a20 */ /* 0x002fcc0000410000 */
[----:B------:R1:W-:Y:S02]  /*2e20*/  MUFU.TANH R13, R2 ;  /* 0x00000002000d7308 */ /* 0x0003e40000002400 */
[----:B-1----:R-:W-:-:S06]  /*2e30*/  FMUL.FTZ R2, R31, c[0x0][0x2ec] ;  /* 0x0000bb001f027a20 */ /* 0x002fcc0000410000 */
[----:B------:R1:W4:Y:S02]  /*2e40*/  MUFU.TANH R27, R2 ;  /* 0x00000002001b7308 */ /* 0x0003240000002400 */
[----:B-1----:R-:W-:-:S06]  /*2e50*/  FMUL.FTZ R2, R44, c[0x0][0x2ec] ;  /* 0x0000bb002c027a20 */ /* 0x002fcc0000410000 */
[----:B------:R1:W5:Y:S02]  /*2e60*/  MUFU.TANH R12, R2 ;  /* 0x00000002000c7308 */ /* 0x0003640000002400 */
[----:B-1----:R-:W-:-:S04]  /*2e70*/  SHF.R.S32.HI R2, RZ, 0x1f, R70 ;  /* 0x0000001fff027819 */ /* 0x002fc80000011446 */
[----:B------:R-:W-:-:S04]  /*2e80*/  LEA.HI R2, R2, R70, RZ, 0x2 ;  /* 0x0000004602027211 */ /* 0x000fc800078f10ff */
[----:B------:R-:W-:Y:S01]  /*2e90*/  LOP3.LUT R3, R2, 0xfffffffc, RZ, 0xc0, !PT ;  /* 0xfffffffc02037812 */ /* 0x000fe200078ec0ff */
[----:B------:R-:W-:-:S04]  /*2ea0*/  IMAD R2, R68, 0x20, R5 ;  /* 0x0000002044027824 */ /* 0x000fc800078e0205 */
[----:B------:R-:W-:Y:S01]  /*2eb0*/  IMAD.IADD R3, R70, 0x1, -R3 ;  /* 0x0000000146037824 */ /* 0x000fe200078e0a03 */
[C---:B------:R-:W-:Y:S02]  /*2ec0*/  IADD3 R5, R2.reuse, 0x8, RZ ;  /* 0x0000000802057810 */ /* 0x040fe40007ffe0ff */
[----:B------:R-:W-:Y:S02]  /*2ed0*/  IADD3 R6, R2, 0x1, RZ ;  /* 0x0000000102067810 */ /* 0x000fe40007ffe0ff */
[----:B------:R1:W-:Y:S04]  /*2ee0*/  STL [R1+0x3c], R3 ;  /* 0x00003c0301007387 */ /* 0x0003e80000100800 */
[----:B------:R-:W-:Y:S01]  /*2ef0*/  BAR.SYNC.DEFER_BLOCKING 0x0 ;  /* 0x0000000000007b1d */ /* 0x000fe20000010000 */
[----:B------:R-:W-:-:S02]  /*2f00*/  ISETP.GE.AND P6, PT, R5, R69, PT ;  /* 0x000000450500720c */ /* 0x000fc40003fc6270 */
[----:B------:R-:W-:Y:S02]  /*2f10*/  IADD3 R5, R2, 0x11, RZ ;  /* 0x0000001102057810 */ /* 0x000fe40007ffe0ff */
[-C--:B------:R-:W-:Y:S02]  /*2f20*/  ISETP.GE.AND P0, PT, R6, R69.reuse, PT ;  /* 0x000000450600720c */ /* 0x080fe40003f06270 */
[----:B------:R-:W-:Y:S02]  /*2f30*/  IADD3 R6, R2, 0x10, RZ ;  /* 0x0000001002067810 */ /* 0x000fe40007ffe0ff */
[-C--:B------:R-:W-:Y:S01]  /*2f40*/  ISETP.GE.AND P2, PT, R5, R69.reuse, PT ;  /* 0x000000450500720c */ /* 0x080fe20003f46270 */
[----:B------:R-:W-:Y:S01]  /*2f50*/  FMUL.FTZ R5, R45, c[0x0][0x2ec] ;  /* 0x0000bb002d057a20 */ /* 0x000fe20000410000 */
[-C--:B------:R-:W-:Y:S02]  /*2f60*/  ISETP.GE.AND P4, PT, R6, R69.reuse, PT ;  /* 0x000000450600720c */ /* 0x080fe40003f86270 */
[----:B------:R-:W-:Y:S01]  /*2f70*/  ISETP.GE.AND P3, PT, R2, R69, PT ;  /* 0x000000450200720c */ /* 0x000fe20003f66270 */
[----:B------:R-:W-:Y:S01]  /*2f80*/  MUFU.TANH R6, R5 ;  /* 0x0000000500067308 */ /* 0x000fe20000002400 */
[----:B--2---:R-:W-:-:S02]  /*2f90*/  FSEL R21, R40, -INF , !P0 ;  /* 0xff80000028157808 */ /* 0x004fc40004000000 */
[----:B------:R-:W-:Y:S02]  /*2fa0*/  FSEL R20, R41, -INF , !P3 ;  /* 0xff80000029147808 */ /* 0x000fe40005800000 */
[----:B------:R-:W-:Y:S02]  /*2fb0*/  FSEL R16, R65, -INF , !P3 ;  /* 0xff80000041107808 */ /* 0x000fe40005800000 */
[C---:B-1----:R-:W-:Y:S02]  /*2fc0*/  IADD3 R3, R2.reuse, 0x9, RZ ;  /* 0x0000000902037810 */ /* 0x042fe40007ffe0ff */
[----:B------:R-:W-:Y:S02]  /*2fd0*/  FSEL R46, R85, -INF , !P3 ;  /* 0xff800000552e7808 */ /* 0x000fe40005800000 */
[----:B------:R-:W-:Y:S02]  /*2fe0*/  ISETP.GE.AND P5, PT, R3, R69, PT ;  /* 0x000000450300720c */ /* 0x000fe40003fa6270 */
[----:B------:R-:W-:-:S02]  /*2ff0*/  IADD3 R3, R2, 0x18, RZ ;  /* 0x0000001802037810 */ /* 0x000fc40007ffe0ff */
[----:B------:R-:W-:Y:S02]  /*3000*/  FSEL R30, R92, -INF , !P3 ;  /* 0xff8000005c1e7808 */ /* 0x000fe40005800000 */
[----:B------:R-:W-:Y:S01]  /*3010*/  ISETP.GE.AND P1, PT, R3, R69, PT ;  /* 0x000000450300720c */ /* 0x000fe20003f26270 */
[----:B------:R-:W-:Y:S01]  /*3020*/  FMUL.FTZ R3, R47, c[0x0][0x2ec] ;  /* 0x0000bb002f037a20 */ /* 0x000fe20000410000 */
[----:B------:R-:W-:Y:S02]  /*3030*/  ISETP.GE.AND P3, PT, R69, 0x21, PT ;  /* 0x000000214500780c */ /* 0x000fe40003f66270 */
[----:B------:R-:W-:Y:S01]  /*3040*/  IADD3 R2, R2, 0x19, RZ ;  /* 0x0000001902027810 */ /* 0x000fe20007ffe0ff */
[----:B------:R1:W-:Y:S01]  /*3050*/  MUFU.TANH R5, R3 ;  /* 0x0000000300057308 */ /* 0x0003e20000002400 */
[----:B------:R-:W-:Y:S02]  /*3060*/  FSEL R15, R64, -INF , !P0 ;  /* 0xff800000400f7808 */ /* 0x000fe40004000000 */
[----:B------:R-:W-:-:S02]  /*3070*/  FSEL R47, R84, -INF , !P0 ;  /* 0xff800000542f7808 */ /* 0x000fc40004000000 */
[----:B------:R-:W-:Y:S02]  /*3080*/  FSEL R31, R86, -INF , !P0 ;  /* 0xff800000561f7808 */ /* 0x000fe40004000000 */
[----:B------:R-:W-:Y:S02]  /*3090*/  ISETP.GE.AND P0, PT, R2, R69, PT ;  /* 0x000000450200720c */ /* 0x000fe40003f06270 */
[----:B------:R-:W-:Y:S02]  /*30a0*/  LOP3.LUT R2, R71, R132, RZ, 0xfc, !PT ;  /* 0x0000008447027212 */ /* 0x000fe400078efcff */
[----:B------:R-:W-:Y:S02]  /*30b0*/  FSEL R22, R28, -INF , !P4 ;  /* 0xff8000001c167808 */ /* 0x000fe40006000000 */
[----:B---3--:R-:W-:Y:S02]  /*30c0*/  FSEL R133, R24, -INF , !P2 ;  /* 0xff80000018857808 */ /* 0x008fe40005000000 */
[----:B------:R-:W-:Y:S01]  /*30d0*/  FSEL R131, R25, -INF , !P2 ;  /* 0xff80000019837808 */ /* 0x000fe20005000000 */
[----:B-1----:R-:W-:Y:S01]  /*30e0*/  FMUL.FTZ R3, R11, c[0x0][0x2ec] ;  /* 0x0000bb000b037a20 */ /* 0x002fe20000410000 */
[----:B------:R-:W-:-:S02]  /*30f0*/  FSEL R18, R74, -INF , !P6 ;  /* 0xff8000004a127808 */ /* 0x000fc40007000000 */
[----:B------:R-:W-:Y:S02]  /*3100*/  FSEL R14, R72, -INF , !P6 ;  /* 0xff800000480e7808 */ /* 0x000fe40007000000 */
[----:B------:R-:W-:Y:S01]  /*3110*/  FSEL R60, R60, -INF , !P6 ;  /* 0xff8000003c3c7808 */ /* 0x000fe20007000000 */
[----:B------:R-:W1:Y:S01]  /*3120*/  MUFU.TANH R3, R3 ;  /* 0x0000000300037308 */ /* 0x000e620000002400 */
        /* <DEDUP_REMOVED lines=8> */
[----:B----4-:R-:W-:Y:S02]  /*31b0*/  FSEL R27, R27, -INF , !P2 ;  /* 0xff8000001b1b7808 */ /* 0x010fe40005000000 */
[----:B------:R-:W-:-:S02]  /*31c0*/  FSEL R23, R13, -INF , !P2 ;  /* 0xff8000000d177808 */ /* 0x000fc40005000000 */
[----:B------:R-:W-:Y:S02]  /*31d0*/  FSEL R29, R10, -INF , !P1 ;  /* 0xff8000000a1d7808 */ /* 0x000fe40004800000 */
[----:B------:R-:W-:Y:S02]  /*31e0*/  FSEL R24, R8, -INF , !P1 ;  /* 0xff80000008187808 */ /* 0x000fe40004800000 */
[----:B------:R-:W-:Y:S02]  /*31f0*/  FSEL R137, R7, -INF , !P1 ;  /* 0xff80000007897808 */ /* 0x000fe40004800000 */
[----:B-----5:R-:W-:Y:S02]  /*3200*/  FSEL R128, R12, -INF , !P1 ;  /* 0xff8000000c807808 */ /* 0x020fe40004800000 */
[----:B-1----:R-:W-:Y:S02]  /*3210*/  FSEL R28, R3, -INF , !P0 ;  /* 0xff800000031c7808 */ /* 0x002fe40004000000 */
[----:B------:R-:W-:-:S02]  /*3220*/  FSEL R25, R9, -INF , !P0 ;  /* 0xff80000009197808 */ /* 0x000fc40004000000 */
[----:B------:R-:W-:Y:S02]  /*3230*/  FSEL R138, R5, -INF , !P0 ;  /* 0xff800000058a7808 */ /* 0x000fe40004000000 */
        /* <DEDUP_REMOVED lines=42> */
.L_x_1661:
[----:B------:R-:W-:Y:S05]  /*34e0*/  BSYNC B0 ;  /* 0x0000000000007941 */ /* 0x000fea0003800000 */
.L_x_1660:
[----:B------:R-:W0:Y:S02]  /*34f0*/  LDGDEPBAR ;  /* 0x00000000000079af */ /* 0x000e240000000000 */
.L_x_1659:
        /* <DEDUP_REMOVED lines=52> */
[----:B------:R-:W-:Y:S02]  /*3840*/  FFMA.FTZ R5, R14, c[0x0][0x23c], -R8 ;  /* 0x00008f000e057a23 */ /* 0x000fe40000010808 */
[----:B------:R-:W2:Y:S01]  /*3850*/  LDSM.16.MT88.4 R12, [R218+0xa000] ;  /* 0x00a00000da0c783b */ /* 0x000ea20000004200 */
        /* <DEDUP_REMOVED lines=8> */
[--C-:B---3--:R-:W-:Y:S01]  /*38e0*/  FFMA.FTZ R5, R17, c[0x0][0x23c], -R8.reuse ;  /* 0x00008f0011057a23 */ /* 0x108fe20000010808 */
[----:B------:R-:W-:Y:S01]  /*38f0*/  LDSM.16.MT88.4 R20, [R218+0xa800] ;  /* 0x00a80000da14783b */ /* 0x000fe20000004200 */
[----:B------:R-:W-:-:S03]  /*3900*/  FFMA.FTZ R8, R25, c[0x0][0x23c], -R8 ;  /* 0x00008f0019087a23 */ /* 0x000fc60000010808 */
[----:B------:R-:W-:Y:S01]  /*3910*/  MUFU.EX2 R207, R10 ;  /* 0x0000000a00cf7308 */ /* 0x000fe20000000800 */
[----:B-1----:R-:W-:-:S07]  /*3920*/  FFMA.FTZ R0, R18, c[0x0][0x23c], -R2 ;  /* 0x00008f0012007a23 */ /* 0x002fce0000010802 */
        /* <DEDUP_REMOVED lines=45> */
[----:B------:R-:W-:Y:S01]  /*3c00*/  MUFU.EX2 R209, R9 ;  /* 0x0000000900d17308 */ /* 0x000fe20000000800 */
[----:B-1----:R-:W-:Y:S02]  /*3c10*/  FMNMX.FTZ R0, R10, R0, !PT ;  /* 0x000000000a007209 */ /* 0x002fe40007810000 */
[C---:B------:R-:W-:Y:S01]  /*3c20*/  HMMA.16816.F32.BF16 R168, R4.reuse, R34, RZ ;  /* 0x0000002204a8723c */ /* 0x040fe200000418ff */
[----:B----4-:R-:W-:Y:S02]  /*3c30*/  FMNMX.FTZ R136, R8, R11, !PT ;  /* 0x0000000b08887209 */ /* 0x010fe40007810000 */
[----:B------:R-:W1:Y:S02]  /*3c40*/  SHFL.BFLY PT, R8, R0, 0x1, 0x1f ;  /* 0x0c201f0000087f89 */ /* 0x000e6400000e0000 */
[----:B------:R2:W3:Y:S01]  /*3c50*/  MUFU.EX2 R246, R2 ;  /* 0x0000000200f67308 */ /* 0x0004e20000000800 */
[C---:B------:R-:W-:Y:S02]  /*3c60*/  FSETP.NEU.FTZ.AND P0, PT, R136.reuse, -INF , PT ;  /* 0xff8000008800780b */ /* 0x040fe40003f1d000 */
[C---:B------:R-:W-:Y:S08]  /*3c70*/  HMMA.16816.F32.BF16 R84, R4.reuse, R14, RZ ;  /* 0x0000000e0454723c */ /* 0x040ff000000418ff */
[----:B------:R-:W-:Y:S01]  /*3c80*/  HMMA.16816.F32.BF16 R76, R4, R50, RZ ;  /* 0x00000032044c723c */ /* 0x000fe200000418ff */
[----:B--2---:R-:W-:Y:S01]  /*3c90*/  FMUL.FTZ R2, R136, c[0x0][0x23c] ;  /* 0x00008f0088027a20 */ /* 0x004fe20000410000 */
[----:B---3--:R-:W-:-:S06]  /*3ca0*/  F2FP.BF16.PACK_AB R127, R246, R209 ;  /* 0x000000d1f67f723e */ /* 0x008fcc00000010ff */
[----:B------:R-:W-:Y:S01]  /*3cb0*/  HMMA.16816.F32.BF16 R92, R4, R54, RZ ;  /* 0x00000036045c723c */ /* 0x000fe200000418ff */
[----:B------:R-:W-:Y:S02]  /*3cc0*/  FSEL R2, R2, RZ, P0 ;  /* 0x000000ff02027208 */ /* 0x000fe40000000000 */
[----:B-1----:R-:W-:-:S03]  /*3cd0*/  FMNMX.FTZ R135, R0, R8, !PT ;  /* 0x0000000800877209 */ /* 0x002fc60007810000 */
[--C-:B------:R-:W-:Y:S02]  /*3ce0*/  FFMA.FTZ R0, R31, c[0x0][0x23c], -R2.reuse ;  /* 0x00008f001f007a23 */ /* 0x100fe40000010802 */
[C---:B------:R-:W-:Y:S01]  /*3cf0*/  HMMA.16816.F32.BF16 R108, R4.reuse, R18, RZ ;  /* 0x00000012046c723c */ /* 0x040fe200000418ff */
[C---:B------:R-:W-:Y:S01]  /*3d00*/  FSETP.NEU.FTZ.AND P0, PT, R135.reuse, -INF , PT ;  /* 0xff8000008700780b */ /* 0x040fe20003f1d000 */
[----:B------:R-:W-:Y:S01]  /*3d10*/  FFMA.FTZ R8, R130, c[0x0][0x23c], -R2 ;  /* 0x00008f0082087a23 */ /* 0x000fe20000010802 */
[----:B------:R1:W-:Y:S05]  /*3d20*/  MUFU.EX2 R203, R0 ;  /* 0x0000000000cb7308 */ /* 0x0003ea0000000800 */
[C---:B------:R-:W-:Y:S03]  /*3d30*/  HMMA.16816.F32.BF16 R116, R4.reuse, R66, RZ ;  /* 0x000000420474723c */ /* 0x040fe600000418ff */
[----:B------:R2:W-:Y:S05]  /*3d40*/  MUFU.EX2 R198, R8 ;  /* 0x0000000800c67308 */ /* 0x0005ea0000000800 */
[----:B------:R-:W-:Y:S01]  /*3d50*/  HMMA.16816.F32.BF16 R100, R4, R70, RZ ;  /* 0x000000460464723c */ /* 0x000fe200000418ff */
[----:B-1----:R-:W-:-:S06]  /*3d60*/  FMUL.FTZ R0, R135, c[0x0][0x23c] ;  /* 0x00008f0087007a20 */ /* 0x002fcc0000410000 */
[--C-:B------:R-:W-:Y:S01]  /*3d70*/  FFMA.FTZ R4, R30, c[0x0][0x23c], -R2.reuse ;  /* 0x00008f001e047a23 */ /* 0x100fe20000010802 */
[----:B------:R-:W-:Y:S01]  /*3d80*/  FSEL R0, R0, RZ, P0 ;  /* 0x000000ff00007208 */ /* 0x000fe20000000000 */
[----:B------:R-:W-:Y:S02]  /*3d90*/  HMMA.16816.F32.BF16 R144, R124, R156, R144 ;  /* 0x0000009c7c90723c */ /* 0x000fe40000041890 */
[----:B------:R1:W-:Y:S01]  /*3da0*/  MUFU.EX2 R206, R4 ;  /* 0x0000000400ce7308 */ /* 0x0003e20000000800 */
[----:B--2---:R-:W-:-:S05]  /*3db0*/  FFMA.FTZ R8, R131, c[0x0][0x23c], -R2 ;  /* 0x00008f0083087a23 */ /* 0x004fca0000010802 */
[C---:B------:R-:W-:Y:S02]  /*3dc0*/  HMMA.16816.F32.BF16 R164, R124.reuse, R172, R164 ;  /* 0x000000ac7ca4723c */ /* 0x040fe400000418a4 */
[----:B------:R2:W3:Y:S06]  /*3dd0*/  MUFU.EX2 R197, R8 ;  /* 0x0000000800c57308 */ /* 0x0004ec0000000800 */
        /* <DEDUP_REMOVED lines=8> */
[--C-:B-1----:R-:W-:Y:S02]  /*3e60*/  FFMA.FTZ R4, R45, c[0x0][0x23c], -R2.reuse ;  /* 0x00008f002d047a23 */ /* 0x102fe40000010802 */
[----:B------:R-:W-:-:S05]  /*3e70*/  FFMA.FTZ R2, R129, c[0x0][0x23c], -R2 ;  /* 0x00008f0081027a23 */ /* 0x000fca0000010802 */
[C---:B------:R-:W-:Y:S01]  /*3e80*/  HMMA.16816.F32.BF16 R88, R124.reuse, R96, R88 ;  /* 0x000000607c58723c */ /* 0x040fe20000041858 */
[----:B------:R1:W2:Y:S07]  /*3e90*/  MUFU.EX2 R205, R4 ;  /* 0x0000000400cd7308 */ /* 0x0002ae0000000800 */
[C---:B------:R-:W-:Y:S01]  /*3ea0*/  HMMA.16816.F32.BF16 R104, R124.reuse, R112, R104 ;  /* 0x000000707c68723c */ /* 0x040fe20000041868 */
[----:B------:R3:W4:Y:S07]  /*3eb0*/  MUFU.EX2 R249, R2 ;  /* 0x0000000200f97308 */ /* 0x00072e0000000800 */
        /* <DEDUP_REMOVED lines=18> */
[----:B----4-:R-:W-:-:S06]  /*3fe0*/  F2FP.BF16.PACK_AB R129, R133, R139 ;  /* 0x0000008b8581723e */ /* 0x010fcc00000010ff */
[----:B------:R2:W-:Y:S01]  /*3ff0*/  MUFU.EX2 R132, R2 ;  /* 0x0000000200847308 */ /* 0x0005e20000000800 */
[--C-:B-1----:R-:W-:Y:S02]  /*4000*/  FFMA.FTZ R4, R61, c[0x0][0x23c], -R0.reuse ;  /* 0x00008f003d047a23 */ /* 0x102fe40000010800 */
[----:B------:R-:W-:Y:S01]  /*4010*/  HMMA.16816.F32.BF16 R60, R124, R26, R76 ;  /* 0x0000001a7c3c723c */ /* 0x000fe2000004184c */
[----:B------:R-:W-:-:S04]  /*4020*/  FFMA.FTZ R0, R138, c[0x0][0x23c], -R0 ;  /* 0x00008f008a007a23 */ /* 0x000fc80000010800 */
[----:B------:R1:W4:Y:S01]  /*4030*/  MUFU.EX2 R200, R4 ;  /* 0x0000000400c87308 */ /* 0x0003220000000800 */
[----:B--2---:R-:W-:Y:S02]  /*4040*/  FADD.FTZ R2, R202, R201 ;  /* 0x000000c9ca027221 */ /* 0x004fe40000010000 */
[C---:B------:R-:W-:Y:S05]  /*4050*/  HMMA.16816.F32.BF16 R76, R124.reuse, R82, R92 ;  /* 0x000000527c4c723c */ /* 0x040fea000004185c */
[----:B------:R2:W5:Y:S01]  /*4060*/  MUFU.EX2 R248, R0 ;  /* 0x0000000000f87308 */ /* 0x0005620000000800 */
[----:B---3--:R-:W-:Y:S02]  /*4070*/  FADD.FTZ R2, R199, R2 ;  /* 0x00000002c7027221 */ /* 0x008fe40000010000 */
[----:B------:R-:W-:Y:S01]  /*4080*/  HMMA.16816.F32.BF16 R92, R124, R98, R108 ;  /* 0x000000627c5c723c */ /* 0x000fe2000004186c */
[----:B-1----:R-:W-:-:S02]  /*4090*/  F2FP.BF16.PACK_AB R4, R203, R206 ;  /* 0x000000cecb04723e */ /* 0x002fc400000010ff */
[----:B----4-:R-:W-:-:S05]  /*40a0*/  F2FP.BF16.PACK_AB R7, R200, R199 ;  /* 0x000000c7c807723e */ /* 0x010fca00000010ff */
[----:B------:R-:W-:Y:S01]  /*40b0*/  HMMA.16816.F32.BF16 R108, R124, R114, R116 ;  /* 0x000000727c6c723c */ /* 0x000fe20000041874 */
[----:B--2---:R-:W-:Y:S01]  /*40c0*/  FADD.FTZ R0, R206, R203 ;  /* 0x000000cbce007221 */ /* 0x004fe20000010000 */
[----:B-----5:R-:W-:-:S03]  /*40d0*/  F2FP.BF16.PACK_AB R131, R248, R132 ;  /* 0x00000084f883723e */ /* 0x020fc600000010ff */
[----:B------:R-:W-:-:S03]  /*40e0*/  FADD.FTZ R0, R204, R0 ;  /* 0x00000000cc007221 */ /* 0x000fc60000010000 */
[C---:B------:R-:W-:Y:S08]  /*40f0*/  HMMA.16816.F32.BF16 R148, R4.reuse, R36, RZ ;  /* 0x000000240494723c */ /* 0x040ff000000418ff */
[----:B------:R-:W-:Y:S08]  /*4100*/  HMMA.16816.F32.BF16 R192, R4, R38, RZ ;  /* 0x0000002604c0723c */ /* 0x000ff000000418ff */
        /* <DEDUP_REMOVED lines=62> */
[----:B------:R-:W-:Y:S01]  /*44f0*/  ISETP.GE.AND P2, PT, R252, c[0x0][0x220], PT ;  /* 0x00008800fc007a0c */ /* 0x000fe20003f46270 */
[----:B------:R-:W-:Y:S09]  /*4500*/  BRA `(.L_x_1663) ;  /* 0x000002f000007947 */ /* 0x000ff20003800000 */
.L_x_1665:
[----:B------:R-:W2:Y:S01]  /*4510*/  LDL.64 R230, [R1+0x18] ;  /* 0x0000180001e67983 */ /* 0x000ea20000100a00 */
[----:B------:R-:W-:Y:S01]  /*4520*/  IADD3 R0, R228, -0x1, RZ ;  /* 0xffffffffe4007810 */ /* 0x000fe20007ffe0ff */
[----:B------:R-:W-:Y:S02]  /*4530*/  IMAD.MOV.U32 R133, RZ, RZ, c[0x0][0x198] ;  /* 0x00006600ff857624 */ /* 0x000fe400078e00ff */
[----:B------:R-:W3:Y:S01]  /*4540*/  LDL.64 R134, [R1+0x8] ;  /* 0x0000080001867983 */ /* 0x000ee20000100a00 */
[----:B------:R-:W-:Y:S01]  /*4550*/  SHF.R.S32.HI R2, RZ, 0x1f, R0 ;  /* 0x0000001fff027819 */ /* 0x000fe20000011400 */
[----:B------:R-:W-:Y:S02]  /*4560*/  IMAD.WIDE.U32 R4, R0, c[0x0][0x198], RZ ;  /* 0x0000660000047a25 */ /* 0x000fe400078e00ff */
[----:B------:R1:W-:Y:S02]  /*4570*/  @P3 STS.128 [R227+0x8000], RZ ;  /* 0x008000ffe3003388 */ /* 0x0003e40000000c00 */
[----:B------:R-:W-:Y:S02]  /*4580*/  IMAD R2, R2, c[0x0][0x198], RZ ;  /* 0x0000660002027a24 */ /* 0x000fe400078e02ff */
[----:B------:R-:W-:Y:S02]  /*4590*/  IMAD.SHL.U32 R133, R133, 0x10, RZ ;  /* 0x0000001085857824 */ /* 0x000fe400078e00ff */
[----:B------:R-:W-:Y:S04]  /*45a0*/  IMAD R2, R0, c[0x0][0x19c], R2 ;  /* 0x0000670000027a24 */ /* 0x000fe800078e0202 */
[----:B------:R-:W-:Y:S02]  /*45b0*/  IMAD.IADD R3, R5, 0x1, R2 ;  /* 0x0000000105037824 */ /* 0x000fe400078e0202 */
[----:B---3--:R-:W-:Y:S01]  /*45c0*/  IMAD.MOV.U32 R134, RZ, RZ, 0x4 ;  /* 0x00000004ff867424 */ /* 0x008fe200078e00ff */
[----:B--2---:R-:W-:Y:S04]  /*45d0*/  LEA R0, P1, R4, R230, 0x5 ;  /* 0x000000e604007211 */ /* 0x004fe800078228ff */
[----:B------:R-:W-:Y:S02]  /*45e0*/  @!P3 LEA R10, P6, R0, c[0x0][0x168], 0x1 ;  /* 0x00005a00000aba11 */ /* 0x000fe400078c08ff */
[----:B------:R-:W-:Y:S02]  /*45f0*/  LEA.HI.X R3, R4, R135, R3, 0x5, P1 ;  /* 0x0000008704037211 */ /* 0x000fe400008f2c03 */
[----:B------:R-:W-:Y:S01]  /*4600*/  IADD3 R2, P0, R133, R0, RZ ;  /* 0x0000000085027210 */ /* 0x000fe20007f1e0ff */
[----:B------:R-:W-:Y:S01]  /*4610*/  IMAD.MOV.U32 R133, RZ, RZ, c[0x0][0x198] ;  /* 0x00006600ff857624 */ /* 0x000fe200078e00ff */
[C-C-:B------:R-:W-:Y:S02]  /*4620*/  @!P3 LEA.HI.X R11, R0.reuse, c[0x0][0x16c], R3.reuse, 0x1, P6 ;  /* 0x00005b00000bba11 */ /* 0x140fe400030f0c03 */
[----:B------:R-:W-:Y:S02]  /*4630*/  @!P2 LEA R6, P1, R0, c[0x0][0x168], 0x1 ;  /* 0x00005a000006aa11 */ /* 0x000fe400078208ff */
[----:B------:R-:W-:Y:S01]  /*4640*/  @!P3 LEA R8, P5, R2, c[0x0][0x168], 0x1 ;  /* 0x00005a000208ba11 */ /* 0x000fe200078a08ff */
[----:B------:R-:W-:Y:S01]  /*4650*/  @!PT LDS RZ, [RZ] ;  /* 0x00000000fffff984 */ /* 0x000fe20000000800 */
[----:B------:R-:W-:Y:S01]  /*4660*/  @!PT LDS RZ, [RZ] ;  /* 0x00000000fffff984 */ /* 0x000fe20000000800 */
[----:B------:R-:W-:Y:S01]  /*4670*/  @!PT LDS RZ, [RZ] ;  /* 0x00000000fffff984 */ /* 0x000fe20000000800 */
[----:B------:R1:W-:Y:S01]  /*4680*/  @!P3 LDGSTS.E.BYPASS.LTC128B.128 [R227+0x8000], [R10.64] ;  /* 0x080000000ae3bfae */ /* 0x0003e2000b901d44 */
[----:B------:R-:W-:Y:S02]  /*4690*/  SHF.L.U64.HI R133, R133, R134, c[0x0][0x19c] ;  /* 0x0000670085857619 */ /* 0x000fe40000010286 */
[--C-:B------:R-:W-:Y:S01]  /*46a0*/  @!P2 LEA.HI.X R7, R0, c[0x0][0x16c], R3.reuse, 0x1, P1 ;  /* 0x00005b000007aa11 */ /* 0x100fe200008f0c03 */
        /* <DEDUP_REMOVED lines=21> */
.L_x_1663:
[----:B------:R-:W2:Y:S01]  /*4800*/  LDL.64 R8, [R1+0x10] ;  /* 0x0000100001087983 */ /* 0x000ea20000100a00 */
[----:B------:R-:W-:Y:S04]  /*4810*/  DEPBAR.LE SB0, 0x0 ;  /* 0x000080000000791a */ /* 0x000fe80000000000 */
[----:B------:R-:W-:Y:S01]  /*4820*/  SHF.R.S32.HI R0, RZ, 0x1f, R228 ;  /* 0x0000001fff007819 */ /* 0x000fe200000114e4 */
[----:B------:R-:W3:Y:S01]  /*4830*/  LDL R6, [R1+0x20] ;  /* 0x0000200001067983 */ /* 0x000ee20000100800 */
[----:B------:R-:W-:Y:S01]  /*4840*/  IMAD.WIDE.U32 R4, R228, c[0x0][0x1a0], RZ ;  /* 0x00006800e4047a25 */ /* 0x000fe200078e00ff */
[----:B------:R-:W-:Y:S02]  /*4850*/  MOV R12, c[0x0][0x1a0] ;  /* 0x00006800000c7a02 */ /* 0x000fe40000000f00 */
[----:B------:R-:W-:Y:S01]  /*4860*/  BAR.SYNC.DEFER_BLOCKING 0x0 ;  /* 0x0000000000007b1d */ /* 0x000fe20000010000 */
[----:B------:R-:W-:Y:S01]  /*4870*/  IMAD R0, R0, c[0x0][0x1a0], RZ ;  /* 0x0000680000007a24 */ /* 0x000fe200078e02ff */
[----:B------:R-:W-:Y:S03]  /*4880*/  MOV R13, c[0x0][0x1a4] ;  /* 0x00006900000d7a02 */ /* 0x000fe60000000f00 */
[----:B------:R-:W-:Y:S05]  /*4890*/  IMAD R2, R228, c[0x0][0x1a4], R0 ;  /* 0x00006900e4027a24 */ /* 0x000fea00078e0200 */
[----:B------:R-:W-:Y:S01]  /*48a0*/  IADD3 R3, R5, R2, RZ ;  /* 0x0000000205037210 */ /* 0x000fe20007ffe0ff */
[----:B------:R-:W-:Y:S01]  /*48b0*/  @P3 STS.128 [R227+0xa000], RZ ;  /* 0x00a000ffe3003388 */ /* 0x000fe20000000c00 */
[----:B--2---:R-:W-:Y:S04]  /*48c0*/  LEA R0, P1, R4, R8, 0x5 ;  /* 0x0000000804007211 */ /* 0x004fe800078228ff */
[----:B------:R-:W-:Y:S02]  /*48d0*/  @!P3 LEA R10, P5, R0, c[0x0][0x170], 0x1 ;  /* 0x00005c00000aba11 */ /* 0x000fe400078a08ff */
[----:B---3--:R-:W-:Y:S02]  /*48e0*/  LEA.HI.X R3, R4, R6, R3, 0x5, P1 ;  /* 0x0000000604037211 */ /* 0x008fe400008f2c03 */
[C---:B------:R-:W-:Y:S02]  /*48f0*/  @!P2 LEA R6, P1, R0.reuse, c[0x0][0x170], 0x1 ;  /* 0x00005c000006aa11 */ /* 0x040fe400078208ff */
[C-C-:B------:R-:W-:Y:S02]  /*4900*/  @!P3 LEA.HI.X R11, R0.reuse, c[0x0][0x174], R3.reuse, 0x1, P5 ;  /* 0x00005d00000bba11 */ /* 0x140fe400028f0c03 */
[----:B------:R-:W-:Y:S02]  /*4910*/  @!P2 LEA.HI.X R7, R0, c[0x0][0x174], R3, 0x1, P1 ;  /* 0x00005d000007aa11 */ /* 0x000fe400008f0c03 */
[----:B------:R-:W-:Y:S01]  /*4920*/  LEA R2, P0, R12, R0, 0x4 ;  /* 0x000000000c027211 */ /* 0x000fe200078020ff */
[----:B------:R-:W-:Y:S01]  /*4930*/  @!PT LDS RZ, [RZ] ;  /* 0x00000000fffff984 */ /* 0x000fe20000000800 */
[----:B------:R-:W-:Y:S01]  /*4940*/  @!PT LDS RZ, [RZ] ;  /* 0x00000000fffff984 */ /* 0x000fe20000000800 */
[----:B------:R-:W-:Y:S01]  /*4950*/  @!PT LDS RZ, [RZ] ;  /* 0x00000000fffff984 */ /* 0x000fe20000000800 */
[----:B------:R1:W-:Y:S03]  /*4960*/  @!P3 LDGSTS.E.BYPASS.LTC128B.128 [R227+0xa000], [R10.64] ;  /* 0x0a0000000ae3bfae */ /* 0x0003e6000b901d44 */
[----:B------:R-:W-:Y:S02]  /*4970*/  @!P3 LEA R8, P4, R2, c[0x0][0x170], 0x1 ;  /* 0x00005c000208ba11 */ /* 0x000fe400078808ff */
[----:B------:R-:W-:Y:S02]  /*4980*/  LEA.HI.X R5, R12, R3, R13, 0x4, P0 ;  /* 0x000000030c057211 */ /* 0x000fe400000f240d */
[C---:B------:R-:W-:Y:S01]  /*4990*/  @!P2 LEA R4, P0, R2.reuse, c[0x0][0x170], 0x1 ;  /* 0x00005c000204aa11 */ /* 0x040fe200078008ff */
[----:B------:R-:W-:Y:S01]  /*49a0*/  @P2 STS.128 [R227+0xb000], RZ ;  /* 0x00b000ffe3002388 */ /* 0x000fe20000000c00 */
[C-C-:B------:R-:W-:Y:S02]  /*49b0*/  @!P3 LEA.HI.X R9, R2.reuse, c[0x0][0x174], R5.reuse, 0x1, P4 ;  /* 0x00005d000209ba11 */ /* 0x140fe400020f0c05 */
[----:B------:R-:W-:Y:S02]  /*49c0*/  @!P2 LEA.HI.X R5, R2, c[0x0][0x174], R5, 0x1, P0 ;  /* 0x00005d000205aa11 */ /* 0x000fe400000f0c05 */
[----:B------:R-:W-:Y:S03]  /*49d0*/  ISETP.GT.AND P4, PT, R228, RZ, PT ;  /* 0x000000ffe400720c */ /* 0x000fe60003f84270 */
        /* <DEDUP_REMOVED lines=15> */
[----:B------:R-:W2:Y:S08]  /*4ad0*/  LDSM.16.M88.4 R16, [R212+0x8000] ;  /* 0x00800000d410783b */ /* 0x000eb00000000200 */
[----:B------:R-:W1:Y:S08]  /*4ae0*/  LDSM.16.M88.4 R28, [R214+0x2000] ;  /* 0x00200000d61c783b */ /* 0x000e700000000200 */
[----:B------:R-:W3:Y:S08]  /*4af0*/  LDSM.16.M88.4 R140, [R212+0x8800] ;  /* 0x00880000d48c783b */ /* 0x000ef00000000200 */
[----:B------:R-:W0:Y:S08]  /*4b00*/  LDGDEPBAR ;  /* 0x00000000000079af */ /* 0x000e300000000000 */
[----:B------:R-:W-:Y:S01]  /*4b10*/  LDSM.16.M88.4 R176, [R216] ;  /* 0x00000000d8b0783b */ /* 0x000fe20000000200 */
[-C--:B--2---:R-:W-:Y:S07]  /*4b20*/  HMMA.16816.F32.BF16 R4, R32, R16.reuse, RZ ;  /* 0x000000102004723c */ /* 0x084fee00000418ff */
[----:B------:R-:W2:Y:S01]  /*4b30*/  LDSM.16.M88.4 R180, [R223] ;  /* 0x00000000dfb4783b */ /* 0x000ea20000000200 */
[C---:B-1----:R-:W-:Y:S07]  /*4b40*/  HMMA.16816.F32.BF16 R8, R28.reuse, R16, RZ ;  /* 0x000000101c08723c */ /* 0x042fee00000418ff */
[----:B------:R-:W1:Y:S01]  /*4b50*/  LDSM.16.M88.4 R184, [R216+0x2000] ;  /* 0x00200000d8b8783b */ /* 0x000e620000000200 */
[-C--:B------:R-:W-:Y:S07]  /*4b60*/  HMMA.16816.F32.BF16 R12, R28, R18.reuse, RZ ;  /* 0x000000121c0c723c */ /* 0x080fee00000418ff */
[----:B------:R-:W4:Y:S01]  /*4b70*/  LDSM.16.M88.4 R188, [R226] ;  /* 0x00000000e2bc783b */ /* 0x000f220000000200 */
[C---:B------:R-:W-:Y:S07]  /*4b80*/  HMMA.16816.F32.BF16 R16, R32.reuse, R18, RZ ;  /* 0x000000122010723c */ /* 0x040fee00000418ff */
[----:B------:R-:W-:Y:S01]  /*4b90*/  LDSM.16.M88.4 R192, [R222] ;  /* 0x00000000dec0783b */ /* 0x000fe20000000200 */
[-C--:B---3--:R-:W-:Y:S07]  /*4ba0*/  HMMA.16816.F32.BF16 R20, R32, R140.reuse, RZ ;  /* 0x0000008c2014723c */ /* 0x088fee00000418ff */
[----:B------:R-:W3:Y:S01]  /*4bb0*/  LDSM.16.M88.4 R196, [R221+0x8000] ;  /* 0x00800000ddc4783b */ /* 0x000ee20000000200 */
[C---:B------:R-:W-:Y:S07]  /*4bc0*/  HMMA.16816.F32.BF16 R24, R28.reuse, R140, RZ ;  /* 0x0000008c1c18723c */ /* 0x040fee00000418ff */
[----:B------:R-:W-:Y:S01]  /*4bd0*/  LDSM.16.M88.4 R200, [R221+0x8800] ;  /* 0x00880000ddc8783b */ /* 0x000fe20000000200 */
[-C--:B------:R-:W-:Y:S07]  /*4be0*/  HMMA.16816.F32.BF16 R28, R28, R142.reuse, RZ ;  /* 0x0000008e1c1c723c */ /* 0x080fee00000418ff */
[----:B------:R-:W-:Y:S01]  /*4bf0*/  LDSM.16.M88.4 R204, [R220] ;  /* 0x00000000dccc783b */ /* 0x000fe20000000200 */
[----:B------:R-:W-:Y:S07]  /*4c00*/  HMMA.16816.F32.BF16 R32, R32, R142, RZ ;  /* 0x0000008e2020723c */ /* 0x000fee00000418ff */
[----:B------:R-:W5:Y:S01]  /*4c10*/  LDSM.16.M88.4 R140, [R222+0x2000] ;  /* 0x00200000de8c783b */ /* 0x000f620000000200 */
[-C--:B--2---:R-:W-:Y:S07]  /*4c20*/  HMMA.16816.F32.BF16 R4, R176, R180.reuse, R4 ;  /* 0x000000b4b004723c */ /* 0x084fee0000041804 */
[----:B------:R-:W2:Y:S01]  /*4c30*/  LDSM.16.M88.4 R208, [R219] ;  /* 0x00000000dbd0783b */ /* 0x000ea20000000200 */
[C---:B-1----:R-:W-:Y:S08]  /*4c40*/  HMMA.16816.F32.BF16 R8, R184.reuse, R180, R8 ;  /* 0x000000b4b808723c */ /* 0x042ff00000041808 */
[-C--:B------:R-:W-:Y:S08]  /*4c50*/  HMMA.16816.F32.BF16 R12, R184, R182.reuse, R12 ;  /* 0x000000b6b80c723c */ /* 0x080ff0000004180c */
[C---:B------:R-:W-:Y:S01]  /*4c60*/  HMMA.16816.F32.BF16 R16, R176.reuse, R182, R16 ;  /* 0x000000b6b010723c */ /* 0x040fe20000041810 */
[----:B------:R-:W-:Y:S07]  /*4c70*/  LDSM.16.M88.4 R180, [R219+0x800] ;  /* 0x00080000dbb4783b */ /* 0x000fee0000000200 */
[-C--:B----4-:R-:W-:Y:S08]  /*4c80*/  HMMA.16816.F32.BF16 R20, R176, R188.reuse, R20 ;  /* 0x000000bcb014723c */ /* 0x090ff00000041814 */
[C---:B------:R-:W-:Y:S08]  /*4c90*/  HMMA.16816.F32.BF16 R24, R184.reuse, R188, R24 ;  /* 0x000000bcb818723c */ /* 0x040ff00000041818 */
[-C--:B------:R-:W-:Y:S01]  /*4ca0*/  HMMA.16816.F32.BF16 R28, R184, R190.reuse, R28 ;  /* 0x000000beb81c723c */ /* 0x080fe2000004181c */
[----:B------:R-:W-:Y:S07]  /*4cb0*/  LDSM.16.M88.4 R184, [R214+0x4000] ;  /* 0x00400000d6b8783b */ /* 0x000fee0000000200 */
[----:B------:R-:W-:Y:S01]  /*4cc0*/  HMMA.16816.F32.BF16 R32, R176, R190, R32 ;  /* 0x000000beb020723c */ /* 0x000fe20000041820 */
[----:B------:R-:W1:Y:S07]  /*4cd0*/  LDSM.16.M88.4 R176, [R220+0x2000] ;  /* 0x00200000dcb0783b */ /* 0x000e6e0000000200 */
[-C--:B---3--:R-:W-:Y:S01]  /*4ce0*/  HMMA.16816.F32.BF16 R4, R192, R196.reuse, R4 ;  /* 0x000000c4c004723c */ /* 0x088fe20000041804 */
[----:B------:R-:W3:Y:S07]  /*4cf0*/  LDSM.16.M88.4 R188, [R212+0x9000] ;  /* 0x00900000d4bc783b */ /* 0x000eee0000000200 */
[C---:B-----5:R-:W-:Y:S08]  /*4d00*/  HMMA.16816.F32.BF16 R8, R140.reuse, R196, R8 ;  /* 0x000000c48c08723c */ /* 0x060ff00000041808 */
[-C--:B------:R-:W-:Y:S08]  /*4d10*/  HMMA.16816.F32.BF16 R12, R140, R198.reuse, R12 ;  /* 0x000000c68c0c723c */ /* 0x080ff0000004180c */
[C---:B------:R-:W-:Y:S01]  /*4d20*/  HMMA.16816.F32.BF16 R16, R192.reuse, R198, R16 ;  /* 0x000000c6c010723c */ /* 0x040fe20000041810 */
[----:B------:R-:W-:Y:S07]  /*4d30*/  LDSM.16.M88.4 R196, [R216+0x4000] ;  /* 0x00400000d8c4783b */ /* 0x000fee0000000200 */
[-C--:B------:R-:W-:Y:S08]  /*4d40*/  HMMA.16816.F32.BF16 R20, R192, R200.reuse, R20 ;  /* 0x000000c8c014723c */ /* 0x080ff00000041814 */
[C---:B------:R-:W-:Y:S08]  /*4d50*/  HMMA.16816.F32.BF16 R24, R140.reuse, R200, R24 ;  /* 0x000000c88c18723c */ /* 0x040ff00000041818 */
[-C--:B------:R-:W-:Y:S01]  /*4d60*/  HMMA.16816.F32.BF16 R28, R140, R202.reuse, R28 ;  /* 0x000000ca8c1c723c */ /* 0x080fe2000004181c */
[----:B------:R-:W4:Y:S07]  /*4d70*/  LDSM.16.M88.4 R140, [R214+0x6000] ;  /* 0x00600000d68c783b */ /* 0x000f2e0000000200 */
[----:B------:R-:W-:Y:S01]  /*4d80*/  HMMA.16816.F32.BF16 R32, R192, R202, R32 ;  /* 0x000000cac020723c */ /* 0x000fe20000041820 */
[----:B------:R-:W5:Y:S07]  /*4d90*/  LDSM.16.M88.4 R192, [R212+0x9800] ;  /* 0x00980000d4c0783b */ /* 0x000f6e0000000200 */
[-C--:B--2---:R-:W-:Y:S01]  /*4da0*/  HMMA.16816.F32.BF16 R4, R204, R208.reuse, R4 ;  /* 0x000000d0cc04723c */ /* 0x084fe20000041804 */
[----:B------:R-:W2:Y:S07]  /*4db0*/  LDSM.16.M88.4 R200, [R225] ;  /* 0x00000000e1c8783b */ /* 0x000eae0000000200 */
        /* <DEDUP_REMOVED lines=9> */
[----:B------:R-:W1:Y:S07]  /*4e50*/  LDSM.16.M88.4 R180, [R224] ;  /* 0x00000000e0b4783b */ /* 0x000e6e0000000200 */
[-C--:B---3--:R-:W-:Y:S01]  /*4e60*/  HMMA.16816.F32.BF16 R4, R184, R188.reuse, R4 ;  /* 0x000000bcb804723c */ /* 0x088fe20000041804 */
[----:B------:R-:W3:Y:S07]  /*4e70*/  LDSM.16.M88.4 R204, [R222+0x4000] ;  /* 0x00400000decc783b */ /* 0x000eee0000000200 */
[C---:B----4-:R-:W-:Y:S08]  /*4e80*/  HMMA.16816.F32.BF16 R8, R140.reuse, R188, R8 ;  /* 0x000000bc8c08723c */ /* 0x050ff00000041808 */
[-C--:B------:R-:W-:Y:S08]  /*4e90*/  HMMA.16816.F32.BF16 R12, R140, R190.reuse, R12 ;  /* 0x000000be8c0c723c */ /* 0x080ff0000004180c */
[C---:B------:R-:W-:Y:S01]  /*4ea0*/  HMMA.16816.F32.BF16 R16, R184.reuse, R190, R16 ;  /* 0x000000beb810723c */ /* 0x040fe20000041810 */
[----:B------:R-:W-:Y:S07]  /*4eb0*/  LDSM.16.M88.4 R188, [R220+0x4000] ;  /* 0x00400000dcbc783b */ /* 0x000fee0000000200 */
[-C--:B-----5:R-:W-:Y:S08]  /*4ec0*/  HMMA.16816.F32.BF16 R20, R184, R192.reuse, R20 ;  /* 0x000000c0b814723c */ /* 0x0a0ff00000041814 */
[C---:B------:R-:W-:Y:S08]  /*4ed0*/  HMMA.16816.F32.BF16 R24, R140.reuse, R192, R24 ;  /* 0x000000c08c18723c */ /* 0x040ff00000041818 */
[-C--:B------:R-:W-:Y:S01]  /*4ee0*/  HMMA.16816.F32.BF16 R28, R140, R194.reuse, R28 ;  /* 0x000000c28c1c723c */ /* 0x080fe2000004181c */
[----:B------:R-:W4:Y:S07]  /*4ef0*/  LDSM.16.M88.4 R140, [R222+0x6000] ;  /* 0x00600000de8c783b */ /* 0x000f2e0000000200 */
[----:B------:R-:W-:Y:S01]  /*4f00*/  HMMA.16816.F32.BF16 R32, R184, R194, R32 ;  /* 0x000000c2b820723c */ /* 0x000fe20000041820 */
[----:B------:R-:W5:Y:S07]  /*4f10*/  LDSM.16.M88.4 R184, [R221+0x9800] ;  /* 0x00980000ddb8783b */ /* 0x000f6e0000000200 */
[-C--:B--2---:R-:W-:Y:S01]  /*4f20*/  HMMA.16816.F32.BF16 R4, R196, R200.reuse, R4 ;  /* 0x000000c8c404723c */ /* 0x084fe20000041804 */
[----:B------:R-:W2:Y:S07]  /*4f30*/  LDSM.16.M88.4 R192, [R219+0x1000] ;  /* 0x00100000dbc0783b */ /* 0x000eae0000000200 */
[C---:B-1----:R-:W-:Y:S08]  /*4f40*/  HMMA.16816.F32.BF16 R8, R176.reuse, R200, R8 ;  /* 0x000000c8b008723c */ /* 0x042ff00000041808 */
[-C--:B------:R-:W-:Y:S08]  /*4f50*/  HMMA.16816.F32.BF16 R12, R176, R202.reuse, R12 ;  /* 0x000000cab00c723c */ /* 0x080ff0000004180c */
[C---:B------:R-:W-:Y:S08]  /*4f60*/  HMMA.16816.F32.BF16 R16, R196.reuse, R202, R16 ;  /* 0x000000cac410723c */ /* 0x040ff00000041810 */
[-C--:B------:R-:W-:Y:S08]  /*4f70*/  HMMA.16816.F32.BF16 R20, R196, R180.reuse, R20 ;  /* 0x000000b4c414723c */ /* 0x080ff00000041814 */
[C---:B------:R-:W-:Y:S08]  /*4f80*/  HMMA.16816.F32.BF16 R24, R176.reuse, R180, R24 ;  /* 0x000000b4b018723c */ /* 0x040ff00000041818 */
[-C--:B------:R-:W-:Y:S01]  /*4f90*/  HMMA.16816.F32.BF16 R28, R176, R182.reuse, R28 ;  /* 0x000000b6b01c723c */ /* 0x080fe2000004181c */
[----:B------:R-:W1:Y:S07]  /*4fa0*/  LDSM.16.M88.4 R176, [R220+0x6000] ;  /* 0x00600000dcb0783b */ /* 0x000e6e0000000200 */
[----:B------:R-:W-:Y:S08]  /*4fb0*/  HMMA.16816.F32.BF16 R32, R196, R182, R32 ;  /* 0x000000b6c420723c */ /* 0x000ff00000041820 */
        /* <DEDUP_REMOVED lines=8> */
[-C--:B--2---:R-:W-:Y:S08]  /*5040*/  HMMA.16816.F32.BF16 R4, R188, R192.reuse, R4 ;  /* 0x000000c0bc04723c */ /* 0x084ff00000041804 */
[C---:B-1----:R-:W-:Y:S08]  /*5050*/  HMMA.16816.F32.BF16 R8, R176.reuse, R192, R8 ;  /* 0x000000c0b008723c */ /* 0x042ff00000041808 */
        /* <DEDUP_REMOVED lines=14> */
[----:B------:R-:W3:Y:S01]  /*5140*/  MUFU.TANH R143, R6 ;  /* 0x00000006008f7308 */ /* 0x000ee20000002400 */
[----:B------:R-:W-:Y:S02]  /*5150*/  FMUL.FTZ R10, R10, c[0x0][0x2ec] ;  /* 0x0000bb000a0a7a20 */ /* 0x000fe40000410000 */
[----:B------:R-:W-:Y:S07]  /*5160*/  FMUL.FTZ R11, R11, c[0x0][0x2ec] ;  /* 0x0000bb000b0b7a20 */ /* 0x000fee0000410000 */
        /* <DEDUP_REMOVED lines=12> */
[----:B------:R2:W1:Y:S01]  /*5230*/  MUFU.TANH R187, R9 ;  /* 0x0000000900bb7308 */ /* 0x0004620000002400 */
[-C--:B----4-:R-:W-:Y:S05]  /*5240*/  HMMA.16816.F32.BF16 R20, R188, R4.reuse, R20 ;  /* 0x00000004bc14723c */ /* 0x090fea0000041814 */
[----:B-----5:R-:W-:Y:S04]  /*5250*/  FMUL.FTZ R15, R19, c[0x0][0x2ec] ;  /* 0x0000bb00130f7a20 */ /* 0x020fe80000410000 */
[----:B------:R2:W4:Y:S01]  /*5260*/  MUFU.TANH R180, R10 ;  /* 0x0000000a00b47308 */ /* 0x0005220000002400 */
[C---:B------:R-:W-:Y:S09]  /*5270*/  HMMA.16816.F32.BF16 R24, R176.reuse, R4, R24 ;  /* 0x00000004b018723c */ /* 0x040ff20000041818 */
[----:B------:R2:W1:Y:S01]  /*5280*/  MUFU.TANH R193, R11 ;  /* 0x0000000b00c17308 */ /* 0x0004620000002400 */
[-C--:B------:R-:W-:Y:S04]  /*5290*/  HMMA.16816.F32.BF16 R28, R176, R6.reuse, R28 ;  /* 0x00000006b01c723c */ /* 0x080fe8000004181c */
[----:B------:R-:W-:Y:S04]  /*52a0*/  FMUL.FTZ R20, R20, c[0x0][0x2ec] ;  /* 0x0000bb0014147a20 */ /* 0x000fe80000410000 */
[----:B------:R-:W-:Y:S01]  /*52b0*/  HMMA.16816.F32.BF16 R32, R188, R6, R32 ;  /* 0x00000006bc20723c */ /* 0x000fe20000041820 */
[----:B------:R-:W1:Y:S03]  /*52c0*/  MUFU.TANH R14, R14 ;  /* 0x0000000e000e7308 */ /* 0x000e660000002400 */
        /* <DEDUP_REMOVED lines=35> */
.L_x_1664:
[----:B------:R-:W-:Y:S01]  /*5500*/  FMNMX.FTZ R0, R142, R132, !PT ;  /* 0x000000848e007209 */ /* 0x000fe20007810000 */
[----:B------:R-:W-:Y:S01]  /*5510*/  LDSM.16.MT88.4 R20, [R213+0xa000] ;  /* 0x00a00000d514783b */ /* 0x000fe20000004200 */
[----:B------:R-:W-:Y:S02]  /*5520*/  IADD3 R228, R228, -0x1, RZ ;  /* 0xffffffffe4e47810 */ /* 0x000fe40007ffe0ff */
[----:B------:R-:W-:Y:S02]  /*5530*/  FMNMX.FTZ R2, R181, R0, !PT ;  /* 0x00000000b5027209 */ /* 0x000fe40007810000 */
[----:B------:R-:W-:Y:S02]  /*5540*/  FMNMX.FTZ R0, R143, R137, !PT ;  /* 0x000000898f007209 */ /* 0x000fe40007810000 */
[----:B------:R-:W-:Y:S01]  /*5550*/  FMNMX.FTZ R3, R14, R2, !PT ;  /* 0x000000020e037209 */ /* 0x000fe20007810000 */
[----:B------:R-:W-:Y:S01]  /*5560*/  LDSM.16.MT88.4 R176, [R215+0xa000] ;  /* 0x00a00000d7b0783b */ /* 0x000fe20000004200 */
[----:B------:R-:W-:Y:S02]  /*5570*/  FMNMX.FTZ R2, R183, R0, !PT ;  /* 0x00000000b7027209 */ /* 0x000fe40007810000 */
        /* <DEDUP_REMOVED lines=81> */
[----:B------:R-:W-:Y:S01]  /*5a90*/  LDSM.16.MT88.4 R156, [R217+0xa000] ;  /* 0x00a00000d99c783b */ /* 0x000fe20000004200 */
[C---:B------:R-:W-:Y:S02]  /*5aa0*/  FMUL.FTZ R34, R132.reuse, R174 ;  /* 0x000000ae84227220 */ /* 0x040fe40000410000 */
[C---:B------:R-:W-:Y:S02]  /*5ab0*/  FMUL.FTZ R35, R132.reuse, R175 ;  /* 0x000000af84237220 */ /* 0x040fe40000410000 */
[----:B------:R4:W-:Y:S01]  /*5ac0*/  MUFU.EX2 R229, R143 ;  /* 0x0000008f00e57308 */ /* 0x0009e20000000800 */
[----:B------:R-:W-:Y:S02]  /*5ad0*/  FMUL.FTZ R38, R132, R38 ;  /* 0x0000002684267220 */ /* 0x000fe40000410000 */
[----:B------:R-:W-:Y:S01]  /*5ae0*/  LDSM.16.MT88.4 R172, [R215+0xa800] ;  /* 0x00a80000d7ac783b */ /* 0x000fe20000004200 */
[----:B-1----:R-:W-:Y:S02]  /*5af0*/  FADD.FTZ R0, -R3, R139 ;  /* 0x0000008b03007221 */ /* 0x002fe40000010100 */
[----:B------:R-:W-:Y:S02]  /*5b00*/  FMUL.FTZ R139, R134, c[0x0][0x23c] ;  /* 0x00008f00868b7a20 */ /* 0x000fe40000410000 */
[----:B------:R-:W-:Y:S02]  /*5b10*/  FMUL.FTZ R0, R0, c[0x0][0x23c] ;  /* 0x00008f0000007a20 */ /* 0x000fe40000410000 */
[----:B------:R1:W-:Y:S01]  /*5b20*/  MUFU.EX2 R240, R5 ;  /* 0x0000000500f07308 */ /* 0x0003e20000000800 */
[----:B------:R-:W-:Y:S01]  /*5b30*/  FSEL R139, R139, RZ, P0 ;  /* 0x000000ff8b8b7208 */ /* 0x000fe20000000000 */
[----:B--2---:R-:W-:Y:S01]  /*5b40*/  FMUL.FTZ R8, R2, R144 ;  /* 0x0000009002087220 */ /* 0x004fe20000410000 */
[----:B------:R-:W-:Y:S01]  /*5b50*/  FSETP.NEU.FTZ.AND P0, PT, R3, -INF , PT ;  /* 0xff8000000300780b */ /* 0x000fe20003f1d000 */
[--C-:B---3--:R-:W-:Y:S02]  /*5b60*/  FFMA.FTZ R4, R183, c[0x0][0x23c], -R138.reuse ;  /* 0x00008f00b7047a23 */ /* 0x108fe4000001088a */
[----:B------:R-:W-:Y:S01]  /*5b70*/  FFMA.FTZ R9, R186, c[0x0][0x23c], -R139 ;  /* 0x00008f00ba097a23 */ /* 0x000fe2000001088b */
[----:B------:R-:W-:Y:S01]  /*5b80*/  FSEL R142, R142, RZ, P0 ;  /* 0x000000ff8e8e7208 */ /* 0x000fe20000000000 */
[----:B------:R-:W-:Y:S02]  /*5b90*/  FMUL.FTZ R39, R132, R39 ;  /* 0x0000002784277220 */ /* 0x000fe40000410000 */
        /* <DEDUP_REMOVED lines=9> */
[C---:B-1----:R-:W-:Y:S02]  /*5c30*/  FMUL.FTZ R5, R133.reuse, R149 ;  /* 0x0000009585057220 */ /* 0x042fe40000410000 */
[----:B------:R-:W-:Y:S02]  /*5c40*/  FMUL.FTZ R53, R133, R53 ;  /* 0x0000003585357220 */ /* 0x000fe40000410000 */
[C---:B------:R-:W-:Y:S01]  /*5c50*/  FMUL.FTZ R54, R132.reuse, R54 ;  /* 0x0000003684367220 */ /* 0x040fe20000410000 */
[----:B------:R1:W-:Y:S01]  /*5c60*/  MUFU.EX2 R236, R9 ;  /* 0x0000000900ec7308 */ /* 0x0003e20000000800 */
[----:B------:R-:W-:Y:S02]  /*5c70*/  FMUL.FTZ R55, R132, R55 ;  /* 0x0000003784377220 */ /* 0x000fe40000410000 */
[----:B------:R-:W-:Y:S01]  /*5c80*/  FMUL.FTZ R56, R2, R56 ;  /* 0x0000003802387220 */ /* 0x000fe20000410000 */
[----:B--2---:R-:W-:Y:S01]  /*5c90*/  F2FP.BF16.PACK_AB R149, R241, R239 ;  /* 0x000000eff195723e */ /* 0x004fe200000010ff */
[--C-:B------:R-:W-:Y:S02]  /*5ca0*/  FFMA.FTZ R4, R14, c[0x0][0x23c], -R137.reuse ;  /* 0x00008f000e047a23 */ /* 0x100fe40000010889 */
[C---:B------:R-:W-:Y:S02]  /*5cb0*/  FMUL.FTZ R57, R2.reuse, R57 ;  /* 0x0000003902397220 */ /* 0x040fe40000410000 */
[C---:B------:R-:W-:Y:S01]  /*5cc0*/  FMUL.FTZ R60, R2.reuse, R60 ;  /* 0x0000003c023c7220 */ /* 0x040fe20000410000 */
[----:B------:R2:W-:Y:S01]  /*5cd0*/  MUFU.EX2 R242, R4 ;  /* 0x0000000400f27308 */ /* 0x0005e20000000800 */
[----:B------:R-:W-:Y:S02]  /*5ce0*/  FMUL.FTZ R61, R2, R61 ;  /* 0x0000003d023d7220 */ /* 0x000fe40000410000 */
[----:B------:R-:W-:Y:S02]  /*5cf0*/  FMUL.FTZ R64, R133, R64 ;  /* 0x0000004085407220 */ /* 0x000fe40000410000 */
[C---:B---3--:R-:W-:Y:S02]  /*5d00*/  FMUL.FTZ R10, R0.reuse, R146 ;  /* 0x00000092000a7220 */ /* 0x048fe40000410000 */
[C---:B------:R-:W-:Y:S02]  /*5d10*/  FMUL.FTZ R11, R0.reuse, R147 ;  /* 0x00000093000b7220 */ /* 0x040fe40000410000 */
[C---:B------:R-:W-:Y:S01]  /*5d20*/  FMUL.FTZ R14, R0.reuse, R154 ;  /* 0x0000009a000e7220 */ /* 0x040fe20000410000 */
[----:B------:R3:W-:Y:S01]  /*5d30*/  MUFU.EX2 R211, R143 ;  /* 0x0000008f00d37308 */ /* 0x0007e20000000800 */
[C---:B------:R-:W-:Y:S02]  /*5d40*/  FMUL.FTZ R15, R0.reuse, R155 ;  /* 0x0000009b000f7220 */ /* 0x040fe40000410000 */
[----:B------:R-:W-:Y:S02]  /*5d50*/  FMUL.FTZ R42, R0, R42 ;  /* 0x0000002a002a7220 */ /* 0x000fe40000410000 */
[----:B-1----:R-:W-:Y:S02]  /*5d60*/  FMUL.FTZ R9, R2, R145 ;  /* 0x0000009102097220 */ /* 0x002fe40000410000 */
[C---:B------:R-:W-:Y:S02]  /*5d70*/  FMUL.FTZ R43, R0.reuse, R43 ;  /* 0x0000002b002b7220 */ /* 0x040fe40000410000 */
[C---:B------:R-:W-:Y:S02]  /*5d80*/  FMUL.FTZ R46, R0.reuse, R46 ;  /* 0x0000002e002e7220 */ /* 0x040fe40000410000 */
[C---:B------:R-:W-:Y:S02]  /*5d90*/  FMUL.FTZ R47, R0.reuse, R47 ;  /* 0x0000002f002f7220 */ /* 0x040fe40000410000 */
[----:B------:R-:W-:Y:S02]  /*5da0*/  FMUL.FTZ R58, R0, R58 ;  /* 0x0000003a003a7220 */ /* 0x000fe40000410000 */
[----:B--2---:R-:W-:Y:S02]  /*5db0*/  FFMA.FTZ R4, R13, c[0x0][0x23c], -R137 ;  /* 0x00008f000d047a23 */ /* 0x004fe40000010889 */
[----:B------:R-:W-:Y:S02]  /*5dc0*/  FMUL.FTZ R13, R2, R153 ;  /* 0x00000099020d7220 */ /* 0x000fe40000410000 */
[----:B------:R-:W1:Y:S01]  /*5dd0*/  MUFU.EX2 R244, R4 ;  /* 0x0000000400f47308 */ /* 0x000e620000000800 */
[C---:B------:R-:W-:Y:S02]  /*5de0*/  FMUL.FTZ R59, R0.reuse, R59 ;  /* 0x0000003b003b7220 */ /* 0x040fe40000410000 */
[----:B------:R-:W-:Y:S02]  /*5df0*/  FMUL.FTZ R62, R0, R62 ;  /* 0x0000003e003e7220 */ /* 0x000fe40000410000 */
[--C-:B---3--:R-:W-:Y:S02]  /*5e00*/  FFMA.FTZ R143, R196, c[0x0][0x23c], -R138.reuse ;  /* 0x00008f00c48f7a23 */ /* 0x108fe4000001088a */
[----:B------:R-:W-:Y:S02]  /*5e10*/  FMUL.FTZ R63, R0, R63 ;  /* 0x0000003f003f7220 */ /* 0x000fe40000410000 */
[C---:B------:R-:W-:Y:S01]  /*5e20*/  FMUL.FTZ R65, R133.reuse, R65 ;  /* 0x0000004185417220 */ /* 0x040fe20000410000 */
[----:B------:R2:W-:Y:S01]  /*5e30*/  MUFU.EX2 R210, R143 ;  /* 0x0000008f00d27308 */ /* 0x0005e20000000800 */
        /* <DEDUP_REMOVED lines=10> */
[----:B------:R-:W1:Y:S01]  /*5ee0*/  MUFU.EX2 R238, R4 ;  /* 0x0000000400ee7308 */ /* 0x000e620000000800 */
[----:B------:R-:W3:Y:S01]  /*5ef0*/  LDSM.16.MT88.4 R152, [R218+0xa000] ;  /* 0x00a00000da98783b */ /* 0x000ee20000004200 */
[----:B------:R-:W-:Y:S02]  /*5f00*/  FMUL.FTZ R73, R2, R73 ;  /* 0x0000004902497220 */ /* 0x000fe40000410000 */
[C---:B------:R-:W-:Y:S02]  /*5f10*/  FMUL.FTZ R74, R0.reuse, R74 ;  /* 0x0000004a004a7220 */ /* 0x040fe40000410000 */
[--C-:B--2---:R-:W-:Y:S02]  /*5f20*/  FFMA.FTZ R143, R197, c[0x0][0x23c], -R138.reuse ;  /* 0x00008f00c58f7a23 */ /* 0x104fe4000001088a */
[----:B------:R-:W-:Y:S02]  /*5f30*/  FMUL.FTZ R75, R0, R75 ;  /* 0x0000004b004b7220 */ /* 0x000fe40000410000 */
[----:B------:R2:W-:Y:S01]  /*5f40*/  MUFU.EX2 R209, R143 ;  /* 0x0000008f00d17308 */ /* 0x0005e20000000800 */
[C---:B------:R-:W-:Y:S02]  /*5f50*/  FMUL.FTZ R76, R2.reuse, R76 ;  /* 0x0000004c024c7220 */ /* 0x040fe40000410000 */
[----:B------:R-:W-:Y:S02]  /*5f60*/  FMUL.FTZ R77, R2, R77 ;  /* 0x0000004d024d7220 */ /* 0x000fe40000410000 */
[C---:B------:R-:W-:Y:S02]  /*5f70*/  FMUL.FTZ R78, R0.reuse, R78 ;  /* 0x0000004e004e7220 */ /* 0x040fe40000410000 */
[----:B------:R-:W-:Y:S02]  /*5f80*/  FMUL.FTZ R79, R0, R79 ;  /* 0x0000004f004f7220 */ /* 0x000fe40000410000 */
[C---:B------:R-:W-:Y:S02]  /*5f90*/  FMUL.FTZ R80, R133.reuse, R80 ;  /* 0x0000005085507220 */ /* 0x040fe40000410000 */
[C---:B------:R-:W-:Y:S02]  /*5fa0*/  FMUL.FTZ R81, R133.reuse, R81 ;  /* 0x0000005185517220 */ /* 0x040fe40000410000 */
[----:B------:R-:W-:Y:S01]  /*5fb0*/  FMUL.FTZ R82, R132, R82 ;  /* 0x0000005284527220 */ /* 0x000fe20000410000 */
[----:B-1----:R-:W-:Y:S01]  /*5fc0*/  F2FP.BF16.PACK_AB R151, R240, R238 ;  /* 0x000000eef097723e */ /* 0x002fe200000010ff */
[----:B------:R-:W-:Y:S02]  /*5fd0*/  FFMA.FTZ R4, R182, c[0x0][0x23c], -R139 ;  /* 0x00008f00b6047a23 */ /* 0x000fe4000001088b */
[----:B------:R-:W-:Y:S02]  /*5fe0*/  FMUL.FTZ R83, R132, R83 ;  /* 0x0000005384537220 */ /* 0x000fe40000410000 */
[----:B------:R1:W-:Y:S01]  /*5ff0*/  MUFU.EX2 R235, R4 ;  /* 0x0000000400eb7308 */ /* 0x0003e20000000800 */
[C---:B------:R-:W-:Y:S02]  /*6000*/  FMUL.FTZ R84, R133.reuse, R84 ;  /* 0x0000005485547220 */ /* 0x040fe40000410000 */
[----:B------:R-:W-:Y:S02]  /*6010*/  FMUL.FTZ R85, R133, R85 ;  /* 0x0000005585557220 */ /* 0x000fe40000410000 */
[--C-:B--2---:R-:W-:Y:S02]  /*6020*/  FFMA.FTZ R143, R188, c[0x0][0x23c], -R137.reuse ;  /* 0x00008f00bc8f7a23 */ /* 0x104fe40000010889 */
        /* <DEDUP_REMOVED lines=8> */
[----:B------:R2:W-:Y:S01]  /*60b0*/  MUFU.EX2 R207, R137 ;  /* 0x0000008900cf7308 */ /* 0x0005e20000000800 */
[C---:B------:R-:W-:Y:S02]  /*60c0*/  FMUL.FTZ R92, R2.reuse, R92 ;  /* 0x0000005c025c7220 */ /* 0x040fe40000410000 */
[----:B------:R-:W-:Y:S02]  /*60d0*/  FMUL.FTZ R93, R2, R93 ;  /* 0x0000005d025d7220 */ /* 0x000fe40000410000 */
[--C-:B-1----:R-:W-:Y:S02]  /*60e0*/  FFMA.FTZ R4, R187, c[0x0][0x23c], -R139.reuse ;  /* 0x00008f00bb047a23 */ /* 0x102fe4000001088b */
[C---:B------:R-:W-:Y:S02]  /*60f0*/  FMUL.FTZ R94, R0.reuse, R94 ;  /* 0x0000005e005e7220 */ /* 0x040fe40000410000 */
[----:B------:R-:W-:Y:S01]  /*6100*/  FMUL.FTZ R95, R0, R95 ;  /* 0x0000005f005f7220 */ /* 0x000fe20000410000 */
[----:B------:R1:W4:Y:S01]  /*6110*/  MUFU.EX2 R237, R4 ;  /* 0x0000000400ed7308 */ /* 0x0003220000000800 */
[C---:B------:R-:W-:Y:S02]  /*6120*/  FMUL.FTZ R96, R133.reuse, R96 ;  /* 0x0000006085607220 */ /* 0x040fe40000410000 */
[----:B------:R-:W-:Y:S02]  /*6130*/  FMUL.FTZ R97, R133, R97 ;  /* 0x0000006185617220 */ /* 0x000fe40000410000 */
[C---:B------:R-:W-:Y:S02]  /*6140*/  FMUL.FTZ R98, R132.reuse, R98 ;  /* 0x0000006284627220 */ /* 0x040fe40000410000 */
[----:B------:R-:W-:Y:S02]  /*6150*/  FMUL.FTZ R99, R132, R99 ;  /* 0x0000006384637220 */ /* 0x000fe40000410000 */
[C---:B------:R-:W-:Y:S02]  /*6160*/  FMUL.FTZ R24, R2.reuse, R164 ;  /* 0x000000a402187220 */ /* 0x040fe40000410000 */
[----:B------:R-:W-:Y:S02]  /*6170*/  FMUL.FTZ R25, R2, R165 ;  /* 0x000000a502197220 */ /* 0x000fe40000410000 */
[----:B------:R-:W-:Y:S02]  /*6180*/  FMUL.FTZ R26, R0, R166 ;  /* 0x000000a6001a7220 */ /* 0x000fe40000410000 */
[--C-:B--2---:R-:W-:Y:S02]  /*6190*/  FFMA.FTZ R137, R190, c[0x0][0x23c], -R138.reuse ;  /* 0x00008f00be897a23 */ /* 0x104fe4000001088a */
[----:B------:R-:W-:Y:S02]  /*61a0*/  FFMA.FTZ R138, R191, c[0x0][0x23c], -R138 ;  /* 0x00008f00bf8a7a23 */ /* 0x000fe4000001088a */
[----:B------:R-:W-:Y:S01]  /*61b0*/  LDSM.16.MT88.4 R188, [R213+0xb800] ;  /* 0x00b80000d5bc783b */ /* 0x000fe20000004200 */
[----:B------:R-:W-:Y:S01]  /*61c0*/  FMUL.FTZ R27, R0, R167 ;  /* 0x000000a7001b7220 */ /* 0x000fe20000410000 */
[----:B------:R-:W-:Y:S01]  /*61d0*/  MUFU.EX2 R206, R137 ;  /* 0x0000008900ce7308 */ /* 0x000fe20000000800 */
[----:B------:R-:W-:Y:S02]  /*61e0*/  FMUL.FTZ R28, R2, R168 ;  /* 0x000000a8021c7220 */ /* 0x000fe40000410000 */
[--C-:B-1----:R-:W-:Y:S01]  /*61f0*/  FFMA.FTZ R4, R180, c[0x0][0x23c], -R142.reuse ;  /* 0x00008f00b4047a23 */ /* 0x102fe2000001088e */
[----:B----4-:R-:W-:Y:S01]  /*6200*/  F2FP.BF16.PACK_AB R144, R237, R235 ;  /* 0x000000ebed90723e */ /* 0x010fe200000010ff */
[----:B------:R-:W-:Y:S01]  /*6210*/  FMUL.FTZ R29, R2, R169 ;  /* 0x000000a9021d7220 */ /* 0x000fe20000410000 */
[----:B------:R-:W-:Y:S01]  /*6220*/  LDSM.16.MT88.4 R180, [R218+0xa800] ;  /* 0x00a80000dab4783b */ /* 0x000fe20000004200 */
[C---:B------:R-:W-:Y:S02]  /*6230*/  FMUL.FTZ R30, R0.reuse, R170 ;  /* 0x000000aa001e7220 */ /* 0x040fe40000410000 */
[----:B------:R-:W-:Y:S01]  /*6240*/  FMUL.FTZ R31, R0, R171 ;  /* 0x000000ab001f7220 */ /* 0x000fe20000410000 */
[----:B------:R1:W-:Y:S01]  /*6250*/  MUFU.EX2 R231, R4 ;  /* 0x0000000400e77308 */ /* 0x0003e20000000800 */
[C---:B------:R-:W-:Y:S02]  /*6260*/  FMUL.FTZ R100, R133.reuse, R100 ;  /* 0x0000006485647220 */ /* 0x040fe40000410000 */
[----:B------:R-:W-:Y:S02]  /*6270*/  FMUL.FTZ R101, R133, R101 ;  /* 0x0000006585657220 */ /* 0x000fe40000410000 */
[C---:B------:R-:W-:Y:S02]  /*6280*/  FMUL.FTZ R102, R132.reuse, R102 ;  /* 0x0000006684667220 */ /* 0x040fe40000410000 */
[----:B------:R-:W-:Y:S02]  /*6290*/  FMUL.FTZ R103, R132, R103 ;  /* 0x0000006784677220 */ /* 0x000fe40000410000 */
[C---:B------:R-:W-:Y:S01]  /*62a0*/  FMUL.FTZ R104, R2.reuse, R104 ;  /* 0x0000006802687220 */ /* 0x040fe20000410000 */
[----:B------:R-:W2:Y:S01]  /*62b0*/  MUFU.EX2 R205, R138 ;  /* 0x0000008a00cd7308 */ /* 0x000ea20000000800 */
[----:B------:R-:W-:Y:S02]  /*62c0*/  FMUL.FTZ R105, R2, R105 ;  /* 0x0000006902697220 */ /* 0x000fe40000410000 */
[C---:B------:R-:W-:Y:S02]  /*62d0*/  FMUL.FTZ R106, R0.reuse, R106 ;  /* 0x0000006a006a7220 */ /* 0x040fe40000410000 */
[----:B------:R-:W-:Y:S02]  /*62e0*/  FMUL.FTZ R107, R0, R107 ;  /* 0x0000006b006b7220 */ /* 0x000fe40000410000 */
[C---:B------:R-:W-:Y:S02]  /*62f0*/  FMUL.FTZ R108, R2.reuse, R108 ;  /* 0x0000006c026c7220 */ /* 0x040fe40000410000 */
[----:B------:R-:W-:Y:S02]  /*6300*/  FMUL.FTZ R109, R2, R109 ;  /* 0x0000006d026d7220 */ /* 0x000fe40000410000 */
[C---:B------:R-:W-:Y:S02]  /*6310*/  FMUL.FTZ R110, R0.reuse, R110 ;  /* 0x0000006e006e7220 */ /* 0x040fe40000410000 */
[----:B------:R-:W-:Y:S02]  /*6320*/  FMUL.FTZ R111, R0, R111 ;  /* 0x0000006f006f7220 */ /* 0x000fe40000410000 */
[--C-:B-1----:R-:W-:Y:S02]  /*6330*/  FFMA.FTZ R4, R193, c[0x0][0x23c], -R142.reuse ;  /* 0x00008f00c1047a23 */ /* 0x102fe4000001088e */
[C---:B------:R-:W-:Y:S02]  /*6340*/  FMUL.FTZ R112, R133.reuse, R112 ;  /* 0x0000007085707220 */ /* 0x040fe40000410000 */
[----:B------:R1:W4:Y:S01]  /*6350*/  MUFU.EX2 R233, R4 ;  /* 0x0000000400e97308 */ /* 0x0003220000000800 */
[----:B------:R-:W-:Y:S02]  /*6360*/  FMUL.FTZ R113, R133, R113 ;  /* 0x0000007185717220 */ /* 0x000fe40000410000 */
[C---:B------:R-:W-:Y:S01]  /*6370*/  FMUL.FTZ R114, R132.reuse, R114 ;  /* 0x0000007284727220 */ /* 0x040fe20000410000 */
[----:B--2---:R-:W-:Y:S01]  /*6380*/  F2FP.BF16.PACK_AB R143, R205, R206 ;  /* 0x000000cecd8f723e */ /* 0x004fe200000010ff */
[C---:B------:R-:W-:Y:S02]  /*6390*/  FMUL.FTZ R115, R132.reuse, R115 ;  /* 0x0000007384737220 */ /* 0x040fe40000410000 */
[C---:B------:R-:W-:Y:S02]  /*63a0*/  FMUL.FTZ R116, R133.reuse, R116 ;  /* 0x0000007485747220 */ /* 0x040fe40000410000 */
[----:B------:R-:W-:Y:S02]  /*63b0*/  FMUL.FTZ R117, R133, R117 ;  /* 0x0000007585757220 */ /* 0x000fe40000410000 */
[C---:B------:R-:W-:Y:S02]  /*63c0*/  FMUL.FTZ R118, R132.reuse, R118 ;  /* 0x0000007684767220 */ /* 0x040fe40000410000 */
[----:B------:R-:W-:Y:S02]  /*63d0*/  FMUL.FTZ R119, R132, R119 ;  /* 0x0000007784777220 */ /* 0x000fe40000410000 */
[--C-:B------:R-:W-:Y:S02]  /*63e0*/  FFMA.FTZ R140, R140, c[0x0][0x23c], -R142.reuse ;  /* 0x00008f008c8c7a23 */ /* 0x100fe4000001088e */
[C---:B------:R-:W-:Y:S02]  /*63f0*/  FMUL.FTZ R120, R2.reuse, R120 ;  /* 0x0000007802787220 */ /* 0x040fe40000410000 */
[----:B------:R-:W-:Y:S01]  /*6400*/  FMUL.FTZ R121, R2, R121 ;  /* 0x0000007902797220 */ /* 0x000fe20000410000 */
[----:B------:R2:W-:Y:S01]  /*6410*/  MUFU.EX2 R138, R140 ;  /* 0x0000008c008a7308 */ /* 0x0005e20000000800 */
[----:B------:R-:W-:Y:S02]  /*6420*/  FMUL.FTZ R122, R0, R122 ;  /* 0x0000007a007a7220 */ /* 0x000fe40000410000 */
[--C-:B-1----:R-:W-:Y:S01]  /*6430*/  FFMA.FTZ R4, R192, c[0x0][0x23c], -R139.reuse ;  /* 0x00008f00c0047a23 */ /* 0x102fe2000001088b */
[----:B----4-:R-:W-:Y:S01]  /*6440*/  F2FP.BF16.PACK_AB R145, R233, R231 ;  /* 0x000000e7e991723e */ /* 0x010fe200000010ff */
[----:B------:R-:W-:Y:S01]  /*6450*/  LDSM.16.MT88.4 R192, [R215+0xb800] ;  /* 0x00b80000d7c0783b */ /* 0x000fe20000004200 */
[----:B------:R-:W-:Y:S02]  /*6460*/  FMUL.FTZ R123, R0, R123 ;  /* 0x0000007b007b7220 */ /* 0x000fe40000410000 */
[C---:B------:R-:W-:Y:S02]  /*6470*/  FMUL.FTZ R124, R2.reuse, R124 ;  /* 0x0000007c027c7220 */ /* 0x040fe40000410000 */
[----:B------:R1:W4:Y:S01]  /*6480*/  MUFU.EX2 R234, R4 ;  /* 0x0000000400ea7308 */ /* 0x0003220000000800 */
[----:B------:R-:W-:Y:S02]  /*6490*/  FMUL.FTZ R125, R2, R125 ;  /* 0x0000007d027d7220 */ /* 0x000fe40000410000 */
[C---:B------:R-:W-:Y:S02]  /*64a0*/  FMUL.FTZ R126, R0.reuse, R126 ;  /* 0x0000007e007e7220 */ /* 0x040fe40000410000 */
[----:B------:R-:W-:Y:S02]  /*64b0*/  FMUL.FTZ R127, R0, R127 ;  /* 0x0000007f007f7220 */ /* 0x000fe40000410000 */
[C---:B------:R-:W-:Y:S02]  /*64c0*/  FMUL.FTZ R128, R133.reuse, R128 ;  /* 0x0000008085807220 */ /* 0x040fe40000410000 */
[----:B------:R-:W-:Y:S02]  /*64d0*/  FMUL.FTZ R129, R133, R129 ;  /* 0x0000008185817220 */ /* 0x000fe40000410000 */
[C---:B------:R-:W-:Y:S02]  /*64e0*/  FMUL.FTZ R130, R132.reuse, R130 ;  /* 0x0000008284827220 */ /* 0x040fe40000410000 */
[----:B------:R-:W-:Y:S01]  /*64f0*/  FMUL.FTZ R131, R132, R131 ;  /* 0x0000008384837220 */ /* 0x000fe20000410000 */
[----:B--2---:R-:W-:Y:S01]  /*6500*/  F2FP.BF16.PACK_AB R140, R211, R229 ;  /* 0x000000e5d38c723e */ /* 0x004fe200000010ff */
[----:B------:R-:W-:Y:S02]  /*6510*/  FFMA.FTZ R137, R198, c[0x0][0x23c], -R139 ;  /* 0x00008f00c6897a23 */ /* 0x000fe4000001088b */
[----:B------:R-:W-:Y:S02]  /*6520*/  FFMA.FTZ R2, R2, R247, R235 ;  /* 0x000000f702027223 */ /* 0x000fe400000100eb */
[----:B------:R2:W-:Y:S01]  /*6530*/  MUFU.EX2 R204, R137 ;  /* 0x0000008900cc7308 */ /* 0x0005e20000000800 */
[----:B------:R-:W-:Y:S02]  /*6540*/  FFMA.FTZ R0, R0, R246, R231 ;  /* 0x000000f600007223 */ /* 0x000fe400000100e7 */
[----:B-1----:R-:W-:Y:S01]  /*6550*/  FFMA.FTZ R4, R185, c[0x0][0x23c], -R142 ;  /* 0x00008f00b9047a23 */ /* 0x002fe2000001088e */
[----:B----4-:R-:W-:Y:S01]  /*6560*/  F2FP.BF16.PACK_AB R146, R236, R234 ;  /* 0x000000eaec92723e */ /* 0x010fe200000010ff */
[----:B------:R-:W-:Y:S05]  /*6570*/  FADD.FTZ R0, R233, R0 ;  /* 0x00000000e9007221 */ /* 0x000fea0000010000 */
[----:B------:R1:W4:Y:S01]  /*6580*/  MUFU.EX2 R230, R4 ;  /* 0x0000000400e67308 */ /* 0x0003220000000800 */
[----:B--2---:R-:W-:Y:S09]  /*6590*/  FFMA.FTZ R137, R199, c[0x0][0x23c], -R139 ;  /* 0x00008f00c7897a23 */ /* 0x004ff2000001088b */
[----:B------:R2:W-:Y:S01]  /*65a0*/  MUFU.EX2 R199, R137 ;  /* 0x0000008900c77308 */ /* 0x0005e20000000800 */
[----:B-1----:R-:W-:Y:S02]  /*65b0*/  FFMA.FTZ R4, R184, c[0x0][0x23c], -R142 ;  /* 0x00008f00b8047a23 */ /* 0x002fe4000001088e */
[----:B------:R-:W-:Y:S01]  /*65c0*/  LDSM.16.MT88.4 R184, [R217+0xa800] ;  /* 0x00a80000d9b8783b */ /* 0x000fe20000004200 */
[----:B----4-:R-:W-:Y:S06]  /*65d0*/  FADD.FTZ R0, R230, R0 ;  /* 0x00000000e6007221 */ /* 0x010fec0000010000 */
[----:B------:R1:W4:Y:S01]  /*65e0*/  MUFU.EX2 R232, R4 ;  /* 0x0000000400e87308 */ /* 0x0003220000000800 */
[----:B--2---:R-:W-:Y:S09]  /*65f0*/  FFMA.FTZ R137, R200, c[0x0][0x23c], -R142 ;  /* 0x00008f00c8897a23 */ /* 0x004ff2000001088e */
[----:B------:R2:W-:Y:S01]  /*6600*/  MUFU.EX2 R198, R137 ;  /* 0x0000008900c67308 */ /* 0x0005e20000000800 */
[----:B-1----:R-:W-:Y:S01]  /*6610*/  FMUL.FTZ R4, R133, R148 ;  /* 0x0000009485047220 */ /* 0x002fe20000410000 */
[----:B------:R-:W-:Y:S01]  /*6620*/  F2FP.BF16.PACK_AB R148, R245, R243 ;  /* 0x000000f3f594723e */ /* 0x000fe200000010ff */
[C---:B----4-:R-:W-:Y:S01]  /*6630*/  FADD.FTZ R0, R232.reuse, R0 ;  /* 0x00000000e8007221 */ /* 0x050fe20000010000 */
[----:B------:R-:W-:Y:S05]  /*6640*/  F2FP.BF16.PACK_AB R147, R232, R230 ;  /* 0x000000e6e893723e */ /* 0x000fea00000010ff */
[-C--:B------:R-:W-:Y:S08]  /*6650*/  HMMA.16816.F32.BF16 R4, R148, R20.reuse, R4 ;  /* 0x000000149404723c */ /* 0x080ff00000041804 */
[C---:B------:R-:W-:Y:S04]  /*6660*/  HMMA.16816.F32.BF16 R8, R144.reuse, R20, R8 ;  /* 0x000000149008723c */ /* 0x040fe80000041808 */
[--C-:B--2---:R-:W-:Y:S02]  /*6670*/  FFMA.FTZ R137, R202, c[0x0][0x23c], -R142.reuse ;  /* 0x00008f00ca897a23 */ /* 0x104fe4000001088e */
[----:B------:R-:W-:Y:S01]  /*6680*/  FFMA.FTZ R142, R141, c[0x0][0x23c], -R142 ;  /* 0x00008f008d8e7a23 */ /* 0x000fe2000001088e */
[----:B------:R-:W-:Y:S01]  /*6690*/  F2FP.BF16.PACK_AB R141, R209, R210 ;  /* 0x000000d2d18d723e */ /* 0x000fe200000010ff */
[-C--:B------:R-:W-:Y:S01]  /*66a0*/  HMMA.16816.F32.BF16 R12, R144, R22.reuse, R12 ;  /* 0x00000016900c723c */ /* 0x080fe2000004180c */
[----:B------:R1:W2:Y:S03]  /*66b0*/  MUFU.EX2 R197, R137 ;  /* 0x0000008900c57308 */ /* 0x0002a60000000800 */
[C---:B------:R-:W-:Y:S02]  /*66c0*/  FMUL.FTZ R20, R133.reuse, R160 ;  /* 0x000000a085147220 */ /* 0x040fe40000410000 */
[C---:B------:R-:W-:Y:S02]  /*66d0*/  FMUL.FTZ R21, R133.reuse, R161 ;  /* 0x000000a185157220 */ /* 0x040fe40000410000 */
[C---:B------:R-:W-:Y:S04]  /*66e0*/  HMMA.16816.F32.BF16 R16, R148.reuse, R22, R16 ;  /* 0x000000169410723c */ /* 0x040fe80000041810 */
[----:B------:R-:W-:Y:S03]  /*66f0*/  FFMA.FTZ R133, R133, R249, R243 ;  /* 0x000000f985857223 */ /* 0x000fe600000100f3 */
[C---:B------:R-:W-:Y:S02]  /*6700*/  FMUL.FTZ R22, R132.reuse, R162 ;  /* 0x000000a284167220 */ /* 0x040fe40000410000 */
[C---:B------:R-:W-:Y:S02]  /*6710*/  FMUL.FTZ R23, R132.reuse, R163 ;  /* 0x000000a384177220 */ /* 0x040fe40000410000 */
[----:B------:R-:W-:Y:S01]  /*6720*/  LDSM.16.MT88.4 R160, [R213+0xa800] ;  /* 0x00a80000d5a0783b */ /* 0x000fe20000004200 */
[----:B------:R-:W-:Y:S02]  /*6730*/  FFMA.FTZ R132, R132, R248, R239 ;  /* 0x000000f884847223 */ /* 0x000fe400000100ef */
[----:B------:R-:W-:Y:S02]  /*6740*/  FADD.FTZ R133, R245, R133 ;  /* 0x00000085f5857221 */ /* 0x000fe40000010000 */
[-C--:B------:R-:W-:Y:S03]  /*6750*/  HMMA.16816.F32.BF16 R20, R148, R176.reuse, R20 ;  /* 0x000000b09414723c */ /* 0x080fe60000041814 */
[--C-:B-1----:R-:W-:Y:S02]  /*6760*/  FFMA.FTZ R137, R203, c[0x0][0x23c], -R139.reuse ;  /* 0x00008f00cb897a23 */ /* 0x102fe4000001088b */
[----:B------:R-:W-:Y:S02]  /*6770*/  FFMA.FTZ R139, R201, c[0x0][0x23c], -R139 ;  /* 0x00008f00c98b7a23 */ /* 0x000fe4000001088b */
[----:B------:R-:W-:Y:S01]  /*6780*/  MUFU.EX2 R196, R137 ;  /* 0x0000008900c47308 */ /* 0x000fe20000000800 */
[C---:B------:R-:W-:Y:S07]  /*6790*/  HMMA.16816.F32.BF16 R24, R144.reuse, R176, R24 ;  /* 0x000000b09018723c */ /* 0x040fee0000041818 */
[----:B------:R-:W-:Y:S01]  /*67a0*/  F2FP.BF16.PACK_AB R176, R199, R204 ;  /* 0x000000ccc7b0723e */ /* 0x000fe200000010ff */
[-C--:B------:R-:W-:Y:S01]  /*67b0*/  HMMA.16816.F32.BF16 R28, R144, R178.reuse, R28 ;  /* 0x000000b2901c723c */ /* 0x080fe2000004181c */
[----:B------:R1:W4:Y:S03]  /*67c0*/  MUFU.EX2 R137, R142 ;  /* 0x0000008e00897308 */ /* 0x0003260000000800 */
[----:B--2---:R-:W-:Y:S04]  /*67d0*/  F2FP.BF16.PACK_AB R177, R197, R198 ;  /* 0x000000c6c5b1723e */ /* 0x004fe800000010ff */
[C---:B------:R-:W-:Y:S03]  /*67e0*/  HMMA.16816.F32.BF16 R32, R148.reuse, R178, R32 ;  /* 0x000000b29420723c */ /* 0x040fe60000041820 */
[----:B------:R-:W2:Y:S05]  /*67f0*/  MUFU.EX2 R139, R139 ;  /* 0x0000008b008b7308 */ /* 0x000eaa0000000800 */
[-C--:B---3--:R-:W-:Y:S08]  /*6800*/  HMMA.16816.F32.BF16 R36, R148, R152.reuse, R36 ;  /* 0x000000989424723c */ /* 0x088ff00000041824 */
[C---:B------:R-:W-:Y:S04]  /*6810*/  HMMA.16816.F32.BF16 R40, R144.reuse, R152, R40 ;  /* 0x000000989028723c */ /* 0x040fe80000041828 */
[----:B-1----:R-:W-:Y:S02]  /*6820*/  F2FP.BF16.PACK_AB R142, R207, R208 ;  /* 0x000000d0cf8e723e */ /* 0x002fe400000010ff */
[----:B----4-:R-:W-:Y:S02]  /*6830*/  F2FP.BF16.PACK_AB R179, R137, R138 ;  /* 0x0000008a89b3723e */ /* 0x010fe400000010ff */
[-C--:B------:R-:W-:Y:S04]  /*6840*/  HMMA.16816.F32.BF16 R44, R144, R154.reuse, R44 ;  /* 0x0000009a902c723c */ /* 0x080fe8000004182c */
[----:B--2---:R-:W-:Y:S04]  /*6850*/  F2FP.BF16.PACK_AB R178, R139, R196 ;  /* 0x000000c48bb2723e */ /* 0x004fe800000010ff */
        /* <DEDUP_REMOVED lines=26> */
[----:B------:R-:W1:Y:S07]  /*6a00*/  LDSM.16.MT88.4 R4, [R218+0xb800] ;  /* 0x00b80000da04783b */ /* 0x000e6e0000004200 */
        /* <DEDUP_REMOVED lines=35> */
[-C--:B--2---:R-:W-:Y:S04]  /*6c40*/  HMMA.16816.F32.BF16 R116, R140, R8.reuse, R116 ;  /* 0x000000088c74723c */ /* 0x084fe80000041874 */
        /* <DEDUP_REMOVED lines=25> */
.L_x_1662:
[----:B------:R-:W2:Y:S04]  /*6de0*/  LDL.LU R176, [R1+0x28] ;  /* 0x0000280001b07983 */ /* 0x000ea80000300800 */
[----:B------:R-:W1:Y:S04]  /*6df0*/  SHFL.BFLY PT, R2, R248, 0x2, 0x1f ;  /* 0x0c401f00f8027f89 */ /* 0x000e6800000e0000 */
[----:B------:R-:W3:Y:S04]  /*6e00*/  SHFL.BFLY PT, R0, R249, 0x2, 0x1f ;  /* 0x0c401f00f9007f89 */ /* 0x000ee800000e0000 */
[----:B------:R-:W4:Y:S04]  /*6e10*/  SHFL.BFLY PT, R4, R247, 0x2, 0x1f ;  /* 0x0c401f00f7047f89 */ /* 0x000f2800000e0000 */
[----:B------:R-:W4:Y:S04]  /*6e20*/  SHFL.BFLY PT, R5, R246, 0x2, 0x1f ;  /* 0x0c401f00f6057f89 */ /* 0x000f2800000e0000 */
[----:B------:R-:W2:Y:S04]  /*6e30*/  S2R R143, SR_CTAID.Y ;  /* 0x00000000008f7919 */ /* 0x000ea80000002600 */
[----:B------:R-:W2:Y:S01]  /*6e40*/  S2R R10, SR_TID.X ;  /* 0x00000000000a7919 */ /* 0x000ea20000002100 */
[----:B-1----:R-:W-:-:S02]  /*6e50*/  FADD.FTZ R248, R2, R248 ;  /* 0x000000f802f87221 */ /* 0x002fc40000010000 */
[----:B---3--:R-:W-:-:S03]  /*6e60*/  FADD.FTZ R249, R0, R249 ;  /* 0x000000f900f97221 */ /* 0x008fc60000010000 */
[----:B------:R-:W1:Y:S01]  /*6e70*/  SHFL.BFLY PT, R0, R248, 0x1, 0x1f ;  /* 0x0c201f00f8007f89 */ /* 0x000e6200000e0000 */
[----:B----4-:R-:W-:-:S03]  /*6e80*/  FADD.FTZ R247, R4, R247 ;  /* 0x000000f704f77221 */ /* 0x010fc60000010000 */
[----:B------:R-:W3:Y:S01]  /*6e90*/  SHFL.BFLY PT, R6, R249, 0x1, 0x1f ;  /* 0x0c201f00f9067f89 */ /* 0x000ee200000e0000 */
[----:B------:R-:W-:-:S03]  /*6ea0*/  FADD.FTZ R246, R5, R246 ;  /* 0x000000f605f67221 */ /* 0x000fc60000010000 */
[----:B------:R-:W4:Y:S04]  /*6eb0*/  SHFL.BFLY PT, R2, R247, 0x1, 0x1f ;  /* 0x0c201f00f7027f89 */ /* 0x000f2800000e0000 */
[----:B------:R-:W4:Y:S01]  /*6ec0*/  SHFL.BFLY PT, R7, R246, 0x1, 0x1f ;  /* 0x0c201f00f6077f89 */ /* 0x000f2200000e0000 */
[----:B-1----:R-:W-:Y:S01]  /*6ed0*/  FADD.FTZ R248, R248, R0 ;  /* 0x00000000f8f87221 */ /* 0x002fe20000010000 */
[----:B------:R-:W-:Y:S01]  /*6ee0*/  MOV R0, 0x3f800000 ;  /* 0x3f80000000007802 */ /* 0x000fe20000000f00 */
[----:B---3--:R-:W-:-:S03]  /*6ef0*/  FADD.FTZ R249, R249, R6 ;  /* 0x00000006f9f97221 */ /* 0x008fc60000010000 */
[----:B------:R-:W-:Y:S01]  /*6f00*/  FSETP.NE.FTZ.AND P5, PT, R248, RZ, PT ;  /* 0x000000fff800720b */ /* 0x000fe20003fb5000 */
[----:B----4-:R-:W-:Y:S01]  /*6f10*/  FADD.FTZ R247, R247, R2 ;  /* 0x00000002f7f77221 */ /* 0x010fe20000010000 */
[----:B------:R-:W-:Y:S01]  /*6f20*/  FSETP.NE.FTZ.AND P6, PT, R249, RZ, PT ;  /* 0x000000fff900720b */ /* 0x000fe20003fd5000 */
[----:B------:R-:W-:-:S03]  /*6f30*/  FADD.FTZ R246, R246, R7 ;  /* 0x00000007f6f67221 */ /* 0x000fc60000010000 */
[----:B------:R-:W-:Y:S02]  /*6f40*/  FSETP.NE.FTZ.AND P4, PT, R247, RZ, PT ;  /* 0x000000fff700720b */ /* 0x000fe40003f95000 */
[----:B------:R-:W-:-:S07]  /*6f50*/  FSETP.NE.FTZ.AND P3, PT, R246, RZ, PT ;  /* 0x000000fff600720b */ /* 0x000fce0003f75000 */
[----:B------:R-:W1:Y:S02]  /*6f60*/  @P6 MUFU.RCP R0, R249 ;  /* 0x000000f900006308 */ /* 0x000e640000001000 */
[C---:B-1----:R-:W-:Y:S02]  /*6f70*/  FMUL.FTZ R84, R0.reuse, R84 ;  /* 0x0000005400547220 */ /* 0x042fe40000410000 */
        /* <DEDUP_REMOVED lines=35> */
[----:B------:R-:W-:Y:S01]  /*71b0*/  FMUL.FTZ R129, R0, R129 ;  /* 0x0000008100817220 */ /* 0x000fe20000410000 */
[----:B--2---:R-:W-:-:S13]  /*71c0*/  ISETP.NE.AND P0, PT, R176, -0x1, PT ;  /* 0xffffffffb000780c */ /* 0x004fda0003f05270 */
[----:B------:R-:W-:Y:S01]  /*71d0*/  @P0 IMAD.WIDE.U32 R4, R176, c[0x0][0x1e8], RZ ;  /* 0x00007a00b0040a25 */ /* 0x000fe200078e00ff */
[----:B------:R-:W-:-:S03]  /*71e0*/  @!P0 SHF.R.S32.HI R2, RZ, 0x1f, R143 ;  /* 0x0000001fff028819 */ /* 0x000fc6000001148f */
[----:B------:R-:W-:Y:S01]  /*71f0*/  @P0 IMAD R141, R176, c[0x0][0x1ec], R5 ;  /* 0x00007b00b08d0a24 */ /* 0x000fe200078e0205 */
[----:B------:R-:W-:Y:S01]  /*7200*/  @P0 MOV R140, R4 ;  /* 0x00000004008c0202 */ /* 0x000fe20000000f00 */
[----:B------:R-:W-:Y:S01]  /*7210*/  @!P0 IMAD R7, R2, c[0x0][0x1e0], RZ ;  /* 0x0000780002078a24 */ /* 0x000fe200078e02ff */
[----:B------:R-:W-:Y:S01]  /*7220*/  SHF.R.S32.HI R4, RZ, 0x1f, R10 ;  /* 0x0000001fff047819 */ /* 0x000fe2000001140a */
[----:B------:R-:W-:-:S03]  /*7230*/  @!P0 IMAD.WIDE.U32 R8, R143, c[0x0][0x1e0], RZ ;  /* 0x000078008f088a25 */ /* 0x000fc600078e00ff */
[CC--:B------:R-:W-:Y:S01]  /*7240*/  LEA.HI R5, R4.reuse, R10.reuse, RZ, 0x2 ;  /* 0x0000000a04057211 */ /* 0x0c0fe200078f10ff */
[----:B------:R-:W-:Y:S01]  /*7250*/  @!P0 IMAD R7, R143, c[0x0][0x1e4], R7 ;  /* 0x000079008f078a24 */ /* 0x000fe200078e0207 */
[-C--:B------:R-:W-:Y:S02]  /*7260*/  LEA.HI R2, R4, R10.reuse, RZ, 0x5 ;  /* 0x0000000a04027211 */ /* 0x080fe400078f28ff */
[----:B------:R-:W-:Y:S02]  /*7270*/  MOV R4, 0x3f800000 ;  /* 0x3f80000000047802 */ /* 0x000fe40000000f00 */
[----:B------:R-:W-:Y:S02]  /*7280*/  LOP3.LUT R6, R5, 0x3ffffffc, RZ, 0xc0, !PT ;  /* 0x3ffffffc05067812 */ /* 0x000fe400078ec0ff */
[----:B------:R-:W-:Y:S02]  /*7290*/  SHF.R.S32.HI R2, RZ, 0x5, R2 ;  /* 0x00000005ff027819 */ /* 0x000fe40000011402 */
[----:B------:R-:W1:Y:S01]  /*72a0*/  @P5 MUFU.RCP R4, R248 ;  /* 0x000000f800045308 */ /* 0x000e620000001000 */
[----:B------:R-:W-:-:S02]  /*72b0*/  IADD3 R6, -R6, R10, RZ ;  /* 0x0000000a06067210 */ /* 0x000fc40007ffe1ff */
[----:B------:R-:W-:Y:S01]  /*72c0*/  @!P0 IADD3 R141, R9, R7, RZ ;  /* 0x00000007098d8210 */ /* 0x000fe20007ffe0ff */
[----:B------:R-:W-:Y:S01]  /*72d0*/  FMUL.FTZ R7, R0, R149 ;  /* 0x0000009500077220 */ /* 0x000fe20000410000 */
[----:B------:R-:W-:Y:S02]  /*72e0*/  LEA R142, R2, R6, 0x9 ;  /* 0x00000006028e7211 */ /* 0x000fe400078e48ff */
[----:B------:R-:W-:Y:S02]  /*72f0*/  MOV R2, 0x3f800000 ;  /* 0x3f80000000027802 */ /* 0x000fe40000000f00 */
[----:B------:R-:W-:Y:S02]  /*7300*/  MOV R0, 0x3f800000 ;  /* 0x3f80000000007802 */ /* 0x000fe40000000f00 */
[----:B------:R-:W-:Y:S02]  /*7310*/  @!P0 MOV R140, R8 ;  /* 0x00000008008c8202 */ /* 0x000fe40000000f00 */
[----:B------:R-:W2:Y:S01]  /*7320*/  @P4 MUFU.RCP R2, R247 ;  /* 0x000000f700024308 */ /* 0x000ea20000001000 */
[----:B------:R-:W-:Y:S01]  /*7330*/  F2FP.BF16.PACK_AB R7, R7, R148 ;  /* 0x000000940707723e */ /* 0x000fe200000010ff */
[----:B-1----:R-:W-:-:S02]  /*7340*/  FMUL.FTZ R38, R4, R38 ;  /* 0x0000002604267220 */ /* 0x002fc40000410000 */
[C---:B------:R-:W-:Y:S02]  /*7350*/  FMUL.FTZ R22, R4.reuse, R39 ;  /* 0x0000002704167220 */ /* 0x040fe40000410000 */
[C---:B------:R-:W-:Y:S02]  /*7360*/  FMUL.FTZ R150, R4.reuse, R150 ;  /* 0x0000009604967220 */ /* 0x040fe40000410000 */
[----:B------:R-:W1:Y:S01]  /*7370*/  @P3 MUFU.RCP R0, R246 ;  /* 0x000000f600003308 */ /* 0x000e620000001000 */
[----:B------:R-:W-:Y:S01]  /*7380*/  FMUL.FTZ R6, R4, R151 ;  /* 0x0000009704067220 */ /* 0x000fe20000410000 */
[----:B------:R-:W-:Y:S01]  /*7390*/  F2FP.BF16.PACK_AB R22, R22, R38 ;  /* 0x000000261616723e */ /* 0x000fe200000010ff */
[C---:B------:R-:W-:Y:S01]  /*73a0*/  FMUL.FTZ R158, R4.reuse, R158 ;  /* 0x0000009e049e7220 */ /* 0x040fe20000410000 */
[----:B------:R-:W-:Y:S01]  /*73b0*/  F2FP.BF16.PACK_AB R38, R85, R84 ;  /* 0x000000545526723e */ /* 0x000fe200000010ff */
[C---:B------:R-:W-:Y:S01]  /*73c0*/  FMUL.FTZ R8, R4.reuse, R159 ;  /* 0x0000009f04087220 */ /* 0x040fe20000410000 */
[----:B------:R3:W5:Y:S01]  /*73d0*/  LDL R85, [R1+0x24] ;  /* 0x0000240001557983 */ /* 0x0007620000100800 */
[----:B------:R-:W-:Y:S01]  /*73e0*/  FMUL.FTZ R162, R4, R162 ;  /* 0x000000a204a27220 */ /* 0x000fe20000410000 */
[----:B------:R-:W-:Y:S01]  /*73f0*/  F2FP.BF16.PACK_AB R6, R6, R150 ;  /* 0x000000960606723e */ /* 0x000fe200000010ff */
[----:B--2---:R-:W-:Y:S01]  /*7400*/  FMUL.FTZ R52, R2, R57 ;  /* 0x0000003902347220 */ /* 0x004fe20000410000 */
[----:B------:R-:W-:Y:S01]  /*7410*/  F2FP.BF16.PACK_AB R8, R8, R158 ;  /* 0x0000009e0808723e */ /* 0x000fe200000010ff */
[C---:B------:R-:W-:Y:S01]  /*7420*/  FMUL.FTZ R12, R4.reuse, R163 ;  /* 0x000000a3040c7220 */ /* 0x040fe20000410000 */
[----:B------:R-:W2:Y:S01]  /*7430*/  S2R R84, SR_CTAID.Z ;  /* 0x0000000000547919 */ /* 0x000ea20000002700 */
        /* <DEDUP_REMOVED lines=35> */
[----:B------:R-:W-:Y:S01]  /*7670*/  SHF.R.S32.HI R4, RZ, 0x1f, R5 ;  /* 0x0000001fff047819 */ /* 0x000fe20000011405 */
[C---:B------:R-:W-:Y:S01]  /*7680*/  FMUL.FTZ R144, R2.reuse, R144 ;  /* 0x0000009002907220 */ /* 0x040fe20000410000 */
        /* <DEDUP_REMOVED lines=130> */
[----:B----4-:R-:W-:Y:S02]  /*7eb0*/  IADD3 R5, R0, R4, RZ ;  /* 0x0000000400057210 */ /* 0x010fe40007ffe0ff */
[----:B------:R-:W-:Y:S02]  /*7ec0*/  IADD3 R4, R4, R2, RZ ;  /* 0x0000000204047210 */ /* 0x000fe40007ffe0ff */
[-C--:B--2---:R-:W-:Y:S01]  /*7ed0*/  IADD3 R8, R0, R6.reuse, RZ ;  /* 0x0000000600087210 */ /* 0x084fe20007ffe0ff */
[----:B------:R1:W-:Y:S01]  /*7ee0*/  STS [R5], R13 ;  /* 0x0000000d05007388 */ /* 0x0003e20000000800 */
[----:B------:R-:W-:Y:S01]  /*7ef0*/  IADD3 R7, R5, R6, RZ ;  /* 0x0000000605077210 */ /* 0x000fe20007ffe0ff */
[----:B---3--:R-:W2:Y:S02]  /*7f00*/  LDC.U8 R10, c[0x0][0x329] ;  /* 0x0000ca40ff0a7b82 */ /* 0x008ea40000000000 */
        /* <DEDUP_REMOVED lines=59> */
[----:B-1----:R-:W-:Y:S01]  /*82c0*/  @P1 IMAD R8, R0, c[0x0][0x214], RZ ;  /* 0x0000850000081a24 */ /* 0x002fe200078e02ff */
[----:B------:R-:W-:-:S02]  /*82d0*/  @!P1 MOV R0, c[0x0][0x214] ;  /* 0x0000850000009a02 */ /* 0x000fc40000000f00 */
[----:B------:R-:W-:Y:S02]  /*82e0*/  STS [R7+0x6000], R65 ;  /* 0x0060004107007388 */ /* 0x000fe40000000800 */
[----:B------:R-:W-:Y:S02]  /*82f0*/  @!P1 SEL R8, R0, c[0x0][0x234], !P2 ;  /* 0x00008d0000089a07 */ /* 0x000fe40005000000 */
[----:B------:R1:W-:Y:S01]  /*8300*/  STS [R7+0x6400], R64 ;  /* 0x0064004007007388 */ /* 0x0003e20000000800 */
[----:B--2---:R-:W1:Y:S01]  /*8310*/  @P6 MUFU.LG2 R9, R249 ;  /* 0x000000f900096308 */ /* 0x004e620000000c00 */
[----:B------:R-:W-:Y:S02]  /*8320*/  ISETP.NE.OR P2, PT, R10, RZ, !P2 ;  /* 0x000000ff0a00720c */ /* 0x000fe40005745670 */
[----:B------:R-:W-:Y:S01]  /*8330*/  STS [R6+0x6000], R68 ;  /* 0x0060004406007388 */ /* 0x000fe20000000800 */
[----:B------:R-:W-:Y:S01]  /*8340*/  @P1 MOV R0, 0x1 ;  /* 0x0000000100001802 */ /* 0x000fe20000000f00 */
[----:B------:R-:W-:-:S02]  /*8350*/  @!P1 IMAD R0, R8, c[0x0][0x1c0], RZ ;  /* 0x0000700008009a24 */ /* 0x000fc400078e02ff */
[----:B------:R2:W-:Y:S04]  /*8360*/  STS [R6+0x6400], R67 ;  /* 0x0064004306007388 */ /* 0x0005e80000000800 */
[----:B------:R-:W-:Y:S06]  /*8370*/  BAR.SYNC.DEFER_BLOCKING 0x0 ;  /* 0x0000000000007b1d */ /* 0x000fec0000010000 */
[----:B------:R-:W3:Y:S04]  /*8380*/  S2R R18, SR_TID.X ;  /* 0x0000000000127919 */ /* 0x000ee80000002100 */
[----:B------:R-:W4:Y:S01]  /*8390*/  S2R R15, SR_CTAID.X ;  /* 0x00000000000f7919 */ /* 0x000f220000002500 */
[----:B------:R-:W-:-:S02]  /*83a0*/  IMAD R0, R143, R0, RZ ;  /* 0x000000008f007224 */ /* 0x000fc400078e02ff */
[----:B------:R-:W-:Y:S02]  /*83b0*/  @!P2 IMAD R2, R143, c[0x0][0x214], RZ ;  /* 0x000085008f02aa24 */ /* 0x000fe400078e02ff */
[----:B-1----:R-:W-:Y:S01]  /*83c0*/  @P6 FMUL.FTZ R7, R9, 0.69314718246459960938 ;  /* 0x3f31721809076820 */ /* 0x002fe20000410000 */
        /* <DEDUP_REMOVED lines=16> */
[----:B---3--:R-:W-:Y:S01]  /*84d0*/  SHF.R.S32.HI R19, RZ, 0x1f, R18 ;  /* 0x0000001fff137819 */ /* 0x008fe20000011412 */
[----:B------:R-:W3:Y:S01]  /*84e0*/  @P3 MUFU.LG2 R11, R246 ;  /* 0x000000f6000b3308 */ /* 0x000ee20000000c00 */
[----:B------:R-:W-:-:S02]  /*84f0*/  @!P2 SEL R2, R2, R176, !P0 ;  /* 0x000000b00202a207 */ /* 0x000fc40004000000 */
[-C--:B------:R-:W-:Y:S02]  /*8500*/  LEA.HI R10, R19, R18.reuse, RZ, 0x5 ;  /* 0x00000012130a7211 */ /* 0x080fe400078f28ff */
[----:B------:R-:W-:Y:S02]  /*8510*/  SEL R9, R0, RZ, P2 ;  /* 0x000000ff00097207 */ /* 0x000fe40001000000 */
[----:B------:R-:W-:Y:S02]  /*8520*/  LOP3.LUT R0, R10, 0xffffffe0, RZ, 0xc0, !PT ;  /* 0xffffffe00a007812 */ /* 0x000fe400078ec0ff */
[----:B--2---:R-:W-:Y:S01]  /*8530*/  @P1 MOV R6, c[0x0][0x210] ;  /* 0x0000840000061a02 */ /* 0x004fe20000000f00 */
[----:B------:R-:W-:Y:S01]  /*8540*/  CS2R R4, SRZ ;  /* 0x0000000000047805 */ /* 0x000fe2000001ff00 */
[----:B------:R-:W-:Y:S02]  /*8550*/  @!P1 MOV R6, 0x1 ;  /* 0x0000000100069802 */ /* 0x000fe40000000f00 */
[----:B------:R-:W-:-:S02]  /*8560*/  IADD3 R0, -R0, R18, RZ ;  /* 0x0000001200007210 */ /* 0x000fc40007ffe1ff */
[----:B------:R-:W-:Y:S01]  /*8570*/  MOV R17, 0x7f800000 ;  /* 0x7f80000000117802 */ /* 0x000fe20000000f00 */
[----:B------:R-:W-:Y:S01]  /*8580*/  @P6 FFMA.FTZ R17, R136, c[0x0][0x238], R7 ;  /* 0x00008e0088116a23 */ /* 0x000fe20000010007 */
[----:B------:R-:W-:Y:S02]  /*8590*/  @!P2 SHF.R.S32.HI R5, RZ, 0x1f, R2 ;  /* 0x0000001fff05a819 */ /* 0x000fe40000011402 */
[----:B------:R-:W-:Y:S01]  /*85a0*/  @!P2 MOV R4, R2 ;  /* 0x000000020004a202 */ /* 0x000fe20000000f00 */
[----:B----4-:R-:W-:Y:S01]  /*85b0*/  IMAD R7, R15, R6, RZ ;  /* 0x000000060f077224 */ /* 0x010fe200078e02ff */
[----:B------:R-:W-:Y:S01]  /*85c0*/  LOP3.LUT P2, RZ, R0, 0x3, RZ, 0xc0, !PT ;  /* 0x0000000300ff7812 */ /* 0x000fe2000784c0ff */
[----:B------:R-:W-:-:S03]  /*85d0*/  IMAD R2, R84, R8, R9 ;  /* 0x0000000854027224 */ /* 0x000fc600078e0209 */
[----:B------:R-:W-:Y:S01]  /*85e0*/  SHF.L.U32 R10, R7, 0x7, RZ ;  /* 0x00000007070a7819 */ /* 0x000fe200000006ff */
[----:B---3--:R-:W-:Y:S01]  /*85f0*/  @P3 FMUL.FTZ R7, R11, 0.69314718246459960938 ;  /* 0x3f3172180b073820 */ /* 0x008fe20000410000 */
[----:B------:R-:W-:Y:S01]  /*8600*/  BSSY B0, `(.L_x_1666) ;  /* 0x0000032000007945 */ /* 0x000fe20003800000 */
[----:B------:R-:W-:Y:S01]  /*8610*/  @P5 FMUL.FTZ R9, R13, 0.69314718246459960938 ;  /* 0x3f3172180d095820 */ /* 0x000fe20000410000 */
[----:B------:R-:W-:Y:S01]  /*8620*/  IADD3 R11, P1, P0, R10, R4, R2 ;  /* 0x000000040a0b7210 */ /* 0x000fe2000783e002 */
        /* <DEDUP_REMOVED lines=11> */
[----:B-1----:R-:W2:Y:S01]  /*86e0*/  LDL.LU R86, [R1+0x3c] ;  /* 0x00003c0001567983 */ /* 0x002ea20000300800 */
[----:B------:R-:W-:-:S04]  /*86f0*/  SHF.R.S32.HI R2, RZ, 0x1f, R0 ;  /* 0x0000001fff027819 */ /* 0x000fc80000011400 */
[----:B------:R-:W-:-:S04]  /*8700*/  LEA.HI R0, R2, R0, RZ, 0x2 ;  /* 0x0000000002007211 */ /* 0x000fc800078f10ff */
[----:B------:R-:W-:-:S05]  /*8710*/  SHF.R.S32.HI R0, RZ, 0x2, R0 ;  /* 0x00000002ff007819 */ /* 0x000fca0000011400 */
[----:B--2---:R-:W-:-:S05]  /*8720*/  IMAD R0, R86, 0x10, R0 ;  /* 0x0000001056007824 */ /* 0x004fca00078e0200 */
        /* <DEDUP_REMOVED lines=31> */
.L_x_1667:
[----:B-1----:R-:W-:Y:S05]  /*8920*/  BSYNC B0 ;  /* 0x0000000000007941 */ /* 0x002fea0003800000 */
.L_x_1666:
[----:B------:R1:W5:Y:S01]  /*8930*/  LDL.64 R12, [R1] ;  /* 0x00000000010c7983 */ /* 0x0003620000100a00 */
[----:B------:R-:W-:Y:S01]  /*8940*/  LEA.HI R4, R19, R18, RZ, 0x3 ;  /* 0x0000001213047211 */ /* 0x000fe200078f18ff */
[----:B------:R-:W-:Y:S01]  /*8950*/  BSSY B0, `(.L_x_1668) ;  /* 0x0000017000007945 */ /* 0x000fe20003800000 */
[----:B------:R-:W-:-:S02]  /*8960*/  IADD3 R2, P0, R250, R140, RZ ;  /* 0x0000008cfa027210 */ /* 0x000fc40007f1e0ff */
[----:B------:R-:W-:Y:S02]  /*8970*/  SHF.R.S32.HI R0, RZ, 0x1f, R250 ;  /* 0x0000001fff007819 */ /* 0x000fe400000114fa */
[----:B------:R-:W-:Y:S02]  /*8980*/  SHF.R.S32.HI R7, RZ, 0x3, R4 ;  /* 0x00000003ff077819 */ /* 0x000fe40000011404 */
[----:B------:R-:W-:Y:S01]  /*8990*/  SHF.R.S32.HI R5, RZ, 0x1f, R84 ;  /* 0x0000001fff057819 */ /* 0x000fe20000011454 */
[----:B------:R-:W-:Y:S01]  /*89a0*/  IMAD.X R3, R0, 0x1, R141, P0 ;  /* 0x0000000100037824 */ /* 0x000fe200000e068d */
[----:B-----5:R-:W-:-:S03]  /*89b0*/  ISETP.GE.AND P0, PT, R7, R85, PT ;  /* 0x000000550700720c */ /* 0x020fc60003f06270 */
[----:B------:R-:W-:Y:S02]  /*89c0*/  IMAD R0, R5, c[0x0][0x1f0], RZ ;  /* 0x00007c0005007a24 */ /* 0x000fe400078e02ff */
[----:B------:R-:W-:-:S04]  /*89d0*/  IMAD.WIDE.U32 R10, R84, c[0x0][0x1f0], R2 ;  /* 0x00007c00540a7a25 */ /* 0x000fc800078e0002 */
[----:B------:R-:W-:-:S04]  /*89e0*/  IMAD R0, R84, c[0x0][0x1f4], R0 ;  /* 0x00007d0054007a24 */ /* 0x000fc800078e0200 */
[----:B------:R-:W-:Y:S01]  /*89f0*/  IMAD.IADD R9, R11, 0x1, R0 ;  /* 0x000000010b097824 */ /* 0x000fe200078e0200 */
[----:B------:R-:W-:Y:S05]  /*8a00*/  @P0 BRA `(.L_x_1669) ;  /* 0x000000b000000947 */ /* 0x000fea0003800000 */
[----:B-1----:R-:W-:Y:S01]  /*8a10*/  IMAD R0, R13, c[0x0][0x1e8], RZ ;  /* 0x00007a000d007a24 */ /* 0x002fe200078e02ff */
        /* <DEDUP_REMOVED lines=10> */
.L_x_1669:
[----:B-1----:R-:W-:Y:S05]  /*8ac0*/  BSYNC B0 ;  /* 0x0000000000007941 */ /* 0x002fea0003800000 */
.L_x_1668:
        /* <DEDUP_REMOVED lines=18> */
.L_x_1671:
[----:B------:R-:W-:Y:S05]  /*8bf0*/  BSYNC B0 ;  /* 0x0000000000007941 */ /* 0x000fea0003800000 */
.L_x_1670:
        /* <DEDUP_REMOVED lines=18> */
.L_x_1673:
[----:B------:R-:W-:Y:S05]  /*8d20*/  BSYNC B0 ;  /* 0x0000000000007941 */ /* 0x000fea0003800000 */
.L_x_1672:
        /* <DEDUP_REMOVED lines=18> */
.L_x_1675:
[----:B------:R-:W-:Y:S05]  /*8e50*/  BSYNC B0 ;  /* 0x0000000000007941 */ /* 0x000fea0003800000 */
.L_x_1674:
[----:B------:R-:W2:Y:S01]  /*8e60*/  LDL.LU R0, [R1+0x38] ;  /* 0x0000380001007983 */ /* 0x000ea20000300800 */
[----:B------:R-:W-:Y:S01]  /*8e70*/  BSSY B0, `(.L_x_1676) ;  /* 0x0000011000007945 */ /* 0x000fe20003800000 */
[----:B--2---:R-:W-:-:S13]  /*8e80*/  ISETP.GE.AND P0, PT, R0, R85, PT ;  /* 0x000000550000720c */ /* 0x004fda0003f06270 */
        /* <DEDUP_REMOVED lines=15> */
.L_x_1677:
[----:B------:R-:W-:Y:S05]  /*8f80*/  BSYNC B0 ;  /* 0x0000000000007941 */ /* 0x000fea0003800000 */
.L_x_1676:
        /* <DEDUP_REMOVED lines=18> */
.L_x_1679:
[----:B------:R-:W-:Y:S05]  /*90b0*/  BSYNC B0 ;  /* 0x0000000000007941 */ /* 0x000fea0003800000 */
.L_x_1678:
        /* <DEDUP_REMOVED lines=18> */
.L_x_1681:
[----:B------:R-:W-:Y:S05]  /*91e0*/  BSYNC B0 ;  /* 0x0000000000007941 */ /* 0x000fea0003800000 */
.L_x_1680:
[----:B------:R-:W2:Y:S02]  /*91f0*/  LDL.LU R0, [R1+0x2c] ;  /* 0x00002c0001007983 */ /* 0x000ea40000300800 */
[----:B--2---:R-:W-:-:S13]  /*9200*/  ISETP.GE.AND P0, PT, R0, R85, PT ;  /* 0x000000550000720c */ /* 0x004fda0003f06270 */
        /* <DEDUP_REMOVED lines=17> */
.L_x_1632:
[----:B------:R-:W3:Y:S01]  /*9320*/  LDL.LU R12, [R1+0x28] ;  /* 0x00002800010c7983 */ /* 0x000ee20000300800 */
[----:B------:R-:W4:Y:S01]  /*9330*/  LDC.U8 R2, c[0x0][0x329] ;  /* 0x0000ca40ff027b82 */ /* 0x000f220000000000 */
[----:B--2---:R-:W-:Y:S01]  /*9340*/  SHF.R.S32.HI R11, RZ, 0x1f, R133 ;  /* 0x0000001fff0b7819 */ /* 0x004fe20000011485 */
[----:B------:R-:W-:Y:S01]  /*9350*/  IMAD.IADD R14, R14, 0x1, -R19 ;  /* 0x000000010e0e7824 */ /* 0x000fe200078e0a13 */
[----:B------:R-:W-:Y:S02]  /*9360*/  BSSY B0, `(.L_x_1682) ;  /* 0x0000041000007945 */ /* 0x000fe40003800000 */
[----:B------:R-:W-:-:S03]  /*9370*/  LEA.HI R11, R11, R133, RZ, 0x3 ;  /* 0x000000850b0b7211 */ /* 0x000fc600078f18ff */
[----:B------:R-:W2:Y:S01]  /*9380*/  LDC.U8 R0, c[0x0][0x328] ;  /* 0x0000ca00ff007b82 */ /* 0x000ea20000000000 */
[----:B------:R-:W-:Y:S02]  /*9390*/  LOP3.LUT R10, R11, 0xfffffff8, RZ, 0xc0, !PT ;  /* 0xfffffff80b0a7812 */ /* 0x000fe400078ec0ff */
[----:B----4-:R-:W-:Y:S02]  /*93a0*/  ISETP.NE.AND P1, PT, R2, RZ, PT ;  /* 0x000000ff0200720c */ /* 0x010fe40003f25270 */
[----:B--2---:R-:W-:-:S04]  /*93b0*/  ISETP.NE.AND P3, PT, R0, RZ, PT ;  /* 0x000000ff0000720c */ /* 0x004fc80003f65270 */
[----:B------:R-:W-:-:S07]  /*93c0*/  ISETP.NE.OR P2, PT, R2, RZ, !P3 ;  /* 0x000000ff0200720c */ /* 0x000fce0005f45670 */
[----:B------:R-:W-:Y:S02]  /*93d0*/  @P1 IMAD.MOV.U32 R0, RZ, RZ, c[0x0][0x210] ;  /* 0x00008400ff001624 */ /* 0x000fe400078e00ff */
[----:B-1----:R-:W-:Y:S02]  /*93e0*/  @!P1 IMAD.MOV.U32 R4, RZ, RZ, c[0x0][0x214] ;  /* 0x00008500ff049624 */ /* 0x002fe400078e00ff */
[----:B------:R-:W-:Y:S02]  /*93f0*/  @P1 IMAD R0, R0, c[0x0][0x214], RZ ;  /* 0x0000850000001a24 */ /* 0x000fe400078e02ff */
[----:B------:R-:W-:Y:S01]  /*9400*/  @P1 IMAD.MOV.U32 R16, RZ, RZ, c[0x0][0x210] ;  /* 0x00008400ff101624 */ /* 0x000fe200078e00ff */
[----:B------:R-:W-:Y:S01]  /*9410*/  @!P1 SEL R0, R4, c[0x0][0x234], !P3 ;  /* 0x00008d0004009a07 */ /* 0x000fe20005800000 */
[----:B------:R-:W-:Y:S01]  /*9420*/  @!P1 IMAD.MOV.U32 R16, RZ, RZ, 0x1 ;  /* 0x00000001ff109424 */ /* 0x000fe200078e00ff */
[C---:B---3--:R-:W-:Y:S02]  /*9430*/  ISETP.NE.AND P4, PT, R12.reuse, -0x1, PT ;  /* 0xffffffff0c00780c */ /* 0x048fe40003f85270 */
[----:B------:R-:W-:-:S11]  /*9440*/  ISETP.NE.OR P0, PT, R12, -0x1, P2 ;  /* 0xffffffff0c00780c */ /* 0x000fd60001705670 */
[----:B------:R-:W-:Y:S01]  /*9450*/  @P4 IMAD.WIDE.U32 R2, R12, c[0x0][0x1e8], RZ ;  /* 0x00007a000c024a25 */ /* 0x000fe200078e00ff */
[----:B------:R-:W-:-:S03]  /*9460*/  @!P4 SHF.R.S32.HI R6, RZ, 0x1f, R17 ;  /* 0x0000001fff06c819 */ /* 0x000fc60000011411 */
        /* <DEDUP_REMOVED lines=8> */
[----:B------:R-:W-:Y:S01]  /*94f0*/  IMAD R6, R17, R3, RZ ;  /* 0x0000000311067224 */ /* 0x000fe200078e02ff */
[----:B------:R1:W-:Y:S01]  /*9500*/  @!P0 STL [R1+0x28], R12 ;  /* 0x0000280c01008387 */ /* 0x0003e20000100800 */
[----:B------:R-:W-:Y:S01]  /*9510*/  IMAD.IADD R17, R133, 0x1, -R10 ;  /* 0x0000000185117824 */ /* 0x000fe200078e0a0a */
[----:B------:R-:W-:Y:S01]  /*9520*/  SHF.R.S32.HI R10, RZ, 0x3, R11 ;  /* 0x00000003ff0a7819 */ /* 0x000fe2000001140b */
[----:B------:R-:W-:Y:S01]  /*9530*/  @!P4 IMAD.MOV.U32 R7, RZ, RZ, R4 ;  /* 0x000000ffff07c224 */ /* 0x000fe200078e0004 */
[----:B------:R-:W-:Y:S01]  /*9540*/  CS2R R2, SRZ ;  /* 0x0000000000027805 */ /* 0x000fe2000001ff00 */
[----:B------:R-:W-:Y:S01]  /*9550*/  SEL R6, R6, RZ, P2 ;  /* 0x000000ff06067207 */ /* 0x000fe20001000000 */
[----:B------:R-:W-:Y:S01]  /*9560*/  @!P2 IMAD.MOV.U32 R2, RZ, RZ, R12 ;  /* 0x000000ffff02a224 */ /* 0x000fe200078e000c */
[----:B------:R-:W-:-:S02]  /*9570*/  SHF.L.U32 R15, R17, 0x3, RZ ;  /* 0x00000003110f7819 */ /* 0x000fc400000006ff */
[----:B------:R-:W-:Y:S01]  /*9580*/  @!P2 SHF.R.S32.HI R3, RZ, 0x1f, R12 ;  /* 0x0000001fff03a819 */ /* 0x000fe2000001140c */
[----:B------:R-:W-:Y:S01]  /*9590*/  IMAD R6, R25, R0, R6 ;  /* 0x0000000019067224 */ /* 0x000fe200078e0206 */
[----:B------:R-:W-:Y:S01]  /*95a0*/  @!P4 IADD3 R9, R5, R8, RZ ;  /* 0x000000080509c210 */ /* 0x000fe20007ffe0ff */
[----:B------:R-:W-:Y:S01]  /*95b0*/  IMAD R0, R19, R16, RZ ;  /* 0x0000001013007224 */ /* 0x000fe200078e02ff */
[----:B------:R-:W-:Y:S02]  /*95c0*/  ISETP.GE.AND P2, PT, R10, R14, PT ;  /* 0x0000000e0a00720c */ /* 0x000fe40003f46270 */
[----:B------:R-:W-:Y:S02]  /*95d0*/  SHF.R.S32.HI R8, RZ, 0x1f, R25 ;  /* 0x0000001fff087819 */ /* 0x000fe40000011419 */
[C---:B------:R-:W-:Y:S02]  /*95e0*/  IADD3 R4, P0, R15.reuse, R7, RZ ;  /* 0x000000070f047210 */ /* 0x040fe40007f1e0ff */
[----:B------:R-:W-:Y:S01]  /*95f0*/  SHF.R.S32.HI R11, RZ, 0x1f, R10 ;  /* 0x0000001fff0b7819 */ /* 0x000fe2000001140a */
[----:B------:R-:W-:Y:S01]  /*9600*/  IMAD R8, R8, c[0x0][0x1f0], RZ ;  /* 0x00007c0008087a24 */ /* 0x000fe200078e02ff */
[----:B------:R-:W-:-:S02]  /*9610*/  LEA.HI.X.SX32 R5, R15, R9, 0x1, P0 ;  /* 0x000000090f057211 */ /* 0x000fc400000f0eff */
[----:B------:R-:W-:Y:S01]  /*9620*/  SHF.R.S32.HI R9, RZ, 0x1f, R0 ;  /* 0x0000001fff097819 */ /* 0x000fe20000011400 */
[C---:B------:R-:W-:Y:S01]  /*9630*/  IMAD R8, R25.reuse, c[0x0][0x1f4], R8 ;  /* 0x00007d0019087a24 */ /* 0x040fe200078e0208 */
[----:B------:R-:W-:Y:S01]  /*9640*/  IADD3 R20, P1, P0, R0, R2, R6 ;  /* 0x0000000200147210 */ /* 0x000fe2000783e006 */
[----:B-1----:R-:W-:Y:S01]  /*9650*/  IMAD.WIDE.U32 R12, R25, c[0x0][0x1f0], R4 ;  /* 0x00007c00190c7a25 */ /* 0x002fe200078e0004 */
[----:B------:R-:W-:Y:S02]  /*9660*/  SHF.R.S32.HI R0, RZ, 0x1f, R6 ;  /* 0x0000001fff007819 */ /* 0x000fe40000011406 */
        /* <DEDUP_REMOVED lines=9> */
[----:B------:R-:W-:-:S02]  /*9700*/  IMAD R0, R6, c[0x0][0x1ec], R0 ;  /* 0x00007b0006007a24 */ /* 0x000fc400078e0200 */
[----:B------:R-:W-:-:S05]  /*9710*/  IMAD.WIDE.U32 R4, R6, c[0x0][0x1e8], R8 ;  /* 0x00007a0006047a25 */ /* 0x000fca00078e0008 */
[----:B------:R-:W-:Y:S02]  /*9720*/  IADD3 R0, R5, R0, RZ ;  /* 0x0000000005007210 */ /* 0x000fe40007ffe0ff */
[----:B------:R-:W-:-:S04]  /*9730*/  LEA R2, P2, R4, c[0x0][0x1d0], 0x1 ;  /* 0x0000740004027a11 */ /* 0x000fc800078408ff */
[----:B------:R-:W-:-:S05]  /*9740*/  LEA.HI.X R3, R4, c[0x0][0x1d4], R0, 0x1, P2 ;  /* 0x0000750004037a11 */ /* 0x000fca00010f0c00 */
[----:B------:R1:W-:Y:S04]  /*9750*/  @!P1 STG.E.128 [R2.64], RZ ;  /* 0x000000ff02009986 */ /* 0x0003e8000c101d04 */
[----:B------:R1:W-:Y:S02]  /*9760*/  @!P0 STG.E.128 [R2.64+0x80], RZ ;  /* 0x000080ff02008986 */ /* 0x0003e4000c101d04 */
.L_x_1683:
[----:B------:R-:W-:Y:S05]  /*9770*/  BSYNC B0 ;  /* 0x0000000000007941 */ /* 0x000fea0003800000 */
.L_x_1682:
        /* <DEDUP_REMOVED lines=18> */
.L_x_1685:
[----:B------:R-:W-:Y:S05]  /*98a0*/  BSYNC B0 ;  /* 0x0000000000007941 */ /* 0x000fea0003800000 */
.L_x_1684:
        /* <DEDUP_REMOVED lines=18> */
.L_x_1687:
[----:B------:R-:W-:Y:S05]  /*99d0*/  BSYNC B0 ;  /* 0x0000000000007941 */ /* 0x000fea0003800000 */
.L_x_1686:
        /* <DEDUP_REMOVED lines=18> */
.L_x_1689:
[----:B------:R-:W-:Y:S05]  /*9b00*/  BSYNC B0 ;  /* 0x0000000000007941 */ /* 0x000fea0003800000 */
.L_x_1688:
        /* <DEDUP_REMOVED lines=18> */
.L_x_1691:
[----:B------:R-:W-:Y:S05]  /*9c30*/  BSYNC B0 ;  /* 0x0000000000007941 */ /* 0x000fea0003800000 */
.L_x_1690:
        /* <DEDUP_REMOVED lines=18> */
.L_x_1693:
[----:B------:R-:W-:Y:S05]  /*9d60*/  BSYNC B0 ;  /* 0x0000000000007941 */ /* 0x000fea0003800000 */
.L_x_1692:
        /* <DEDUP_REMOVED lines=18> */
.L_x_1695:
[----:B------:R-:W-:Y:S05]  /*9e90*/  BSYNC B0 ;  /* 0x0000000000007941 */ /* 0x000fea0003800000 */
.L_x_1694:
        /* <DEDUP_REMOVED lines=18> */
.L_x_1697:
[----:B------:R-:W-:Y:S05]  /*9fc0*/  BSYNC B0 ;  /* 0x0000000000007941 */ /* 0x000fea0003800000 */
.L_x_1696:
        /* <DEDUP_REMOVED lines=67> */
.L_x_1698:
        /* <DEDUP_REMOVED lines=16> */
.L_x_2401:


//--------------------- .text._ZN5flash16flash_fwd_kernelI23Flash_fwd_kernel_traitsILi128ELi128ELi32ELi4ELb0ELb0EN7cutlass10bfloat16_tE19Flash_kernel_traitsILi128ELi128ELi32ELi4ES3_EELb1ELb0ELb0ELb1ELb0ELb0ELb0ELb1EEEvNS_16Flash_fwd_paramsE --------------------------
	.section	.text._ZN5flash16flash_fwd_kernelI23Flash_fwd_kernel_traitsILi128ELi128ELi32ELi4ELb0ELb0EN7cutlass10bfloat16_tE19Flash_kernel_traitsILi128ELi128ELi32ELi4ES3_EELb1ELb0ELb0ELb1ELb0ELb0ELb0ELb1EEEvNS_16Flash_fwd_paramsE,"ax",@progbits
	.sectioninfo	@"SHI_REGISTERS=255"
	.align	128
        .global         _ZN5flash16flash_fwd_kernelI23Flash_fwd_kernel_traitsILi128ELi128ELi32ELi4ELb0ELb0EN7cutlass10bfloat16_tE19Flash_kernel_traitsILi128ELi128ELi32ELi4ES3_EELb1ELb0ELb0ELb1ELb0ELb0ELb0ELb1EEEvNS_16Flash_fwd_paramsE
        .type           _ZN5flash16flash_fwd_kernelI23Flash_fwd_kernel_traitsILi128ELi128ELi32ELi4ELb0ELb0EN7cutlass10bfloat16_tE19Flash_kernel_traitsILi128ELi128ELi32ELi4ES3_EELb1ELb0ELb0ELb1ELb0ELb0ELb0ELb1EEEvNS_16Flash_fwd_paramsE,@function
        .size           _ZN5flash16flash_fwd_kernelI23Flash_fwd_kernel_traitsILi128ELi128ELi32ELi4ELb0ELb0EN7cutlass10bfloat16_tE19Flash_kernel_traitsILi128ELi128ELi32ELi4ES3_EELb1ELb0ELb0ELb1ELb0ELb0ELb0ELb1EEEvNS_16Flash_fwd_paramsE,(.L_x_2402 - _ZN5flash16flash_fwd_kernelI23Flash_fwd_kernel_traitsILi128ELi128ELi32ELi4ELb0ELb0EN7cutlass10bfloat16_tE19Flash_kernel_traitsILi128ELi128ELi32ELi4ES3_EELb1ELb0ELb0ELb1ELb0ELb0ELb0ELb1EEEvNS_16Flash_fwd_paramsE)
        .other          _ZN5flash16flash_fwd_kernelI23Flash_fwd_kernel_traitsILi128ELi128ELi32ELi4ELb0ELb0EN7cutlass10bfloat16_tE19Flash_kernel_traitsILi128ELi128ELi32ELi4ES3_EELb1ELb0ELb0ELb1ELb0ELb0ELb0ELb1EEEvNS_16Flash_fwd_paramsE,@"STO_CUDA_ENTRY STV_DEFAULT"
_ZN5flash16flash_fwd_kernelI23Flash_fwd_kernel_traitsILi128ELi128ELi32ELi4ELb0ELb0EN7cutlass10bfloat16_tE19Flash_kernel_traitsILi128ELi128ELi32ELi4ES3_EELb1ELb0ELb0ELb1ELb0ELb0ELb0ELb1EEEvNS_16Flash_fwd_paramsE:
.text._ZN5flash16flash_fwd_kernelI23Flash_fwd_kernel_traitsILi128ELi128ELi32ELi4ELb0ELb0EN7cutlass10bfloat16_tE19Flash_kernel_traitsILi128ELi128ELi32ELi4ES3_EELb1ELb0ELb0ELb1ELb0ELb0ELb0ELb1EEEvNS_16Flash_fwd_paramsE:
        /* <DEDUP_REMOVED lines=13> */
[----:B------:R3:W4:Y:S02]  /*00d0*/  @P2 LDG.E.64 R4, [R2.64] ;  /* 0x0000001002042981 */ /* 0x000724000c1e1b00 */
[----:B---3--:R-:W-:Y:S01]  /*00e0*/  @P2 MOV R2, R7 ;  /* 0x0000000700022202 */ /* 0x008fe20000000f00 */
[----:B------:R-:W-:-:S06]  /*00f0*/  @P2 IMAD.MOV.U32 R3, RZ, RZ, R8 ;  /* 0x000000ffff032224 */ /* 0x000fcc00078e0008 */
[----:B------:R-:W3:Y:S01]  /*0100*/  @P2 LDG.E.64 R2, [R2.64] ;  /* 0x0000001002022981 */ /* 0x000ee2000c1e1b00 */
[----:B------:R-:W5:Y:S01]  /*0110*/  S2UR UR15, SR_CTAID.Y ;  /* 0x00000000000f79c3 */ /* 0x000f620000002600 */
[----:B------:R-:W-:Y:S02]  /*0120*/  UISETP.NE.U32.AND UP2, UPT, URZ, UR4, UPT ;  /* 0x000000043f00728c */ /* 0x000fe4000bf45070 */
[----:B------:R-:W-:Y:S02]  /*0130*/  UMOV UR21, 0x4 ;  /* 0x0000000400157882 */ /* 0x000fe40000000000 */
[----:B------:R-:W-:Y:S02]  /*0140*/  UISETP.NE.AND.EX UP2, UPT, URZ, UR5, UPT, UP2 ;  /* 0x000000053f00728c */ /* 0x000fe4000bf45320 */
[----:B------:R-:W-:Y:S01]  /*0150*/  ULDC.64 UR12, c[0x0][0x240] ;  /* 0x00009000000c7ab9 */ /* 0x000fe20000000a00 */
[----:B------:R-:W1:Y:S01]  /*0160*/  S2UR UR14, SR_CTAID.Z ;  /* 0x00000000000e79c3 */ /* 0x000e620000002700 */
[----:B------:R-:W-:-:S02]  /*0170*/  ULDC.64 UR4, c[0x0][0x250] ;  /* 0x0000940000047ab9 */ /* 0x000fc40000000a00 */
[----:B------:R-:W-:Y:S01]  /*0180*/  PLOP3.LUT P0, PT, PT, PT, UP2, 0x80, 0x0 ;  /* 0x000000000000781c */ /* 0x000fe20003f0f028 */
[----:B------:R-:W-:Y:S02]  /*0190*/  ULDC.U8 UR8, c[0x0][0x312] ;  /* 0x0000c48000087ab9 */ /* 0x000fe40000000000 */
[----:B------:R-:W-:Y:S02]  /*01a0*/  UISETP.NE.U32.AND UP0, UPT, URZ, UR4, UPT ;  /* 0x000000043f00728c */ /* 0x000fe4000bf05070 */
[----:B------:R-:W-:Y:S02]  /*01b0*/  UISETP.NE.AND UP3, UPT, UR8, URZ, UPT ;  /* 0x0000003f0800728c */ /* 0x000fe4000bf65270 */
[----:B------:R-:W-:Y:S02]  /*01c0*/  UISETP.NE.AND.EX UP0, UPT, URZ, UR5, UPT, UP0 ;  /* 0x000000053f00728c */ /* 0x000fe4000bf05300 */
[----:B-----5:R-:W-:Y:S02]  /*01d0*/  UIMAD.WIDE UR12, UR15, UR21, UR12 ;  /* 0x000000150f0c72a5 */ /* 0x020fe4000f8e020c */
[----:B-1----:R-:W-:-:S06]  /*01e0*/  ULOP3.LUT UR6, UR14, UR10, UR15, 0xfe, !UPT ;  /* 0x0000000a0e067292 */ /* 0x002fcc000f8efe0f */
[----:B--2---:R-:W-:Y:S01]  /*01f0*/  LOP3.LUT P3, RZ, R107, UR6, RZ, 0xfc, !PT ;  /* 0x000000066bff7c12 */ /* 0x004fe2000f86fcff */
[----:B------:R-:W-:Y:S02]  /*0200*/  ULDC.64 UR6, c[0x0][0x248] ;  /* 0x0000920000067ab9 */ /* 0x000fe40000000a00 */
[----:B------:R-:W-:-:S04]  /*0210*/  UISETP.EQ.U32.AND UP1, UPT, URZ, UR6, UPT ;  /* 0x000000063f00728c */ /* 0x000fc8000bf22070 */
[----:B------:R-:W-:-:S03]  /*0220*/  UISETP.EQ.OR.EX UP1, UPT, URZ, UR7, !UP3, UP1 ;  /* 0x000000073f00728c */ /* 0x000fc6000df22710 */
[----:B------:R-:W-:-:S03]  /*0230*/  ULDC.64 UR6, c[0x0][0x248] ;  /* 0x0000920000067ab9 */ /* 0x000fc60000000a00 */
[----:B------:R-:W-:Y:S02]  /*0240*/  @!P3 IMAD.MOV.U32 R10, RZ, RZ, c[0x0][0x308] ;  /* 0x0000c200ff0ab624 */ /* 0x000fe400078e00ff */
[----:B------:R-:W-:Y:S01]  /*0250*/  @!P3 IMAD.MOV.U32 R11, RZ, RZ, c[0x0][0x30c] ;  /* 0x0000c300ff0bb624 */ /* 0x000fe200078e00ff */
[----:B------:R-:W-:Y:S02]  /*0260*/  ULDC.64 UR4, c[0x0][0x250] ;  /* 0x0000940000047ab9 */ /* 0x000fe40000000a00 */
[----:B------:R-:W-:Y:S02]  /*0270*/  UIMAD.WIDE UR6, UR15, UR21, UR6 ;  /* 0x000000150f0672a5 */ /* 0x000fe4000f8e0206 */
[----:B------:R-:W-:Y:S01]  /*0280*/  @UP0 UIMAD.WIDE UR4, UR15, UR21, UR4 ;  /* 0x000000150f0402a5 */ /* 0x000fe2000f8e0204 */
[----:B----4-:R-:W1:Y:S08]  /*0290*/  @P2 R2UR UR18, R4 ;  /* 0x00000000041223c2 */ /* 0x010e7000000e0000 */
[----:B------:R-:W2:Y:S01]  /*02a0*/  @P2 R2UR UR19, R5 ;  /* 0x00000000051323c2 */ /* 0x000ea200000e0000 */
[----:B-1----:R-:W-:-:S02]  /*02b0*/  MOV R4, UR18 ;  /* 0x0000001200047c02 */ /* 0x002fc40008000f00 */
[----:B---3--:R-:W-:Y:S01]  /*02c0*/  @P2 IADD3 R7, P1, R2, c[0x0][0x300], RZ ;  /* 0x0000c00002072a10 */ /* 0x008fe20007f3e0ff */
[----:B--2---:R-:W-:Y:S02]  /*02d0*/  IMAD.U32 R5, RZ, RZ, UR19 ;  /* 0x00000013ff057e24 */ /* 0x004fe4000f8e00ff */
[----:B------:R-:W-:Y:S02]  /*02e0*/  IMAD.U32 R2, RZ, RZ, UR12 ;  /* 0x0000000cff027e24 */ /* 0x000fe4000f8e00ff */
[----:B------:R-:W-:Y:S01]  /*02f0*/  @P2 IMAD.X R8, RZ, RZ, R3, P1 ;  /* 0x000000ffff082224 */ /* 0x000fe200008e0603 */
[----:B------:R1:W-:Y:S01]  /*0300*/  @!P3 STG.E.64 [R10.64], R4 ;  /* 0x000000040a00b986 */ /* 0x0003e2000c101b10 */
[----:B------:R-:W-:Y:S02]  /*0310*/  MOV R3, UR13 ;  /* 0x0000000d00037c02 */ /* 0x000fe40008000f00 */
[----:B------:R-:W-:Y:S02]  /*0320*/  PLOP3.LUT P2, PT, PT, PT, UP1, 0x80, 0x0 ;  /* 0x000000000000781c */ /* 0x000fe40003f4f018 */
[----:B------:R-:W-:Y:S01]  /*0330*/  PLOP3.LUT P1, PT, PT, PT, UP0, 0x80, 0x0 ;  /* 0x000000000000781c */ /* 0x000fe20003f2f008 */
[----:B-1----:R-:W-:-:S02]  /*0340*/  @!P3 IMAD.MOV.U32 R4, RZ, RZ, R7 ;  /* 0x000000ffff04b224 */ /* 0x002fc400078e0007 */
[----:B------:R-:W-:-:S05]  /*0350*/  @!P3 IMAD.MOV.U32 R5, RZ, RZ, R8 ;  /* 0x000000ffff05b224 */ /* 0x000fca00078e0008 */
[----:B------:R1:W-:Y:S04]  /*0360*/  @!P3 STG.E.64 [R10.64+0x8], R4 ;  /* 0x000008040a00b986 */ /* 0x0003e8000c101b10 */
[----:B------:R2:W3:Y:S04]  /*0370*/  @P0 LDG.E R9, [R2.64] ;  /* 0x0000001002090981 */ /* 0x0004e8000c1e1900 */
[----:B------:R2:W4:Y:S01]  /*0380*/  @P0 LDG.E R6, [R2.64+0x4] ;  /* 0x0000041002060981 */ /* 0x000522000c1e1900 */
[----:B-1----:R-:W-:Y:S01]  /*0390*/  MOV R4, UR4 ;  /* 0x0000000400047c02 */ /* 0x002fe20008000f00 */
[----:B------:R-:W-:-:S02]  /*03a0*/  IMAD.U32 R5, RZ, RZ, UR5 ;  /* 0x00000005ff057e24 */ /* 0x000fc4000f8e00ff */
[----:B--2---:R-:W-:Y:S01]  /*03b0*/  IMAD.U32 R2, RZ, RZ, UR6 ;  /* 0x00000006ff027e24 */ /* 0x004fe2000f8e00ff */
[----:B------:R-:W-:Y:S02]  /*03c0*/  MOV R3, UR7 ;  /* 0x0000000700037c02 */ /* 0x000fe40008000f00 */
[----:B------:R1:W2:Y:S04]  /*03d0*/  @P1 LDG.E R4, [R4.64] ;  /* 0x0000001004041981 */ /* 0x0002a8000c1e1900 */
[----:B------:R-:W5:Y:S01]  /*03e0*/  @!P2 LDG.E R0, [R2.64] ;  /* 0x000000100200a981 */ /* 0x000f62000c1e1900 */
[----:B------:R-:W-:Y:S02]  /*03f0*/  UMOV UR9, 0xffffffff ;  /* 0xffffffff00097882 */ /* 0x000fe40000000000 */
[----:B------:R-:W-:-:S02]  /*0400*/  UMOV UR25, 0xffffffff ;  /* 0xffffffff00197882 */ /* 0x000fc40000000000 */
[----:B------:R-:W-:Y:S01]  /*0410*/  UMOV UR24, URZ ;  /* 0x0000003f00187c82 */ /* 0x000fe20008000000 */
[----:B-1----:R-:W-:-:S04]  /*0420*/  SHF.R.S32.HI R5, RZ, 0x1f, R107 ;  /* 0x0000001fff057819 */ /* 0x002fc8000001146b */
[----:B------:R-:W-:Y:S01]  /*0430*/  LEA.HI R14, R5, R107, RZ, 0x5 ;  /* 0x0000006b050e7211 */ /* 0x000fe200078f28ff */
[----:B---3--:R-:W1:Y:S08]  /*0440*/  @P0 R2UR UR9, R9 ;  /* 0x00000000090903c2 */ /* 0x008e7000000e0000 */
[----:B----4-:R-:W1:Y:S01]  /*0450*/  @P0 R2UR UR13, R6 ;  /* 0x00000000060d03c2 */ /* 0x010e6200000e0000 */
[----:B------:R-:W-:-:S04]  /*0460*/  ISETP.NE.U32.AND P0, PT, RZ, c[0x0][0x248], PT ;  /* 0x00009200ff007a0c */ /* 0x000fc80003f05070 */
[----:B------:R-:W-:-:S03]  /*0470*/  ISETP.NE.AND.EX P0, PT, RZ, c[0x0][0x24c], PT, P0 ;  /* 0x00009300ff007a0c */ /* 0x000fc60003f05300 */
[----:B--2---:R2:W3:Y:S01]  /*0480*/  @P1 R2UR UR24, R4 ;  /* 0x00000000041813c2 */ /* 0x0044e200000e0000 */
[----:B-1----:R-:W-:-:S07]  /*0490*/  @UP2 UIADD3 UR13, UR13, -UR9, URZ ;  /* 0x800000090d0d2290 */ /* 0x002fce000fffe03f */
[----:B-----5:R1:W4:Y:S01]  /*04a0*/  @!P2 R2UR UR25, R0 ;  /* 0x000000000019a3c2 */ /* 0x02032200000e0000 */
[----:B------:R-:W-:Y:S01]  /*04b0*/  @!UP2 ULDC UR13, c[0x0][0x214] ;  /* 0x00008500000daab9 */ /* 0x000fe20000000800 */
[----:B-1----:R-:W-:-:S05]  /*04c0*/  LOP3.LUT R0, R14, 0xffffffe0, RZ, 0xc0, !PT ;  /* 0xffffffe00e007812 */ /* 0x002fca00078ec0ff */
[----:B------:R-:W-:Y:S01]  /*04d0*/  IMAD.IADD R148, R107, 0x1, -R0 ;  /* 0x000000016b947824 */ /* 0x000fe200078e0a00 */
[----:B--234-:R-:W-:Y:S05]  /*04e0*/  @!P0 BRA `(.L_x_1699) ;  /* 0x0000007000008947 */ /* 0x01cfea0003800000 */
[----:B------:R-:W-:-:S13]  /*04f0*/  PLOP3.LUT P0, PT, PT, PT, UP3, 0x80, 0x0 ;  /* 0x000000000000781c */ /* 0x000fda0003f0f038 */
[----:B------:R-:W2:Y:S04]  /*0500*/  @P0 LDG.E R0, [R2.64+0x4] ;  /* 0x0000041002000981 */ /* 0x000ea8000c1e1900 */
[----:B------:R-:W3:Y:S01]  /*0510*/  @!P0 LDG.E R2, [R2.64] ;  /* 0x0000001002028981 */ /* 0x000ee2000c1e1900 */
[----:B--2---:R-:W1:Y:S02]  /*0520*/  @P0 R2UR UR6, R0 ;  /* 0x00000000000603c2 */ /* 0x004e6400000e0000 */
[----:B-1----:R-:W-:-:S11]  /*0530*/  @UP3 UIADD3 UR6, UR6, -UR25, URZ ;  /* 0x8000001906063290 */ /* 0x002fd6000fffe03f */
[----:B---3--:R1:W2:Y:S02]  /*0540*/  @!P0 R2UR UR6, R2 ;  /* 0x00000000020683c2 */ /* 0x0082a400000e0000 */
[----:B-12---:R-:W-:Y:S05]  /*0550*/  BRA `(.L_x_1700) ;  /* 0x0000001000007947 */ /* 0x006fea0003800000 */
.L_x_1699:
[----:B------:R-:W-:Y:S02]  /*0560*/  ULDC UR6, c[0x0][0x218] ;  /* 0x0000860000067ab9 */ /* 0x000fe40000000800 */
.L_x_1700:
        /* <DEDUP_REMOVED lines=40> */
[----:B------:R-:W-:Y:S02]  /*07f0*/  @UP0 UIMAD.WIDE.U32 UR28, UR20, UR4, URZ ;  /* 0x00000004141c02a5 */ /* 0x000fe4000f8e003f */
[----:B------:R-:W-:Y:S02]  /*0800*/  @!UP1 UIMAD.WIDE.U32 UR30, UR15, UR6, URZ ;  /* 0x000000060f1e92a5 */ /* 0x000fe4000f8e003f */
[----:B------:R-:W-:Y:S02]  /*0810*/  @!UP1 UIMAD UR4, UR15, UR7, UR23 ;  /* 0x000000070f0492a4 */ /* 0x000fe4000f8e0217 */
[----:B------:R-:W-:Y:S02]  /*0820*/  ULDC UR6, c[0x0][0x1c0] ;  /* 0x0000700000067ab9 */ /* 0x000fe40000000800 */
[----:B------:R-:W-:Y:S02]  /*0830*/  UIMAD UR6, UR15, UR6, UR14 ;  /* 0x000000060f0672a4 */ /* 0x000fe4000f8e020e */
[----:B------:R-:W-:-:S02]  /*0840*/  @UP0 UIMAD UR7, UR20, UR5, UR29 ;  /* 0x00000005140702a4 */ /* 0x000fc4000f8e021d */
[----:B------:R-:W-:Y:S02]  /*0850*/  USHF.R.S32.HI UR23, URZ, 0x1f, UR14 ;  /* 0x0000001f3f177899 */ /* 0x000fe4000801140e */
[----:B------:R-:W-:Y:S02]  /*0860*/  ULDC UR5, c[0x0][0x224] ;  /* 0x0000890000057ab9 */ /* 0x000fe40000000800 */
[----:B------:R-:W-:Y:S02]  /*0870*/  UIMAD UR5, UR6, UR5, UR11 ;  /* 0x00000005060572a4 */ /* 0x000fe4000f8e020b */
[----:B------:R-:W-:Y:S02]  /*0880*/  USHF.L.U32 UR6, UR6, 0x5, URZ ;  /* 0x0000000506067899 */ /* 0x000fe4000800063f */
[----:B------:R-:W-:Y:S02]  /*0890*/  ULDC UR20, c[0x0][0x228] ;  /* 0x00008a0000147ab9 */ /* 0x000fe40000000800 */
[----:B------:R-:W-:-:S02]  /*08a0*/  UIMAD UR20, UR5, UR20, URZ ;  /* 0x00000014051472a4 */ /* 0x000fc4000f8e023f */
[----:B------:R-:W-:Y:S01]  /*08b0*/  IADD3 R110, P2, P1, R7, UR6, R148 ;  /* 0x00000006076e7c10 */ /* 0x000fe2000f95e094 */
[----:B------:R-:W-:Y:S02]  /*08c0*/  USHF.R.S32.HI UR5, URZ, 0x1f, UR6 ;  /* 0x0000001f3f057899 */ /* 0x000fe40008011406 */
[----:B------:R-:W-:Y:S02]  /*08d0*/  @!UP1 UIADD3 UR22, UR31, UR4, URZ ;  /* 0x000000041f169290 */ /* 0x000fe4000fffe03f */
[----:B------:R2:W-:Y:S01]  /*08e0*/  STL [R1+0x88], R110 ;  /* 0x0000886e01007387 */ /* 0x0005e20000100800 */
[----:B------:R-:W-:Y:S01]  /*08f0*/  @UP1 UMOV UR6, UR26 ;  /* 0x0000001a00061c82 */ /* 0x000fe20008000000 */
        /* <DEDUP_REMOVED lines=12> */
[----:B------:R-:W-:Y:S02]  /*09c0*/  UMOV UR26, UR28 ;  /* 0x0000001c001a7c82 */ /* 0x000fe40008000000 */
[----:B------:R-:W-:Y:S02]  /*09d0*/  UIMAD UR7, UR15, UR5, UR7 ;  /* 0x000000050f0772a4 */ /* 0x000fe4000f8e0207 */
[----:B------:R-:W-:-:S04]  /*09e0*/  UIMAD.WIDE.U32 UR28, UR15, UR4, UR26 ;  /* 0x000000040f1c72a5 */ /* 0x000fc8000f8e001a */
[----:B------:R-:W-:Y:S02]  /*09f0*/  UIADD3 UR7, UR29, UR7, URZ ;  /* 0x000000071d077290 */ /* 0x000fe4000fffe03f */
.L_x_1702:
[----:B-1----:R-:W-:Y:S01]  /*0a00*/  IABS R4, c[0x0][0x1c8] ;  /* 0x0000720000047a13 */ /* 0x002fe20000000000 */
[----:B------:R-:W1:Y:S01]  /*0a10*/  S2R R6, SR_CTAID.Z ;  /* 0x0000000000067919 */ /* 0x000e620000002700 */
[----:B------:R-:W-:Y:S02]  /*0a20*/  ULDC UR4, c[0x0][0x1c8] ;  /* 0x0000720000047ab9 */ /* 0x000fe40000000800 */
[----:B------:R-:W3:Y:S01]  /*0a30*/  I2F.RP R2, R4 ;  /* 0x0000000400027306 */ /* 0x000ee20000209400 */
[----:B------:R-:W-:Y:S02]  /*0a40*/  ULOP3.LUT UR4, UR14, UR4, URZ, 0x3c, !UPT ;  /* 0x000000040e047292 */ /* 0x000fe4000f8e3c3f */
[----:B------:R-:W-:-:S04]  /*0a50*/  @UP0 UIADD3 UR25, UR24, UR25, URZ ;  /* 0x0000001918190290 */ /* 0x000fc8000fffe03f */
[----:B------:R-:W-:Y:S01]  /*0a60*/  ISETP.LE.AND P1, PT, RZ, UR4, PT ;  /* 0x00000004ff007c0c */ /* 0x000fe2000bf23270 */
[----:B------:R-:W-:Y:S02]  /*0a70*/  ULDC.64 UR4, c[0x0][0x1a0] ;  /* 0x0000680000047ab9 */ /* 0x000fe40000000a00 */
[----:B------:R-:W-:-:S04]  /*0a80*/  @UP0 UIMAD.WIDE.U32 UR26, UR25, UR4, URZ ;  /* 0x00000004191a02a5 */ /* 0x000fc8000f8e003f */
[----:B------:R-:W-:Y:S01]  /*0a90*/  @UP0 UIMAD UR5, UR25, UR5, UR27 ;  /* 0x00000005190502a4 */ /* 0x000fe2000f8e021b */
[----:B---3--:R-:W3:Y:S01]  /*0aa0*/  MUFU.RCP R2, R2 ;  /* 0x0000000200027308 */ /* 0x008ee20000001000 */
[----:B-1----:R-:W-:Y:S02]  /*0ab0*/  IABS R6, R6 ;  /* 0x0000000600067213 */ /* 0x002fe40000000000 */
[----:B---3--:R-:W-:-:S05]  /*0ac0*/  IADD3 R2, R2, 0xffffffe, RZ ;  /* 0x0ffffffe02027810 */ /* 0x008fca0007ffe0ff */
[----:B------:R-:W1:Y:S02]  /*0ad0*/  F2I.FTZ.U32.TRUNC.NTZ R3, R2 ;  /* 0x0000000200037305 */ /* 0x000e64000021f000 */
[----:B-1----:R-:W-:Y:S02]  /*0ae0*/  IMAD.MOV R0, RZ, RZ, -R3 ;  /* 0x000000ffff007224 */ /* 0x002fe400078e0a03 */
[----:B------:R-:W-:Y:S02]  /*0af0*/  IMAD.MOV.U32 R2, RZ, RZ, RZ ;  /* 0x000000ffff027224 */ /* 0x000fe400078e00ff */
[----:B------:R-:W-:-:S04]  /*0b00*/  IMAD R0, R0, R4, RZ ;  /* 0x0000000400007224 */ /* 0x000fc800078e02ff */
[----:B------:R-:W-:-:S04]  /*0b10*/  IMAD.HI.U32 R0, R3, R0, R2 ;  /* 0x0000000003007227 */ /* 0x000fc800078e0002 */
[----:B------:R-:W-:-:S04]  /*0b20*/  IMAD.MOV.U32 R3, RZ, RZ, R6 ;  /* 0x000000ffff037224 */ /* 0x000fc800078e0006 */
        /* <DEDUP_REMOVED lines=8> */
[----:B------:R-:W-:-:S05]  /*0bb0*/  @P3 IADD3 R0, R0, 0x1, RZ ;  /* 0x0000000100003810 */ /* 0x000fca0007ffe0ff */
[----:B------:R-:W-:Y:S01]  /*0bc0*/  @!P1 IMAD.MOV R0, RZ, RZ, -R0 ;  /* 0x000000ffff009224 */ /* 0x000fe200078e0a00 */
        /* <DEDUP_REMOVED lines=14> */
.L_x_1703:
[CC--:B------:R-:W-:Y:S01]  /*0cb0*/  LEA.HI R3, R5.reuse, R107.reuse, RZ, 0x3 ;  /* 0x0000006b05037211 */ /* 0x0c0fe200078f18ff */
[----:B------:R-:W1:Y:S01]  /*0cc0*/  S2R R16, SR_CTAID.Z ;  /* 0x0000000000107919 */ /* 0x000e620000002700 */
[-C--:B------:R-:W-:Y:S01]  /*0cd0*/  LEA.HI R21, R5, R107.reuse, RZ, 0x4 ;  /* 0x0000006b05157211 */ /* 0x080fe200078f20ff */
[----:B------:R-:W-:Y:S01]  /*0ce0*/  UIADD3 UR24, -UR11, UR13, URZ ;  /* 0x0000000d0b187290 */ /* 0x000fe2000fffe13f */
[----:B------:R-:W-:Y:S01]  /*0cf0*/  SHF.R.S32.HI R6, RZ, 0x3, R3 ;  /* 0x00000003ff067819 */ /* 0x000fe20000011403 */
[----:B------:R-:W-:Y:S01]  /*0d00*/  IMAD.MOV.U32 R22, RZ, RZ, 0x10 ;  /* 0x00000010ff167424 */ /* 0x000fe200078e00ff */
[----:B------:R-:W-:Y:S01]  /*0d10*/  LOP3.LUT R3, R3, 0xfffffff8, RZ, 0xc0, !PT ;  /* 0xfffffff803037812 */ /* 0x000fe200078ec0ff */
[----:B------:R-:W-:Y:S01]  /*0d20*/  IMAD.U32 R9, RZ, RZ, UR10 ;  /* 0x0000000aff097e24 */ /* 0x000fe2000f8e00ff */
        /* <DEDUP_REMOVED lines=8> */
[----:B------:R-:W-:Y:S01]  /*0db0*/  SHF.R.S32.HI R232, RZ, 0x5, R14 ;  /* 0x00000005ffe87819 */ /* 0x000fe2000001140e */
[C---:B------:R-:W-:Y:S01]  /*0dc0*/  IMAD R12, R7.reuse, c[0x0][0x1a0], RZ ;  /* 0x00006800070c7a24 */ /* 0x040fe200078e02ff */
[----:B------:R-:W-:Y:S01]  /*0dd0*/  SHF.R.S32.HI R5, RZ, 0x1f, R2 ;  /* 0x0000001fff057819 */ /* 0x000fe20000011402 */
[----:B------:R-:W-:Y:S01]  /*0de0*/  IMAD R13, R7, c[0x0][0x198], RZ ;  /* 0x00006600070d7a24 */ /* 0x000fe200078e02ff */
[----:B------:R-:W-:Y:S01]  /*0df0*/  LOP3.LUT R4, R3, 0x38, R114, 0xf8, !PT ;  /* 0x0000003803047812 */ /* 0x000fe200078ef872 */
[C---:B------:R-:W-:Y:S01]  /*0e00*/  IMAD R12, R6.reuse, c[0x0][0x1a4], R12 ;  /* 0x00006900060c7a24 */ /* 0x040fe200078e020c */
[----:B------:R-:W-:Y:S01]  /*0e10*/  SHF.R.U32.HI R3, RZ, 0x3, R3 ;  /* 0x00000003ff037819 */ /* 0x000fe20000011603 */
[----:B------:R-:W-:Y:S01]  /*0e20*/  IMAD R13, R6, c[0x0][0x19c], R13 ;  /* 0x00006700060d7a24 */ /* 0x000fe200078e020d */
[----:B------:R-:W-:Y:S01]  /*0e30*/  LEA.HI R20, R5, R2, RZ, 0x3 ;  /* 0x0000000205147211 */ /* 0x000fe200078f18ff */
[----:B------:R-:W-:Y:S01]  /*0e40*/  IMAD.SHL.U32 R5, R8, 0x8, RZ ;  /* 0x0000000808057824 */ /* 0x000fe200078e00ff */
[----:B------:R-:W-:Y:S01]  /*0e50*/  LOP3.LUT R4, R4, R3, RZ, 0x3c, !PT ;  /* 0x0000000304047212 */ /* 0x000fe200078e3cff */
[----:B------:R-:W-:Y:S01]  /*0e60*/  BSSY B0, `(.L_x_1704) ;  /* 0x0000049000007945 */ /* 0x000fe20003800000 */
[----:B------:R-:W-:Y:S01]  /*0e70*/  LOP3.LUT R3, R20, 0xfffffff8, RZ, 0xc0, !PT ;  /* 0xfffffff814037812 */ /* 0x000fe200078ec0ff */
[----:B------:R-:W-:Y:S01]  /*0e80*/  IMAD.WIDE R8, R9, 0x80, R6 ;  /* 0x0000008009087825 */ /* 0x000fe200078e0206 */
[----:B------:R-:W-:-:S02]  /*0e90*/  SHF.R.S32.HI R115, RZ, 0x1f, R114 ;  /* 0x0000001fff737819 */ /* 0x000fc40000011472 */
[----:B------:R-:W-:Y:S01]  /*0ea0*/  IADD3 R10, P0, R114, UR6, RZ ;  /* 0x00000006720a7c10 */ /* 0x000fe2000ff1e0ff */
[----:B------:R-:W-:Y:S01]  /*0eb0*/  IMAD.IADD R19, R2, 0x1, -R3 ;  /* 0x0000000102137824 */ /* 0x000fe200078e0a03 */
[----:B------:R-:W-:Y:S01]  /*0ec0*/  LOP3.LUT R207, R4, 0xfffffe00, R5, 0xf8, !PT ;  /* 0xfffffe0004cf7812 */ /* 0x000fe200078ef805 */
[--C-:B------:R-:W-:Y:S01]  /*0ed0*/  IMAD.WIDE.U32 R2, R6, c[0x0][0x1a0], R114.reuse ;  /* 0x0000680006027a25 */ /* 0x100fe200078e0072 */
[----:B------:R-:W-:Y:S01]  /*0ee0*/  IADD3.X R11, R115, UR22, RZ, P0, !PT ;  /* 0x00000016730b7c10 */ /* 0x000fe200087fe4ff */
[----:B------:R3:W-:Y:S01]  /*0ef0*/  STL.64 [R1+0x50], R114 ;  /* 0x0000507201007387 */ /* 0x0007e20000100a00 */
[----:B------:R-:W-:Y:S01]  /*0f00*/  IADD3 R111, R114, 0x40, RZ ;  /* 0x00000040726f7810 */ /* 0x000fe20007ffe0ff */
[----:B------:R-:W-:Y:S01]  /*0f10*/  IMAD.WIDE.U32 R4, R6, c[0x0][0x198], R114 ;  /* 0x0000660006047a25 */ /* 0x000fe200078e0072 */
[----:B------:R-:W-:-:S03]  /*0f20*/  IADD3 R2, P0, R2, UR26, RZ ;  /* 0x0000001a02027c10 */ /* 0x000fc6000ff1e0ff */
[----:B-1----:R-:W-:Y:S01]  /*0f30*/  IMAD.WIDE.U32 R16, R16, c[0x0][0x1a8], R10 ;  /* 0x00006a0010107a25 */ /* 0x002fe200078e000a */
[----:B------:R-:W-:Y:S02]  /*0f40*/  SHF.R.S32.HI R10, RZ, 0x1f, R0 ;  /* 0x0000001fff0a7819 */ /* 0x000fe40000011400 */
[----:B------:R-:W-:Y:S01]  /*0f50*/  IADD3 R4, P1, R4, UR28, RZ ;  /* 0x0000001c04047c10 */ /* 0x000fe2000ff3e0ff */
[----:B------:R-:W-:Y:S01]  /*0f60*/  IMAD.SHL.U32 R207, R207, 0x2, RZ ;  /* 0x00000002cfcf7824 */ /* 0x000fe200078e00ff */
[----:B------:R-:W-:Y:S02]  /*0f70*/  SHF.R.S32.HI R11, RZ, 0x1f, R14 ;  /* 0x0000001fff0b7819 */ /* 0x000fe4000001140e */
[----:B------:R-:W-:Y:S01]  /*0f80*/  IADD3.X R3, R3, UR5, R12, P0, !PT ;  /* 0x0000000503037c10 */ /* 0x000fe200087fe40c */
[C---:B------:R-:W-:Y:S01]  /*0f90*/  IMAD R12, R10.reuse, c[0x0][0x1b0], RZ ;  /* 0x00006c000a0c7a24 */ /* 0x040fe200078e02ff */
[----:B------:R-:W-:Y:S01]  /*0fa0*/  IADD3.X R5, R5, UR7, R13, P1, !PT ;  /* 0x0000000705057c10 */ /* 0x000fe20008ffe40d */
[----:B------:R-:W-:Y:S01]  /*0fb0*/  IMAD R10, R10, c[0x0][0x1b8], RZ ;  /* 0x00006e000a0a7a24 */ /* 0x000fe200078e02ff */
[----:B------:R-:W-:Y:S01]  /*0fc0*/  SHF.R.S32.HI R13, RZ, 0x1f, R148 ;  /* 0x0000001fff0d7819 */ /* 0x000fe20000011494 */
[C---:B------:R-:W-:Y:S01]  /*0fd0*/  IMAD R12, R0.reuse, c[0x0][0x1b4], R12 ;  /* 0x00006d00000c7a24 */ /* 0x040fe200078e020c */
[----:B------:R-:W-:Y:S01]  /*0fe0*/  LEA.HI R11, R11, R232, RZ, 0x2 ;  /* 0x000000e80b0b7211 */ /* 0x000fe200078f10ff */
[C---:B------:R-:W-:Y:S01]  /*0ff0*/  IMAD R10, R0.reuse, c[0x0][0x1bc], R10 ;  /* 0x00006f00000a7a24 */ /* 0x040fe200078e020a */
[----:B------:R-:W-:Y:S01]  /*1000*/  LEA.HI R149, R13, R148, RZ, 0x2 ;  /* 0x000000940d957211 */ /* 0x000fe200078f10ff */
[C---:B------:R-:W-:Y:S01]  /*1010*/  IMAD.WIDE.U32 R26, R0.reuse, c[0x0][0x1b0], R4 ;  /* 0x00006c00001a7a25 */ /* 0x040fe200078e0004 */
[----:B------:R-:W-:Y:S01]  /*1020*/  R2P PR, R19, 0x6 ;  /* 0x0000000613007804 */ /* 0x000fe20000000000 */
[----:B------:R-:W-:Y:S01]  /*1030*/  ULDC.64 UR4, c[0x0][0x1a8] ;  /* 0x00006a0000047ab9 */ /* 0x000fe20000000a00 */
[----:B------:R-:W-:Y:S01]  /*1040*/  SHF.R.S32.HI R92, RZ, 0x2, R149 ;  /* 0x00000002ff5c7819 */ /* 0x000fe20000011495 */
[----:B------:R-:W-:Y:S01]  /*1050*/  IMAD.WIDE.U32 R24, R0, c[0x0][0x1b8], R2 ;  /* 0x00006e0000187a25 */ /* 0x000fe200078e0002 */
[----:B------:R-:W-:Y:S01]  /*1060*/  LOP3.LUT R0, R11, 0xffffffc, RZ, 0xc0, !PT ;  /* 0x0ffffffc0b007812 */ /* 0x000fe200078ec0ff */
[----:B------:R3:W-:Y:S01]  /*1070*/  STL.64 [R1+0x80], R26 ;  /* 0x0000801a01007387 */ /* 0x0007e20000100a00 */
[----:B------:R-:W-:Y:S01]  /*1080*/  ISETP.GE.AND P0, PT, R6, UR24, PT ;  /* 0x0000001806007c0c */ /* 0x000fe2000bf06270 */
[----:B------:R-:W-:Y:S01]  /*1090*/  IMAD.IADD R23, R25, 0x1, R10 ;  /* 0x0000000119177824 */ /* 0x000fe200078e020a */
[----:B------:R-:W-:Y:S01]  /*10a0*/  UIMAD UR4, UR23, UR4, URZ ;  /* 0x00000004170472a4 */ /* 0x000fe2000f8e023f */
[----:B------:R-:W-:Y:S01]  /*10b0*/  IMAD.IADD R0, R232, 0x1, -R0 ;  /* 0x00000001e8007824 */ /* 0x000fe200078e0a00 */
[----:B------:R3:W-:Y:S01]  /*10c0*/  STL.64 [R1+0x78], R24 ;  /* 0x0000781801007387 */ /* 0x0007e20000100a00 */
[----:B------:R-:W-:Y:S01]  /*10d0*/  IMAD.IADD R29, R27, 0x1, R12 ;  /* 0x000000011b1d7824 */ /* 0x000fe200078e020c */
[----:B------:R-:W-:Y:S01]  /*10e0*/  UIMAD UR5, UR14, UR5, UR4 ;  /* 0x000000050e0572a4 */ /* 0x000fe2000f8e0204 */
[----:B------:R-:W-:Y:S01]  /*10f0*/  IMAD R109, R0, 0x10, R92 ;  /* 0x00000010006d7824 */ /* 0x000fe200078e025c */
[----:B------:R-:W-:Y:S01]  /*1100*/  SEL R4, R22, 0xfffffff0, !P1 ;  /* 0xfffffff016047807 */ /* 0x000fe20004800000 */
[----:B------:R-:W-:-:S03]  /*1110*/  IMAD.MOV.U32 R3, RZ, RZ, 0x20 ;  /* 0x00000020ff037424 */ /* 0x000fc600078e00ff */
[----:B------:R3:W-:Y:S01]  /*1120*/  STL [R1+0x90], R109 ;  /* 0x0000906d01007387 */ /* 0x0007e20000100800 */
[----:B------:R-:W-:Y:S02]  /*1130*/  IADD3 R11, R17, UR5, RZ ;  /* 0x00000005110b7c10 */ /* 0x000fe4000fffe0ff */
[----:B------:R-:W-:Y:S01]  /*1140*/  SEL R3, R3, 0xffffffe0, !P2 ;  /* 0xffffffe003037807 */ /* 0x000fe20005000000 */
[----:B------:R3:W-:Y:S04]  /*1150*/  STL [R1+0x6c], R111 ;  /* 0x00006c6f01007387 */ /* 0x0007e80000100800 */
[----:B------:R3:W-:Y:S04]  /*1160*/  STL [R1+0x8c], R23 ;  /* 0x00008c1701007387 */ /* 0x0007e80000100800 */
[----:B------:R3:W-:Y:S01]  /*1170*/  STL [R1+0x74], R29 ;  /* 0x0000741d01007387 */ /* 0x0007e20000100800 */
        /* <DEDUP_REMOVED lines=23> */
.L_x_1705:
[----:B------:R-:W-:Y:S05]  /*12f0*/  BSYNC B0 ;  /* 0x0000000000007941 */ /* 0x000fea0003800000 */
.L_x_1704:
        /* <DEDUP_REMOVED lines=29> */
.L_x_1707:
[----:B------:R-:W-:Y:S05]  /*14d0*/  BSYNC B0 ;  /* 0x0000000000007941 */ /* 0x000fea0003800000 */
.L_x_1706:
        /* <DEDUP_REMOVED lines=29> */
.L_x_1709:
[----:B------:R-:W-:Y:S05]  /*16b0*/  BSYNC B0 ;  /* 0x0000000000007941 */ /* 0x000fea0003800000 */
.L_x_1708:
        /* <DEDUP_REMOVED lines=29> */
.L_x_1711:
[----:B------:R-:W-:Y:S05]  /*1890*/  BSYNC B0 ;  /* 0x0000000000007941 */ /* 0x000fea0003800000 */
.L_x_1710:
        /* <DEDUP_REMOVED lines=29> */
.L_x_1713:
[----:B------:R-:W-:Y:S05]  /*1a70*/  BSYNC B0 ;  /* 0x0000000000007941 */ /* 0x000fea0003800000 */
.L_x_1712:
        /* <DEDUP_REMOVED lines=29> */
.L_x_1715:
[----:B------:R-:W-:Y:S05]  /*1c50*/  BSYNC B0 ;  /* 0x0000000000007941 */ /* 0x000fea0003800000 */
.L_x_1714:
        /* <DEDUP_REMOVED lines=29> */
.L_x_1717:
[----:B------:R-:W-:Y:S05]  /*1e30*/  BSYNC B0 ;  /* 0x0000000000007941 */ /* 0x000fea0003800000 */
.L_x_1716:
[----:B------:R-:W-:Y:S01]  /*1e40*/  IADD3 R0, R6, 0x70, RZ ;  /* 0x0000007006007810 */ /* 0x000fe20007ffe0ff */
[----:B------:R-:W-:Y:S01]  /*1e50*/  UMOV UR27, 0x5 ;  /* 0x00000005001b7882 */ /* 0x000fe20000000000 */
[----:B------:R-:W-:Y:S01]  /*1e60*/  BSSY B0, `(.L_x_1718) ;  /* 0x000001f000007945 */ /* 0x000fe20003800000 */
[----:B------:R-:W-:Y:S01]  /*1e70*/  ULDC.64 UR4, c[0x0][0x198] ;  /* 0x0000660000047ab9 */ /* 0x000fe20000000a00 */
[----:B------:R-:W-:Y:S01]  /*1e80*/  ISETP.GE.AND P0, PT, R0, UR24, PT ;  /* 0x0000001800007c0c */ /* 0x000fe2000bf06270 */
[----:B------:R-:W-:Y:S02]  /*1e90*/  USHF.R.S32.HI UR22, URZ, 0x5, UR8 ;  /* 0x000000053f167899 */ /* 0x000fe40008011408 */
[----:B------:R-:W-:Y:S02]  /*1ea0*/  USHF.L.U64.HI UR27, UR4, UR27, UR5 ;  /* 0x0000001b041b7299 */ /* 0x000fe40008010205 */
[----:B------:R-:W-:-:S08]  /*1eb0*/  USHF.L.U32 UR28, UR4, 0x5, URZ ;  /* 0x00000005041c7899 */ /* 0x000fd0000800063f */
        /* <DEDUP_REMOVED lines=25> */
.L_x_1719:
[----:B------:R-:W-:Y:S05]  /*2050*/  BSYNC B0 ;  /* 0x0000000000007941 */ /* 0x000fea0003800000 */
.L_x_1718:
        /* <DEDUP_REMOVED lines=11> */
[----:B----4-:R-:W-:Y:S01]  /*2110*/  IMAD.WIDE.U32 R8, R108, UR26, R112 ;  /* 0x0000001a6c087c25 */ /* 0x010fe2000f8e0070 */
        /* <DEDUP_REMOVED lines=20> */
.L_x_1721:
[----:B------:R-:W-:Y:S05]  /*2260*/  BSYNC B0 ;  /* 0x0000000000007941 */ /* 0x000fea0003800000 */
.L_x_1720:
        /* <DEDUP_REMOVED lines=25> */
.L_x_1723:
[----:B------:R-:W-:Y:S05]  /*2400*/  BSYNC B0 ;  /* 0x0000000000007941 */ /* 0x000fea0003800000 */
.L_x_1722:
        /* <DEDUP_REMOVED lines=16> */
[----:B-1----:R-:W-:Y:S01]  /*2510*/  IMAD.U32 R8, RZ, RZ, UR6 ;  /* 0x00000006ff087e24 */ /* 0x002fe2000f8e00ff */
[----:B------:R-:W1:Y:S01]  /*2520*/  @P0 MUFU.RCP R2, c[0x0][0x238] ;  /* 0x00008e0000020b08 */ /* 0x000e620000001000 */
[----:B------:R-:W-:Y:S01]  /*2530*/  ISETP.GE.AND P1, PT, R6, UR25, PT ;  /* 0x0000001906007c0c */ /* 0x000fe2000bf26270 */
[----:B------:R-:W-:Y:S02]  /*2540*/  ULDC.64 UR4, c[0x0][0x1a0] ;  /* 0x0000680000047ab9 */ /* 0x000fe40000000a00 */
[----:B------:R-:W-:-:S05]  /*2550*/  IMAD.U32 R9, RZ, RZ, UR7 ;  /* 0x00000007ff097e24 */ /* 0x000fca000f8e00ff */
[----:B------:R5:W1:Y:S01]  /*2560*/  @P0 LDG.E R0, [R8.64] ;  /* 0x0000001008000981 */ /* 0x000a62000c1e1900 */
        /* <DEDUP_REMOVED lines=10> */
[----:B-1----:R-:W-:Y:S01]  /*2610*/  @P0 FMUL.FTZ R0, R0, R2 ;  /* 0x0000000200000220 */ /* 0x002fe20000410000 */
[----:B------:R-:W-:Y:S01]  /*2620*/  MOV R2, UR4 ;  /* 0x0000000400027c02 */ /* 0x000fe20008000f00 */
[----:B------:R-:W-:-:S02]  /*2630*/  UMOV UR4, URZ ;  /* 0x0000003f00047c82 */ /* 0x000fc40008000000 */
[----:B------:R1:W5:Y:S02]  /*2640*/  @P0 R2UR UR6, R0 ;  /* 0x00000000000603c2 */ /* 0x00036400000e0000 */
[----:B-1----:R-:W-:Y:S01]  /*2650*/  LEA R0, P0, R8, R24, 0x5 ;  /* 0x0000001808007211 */ /* 0x002fe200078028ff */
[----:B-----5:R-:W-:-:S03]  /*2660*/  @UP1 UMOV UR4, UR6 ;  /* 0x0000000600041c82 */ /* 0x020fc60008000000 */
[----:B------:R-:W-:Y:S01]  /*2670*/  LEA.HI.X R2, R8, R23, R2, 0x5, P0 ;  /* 0x0000001708027211 */ /* 0x000fe200000f2c02 */
        /* <DEDUP_REMOVED lines=18> */
.L_x_1725:
[----:B--2---:R-:W-:Y:S05]  /*27a0*/  BSYNC B0 ;  /* 0x0000000000007941 */ /* 0x004fea0003800000 */
.L_x_1724:
        /* <DEDUP_REMOVED lines=26> */
.L_x_1727:
[----:B------:R-:W-:Y:S05]  /*2950*/  BSYNC B0 ;  /* 0x0000000000007941 */ /* 0x000fea0003800000 */
.L_x_1726:
[----:B------:R-:W-:Y:S01]  /*2960*/  SHF.R.S32.HI R7, RZ, 0x4, R21 ;  /* 0x00000004ff077819 */ /* 0x000fe20000011415 */
[C---:B------:R-:W-:Y:S01]  /*2970*/  IMAD.SHL.U32 R5, R18.reuse, 0x40, RZ ;  /* 0x0000004012057824 */ /* 0x040fe200078e00ff */
[----:B------:R-:W-:Y:S01]  /*2980*/  R2P PR, R18, 0x6 ;  /* 0x0000000612007804 */ /* 0x000fe20000000000 */
[----:B------:R-:W-:Y:S01]  /*2990*/  IMAD.SHL.U32 R2, R19, 0x40, RZ ;  /* 0x0000004013027824 */ /* 0x000fe200078e00ff */
[----:B------:R-:W-:Y:S01]  /*29a0*/  LEA.HI R0, R21, R7, RZ, 0x1 ;  /* 0x0000000715007211 */ /* 0x000fe200078f08ff */
[----:B-1----:R-:W-:Y:S01]  /*29b0*/  IMAD.SHL.U32 R8, R20, 0x40, RZ ;  /* 0x0000004014087824 */ /* 0x002fe200078e00ff */
        /* <DEDUP_REMOVED lines=16> */
[----:B------:R-:W-:-:S02]  /*2ac0*/  IMAD R5, R232, 0x10, R92 ;  /* 0x00000010e8057824 */ /* 0x000fc400078e025c */
[----:B------:R-:W-:Y:S02]  /*2ad0*/  IMAD R0, R7, 0x200, R0 ;  /* 0x0000020007007824 */ /* 0x000fe400078e0200 */
[----:B------:R-:W-:Y:S01]  /*2ae0*/  IMAD.IADD R2, R105, 0x1, R2 ;  /* 0x0000000169027824 */ /* 0x000fe200078e0202 */
[----:B------:R-:W-:Y:S01]  /*2af0*/  IADD3 R93, R5, UR11, RZ ;  /* 0x0000000b055d7c10 */ /* 0x000fe2000fffe0ff */
[----:B------:R-:W-:Y:S02]  /*2b00*/  IMAD.SHL.U32 R192, R0, 0x2, RZ ;  /* 0x0000000200c07824 */ /* 0x000fe400078e00ff */
[----:B------:R-:W-:Y:S02]  /*2b10*/  IMAD.SHL.U32 R194, R2, 0x2, RZ ;  /* 0x0000000202c27824 */ /* 0x000fe400078e00ff */
[----:B------:R-:W-:Y:S01]  /*2b20*/  IMAD.U32 R2, RZ, RZ, UR26 ;  /* 0x0000001aff027e24 */ /* 0x000fe2000f8e00ff */
[----:B---3--:R-:W-:Y:S01]  /*2b30*/  LDSM.16.M88.4 R20, [R192+0x8800] ;  /* 0x00880000c014783b */ /* 0x008fe20000000200 */
[----:B------:R-:W-:Y:S01]  /*2b40*/  IADD3 R0, R192, 0x8000, RZ ;  /* 0x00008000c0007810 */ /* 0x000fe20007ffe0ff */
[----:B------:R-:W-:Y:S01]  /*2b50*/  IMAD R196, R4, 0x2, R194 ;  /* 0x0000000204c47824 */ /* 0x000fe200078e02c2 */
[----:B------:R-:W-:Y:S01]  /*2b60*/  IADD3 R203, R192, 0x8020, RZ ;  /* 0x00008020c0cb7810 */ /* 0x000fe20007ffe0ff */
[----:B----4-:R-:W1:Y:S01]  /*2b70*/  LDSM.16.M88.4 R8, [R194+0x2000] ;  /* 0x00200000c208783b */ /* 0x010e620000000200 */
[----:B------:R-:W-:Y:S01]  /*2b80*/  @P1 IADD3 R203, R0, -0x20, RZ ;  /* 0xffffffe000cb1810 */ /* 0x000fe20007ffe0ff */
[----:B------:R-:W-:-:S02]  /*2b90*/  IMAD.MOV.U32 R0, RZ, RZ, 0x40 ;  /* 0x00000040ff007424 */ /* 0x000fc400078e00ff */
[----:B------:R-:W3:Y:S01]  /*2ba0*/  LDSM.16.M88.4 R28, [R192+0x8000] ;  /* 0x00800000c01c783b */ /* 0x000ee20000000200 */
[----:B------:R-:W-:Y:S01]  /*2bb0*/  IMAD R202, R3, 0x2, R194 ;  /* 0x0000000203ca7824 */ /* 0x000fe200078e02c2 */
[----:B------:R-:W-:Y:S01]  /*2bc0*/  IADD3 R206, R203, 0x800, RZ ;  /* 0x00000800cbce7810 */ /* 0x000fe20007ffe0ff */
[----:B------:R-:W-:Y:S01]  /*2bd0*/  IMAD R200, R3, 0x2, R196 ;  /* 0x0000000203c87824 */ /* 0x000fe200078e02c4 */
[----:B------:R-:W4:Y:S01]  /*2be0*/  LDSM.16.M88.4 R12, [R194] ;  /* 0x00000000c20c783b */ /* 0x000f220000000200 */
[----:B------:R-:W-:Y:S02]  /*2bf0*/  SEL R0, R0, 0xffffffc0, !P2 ;  /* 0xffffffc000007807 */ /* 0x000fe40005000000 */
[C---:B------:R-:W-:Y:S01]  /*2c00*/  IADD3 R205, R203.reuse, 0x1000, RZ ;  /* 0x00001000cbcd7810 */ /* 0x040fe20007ffe0ff */
[----:B------:R-:W-:Y:S01]  /*2c10*/  LDSM.16.M88.4 R16, [R196+0x2000] ;  /* 0x00200000c410783b */ /* 0x000fe20000000200 */
[----:B------:R-:W-:Y:S01]  /*2c20*/  IADD3 R204, R203, 0x1800, RZ ;  /* 0x00001800cbcc7810 */ /* 0x000fe20007ffe0ff */
[----:B------:R-:W-:-:S02]  /*2c30*/  IMAD.IADD R201, R192, 0x1, R0 ;  /* 0x00000001c0c97824 */ /* 0x000fc400078e0200 */
[----:B------:R-:W5:Y:S01]  /*2c40*/  LDSM.16.M88.4 R32, [R203+0x800] ;  /* 0x00080000cb20783b */ /* 0x000f620000000200 */
[----:B------:R-:W-:Y:S02]  /*2c50*/  IMAD.IADD R199, R0, 0x1, R203 ;  /* 0x0000000100c77824 */ /* 0x000fe400078e02cb */
[----:B------:R-:W-:Y:S01]  /*2c60*/  IMAD.U32 R0, RZ, RZ, UR12 ;  /* 0x0000000cff007e24 */ /* 0x000fe2000f8e00ff */
[----:B------:R-:W2:Y:S04]  /*2c70*/  LDSM.16.M88.4 R36, [R203] ;  /* 0x00000000cb24783b */ /* 0x000ea80000000200 */
[----:B------:R-:W2:Y:S01]  /*2c80*/  LDSM.16.M88.4 R24, [R196] ;  /* 0x00000000c418783b */ /* 0x000ea20000000200 */
[----:B------:R-:W-:-:S03]  /*2c90*/  IADD3 R0, R0, -UR13, R93 ;  /* 0x8000000d00007c10 */ /* 0x000fc6000fffe05d */
[----:B------:R-:W-:Y:S04]  /*2ca0*/  LDSM.16.M88.4 R68, [R201+0x8000] ;  /* 0x00800000c944783b */ /* 0x000fe80000000200 */
[----:B------:R-:W-:Y:S04]  /*2cb0*/  LDSM.16.M88.4 R72, [R201+0x8800] ;  /* 0x00880000c948783b */ /* 0x000fe80000000200 */
[----:B------:R-:W-:Y:S01]  /*2cc0*/  STL [R1+0x38], R93 ;  /* 0x0000385d01007387 */ /* 0x000fe20000100800 */
[C---:B-1----:R-:W-:Y:S08]  /*2cd0*/  HMMA.16816.F32.BF16 R40, R8.reuse, R20, RZ ;  /* 0x000000140828723c */ /* 0x042ff000000418ff */
[C---:B---3--:R-:W-:Y:S08]  /*2ce0*/  HMMA.16816.F32.BF16 R44, R8.reuse, R28, RZ ;  /* 0x0000001c082c723c */ /* 0x048ff000000418ff */
[C---:B------:R-:W-:Y:S08]  /*2cf0*/  HMMA.16816.F32.BF16 R48, R8.reuse, R30, RZ ;  /* 0x0000001e0830723c */ /* 0x040ff000000418ff */
[----:B------:R-:W-:Y:S01]  /*2d00*/  HMMA.16816.F32.BF16 R52, R8, R22, RZ ;  /* 0x000000160834723c */ /* 0x000fe200000418ff */
[----:B------:R-:W1:Y:S07]  /*2d10*/  LDSM.16.M88.4 R8, [R202+0x2000] ;  /* 0x00200000ca08783b */ /* 0x000e6e0000000200 */
[C---:B----4-:R-:W-:Y:S08]  /*2d20*/  HMMA.16816.F32.BF16 R80, R12.reuse, R28, RZ ;  /* 0x0000001c0c50723c */ /* 0x050ff000000418ff */
[C---:B------:R-:W-:Y:S08]  /*2d30*/  HMMA.16816.F32.BF16 R76, R12.reuse, R30, RZ ;  /* 0x0000001e0c4c723c */ /* 0x040ff000000418ff */
[C---:B------:R-:W-:Y:S08]  /*2d40*/  HMMA.16816.F32.BF16 R64, R12.reuse, R20, RZ ;  /* 0x000000140c40723c */ /* 0x040ff000000418ff */
[----:B------:R-:W-:Y:S01]  /*2d50*/  HMMA.16816.F32.BF16 R56, R12, R22, RZ ;  /* 0x000000160c38723c */ /* 0x000fe200000418ff */
[----:B------:R-:W3:Y:S04]  /*2d60*/  LDSM.16.M88.4 R20, [R202] ;  /* 0x00000000ca14783b */ /* 0x000ee80000000200 */
[----:B------:R-:W-:Y:S03]  /*2d70*/  LDSM.16.M88.4 R12, [R200+0x2000] ;  /* 0x00200000c80c783b */ /* 0x000fe60000000200 */
[C---:B-----5:R-:W-:Y:S08]  /*2d80*/  HMMA.16816.F32.BF16 R28, R16.reuse, R32, R40 ;  /* 0x00000020101c723c */ /* 0x060ff00000041828 */
[C---:B--2---:R-:W-:Y:S08]  /*2d90*/  HMMA.16816.F32.BF16 R60, R16.reuse, R36, R44 ;  /* 0x00000024103c723c */ /* 0x044ff0000004182c */
[C---:B------:R-:W-:Y:S01]  /*2da0*/  HMMA.16816.F32.BF16 R40, R16.reuse, R38, R48 ;  /* 0x000000261028723c */ /* 0x040fe20000041830 */
[----:B------:R-:W-:Y:S07]  /*2db0*/  LDSM.16.M88.4 R48, [R199+0x800] ;  /* 0x00080000c730783b */ /* 0x000fee0000000200 */
[----:B------:R-:W-:Y:S01]  /*2dc0*/  HMMA.16816.F32.BF16 R44, R16, R34, R52 ;  /* 0x00000022102c723c */ /* 0x000fe20000041834 */
[----:B------:R-:W2:Y:S04]  /*2dd0*/  LDSM.16.M88.4 R52, [R199] ;  /* 0x00000000c734783b */ /* 0x000ea80000000200 */
[----:B------:R-:W4:Y:S03]  /*2de0*/  LDSM.16.M88.4 R16, [R200] ;  /* 0x00000000c810783b */ /* 0x000f260000000200 */
[C---:B------:R-:W-:Y:S08]  /*2df0*/  HMMA.16816.F32.BF16 R84, R24.reuse, R36, R80 ;  /* 0x000000241854723c */ /* 0x040ff00000041850 */
[C---:B------:R-:W-:Y:S01]  /*2e00*/  HMMA.16816.F32.BF16 R76, R24.reuse, R38, R76 ;  /* 0x00000026184c723c */ /* 0x040fe2000004184c */
[----:B------:R-:W-:Y:S07]  /*2e10*/  LDSM.16.M88.4 R36, [R192+0x9000] ;  /* 0x00900000c024783b */ /* 0x000fee0000000200 */
[C---:B------:R-:W-:Y:S08]  /*2e20*/  HMMA.16816.F32.BF16 R88, R24.reuse, R32, R64 ;  /* 0x000000201858723c */ /* 0x040ff00000041840 */
[----:B------:R-:W-:Y:S08]  /*2e30*/  HMMA.16816.F32.BF16 R32, R24, R34, R56 ;  /* 0x000000221820723c */ /* 0x000ff00000041838 */
[C---:B-1----:R-:W-:Y:S08]  /*2e40*/  HMMA.16816.F32.BF16 R60, R8.reuse, R68, R60 ;  /* 0x00000044083c723c */ /* 0x042ff0000004183c */
[C---:B------:R-:W-:Y:S08]  /*2e50*/  HMMA.16816.F32.BF16 R80, R8.reuse, R72, R28 ;  /* 0x000000480850723c */ /* 0x040ff0000004181c */
[C---:B------:R-:W-:Y:S08]  /*2e60*/  HMMA.16816.F32.BF16 R24, R8.reuse, R70, R40 ;  /* 0x000000460818723c */ /* 0x040ff00000041828 */
[----:B------:R-:W-:Y:S01]  /*2e70*/  HMMA.16816.F32.BF16 R56, R8, R74, R44 ;  /* 0x0000004a0838723c */ /* 0x000fe2000004182c */
[----:B------:R-:W1:Y:S04]  /*2e80*/  LDSM.16.M88.4 R8, [R194+0x6000] ;  /* 0x00600000c208783b */ /* 0x000e680000000200 */
[----:B------:R-:W5:Y:S03]  /*2e90*/  LDSM.16.M88.4 R44, [R192+0x9800] ;  /* 0x00980000c02c783b */ /* 0x000f660000000200 */
[C---:B---3--:R-:W-:Y:S08]  /*2ea0*/  HMMA.16816.F32.BF16 R64, R20.reuse, R68, R84 ;  /* 0x000000441440723c */ /* 0x048ff00000041854 */
[C---:B------:R-:W-:Y:S08]  /*2eb0*/  HMMA.16816.F32.BF16 R68, R20.reuse, R70, R76 ;  /* 0x000000461444723c */ /* 0x040ff0000004184c */
[C---:B------:R-:W-:Y:S08]  /*2ec0*/  HMMA.16816.F32.BF16 R76, R20.reuse, R72, R88 ;  /* 0x00000048144c723c */ /* 0x040ff00000041858 */
[----:B------:R-:W-:Y:S08]  /*2ed0*/  HMMA.16816.F32.BF16 R40, R20, R74, R32 ;  /* 0x0000004a1428723c */ /* 0x000ff00000041820 */
[C---:B--2---:R-:W-:Y:S08]  /*2ee0*/  HMMA.16816.F32.BF16 R32, R12.reuse, R52, R60 ;  /* 0x000000340c20723c */ /* 0x044ff0000004183c */
[C---:B------:R-:W-:Y:S01]  /*2ef0*/  HMMA.16816.F32.BF16 R28, R12.reuse, R54, R24 ;  /* 0x000000360c1c723c */ /* 0x040fe20000041818 */
[----:B------:R-:W2:Y:S07]  /*2f00*/  LDSM.16.M88.4 R24, [R194+0x4000] ;  /* 0x00400000c218783b */ /* 0x000eae0000000200 */
[C---:B------:R-:W-:Y:S08]  /*2f10*/  HMMA.16816.F32.BF16 R20, R12.reuse, R48, R80 ;  /* 0x000000300c14723c */ /* 0x040ff00000041850 */
[----:B------:R-:W-:Y:S08]  /*2f20*/  HMMA.16816.F32.BF16 R12, R12, R50, R56 ;  /* 0x000000320c0c723c */ /* 0x000ff00000041838 */
[C---:B----4-:R-:W-:Y:S08]  /*2f30*/  HMMA.16816.F32.BF16 R60, R16.reuse, R48, R76 ;  /* 0x00000030103c723c */ /* 0x050ff0000004184c */
[C---:B------:R-:W-:Y:S07]  /*2f40*/  HMMA.16816.F32.BF16 R48, R16.reuse, R50, R40 ;  /* 0x000000321030723c */ /* 0x040fee0000041828 */
[----:B------:R-:W-:Y:S01]  /*2f50*/  IMAD.SHL.U32 R40, R107, 0x2, RZ ;  /* 0x000000026b287824 */ /* 0x000fe200078e00ff */
[----:B------:R-:W-:Y:S04]  /*2f60*/  HMMA.16816.F32.BF16 R56, R16, R52, R64 ;  /* 0x000000341038723c */ /* 0x000fe80000041840 */
[----:B------:R-:W-:-:S04]  /*2f70*/  LOP3.LUT R40, R40, 0x6, RZ, 0xc0, !PT ;  /* 0x0000000628287812 */ /* 0x000fc800078ec0ff */
[----:B------:R-:W-:Y:S01]  /*2f80*/  HMMA.16816.F32.BF16 R52, R16, R54, R68 ;  /* 0x000000361034723c */ /* 0x000fe20000041844 */
[----:B------:R-:W-:-:S04]  /*2f90*/  IMAD R40, R2, 0x20, R40 ;  /* 0x0000002002287824 */ /* 0x000fc800078e0228 */
[----:B------:R-:W-:Y:S01]  /*2fa0*/  IMAD.IADD R2, R0, 0x1, -R40 ;  /* 0x0000000100027824 */ /* 0x000fe200078e0a28 */
[C---:B------:R-:W-:Y:S02]  /*2fb0*/  IADD3 R83, R40.reuse, 0x1, RZ ;  /* 0x0000000128537810 */ /* 0x040fe40007ffe0ff */
[C---:B-1----:R-:W-:Y:S01]  /*2fc0*/  HMMA.16816.F32.BF16 R32, R8.reuse, R36, R32 ;  /* 0x000000240820723c */ /* 0x042fe20000041820 */
[----:B------:R-:W-:Y:S02]  /*2fd0*/  IADD3 R43, R40, 0x8, RZ ;  /* 0x00000008282b7810 */ /* 0x000fe40007ffe0ff */
[----:B------:R-:W-:Y:S01]  /*2fe0*/  IABS R2, R2 ;  /* 0x0000000200027213 */ /* 0x000fe20000000000 */
[----:B------:R-:W-:Y:S01]  /*2ff0*/  IMAD.IADD R6, R0, 0x1, -R83 ;  /* 0x0000000100067824 */ /* 0x000fe200078e0a53 */
[C---:B------:R-:W-:Y:S02]  /*3000*/  IADD3 R42, R40.reuse, 0x9, RZ ;  /* 0x00000009282a7810 */ /* 0x040fe40007ffe0ff */
[----:B------:R-:W-:Y:S01]  /*3010*/  IADD3 R41, R40, 0x10, RZ ;  /* 0x0000001028297810 */ /* 0x000fe20007ffe0ff */
[----:B------:R-:W-:Y:S01]  /*3020*/  HMMA.16816.F32.BF16 R16, R8, R38, R28 ;  /* 0x000000260810723c */ /* 0x000fe2000004181c */
[----:B------:R-:W-:Y:S01]  /*3030*/  IMAD.MOV.U32 R5, RZ, RZ, R2 ;  /* 0x000000ffff057224 */ /* 0x000fe200078e0002 */
[----:B------:R-:W-:Y:S01]  /*3040*/  IABS R2, R6 ;  /* 0x0000000600027213 */ /* 0x000fe20000000000 */
[----:B------:R-:W-:Y:S01]  /*3050*/  LDSM.16.M88.4 R28, [R203+0x1800] ;  /* 0x00180000cb1c783b */ /* 0x000fe20000000200 */
[----:B------:R-:W-:Y:S01]  /*3060*/  IMAD.IADD R6, R0, 0x1, -R41 ;  /* 0x0000000100067824 */ /* 0x000fe200078e0a29 */
[----:B------:R1:W-:Y:S01]  /*3070*/  I2F R101, R5 ;  /* 0x0000000500657306 */ /* 0x0003e20000201400 */
[----:B------:R-:W-:-:S02]  /*3080*/  IADD3 R82, R40, 0x11, RZ ;  /* 0x0000001128527810 */ /* 0x000fc40007ffe0ff */
[C---:B-----5:R-:W-:Y:S01]  /*3090*/  HMMA.16816.F32.BF16 R64, R8.reuse, R44, R20 ;  /* 0x0000002c0840723c */ /* 0x060fe20000041814 */
[----:B------:R-:W-:Y:S01]  /*30a0*/  LDSM.16.M88.4 R20, [R196+0x4000] ;  /* 0x00400000c414783b */ /* 0x000fe20000000200 */
[C---:B------:R-:W-:Y:S02]  /*30b0*/  IADD3 R81, R40.reuse, 0x18, RZ ;  /* 0x0000001828517810 */ /* 0x040fe40007ffe0ff */
[C---:B------:R-:W-:Y:S01]  /*30c0*/  IADD3 R80, R40.reuse, 0x19, RZ ;  /* 0x0000001928507810 */ /* 0x040fe20007ffe0ff */
[----:B------:R3:W-:Y:S01]  /*30d0*/  I2F R104, R2 ;  /* 0x0000000200687306 */ /* 0x0007e20000201400 */
[----:B------:R-:W-:Y:S02]  /*30e0*/  ISETP.GE.AND P1, PT, R40, UR12, PT ;  /* 0x0000000c28007c0c */ /* 0x000fe4000bf26270 */
[----:B------:R-:W-:Y:S01]  /*30f0*/  HMMA.16816.F32.BF16 R68, R8, R46, R12 ;  /* 0x0000002e0844723c */ /* 0x000fe2000004180c */
[----:B------:R-:W4:Y:S01]  /*3100*/  LDSM.16.M88.4 R12, [R203+0x1000] ;  /* 0x00100000cb0c783b */ /* 0x000f220000000200 */
[----:B------:R-:W-:-:S02]  /*3110*/  ISETP.GE.AND P6, PT, R43, UR12, PT ;  /* 0x0000000c2b007c0c */ /* 0x000fc4000bfc6270 */
[----:B------:R-:W-:Y:S01]  /*3120*/  ISETP.GE.AND P5, PT, R42, UR12, PT ;  /* 0x0000000c2a007c0c */ /* 0x000fe2000bfa6270 */
[----:B------:R-:W5:Y:S01]  /*3130*/  LDSM.16.M88.4 R8, [R196+0x6000] ;  /* 0x00600000c408783b */ /* 0x000f620000000200 */
[C---:B-1----:R-:W-:Y:S01]  /*3140*/  IMAD.IADD R5, R0.reuse, 0x1, -R43 ;  /* 0x0000000100057824 */ /* 0x042fe200078e0a2b */
[----:B------:R-:W-:Y:S01]  /*3150*/  ISETP.GE.AND P4, PT, R41, UR12, PT ;  /* 0x0000000c29007c0c */ /* 0x000fe2000bf86270 */
[C---:B--2---:R-:W-:Y:S01]  /*3160*/  HMMA.16816.F32.BF16 R56, R24.reuse, R36, R56 ;  /* 0x000000241838723c */ /* 0x044fe20000041838 */
[----:B------:R-:W-:Y:S02]  /*3170*/  ISETP.GE.AND P0, PT, R83, UR12, PT ;  /* 0x0000000c53007c0c */ /* 0x000fe4000bf06270 */
[----:B------:R-:W-:Y:S01]  /*3180*/  IABS R5, R5 ;  /* 0x0000000500057213 */ /* 0x000fe20000000000 */
[----:B---3--:R-:W-:Y:S01]  /*3190*/  IMAD.IADD R2, R0, 0x1, -R42 ;  /* 0x0000000100027824 */ /* 0x008fe200078e0a2a */
[----:B------:R-:W-:Y:S02]  /*31a0*/  ISETP.GE.AND P3, PT, R82, UR12, PT ;  /* 0x0000000c52007c0c */ /* 0x000fe4000bf66270 */
[----:B------:R1:W-:Y:S01]  /*31b0*/  I2F R103, R5 ;  /* 0x0000000500677306 */ /* 0x0003e20000201400 */
[----:B------:R-:W-:Y:S01]  /*31c0*/  HMMA.16816.F32.BF16 R76, R24, R38, R52 ;  /* 0x00000026184c723c */ /* 0x000fe20000041834 */
[----:B------:R-:W-:Y:S01]  /*31d0*/  LDSM.16.M88.4 R36, [R201+0x9000] ;  /* 0x00900000c924783b */ /* 0x000fe20000000200 */
[----:B------:R-:W-:-:S02]  /*31e0*/  IABS R2, R2 ;  /* 0x0000000200027213 */ /* 0x000fc40000000000 */
[----:B------:R-:W-:-:S04]  /*31f0*/  ISETP.GE.AND P2, PT, R81, UR12, PT ;  /* 0x0000000c51007c0c */ /* 0x000fc8000bf46270 */
[----:B------:R-:W-:Y:S01]  /*3200*/  HMMA.16816.F32.BF16 R72, R24, R44, R60 ;  /* 0x0000002c1848723c */ /* 0x000fe2000004183c */
[----:B-1----:R-:W-:Y:S01]  /*3210*/  IMAD.MOV.U32 R5, RZ, RZ, R2 ;  /* 0x000000ffff057224 */ /* 0x002fe200078e0002 */
[----:B------:R-:W-:Y:S01]  /*3220*/  IABS R2, R6 ;  /* 0x0000000600027213 */ /* 0x000fe20000000000 */
[----:B------:R-:W-:-:S05]  /*3230*/  IMAD.IADD R6, R0, 0x1, -R82 ;  /* 0x0000000100067824 */ /* 0x000fca00078e0a52 */
[----:B------:R-:W-:Y:S01]  /*3240*/  HMMA.16816.F32.BF16 R60, R24, R46, R48 ;  /* 0x0000002e183c723c */ /* 0x000fe20000041830 */
[----:B------:R1:W-:Y:S07]  /*3250*/  I2F R102, R5 ;  /* 0x0000000500667306 */ /* 0x0003ee0000201400 */
[-C--:B----4-:R-:W-:Y:S08]  /*3260*/  HMMA.16816.F32.BF16 R56, R20, R12.reuse, R56 ;  /* 0x0000000c1438723c */ /* 0x090ff00000041838 */
[C---:B-----5:R-:W-:Y:S01]  /*3270*/  HMMA.16816.F32.BF16 R52, R8.reuse, R12, R32 ;  /* 0x0000000c0834723c */ /* 0x060fe20000041820 */
[----:B-1----:R-:W-:Y:S01]  /*3280*/  IMAD.MOV.U32 R5, RZ, RZ, R2 ;  /* 0x000000ffff057224 */ /* 0x002fe200078e0002 */
[----:B------:R-:W-:Y:S01]  /*3290*/  IABS R2, R6 ;  /* 0x0000000600027213 */ /* 0x000fe20000000000 */
[C---:B------:R-:W-:Y:S01]  /*32a0*/  IMAD.IADD R6, R0.reuse, 0x1, -R81 ;  /* 0x0000000100067824 */ /* 0x040fe200078e0a51 */
[----:B------:R-:W-:Y:S01]  /*32b0*/  LDSM.16.M88.4 R32, [R201+0x9800] ;  /* 0x00980000c920783b */ /* 0x000fe20000000200 */
[----:B------:R1:W-:Y:S03]  /*32c0*/  I2F R100, R5 ;  /* 0x0000000500647306 */ /* 0x0003e60000201400 */
[----:B------:R-:W-:Y:S01]  /*32d0*/  IABS R6, R6 ;  /* 0x0000000600067213 */ /* 0x000fe20000000000 */
[C---:B------:R-:W-:Y:S01]  /*32e0*/  HMMA.16816.F32.BF16 R24, R8.reuse, R14, R16 ;  /* 0x0000000e0818723c */ /* 0x040fe20000041810 */
[----:B------:R-:W2:Y:S03]  /*32f0*/  LDSM.16.M88.4 R16, [R202+0x6000] ;  /* 0x00600000ca10783b */ /* 0x000ea60000000200 */
[----:B------:R3:W4:Y:S04]  /*3300*/  I2F R99, R2 ;  /* 0x0000000200637306 */ /* 0x0007280000201400 */
[----:B------:R-:W-:Y:S01]  /*3310*/  HMMA.16816.F32.BF16 R44, R8, R28, R64 ;  /* 0x0000001c082c723c */ /* 0x000fe20000041840 */
[----:B-1----:R-:W-:-:S03]  /*3320*/  IADD3 R5, R0, 0x8, RZ ;  /* 0x0000000800057810 */ /* 0x002fc60007ffe0ff */
[----:B------:R1:W-:Y:S04]  /*3330*/  I2F R98, R6 ;  /* 0x0000000600627306 */ /* 0x0003e80000201400 */
[----:B------:R-:W-:Y:S01]  /*3340*/  HMMA.16816.F32.BF16 R48, R8, R30, R68 ;  /* 0x0000001e0830723c */ /* 0x000fe20000041844 */
[----:B---3--:R-:W-:-:S07]  /*3350*/  IMAD.IADD R2, R0, 0x1, -R80 ;  /* 0x0000000100027824 */ /* 0x008fce00078e0a50 */
[----:B------:R-:W-:Y:S01]  /*3360*/  HMMA.16816.F32.BF16 R64, R20, R14, R76 ;  /* 0x0000000e1440723c */ /* 0x000fe2000004184c */
[----:B------:R-:W-:Y:S01]  /*3370*/  IABS R2, R2 ;  /* 0x0000000200027213 */ /* 0x000fe20000000000 */
[----:B------:R-:W3:Y:S01]  /*3380*/  LDSM.16.M88.4 R12, [R202+0x4000] ;  /* 0x00400000ca0c783b */ /* 0x000ee20000000200 */
[----:B-1----:R-:W-:-:S03]  /*3390*/  IMAD.IADD R6, R5, 0x1, -R40 ;  /* 0x0000000105067824 */ /* 0x002fc600078e0a28 */
[----:B------:R-:W-:Y:S01]  /*33a0*/  IMAD.MOV.U32 R7, RZ, RZ, R2 ;  /* 0x000000ffff077224 */ /* 0x000fe200078e0002 */
[C---:B------:R-:W-:Y:S01]  /*33b0*/  IADD3 R2, R0.reuse, 0x40, RZ ;  /* 0x0000004000027810 */ /* 0x040fe20007ffe0ff */
[----:B------:R-:W-:Y:S01]  /*33c0*/  HMMA.16816.F32.BF16 R68, R20, R28, R72 ;  /* 0x0000001c1444723c */ /* 0x000fe20000041848 */
[----:B------:R-:W-:Y:S01]  /*33d0*/  IABS R6, R6 ;  /* 0x0000000600067213 */ /* 0x000fe20000000000 */
[----:B------:R1:W-:Y:S01]  /*33e0*/  I2F R97, R7 ;  /* 0x0000000700617306 */ /* 0x0003e20000201400 */
[----:B------:R-:W-:Y:S01]  /*33f0*/  IADD3 R0, R0, 0x48, RZ ;  /* 0x0000004800007810 */ /* 0x000fe20007ffe0ff */
[----:B------:R-:W-:-:S04]  /*3400*/  IMAD.IADD R8, R2, 0x1, -R40 ;  /* 0x0000000102087824 */ /* 0x000fc800078e0a28 */
[C---:B--2---:R-:W-:Y:S08]  /*3410*/  HMMA.16816.F32.BF16 R52, R16.reuse, R36, R52 ;  /* 0x000000241034723c */ /* 0x044ff00000041834 */
[----:B------:R-:W-:Y:S01]  /*3420*/  HMMA.16816.F32.BF16 R72, R16, R38, R24 ;  /* 0x000000261048723c */ /* 0x000fe20000041818 */
[----:B------:R-:W-:Y:S01]  /*3430*/  LDSM.16.M88.4 R24, [R199+0x1000] ;  /* 0x00100000c718783b */ /* 0x000fe20000000200 */
[----:B-1----:R-:W-:Y:S01]  /*3440*/  IMAD.MOV.U32 R7, RZ, RZ, R6 ;  /* 0x000000ffff077224 */ /* 0x002fe200078e0006 */
[----:B------:R-:W-:Y:S01]  /*3450*/  IABS R6, R8 ;  /* 0x0000000800067213 */ /* 0x000fe20000000000 */
[----:B------:R-:W-:-:S02]  /*3460*/  IMAD.IADD R8, R2, 0x1, -R83 ;  /* 0x0000000102087824 */ /* 0x000fc400078e0a53 */
[----:B------:R1:W-:Y:S02]  /*3470*/  I2F R94, R7 ;  /* 0x00000007005e7306 */ /* 0x0003e40000201400 */
[C---:B------:R-:W-:Y:S06]  /*3480*/  HMMA.16816.F32.BF16 R76, R16.reuse, R32, R44 ;  /* 0x00000020104c723c */ /* 0x040fec000004182c */
[----:B------:R2:W5:Y:S02]  /*3490*/  I2F R92, R6 ;  /* 0x00000006005c7306 */ /* 0x0005640000201400 */
[----:B------:R-:W-:Y:S01]  /*34a0*/  HMMA.16816.F32.BF16 R84, R16, R34, R48 ;  /* 0x000000221054723c */ /* 0x000fe20000041830 */
[----:B-1----:R-:W-:-:S06]  /*34b0*/  IMAD.IADD R7, R0, 0x1, -R40 ;  /* 0x0000000100077824 */ /* 0x002fcc00078e0a28 */
[----:B------:R-:W-:Y:S01]  /*34c0*/  IMAD.IADD R16, R2, 0x1, -R43 ;  /* 0x0000000102107824 */ /* 0x000fe200078e0a2b */
[----:B------:R-:W-:Y:S01]  /*34d0*/  HMMA.16816.F32.BF16 R60, R20, R30, R60 ;  /* 0x0000001e143c723c */ /* 0x000fe2000004183c */
[----:B------:R-:W1:Y:S01]  /*34e0*/  LDSM.16.M88.4 R20, [R200+0x6000] ;  /* 0x00600000c814783b */ /* 0x000e620000000200 */
[----:B------:R-:W-:Y:S01]  /*34f0*/  IABS R7, R7 ;  /* 0x0000000700077213 */ /* 0x000fe20000000000 */
[----:B--2---:R-:W-:-:S03]  /*3500*/  IMAD.IADD R6, R5, 0x1, -R83 ;  /* 0x0000000105067824 */ /* 0x004fc600078e0a53 */
[----:B------:R2:W1:Y:S01]  /*3510*/  I2F R90, R7 ;  /* 0x00000007005a7306 */ /* 0x0004620000201400 */
[----:B------:R-:W-:Y:S01]  /*3520*/  LDSM.16.M88.4 R28, [R199+0x1800] ;  /* 0x00180000c71c783b */ /* 0x000fe20000000200 */
[----:B---3--:R-:W-:Y:S01]  /*3530*/  HMMA.16816.F32.BF16 R48, R12, R36, R56 ;  /* 0x000000240c30723c */ /* 0x008fe20000041838 */
[----:B------:R-:W-:-:S07]  /*3540*/  IABS R6, R6 ;  /* 0x0000000600067213 */ /* 0x000fce0000000000 */
[----:B------:R-:W-:Y:S01]  /*3550*/  HMMA.16816.F32.BF16 R44, R12, R38, R64 ;  /* 0x000000260c2c723c */ /* 0x000fe20000041840 */
[----:B--2---:R-:W-:Y:S01]  /*3560*/  IMAD.MOV.U32 R7, RZ, RZ, R6 ;  /* 0x000000ffff077224 */ /* 0x004fe200078e0006 */
[----:B------:R-:W-:Y:S01]  /*3570*/  IABS R6, R8 ;  /* 0x0000000800067213 */ /* 0x000fe20000000000 */
[----:B------:R-:W-:-:S05]  /*3580*/  IMAD.IADD R8, R0, 0x1, -R83 ;  /* 0x0000000100087824 */ /* 0x000fca00078e0a53 */
[----:B------:R-:W-:Y:S01]  /*3590*/  HMMA.16816.F32.BF16 R36, R12, R32, R68 ;  /* 0x000000200c24723c */ /* 0x000fe20000041844 */
[----:B------:R2:W-:Y:S07]  /*35a0*/  I2F R96, R7 ;  /* 0x0000000700607306 */ /* 0x0005ee0000201400 */
[----:B-1----:R-:W-:Y:S01]  /*35b0*/  HMMA.16816.F32.BF16 R64, R20, R24, R52 ;  /* 0x000000181440723c */ /* 0x002fe20000041834 */
[----:B--2---:R-:W-:Y:S01]  /*35c0*/  IMAD.MOV.U32 R7, RZ, RZ, R6 ;  /* 0x000000ffff077224 */ /* 0x004fe200078e0006 */
[----:B------:R-:W-:Y:S01]  /*35d0*/  IABS R6, R8 ;  /* 0x0000000800067213 */ /* 0x000fe20000000000 */
[----:B------:R-:W-:-:S02]  /*35e0*/  IMAD.IADD R8, R5, 0x1, -R43 ;  /* 0x0000000105087824 */ /* 0x000fc400078e0a2b */
[----:B------:R1:W2:Y:S02]  /*35f0*/  I2F R95, R7 ;  /* 0x00000007005f7306 */ /* 0x0002a40000201400 */
[----:B-1----:R-:W-:Y:S01]  /*3600*/  IMAD.MOV.U32 R7, RZ, RZ, R6 ;  /* 0x000000ffff077224 */ /* 0x002fe200078e0006 */
[----:B------:R-:W-:Y:S02]  /*3610*/  IABS R6, R8 ;  /* 0x0000000800067213 */ /* 0x000fe40000000000 */
[----:B------:R-:W1:Y:S03]  /*3620*/  LDSM.16.M88.4 R8, [R200+0x4000] ;  /* 0x00400000c808783b */ /* 0x000e660000000200 */
[----:B------:R3:W-:Y:S01]  /*3630*/  I2F R93, R7 ;  /* 0x00000007005d7306 */ /* 0x0007e20000201400 */
[----:B------:R-:W-:-:S04]  /*3640*/  DEPBAR.LE SB0, 0x0 ;  /* 0x000080000000791a */ /* 0x000fc80000000000 */
[----:B---3--:R-:W-:Y:S01]  /*3650*/  IMAD.MOV.U32 R7, RZ, RZ, R6 ;  /* 0x000000ffff077224 */ /* 0x008fe200078e0006 */
[----:B------:R-:W-:Y:S01]  /*3660*/  IABS R6, R16 ;  /* 0x0000001000067213 */ /* 0x000fe20000000000 */
[----:B------:R-:W-:Y:S02]  /*3670*/  IMAD.IADD R16, R0, 0x1, -R43 ;  /* 0x0000000100107824 */ /* 0x000fe400078e0a2b */
[----:B------:R3:W1:Y:S02]  /*3680*/  I2F R91, R7 ;  /* 0x00000007005b7306 */ /* 0x0006640000201400 */
[----:B---3--:R-:W-:Y:S01]  /*3690*/  IMAD.MOV.U32 R7, RZ, RZ, R6 ;  /* 0x000000ffff077224 */ /* 0x008fe200078e0006 */
[----:B------:R-:W-:Y:S01]  /*36a0*/  IABS R6, R16 ;  /* 0x0000001000067213 */ /* 0x000fe20000000000 */
[----:B------:R-:W-:Y:S01]  /*36b0*/  IMAD.IADD R16, R5, 0x1, -R42 ;  /* 0x0000000105107824 */ /* 0x000fe200078e0a2a */
[C---:B-1----:R-:W-:Y:S03]  /*36c0*/  HMMA.16816.F32.BF16 R56, R8.reuse, R28, R36 ;  /* 0x0000001c0838723c */ /* 0x042fe60000041824 */
[----:B------:R1:W3:Y:S05]  /*36d0*/  I2F R89, R7 ;  /* 0x0000000700597306 */ /* 0x0002ea0000201400 */
[----:B------:R-:W-:Y:S01]  /*36e0*/  HMMA.16816.F32.BF16 R48, R8, R24, R48 ;  /* 0x000000180830723c */ /* 0x000fe20000041830 */
[----:B-1----:R-:W-:Y:S01]  /*36f0*/  IMAD.MOV.U32 R7, RZ, RZ, R6 ;  /* 0x000000ffff077224 */ /* 0x002fe200078e0006 */
[----:B------:R-:W-:-:S06]  /*3700*/  IABS R6, R16 ;  /* 0x0000001000067213 */ /* 0x000fcc0000000000 */
[----:B------:R-:W-:Y:S01]  /*3710*/  HMMA.16816.F32.BF16 R16, R12, R34, R60 ;  /* 0x000000220c10723c */ /* 0x000fe2000004183c */
[----:B------:R1:W-:Y:S07]  /*3720*/  I2F R88, R7 ;  /* 0x0000000700587306 */ /* 0x0003ee0000201400 */
[----:B----4-:R-:W-:Y:S02]  /*3730*/  FFMA.FTZ R33, R99, -UR4, R57 ;  /* 0x8000000463217c23 */ /* 0x010fe40008010039 */
[----:B------:R-:W-:Y:S01]  /*3740*/  IMAD.IADD R12, R5, 0x1, -R41 ;  /* 0x00000001050c7824 */ /* 0x000fe200078e0a29 */
[----:B------:R-:W-:Y:S01]  /*3750*/  HMMA.16816.F32.BF16 R60, R8, R26, R44 ;  /* 0x0000001a083c723c */ /* 0x000fe2000004182c */
[----:B------:R4:W-:Y:S01]  /*3760*/  I2F R70, R6 ;  /* 0x0000000600467306 */ /* 0x0009e20000201400 */
[----:B------:R-:W-:-:S03]  /*3770*/  FFMA.FTZ R34, R100, -UR4, R56 ;  /* 0x8000000464227c23 */ /* 0x000fc60008010038 */
[----:B------:R-:W-:Y:S02]  /*3780*/  FFMA.FTZ R32, R104, -UR4, R49 ;  /* 0x8000000468207c23 */ /* 0x000fe40008010031 */
[----:B-1----:R-:W-:-:S05]  /*3790*/  IMAD.IADD R7, R2, 0x1, -R42 ;  /* 0x0000000102077824 */ /* 0x002fca00078e0a2a */
[----:B------:R-:W-:Y:S01]  /*37a0*/  IABS R7, R7 ;  /* 0x0000000700077213 */ /* 0x000fe20000000000 */
[----:B------:R-:W-:Y:S01]  /*37b0*/  HMMA.16816.F32.BF16 R44, R8, R30, R16 ;  /* 0x0000001e082c723c */ /* 0x000fe20000041810 */
[C---:B----4-:R-:W-:Y:S02]  /*37c0*/  IMAD.IADD R6, R0.reuse, 0x1, -R42 ;  /* 0x0000000100067824 */ /* 0x050fe400078e0a2a */
[----:B------:R1:W4:Y:S03]  /*37d0*/  I2F R69, R7 ;  /* 0x0000000700457306 */ /* 0x0003260000201400 */
[----:B------:R-:W-:Y:S01]  /*37e0*/  IABS R6, R6 ;  /* 0x0000000600067213 */ /* 0x000fe20000000000 */
[----:B------:R-:W-:Y:S01]  /*37f0*/  IMAD.IADD R8, R0, 0x1, -R81 ;  /* 0x0000000100087824 */ /* 0x000fe200078e0a51 */
[----:B------:R-:W-:Y:S01]  /*3800*/  HMMA.16816.F32.BF16 R16, R20, R26, R72 ;  /* 0x0000001a1410723c */ /* 0x000fe20000041848 */
[----:B-----5:R-:W-:-:S02]  /*3810*/  FFMA.FTZ R10, R92, -UR4, R64 ;  /* 0x800000045c0a7c23 */ /* 0x020fc40008010040 */
[----:B------:R-:W-:Y:S02]  /*3820*/  FFMA.FTZ R9, R90, -UR4, R66 ;  /* 0x800000045a097c23 */ /* 0x000fe40008010042 */
[----:B------:R-:W-:Y:S02]  /*3830*/  FFMA.FTZ R11, R94, -UR4, R50 ;  /* 0x800000045e0b7c23 */ /* 0x000fe40008010032 */
[----:B------:R-:W-:Y:S01]  /*3840*/  FFMA.FTZ R36, R103, -UR4, R60 ;  /* 0x8000000467247c23 */ /* 0x000fe2000801003c */
[----:B------:R-:W-:Y:S01]  /*3850*/  FSEL R64, R9, -INF , !P1 ;  /* 0xff80000009407808 */ /* 0x000fe20004800000 */
[----:B--2---:R-:W-:Y:S01]  /*3860*/  FFMA.FTZ R9, R95, -UR4, R65 ;  /* 0x800000045f097c23 */ /* 0x004fe20008010041 */
[----:B------:R-:W-:Y:S01]  /*3870*/  FSEL R38, R11, -INF , !P1 ;  /* 0xff8000000b267808 */ /* 0x000fe20004800000 */
[----:B-1----:R-:W-:Y:S01]  /*3880*/  IMAD.MOV.U32 R7, RZ, RZ, R6 ;  /* 0x000000ffff077224 */ /* 0x002fe200078e0006 */
[----:B------:R-:W-:Y:S01]  /*3890*/  IABS R6, R12 ;  /* 0x0000000c00067213 */ /* 0x000fe20000000000 */
[----:B------:R-:W-:-:S02]  /*38a0*/  IMAD.IADD R12, R2, 0x1, -R41 ;  /* 0x00000001020c7824 */ /* 0x000fc400078e0a29 */
[----:B------:R1:W-:Y:S01]  /*38b0*/  I2F R68, R7 ;  /* 0x0000000700447306 */ /* 0x0003e20000201400 */
[----:B------:R-:W-:Y:S01]  /*38c0*/  FFMA.FTZ R26, R97, -UR4, R45 ;  /* 0x80000004611a7c23 */ /* 0x000fe2000801002d */
[----:B------:R-:W-:Y:S01]  /*38d0*/  FSEL R45, R32, -INF , !P0 ;  /* 0xff800000202d7808 */ /* 0x000fe20004000000 */
[----:B------:R-:W-:Y:S02]  /*38e0*/  FFMA.FTZ R35, R102, -UR4, R61 ;  /* 0x8000000466237c23 */ /* 0x000fe4000801003d */
[----:B------:R-:W-:Y:S02]  /*38f0*/  FFMA.FTZ R27, R98, -UR4, R44 ;  /* 0x80000004621b7c23 */ /* 0x000fe4000801002c */
[----:B------:R-:W-:Y:S01]  /*3900*/  FFMA.FTZ R25, R91, -UR4, R62 ;  /* 0x800000045b197c23 */ /* 0x000fe2000801003e */
[----:B------:R-:W-:Y:S01]  /*3910*/  FSEL R44, R35, -INF , !P5 ;  /* 0xff800000232c7808 */ /* 0x000fe20006800000 */
[----:B---3--:R-:W-:Y:S02]  /*3920*/  FFMA.FTZ R24, R89, -UR4, R16 ;  /* 0x8000000459187c23 */ /* 0x008fe40008010010 */
[----:B----4-:R-:W-:Y:S01]  /*3930*/  FFMA.FTZ R17, R69, -UR4, R17 ;  /* 0x8000000445117c23 */ /* 0x010fe20008010011 */
[----:B------:R-:W-:-:S02]  /*3940*/  FSEL R25, R25, -INF , !P6 ;  /* 0xff80000019197808 */ /* 0x000fc40007000000 */
[----:B------:R-:W-:Y:S01]  /*3950*/  FSEL R24, R24, -INF , !P6 ;  /* 0xff80000018187808 */ /* 0x000fe20007000000 */
[----:B-1----:R-:W-:Y:S01]  /*3960*/  IMAD.MOV.U32 R7, RZ, RZ, R6 ;  /* 0x000000ffff077224 */ /* 0x002fe200078e0006 */
[----:B------:R-:W-:Y:S01]  /*3970*/  IABS R6, R12 ;  /* 0x0000000c00067213 */ /* 0x000fe20000000000 */
[----:B------:R-:W-:Y:S02]  /*3980*/  IMAD.IADD R12, R0, 0x1, -R41 ;  /* 0x00000001000c7824 */ /* 0x000fe400078e0a29 */
[----:B------:R1:W2:Y:S01]  /*3990*/  I2F R55, R7 ;  /* 0x0000000700377306 */ /* 0x0002a20000201400 */
[C---:B------:R-:W-:Y:S08]  /*39a0*/  HMMA.16816.F32.BF16 R40, R20.reuse, R28, R76 ;  /* 0x0000001c1428723c */ /* 0x040ff0000004184c */
[----:B------:R-:W-:Y:S01]  /*39b0*/  HMMA.16816.F32.BF16 R28, R20, R30, R84 ;  /* 0x0000001e141c723c */ /* 0x000fe20000041854 */
[----:B-1----:R-:W-:Y:S01]  /*39c0*/  IMAD.MOV.U32 R7, RZ, RZ, R6 ;  /* 0x000000ffff077224 */ /* 0x002fe200078e0006 */
[----:B------:R-:W-:Y:S01]  /*39d0*/  IABS R6, R12 ;  /* 0x0000000c00067213 */ /* 0x000fe20000000000 */
[----:B------:R-:W-:-:S02]  /*39e0*/  IMAD.IADD R12, R5, 0x1, -R82 ;  /* 0x00000001050c7824 */ /* 0x000fc400078e0a52 */
[----:B------:R1:W3:Y:S02]  /*39f0*/  I2F R54, R7 ;  /* 0x0000000700367306 */ /* 0x0002e40000201400 */
[----:B------:R-:W-:Y:S02]  /*3a00*/  FFMA.FTZ R23, R88, -UR4, R18 ;  /* 0x8000000458177c23 */ /* 0x000fe40008010012 */
[----:B------:R-:W-:Y:S02]  /*3a10*/  FFMA.FTZ R22, R70, -UR4, R63 ;  /* 0x8000000446167c23 */ /* 0x000fe4000801003f */
[----:B--2---:R-:W-:-:S03]  /*3a20*/  FFMA.FTZ R21, R55, -UR4, R58 ;  /* 0x8000000437157c23 */ /* 0x004fc6000801003a */
[----:B------:R-:W-:Y:S02]  /*3a30*/  FSEL R22, R22, -INF , !P5 ;  /* 0xff80000016167808 */ /* 0x000fe40006800000 */
[----:B------:R-:W-:Y:S01]  /*3a40*/  FSEL R21, R21, -INF , !P4 ;  /* 0xff80000015157808 */ /* 0x000fe20006000000 */
[----:B-1----:R-:W-:Y:S01]  /*3a50*/  IMAD.MOV.U32 R7, RZ, RZ, R6 ;  /* 0x000000ffff077224 */ /* 0x002fe200078e0006 */
[----:B------:R-:W-:Y:S01]  /*3a60*/  IABS R6, R12 ;  /* 0x0000000c00067213 */ /* 0x000fe20000000000 */
[C---:B------:R-:W-:Y:S02]  /*3a70*/  IMAD.IADD R12, R5.reuse, 0x1, -R81 ;  /* 0x00000001050c7824 */ /* 0x040fe400078e0a51 */
[----:B------:R-:W-:Y:S01]  /*3a80*/  IMAD.IADD R5, R5, 0x1, -R80 ;  /* 0x0000000105057824 */ /* 0x000fe200078e0a50 */
[----:B------:R1:W2:Y:S01]  /*3a90*/  I2F R53, R7 ;  /* 0x0000000700357306 */ /* 0x0002a20000201400 */
[----:B---3--:R-:W-:-:S03]  /*3aa0*/  FFMA.FTZ R16, R54, -UR4, R40 ;  /* 0x8000000436107c23 */ /* 0x008fc60008010028 */
[----:B------:R-:W-:Y:S01]  /*3ab0*/  IABS R5, R5 ;  /* 0x0000000500057213 */ /* 0x000fe20000000000 */
[----:B-1----:R-:W-:Y:S01]  /*3ac0*/  IMAD.MOV.U32 R7, RZ, RZ, R6 ;  /* 0x000000ffff077224 */ /* 0x002fe200078e0006 */
[----:B------:R-:W-:Y:S01]  /*3ad0*/  IABS R6, R12 ;  /* 0x0000000c00067213 */ /* 0x000fe20000000000 */
[----:B------:R-:W-:Y:S01]  /*3ae0*/  FFMA.FTZ R12, R101, -UR4, R48 ;  /* 0x80000004650c7c23 */ /* 0x000fe20008010030 */
[----:B------:R-:W-:Y:S01]  /*3af0*/  FSEL R48, R10, -INF , !P1 ;  /* 0xff8000000a307808 */ /* 0x000fe20004800000 */
[----:B------:R1:W3:Y:S01]  /*3b00*/  I2F R52, R7 ;  /* 0x0000000700347306 */ /* 0x0002e20000201400 */
[----:B------:R-:W-:Y:S02]  /*3b10*/  FFMA.FTZ R10, R96, -UR4, R51 ;  /* 0x80000004600a7c23 */ /* 0x000fe40008010033 */
[----:B------:R-:W-:Y:S01]  /*3b20*/  FSEL R66, R12, -INF , !P1 ;  /* 0xff8000000c427808 */ /* 0x000fe20004800000 */
[----:B------:R-:W-:Y:S01]  /*3b30*/  FFMA.FTZ R12, R68, -UR4, R19 ;  /* 0x80000004440c7c23 */ /* 0x000fe20008010013 */
[----:B------:R-:W-:Y:S01]  /*3b40*/  BAR.SYNC.DEFER_BLOCKING 0x0 ;  /* 0x0000000000007b1d */ /* 0x000fe20000010000 */
[----:B------:R-:W-:Y:S01]  /*3b50*/  ISETP.GE.AND P1, PT, R80, UR12, PT ;  /* 0x0000000c50007c0c */ /* 0x000fe2000bf26270 */
[----:B--2---:R-:W-:Y:S01]  /*3b60*/  FFMA.FTZ R11, R53, -UR4, R42 ;  /* 0x80000004350b7c23 */ /* 0x004fe2000801002a */
[----:B------:R-:W-:-:S03]  /*3b70*/  FSEL R42, R33, -INF , !P3 ;  /* 0xff800000212a7808 */ /* 0x000fc60005800000 */
[----:B------:R2:W4:Y:S01]  /*3b80*/  I2F R39, R6 ;  /* 0x0000000600277306 */ /* 0x0005220000201400 */
[----:B------:R-:W-:Y:S01]  /*3b90*/  FSEL R35, R11, -INF , !P4 ;  /* 0xff8000000b237808 */ /* 0x000fe20006000000 */
[----:B-1----:R-:W-:Y:S02]  /*3ba0*/  IMAD.IADD R7, R2, 0x1, -R82 ;  /* 0x0000000102077824 */ /* 0x002fe400078e0a52 */
[----:B---3--:R-:W-:-:S05]  /*3bb0*/  FFMA.FTZ R20, R52, -UR4, R59 ;  /* 0x8000000434147c23 */ /* 0x008fca000801003b */
[----:B------:R-:W-:Y:S01]  /*3bc0*/  FSEL R20, R20, -INF , !P3 ;  /* 0xff80000014147808 */ /* 0x000fe20005800000 */
[----:B--2---:R-:W-:Y:S01]  /*3bd0*/  IMAD.MOV.U32 R6, RZ, RZ, R5 ;  /* 0x000000ffff067224 */ /* 0x004fe200078e0005 */
[----:B------:R-:W-:Y:S01]  /*3be0*/  IABS R5, R7 ;  /* 0x0000000700057213 */ /* 0x000fe20000000000 */
[----:B------:R-:W-:Y:S02]  /*3bf0*/  IMAD.IADD R7, R0, 0x1, -R82 ;  /* 0x0000000100077824 */ /* 0x000fe400078e0a52 */
[----:B------:R1:W2:Y:S01]  /*3c00*/  I2F R37, R6 ;  /* 0x0000000600257306 */ /* 0x0002a20000201400 */
[----:B----4-:R-:W-:Y:S01]  /*3c10*/  FFMA.FTZ R19, R39, -UR4, R46 ;  /* 0x8000000427137c23 */ /* 0x010fe2000801002e */
[----:B------:R-:W-:Y:S02]  /*3c20*/  FSEL R46, R36, -INF , !P6 ;  /* 0xff800000242e7808 */ /* 0x000fe40007000000 */
[----:B------:R-:W-:Y:S02]  /*3c30*/  FSEL R39, R27, -INF , !P2 ;  /* 0xff8000001b277808 */ /* 0x000fe40005000000 */
[----:B------:R-:W-:-:S02]  /*3c40*/  FSEL R36, R26, -INF , !P1 ;  /* 0xff8000001a247808 */ /* 0x000fc40004800000 */
[----:B------:R-:W3:Y:S01]  /*3c50*/  I2F R15, R5 ;  /* 0x00000005000f7306 */ /* 0x000ee20000201400 */
[----:B------:R-:W-:Y:S01]  /*3c60*/  FSEL R19, R19, -INF , !P2 ;  /* 0xff80000013137808 */ /* 0x000fe20005000000 */
[C---:B-1----:R-:W-:Y:S02]  /*3c70*/  IMAD.IADD R6, R2.reuse, 0x1, -R81 ;  /* 0x0000000102067824 */ /* 0x042fe400078e0a51 */
[----:B------:R-:W-:Y:S02]  /*3c80*/  IMAD.IADD R2, R2, 0x1, -R80 ;  /* 0x0000000102027824 */ /* 0x000fe400078e0a50 */
[----:B--2---:R-:W-:Y:S01]  /*3c90*/  FFMA.FTZ R18, R37, -UR4, R47 ;  /* 0x8000000425127c23 */ /* 0x004fe2000801002f */
[----:B------:R-:W-:Y:S02]  /*3ca0*/  IABS R6, R6 ;  /* 0x0000000600067213 */ /* 0x000fe40000000000 */
[----:B------:R-:W-:Y:S01]  /*3cb0*/  IABS R2, R2 ;  /* 0x0000000200027213 */ /* 0x000fe20000000000 */
[----:B---3--:R-:W-:Y:S01]  /*3cc0*/  FFMA.FTZ R15, R15, -UR4, R41 ;  /* 0x800000040f0f7c23 */ /* 0x008fe20008010029 */
[----:B------:R-:W-:Y:S01]  /*3cd0*/  FSEL R41, R23, -INF , !P6 ;  /* 0xff80000017297808 */ /* 0x000fe20007000000 */
[----:B------:R-:W-:Y:S01]  /*3ce0*/  IMAD.MOV.U32 R5, RZ, RZ, R6 ;  /* 0x000000ffff057224 */ /* 0x000fe200078e0006 */
[----:B------:R1:W2:Y:S01]  /*3cf0*/  I2F R13, R2 ;  /* 0x00000002000d7306 */ /* 0x0002a20000201400 */
[----:B------:R-:W-:Y:S01]  /*3d00*/  IMAD.IADD R6, R0, 0x1, -R80 ;  /* 0x0000000100067824 */ /* 0x000fe200078e0a50 */
[----:B------:R-:W-:-:S02]  /*3d10*/  LOP3.LUT R0, R105, R106, RZ, 0xfc, !PT ;  /* 0x0000006a69007212 */ /* 0x000fc400078efcff */
[----:B------:R-:W-:Y:S02]  /*3d20*/  FSEL R23, R17, -INF , !P5 ;  /* 0xff80000011177808 */ /* 0x000fe40006800000 */
[----:B------:R-:W-:Y:S02]  /*3d30*/  FSEL R37, R12, -INF , !P5 ;  /* 0xff8000000c257808 */ /* 0x000fe40006800000 */
[----:B------:R3:W4:Y:S01]  /*3d40*/  I2F R14, R5 ;  /* 0x00000005000e7306 */ /* 0x0007220000201400 */
[----:B------:R-:W-:Y:S02]  /*3d50*/  FSEL R32, R15, -INF , !P3 ;  /* 0xff8000000f207808 */ /* 0x000fe40005800000 */
[----:B------:R-:W-:Y:S02]  /*3d60*/  FSEL R18, R18, -INF , !P1 ;  /* 0xff80000012127808 */ /* 0x000fe40004800000 */
[----:B-1----:R-:W-:Y:S01]  /*3d70*/  IABS R2, R8 ;  /* 0x0000000800027213 */ /* 0x002fe20000000000 */
[----:B------:R-:W-:-:S02]  /*3d80*/  FFMA.FTZ R8, R93, -UR4, R67 ;  /* 0x800000045d087c23 */ /* 0x000fc40008010043 */
[----:B--2---:R-:W-:Y:S01]  /*3d90*/  FFMA.FTZ R13, R13, -UR4, R29 ;  /* 0x800000040d0d7c23 */ /* 0x004fe2000801001d */
[----:B------:R-:W-:Y:S02]  /*3da0*/  FSEL R29, R9, -INF , !P0 ;  /* 0xff800000091d7808 */ /* 0x000fe40004000000 */
[----:B------:R-:W-:Y:S02]  /*3db0*/  FSEL R40, R8, -INF , !P0 ;  /* 0xff80000008287808 */ /* 0x000fe40004000000 */
[----:B---3--:R-:W-:Y:S01]  /*3dc0*/  IABS R5, R7 ;  /* 0x0000000700057213 */ /* 0x008fe20000000000 */
[----:B----4-:R-:W-:Y:S01]  /*3dd0*/  FFMA.FTZ R14, R14, -UR4, R28 ;  /* 0x800000040e0e7c23 */ /* 0x010fe2000801001c */
[----:B------:R-:W-:Y:S02]  /*3de0*/  FSEL R28, R10, -INF , !P0 ;  /* 0xff8000000a1c7808 */ /* 0x000fe40004000000 */
[----:B------:R1:W2:Y:S01]  /*3df0*/  I2F R7, R5 ;  /* 0x0000000500077306 */ /* 0x0002a20000201400 */
[----:B------:R-:W-:-:S02]  /*3e00*/  PLOP3.LUT P0, PT, PT, PT, UP0, 0x80, 0x0 ;  /* 0x000000000000781c */ /* 0x000fc40003f0f008 */
[----:B------:R-:W-:Y:S01]  /*3e10*/  FSEL R26, R13, -INF , !P1 ;  /* 0xff8000000d1a7808 */ /* 0x000fe20004800000 */
[----:B-1----:R-:W-:Y:S01]  /*3e20*/  IMAD.MOV.U32 R5, RZ, RZ, R2 ;  /* 0x000000ffff057224 */ /* 0x002fe200078e0002 */
[----:B------:R-:W-:Y:S01]  /*3e30*/  IABS R2, R6 ;  /* 0x0000000600027213 */ /* 0x000fe20000000000 */
[----:B--2---:R-:W-:Y:S01]  /*3e40*/  FFMA.FTZ R6, R7, -UR4, R43 ;  /* 0x8000000407067c23 */ /* 0x004fe2000801002b */
[----:B------:R-:W-:-:S03]  /*3e50*/  FSEL R43, R34, -INF , !P4 ;  /* 0xff800000222b7808 */ /* 0x000fc60006000000 */
[----:B------:R-:W1:Y:S01]  /*3e60*/  I2F R5, R5 ;  /* 0x0000000500057306 */ /* 0x000e620000201400 */
[----:B------:R-:W-:-:S07]  /*3e70*/  FSEL R34, R6, -INF , !P3 ;  /* 0xff80000006227808 */ /* 0x000fce0005800000 */
[----:B------:R-:W2:Y:S01]  /*3e80*/  I2F R2, R2 ;  /* 0x0000000200027306 */ /* 0x000ea20000201400 */
[----:B-1----:R-:W-:Y:S01]  /*3e90*/  FFMA.FTZ R5, R5, -UR4, R30 ;  /* 0x8000000405057c23 */ /* 0x002fe2000801001e */
[----:B------:R-:W-:-:S04]  /*3ea0*/  FSEL R30, R16, -INF , !P4 ;  /* 0xff800000101e7808 */ /* 0x000fc80006000000 */
[----:B------:R-:W-:Y:S01]  /*3eb0*/  FSEL R33, R5, -INF , !P2 ;  /* 0xff80000005217808 */ /* 0x000fe20005000000 */
[----:B--2---:R-:W-:Y:S01]  /*3ec0*/  FFMA.FTZ R2, R2, -UR4, R31 ;  /* 0x8000000402027c23 */ /* 0x004fe2000801001f */
[----:B------:R-:W-:-:S04]  /*3ed0*/  FSEL R31, R14, -INF , !P2 ;  /* 0xff8000000e1f7808 */ /* 0x000fc80005000000 */
        /* <DEDUP_REMOVED lines=42> */
.L_x_1730:
[----:B------:R-:W-:Y:S05]  /*4180*/  BSYNC B0 ;  /* 0x0000000000007941 */ /* 0x000fea0003800000 */
.L_x_1729:
[----:B------:R-:W0:Y:S02]  /*4190*/  LDGDEPBAR ;  /* 0x00000000000079af */ /* 0x000e240000000000 */
.L_x_1728:
[----:B------:R-:W-:Y:S01]  /*41a0*/  FMNMX.FTZ R2, R38, R28, !PT ;  /* 0x0000001c26027209 */ /* 0x000fe20007810000 */
[----:B------:R-:W-:Y:S01]  /*41b0*/  ULEA.HI.SX32 UR5, UR8, 0xffffffff, 0x1b ;  /* 0xffffffff08057891 */ /* 0x000fe2000f8fda3f */
[----:B--2---:R-:W-:Y:S01]  /*41c0*/  FMNMX.FTZ R7, R66, R45, !PT ;  /* 0x0000002d42077209 */ /* 0x004fe20007810000 */
[----:B------:R-:W-:Y:S01]  /*41d0*/  IMAD.WIDE.U32 R14, R110, -0x2daee0ad, RZ ;  /* 0xd2511f536e0e7825 */ /* 0x000fe200078e00ff */
[----:B------:R-:W-:Y:S01]  /*41e0*/  FMNMX.FTZ R2, R25, R2, !PT ;  /* 0x0000000219027209 */ /* 0x000fe20007810000 */
[----:B------:R-:W-:Y:S01]  /*41f0*/  ULOP3.LUT UR5, UR5, UR19, URZ, 0x3c, !UPT ;  /* 0x0000001305057292 */ /* 0x000fe2000f8e3c3f */
[----:B-1----:R-:W-:Y:S01]  /*4200*/  FMNMX.FTZ R8, R46, R7, !PT ;  /* 0x000000072e087209 */ /* 0x002fe20007810000 */
[----:B------:R-:W-:Y:S01]  /*4210*/  UIADD3 UR7, UR18, -0x61c88647, URZ ;  /* 0x9e3779b912077890 */ /* 0x000fe2000fffe03f */
[----:B------:R-:W-:Y:S01]  /*4220*/  FMNMX.FTZ R2, R22, R2, !PT ;  /* 0x0000000216027209 */ /* 0x000fe20007810000 */
[----:B------:R-:W-:Y:S01]  /*4230*/  UIADD3 UR6, UR19, 0x76cf5d0a, URZ ;  /* 0x76cf5d0a13067890 */ /* 0x000fe2000fffe03f */
[----:B------:R-:W-:Y:S01]  /*4240*/  LOP3.LUT R231, R231, UR18, RZ, 0x3c, !PT ;  /* 0x00000012e7e77c12 */ /* 0x000fe2000f8e3cff */
[----:B------:R-:W-:Y:S01]  /*4250*/  UIADD3 UR23, UR18, -0x255992d5, URZ ;  /* 0xdaa66d2b12177890 */ /* 0x000fe2000fffe03f */
[----:B------:R-:W-:Y:S01]  /*4260*/  FMNMX.FTZ R2, R21, R2, !PT ;  /* 0x0000000215027209 */ /* 0x000fe20007810000 */
[----:B------:R-:W-:Y:S01]  /*4270*/  UIADD3 UR15, UR19, 0x32370b8f, URZ ;  /* 0x32370b8f130f7890 */ /* 0x000fe2000fffe03f */
[----:B------:R-:W-:Y:S01]  /*4280*/  LOP3.LUT R12, R15, UR5, RZ, 0x3c, !PT ;  /* 0x000000050f0c7c12 */ /* 0x000fe2000f8e3cff */
[----:B------:R-:W-:Y:S01]  /*4290*/  UIADD3 UR5, UR19, -0x4498517b, URZ ;  /* 0xbb67ae8513057890 */ /* 0x000fe2000fffe03f */
[----:B------:R-:W-:Y:S01]  /*42a0*/  FMNMX.FTZ R2, R20, R2, !PT ;  /* 0x0000000214027209 */ /* 0x000fe20007810000 */
[----:B------:R-:W-:Y:S01]  /*42b0*/  UIADD3 UR11, UR19, -0x126145ec, URZ ;  /* 0xed9eba14130b7890 */ /* 0x000fe2000fffe03f */
[----:B------:R-:W-:Y:S01]  /*42c0*/  STL [R1+0xa0], R199 ;  /* 0x0000a0c701007387 */ /* 0x000fe20000100800 */
[----:B------:R-:W-:Y:S01]  /*42d0*/  IMAD.WIDE.U32 R98, R12, -0x326172a9, RZ ;  /* 0xcd9e8d570c627825 */ /* 0x000fe200078e00ff */
[----:B------:R-:W-:Y:S01]  /*42e0*/  FMNMX.FTZ R2, R19, R2, !PT ;  /* 0x0000000213027209 */ /* 0x000fe20007810000 */
[----:B------:R-:W-:Y:S01]  /*42f0*/  UIADD3 UR14, UR18, 0x78dde6e4, URZ ;  /* 0x78dde6e4120e7890 */ /* 0x000fe2000fffe03f */
[----:B------:R-:W-:Y:S01]  /*4300*/  STL [R1+0x9c], R196 ;  /* 0x00009cc401007387 */ /* 0x000fe20000100800 */
[----:B------:R-:W-:Y:S01]  /*4310*/  UIADD3 UR8, UR18, 0x1715609d, URZ ;  /* 0x1715609d12087890 */ /* 0x000fe2000fffe03f */
[----:B------:R-:W-:Y:S01]  /*4320*/  FMNMX.FTZ R2, R18, R2, !PT ;  /* 0x0000000212027209 */ /* 0x000fe20007810000 */
[----:B------:R-:W-:Y:S01]  /*4330*/  UIADD3 UR25, UR19, 0x646e171e, URZ ;  /* 0x646e171e13197890 */ /* 0x000fe2000fffe03f */
[----:B------:R-:W-:Y:S01]  /*4340*/  STL [R1+0x98], R194 ;  /* 0x000098c201007387 */ /* 0x000fe20000100800 */
[----:B------:R-:W-:Y:S01]  /*4350*/  UIADD3 UR26, UR18, -0x4ab325aa, URZ ;  /* 0xb54cda56121a7890 */ /* 0x000fe2000fffe03f */
[----:B------:R-:W-:-:S02]  /*4360*/  IMAD.SHL.U32 R193, R0, 0x2, RZ ;  /* 0x0000000200c17824 */ /* 0x000fc400078e00ff */
[----:B------:R-:W1:Y:S02]  /*4370*/  SHFL.BFLY PT, R5, R2, 0x2, 0x1f ;  /* 0x0c401f0002057f89 */ /* 0x000e6400000e0000 */
[--C-:B------:R-:W-:Y:S02]  /*4380*/  IMAD R195, R4, 0x2, R193.reuse ;  /* 0x0000000204c37824 */ /* 0x100fe400078e02c1 */
[----:B------:R-:W-:Y:S01]  /*4390*/  STL [R1+0x94], R192 ;  /* 0x000094c001007387 */ /* 0x000fe20000100800 */
[C---:B------:R-:W-:Y:S02]  /*43a0*/  IMAD R198, R3.reuse, 0x2, R193 ;  /* 0x0000000203c67824 */ /* 0x040fe400078e02c1 */
[----:B------:R-:W-:Y:S01]  /*43b0*/  IMAD R197, R3, 0x2, R195 ;  /* 0x0000000203c57824 */ /* 0x000fe200078e02c3 */
[----:B------:R-:W-:Y:S04]  /*43c0*/  LDSM.16.MT88.4 R156, [R195+0xa000] ;  /* 0x00a00000c39c783b */ /* 0x000fe80000004200 */
[----:B------:R-:W-:Y:S04]  /*43d0*/  LDSM.16.MT88.4 R164, [R193+0xa800] ;  /* 0x00a80000c1a4783b */ /* 0x000fe80000004200 */
[----:B------:R-:W-:Y:S04]  /*43e0*/  LDSM.16.MT88.4 R80, [R197+0xa000] ;  /* 0x00a00000c550783b */ /* 0x000fe80000004200 */
[----:B------:R-:W-:Y:S01]  /*43f0*/  LDSM.16.MT88.4 R92, [R193+0xb000] ;  /* 0x00b00000c15c783b */ /* 0x000fe20000004200 */
[----:B-1----:R-:W-:-:S03]  /*4400*/  FMNMX.FTZ R2, R5, R2, !PT ;  /* 0x0000000205027209 */ /* 0x002fc60007810000 */
[----:B------:R-:W-:Y:S01]  /*4410*/  LDSM.16.MT88.4 R216, [R195+0xb000] ;  /* 0x00b00000c3d8783b */ /* 0x000fe20000004200 */
[----:B------:R-:W-:-:S03]  /*4420*/  FMNMX.FTZ R5, R48, R29, !PT ;  /* 0x0000001d30057209 */ /* 0x000fc60007810000 */
[----:B------:R-:W1:Y:S01]  /*4430*/  SHFL.BFLY PT, R135, R2, 0x1, 0x1f ;  /* 0x0c201f0002877f89 */ /* 0x000e6200000e0000 */
[----:B------:R-:W-:-:S03]  /*4440*/  FMNMX.FTZ R5, R24, R5, !PT ;  /* 0x0000000518057209 */ /* 0x000fc60007810000 */
[----:B------:R-:W-:Y:S01]  /*4450*/  LDSM.16.MT88.4 R76, [R193+0xb800] ;  /* 0x00b80000c14c783b */ /* 0x000fe20000004200 */
[----:B------:R-:W-:-:S03]  /*4460*/  FMNMX.FTZ R5, R23, R5, !PT ;  /* 0x0000000517057209 */ /* 0x000fc60007810000 */
[----:B------:R-:W-:Y:S01]  /*4470*/  LDSM.16.MT88.4 R188, [R195+0xb800] ;  /* 0x00b80000c3bc783b */ /* 0x000fe20000004200 */
[----:B------:R-:W-:Y:S02]  /*4480*/  FMNMX.FTZ R6, R30, R5, !PT ;  /* 0x000000051e067209 */ /* 0x000fe40007810000 */
        /* <DEDUP_REMOVED lines=9> */
[----:B------:R-:W-:Y:S02]  /*4520*/  FMNMX.FTZ R6, R44, R8, !PT ;  /* 0x000000082c067209 */ /* 0x000fe40007810000 */
[----:B-1----:R-:W-:Y:S01]  /*4530*/  FMNMX.FTZ R135, R2, R135, !PT ;  /* 0x0000008702877209 */ /* 0x002fe20007810000 */
[----:B------:R-:W1:Y:S01]  /*4540*/  SHFL.BFLY PT, R10, R5, 0x2, 0x1f ;  /* 0x0c401f00050a7f89 */ /* 0x000e6200000e0000 */
[----:B------:R-:W-:Y:S02]  /*4550*/  FMNMX.FTZ R2, R35, R7, !PT ;  /* 0x0000000723027209 */ /* 0x000fe40007810000 */
[----:B------:R-:W-:Y:S01]  /*4560*/  FMNMX.FTZ R7, R43, R6, !PT ;  /* 0x000000062b077209 */ /* 0x000fe20007810000 */
[----:B------:R-:W-:Y:S01]  /*4570*/  FMUL.FTZ R6, R135, c[0x0][0x23c] ;  /* 0x00008f0087067a20 */ /* 0x000fe20000410000 */
[----:B------:R-:W-:Y:S02]  /*4580*/  FMNMX.FTZ R2, R34, R2, !PT ;  /* 0x0000000222027209 */ /* 0x000fe40007810000 */
[----:B------:R-:W-:-:S02]  /*4590*/  FMNMX.FTZ R7, R42, R7, !PT ;  /* 0x000000072a077209 */ /* 0x000fc40007810000 */
[----:B------:R-:W-:Y:S02]  /*45a0*/  FMNMX.FTZ R8, R33, R2, !PT ;  /* 0x0000000221087209 */ /* 0x000fe40007810000 */
[----:B------:R-:W-:Y:S01]  /*45b0*/  FMNMX.FTZ R9, R39, R7, !PT ;  /* 0x0000000727097209 */ /* 0x000fe20007810000 */
[----:B------:R-:W-:Y:S01]  /*45c0*/  IMAD.U32 R7, RZ, RZ, UR10 ;  /* 0x0000000aff077e24 */ /* 0x000fe2000f8e00ff */
[----:B------:R-:W-:Y:S02]  /*45d0*/  FMNMX.FTZ R8, R27, R8, !PT ;  /* 0x000000081b087209 */ /* 0x000fe40007810000 */
[----:B------:R-:W-:Y:S01]  /*45e0*/  FMNMX.FTZ R9, R36, R9, !PT ;  /* 0x0000000924097209 */ /* 0x000fe20007810000 */
[----:B------:R-:W-:Y:S01]  /*45f0*/  IMAD R232, R7, 0x8, R232 ;  /* 0x0000000807e87824 */ /* 0x000fe200078e02e8 */
[----:B------:R-:W-:Y:S01]  /*4600*/  FSETP.NEU.FTZ.AND P1, PT, R135, -INF , PT ;  /* 0xff8000008700780b */ /* 0x000fe20003f3d000 */
[----:B------:R-:W2:Y:S03]  /*4610*/  SHFL.BFLY PT, R11, R8, 0x2, 0x1f ;  /* 0x0c401f00080b7f89 */ /* 0x000ea600000e0000 */
[----:B------:R-:W-:Y:S01]  /*4620*/  FSEL R2, R6, RZ, P1 ;  /* 0x000000ff06027208 */ /* 0x000fe20000800000 */
[----:B------:R-:W3:Y:S01]  /*4630*/  SHFL.BFLY PT, R13, R9, 0x2, 0x1f ;  /* 0x0c401f00090d7f89 */ /* 0x000ee200000e0000 */
[----:B------:R-:W-:-:S02]  /*4640*/  IADD3 R234, R232, 0x4, RZ ;  /* 0x00000004e8ea7810 */ /* 0x000fc40007ffe0ff */
[----:B-1----:R-:W-:Y:S01]  /*4650*/  FMNMX.FTZ R5, R10, R5, !PT ;  /* 0x000000050a057209 */ /* 0x002fe20007810000 */
[--C-:B------:R-:W-:Y:S02]  /*4660*/  FFMA.FTZ R6, R38, c[0x0][0x23c], -R2.reuse ;  /* 0x00008f0026067a23 */ /* 0x100fe40000010802 */
[----:B------:R-:W-:Y:S02]  /*4670*/  FFMA.FTZ R10, R25, c[0x0][0x23c], -R2 ;  /* 0x00008f00190a7a23 */ /* 0x000fe40000010802 */
[----:B------:R-:W1:Y:S01]  /*4680*/  SHFL.BFLY PT, R134, R5, 0x1, 0x1f ;  /* 0x0c201f0005867f89 */ /* 0x000e6200000e0000 */
[----:B------:R4:W-:Y:S01]  /*4690*/  MUFU.EX2 R116, R6 ;  /* 0x0000000600747308 */ /* 0x0009e20000000800 */
[----:B------:R-:W-:-:S07]  /*46a0*/  IMAD.WIDE.U32 R100, R234, -0x326172a9, RZ ;  /* 0xcd9e8d57ea647825 */ /* 0x000fce00078e00ff */
[----:B------:R1:W-:Y:S01]  /*46b0*/  MUFU.EX2 R56, R10 ;  /* 0x0000000a00387308 */ /* 0x0003e20000000800 */
[----:B--2---:R-:W-:Y:S02]  /*46c0*/  FMNMX.FTZ R8, R11, R8, !PT ;  /* 0x000000080b087209 */ /* 0x004fe40007810000 */
[----:B---3--:R-:W-:Y:S01]  /*46d0*/  FMNMX.FTZ R9, R9, R13, !PT ;  /* 0x0000000d09097209 */ /* 0x008fe20007810000 */
[--C-:B----4-:R-:W-:Y:S02]  /*46e0*/  FFMA.FTZ R6, R28, c[0x0][0x23c], -R2.reuse ;  /* 0x00008f001c067a23 */ /* 0x110fe40000010802 */
[----:B------:R-:W2:Y:S02]  /*46f0*/  SHFL.BFLY PT, R133, R8, 0x1, 0x1f ;  /* 0x0c201f0008857f89 */ /* 0x000ea400000e0000 */
[----:B------:R3:W-:Y:S02]  /*4700*/  MUFU.EX2 R47, R6 ;  /* 0x00000006002f7308 */ /* 0x0007e40000000800 */
[----:B------:R-:W4:Y:S01]  /*4710*/  SHFL.BFLY PT, R136, R9, 0x1, 0x1f ;  /* 0x0c201f0009887f89 */ /* 0x000f2200000e0000 */
[----:B-1----:R-:W-:Y:S01]  /*4720*/  FMNMX.FTZ R134, R5, R134, !PT ;  /* 0x0000008605867209 */ /* 0x002fe20007810000 */
[----:B------:R-:W-:-:S02]  /*4730*/  FFMA.FTZ R10, R22, c[0x0][0x23c], -R2 ;  /* 0x00008f00160a7a23 */ /* 0x000fc40000010802 */
[----:B------:R-:W-:Y:S01]  /*4740*/  FFMA.FTZ R5, R19, c[0x0][0x23c], -R2 ;  /* 0x00008f0013057a23 */ /* 0x000fe20000010802 */
[----:B------:R-:W-:Y:S01]  /*4750*/  FSETP.NEU.FTZ.AND P1, PT, R134, -INF , PT ;  /* 0xff8000008600780b */ /* 0x000fe20003f3d000 */
[----:B------:R1:W-:Y:S01]  /*4760*/  MUFU.EX2 R52, R10 ;  /* 0x0000000a00347308 */ /* 0x0003e20000000800 */
[----:B---3--:R-:W-:-:S07]  /*4770*/  IMAD.WIDE.U32 R6, R232, -0x326172a9, RZ ;  /* 0xcd9e8d57e8067825 */ /* 0x008fce00078e00ff */
[----:B------:R3:W-:Y:S01]  /*4780*/  MUFU.EX2 R102, R5 ;  /* 0x0000000500667308 */ /* 0x0007e20000000800 */
[----:B------:R-:W-:Y:S02]  /*4790*/  LOP3.LUT R15, R7, R231, RZ, 0x3c, !PT ;  /* 0x000000e7070f7212 */ /* 0x000fe400078e3cff */
[----:B------:R-:W-:Y:S01]  /*47a0*/  LOP3.LUT R17, R99, UR7, R6, 0x96, !PT ;  /* 0x0000000763117c12 */ /* 0x000fe2000f8e9606 */
[----:B------:R-:W-:Y:S01]  /*47b0*/  IMAD.WIDE.U32 R6, R234, -0x326172a9, RZ ;  /* 0xcd9e8d57ea067825 */ /* 0x000fe200078e00ff */
[----:B--2---:R-:W-:Y:S02]  /*47c0*/  FMNMX.FTZ R133, R8, R133, !PT ;  /* 0x0000008508857209 */ /* 0x004fe40007810000 */
[----:B----4-:R-:W-:Y:S01]  /*47d0*/  FMNMX.FTZ R136, R9, R136, !PT ;  /* 0x0000008809887209 */ /* 0x010fe20007810000 */
[----:B-1----:R-:W-:Y:S01]  /*47e0*/  FFMA.FTZ R10, R21, c[0x0][0x23c], -R2 ;  /* 0x00008f00150a7a23 */ /* 0x002fe20000010802 */
[-C--:B------:R-:W-:Y:S01]  /*47f0*/  LOP3.LUT R11, R7, R231.reuse, RZ, 0x3c, !PT ;  /* 0x000000e7070b7212 */ /* 0x080fe200078e3cff */
[----:B------:R-:W-:Y:S01]  /*4800*/  IMAD.WIDE.U32 R114, R15, -0x2daee0ad, RZ ;  /* 0xd2511f530f727825 */ /* 0x000fe200078e00ff */
[----:B------:R-:W-:Y:S01]  /*4810*/  LOP3.LUT R12, R99, UR7, R6, 0x96, !PT ;  /* 0x00000007630c7c12 */ /* 0x000fe2000f8e9606 */
[----:B------:R1:W-:Y:S01]  /*4820*/  MUFU.EX2 R54, R10 ;  /* 0x0000000a00367308 */ /* 0x0003e20000000800 */
[----:B------:R-:W-:Y:S01]  /*4830*/  LOP3.LUT R7, R101, R231, RZ, 0x3c, !PT ;  /* 0x000000e765077212 */ /* 0x000fe200078e3cff */
[----:B------:R-:W-:-:S02]  /*4840*/  FFMA.FTZ R6, R20, c[0x0][0x23c], -R2 ;  /* 0x00008f0014067a23 */ /* 0x000fc40000010802 */
[----:B------:R-:W-:-:S04]  /*4850*/  IMAD.WIDE.U32 R96, R17, -0x2daee0ad, RZ ;  /* 0xd2511f5311607825 */ /* 0x000fc800078e00ff */
[----:B---3--:R-:W-:Y:S01]  /*4860*/  FMUL.FTZ R5, R134, c[0x0][0x23c] ;  /* 0x00008f0086057a20 */ /* 0x008fe20000410000 */
[----:B------:R2:W-:Y:S01]  /*4870*/  MUFU.EX2 R88, R6 ;  /* 0x0000000600587308 */ /* 0x0005e20000000800 */
[----:B------:R-:W-:Y:S01]  /*4880*/  IMAD.WIDE.U32 R142, R7, -0x2daee0ad, RZ ;  /* 0xd2511f53078e7825 */ /* 0x000fe200078e00ff */
[----:B------:R-:W-:Y:S02]  /*4890*/  LOP3.LUT R8, R97, UR6, R114, 0x96, !PT ;  /* 0x0000000661087c12 */ /* 0x000fe4000f8e9672 */
[----:B------:R-:W-:Y:S01]  /*48a0*/  FSEL R5, R5, RZ, P1 ;  /* 0x000000ff05057208 */ /* 0x000fe20000800000 */
[----:B------:R-:W-:Y:S01]  /*48b0*/  IMAD.WIDE.U32 R12, R12, -0x2daee0ad, RZ ;  /* 0xd2511f530c0c7825 */ /* 0x000fe200078e00ff */
[--C-:B------:R-:W-:Y:S02]  /*48c0*/  LOP3.LUT R15, R143, UR5, R14.reuse, 0x96, !PT ;  /* 0x000000058f0f7c12 */ /* 0x100fe4000f8e960e */
[----:B-1----:R-:W-:Y:S01]  /*48d0*/  LOP3.LUT R10, R115, UR5, R14, 0x96, !PT ;  /* 0x00000005730a7c12 */ /* 0x002fe2000f8e960e */
[----:B------:R-:W-:Y:S01]  /*48e0*/  FFMA.FTZ R2, R18, c[0x0][0x23c], -R2 ;  /* 0x00008f0012027a23 */ /* 0x000fe20000010802 */
[----:B------:R-:W-:Y:S01]  /*48f0*/  FSETP.NEU.FTZ.AND P1, PT, R133, -INF , PT ;  /* 0xff8000008500780b */ /* 0x000fe20003f3d000 */
[----:B------:R-:W-:-:S02]  /*4900*/  IMAD.WIDE.U32 R8, R8, -0x326172a9, RZ ;  /* 0xcd9e8d5708087825 */ /* 0x000fc400078e00ff */
[----:B------:R1:W-:Y:S02]  /*4910*/  MUFU.EX2 R55, R2 ;  /* 0x0000000200377308 */ /* 0x0003e40000000800 */
[----:B------:R-:W-:-:S04]  /*4920*/  IMAD.WIDE.U32 R112, R10, -0x326172a9, RZ ;  /* 0xcd9e8d570a707825 */ /* 0x000fc800078e00ff */
[----:B--2---:R-:W-:-:S04]  /*4930*/  IMAD.WIDE.U32 R6, R11, -0x2daee0ad, RZ ;  /* 0xd2511f530b067825 */ /* 0x004fc800078e00ff */
[----:B------:R-:W-:Y:S01]  /*4940*/  IMAD.WIDE.U32 R140, R15, -0x326172a9, RZ ;  /* 0xcd9e8d570f8c7825 */ /* 0x000fe200078e00ff */
[----:B------:R-:W-:Y:S01]  /*4950*/  LOP3.LUT R16, R7, UR5, R14, 0x96, !PT ;  /* 0x0000000507107c12 */ /* 0x000fe2000f8e960e */
[----:B------:R-:W-:Y:S01]  /*4960*/  UIADD3 UR5, UR18, 0x3c6ef372, URZ ;  /* 0x3c6ef37212057890 */ /* 0x000fe2000fffe03f */
[----:B------:R-:W-:Y:S01]  /*4970*/  LOP3.LUT R11, R13, UR6, R6, 0x96, !PT ;  /* 0x000000060d0b7c12 */ /* 0x000fe2000f8e9606 */
[--C-:B------:R-:W-:Y:S01]  /*4980*/  FFMA.FTZ R7, R24, c[0x0][0x23c], -R5.reuse ;  /* 0x00008f0018077a23 */ /* 0x100fe20000010805 */
[----:B------:R-:W-:Y:S01]  /*4990*/  LOP3.LUT R14, R9, UR23, R112, 0x96, !PT ;  /* 0x00000017090e7c12 */ /* 0x000fe2000f8e9670 */
[----:B-1----:R-:W-:Y:S02]  /*49a0*/  FFMA.FTZ R2, R48, c[0x0][0x23c], -R5 ;  /* 0x00008f0030027a23 */ /* 0x002fe40000010805 */
[----:B------:R-:W-:Y:S01]  /*49b0*/  LOP3.LUT R6, R113, UR5, R98, 0x96, !PT ;  /* 0x0000000571067c12 */ /* 0x000fe2000f8e9662 */
[----:B------:R-:W-:Y:S01]  /*49c0*/  IMAD R16, R16, -0x326172a9, RZ ;  /* 0xcd9e8d5710107824 */ /* 0x000fe200078e02ff */
[----:B------:R1:W-:Y:S01]  /*49d0*/  MUFU.EX2 R151, R2 ;  /* 0x0000000200977308 */ /* 0x0003e20000000800 */
[----:B------:R-:W-:-:S04]  /*49e0*/  IMAD.WIDE.U32 R10, R11, -0x326172a9, RZ ;  /* 0xcd9e8d570b0a7825 */ /* 0x000fc800078e00ff */
[----:B------:R-:W-:Y:S01]  /*49f0*/  IMAD.WIDE.U32 R50, R6, -0x2daee0ad, RZ ;  /* 0xd2511f5306327825 */ /* 0x000fe200078e00ff */
[----:B------:R-:W-:Y:S02]  /*4a00*/  LOP3.LUT R16, R11, UR23, R16, 0x96, !PT ;  /* 0x000000170b107c12 */ /* 0x000fe4000f8e9610 */
[----:B------:R2:W-:Y:S01]  /*4a10*/  MUFU.EX2 R53, R7 ;  /* 0x0000000700357308 */ /* 0x0005e20000000800 */
[----:B------:R-:W-:Y:S01]  /*4a20*/  IMAD.WIDE.U32 R14, R14, -0x2daee0ad, RZ ;  /* 0xd2511f530e0e7825 */ /* 0x000fe200078e00ff */
[----:B------:R-:W-:-:S03]  /*4a30*/  LOP3.LUT R6, R51, UR15, R96, 0x96, !PT ;  /* 0x0000000f33067c12 */ /* 0x000fc6000f8e9660 */
[----:B------:R-:W-:Y:S01]  /*4a40*/  IMAD.WIDE.U32 R16, R16, -0x2daee0ad, RZ ;  /* 0xd2511f5310107825 */ /* 0x000fe200078e00ff */
[----:B------:R-:W-:-:S03]  /*4a50*/  LOP3.LUT R20, R15, UR11, R50, 0x96, !PT ;  /* 0x0000000b0f147c12 */ /* 0x000fc6000f8e9632 */
[--C-:B-1----:R-:W-:Y:S02]  /*4a60*/  FFMA.FTZ R2, R29, c[0x0][0x23c], -R5.reuse ;  /* 0x00008f001d027a23 */ /* 0x102fe40000010805 */
[----:B------:R-:W-:Y:S02]  /*4a70*/  FFMA.FTZ R9, R23, c[0x0][0x23c], -R5 ;  /* 0x00008f0017097a23 */ /* 0x000fe40000010805 */
[----:B------:R1:W3:Y:S01]  /*4a80*/  MUFU.EX2 R150, R2 ;  /* 0x0000000200967308 */ /* 0x0002e20000000800 */
[----:B------:R-:W-:-:S04]  /*4a90*/  IMAD.WIDE.U32 R20, R20, -0x326172a9, RZ ;  /* 0xcd9e8d5714147825 */ /* 0x000fc800078e00ff */
[----:B--2---:R-:W-:-:S03]  /*4aa0*/  IMAD.WIDE.U32 R6, R6, -0x326172a9, RZ ;  /* 0xcd9e8d5706067825 */ /* 0x004fc600078e00ff */
[----:B------:R2:W-:Y:S02]  /*4ab0*/  MUFU.EX2 R118, R9 ;  /* 0x0000000900767308 */ /* 0x0005e40000000800 */
[----:B------:R-:W-:Y:S02]  /*4ac0*/  LOP3.LUT R11, R21, UR8, R6, 0x96, !PT ;  /* 0x00000008150b7c12 */ /* 0x000fe4000f8e9606 */
[----:B-1----:R-:W-:Y:S01]  /*4ad0*/  LOP3.LUT R2, R141, UR5, R98, 0x96, !PT ;  /* 0x000000058d027c12 */ /* 0x002fe2000f8e9662 */
[----:B------:R-:W-:Y:S01]  /*4ae0*/  UIADD3 UR5, UR19, -0x56f99767, URZ ;  /* 0xa906689913057890 */ /* 0x000fe2000fffe03f */
[----:B---3--:R-:W-:-:S03]  /*4af0*/  F2FP.BF16.PACK_AB R4, R150, R151 ;  /* 0x000000979604723e */ /* 0x008fc600000010ff */
[----:B------:R-:W-:Y:S01]  /*4b00*/  IMAD.WIDE.U32 R48, R2, -0x2daee0ad, RZ ;  /* 0xd2511f5302307825 */ /* 0x000fe200078e00ff */
[----:B------:R-:W-:Y:S02]  /*4b10*/  PRMT R210, R4, 0x7610, R210 ;  /* 0x0000761004d27816 */ /* 0x000fe400000000d2 */
[----:B--2---:R-:W-:Y:S01]  /*4b20*/  LOP3.LUT R9, R7, UR14, R8, 0x96, !PT ;  /* 0x0000000e07097c12 */ /* 0x004fe2000f8e9608 */
[--C-:B------:R-:W-:Y:S01]  /*4b30*/  FFMA.FTZ R2, R30, c[0x0][0x23c], -R5.reuse ;  /* 0x00008f001e027a23 */ /* 0x100fe20000010805 */
[----:B------:R-:W-:Y:S01]  /*4b40*/  LOP3.LUT R12, R49, UR15, R12, 0x96, !PT ;  /* 0x0000000f310c7c12 */ /* 0x000fe2000f8e960c */
[----:B------:R-:W-:Y:S01]  /*4b50*/  FFMA.FTZ R8, R32, c[0x0][0x23c], -R5 ;  /* 0x00008f0020087a23 */ /* 0x000fe20000010805 */
[----:B------:R-:W-:Y:S01]  /*4b60*/  LOP3.LUT R18, R17, UR11, R48, 0x96, !PT ;  /* 0x0000000b11127c12 */ /* 0x000fe2000f8e9630 */
[----:B------:R1:W-:Y:S01]  /*4b70*/  MUFU.EX2 R106, R2 ;  /* 0x00000002006a7308 */ /* 0x0003e20000000800 */
[----:B------:R-:W-:Y:S01]  /*4b80*/  PRMT R209, R4, 0x7632, R209 ;  /* 0x0000763204d17816 */ /* 0x000fe200000000d1 */
[----:B------:R-:W-:-:S04]  /*4b90*/  IMAD.WIDE.U32 R6, R12, -0x326172a9, RZ ;  /* 0xcd9e8d570c067825 */ /* 0x000fc800078e00ff */
[----:B------:R-:W-:Y:S01]  /*4ba0*/  IMAD.WIDE.U32 R18, R18, -0x326172a9, RZ ;  /* 0xcd9e8d5712127825 */ /* 0x000fe200078e00ff */
[----:B------:R-:W-:Y:S01]  /*4bb0*/  LOP3.LUT R12, R7, UR14, R10, 0x96, !PT ;  /* 0x0000000e070c7c12 */ /* 0x000fe2000f8e960a */
[----:B------:R2:W-:Y:S02]  /*4bc0*/  MUFU.EX2 R72, R8 ;  /* 0x0000000800487308 */ /* 0x0005e40000000800 */
[--C-:B------:R-:W-:Y:S01]  /*4bd0*/  FFMA.FTZ R7, R31, c[0x0][0x23c], -R5.reuse ;  /* 0x00008f001f077a23 */ /* 0x100fe20000010805 */
[----:B------:R-:W-:Y:S01]  /*4be0*/  LOP3.LUT R15, R19, UR8, R6, 0x96, !PT ;  /* 0x00000008130f7c12 */ /* 0x000fe2000f8e9606 */
[----:B------:R-:W-:Y:S02]  /*4bf0*/  FFMA.FTZ R6, R26, c[0x0][0x23c], -R5 ;  /* 0x00008f001a067a23 */ /* 0x000fe40000010805 */
[----:B------:R-:W-:Y:S02]  /*4c00*/  FMUL.FTZ R5, R136, c[0x0][0x23c] ;  /* 0x00008f0088057a20 */ /* 0x000fe40000410000 */
[----:B-1----:R-:W-:Y:S01]  /*4c10*/  FMUL.FTZ R2, R133, c[0x0][0x23c] ;  /* 0x00008f0085027a20 */ /* 0x002fe20000410000 */
[----:B------:R-:W-:Y:S01]  /*4c20*/  MUFU.EX2 R104, R7 ;  /* 0x0000000700687308 */ /* 0x000fe20000000800 */
[----:B------:R-:W-:-:S03]  /*4c30*/  IMAD.WIDE.U32 R12, R12, -0x2daee0ad, RZ ;  /* 0xd2511f530c0c7825 */ /* 0x000fc600078e00ff */
[----:B------:R-:W-:Y:S02]  /*4c40*/  FSEL R2, R2, RZ, P1 ;  /* 0x000000ff02027208 */ /* 0x000fe40000800000 */
[----:B------:R-:W-:Y:S02]  /*4c50*/  FSETP.NEU.FTZ.AND P1, PT, R136, -INF , PT ;  /* 0xff8000008800780b */ /* 0x000fe40003f3d000 */
[----:B------:R1:W-:Y:S01]  /*4c60*/  MUFU.EX2 R196, R6 ;  /* 0x0000000600c47308 */ /* 0x0003e20000000800 */
[----:B--2---:R-:W-:Y:S01]  /*4c70*/  FFMA.FTZ R8, R64, c[0x0][0x23c], -R2 ;  /* 0x00008f0040087a23 */ /* 0x004fe20000010802 */
[----:B------:R-:W-:Y:S01]  /*4c80*/  LOP3.LUT R16, R13, UR5, R16, 0x96, !PT ;  /* 0x000000050d107c12 */ /* 0x000fe2000f8e9610 */
[--C-:B------:R-:W-:Y:S02]  /*4c90*/  FFMA.FTZ R10, R40, c[0x0][0x23c], -R2.reuse ;  /* 0x00008f00280a7a23 */ /* 0x100fe40000010802 */
[--C-:B------:R-:W-:Y:S02]  /*4ca0*/  FFMA.FTZ R41, R41, c[0x0][0x23c], -R2.reuse ;  /* 0x00008f0029297a23 */ /* 0x100fe40000010802 */
[--C-:B------:R-:W-:Y:S01]  /*4cb0*/  FFMA.FTZ R37, R37, c[0x0][0x23c], -R2.reuse ;  /* 0x00008f0025257a23 */ /* 0x100fe20000010802 */
[----:B------:R2:W-:Y:S01]  /*4cc0*/  MUFU.EX2 R143, R8 ;  /* 0x00000008008f7308 */ /* 0x0005e20000000800 */
[----:B------:R-:W-:-:S02]  /*4cd0*/  FFMA.FTZ R35, R35, c[0x0][0x23c], -R2 ;  /* 0x00008f0023237a23 */ /* 0x000fc40000010802 */
[--C-:B------:R-:W-:Y:S02]  /*4ce0*/  FFMA.FTZ R34, R34, c[0x0][0x23c], -R2.reuse ;  /* 0x00008f0022227a23 */ /* 0x100fe40000010802 */
[--C-:B------:R-:W-:Y:S02]  /*4cf0*/  FFMA.FTZ R38, R33, c[0x0][0x23c], -R2.reuse ;  /* 0x00008f0021267a23 */ /* 0x100fe40000010802 */
[----:B------:R-:W-:Y:S01]  /*4d00*/  FFMA.FTZ R40, R27, c[0x0][0x23c], -R2 ;  /* 0x00008f001b287a23 */ /* 0x000fe20000010802 */
[----:B------:R-:W-:Y:S01]  /*4d10*/  FSEL R2, R5, RZ, P1 ;  /* 0x000000ff05027208 */ /* 0x000fe20000800000 */
[----:B-1----:R-:W-:Y:S01]  /*4d20*/  IMAD.WIDE.U32 R6, R9, -0x2daee0ad, RZ ;  /* 0xd2511f5309067825 */ /* 0x002fe200078e00ff */
[----:B------:R1:W-:Y:S03]  /*4d30*/  MUFU.EX2 R141, R10 ;  /* 0x0000000a008d7308 */ /* 0x0003e60000000800 */
[----:B------:R-:W-:Y:S01]  /*4d40*/  FFMA.FTZ R5, R66, c[0x0][0x23c], -R2 ;  /* 0x00008f0042057a23 */ /* 0x000fe20000010802 */
[----:B------:R-:W-:Y:S01]  /*4d50*/  LOP3.LUT R14, R7, UR5, R14, 0x96, !PT ;  /* 0x00000005070e7c12 */ /* 0x000fe2000f8e960e */
[--C-:B------:R-:W-:Y:S01]  /*4d60*/  FFMA.FTZ R17, R45, c[0x0][0x23c], -R2.reuse ;  /* 0x00008f002d117a23 */ /* 0x100fe20000010802 */
[----:B------:R-:W-:Y:S01]  /*4d70*/  LDSM.16.MT88.4 R64, [R198+0xa000] ;  /* 0x00a00000c640783b */ /* 0x000fe20000004200 */
[----:B--2---:R-:W-:Y:S01]  /*4d80*/  IMAD.WIDE.U32 R8, R11, -0x2daee0ad, RZ ;  /* 0xd2511f530b087825 */ /* 0x004fe200078e00ff */
[----:B------:R-:W-:Y:S03]  /*4d90*/  MUFU.EX2 R115, R5 ;  /* 0x0000000500737308 */ /* 0x000fe60000000800 */
[----:B------:R-:W-:Y:S01]  /*4da0*/  FFMA.FTZ R25, R46, c[0x0][0x23c], -R2 ;  /* 0x00008f002e197a23 */ /* 0x000fe20000010802 */
[----:B------:R-:W-:Y:S01]  /*4db0*/  LOP3.LUT R11, R9, UR25, R6, 0x96, !PT ;  /* 0x00000019090b7c12 */ /* 0x000fe2000f8e9606 */
[----:B------:R-:W-:Y:S01]  /*4dc0*/  IMAD.WIDE.U32 R6, R15, -0x2daee0ad, RZ ;  /* 0xd2511f530f067825 */ /* 0x000fe200078e00ff */
[----:B------:R-:W-:-:S02]  /*4dd0*/  SHF.R.U32.HI R15, RZ, 0x10, R8 ;  /* 0x00000010ff0f7819 */ /* 0x000fc40000011608 */
[----:B------:R-:W-:Y:S01]  /*4de0*/  SHF.R.U32.HI R22, RZ, 0x18, R8 ;  /* 0x00000018ff167819 */ /* 0x000fe20000011608 */
[----:B------:R-:W-:Y:S01]  /*4df0*/  FFMA.FTZ R26, R44, c[0x0][0x23c], -R2 ;  /* 0x00008f002c1a7a23 */ /* 0x000fe20000010802 */
[----:B-1----:R-:W-:Y:S01]  /*4e00*/  LOP3.LUT R10, R7, UR25, R12, 0x96, !PT ;  /* 0x00000019070a7c12 */ /* 0x002fe2000f8e960c */
[--C-:B------:R-:W-:Y:S01]  /*4e10*/  FFMA.FTZ R29, R43, c[0x0][0x23c], -R2.reuse ;  /* 0x00008f002b1d7a23 */ /* 0x100fe20000010802 */
[----:B------:R-:W-:Y:S01]  /*4e20*/  LOP3.LUT R13, R6, 0xffff, RZ, 0xc0, !PT ;  /* 0x0000ffff060d7812 */ /* 0x000fe200078ec0ff */
[--C-:B------:R-:W-:Y:S01]  /*4e30*/  FFMA.FTZ R32, R42, c[0x0][0x23c], -R2.reuse ;  /* 0x00008f002a207a23 */ /* 0x100fe20000010802 */
[----:B------:R-:W-:Y:S01]  /*4e40*/  LOP3.LUT R23, R6, 0xff, RZ, 0xc0, !PT ;  /* 0x000000ff06177812 */ /* 0x000fe200078ec0ff */
[----:B------:R-:W-:Y:S01]  /*4e50*/  FFMA.FTZ R33, R39, c[0x0][0x23c], -R2 ;  /* 0x00008f0027217a23 */ /* 0x000fe20000010802 */
[----:B------:R-:W-:Y:S01]  /*4e60*/  SHF.R.U32.HI R19, RZ, 0x10, R6 ;  /* 0x00000010ff137819 */ /* 0x000fe20000011606 */
[----:B------:R-:W-:Y:S01]  /*4e70*/  FFMA.FTZ R36, R36, c[0x0][0x23c], -R2 ;  /* 0x00008f0024247a23 */ /* 0x000fe20000010802 */
[----:B------:R-:W-:Y:S01]  /*4e80*/  LOP3.LUT R2, R8, 0xffff, RZ, 0xc0, !PT ;  /* 0x0000ffff08027812 */ /* 0x000fe200078ec0ff */
[----:B------:R1:W-:Y:S01]  /*4e90*/  MUFU.EX2 R73, R25 ;  /* 0x0000001900497308 */ /* 0x0003e20000000800 */
[----:B------:R-:W-:Y:S01]  /*4ea0*/  SHF.R.U32.HI R21, RZ, 0x18, R6 ;  /* 0x00000018ff157819 */ /* 0x000fe20000011606 */
[----:B------:R-:W-:Y:S01]  /*4eb0*/  IMAD.WIDE.U32 R6, R16, -0x326172a9, RZ ;  /* 0xcd9e8d5710067825 */ /* 0x000fe200078e00ff */
[----:B------:R-:W-:-:S02]  /*4ec0*/  SHF.R.U32.HI R12, RZ, 0x8, R2 ;  /* 0x00000008ff0c7819 */ /* 0x000fc40000011602 */
[----:B------:R-:W-:Y:S02]  /*4ed0*/  LOP3.LUT R2, R15, 0xff, RZ, 0xc0, !PT ;  /* 0x000000ff0f027812 */ /* 0x000fe400078ec0ff */
[----:B------:R-:W-:Y:S01]  /*4ee0*/  LOP3.LUT R24, R8, 0xff, RZ, 0xc0, !PT ;  /* 0x000000ff08187812 */ /* 0x000fe200078ec0ff */
[----:B------:R-:W-:Y:S01]  /*4ef0*/  IMAD.WIDE.U32 R8, R14, -0x326172a9, RZ ;  /* 0xcd9e8d570e087825 */ /* 0x000fe200078e00ff */
[----:B------:R-:W-:Y:S01]  /*4f00*/  PRMT R30, R2, 0x5410, R22 ;  /* 0x00005410021e7816 */ /* 0x000fe20000000016 */
[----:B------:R2:W-:Y:S01]  /*4f10*/  MUFU.EX2 R98, R17 ;  /* 0x0000001100627308 */ /* 0x0005e20000000800 */
[C---:B------:R-:W-:Y:S02]  /*4f20*/  LOP3.LUT R22, R6.reuse, 0xffff, RZ, 0xc0, !PT ;  /* 0x0000ffff06167812 */ /* 0x040fe400078ec0ff */
[----:B------:R-:W-:Y:S02]  /*4f30*/  LOP3.LUT R28, R6, 0xff, RZ, 0xc0, !PT ;  /* 0x000000ff061c7812 */ /* 0x000fe400078ec0ff */
[----:B------:R-:W-:-:S02]  /*4f40*/  SHF.R.U32.HI R27, RZ, 0x18, R6 ;  /* 0x00000018ff1b7819 */ /* 0x000fc40000011606 */
[----:B-1----:R-:W-:Y:S01]  /*4f50*/  SHF.R.U32.HI R25, RZ, 0x10, R6 ;  /* 0x00000010ff197819 */ /* 0x002fe20000011606 */
[----:B------:R-:W-:Y:S01]  /*4f60*/  MUFU.EX2 R108, R29 ;  /* 0x0000001d006c7308 */ /* 0x000fe20000000800 */
[----:B------:R-:W-:Y:S02]  /*4f70*/  LOP3.LUT R6, R11, 0xffff, RZ, 0xc0, !PT ;  /* 0x0000ffff0b067812 */ /* 0x000fe400078ec0ff */
[----:B------:R-:W-:Y:S02]  /*4f80*/  LOP3.LUT R5, R9, UR26, R20, 0x96, !PT ;  /* 0x0000001a09057c12 */ /* 0x000fe4000f8e9614 */
[C---:B------:R-:W-:Y:S02]  /*4f90*/  LOP3.LUT R14, R8.reuse, 0xffff, RZ, 0xc0, !PT ;  /* 0x0000ffff080e7812 */ /* 0x040fe400078ec0ff */
[----:B------:R-:W-:Y:S01]  /*4fa0*/  LOP3.LUT R20, R8, 0xff, RZ, 0xc0, !PT ;  /* 0x000000ff08147812 */ /* 0x000fe200078ec0ff */
[----:B------:R-:W1:Y:S01]  /*4fb0*/  MUFU.EX2 R119, R32 ;  /* 0x0000002000777308 */ /* 0x000e620000000800 */
[----:B--2---:R-:W-:-:S02]  /*4fc0*/  SHF.R.U32.HI R17, RZ, 0x10, R8 ;  /* 0x00000010ff117819 */ /* 0x004fc40000011608 */
[----:B------:R-:W-:Y:S02]  /*4fd0*/  SHF.R.U32.HI R15, RZ, 0x18, R8 ;  /* 0x00000018ff0f7819 */ /* 0x000fe40000011608 */
[----:B------:R-:W-:Y:S02]  /*4fe0*/  PRMT R31, R24, 0x5410, R12 ;  /* 0x00005410181f7816 */ /* 0x000fe4000000000c */
[----:B------:R-:W-:Y:S01]  /*4ff0*/  LOP3.LUT R2, R7, UR26, R18, 0x96, !PT ;  /* 0x0000001a07027c12 */ /* 0x000fe2000f8e9612 */
[----:B------:R-:W-:Y:S01]  /*5000*/  MUFU.EX2 R103, R33 ;  /* 0x0000002100677308 */ /* 0x000fe20000000800 */
[----:B------:R-:W-:Y:S02]  /*5010*/  SHF.R.U32.HI R8, RZ, 0x8, R13 ;  /* 0x00000008ff087819 */ /* 0x000fe4000001160d */
[----:B------:R-:W-:Y:S02]  /*5020*/  LOP3.LUT R9, R11, 0xff, RZ, 0xc0, !PT ;  /* 0x000000ff0b097812 */ /* 0x000fe400078ec0ff */
[----:B------:R-:W-:-:S02]  /*5030*/  SHF.R.U32.HI R6, RZ, 0x8, R6 ;  /* 0x00000008ff067819 */ /* 0x000fc40000011606 */
[----:B------:R-:W-:Y:S01]  /*5040*/  LOP3.LUT R7, R19, 0xff, RZ, 0xc0, !PT ;  /* 0x000000ff13077812 */ /* 0x000fe200078ec0ff */
[----:B------:R-:W2:Y:S01]  /*5050*/  MUFU.EX2 R192, R36 ;  /* 0x0000002400c07308 */ /* 0x000ea20000000800 */
[----:B------:R-:W-:Y:S01]  /*5060*/  LOP3.LUT R12, R17, 0xff, RZ, 0xc0, !PT ;  /* 0x000000ff110c7812 */ /* 0x000fe200078ec0ff */
[----:B------:R-:W-:Y:S01]  /*5070*/  IMAD R17, R233, 0x10000, R233 ;  /* 0x00010000e9117824 */ /* 0x000fe200078e02e9 */
[----:B------:R-:W-:Y:S02]  /*5080*/  SHF.R.U32.HI R13, RZ, 0x8, R14 ;  /* 0x00000008ff0d7819 */ /* 0x000fe4000001160e */
[----:B------:R-:W-:Y:S02]  /*5090*/  PRMT R24, R23, 0x5410, R8 ;  /* 0x0000541017187816 */ /* 0x000fe40000000008 */
[----:B------:R-:W-:Y:S01]  /*50a0*/  PRMT R18, R9, 0x5410, R6 ;  /* 0x0000541009127816 */ /* 0x000fe20000000006 */
[----:B------:R-:W3:Y:S01]  /*50b0*/  MUFU.EX2 R117, R26 ;  /* 0x0000001a00757308 */ /* 0x000ee20000000800 */
[----:B------:R-:W-:Y:S01]  /*50c0*/  PRMT R23, R7, 0x5410, R21 ;  /* 0x0000541007177816 */ /* 0x000fe20000000015 */
[--C-:B------:R-:W-:Y:S01]  /*50d0*/  HSET2.LE.AND R21, R31, R17.reuse, PT ;  /* 0x000000111f157233 */ /* 0x100fe20003803000 */
[----:B------:R-:W-:Y:S01]  /*50e0*/  PRMT R19, R12, 0x5410, R15 ;  /* 0x000054100c137816 */ /* 0x000fe2000000000f */
[--C-:B------:R-:W-:Y:S01]  /*50f0*/  HSET2.LE.AND R24, R24, R17.reuse, PT ;  /* 0x0000001118187233 */ /* 0x100fe20003803000 */
[----:B------:R-:W-:Y:S01]  /*5100*/  SHF.R.U32.HI R9, RZ, 0x10, R11 ;  /* 0x00000010ff097819 */ /* 0x000fe2000001160b */
[--C-:B------:R-:W-:Y:S01]  /*5110*/  HSET2.LE.AND R23, R23, R17.reuse, PT ;  /* 0x0000001117177233 */ /* 0x100fe20003803000 */
[----:B------:R-:W-:Y:S01]  /*5120*/  LOP3.LUT R7, R10, 0xffff, RZ, 0xc0, !PT ;  /* 0x0000ffff0a077812 */ /* 0x000fe200078ec0ff */
[----:B------:R-:W-:Y:S01]  /*5130*/  HSET2.LE.AND R18, R18, R17, PT ;  /* 0x0000001112127233 */ /* 0x000fe20003803000 */
[----:B------:R-:W-:Y:S01]  /*5140*/  SHF.R.U32.HI R12, RZ, 0x10, R5 ;  /* 0x00000010ff0c7819 */ /* 0x000fe20000011605 */
[----:B------:R-:W-:Y:S01]  /*5150*/  MUFU.EX2 R113, R41 ;  /* 0x0000002900717308 */ /* 0x000fe20000000800 */
[----:B------:R-:W-:-:S02]  /*5160*/  PRMT R20, R20, 0x5410, R13 ;  /* 0x0000541014147816 */ /* 0x000fc4000000000d */
[--C-:B------:R-:W-:Y:S02]  /*5170*/  SHF.R.U32.HI R8, RZ, 0x10, R10.reuse ;  /* 0x00000010ff087819 */ /* 0x100fe4000001160a */
[----:B------:R-:W-:Y:S02]  /*5180*/  SHF.R.U32.HI R16, RZ, 0x18, R11 ;  /* 0x00000018ff107819 */ /* 0x000fe4000001160b */
[----:B------:R-:W-:Y:S01]  /*5190*/  LOP3.LUT R15, R10, 0xff, RZ, 0xc0, !PT ;  /* 0x000000ff0a0f7812 */ /* 0x000fe200078ec0ff */
[----:B------:R-:W4:Y:S01]  /*51a0*/  MUFU.EX2 R199, R37 ;  /* 0x0000002500c77308 */ /* 0x000f220000000800 */
[----:B------:R-:W-:Y:S02]  /*51b0*/  SHF.R.U32.HI R13, RZ, 0x18, R10 ;  /* 0x00000018ff0d7819 */ /* 0x000fe4000001160a */
[C---:B------:R-:W-:Y:S02]  /*51c0*/  LOP3.LUT R6, R5.reuse, 0xffff, RZ, 0xc0, !PT ;  /* 0x0000ffff05067812 */ /* 0x040fe400078ec0ff */
[----:B------:R-:W-:-:S02]  /*51d0*/  LOP3.LUT R14, R5, 0xff, RZ, 0xc0, !PT ;  /* 0x000000ff050e7812 */ /* 0x000fc400078ec0ff */
[----:B------:R-:W-:Y:S01]  /*51e0*/  SHF.R.U32.HI R11, RZ, 0x18, R5 ;  /* 0x00000018ff0b7819 */ /* 0x000fe20000011605 */
[----:B------:R-:W-:Y:S01]  /*51f0*/  MUFU.EX2 R105, R38 ;  /* 0x0000002600697308 */ /* 0x000fe20000000800 */
[----:B------:R-:W-:Y:S02]  /*5200*/  LOP3.LUT R10, R9, 0xff, RZ, 0xc0, !PT ;  /* 0x000000ff090a7812 */ /* 0x000fe400078ec0ff */
[----:B------:R-:W-:Y:S02]  /*5210*/  SHF.R.U32.HI R9, RZ, 0x8, R7 ;  /* 0x00000008ff097819 */ /* 0x000fe40000011607 */
[----:B------:R-:W-:Y:S02]  /*5220*/  LOP3.LUT R5, R12, 0xff, RZ, 0xc0, !PT ;  /* 0x000000ff0c057812 */ /* 0x000fe400078ec0ff */
[----:B------:R-:W-:Y:S01]  /*5230*/  LOP3.LUT R7, R8, 0xff, RZ, 0xc0, !PT ;  /* 0x000000ff08077812 */ /* 0x000fe200078ec0ff */
[----:B------:R-:W1:Y:S01]  /*5240*/  MUFU.EX2 R194, R40 ;  /* 0x0000002800c27308 */ /* 0x000e620000000800 */
[----:B------:R-:W-:-:S02]  /*5250*/  SHF.R.U32.HI R6, RZ, 0x8, R6 ;  /* 0x00000008ff067819 */ /* 0x000fc40000011606 */
[----:B------:R-:W-:Y:S02]  /*5260*/  PRMT R11, R5, 0x5410, R11 ;  /* 0x00005410050b7816 */ /* 0x000fe4000000000b */
[----:B------:R-:W-:Y:S02]  /*5270*/  PRMT R16, R10, 0x5410, R16 ;  /* 0x000054100a107816 */ /* 0x000fe40000000010 */
[----:B------:R-:W-:Y:S01]  /*5280*/  PRMT R15, R15, 0x5410, R9 ;  /* 0x000054100f0f7816 */ /* 0x000fe20000000009 */
[--C-:B------:R-:W-:Y:S01]  /*5290*/  HSET2.LE.AND R11, R11, R17.reuse, PT ;  /* 0x000000110b0b7233 */ /* 0x100fe20003803000 */
[----:B------:R-:W-:Y:S01]  /*52a0*/  PRMT R13, R7, 0x5410, R13 ;  /* 0x00005410070d7816 */ /* 0x000fe2000000000d */
[----:B------:R-:W-:Y:S01]  /*52b0*/  HSET2.LE.AND R16, R16, R17, PT ;  /* 0x0000001110107233 */ /* 0x000fe20003803000 */
[C---:B------:R-:W-:Y:S01]  /*52c0*/  LOP3.LUT R5, R2.reuse, 0xffff, RZ, 0xc0, !PT ;  /* 0x0000ffff02057812 */ /* 0x040fe200078ec0ff */
[----:B------:R-:W-:Y:S01]  /*52d0*/  MUFU.EX2 R107, R35 ;  /* 0x00000023006b7308 */ /* 0x000fe20000000800 */
[----:B------:R-:W-:-:S02]  /*52e0*/  LOP3.LUT R10, R2, 0xff, RZ, 0xc0, !PT ;  /* 0x000000ff020a7812 */ /* 0x000fc400078ec0ff */
[--C-:B------:R-:W-:Y:S02]  /*52f0*/  SHF.R.U32.HI R7, RZ, 0x10, R2.reuse ;  /* 0x00000010ff077819 */ /* 0x100fe40000011602 */
[----:B------:R-:W-:Y:S02]  /*5300*/  SHF.R.U32.HI R9, RZ, 0x18, R2 ;  /* 0x00000018ff097819 */ /* 0x000fe40000011602 */
[----:B------:R-:W-:Y:S01]  /*5310*/  PRMT R14, R14, 0x5410, R6 ;  /* 0x000054100e0e7816 */ /* 0x000fe20000000006 */
[----:B------:R2:W2:Y:S01]  /*5320*/  MUFU.EX2 R120, R34 ;  /* 0x0000002200787308 */ /* 0x0004a20000000800 */
[----:B------:R-:W-:Y:S02]  /*5330*/  LOP3.LUT R2, R25, 0xff, RZ, 0xc0, !PT ;  /* 0x000000ff19027812 */ /* 0x000fe400078ec0ff */
[----:B------:R-:W-:Y:S01]  /*5340*/  SHF.R.U32.HI R6, RZ, 0x8, R22 ;  /* 0x00000008ff067819 */ /* 0x000fe20000011616 */
[----:B------:R-:W-:Y:S01]  /*5350*/  HSET2.LE.AND R22, R30, R17, PT ;  /* 0x000000111e167233 */ /* 0x000fe20003803000 */
[----:B------:R-:W-:-:S02]  /*5360*/  SHF.R.U32.HI R8, RZ, 0x8, R5 ;  /* 0x00000008ff087819 */ /* 0x000fc40000011605 */
[----:B-1----:R-:W-:Y:S02]  /*5370*/  F2FP.BF16.PACK_AB R0, R119, R108 ;  /* 0x0000006c7700723e */ /* 0x002fe400000010ff */
[----:B------:R-:W-:Y:S02]  /*5380*/  LOP3.LUT R5, R7, 0xff, RZ, 0xc0, !PT ;  /* 0x000000ff07057812 */ /* 0x000fe400078ec0ff */
[----:B------:R-:W-:Y:S02]  /*5390*/  PRMT R2, R2, 0x5410, R27 ;  /* 0x0000541002027816 */ /* 0x000fe4000000001b */
[----:B------:R-:W-:Y:S02]  /*53a0*/  PRMT R7, R28, 0x5410, R6 ;  /* 0x000054101c077816 */ /* 0x000fe40000000006 */
[----:B------:R-:W-:Y:S01]  /*53b0*/  PRMT R6, R10, 0x5410, R8 ;  /* 0x000054100a067816 */ /* 0x000fe20000000008 */
[--C-:B------:R-:W-:Y:S01]  /*53c0*/  HSET2.LE.AND R8, R20, R17.reuse, PT ;  /* 0x0000001114087233 */ /* 0x100fe20003803000 */
[C---:B------:R-:W-:Y:S01]  /*53d0*/  PRMT R224, R0.reuse, 0x7610, R224 ;  /* 0x0000761000e07816 */ /* 0x040fe200000000e0 */
[--C-:B------:R-:W-:Y:S01]  /*53e0*/  HSET2.LE.AND R20, R13, R17.reuse, PT ;  /* 0x000000110d147233 */ /* 0x100fe20003803000 */
[----:B------:R-:W-:Y:S01]  /*53f0*/  PRMT R222, R0, 0x7632, R222 ;  /* 0x0000763200de7816 */ /* 0x000fe200000000de */
[--C-:B------:R-:W-:Y:S01]  /*5400*/  HSET2.LE.AND R13, R2, R17.reuse, PT ;  /* 0x00000011020d7233 */ /* 0x100fe20003803000 */
[----:B--2---:R-:W-:Y:S01]  /*5410*/  F2FP.BF16.PACK_AB R0, R192, R103 ;  /* 0x00000067c000723e */ /* 0x004fe200000010ff */
[--C-:B------:R-:W-:Y:S01]  /*5420*/  HSET2.LE.AND R10, R14, R17.reuse, PT ;  /* 0x000000110e0a7233 */ /* 0x100fe20003803000 */
[----:B---3--:R-:W-:Y:S01]  /*5430*/  F2FP.BF16.PACK_AB R2, R117, R73 ;  /* 0x000000497502723e */ /* 0x008fe200000010ff */
[--C-:B------:R-:W-:Y:S01]  /*5440*/  HSET2.LE.AND R14, R6, R17.reuse, PT ;  /* 0x00000011060e7233 */ /* 0x100fe20003803000 */
[C---:B------:R-:W-:Y:S01]  /*5450*/  PRMT R214, R0.reuse, 0x7610, R214 ;  /* 0x0000761000d67816 */ /* 0x040fe200000000d6 */
[----:B------:R-:W-:Y:S01]  /*5460*/  HSET2.LE.AND R12, R7, R17, PT ;  /* 0x00000011070c7233 */ /* 0x000fe20003803000 */
[----:B------:R-:W-:Y:S01]  /*5470*/  PRMT R213, R0, 0x7632, R213 ;  /* 0x0000763200d57816 */ /* 0x000fe200000000d5 */
[----:B------:R-:W1:Y:S01]  /*5480*/  LDSM.16.MT88.4 R28, [R193+0xa000] ;  /* 0x00a00000c11c783b */ /* 0x000e620000004200 */
[----:B------:R-:W-:-:S02]  /*5490*/  F2FP.BF16.PACK_AB R0, R55, R102 ;  /* 0x000000663700723e */ /* 0x000fc400000010ff */
[----:B------:R-:W-:Y:S01]  /*54a0*/  PRMT R5, R5, 0x5410, R9 ;  /* 0x0000541005057816 */ /* 0x000fe20000000009 */
[--C-:B------:R-:W-:Y:S01]  /*54b0*/  HSET2.LE.AND R9, R19, R17.reuse, PT ;  /* 0x0000001113097233 */ /* 0x100fe20003803000 */
[C---:B------:R-:W-:Y:S01]  /*54c0*/  PRMT R228, R2.reuse, 0x7610, R228 ;  /* 0x0000761002e47816 */ /* 0x040fe200000000e4 */
[--C-:B------:R-:W-:Y:S01]  /*54d0*/  HSET2.LE.AND R19, R15, R17.reuse, PT ;  /* 0x000000110f137233 */ /* 0x100fe20003803000 */
[----:B------:R-:W-:Y:S01]  /*54e0*/  PRMT R227, R2, 0x7632, R227 ;  /* 0x0000763202e37816 */ /* 0x000fe200000000e3 */
[----:B------:R-:W-:Y:S01]  /*54f0*/  HSET2.LE.AND R15, R5, R17, PT ;  /* 0x00000011050f7233 */ /* 0x000fe20003803000 */
[----:B------:R-:W-:Y:S01]  /*5500*/  F2FP.BF16.PACK_AB R2, R52, R56 ;  /* 0x000000383402723e */ /* 0x000fe200000010ff */
[----:B------:R-:W-:Y:S01]  /*5510*/  IMAD.MOV.U32 R17, RZ, RZ, R47 ;  /* 0x000000ffff117224 */ /* 0x000fe200078e002f */
[----:B------:R-:W-:Y:S01]  /*5520*/  F2FP.BF16.PACK_AB R6, R98, R115 ;  /* 0x000000736206723e */ /* 0x000fe200000010ff */
[----:B------:R-:W2:Y:S01]  /*5530*/  LDSM.16.MT88.4 R44, [R198+0xa800] ;  /* 0x00a80000c62c783b */ /* 0x000ea20000004200 */
[----:B------:R-:W-:-:S02]  /*5540*/  PRMT R212, R0, 0x7632, R212 ;  /* 0x0000763200d47816 */ /* 0x000fc400000000d4 */
[----:B------:R-:W-:Y:S01]  /*5550*/  PRMT R211, R0, 0x7610, R211 ;  /* 0x0000761000d37816 */ /* 0x000fe200000000d3 */
[----:B------:R-:W3:Y:S01]  /*5560*/  LDSM.16.MT88.4 R32, [R195+0xa800] ;  /* 0x00a80000c320783b */ /* 0x000ee20000004200 */
[----:B------:R-:W-:Y:S02]  /*5570*/  PRMT R0, R228, 0x5410, R227 ;  /* 0x00005410e4007816 */ /* 0x000fe400000000e3 */
[C---:B------:R-:W-:Y:S02]  /*5580*/  PRMT R226, R2.reuse, 0x7632, R226 ;  /* 0x0000763202e27816 */ /* 0x040fe400000000e2 */
[----:B------:R-:W-:Y:S02]  /*5590*/  PRMT R225, R2, 0x7610, R225 ;  /* 0x0000761002e17816 */ /* 0x000fe400000000e1 */
[C---:B------:R-:W-:Y:S02]  /*55a0*/  PRMT R221, R6.reuse, 0x7610, R221 ;  /* 0x0000761006dd7816 */ /* 0x040fe400000000dd */
[----:B------:R-:W-:-:S02]  /*55b0*/  PRMT R223, R6, 0x7632, R223 ;  /* 0x0000763206df7816 */ /* 0x000fc400000000df */
[----:B------:R-:W-:Y:S02]  /*55c0*/  LOP3.LUT R6, R8, R0, RZ, 0xc0, !PT ;  /* 0x0000000008067212 */ /* 0x000fe400078ec0ff */
[----:B------:R-:W-:Y:S02]  /*55d0*/  PRMT R0, R225, 0x5410, R226 ;  /* 0x00005410e1007816 */ /* 0x000fe400000000e2 */
[----:B------:R-:W-:Y:S02]  /*55e0*/  F2FP.BF16.PACK_AB R5, R17, R116 ;  /* 0x000000741105723e */ /* 0x000fe400000010ff */
[----:B------:R-:W-:Y:S02]  /*55f0*/  F2FP.BF16.PACK_AB R2, R88, R54 ;  /* 0x000000365802723e */ /* 0x000fe400000010ff */
[----:B------:R-:W-:Y:S02]  /*5600*/  LOP3.LUT R7, R9, R0, RZ, 0xc0, !PT ;  /* 0x0000000009077212 */ /* 0x000fe400078ec0ff */
[----:B------:R-:W-:-:S02]  /*5610*/  PRMT R0, R221, 0x5410, R223 ;  /* 0x00005410dd007816 */ /* 0x000fc400000000df */
[C---:B------:R-:W-:Y:S02]  /*5620*/  PRMT R230, R5.reuse, 0x7632, R230 ;  /* 0x0000763205e67816 */ /* 0x040fe400000000e6 */
[----:B------:R-:W-:Y:S02]  /*5630*/  PRMT R229, R5, 0x7610, R229 ;  /* 0x0000761005e57816 */ /* 0x000fe400000000e5 */
[C---:B------:R-:W-:Y:S02]  /*5640*/  PRMT R220, R2.reuse, 0x7632, R220 ;  /* 0x0000763202dc7816 */ /* 0x040fe400000000dc */
[----:B------:R-:W-:Y:S02]  /*5650*/  PRMT R215, R2, 0x7610, R215 ;  /* 0x0000761002d77816 */ /* 0x000fe400000000d7 */
[----:B------:R-:W-:Y:S02]  /*5660*/  F2FP.BF16.PACK_AB R2, R141, R143 ;  /* 0x0000008f8d02723e */ /* 0x000fe400000010ff */
[----:B------:R-:W-:-:S02]  /*5670*/  LOP3.LUT R4, R10, R0, RZ, 0xc0, !PT ;  /* 0x000000000a047212 */ /* 0x000fc400078ec0ff */
[----:B------:R-:W-:Y:S02]  /*5680*/  PRMT R0, R229, 0x5410, R230 ;  /* 0x00005410e5007816 */ /* 0x000fe400000000e6 */
[C---:B------:R-:W-:Y:S02]  /*5690*/  PRMT R208, R2.reuse, 0x7632, R208 ;  /* 0x0000763202d07816 */ /* 0x040fe400000000d0 */
[----:B------:R-:W-:Y:S02]  /*56a0*/  PRMT R187, R2, 0x7610, R187 ;  /* 0x0000761002bb7816 */ /* 0x000fe400000000bb */
[----:B------:R-:W-:Y:S02]  /*56b0*/  F2FP.BF16.PACK_AB R2, R118, R53 ;  /* 0x000000357602723e */ /* 0x000fe400000010ff */
[----:B------:R-:W-:Y:S02]  /*56c0*/  LOP3.LUT R5, R11, R0, RZ, 0xc0, !PT ;  /* 0x000000000b057212 */ /* 0x000fe400078ec0ff */
[----:B------:R-:W-:-:S02]  /*56d0*/  F2FP.BF16.PACK_AB R0, R72, R106 ;  /* 0x0000006a4800723e */ /* 0x000fc400000010ff */
[C---:B------:R-:W-:Y:S02]  /*56e0*/  PRMT R186, R2.reuse, 0x7610, R186 ;  /* 0x0000761002ba7816 */ /* 0x040fe400000000ba */
[----:B------:R-:W-:Y:S01]  /*56f0*/  PRMT R185, R2, 0x7632, R185 ;  /* 0x0000763202b97816 */ /* 0x000fe200000000b9 */
[C---:B-1----:R-:W-:Y:S01]  /*5700*/  HMMA.16816.F32.BF16 R152, R4.reuse, R28, RZ ;  /* 0x0000001c0498723c */ /* 0x042fe200000418ff */
[----:B----4-:R-:W-:Y:S02]  /*5710*/  F2FP.BF16.PACK_AB R8, R199, R113 ;  /* 0x00000071c708723e */ /* 0x010fe400000010ff */
[C---:B------:R-:W-:Y:S02]  /*5720*/  PRMT R182, R0.reuse, 0x7610, R182 ;  /* 0x0000761000b67816 */ /* 0x040fe400000000b6 */
[----:B------:R-:W-:Y:S02]  /*5730*/  PRMT R181, R0, 0x7632, R181 ;  /* 0x0000763200b57816 */ /* 0x000fe400000000b5 */
[----:B------:R-:W-:Y:S01]  /*5740*/  PRMT R0, R186, 0x5410, R185 ;  /* 0x00005410ba007816 */ /* 0x000fe200000000b9 */
[----:B------:R-:W-:Y:S01]  /*5750*/  HMMA.16816.F32.BF16 R36, R4, R64, RZ ;  /* 0x000000400424723c */ /* 0x000fe200000418ff */
[----:B------:R-:W-:-:S02]  /*5760*/  PRMT R184, R8, 0x7632, R184 ;  /* 0x0000763208b87816 */ /* 0x000fc400000000b8 */
[----:B------:R-:W-:Y:S02]  /*5770*/  PRMT R183, R8, 0x7610, R183 ;  /* 0x0000761008b77816 */ /* 0x000fe400000000b7 */
[----:B------:R-:W-:Y:S02]  /*5780*/  LOP3.LUT R10, R12, R0, RZ, 0xc0, !PT ;  /* 0x000000000c0a7212 */ /* 0x000fe400078ec0ff */
[----:B------:R-:W-:Y:S01]  /*5790*/  PRMT R0, R183, 0x5410, R184 ;  /* 0x00005410b7007816 */ /* 0x000fe200000000b8 */
[----:B------:R-:W-:Y:S01]  /*57a0*/  HMMA.16816.F32.BF16 R144, R4, R156, RZ ;  /* 0x0000009c0490723c */ /* 0x000fe200000418ff */
[----:B------:R-:W-:Y:S02]  /*57b0*/  F2FP.BF16.PACK_AB R2, R196, R104 ;  /* 0x00000068c402723e */ /* 0x000fe400000010ff */
[----:B------:R-:W-:Y:S02]  /*57c0*/  LOP3.LUT R11, R13, R0, RZ, 0xc0, !PT ;  /* 0x000000000d0b7212 */ /* 0x000fe400078ec0ff */
[----:B------:R-:W-:-:S02]  /*57d0*/  PRMT R0, R210, 0x5410, R209 ;  /* 0x00005410d2007816 */ /* 0x000fc400000000d1 */
[----:B------:R-:W-:Y:S01]  /*57e0*/  PRMT R138, R2, 0x7610, R138 ;  /* 0x00007610028a7816 */ /* 0x000fe2000000008a */
[C---:B------:R-:W-:Y:S01]  /*57f0*/  HMMA.16816.F32.BF16 R68, R4.reuse, R92, RZ ;  /* 0x0000005c0444723c */ /* 0x040fe200000418ff */
[----:B------:R-:W-:Y:S02]  /*5800*/  LOP3.LUT R8, R14, R0, RZ, 0xc0, !PT ;  /* 0x000000000e087212 */ /* 0x000fe400078ec0ff */
[----:B------:R-:W-:Y:S02]  /*5810*/  PRMT R0, R187, 0x5410, R208 ;  /* 0x00005410bb007816 */ /* 0x000fe400000000d0 */
[----:B------:R-:W-:Y:S02]  /*5820*/  PRMT R137, R2, 0x7632, R137 ;  /* 0x0000763202897816 */ /* 0x000fe40000000089 */
[----:B------:R-:W-:Y:S01]  /*5830*/  LOP3.LUT R9, R15, R0, RZ, 0xc0, !PT ;  /* 0x000000000f097212 */ /* 0x000fe200078ec0ff */
[----:B------:R-:W-:Y:S01]  /*5840*/  HMMA.16816.F32.BF16 R84, R4, R216, RZ ;  /* 0x000000d80454723c */ /* 0x000fe200000418ff */
[----:B------:R-:W-:-:S02]  /*5850*/  F2FP.BF16.PACK_AB R0, R194, R105 ;  /* 0x00000069c200723e */ /* 0x000fc400000010ff */
[----:B------:R-:W-:Y:S02]  /*5860*/  F2FP.BF16.PACK_AB R12, R120, R107 ;  /* 0x0000006b780c723e */ /* 0x000fe400000010ff */
[----:B------:R-:W-:Y:S02]  /*5870*/  PRMT R132, R0, 0x7610, R132 ;  /* 0x0000761000847816 */ /* 0x000fe40000000084 */
[C---:B------:R-:W-:Y:S01]  /*5880*/  PRMT R180, R12.reuse, 0x7610, R180 ;  /* 0x000076100cb47816 */ /* 0x040fe200000000b4 */
[----:B------:R-:W-:Y:S01]  /*5890*/  HMMA.16816.F32.BF16 R168, R8, R28, RZ ;  /* 0x0000001c08a8723c */ /* 0x000fe200000418ff */
[----:B------:R-:W-:Y:S02]  /*58a0*/  PRMT R139, R12, 0x7632, R139 ;  /* 0x000076320c8b7816 */ /* 0x000fe4000000008b */
[----:B------:R-:W-:Y:S01]  /*58b0*/  LOP3.LUT R2, R99, UR7, R100, 0x96, !PT ;  /* 0x0000000763027c12 */ /* 0x000fe2000f8e9664 */
[----:B------:R-:W-:Y:S01]  /*58c0*/  IMAD.MOV.U32 R99, RZ, RZ, R105 ;  /* 0x000000ffff637224 */ /* 0x000fe200078e0069 */
[----:B------:R-:W-:-:S02]  /*58d0*/  LOP3.LUT R12, R97, UR6, R114, 0x96, !PT ;  /* 0x00000006610c7c12 */ /* 0x000fc4000f8e9672 */
[----:B------:R-:W-:Y:S01]  /*58e0*/  PRMT R28, R0, 0x7632, R28 ;  /* 0x00007632001c7816 */ /* 0x000fe2000000001c */
[----:B------:R-:W-:Y:S01]  /*58f0*/  HMMA.16816.F32.BF16 R40, R8, R64, RZ ;  /* 0x000000400828723c */ /* 0x000fe200000418ff */
[----:B------:R-:W-:Y:S01]  /*5900*/  PRMT R0, R214, 0x5410, R213 ;  /* 0x00005410d6007816 */ /* 0x000fe200000000d5 */
[----:B------:R-:W-:-:S03]  /*5910*/  IMAD.WIDE.U32 R2, R2, -0x2daee0ad, RZ ;  /* 0xd2511f5302027825 */ /* 0x000fc600078e00ff */
[----:B------:R-:W-:Y:S01]  /*5920*/  LOP3.LUT R130, R21, R0, RZ, 0xc0, !PT ;  /* 0x0000000015827212 */ /* 0x000fe200078ec0ff */
[----:B------:R-:W-:Y:S01]  /*5930*/  IMAD.WIDE.U32 R12, R12, -0x326172a9, RZ ;  /* 0xcd9e8d570c0c7825 */ /* 0x000fe200078e00ff */
[----:B------:R-:W-:Y:S01]  /*5940*/  PRMT R0, R211, 0x5410, R212 ;  /* 0x00005410d3007816 */ /* 0x000fe200000000d4 */
[----:B------:R-:W-:Y:S01]  /*5950*/  HMMA.16816.F32.BF16 R160, R8, R156, RZ ;  /* 0x0000009c08a0723c */ /* 0x000fe200000418ff */
[----:B------:R-:W-:Y:S01]  /*5960*/  LOP3.LUT R14, R3, UR6, R142, 0x96, !PT ;  /* 0x00000006030e7c12 */ /* 0x000fe2000f8e968e */
[----:B------:R-:W-:Y:S01]  /*5970*/  IMAD.MOV.U32 R64, RZ, RZ, R118 ;  /* 0x000000ffff407224 */ /* 0x000fe200078e0076 */
[----:B------:R-:W-:Y:S01]  /*5980*/  LOP3.LUT R131, R22, R0, RZ, 0xc0, !PT ;  /* 0x0000000016837212 */ /* 0x000fe200078ec0ff */
[----:B------:R-:W-:Y:S01]  /*5990*/  IMAD.MOV.U32 R65, RZ, RZ, R117 ;  /* 0x000000ffff417224 */ /* 0x000fe200078e0075 */
[----:B------:R-:W-:Y:S01]  /*59a0*/  PRMT R0, R224, 0x5410, R222 ;  /* 0x00005410e0007816 */ /* 0x000fe200000000de */
[----:B------:R-:W-:Y:S01]  /*59b0*/  IMAD.WIDE.U32 R14, R14, -0x326172a9, RZ ;  /* 0xcd9e8d570e0e7825 */ /* 0x000fe200078e00ff */
[----:B------:R-:W-:-:S02]  /*59c0*/  LOP3.LUT R22, R49, UR15, R2, 0x96, !PT ;  /* 0x0000000f31167c12 */ /* 0x000fc4000f8e9602 */
[----:B------:R-:W-:Y:S01]  /*59d0*/  LOP3.LUT R128, R18, R0, RZ, 0xc0, !PT ;  /* 0x0000000012807212 */ /* 0x000fe200078ec0ff */
[----:B------:R-:W-:Y:S01]  /*59e0*/  IMAD.MOV.U32 R157, RZ, RZ, R56 ;  /* 0x000000ffff9d7224 */ /* 0x000fe200078e0038 */
[----:B------:R-:W-:Y:S01]  /*59f0*/  PRMT R0, R215, 0x5410, R220 ;  /* 0x00005410d7007816 */ /* 0x000fe200000000dc */
[----:B------:R-:W-:Y:S01]  /*5a00*/  HMMA.16816.F32.BF16 R56, R8, R80, RZ ;  /* 0x000000500838723c */ /* 0x000fe200000418ff */
[----:B------:R-:W-:Y:S01]  /*5a10*/  IMAD.MOV.U32 R156, RZ, RZ, R109 ;  /* 0x000000ffff9c7224 */ /* 0x000fe200078e006d */
[----:B------:R-:W-:Y:S02]  /*5a20*/  LOP3.LUT R18, R15, UR23, R140, 0x96, !PT ;  /* 0x000000170f127c12 */ /* 0x000fe4000f8e968c */
[----:B------:R-:W-:Y:S02]  /*5a30*/  LOP3.LUT R129, R16, R0, RZ, 0xc0, !PT ;  /* 0x0000000010817212 */ /* 0x000fe400078ec0ff */
[----:B------:R-:W-:Y:S02]  /*5a40*/  PRMT R0, R138, 0x5410, R137 ;  /* 0x000054108a007816 */ /* 0x000fe40000000089 */
[----:B------:R-:W-:-:S02]  /*5a50*/  LOP3.LUT R16, R13, UR23, R112, 0x96, !PT ;  /* 0x000000170d107c12 */ /* 0x000fc4000f8e9670 */
[----:B------:R-:W-:Y:S01]  /*5a60*/  LOP3.LUT R126, R24, R0, RZ, 0xc0, !PT ;  /* 0x00000000187e7212 */ /* 0x000fe200078ec0ff */
[C---:B------:R-:W-:Y:S01]  /*5a70*/  HMMA.16816.F32.BF16 R152, R128.reuse, R164, R152 ;  /* 0x000000a48098723c */ /* 0x040fe20000041898 */
[----:B------:R-:W-:Y:S01]  /*5a80*/  PRMT R0, R132, 0x5410, R28 ;  /* 0x0000541084007816 */ /* 0x000fe2000000001c */
[----:B------:R-:W1:Y:S03]  /*5a90*/  LDSM.16.MT88.4 R24, [R198+0xb000] ;  /* 0x00b00000c618783b */ /* 0x000e660000004200 */
[----:B------:R-:W-:Y:S02]  /*5aa0*/  LOP3.LUT R127, R23, R0, RZ, 0xc0, !PT ;  /* 0x00000000177f7212 */ /* 0x000fe400078ec0ff */
[----:B------:R-:W-:Y:S01]  /*5ab0*/  PRMT R0, R182, 0x5410, R181 ;  /* 0x00005410b6007816 */ /* 0x000fe200000000b5 */
[----:B--2---:R-:W-:Y:S03]  /*5ac0*/  HMMA.16816.F32.BF16 R36, R128, R44, R36 ;  /* 0x0000002c8024723c */ /* 0x004fe60000041824 */
[----:B------:R-:W-:Y:S01]  /*5ad0*/  LOP3.LUT R124, R19, R0, RZ, 0xc0, !PT ;  /* 0x00000000137c7212 */ /* 0x000fe200078ec0ff */
[----:B------:R-:W-:Y:S01]  /*5ae0*/  IMAD.WIDE.U32 R18, R18, -0x2daee0ad, RZ ;  /* 0xd2511f5312127825 */ /* 0x000fe200078e00ff */
[----:B------:R-:W-:-:S03]  /*5af0*/  PRMT R0, R180, 0x5410, R139 ;  /* 0x00005410b4007816 */ /* 0x000fc6000000008b */
[----:B------:R-:W-:Y:S01]  /*5b00*/  HMMA.16816.F32.BF16 R68, R128, R76, R68 ;  /* 0x0000004c8044723c */ /* 0x000fe20000041844 */
[----:B------:R-:W-:Y:S02]  /*5b10*/  LOP3.LUT R125, R20, R0, RZ, 0xc0, !PT ;  /* 0x00000000147d7212 */ /* 0x000fe400078ec0ff */
[----:B------:R-:W-:Y:S02]  /*5b20*/  LOP3.LUT R0, R149, 0x7ffffffc, RZ, 0xc0, !PT ;  /* 0x7ffffffc95007812 */ /* 0x000fe400078ec0ff */
[----:B------:R-:W-:-:S03]  /*5b30*/  LOP3.LUT R13, R19, UR11, R48, 0x96, !PT ;  /* 0x0000000b130d7c12 */ /* 0x000fc6000f8e9630 */
[C---:B------:R-:W-:Y:S07]  /*5b40*/  HMMA.16816.F32.BF16 R168, R124.reuse, R164, R168 ;  /* 0x000000a47ca8723c */ /* 0x040fee00000418a8 */
[----:B------:R-:W-:Y:S01]  /*5b50*/  IMAD.MOV.U32 R165, RZ, RZ, R55 ;  /* 0x000000ffffa57224 */ /* 0x000fe200078e0037 */
[----:B------:R-:W-:Y:S01]  /*5b60*/  HMMA.16816.F32.BF16 R40, R124, R44, R40 ;  /* 0x0000002c7c28723c */ /* 0x000fe20000041828 */
[----:B------:R-:W-:-:S06]  /*5b70*/  IMAD.MOV.U32 R164, RZ, RZ, R54 ;  /* 0x000000ffffa47224 */ /* 0x000fcc00078e0036 */
[----:B------:R-:W-:Y:S01]  /*5b80*/  IMAD.MOV.U32 R45, RZ, RZ, R53 ;  /* 0x000000ffff2d7224 */ /* 0x000fe200078e0035 */
[----:B------:R-:W-:Y:S01]  /*5b90*/  HMMA.16816.F32.BF16 R84, R128, R188, R84 ;  /* 0x000000bc8054723c */ /* 0x000fe20000041854 */
[----:B------:R-:W-:-:S07]  /*5ba0*/  IMAD.MOV.U32 R44, RZ, RZ, R52 ;  /* 0x000000ffff2c7224 */ /* 0x000fce00078e0034 */
[----:B------:R-:W-:Y:S07]  /*5bb0*/  HMMA.16816.F32.BF16 R52, R4, R80, RZ ;  /* 0x000000500434723c */ /* 0x000fee00000418ff */
[----:B------:R-:W-:Y:S01]  /*5bc0*/  IMAD.MOV.U32 R81, RZ, RZ, R73 ;  /* 0x000000ffff517224 */ /* 0x000fe200078e0049 */
[----:B------:R-:W-:Y:S01]  /*5bd0*/  HMMA.16816.F32.BF16 R56, R124, R60, R56 ;  /* 0x0000003c7c38723c */ /* 0x000fe20000041838 */
[----:B------:R-:W-:Y:S02]  /*5be0*/  IMAD.MOV.U32 R80, RZ, RZ, R72 ;  /* 0x000000ffff507224 */ /* 0x000fe400078e0048 */
[----:B------:R-:W-:-:S02]  /*5bf0*/  IMAD.MOV.U32 R112, RZ, RZ, R81 ;  /* 0x000000ffff707224 */ /* 0x000fc400078e0051 */
[----:B------:R-:W-:-:S03]  /*5c00*/  IMAD.MOV.U32 R81, RZ, RZ, R156 ;  /* 0x000000ffff517224 */ /* 0x000fc600078e009c */
[----:B------:R-:W-:Y:S07]  /*5c10*/  HMMA.16816.F32.BF16 R72, R8, R92, RZ ;  /* 0x0000005c0848723c */ /* 0x000fee00000418ff */
[----:B------:R-:W-:Y:S01]  /*5c20*/  IMAD.MOV.U32 R93, RZ, RZ, R88 ;  /* 0x000000ffff5d7224 */ /* 0x000fe200078e0058 */
[----:B------:R-:W-:Y:S07]  /*5c30*/  HMMA.16816.F32.BF16 R52, R128, R60, R52 ;  /* 0x0000003c8034723c */ /* 0x000fee0000041834 */
[----:B------:R-:W-:Y:S01]  /*5c40*/  IMAD.MOV.U32 R61, RZ, RZ, R119 ;  /* 0x000000ffff3d7224 */ /* 0x000fe200078e0077 */
[----:B------:R-:W-:Y:S01]  /*5c50*/  HMMA.16816.F32.BF16 R88, R8, R216, RZ ;  /* 0x000000d80858723c */ /* 0x000fe200000418ff */
[----:B------:R-:W-:-:S06]  /*5c60*/  IMAD.MOV.U32 R60, RZ, RZ, R116 ;  /* 0x000000ffff3c7224 */ /* 0x000fcc00078e0074 */
[----:B------:R-:W-:Y:S01]  /*5c70*/  IMAD.MOV.U32 R217, RZ, RZ, R108 ;  /* 0x000000ffffd97224 */ /* 0x000fe200078e006c */
[----:B------:R-:W-:Y:S01]  /*5c80*/  HMMA.16816.F32.BF16 R72, R124, R76, R72 ;  /* 0x0000004c7c48723c */ /* 0x000fe20000041848 */
[----:B------:R-:W2:Y:S01]  /*5c90*/  LDSM.16.MT88.4 R108, [R198+0xb800] ;  /* 0x00b80000c66c783b */ /* 0x000ea20000004200 */
[----:B------:R-:W-:-:S05]  /*5ca0*/  IMAD.MOV.U32 R216, RZ, RZ, R103 ;  /* 0x000000ffffd87224 */ /* 0x000fca00078e0067 */
[----:B------:R-:W-:Y:S01]  /*5cb0*/  IMAD.MOV.U32 R77, RZ, RZ, R107 ;  /* 0x000000ffff4d7224 */ /* 0x000fe200078e006b */
[----:B------:R-:W-:Y:S01]  /*5cc0*/  HMMA.16816.F32.BF16 R116, R4, R176, RZ ;  /* 0x000000b00474723c */ /* 0x000fe200000418ff */
[----:B------:R-:W-:Y:S02]  /*5cd0*/  IMAD.MOV.U32 R76, RZ, RZ, R106 ;  /* 0x000000ffff4c7224 */ /* 0x000fe400078e006a */
[----:B------:R-:W-:Y:S02]  /*5ce0*/  IMAD.MOV.U32 R97, RZ, RZ, R77 ;  /* 0x000000ffff617224 */ /* 0x000fe400078e004d */
[----:B------:R-:W-:Y:S02]  /*5cf0*/  IMAD.MOV.U32 R114, RZ, RZ, R76 ;  /* 0x000000ffff727224 */ /* 0x000fe400078e004c */
[----:B------:R-:W-:Y:S01]  /*5d00*/  FADD.FTZ R76, R151, R150 ;  /* 0x00000096974c7221 */ /* 0x000fe20000010000 */
[----:B------:R-:W-:Y:S01]  /*5d10*/  HMMA.16816.F32.BF16 R88, R124, R188, R88 ;  /* 0x000000bc7c58723c */ /* 0x000fe20000041858 */
[----:B------:R-:W-:-:S06]  /*5d20*/  FADD.FTZ R77, R143, R141 ;  /* 0x0000008d8f4d7221 */ /* 0x000fcc0000010000 */
[----:B------:R-:W-:Y:S01]  /*5d30*/  IMAD.MOV.U32 R189, RZ, RZ, R104 ;  /* 0x000000ffffbd7224 */ /* 0x000fe200078e0068 */
[----:B---3--:R-:W-:Y:S01]  /*5d40*/  HMMA.16816.F32.BF16 R144, R128, R32, R144 ;  /* 0x000000208090723c */ /* 0x008fe20000041890 */
[----:B------:R-:W-:-:S07]  /*5d50*/  IMAD.MOV.U32 R188, RZ, RZ, R102 ;  /* 0x000000ffffbc7224 */ /* 0x000fce00078e0066 */
[-C--:B-1----:R-:W-:Y:S08]  /*5d60*/  HMMA.16816.F32.BF16 R100, R4, R24.reuse, RZ ;  /* 0x000000180464723c */ /* 0x082ff000000418ff */
[----:B------:R-:W-:Y:S07]  /*5d70*/  HMMA.16816.F32.BF16 R104, R8, R24, RZ ;  /* 0x000000180868723c */ /* 0x000fee00000418ff */
[----:B------:R-:W-:Y:S01]  /*5d80*/  IMAD.MOV.U32 R24, RZ, RZ, R120 ;  /* 0x000000ffff187224 */ /* 0x000fe200078e0078 */
[----:B------:R-:W-:Y:S08]  /*5d90*/  HMMA.16816.F32.BF16 R160, R124, R32, R160 ;  /* 0x000000207ca0723c */ /* 0x000ff000000418a0 */
[----:B------:R-:W-:Y:S07]  /*5da0*/  HMMA.16816.F32.BF16 R120, R8, R176, RZ ;  /* 0x000000b00878723c */ /* 0x000fee00000418ff */
[----:B------:R-:W-:Y:S01]  /*5db0*/  IMAD.MOV.U32 R177, RZ, RZ, R17 ;  /* 0x000000ffffb17224 */ /* 0x000fe200078e0011 */
[----:B--2---:R-:W-:Y:S01]  /*5dc0*/  HMMA.16816.F32.BF16 R100, R128, R108, R100 ;  /* 0x0000006c8064723c */ /* 0x004fe20000041864 */
[----:B------:R-:W-:-:S04]  /*5dd0*/  IMAD.WIDE.U32 R16, R16, -0x2daee0ad, RZ ;  /* 0xd2511f5310107825 */ /* 0x000fc800078e00ff */
[----:B------:R-:W-:Y:S01]  /*5de0*/  FADD.FTZ R60, R60, R177 ;  /* 0x000000b13c3c7221 */ /* 0x000fe20000010000 */
[----:B------:R-:W-:Y:S01]  /*5df0*/  LOP3.LUT R20, R17, UR11, R50, 0x96, !PT ;  /* 0x0000000b11147c12 */ /* 0x000fe2000f8e9632 */
[----:B------:R-:W-:Y:S01]  /*5e00*/  IMAD.MOV.U32 R176, RZ, RZ, R93 ;  /* 0x000000ffffb07224 */ /* 0x000fe200078e005d */
[----:B------:R-:W-:Y:S01]  /*5e10*/  HMMA.16816.F32.BF16 R104, R124, R108, R104 ;  /* 0x0000006c7c68723c */ /* 0x000fe20000041868 */
[----:B------:R-:W-:Y:S02]  /*5e20*/  IMAD.MOV.U32 R177, RZ, RZ, R80 ;  /* 0x000000ffffb17224 */ /* 0x000fe400078e0050 */
[----:B------:R-:W-:-:S04]  /*5e30*/  IMAD.WIDE.U32 R20, R20, -0x326172a9, RZ ;  /* 0xcd9e8d5714147825 */ /* 0x000fc800078e00ff */
[----:B------:R-:W-:Y:S01]  /*5e40*/  IMAD.IADD R109, R148, 0x1, -R0 ;  /* 0x00000001946d7824 */ /* 0x000fe200078e0a00 */
[----:B------:R-:W-:Y:S01]  /*5e50*/  LOP3.LUT R0, R51, UR15, R96, 0x96, !PT ;  /* 0x0000000f33007c12 */ /* 0x000fe2000f8e9660 */
[----:B------:R-:W-:Y:S01]  /*5e60*/  HMMA.16816.F32.BF16 R116, R128, R172, R116 ;  /* 0x000000ac8074723c */ /* 0x000fe20000041874 */
[----:B------:R-:W-:Y:S02]  /*5e70*/  IMAD.MOV.U32 R96, RZ, RZ, R217 ;  /* 0x000000ffff607224 */ /* 0x000fe400078e00d9 */
[----:B------:R-:W-:Y:S02]  /*5e80*/  FADD.FTZ R93, R115, R98 ;  /* 0x00000062735d7221 */ /* 0x000fe40000010000 */
[----:B------:R-:W-:-:S03]  /*5e90*/  IMAD.WIDE.U32 R2, R0, -0x326172a9, RZ ;  /* 0xcd9e8d5700027825 */ /* 0x000fc600078e00ff */
[----:B------:R-:W-:Y:S01]  /*5ea0*/  HMMA.16816.F32.BF16 R120, R124, R172, R120 ;  /* 0x000000ac7c78723c */ /* 0x000fe20000041878 */
[----:B------:R-:W-:Y:S01]  /*5eb0*/  IMAD.MOV.U32 R217, RZ, RZ, R164 ;  /* 0x000000ffffd97224 */ /* 0x000fe200078e00a4 */
[----:B------:R-:W-:Y:S01]  /*5ec0*/  LOP3.LUT R12, R3, UR14, R12, 0x96, !PT ;  /* 0x0000000e030c7c12 */ /* 0x000fe2000f8e960c */
[----:B------:R-:W-:Y:S01]  /*5ed0*/  IMAD.MOV.U32 R80, RZ, RZ, R165 ;  /* 0x000000ffff507224 */ /* 0x000fe200078e00a5 */
[----:B------:R-:W-:Y:S01]  /*5ee0*/  LOP3.LUT R0, R21, UR8, R2, 0x96, !PT ;  /* 0x0000000815007c12 */ /* 0x000fe2000f8e9602 */
[----:B------:R-:W-:-:S03]  /*5ef0*/  IMAD.WIDE.U32 R2, R22, -0x326172a9, RZ ;  /* 0xcd9e8d5716027825 */ /* 0x000fc600078e00ff */
[----:B------:R-:W-:Y:S01]  /*5f00*/  HMMA.16816.F32.BF16 R148, R4, R30, RZ ;  /* 0x0000001e0494723c */ /* 0x000fe200000418ff */
[----:B------:R-:W-:Y:S01]  /*5f10*/  IMAD.WIDE.U32 R22, R13, -0x326172a9, RZ ;  /* 0xcd9e8d570d167825 */ /* 0x000fe200078e00ff */
[----:B------:R-:W-:-:S03]  /*5f20*/  LOP3.LUT R15, R3, UR14, R14, 0x96, !PT ;  /* 0x0000000e030f7c12 */ /* 0x000fc6000f8e960e */
[----:B------:R-:W-:Y:S01]  /*5f30*/  IMAD.WIDE.U32 R12, R12, -0x2daee0ad, RZ ;  /* 0xd2511f530c0c7825 */ /* 0x000fe200078e00ff */
[----:B------:R-:W-:Y:S02]  /*5f40*/  LOP3.LUT R14, R23, UR8, R2, 0x96, !PT ;  /* 0x00000008170e7c12 */ /* 0x000fe4000f8e9602 */
[----:B------:R-:W-:Y:S01]  /*5f50*/  HMMA.16816.F32.BF16 R140, R4, R158, RZ ;  /* 0x0000009e048c723c */ /* 0x000fe200000418ff */
[----:B------:R-:W-:Y:S01]  /*5f60*/  IMAD.WIDE.U32 R2, R0, -0x2daee0ad, RZ ;  /* 0xd2511f5300027825 */ /* 0x000fe200078e00ff */
[----:B------:R-:W-:-:S03]  /*5f70*/  LOP3.LUT R16, R13, UR5, R16, 0x96, !PT ;  /* 0x000000050d107c12 */ /* 0x000fc6000f8e9610 */
[----:B------:R-:W-:Y:S01]  /*5f80*/  IMAD.MOV.U32 R172, RZ, RZ, R24 ;  /* 0x000000ffffac7224 */ /* 0x000fe200078e0018 */
[----:B------:R-:W-:Y:S01]  /*5f90*/  LOP3.LUT R0, R3, UR25, R12, 0x96, !PT ;  /* 0x0000001903007c12 */ /* 0x000fe2000f8e960c */
[----:B------:R-:W-:Y:S01]  /*5fa0*/  IMAD.WIDE.U32 R12, R15, -0x2daee0ad, RZ ;  /* 0xd2511f530f0c7825 */ /* 0x000fe200078e00ff */
[C---:B------:R-:W-:Y:S01]  /*5fb0*/  LOP3.LUT R23, R2.reuse, 0xff, RZ, 0xc0, !PT ;  /* 0x000000ff02177812 */ /* 0x040fe200078ec0ff */
[----:B------:R-:W-:Y:S01]  /*5fc0*/  HMMA.16816.F32.BF16 R48, R4, R66, RZ ;  /* 0x000000420430723c */ /* 0x000fe200000418ff */
[----:B------:R-:W-:Y:S01]  /*5fd0*/  LOP3.LUT R33, R2, 0xffff, RZ, 0xc0, !PT ;  /* 0x0000ffff02217812 */ /* 0x000fe200078ec0ff */
[----:B------:R-:W-:Y:S01]  /*5fe0*/  IMAD.MOV.U32 R115, RZ, RZ, R157 ;  /* 0x000000ffff737224 */ /* 0x000fe200078e009d */
[--C-:B------:R-:W-:Y:S01]  /*5ff0*/  SHF.R.U32.HI R32, RZ, 0x10, R2.reuse ;  /* 0x00000010ff207819 */ /* 0x100fe20000011602 */
[----:B------:R-:W-:Y:S01]  /*6000*/  IMAD.MOV.U32 R98, RZ, RZ, R45 ;  /* 0x000000ffff627224 */ /* 0x000fe200078e002d */
[----:B------:R-:W-:Y:S01]  /*6010*/  SHF.R.U32.HI R21, RZ, 0x18, R2 ;  /* 0x00000018ff157819 */ /* 0x000fe20000011602 */
[----:B------:R-:W-:Y:S01]  /*6020*/  IMAD.WIDE.U32 R2, R14, -0x2daee0ad, RZ ;  /* 0xd2511f530e027825 */ /* 0x000fe200078e00ff */
[----:B------:R-:W-:Y:S01]  /*6030*/  LOP3.LUT R29, R13, UR5, R18, 0x96, !PT ;  /* 0x000000050d1d7c12 */ /* 0x000fe2000f8e9612 */
[----:B------:R-:W-:Y:S01]  /*6040*/  HMMA.16816.F32.BF16 R148, R128, R166, R148 ;  /* 0x000000a68094723c */ /* 0x000fe20000041894 */
[----:B------:R-:W-:Y:S01]  /*6050*/  ISETP.GE.U32.AND P2, PT, R233, R21, PT ;  /* 0x00000015e900720c */ /* 0x000fe20003f46070 */
[----:B------:R-:W-:Y:S01]  /*6060*/  FADD.FTZ R21, R115, R60 ;  /* 0x0000003c73157221 */ /* 0x000fe20000010000 */
[----:B------:R-:W-:Y:S01]  /*6070*/  LOP3.LUT R13, R3, UR25, R12, 0x96, !PT ;  /* 0x00000019030d7c12 */ /* 0x000fe2000f8e960c */
[----:B------:R-:W-:Y:S01]  /*6080*/  IMAD.MOV.U32 R115, RZ, RZ, R96 ;  /* 0x000000ffff737224 */ /* 0x000fe200078e0060 */
[C---:B------:R-:W-:Y:S01]  /*6090*/  LOP3.LUT R15, R2.reuse, 0xff, RZ, 0xc0, !PT ;  /* 0x000000ff020f7812 */ /* 0x040fe200078ec0ff */
[----:B------:R-:W-:Y:S01]  /*60a0*/  IMAD.MOV.U32 R96, RZ, RZ, R172 ;  /* 0x000000ffff607224 */ /* 0x000fe200078e00ac */
[----:B------:R-:W-:Y:S01]  /*60b0*/  LOP3.LUT R108, R2, 0xffff, RZ, 0xc0, !PT ;  /* 0x0000ffff026c7812 */ /* 0x000fe200078ec0ff */
[C---:B------:R-:W-:Y:S01]  /*60c0*/  HMMA.16816.F32.BF16 R156, R8.reuse, R158, RZ ;  /* 0x0000009e089c723c */ /* 0x040fe200000418ff */
[----:B------:R-:W-:Y:S01]  /*60d0*/  SHF.R.U32.HI R92, RZ, 0x10, R2 ;  /* 0x00000010ff5c7819 */ /* 0x000fe20000011602 */
[----:B------:R-:W-:Y:S01]  /*60e0*/  IMAD.MOV.U32 R173, RZ, RZ, R188 ;  /* 0x000000ffffad7224 */ /* 0x000fe200078e00bc */
[----:B------:R-:W-:Y:S01]  /*60f0*/  SHF.R.U32.HI R25, RZ, 0x18, R2 ;  /* 0x00000018ff197819 */ /* 0x000fe20000011602 */
[----:B------:R-:W-:Y:S01]  /*6100*/  IMAD.WIDE.U32 R2, R16, -0x326172a9, RZ ;  /* 0xcd9e8d5710027825 */ /* 0x000fe200078e00ff */
[C---:B------:R-:W-:Y:S01]  /*6110*/  ISETP.GE.U32.AND P6, PT, R233.reuse, R15, PT ;  /* 0x0000000fe900720c */ /* 0x040fe20003fc6070 */
[----:B------:R-:W-:Y:S01]  /*6120*/  @!P2 HFMA2.BF16_V2 R246, -RZ.H0_H0, RZ.H0_H0, -R212.H0_H0 ;  /* 0x200000fffff6a231 */ /* 0x000fe200003409d4 */
[----:B------:R-:W-:Y:S01]  /*6130*/  ISETP.GE.U32.AND P1, PT, R233, R23, PT ;  /* 0x00000017e900720c */ /* 0x000fe20003f26070 */
[----:B------:R-:W-:Y:S01]  /*6140*/  HMMA.16816.F32.BF16 R16, R8, R30, RZ ;  /* 0x0000001e0810723c */ /* 0x000fe200000418ff */
[----:B------:R-:W-:Y:S01]  /*6150*/  LOP3.LUT R12, R3, UR26, R20, 0x96, !PT ;  /* 0x0000001a030c7c12 */ /* 0x000fe2000f8e9614 */
[----:B------:R-:W-:Y:S01]  /*6160*/  IMAD.MOV.U32 R188, RZ, RZ, R189 ;  /* 0x000000ffffbc7224 */ /* 0x000fe200078e00bd */
[C---:B------:R-:W-:Y:S01]  /*6170*/  LOP3.LUT R20, R2.reuse, 0xffff, RZ, 0xc0, !PT ;  /* 0x0000ffff02147812 */ /* 0x040fe200078ec0ff */
[----:B------:R-:W-:Y:S01]  /*6180*/  IMAD.MOV.U32 R189, RZ, RZ, R99 ;  /* 0x000000ffffbd7224 */ /* 0x000fe200078e0063 */
[----:B------:R-:W-:Y:S01]  /*6190*/  LOP3.LUT R14, R2, 0xff, RZ, 0xc0, !PT ;  /* 0x000000ff020e7812 */ /* 0x000fe200078ec0ff */
[----:B------:R-:W-:Y:S01]  /*61a0*/  IMAD.MOV.U32 R99, RZ, RZ, R44 ;  /* 0x000000ffff637224 */ /* 0x000fe200078e002c */
[----:B------:R-:W-:Y:S01]  /*61b0*/  SHF.R.U32.HI R24, RZ, 0x10, R2 ;  /* 0x00000010ff187819 */ /* 0x000fe20000011602 */
[----:B------:R-:W-:Y:S01]  /*61c0*/  IMAD.MOV.U32 R30, RZ, RZ, R98 ;  /* 0x000000ffff1e7224 */ /* 0x000fe200078e0062 */
[----:B------:R-:W-:Y:S01]  /*61d0*/  SHF.R.U32.HI R3, RZ, 0x18, R2 ;  /* 0x00000018ff037819 */ /* 0x000fe20000011602 */
[----:B------:R-:W-:Y:S01]  /*61e0*/  IMAD.MOV.U32 R31, RZ, RZ, R112 ;  /* 0x000000ffff1f7224 */ /* 0x000fe200078e0070 */
[----:B------:R-:W-:Y:S01]  /*61f0*/  LOP3.LUT R2, R12, 0xff, RZ, 0xc0, !PT ;  /* 0x000000ff0c027812 */ /* 0x000fe200078ec0ff */
[----:B------:R-:W-:Y:S01]  /*6200*/  IMAD.MOV.U32 R98, RZ, RZ, R97 ;  /* 0x000000ffff627224 */ /* 0x000fe200078e0061 */
[C---:B------:R-:W-:Y:S01]  /*6210*/  ISETP.GE.U32.AND P4, PT, R233.reuse, R14, PT ;  /* 0x0000000ee900720c */ /* 0x040fe20003f86070 */
[----:B------:R-:W-:Y:S01]  /*6220*/  IMAD.MOV.U32 R112, RZ, RZ, R114 ;  /* 0x000000ffff707224 */ /* 0x000fe200078e0072 */
[C---:B------:R-:W-:Y:S01]  /*6230*/  ISETP.GE.U32.AND P3, PT, R233.reuse, R2, PT ;  /* 0x00000002e900720c */ /* 0x040fe20003f66070 */
[----:B------:R-:W-:Y:S01]  /*6240*/  IMAD.MOV.U32 R97, RZ, RZ, R64 ;  /* 0x000000ffff617224 */ /* 0x000fe200078e0040 */
[----:B------:R-:W-:Y:S01]  /*6250*/  SHF.R.U32.HI R2, RZ, 0x10, R12 ;  /* 0x00000010ff027819 */ /* 0x000fe2000001160c */
[----:B------:R-:W-:Y:S01]  /*6260*/  IMAD.MOV.U32 R114, RZ, RZ, R65 ;  /* 0x000000ffff727224 */ /* 0x000fe200078e0041 */
[----:B------:R-:W-:Y:S01]  /*6270*/  HMMA.16816.F32.BF16 R48, R128, R46, R48 ;  /* 0x0000002e8030723c */ /* 0x000fe20000041830 */
[----:B------:R-:W-:Y:S01]  /*6280*/  IMAD.MOV.U32 R15, RZ, RZ, R31 ;  /* 0x000000ffff0f7224 */ /* 0x000fe200078e001f */
[----:B------:R-:W-:Y:S01]  /*6290*/  LOP3.LUT R2, R2, 0xff, RZ, 0xc0, !PT ;  /* 0x000000ff02027812 */ /* 0x000fe200078ec0ff */
[----:B------:R-:W-:Y:S01]  /*62a0*/  IMAD.MOV.U32 R31, RZ, RZ, R98 ;  /* 0x000000ffff1f7224 */ /* 0x000fe200078e0062 */
[----:B------:R-:W-:Y:S01]  /*62b0*/  @!P1 HFMA2.BF16_V2 R249, -RZ.H0_H0, RZ.H0_H0, -R214.H0_H0 ;  /* 0x200000fffff99231 */ /* 0x000fe200003409d6 */
[----:B------:R-:W-:Y:S01]  /*62c0*/  IMAD.MOV.U32 R98, RZ, RZ, R96 ;  /* 0x000000ffff627224 */ /* 0x000fe200078e0060 */
[----:B------:R-:W-:Y:S01]  /*62d0*/  ISETP.GE.U32.AND P5, PT, R233, R2, PT ;  /* 0x00000002e900720c */ /* 0x000fe20003fa6070 */
[----:B------:R-:W-:Y:S01]  /*62e0*/  @!P4 HFMA2.BF16_V2 R236, -RZ.H0_H0, RZ.H0_H0, -R228.H0_H0 ;  /* 0x200000ffffecc231 */ /* 0x000fe200003409e4 */
[----:B------:R-:W-:Y:S01]  /*62f0*/  SHF.R.U32.HI R2, RZ, 0x18, R12 ;  /* 0x00000018ff027819 */ /* 0x000fe2000001160c */
[----:B------:R-:W-:Y:S01]  /*6300*/  @!P3 HFMA2.BF16_V2 R235, -RZ.H0_H0, RZ.H0_H0, -R221.H0_H0 ;  /* 0x200000ffffebb231 */ /* 0x000fe200003409dd */
[----:B------:R-:W-:Y:S01]  /*6310*/  HMMA.16816.F32.BF16 R164, R124, R166, R16 ;  /* 0x000000a67ca4723c */ /* 0x000fe20000041810 */
[----:B------:R-:W-:Y:S01]  /*6320*/  IMAD.MOV.U32 R96, RZ, RZ, R114 ;  /* 0x000000ffff607224 */ /* 0x000fe200078e0072 */
[----:B------:R-:W-:Y:S01]  /*6330*/  @!P4 PRMT R228, R236, 0x5410, RZ ;  /* 0x00005410ece4c816 */ /* 0x000fe200000000ff */
[----:B------:R-:W-:Y:S01]  /*6340*/  IMAD.MOV.U32 R114, RZ, RZ, R81 ;  /* 0x000000ffff727224 */ /* 0x000fe200078e0051 */
[----:B------:R-:W-:Y:S01]  /*6350*/  @!P3 PRMT R221, R235, 0x5410, RZ ;  /* 0x00005410ebddb816 */ /* 0x000fe200000000ff */
[----:B------:R-:W-:Y:S01]  /*6360*/  IMAD.MOV.U32 R235, RZ, RZ, R31 ;  /* 0x000000ffffeb7224 */ /* 0x000fe200078e001f */
[----:B------:R-:W-:Y:S01]  /*6370*/  ISETP.GE.U32.AND P3, PT, R233, R2, PT ;  /* 0x00000002e900720c */ /* 0x000fe20003f66070 */
[----:B------:R-:W-:Y:S01]  /*6380*/  FADD.FTZ R23, R113, R77 ;  /* 0x0000004d71177221 */ /* 0x000fe20000010000 */
[----:B------:R-:W-:Y:S01]  /*6390*/  SHF.R.U32.HI R2, RZ, 0x8, R20 ;  /* 0x00000008ff027819 */ /* 0x000fe20000011614 */
[----:B------:R-:W-:Y:S01]  /*63a0*/  @!P5 HFMA2.BF16_V2 R238, -RZ.H0_H0, RZ.H0_H0, -R229.H0_H0 ;  /* 0x200000ffffeed231 */ /* 0x000fe200003409e5 */
[----:B------:R-:W-:Y:S01]  /*63b0*/  HMMA.16816.F32.BF16 R16, R8, R66, RZ ;  /* 0x000000420810723c */ /* 0x000fe200000418ff */
[----:B------:R-:W-:Y:S01]  /*63c0*/  FADD.FTZ R20, R30, R76 ;  /* 0x0000004c1e147221 */ /* 0x000fe20000010000 */
[----:B------:R-:W-:Y:S01]  /*63d0*/  LOP3.LUT R2, R2, 0xffff, RZ, 0xc0, !PT ;  /* 0x0000ffff02027812 */ /* 0x000fe200078ec0ff */
[----:B------:R-:W-:Y:S01]  /*63e0*/  IMAD.MOV.U32 R30, RZ, RZ, R115 ;  /* 0x000000ffff1e7224 */ /* 0x000fe200078e0073 */
[----:B------:R-:W-:Y:S01]  /*63f0*/  @!P5 PRMT R229, R238, 0x5410, RZ ;  /* 0x00005410eee5d816 */ /* 0x000fe200000000ff */
[----:B------:R-:W-:Y:S01]  /*6400*/  IMAD.MOV.U32 R115, RZ, RZ, R112 ;  /* 0x000000ffff737224 */ /* 0x000fe200078e0070 */
[C---:B------:R-:W-:Y:S01]  /*6410*/  ISETP.GE.U32.AND P5, PT, R233.reuse, R2, PT ;  /* 0x00000002e900720c */ /* 0x040fe20003fa6070 */
[----:B------:R-:W-:Y:S01]  /*6420*/  IMAD.MOV.U32 R112, RZ, RZ, R97 ;  /* 0x000000ffff707224 */ /* 0x000fe200078e0061 */
[----:B------:R-:W-:Y:S01]  /*6430*/  LOP3.LUT R2, R24, 0xff, RZ, 0xc0, !PT ;  /* 0x000000ff18027812 */ /* 0x000fe200078ec0ff */
[----:B------:R-:W-:Y:S01]  /*6440*/  @!P3 HFMA2.BF16_V2 R237, -RZ.H0_H0, RZ.H0_H0, -R230.H0_H0 ;  /* 0x200000ffffedb231 */ /* 0x000fe200003409e6 */
[----:B------:R-:W-:Y:S01]  /*6450*/  IMAD.MOV.U32 R97, RZ, RZ, R217 ;  /* 0x000000ffff617224 */ /* 0x000fe200078e00d9 */
[-C--:B------:R-:W-:Y:S01]  /*6460*/  HMMA.16816.F32.BF16 R140, R128, R34.reuse, R140 ;  /* 0x00000022808c723c */ /* 0x080fe2000004188c */
[----:B------:R-:W-:Y:S01]  /*6470*/  ISETP.GE.U32.AND P4, PT, R233, R2, PT ;  /* 0x00000002e900720c */ /* 0x000fe20003f86070 */
[----:B------:R-:W-:Y:S01]  /*6480*/  IMAD.MOV.U32 R217, RZ, RZ, R80 ;  /* 0x000000ffffd97224 */ /* 0x000fe200078e0050 */
[----:B------:R-:W-:Y:S01]  /*6490*/  @!P3 PRMT R230, R237, 0x5410, RZ ;  /* 0x00005410ede6b816 */ /* 0x000fe200000000ff */
[----:B------:R-:W-:Y:S01]  /*64a0*/  IMAD.MOV.U32 R31, RZ, RZ, R98 ;  /* 0x000000ffff1f7224 */ /* 0x000fe200078e0062 */
[----:B------:R-:W-:Y:S01]  /*64b0*/  ISETP.GE.U32.AND P3, PT, R233, R3, PT ;  /* 0x00000003e900720c */ /* 0x000fe20003f66070 */
[----:B------:R-:W-:Y:S01]  /*64c0*/  IMAD.MOV.U32 R237, RZ, RZ, R96 ;  /* 0x000000ffffed7224 */ /* 0x000fe200078e0060 */
[----:B------:R-:W-:Y:S01]  /*64d0*/  LOP3.LUT R2, R0, 0xffff, RZ, 0xc0, !PT ;  /* 0x0000ffff00027812 */ /* 0x000fe200078ec0ff */
[C---:B------:R-:W-:Y:S01]  /*64e0*/  HMMA.16816.F32.BF16 R156, R124.reuse, R34, R156 ;  /* 0x000000227c9c723c */ /* 0x040fe2000004189c */
[----:B------:R-:W-:Y:S01]  /*64f0*/  IMAD.MOV.U32 R238, RZ, RZ, R97 ;  /* 0x000000ffffee7224 */ /* 0x000fe200078e0061 */
[----:B------:R-:W-:Y:S01]  /*6500*/  @!P1 PRMT R214, R249, 0x5410, RZ ;  /* 0x00005410f9d69816 */ /* 0x000fe200000000ff */
[----:B------:R-:W-:Y:S01]  /*6510*/  IMAD.MOV.U32 R236, RZ, RZ, R114 ;  /* 0x000000ffffec7224 */ /* 0x000fe200078e0072 */
[----:B------:R-:W-:Y:S01]  /*6520*/  SHF.R.U32.HI R2, RZ, 0x8, R2 ;  /* 0x00000008ff027819 */ /* 0x000fe20000011602 */
[----:B------:R-:W-:Y:S01]  /*6530*/  IMAD.MOV.U32 R24, RZ, RZ, R99 ;  /* 0x000000ffff187224 */ /* 0x000fe200078e0063 */
[----:B------:R-:W-:Y:S01]  /*6540*/  @!P4 HFMA2.BF16_V2 R241, -RZ.H0_H0, RZ.H0_H0, -R225.H0_H0 ;  /* 0x200000fffff1c231 */ /* 0x000fe200003409e1 */
[----:B------:R-:W-:Y:S01]  /*6550*/  IMAD.MOV.U32 R35, RZ, RZ, R115 ;  /* 0x000000ffff237224 */ /* 0x000fe200078e0073 */
[----:B------:R-:W-:Y:S01]  /*6560*/  LOP3.LUT R2, R2, 0xffff, RZ, 0xc0, !PT ;  /* 0x0000ffff02027812 */ /* 0x000fe200078ec0ff */
[----:B------:R-:W-:Y:S01]  /*6570*/  HMMA.16816.F32.BF16 R44, R124, R46, R16 ;  /* 0x0000002e7c2c723c */ /* 0x000fe20000041810 */
[----:B------:R-:W-:Y:S01]  /*6580*/  @!P3 HFMA2.BF16_V2 R240, -RZ.H0_H0, RZ.H0_H0, -R226.H0_H0 ;  /* 0x200000fffff0b231 */ /* 0x000fe200003409e2 */
[----:B------:R-:W-:Y:S01]  /*6590*/  @!P4 PRMT R225, R241, 0x5410, RZ ;  /* 0x00005410f1e1c816 */ /* 0x000fe200000000ff */
[----:B------:R-:W-:Y:S01]  /*65a0*/  IMAD.MOV.U32 R34, RZ, RZ, R112 ;  /* 0x000000ffff227224 */ /* 0x000fe200078e0070 */
[----:B------:R-:W-:Y:S01]  /*65b0*/  @!P2 PRMT R212, R246, 0x5410, RZ ;  /* 0x00005410f6d4a816 */ /* 0x000fe200000000ff */
[----:B------:R-:W-:Y:S01]  /*65c0*/  IMAD.MOV.U32 R172, RZ, RZ, R61 ;  /* 0x000000ffffac7224 */ /* 0x000fe200078e003d */
[----:B------:R-:W-:Y:S01]  /*65d0*/  @!P3 PRMT R226, R240, 0x5410, RZ ;  /* 0x00005410f0e2b816 */ /* 0x000fe200000000ff */
[----:B------:R-:W-:Y:S01]  /*65e0*/  @!P5 HFMA2.BF16_V2 R239, -RZ.H0_H0, RZ.H0_H0, -R227.H0_H0 ;  /* 0x200000ffffefd231 */ /* 0x000fe200003409e3 */
[----:B------:R-:W-:Y:S01]  /*65f0*/  ISETP.GE.U32.AND P3, PT, R233, R2, PT ;  /* 0x00000002e900720c */ /* 0x000fe20003f66070 */
[----:B------:R-:W-:Y:S01]  /*6600*/  HMMA.16816.F32.BF16 R64, R4, R82, RZ ;  /* 0x000000520440723c */ /* 0x000fe200000418ff */
[----:B------:R-:W-:-:S02]  /*6610*/  LOP3.LUT R2, R0, 0xff, RZ, 0xc0, !PT ;  /* 0x000000ff00027812 */ /* 0x000fc400078ec0ff */
[----:B------:R-:W-:Y:S01]  /*6620*/  @!P5 PRMT R227, R239, 0x5410, RZ ;  /* 0x00005410efe3d816 */ /* 0x000fe200000000ff */
[----:B------:R-:W-:Y:S01]  /*6630*/  IMAD.MOV.U32 R239, RZ, RZ, R236 ;  /* 0x000000ffffef7224 */ /* 0x000fe200078e00ec */
[----:B------:R-:W-:Y:S01]  /*6640*/  ISETP.GE.U32.AND P4, PT, R233, R2, PT ;  /* 0x00000002e900720c */ /* 0x000fe20003f86070 */
[----:B------:R-:W-:Y:S01]  /*6650*/  IMAD.MOV.U32 R236, RZ, RZ, R237 ;  /* 0x000000ffffec7224 */ /* 0x000fe200078e00ed */
[--C-:B------:R-:W-:Y:S01]  /*6660*/  SHF.R.U32.HI R2, RZ, 0x18, R0.reuse ;  /* 0x00000018ff027819 */ /* 0x100fe20000011600 */
[----:B------:R-:W-:Y:S01]  /*6670*/  HMMA.16816.F32.BF16 R16, R8, R82, RZ ;  /* 0x000000520810723c */ /* 0x000fe200000418ff */
[----:B------:R-:W-:-:S07]  /*6680*/  SHF.R.U32.HI R0, RZ, 0x10, R0 ;  /* 0x00000010ff007819 */ /* 0x000fce0000011600 */
[----:B------:R-:W-:Y:S01]  /*6690*/  HMMA.16816.F32.BF16 R96, R4, R218, RZ ;  /* 0x000000da0460723c */ /* 0x000fe200000418ff */
[----:B------:R-:W-:Y:S01]  /*66a0*/  @!P3 HFMA2.BF16_V2 R243, -RZ.H0_H0, RZ.H0_H0, -R222.H0_H0 ;  /* 0x200000fffff3b231 */ /* 0x000fe200003409de */
[----:B------:R-:W-:Y:S01]  /*66b0*/  LOP3.LUT R0, R0, 0xff, RZ, 0xc0, !PT ;  /* 0x000000ff00007812 */ /* 0x000fe200078ec0ff */
[----:B------:R-:W-:-:S05]  /*66c0*/  @!P4 HFMA2.BF16_V2 R242, -RZ.H0_H0, RZ.H0_H0, -R224.H0_H0 ;  /* 0x200000fffff2c231 */ /* 0x000fca00003409e0 */
[C---:B------:R-:W-:Y:S01]  /*66d0*/  HMMA.16816.F32.BF16 R112, R4.reuse, R26, RZ ;  /* 0x0000001a0470723c */ /* 0x040fe200000418ff */
[----:B------:R-:W-:Y:S02]  /*66e0*/  @!P4 PRMT R224, R242, 0x5410, RZ ;  /* 0x00005410f2e0c816 */ /* 0x000fe400000000ff */
[----:B------:R-:W-:Y:S02]  /*66f0*/  ISETP.GE.U32.AND P4, PT, R233, R2, PT ;  /* 0x00000002e900720c */ /* 0x000fe40003f86070 */
[----:B------:R-:W-:Y:S02]  /*6700*/  @!P3 PRMT R222, R243, 0x5410, RZ ;  /* 0x00005410f3deb816 */ /* 0x000fe400000000ff */
[C---:B------:R-:W-:Y:S01]  /*6710*/  ISETP.GE.U32.AND P3, PT, R233.reuse, R0, PT ;  /* 0x00000000e900720c */ /* 0x040fe20003f66070 */
[----:B------:R-:W-:Y:S01]  /*6720*/  HMMA.16816.F32.BF16 R80, R4, R94, RZ ;  /* 0x0000005e0450723c */ /* 0x000fe200000418ff */
[----:B------:R-:W-:Y:S02]  /*6730*/  LOP3.LUT R0, R32, 0xff, RZ, 0xc0, !PT ;  /* 0x000000ff20007812 */ /* 0x000fe400078ec0ff */
[----:B------:R-:W-:Y:S01]  /*6740*/  SHF.R.U32.HI R2, RZ, 0x8, R33 ;  /* 0x00000008ff027819 */ /* 0x000fe20000011621 */
[----:B------:R-:W-:Y:S01]  /*6750*/  IMAD.MOV.U32 R240, RZ, RZ, R34 ;  /* 0x000000fffff07224 */ /* 0x000fe200078e0022 */
[----:B------:R-:W-:-:S03]  /*6760*/  ISETP.GE.U32.AND P5, PT, R233, R25, PT ;  /* 0x00000019e900720c */ /* 0x000fc60003fa6070 */
[----:B------:R-:W-:Y:S01]  /*6770*/  HMMA.16816.F32.BF16 R4, R4, R178, RZ ;  /* 0x000000b20404723c */ /* 0x000fe200000418ff */
[----:B------:R-:W-:-:S03]  /*6780*/  @!P4 HFMA2.BF16_V2 R244, -RZ.H0_H0, RZ.H0_H0, -R220.H0_H0 ;  /* 0x200000fffff4c231 */ /* 0x000fc600003409dc */
[----:B------:R-:W-:Y:S02]  /*6790*/  @!P3 HFMA2.BF16_V2 R245, -RZ.H0_H0, RZ.H0_H0, -R215.H0_H0 ;  /* 0x200000fffff5b231 */ /* 0x000fe400003409d7 */
[----:B------:R-:W-:Y:S02]  /*67a0*/  @!P4 PRMT R220, R244, 0x5410, RZ ;  /* 0x00005410f4dcc816 */ /* 0x000fe400000000ff */
[----:B------:R-:W-:Y:S01]  /*67b0*/  ISETP.GE.U32.AND P4, PT, R233, R0, PT ;  /* 0x00000000e900720c */ /* 0x000fe20003f86070 */
[----:B------:R-:W-:Y:S01]  /*67c0*/  HMMA.16816.F32.BF16 R64, R128, R62, R64 ;  /* 0x0000003e8040723c */ /* 0x000fe20000041840 */
[----:B------:R-:W-:Y:S01]  /*67d0*/  LOP3.LUT R0, R2, 0xffff, RZ, 0xc0, !PT ;  /* 0x0000ffff02007812 */ /* 0x000fe200078ec0ff */
[----:B------:R-:W-:Y:S01]  /*67e0*/  IMAD.WIDE.U32 R2, R29, -0x326172a9, RZ ;  /* 0xcd9e8d571d027825 */ /* 0x000fe200078e00ff */
[----:B------:R-:W-:Y:S02]  /*67f0*/  @!P3 PRMT R215, R245, 0x5410, RZ ;  /* 0x00005410f5d7b816 */ /* 0x000fe400000000ff */
[----:B------:R-:W-:-:S02]  /*6800*/  ISETP.GE.U32.AND P3, PT, R233, R0, PT ;  /* 0x00000000e900720c */ /* 0x000fc40003f66070 */
[----:B------:R-:W-:Y:S01]  /*6810*/  LOP3.LUT R14, R2, 0xff, RZ, 0xc0, !PT ;  /* 0x000000ff020e7812 */ /* 0x000fe200078ec0ff */
[----:B------:R-:W-:Y:S01]  /*6820*/  HMMA.16816.F32.BF16 R80, R128, R78, R80 ;  /* 0x0000004e8050723c */ /* 0x000fe20000041850 */
[----:B------:R-:W-:-:S03]  /*6830*/  LOP3.LUT R0, R3, UR26, R22, 0x96, !PT ;  /* 0x0000001a03007c12 */ /* 0x000fc6000f8e9616 */
[----:B------:R-:W-:-:S04]  /*6840*/  @!P4 HFMA2.BF16_V2 R247, -RZ.H0_H0, RZ.H0_H0, -R211.H0_H0 ;  /* 0x200000fffff7c231 */ /* 0x000fc800003409d3 */
[----:B------:R-:W-:Y:S01]  /*6850*/  HMMA.16816.F32.BF16 R96, R128, R190, R96 ;  /* 0x000000be8060723c */ /* 0x000fe20000041860 */
[----:B------:R-:W-:Y:S01]  /*6860*/  @!P4 PRMT R211, R247, 0x5410, RZ ;  /* 0x00005410f7d3c816 */ /* 0x000fe200000000ff */
[----:B------:R-:W-:-:S05]  /*6870*/  @!P3 HFMA2.BF16_V2 R248, -RZ.H0_H0, RZ.H0_H0, -R213.H0_H0 ;  /* 0x200000fffff8b231 */ /* 0x000fca00003409d5 */
[----:B------:R-:W-:Y:S01]  /*6880*/  @!P3 PRMT R213, R248, 0x5410, RZ ;  /* 0x00005410f8d5b816 */ /* 0x000fe200000000ff */
[----:B------:R-:W-:Y:S01]  /*6890*/  HMMA.16816.F32.BF16 R112, R128, R110, R112 ;  /* 0x0000006e8070723c */ /* 0x000fe20000041870 */
[----:B------:R-:W-:Y:S01]  /*68a0*/  ISETP.GE.U32.AND P3, PT, R233, R14, PT ;  /* 0x0000000ee900720c */ /* 0x000fe20003f66070 */
[----:B------:R-:W-:-:S06]  /*68b0*/  FADD.FTZ R14, R24, R21 ;  /* 0x00000015180e7221 */ /* 0x000fcc0000010000 */
[----:B------:R-:W-:Y:S01]  /*68c0*/  HMMA.16816.F32.BF16 R128, R128, R174, R4 ;  /* 0x000000ae8080723c */ /* 0x000fe20000041804 */
[----:B------:R1:W2:Y:S04]  /*68d0*/  LDL.LU.S16 R4, [R1] ;  /* 0x0000000001047983 */ /* 0x0002a80000300600 */
[----:B------:R1:W3:Y:S03]  /*68e0*/  LDL.LU.S16 R22, [R1+0x8] ;  /* 0x0000080001167983 */ /* 0x0002e60000300600 */
[----:B------:R-:W-:Y:S01]  /*68f0*/  HMMA.16816.F32.BF16 R60, R124, R62, R16 ;  /* 0x0000003e7c3c723c */ /* 0x000fe20000041810 */
[----:B------:R1:W4:Y:S07]  /*6900*/  LDL.LU.S16 R21, [R1+0xc] ;  /* 0x00000c0001157983 */ /* 0x00032e0000300600 */
[----:B------:R-:W-:Y:S11]  /*6910*/  HMMA.16816.F32.BF16 R16, R8, R94, RZ ;  /* 0x0000005e0810723c */ /* 0x000ff600000418ff */
[----:B------:R-:W-:Y:S11]  /*6920*/  @!UPT UIADD3 URZ, URZ, URZ, URZ ;  /* 0x0000003f3f3ff290 */ /* 0x000ff6000fffe03f */
[----:B------:R-:W-:Y:S02]  /*6930*/  @!UPT UIADD3 URZ, URZ, URZ, URZ ;  /* 0x0000003f3f3ff290 */ /* 0x000fe4000fffe03f */
[----:B------:R-:W-:Y:S07]  /*6940*/  HMMA.16816.F32.BF16 R76, R124, R78, R16 ;  /* 0x0000004e7c4c723c */ /* 0x000fee0000041810 */
[----:B------:R-:W-:Y:S01]  /*6950*/  FADD.FTZ R17, R15, R93 ;  /* 0x0000005d0f117221 */ /* 0x000fe20000010000 */
[----:B------:R-:W-:Y:S02]  /*6960*/  LOP3.LUT R16, R2, 0xffff, RZ, 0xc0, !PT ;  /* 0x0000ffff02107812 */ /* 0x000fe400078ec0ff */
[----:B------:R-:W-:-:S02]  /*6970*/  SHF.R.U32.HI R15, RZ, 0x10, R2 ;  /* 0x00000010ff0f7819 */ /* 0x000fc40000011602 */
[----:B------:R-:W-:Y:S02]  /*6980*/  SHF.R.U32.HI R3, RZ, 0x18, R2 ;  /* 0x00000018ff037819 */ /* 0x000fe40000011602 */
[----:B------:R-:W-:-:S04]  /*6990*/  LOP3.LUT R2, R92, 0xff, RZ, 0xc0, !PT ;  /* 0x000000ff5c027812 */ /* 0x000fc800078ec0ff */
[----:B------:R-:W-:Y:S02]  /*69a0*/  ISETP.GE.U32.AND P1, PT, R233, R2, PT ;  /* 0x00000002e900720c */ /* 0x000fe40003f26070 */
[----:B------:R-:W-:-:S04]  /*69b0*/  LOP3.LUT R2, R0, 0xff, RZ, 0xc0, !PT ;  /* 0x000000ff00027812 */ /* 0x000fc800078ec0ff */
[----:B------:R-:W-:Y:S02]  /*69c0*/  ISETP.GE.U32.AND P2, PT, R233, R2, PT ;  /* 0x00000002e900720c */ /* 0x000fe40003f46070 */
[----:B------:R-:W-:-:S04]  /*69d0*/  SHF.R.U32.HI R2, RZ, 0x18, R0 ;  /* 0x00000018ff027819 */ /* 0x000fc80000011600 */
[----:B------:R-:W-:-:S07]  /*69e0*/  ISETP.GE.U32.AND P4, PT, R233, R2, PT ;  /* 0x00000002e900720c */ /* 0x000fce0003f86070 */
[----:B------:R-:W-:-:S05]  /*69f0*/  @!P2 HFMA2.BF16_V2 R252, -RZ.H0_H0, RZ.H0_H0, -R210.H0_H0 ;  /* 0x200000fffffca231 */ /* 0x000fca00003409d2 */
[----:B------:R-:W-:Y:S02]  /*6a00*/  @!P2 PRMT R210, R252, 0x5410, RZ ;  /* 0x00005410fcd2a816 */ /* 0x000fe400000000ff */
[----:B------:R-:W-:Y:S01]  /*6a10*/  ISETP.GE.U32.AND P2, PT, R233, R3, PT ;  /* 0x00000003e900720c */ /* 0x000fe20003f46070 */
[----:B------:R-:W-:Y:S01]  /*6a20*/  @!P4 HFMA2.BF16_V2 R251, -RZ.H0_H0, RZ.H0_H0, -R208.H0_H0 ;  /* 0x200000fffffbc231 */ /* 0x000fe200003409d0 */
[----:B------:R-:W-:Y:S02]  /*6a30*/  SHF.R.U32.HI R2, RZ, 0x10, R13 ;  /* 0x00000010ff027819 */ /* 0x000fe4000001160d */
[----:B------:R-:W-:Y:S01]  /*6a40*/  LOP3.LUT R3, R13, 0xff, RZ, 0xc0, !PT ;  /* 0x000000ff0d037812 */ /* 0x000fe200078ec0ff */
[----:B------:R-:W-:Y:S01]  /*6a50*/  @!P3 HFMA2.BF16_V2 R250, -RZ.H0_H0, RZ.H0_H0, -R186.H0_H0 ;  /* 0x200000fffffab231 */ /* 0x000fe200003409ba */
[----:B------:R-:W-:Y:S02]  /*6a60*/  @!P4 PRMT R208, R251, 0x5410, RZ ;  /* 0x00005410fbd0c816 */ /* 0x000fe400000000ff */
[----:B------:R-:W-:-:S02]  /*6a70*/  LOP3.LUT R2, R2, 0xff, RZ, 0xc0, !PT ;  /* 0x000000ff02027812 */ /* 0x000fc400078ec0ff */
[C---:B------:R-:W-:Y:S02]  /*6a80*/  ISETP.GE.U32.AND P4, PT, R233.reuse, R3, PT ;  /* 0x00000003e900720c */ /* 0x040fe40003f86070 */
[----:B------:R-:W-:Y:S02]  /*6a90*/  @!P3 PRMT R186, R250, 0x5410, RZ ;  /* 0x00005410fabab816 */ /* 0x000fe400000000ff */
[----:B------:R-:W-:Y:S02]  /*6aa0*/  ISETP.GE.U32.AND P3, PT, R233, R2, PT ;  /* 0x00000002e900720c */ /* 0x000fe40003f66070 */
[----:B------:R-:W-:Y:S01]  /*6ab0*/  SHF.R.U32.HI R2, RZ, 0x18, R13 ;  /* 0x00000018ff027819 */ /* 0x000fe2000001160d */
[----:B------:R-:W-:Y:S02]  /*6ac0*/  IMAD.MOV.U32 R237, RZ, RZ, R35 ;  /* 0x000000ffffed7224 */ /* 0x000fe400078e0023 */
[----:B------:R-:W-:Y:S02]  /*6ad0*/  IMAD.MOV.U32 R34, RZ, RZ, R235 ;  /* 0x000000ffff227224 */ /* 0x000fe400078e00eb */
[----:B------:R-:W-:Y:S01]  /*6ae0*/  IMAD.MOV.U32 R35, RZ, RZ, R30 ;  /* 0x000000ffff237224 */ /* 0x000fe200078e001e */
[----:B------:R-:W-:Y:S01]  /*6af0*/  HMMA.16816.F32.BF16 R92, R8, R218, RZ ;  /* 0x000000da085c723c */ /* 0x000fe200000418ff */
[----:B------:R-:W-:-:S02]  /*6b00*/  IMAD.MOV.U32 R235, RZ, RZ, R176 ;  /* 0x000000ffffeb7224 */ /* 0x000fc400078e00b0 */
[----:B------:R-:W-:-:S05]  /*6b10*/  IMAD.MOV.U32 R30, RZ, RZ, R177 ;  /* 0x000000ffff1e7224 */ /* 0x000fca00078e00b1 */
[C---:B------:R-:W-:Y:S08]  /*6b20*/  HMMA.16816.F32.BF16 R24, R8.reuse, R26, RZ ;  /* 0x0000001a0818723c */ /* 0x040ff000000418ff */
[----:B------:R-:W-:Y:S07]  /*6b30*/  HMMA.16816.F32.BF16 R176, R8, R178, RZ ;  /* 0x000000b208b0723c */ /* 0x000fee00000418ff */
[----:B------:R-:W-:Y:S01]  /*6b40*/  FADD.FTZ R10, R240, R20 ;  /* 0x00000014f00a7221 */ /* 0x000fe20000010000 */
[----:B--2---:R-:W-:-:S05]  /*6b50*/  @!P2 HFMA2.BF16_V2 R4, -RZ.H0_H0, RZ.H0_H0, -R184.H0_H0 ;  /* 0x200000ffff04a231 */ /* 0x004fca00003409b8 */
[----:B------:R-:W-:Y:S02]  /*6b60*/  PRMT R19, R4, 0x7610, R19 ;  /* 0x0000761004137816 */ /* 0x000fe40000000013 */
[----:B------:R1:W2:Y:S01]  /*6b70*/  LDL.LU.S16 R4, [R1+0x4] ;  /* 0x0000040001047983 */ /* 0x0002a20000300600 */
[----:B---3--:R-:W-:Y:S01]  /*6b80*/  @!P4 HFMA2.BF16_V2 R22, -RZ.H0_H0, RZ.H0_H0, -R182.H0_H0 ;  /* 0x200000ffff16c231 */ /* 0x008fe200003409b6 */
[----:B------:R-:W-:Y:S02]  /*6b90*/  @!P2 PRMT R184, R19, 0x5410, RZ ;  /* 0x0000541013b8a816 */ /* 0x000fe400000000ff */
[----:B------:R-:W-:Y:S01]  /*6ba0*/  ISETP.GE.U32.AND P2, PT, R233, R2, PT ;  /* 0x00000002e900720c */ /* 0x000fe20003f46070 */
[----:B----4-:R-:W-:Y:S01]  /*6bb0*/  @!P3 HFMA2.BF16_V2 R21, -RZ.H0_H0, RZ.H0_H0, -R180.H0_H0 ;  /* 0x200000ffff15b231 */ /* 0x010fe200003409b4 */
[----:B------:R-:W-:Y:S01]  /*6bc0*/  SHF.R.U32.HI R2, RZ, 0x8, R108 ;  /* 0x00000008ff027819 */ /* 0x000fe2000001166c */
[----:B------:R1:W3:Y:S01]  /*6bd0*/  LDL.LU.S16 R19, [R1+0x14] ;  /* 0x0000140001137983 */ /* 0x0002e20000300600 */
[----:B------:R-:W-:-:S02]  /*6be0*/  PRMT R20, R22, 0x7610, R20 ;  /* 0x0000761016147816 */ /* 0x000fc40000000014 */
[----:B------:R-:W-:Y:S02]  /*6bf0*/  LOP3.LUT R2, R2, 0xffff, RZ, 0xc0, !PT ;  /* 0x0000ffff02027812 */ /* 0x000fe400078ec0ff */
[----:B------:R-:W-:Y:S02]  /*6c00*/  PRMT R18, R21, 0x7610, R18 ;  /* 0x0000761015127816 */ /* 0x000fe40000000012 */
[----:B------:R-:W-:Y:S02]  /*6c10*/  @!P4 PRMT R182, R20, 0x5410, RZ ;  /* 0x0000541014b6c816 */ /* 0x000fe400000000ff */
[----:B------:R-:W-:Y:S02]  /*6c20*/  ISETP.GE.U32.AND P4, PT, R233, R2, PT ;  /* 0x00000002e900720c */ /* 0x000fe40003f86070 */
[----:B------:R-:W-:Y:S02]  /*6c30*/  LOP3.LUT R2, R15, 0xff, RZ, 0xc0, !PT ;  /* 0x000000ff0f027812 */ /* 0x000fe400078ec0ff */
[----:B------:R-:W-:-:S02]  /*6c40*/  @!P3 PRMT R180, R18, 0x5410, RZ ;  /* 0x0000541012b4b816 */ /* 0x000fc400000000ff */
[----:B------:R1:W4:Y:S01]  /*6c50*/  LDL.LU.S16 R18, [R1+0x10] ;  /* 0x0000100001127983 */ /* 0x0003220000300600 */
[----:B------:R-:W-:Y:S02]  /*6c60*/  ISETP.GE.U32.AND P3, PT, R233, R2, PT ;  /* 0x00000002e900720c */ /* 0x000fe40003f66070 */
[----:B------:R-:W-:Y:S01]  /*6c70*/  LOP3.LUT R2, R13, 0xffff, RZ, 0xc0, !PT ;  /* 0x0000ffff0d027812 */ /* 0x000fe200078ec0ff */
[----:B------:R1:W4:Y:S04]  /*6c80*/  LDL.LU.S16 R15, [R1+0x18] ;  /* 0x00001800010f7983 */ /* 0x0003280000300600 */
[----:B------:R1:W4:Y:S01]  /*6c90*/  LDL.LU.S16 R13, [R1+0x1c] ;  /* 0x00001c00010d7983 */ /* 0x0003220000300600 */
[----:B--2---:R-:W-:-:S05]  /*6ca0*/  @!P2 HFMA2.BF16_V2 R4, -RZ.H0_H0, RZ.H0_H0, -R139.H0_H0 ;  /* 0x200000ffff04a231 */ /* 0x004fca000034098b */
[----:B------:R-:W-:Y:S02]  /*6cb0*/  PRMT R3, R4, 0x7610, R3 ;  /* 0x0000761004037816 */ /* 0x000fe40000000003 */
[----:B------:R1:W2:Y:S02]  /*6cc0*/  LDL.LU.S16 R4, [R1+0x20] ;  /* 0x0000200001047983 */ /* 0x0002a40000300600 */
[----:B------:R-:W-:Y:S02]  /*6cd0*/  @!P2 PRMT R139, R3, 0x5410, RZ ;  /* 0x00005410038ba816 */ /* 0x000fe400000000ff */
[----:B------:R-:W-:Y:S01]  /*6ce0*/  SHF.R.U32.HI R3, RZ, 0x8, R2 ;  /* 0x00000008ff037819 */ /* 0x000fe20000011602 */
[----:B---3--:R-:W-:-:S03]  /*6cf0*/  @!P6 HFMA2.BF16_V2 R19, -RZ.H0_H0, RZ.H0_H0, -R138.H0_H0 ;  /* 0x200000ffff13e231 */ /* 0x008fc6000034098a */
[----:B------:R-:W-:Y:S02]  /*6d00*/  LOP3.LUT R3, R3, 0xffff, RZ, 0xc0, !PT ;  /* 0x0000ffff03037812 */ /* 0x000fe400078ec0ff */
[----:B------:R-:W-:Y:S01]  /*6d10*/  LOP3.LUT R2, R12, 0xffff, RZ, 0xc0, !PT ;  /* 0x0000ffff0c027812 */ /* 0x000fe200078ec0ff */
[----:B----4-:R-:W-:Y:S02]  /*6d20*/  @!P4 HFMA2.BF16_V2 R18, -RZ.H0_H0, RZ.H0_H0, -R137.H0_H0 ;  /* 0x200000ffff12c231 */ /* 0x010fe40000340989 */
[----:B------:R-:W-:Y:S02]  /*6d30*/  @!P1 HFMA2.BF16_V2 R15, -RZ.H0_H0, RZ.H0_H0, -R132.H0_H0 ;  /* 0x200000ffff0f9231 */ /* 0x000fe40000340984 */
[----:B------:R-:W-:Y:S01]  /*6d40*/  @!P3 HFMA2.BF16_V2 R13, -RZ.H0_H0, RZ.H0_H0, -R183.H0_H0 ;  /* 0x200000ffff0db231 */ /* 0x000fe200003409b7 */
[----:B------:R-:W-:Y:S02]  /*6d50*/  PRMT R12, R19, 0x7610, R12 ;  /* 0x00007610130c7816 */ /* 0x000fe4000000000c */
[----:B------:R-:W-:-:S02]  /*6d60*/  ISETP.GE.U32.AND P2, PT, R233, R3, PT ;  /* 0x00000003e900720c */ /* 0x000fc40003f46070 */
[----:B------:R-:W-:Y:S02]  /*6d70*/  PRMT R7, R15, 0x7610, R7 ;  /* 0x000076100f077816 */ /* 0x000fe40000000007 */
[----:B------:R-:W-:Y:S01]  /*6d80*/  PRMT R9, R18, 0x7610, R9 ;  /* 0x0000761012097816 */ /* 0x000fe20000000009 */
[----:B------:R1:W3:Y:S01]  /*6d90*/  LDL.LU.S16 R15, [R1+0x24] ;  /* 0x00002400010f7983 */ /* 0x0002e20000300600 */
[----:B------:R-:W-:-:S03]  /*6da0*/  PRMT R3, R13, 0x7610, R3 ;  /* 0x000076100d037816 */ /* 0x000fc60000000003 */
[----:B------:R1:W4:Y:S01]  /*6db0*/  LDL.LU.S16 R13, [R1+0x2c] ;  /* 0x00002c00010d7983 */ /* 0x0003220000300600 */
[----:B------:R-:W-:Y:S02]  /*6dc0*/  @!P6 PRMT R138, R12, 0x5410, RZ ;  /* 0x000054100c8ae816 */ /* 0x000fe400000000ff */
[----:B------:R-:W-:Y:S01]  /*6dd0*/  @!P4 PRMT R137, R9, 0x5410, RZ ;  /* 0x000054100989c816 */ /* 0x000fe200000000ff */
[----:B------:R1:W3:Y:S04]  /*6de0*/  LDL.LU.S16 R12, [R1+0x30] ;  /* 0x00003000010c7983 */ /* 0x0002e80000300600 */
[----:B------:R1:W3:Y:S01]  /*6df0*/  LDL.LU.S16 R9, [R1+0x28] ;  /* 0x0000280001097983 */ /* 0x0002e20000300600 */
[----:B------:R-:W-:-:S03]  /*6e00*/  @!P1 PRMT R132, R7, 0x5410, RZ ;  /* 0x0000541007849816 */ /* 0x000fc600000000ff */
[----:B------:R1:W3:Y:S01]  /*6e10*/  LDL.LU.S16 R7, [R1+0x34] ;  /* 0x0000340001077983 */ /* 0x0002e20000300600 */
[----:B------:R-:W-:-:S04]  /*6e20*/  SHF.R.U32.HI R2, RZ, 0x8, R2 ;  /* 0x00000008ff027819 */ /* 0x000fc80000011602 */
[----:B------:R-:W-:-:S04]  /*6e30*/  LOP3.LUT R2, R2, 0xffff, RZ, 0xc0, !PT ;  /* 0x0000ffff02027812 */ /* 0x000fc800078ec0ff */
[----:B------:R-:W-:Y:S02]  /*6e40*/  ISETP.GE.U32.AND P6, PT, R233, R2, PT ;  /* 0x00000002e900720c */ /* 0x000fe40003fc6070 */
[----:B------:R-:W-:-:S04]  /*6e50*/  SHF.R.U32.HI R2, RZ, 0x10, R0 ;  /* 0x00000010ff027819 */ /* 0x000fc80000011600 */
[----:B------:R-:W-:Y:S01]  /*6e60*/  LOP3.LUT R2, R2, 0xff, RZ, 0xc0, !PT ;  /* 0x000000ff02027812 */ /* 0x000fe200078ec0ff */
[----:B------:R-:W-:Y:S01]  /*6e70*/  ULEA UR7, UR22, UR20, 0x5 ;  /* 0x0000001416077291 */ /* 0x000fe2000f8e283f */
[----:B------:R-:W-:Y:S02]  /*6e80*/  @!P3 PRMT R183, R3, 0x5410, RZ ;  /* 0x0000541003b7b816 */ /* 0x000fe400000000ff */
[----:B------:R-:W-:Y:S02]  /*6e90*/  ISETP.GE.U32.AND P4, PT, R233, R2, PT ;  /* 0x00000002e900720c */ /* 0x000fe40003f86070 */
[----:B------:R-:W-:Y:S02]  /*6ea0*/  SHF.R.U32.HI R2, RZ, 0x8, R16 ;  /* 0x00000008ff027819 */ /* 0x000fe40000011610 */
[----:B------:R-:W-:Y:S01]  /*6eb0*/  LOP3.LUT R3, R0, 0xffff, RZ, 0xc0, !PT ;  /* 0x0000ffff00037812 */ /* 0x000fe200078ec0ff */
[----:B------:R-:W-:Y:S01]  /*6ec0*/  UIADD3 UR7, UR7, -0x20, URZ ;  /* 0xffffffe007077890 */ /* 0x000fe2000fffe03f */
[----:B------:R-:W-:-:S02]  /*6ed0*/  LOP3.LUT R2, R2, 0xffff, RZ, 0xc0, !PT ;  /* 0x0000ffff02027812 */ /* 0x000fc400078ec0ff */
[----:B------:R-:W-:Y:S01]  /*6ee0*/  SHF.R.U32.HI R3, RZ, 0x8, R3 ;  /* 0x00000008ff037819 */ /* 0x000fe20000011603 */
[----:B------:R-:W-:Y:S01]  /*6ef0*/  USHF.R.S32.HI UR6, URZ, 0x1f, UR7 ;  /* 0x0000001f3f067899 */ /* 0x000fe20008011407 */
[----:B------:R-:W-:Y:S02]  /*6f00*/  ISETP.GE.U32.AND P3, PT, R233, R2, PT ;  /* 0x00000002e900720c */ /* 0x000fe40003f66070 */
[----:B------:R-:W-:Y:S01]  /*6f10*/  LOP3.LUT R3, R3, 0xffff, RZ, 0xc0, !PT ;  /* 0x0000ffff03037812 */ /* 0x000fe200078ec0ff */
[----:B--2---:R-:W-:-:S05]  /*6f20*/  @!P5 HFMA2.BF16_V2 R4, -RZ.H0_H0, RZ.H0_H0, -R28.H0_H0 ;  /* 0x200000ffff04d231 */ /* 0x004fca000034091c */
[----:B------:R-:W-:Y:S01]  /*6f30*/  PRMT R5, R4, 0x7610, R5 ;  /* 0x0000761004057816 */ /* 0x000fe20000000005 */
[----:B------:R-:W-:-:S04]  /*6f40*/  IMAD.SHL.U32 R4, R109, 0x2, RZ ;  /* 0x000000026d047824 */ /* 0x000fc800078e00ff */
[----:B------:R-:W-:Y:S01]  /*6f50*/  IMAD R0, R239, c[0x0][0x228], R4 ;  /* 0x00008a00ef007a24 */ /* 0x000fe200078e0204 */
[----:B------:R-:W-:Y:S02]  /*6f60*/  @!P5 PRMT R28, R5, 0x5410, RZ ;  /* 0x00005410051cd816 */ /* 0x000fe400000000ff */
[----:B------:R-:W-:Y:S02]  /*6f70*/  ISETP.GE.U32.AND P5, PT, R233, R3, PT ;  /* 0x00000003e900720c */ /* 0x000fe40003fa6070 */
[----:B------:R-:W-:-:S04]  /*6f80*/  IADD3 R2, P1, R0, UR7, RZ ;  /* 0x0000000700027c10 */ /* 0x000fc8000ff3e0ff */
[----:B------:R-:W-:Y:S02]  /*6f90*/  LEA.HI.X.SX32 R0, R0, UR6, 0x1, P1 ;  /* 0x0000000600007c11 */ /* 0x000fe400088f0eff */
[----:B------:R-:W-:-:S04]  /*6fa0*/  LEA R4, P1, R2, c[0x0][0x1f8], 0x1 ;  /* 0x00007e0002047a11 */ /* 0x000fc800078208ff */
[----:B------:R-:W-:Y:S01]  /*6fb0*/  LEA.HI.X R5, R2, c[0x0][0x1fc], R0, 0x1, P1 ;  /* 0x00007f0002057a11 */ /* 0x000fe200008f0c00 */
[----:B----4-:R-:W-:Y:S02]  /*6fc0*/  @!P6 HFMA2.BF16_V2 R13, -RZ.H0_H0, RZ.H0_H0, -R223.H0_H0 ;  /* 0x200000ffff0de231 */ /* 0x010fe400003409df */
[----:B---3--:R-:W-:-:S03]  /*6fd0*/  @!P4 HFMA2.BF16_V2 R12, -RZ.H0_H0, RZ.H0_H0, -R187.H0_H0 ;  /* 0x200000ffff0cc231 */ /* 0x008fc600003409bb */
[----:B------:R-:W-:Y:S01]  /*6fe0*/  PRMT R2, R13, 0x7610, R2 ;  /* 0x000076100d027816 */ /* 0x000fe20000000002 */
[----:B------:R-:W-:Y:S01]  /*6ff0*/  @!P3 HFMA2.BF16_V2 R9, -RZ.H0_H0, RZ.H0_H0, -R185.H0_H0 ;  /* 0x200000ffff09b231 */ /* 0x000fe200003409b9 */
[----:B------:R-:W-:Y:S02]  /*7000*/  PRMT R8, R12, 0x7610, R8 ;  /* 0x000076100c087816 */ /* 0x000fe40000000008 */
[----:B------:R-:W-:Y:S01]  /*7010*/  @!P6 PRMT R223, R2, 0x5410, RZ ;  /* 0x0000541002dfe816 */ /* 0x000fe200000000ff */
[----:B------:R-:W-:Y:S01]  /*7020*/  IMAD.MOV.U32 R2, RZ, RZ, c[0x0][0x228] ;  /* 0x00008a00ff027624 */ /* 0x000fe200078e00ff */
[----:B------:R-:W-:Y:S01]  /*7030*/  PRMT R6, R9, 0x7610, R6 ;  /* 0x0000761009067816 */ /* 0x000fe20000000006 */
[----:B------:R-:W-:Y:S01]  /*7040*/  @!P5 HFMA2.BF16_V2 R7, -RZ.H0_H0, RZ.H0_H0, -R209.H0_H0 ;  /* 0x200000ffff07d231 */ /* 0x000fe200003409d1 */
[----:B------:R-:W-:Y:S01]  /*7050*/  @!P4 PRMT R187, R8, 0x5410, RZ ;  /* 0x0000541008bbc816 */ /* 0x000fe200000000ff */
[----:B------:R-:W-:Y:S01]  /*7060*/  IMAD.SHL.U32 R8, R2, 0x8, RZ ;  /* 0x0000000802087824 */ /* 0x000fe200078e00ff */
[----:B------:R-:W-:Y:S01]  /*7070*/  @!P3 PRMT R185, R6, 0x5410, RZ ;  /* 0x0000541006b9b816 */ /* 0x000fe200000000ff */
[C---:B------:R-:W-:Y:S01]  /*7080*/  IMAD.SHL.U32 R6, R2.reuse, 0x40, RZ ;  /* 0x0000004002067824 */ /* 0x040fe200078e00ff */
[----:B------:R-:W-:Y:S01]  /*7090*/  PRMT R3, R7, 0x7610, R3 ;  /* 0x0000761007037816 */ /* 0x000fe20000000003 */
[----:B------:R-:W-:Y:S01]  /*70a0*/  IMAD R2, R2, 0x48, RZ ;  /* 0x0000004802027824 */ /* 0x000fe200078e02ff */
[----:B------:R-:W-:Y:S01]  /*70b0*/  @!P2 HFMA2.BF16_V2 R15, -RZ.H0_H0, RZ.H0_H0, -R181.H0_H0 ;  /* 0x200000ffff0fa231 */ /* 0x000fe200003409b5 */
[----:B------:R-:W-:Y:S01]  /*70c0*/  IMAD.WIDE R8, R8, 0x2, R4 ;  /* 0x0000000208087825 */ /* 0x000fe200078e0204 */
[----:B------:R-:W-:-:S03]  /*70d0*/  @!P5 PRMT R209, R3, 0x5410, RZ ;  /* 0x0000541003d1d816 */ /* 0x000fc600000000ff */
[--C-:B------:R-:W-:Y:S01]  /*70e0*/  IMAD.WIDE R6, R6, 0x2, R4.reuse ;  /* 0x0000000206067825 */ /* 0x100fe200078e0204 */
[----:B------:R-:W-:Y:S03]  /*70f0*/  STG.E.U16 [R4.64], R221 ;  /* 0x000000dd04007986 */ /* 0x000fe6000c101510 */
[----:B------:R-:W-:Y:S01]  /*7100*/  IMAD.WIDE R2, R2, 0x2, R4 ;  /* 0x0000000202027825 */ /* 0x000fe200078e0204 */
[----:B------:R-:W-:Y:S01]  /*7110*/  STG.E.U16 [R4.64+0x2], R223 ;  /* 0x000002df04007986 */ /* 0x000fe2000c101510 */
[----:B------:R-:W-:-:S03]  /*7120*/  PRMT R11, R15, 0x7610, R11 ;  /* 0x000076100f0b7816 */ /* 0x000fc6000000000b */
[----:B------:R-:W-:Y:S04]  /*7130*/  STG.E.U16 [R8.64], R229 ;  /* 0x000000e508007986 */ /* 0x000fe8000c101510 */
[----:B------:R-:W-:Y:S01]  /*7140*/  STG.E.U16 [R8.64+0x2], R230 ;  /* 0x000002e608007986 */ /* 0x000fe2000c101510 */
[----:B------:R-:W-:-:S03]  /*7150*/  @!P2 PRMT R181, R11, 0x5410, RZ ;  /* 0x000054100bb5a816 */ /* 0x000fc600000000ff */
[----:B------:R-:W-:Y:S04]  /*7160*/  STG.E.U16 [R6.64], R210 ;  /* 0x000000d206007986 */ /* 0x000fe8000c101510 */
[----:B------:R-:W-:Y:S04]  /*7170*/  STG.E.U16 [R6.64+0x2], R209 ;  /* 0x000002d106007986 */ /* 0x000fe8000c101510 */
[----:B------:R-:W-:Y:S04]  /*7180*/  STG.E.U16 [R2.64], R187 ;  /* 0x000000bb02007986 */ /* 0x000fe8000c101510 */
[----:B------:R2:W-:Y:S04]  /*7190*/  STG.E.U16 [R2.64+0x2], R208 ;  /* 0x000002d002007986 */ /* 0x0005e8000c101510 */
        /* <DEDUP_REMOVED lines=11> */
[----:B------:R-:W-:Y:S01]  /*7250*/  STG.E.U16 [R8.64+0x22], R220 ;  /* 0x000022dc08007986 */ /* 0x000fe2000c101510 */
[----:B------:R-:W-:-:S03]  /*7260*/  FADD.FTZ R0, R199, R23 ;  /* 0x00000017c7007221 */ /* 0x000fc60000010000 */
[----:B------:R-:W-:Y:S04]  /*7270*/  STG.E.U16 [R6.64+0x20], R182 ;  /* 0x000020b606007986 */ /* 0x000fe8000c101510 */
[----:B------:R-:W-:Y:S01]  /*7280*/  STG.E.U16 [R6.64+0x22], R181 ;  /* 0x000022b506007986 */ /* 0x000fe2000c101510 */
[----:B--2---:R-:W-:-:S03]  /*7290*/  FADD.FTZ R208, R236, R17 ;  /* 0x00000011ecd07221 */ /* 0x004fc60000010000 */
[----:B------:R-:W-:Y:S04]  /*72a0*/  STG.E.U16 [R2.64+0x20], R180 ;  /* 0x000020b402007986 */ /* 0x000fe8000c101510 */
[----:B------:R-:W-:Y:S04]  /*72b0*/  STG.E.U16 [R2.64+0x22], R139 ;  /* 0x0000228b02007986 */ /* 0x000fe8000c101510 */
[----:B------:R-:W-:Y:S04]  /*72c0*/  STG.E.U16 [R4.64+0x30], R214 ;  /* 0x000030d604007986 */ /* 0x000fe8000c101510 */
[----:B------:R-:W-:Y:S04]  /*72d0*/  STG.E.U16 [R4.64+0x32], R213 ;  /* 0x000032d504007986 */ /* 0x000fe8000c101510 */
[----:B------:R2:W-:Y:S04]  /*72e0*/  STG.E.U16 [R8.64+0x30], R211 ;  /* 0x000030d308007986 */ /* 0x0005e8000c101510 */
[----:B------:R-:W-:Y:S01]  /*72f0*/  STG.E.U16 [R8.64+0x32], R212 ;  /* 0x000032d408007986 */ /* 0x000fe2000c101510 */
[----:B------:R-:W-:-:S03]  /*7300*/  FADD.FTZ R0, R34, R0 ;  /* 0x0000000022007221 */ /* 0x000fc60000010000 */
[----:B------:R-:W-:Y:S04]  /*7310*/  STG.E.U16 [R6.64+0x30], R138 ;  /* 0x0000308a06007986 */ /* 0x000fe8000c101510 */
[----:B------:R-:W-:Y:S01]  /*7320*/  STG.E.U16 [R6.64+0x32], R137 ;  /* 0x0000328906007986 */ /* 0x000fe2000c101510 */
[----:B------:R-:W-:-:S03]  /*7330*/  FADD.FTZ R208, R35, R208 ;  /* 0x000000d023d07221 */ /* 0x000fc60000010000 */
[----:B------:R-:W-:Y:S04]  /*7340*/  STG.E.U16 [R2.64+0x30], R132 ;  /* 0x0000308402007986 */ /* 0x000fe8000c101510 */
[----:B------:R3:W-:Y:S01]  /*7350*/  STG.E.U16 [R2.64+0x32], R28 ;  /* 0x0000321c02007986 */ /* 0x0007e2000c101510 */
[----:B------:R-:W-:Y:S02]  /*7360*/  FADD.FTZ R0, R31, R0 ;  /* 0x000000001f007221 */ /* 0x000fe40000010000 */
[----:B------:R-:W-:Y:S01]  /*7370*/  FADD.FTZ R208, R172, R208 ;  /* 0x000000d0acd07221 */ /* 0x000fe20000010000 */
[----:B------:R1:W5:Y:S01]  /*7380*/  LDL.LU R199, [R1+0xa0] ;  /* 0x0000a00001c77983 */ /* 0x0003620000300800 */
[----:B------:R-:W-:Y:S02]  /*7390*/  FADD.FTZ R0, R189, R0 ;  /* 0x00000000bd007221 */ /* 0x000fe40000010000 */
[----:B------:R-:W-:-:S02]  /*73a0*/  FADD.FTZ R208, R216, R208 ;  /* 0x000000d0d8d07221 */ /* 0x000fc40000010000 */
[----:B--2---:R-:W-:Y:S02]  /*73b0*/  FADD.FTZ R211, R194, R0 ;  /* 0x00000000c2d37221 */ /* 0x004fe40000010000 */
[----:B------:R-:W-:Y:S02]  /*73c0*/  FADD.FTZ R208, R192, R208 ;  /* 0x000000d0c0d07221 */ /* 0x000fe40000010000 */
[----:B---3--:R-:W-:-:S04]  /*73d0*/  FADD.FTZ R2, R237, R10 ;  /* 0x0000000aed027221 */ /* 0x008fc80000010000 */
[----:B------:R-:W-:-:S04]  /*73e0*/  FADD.FTZ R2, R30, R2 ;  /* 0x000000021e027221 */ /* 0x000fc80000010000 */
[----:B------:R-:W-:-:S04]  /*73f0*/  FADD.FTZ R2, R188, R2 ;  /* 0x00000002bc027221 */ /* 0x000fc80000010000 */
[----:B------:R-:W-:Y:S02]  /*7400*/  FADD.FTZ R210, R196, R2 ;  /* 0x00000002c4d27221 */ /* 0x000fe40000010000 */
[----:B------:R1:W5:Y:S04]  /*7410*/  LDL.LU R196, [R1+0x9c] ;  /* 0x00009c0001c47983 */ /* 0x0003680000300800 */
[----:B------:R1:W5:Y:S04]  /*7420*/  LDL.LU R194, [R1+0x98] ;  /* 0x0000980001c27983 */ /* 0x0003680000300800 */
[----:B------:R1:W5:Y:S01]  /*7430*/  LDL.LU R192, [R1+0x94] ;  /* 0x0000940001c07983 */ /* 0x0003620000300800 */
[----:B------:R-:W-:-:S04]  /*7440*/  FADD.FTZ R3, R238, R14 ;  /* 0x0000000eee037221 */ /* 0x000fc80000010000 */
[----:B------:R-:W-:Y:S01]  /*7450*/  FADD.FTZ R3, R235, R3 ;  /* 0x00000003eb037221 */ /* 0x000fe20000010000 */
[----:B------:R-:W-:Y:S03]  /*7460*/  HMMA.16816.F32.BF16 R92, R124, R190, R92 ;  /* 0x000000be7c5c723c */ /* 0x000fe6000004185c */
[----:B------:R-:W-:-:S05]  /*7470*/  FADD.FTZ R3, R173, R3 ;  /* 0x00000003ad037221 */ /* 0x000fca0000010000 */
[----:B------:R-:W-:Y:S01]  /*7480*/  HMMA.16816.F32.BF16 R108, R124, R110, R24 ;  /* 0x0000006e7c6c723c */ /* 0x000fe20000041818 */
[----:B------:R-:W-:-:S07]  /*7490*/  FADD.FTZ R209, R217, R3 ;  /* 0x00000003d9d17221 */ /* 0x000fce0000010000 */
[----:B------:R-:W-:Y:S01]  /*74a0*/  HMMA.16816.F32.BF16 R124, R124, R174, R176 ;  /* 0x000000ae7c7c723c */ /* 0x000fe200000418b0 */
[----:B------:R-:W-:Y:S07]  /*74b0*/  @!P0 BRA `(.L_x_1731) ;  /* 0x00004a4000008947 */ /* 0x000fee0003800000 */
[----:B-1----:R-:W2:Y:S01]  /*74c0*/  LDL.LU R216, [R1+0x38] ;  /* 0x0000380001d87983 */ /* 0x002ea20000300800 */
[----:B------:R-:W-:Y:S01]  /*74d0*/  IMAD.U32 R0, RZ, RZ, UR12 ;  /* 0x0000000cff007e24 */ /* 0x000fe2000f8e00ff */
[----:B------:R-:W-:Y:S02]  /*74e0*/  IADD3 R139, P0, R4, -0x40, RZ ;  /* 0xffffffc0048b7810 */ /* 0x000fe40007f1e0ff */
[----:B------:R-:W1:Y:S01]  /*74f0*/  S2R R217, SR_TID.X ;  /* 0x0000000000d97919 */ /* 0x000e620000002100 */
[----:B------:R-:W-:Y:S01]  /*7500*/  IMAD.MOV.U32 R3, RZ, RZ, R135 ;  /* 0x000000ffff037224 */ /* 0x000fe200078e0087 */
[----:B------:R-:W-:Y:S01]  /*7510*/  IADD3.X R138, R5, -0x1, RZ, P0, !PT ;  /* 0xffffffff058a7810 */ /* 0x000fe200007fe4ff */
[----:B------:R-:W-:Y:S01]  /*7520*/  IMAD.MOV.U32 R137, RZ, RZ, R133 ;  /* 0x000000ffff897224 */ /* 0x000fe200078e0085 */
[----:B------:R-:W-:Y:S01]  /*7530*/  MOV R132, R134 ;  /* 0x0000008600847202 */ /* 0x000fe20000000f00 */
[----:B------:R-:W-:Y:S01]  /*7540*/  UIADD3 UR22, UR22, -0x2, URZ ;  /* 0xfffffffe16167890 */ /* 0x000fe2000fffe03f */
[----:B-1----:R-:W-:-:S05]  /*7550*/  LOP3.LUT R217, R217, 0x3, RZ, 0xc0, !PT ;  /* 0x00000003d9d97812 */ /* 0x002fca00078ec0ff */
[----:B--2---:R-:W-:-:S05]  /*7560*/  IMAD R2, R217, -0x2, R216 ;  /* 0xfffffffed9027824 */ /* 0x004fca00078e02d8 */
[----:B------:R-:W-:Y:S01]  /*7570*/  IADD3 R2, R0, -UR13, R2 ;  /* 0x8000000d00027c10 */ /* 0x000fe2000fffe002 */
[----:B------:R-:W-:Y:S01]  /*7580*/  IMAD.WIDE.U32 R4, R232, -0x326172a9, RZ ;  /* 0xcd9e8d57e8047825 */ /* 0x000fe200078e00ff */
[----:B------:R-:W-:Y:S01]  /*7590*/  MOV R0, R136 ;  /* 0x0000008800007202 */ /* 0x000fe20000000f00 */
[----:B------:R-:W-:Y:S02]  /*75a0*/  ULDC.64 UR12, c[0x0][0x1a0] ;  /* 0x00006800000c7ab9 */ /* 0x000fe40000000a00 */
[----:B------:R1:W-:Y:S04]  /*75b0*/  STL [R1+0x68], R2 ;  /* 0x0000680201007387 */ /* 0x0003e80000100800 */
[----:B------:R-:W2:Y:S04]  /*75c0*/  LDL.64 R188, [R1+0x50] ;  /* 0x0000500001bc7983 */ /* 0x000ea80000100a00 */
[----:B------:R-:W3:Y:S04]  /*75d0*/  LDL R216, [R1+0x6c] ;  /* 0x00006c0001d87983 */ /* 0x000ee80000100800 */
[----:B------:R-:W4:Y:S01]  /*75e0*/  LDL R217, [R1+0x88] ;  /* 0x0000880001d97983 */ /* 0x000f220000100800 */
[----:B------:R-:W-:-:S03]  /*75f0*/  IMAD.WIDE.U32 R8, R234, -0x326172a9, RZ ;  /* 0xcd9e8d57ea087825 */ /* 0x000fc600078e00ff */
[----:B------:R1:W-:Y:S04]  /*7600*/  STL.64 [R1+0x60], R4 ;  /* 0x0000600401007387 */ /* 0x0003e80000100a00 */
[----:B------:R1:W-:Y:S02]  /*7610*/  STL.64 [R1+0x58], R8 ;  /* 0x0000580801007387 */ /* 0x0003e40000100a00 */
[----:B-1----:R-:W-:-:S05]  /*7620*/  IMAD.MOV.U32 R2, RZ, RZ, c[0x0][0x228] ;  /* 0x00008a00ff027624 */ /* 0x002fca00078e00ff */
[----:B------:R-:W-:-:S05]  /*7630*/  SHF.L.U32 R6, R2, 0x3, RZ ;  /* 0x0000000302067819 */ /* 0x000fca00000006ff */
[----:B------:R-:W-:-:S05]  /*7640*/  IMAD R2, R2, 0x38, R6 ;  /* 0x0000003802027824 */ /* 0x000fca00078e0206 */
[----:B------:R-:W-:Y:S02]  /*7650*/  IADD3 R2, R2, 0x1, RZ ;  /* 0x0000000102027810 */ /* 0x000fe40007ffe0ff */
[-C--:B------:R-:W-:Y:S02]  /*7660*/  LOP3.LUT R5, R5, R231.reuse, RZ, 0x3c, !PT ;  /* 0x000000e705057212 */ /* 0x080fe400078e3cff */
[----:B------:R-:W-:Y:S02]  /*7670*/  LOP3.LUT R4, R9, R231, RZ, 0x3c, !PT ;  /* 0x000000e709047212 */ /* 0x000fe400078e3cff */
[----:B------:R-:W-:Y:S01]  /*7680*/  PRMT R8, R233, 0x7054, R233 ;  /* 0x00007054e9087816 */ /* 0x000fe200000000e9 */
[----:B------:R-:W-:-:S04]  /*7690*/  IMAD.WIDE.U32 R6, R5, -0x2daee0ad, RZ ;  /* 0xd2511f5305067825 */ /* 0x000fc800078e00ff */
[----:B------:R-:W-:Y:S01]  /*76a0*/  IMAD.WIDE.U32 R4, R4, -0x2daee0ad, RZ ;  /* 0xd2511f5304047825 */ /* 0x000fe200078e00ff */
[----:B------:R1:W-:Y:S04]  /*76b0*/  STL.64 [R1+0x40], R6 ;  /* 0x0000400601007387 */ /* 0x0003e80000100a00 */
[----:B------:R1:W-:Y:S01]  /*76c0*/  STL.64 [R1+0x48], R4 ;  /* 0x0000480401007387 */ /* 0x0003e20000100a00 */
[----:B--2---:R-:W-:Y:S02]  /*76d0*/  ISETP.GE.AND P2, PT, R188, c[0x0][0x220], PT ;  /* 0x00008800bc007a0c */ /* 0x004fe40003f46270 */
[----:B---3--:R-:W-:Y:S01]  /*76e0*/  ISETP.GE.AND P1, PT, R216, c[0x0][0x220], PT ;  /* 0x00008800d8007a0c */ /* 0x008fe20003f26270 */
[----:B----4-:R-:W-:Y:S01]  /*76f0*/  IMAD.WIDE.U32 R234, R217, -0x2daee0ad, RZ ;  /* 0xd2511f53d9ea7825 */ /* 0x010fe200078e00ff */
[----:B-1----:R-:W-:Y:S05]  /*7700*/  BRA `(.L_x_1732) ;  /* 0x000002e000007947 */ /* 0x002fea0003800000 */
.L_x_1734:
        /* <DEDUP_REMOVED lines=46> */
.L_x_1732:
[----:B------:R-:W2:Y:S01]  /*79f0*/  LDL.64 R4, [R1+0x78] ;  /* 0x0000780001047983 */ /* 0x000ea20000100a00 */
        /* <DEDUP_REMOVED lines=47> */
[----:B-----5:R-:W-:Y:S05]  /*7cf0*/  LDSM.16.M88.4 R32, [R194] ;  /* 0x00000000c220783b */ /* 0x020fea0000000200 */
[----:B------:R-:W3:Y:S05]  /*7d00*/  LDSM.16.M88.4 R16, [R192+0x8000] ;  /* 0x00800000c010783b */ /* 0x000eea0000000200 */
[----:B------:R-:W2:Y:S05]  /*7d10*/  LDSM.16.M88.4 R28, [R194+0x2000] ;  /* 0x00200000c21c783b */ /* 0x000eaa0000000200 */
[----:B------:R-:W4:Y:S05]  /*7d20*/  LDSM.16.M88.4 R172, [R192+0x8800] ;  /* 0x00880000c0ac783b */ /* 0x000f2a0000000200 */
[----:B------:R-:W0:Y:S05]  /*7d30*/  LDGDEPBAR ;  /* 0x00000000000079af */ /* 0x000e2a0000000000 */
[----:B------:R-:W-:Y:S05]  /*7d40*/  LDSM.16.M88.4 R176, [R196] ;  /* 0x00000000c4b0783b */ /* 0x000fea0000000200 */
[----:B------:R-:W4:Y:S05]  /*7d50*/  LDSM.16.M88.4 R180, [R203] ;  /* 0x00000000cbb4783b */ /* 0x000f2a0000000200 */
[----:B------:R-:W4:Y:S05]  /*7d60*/  LDSM.16.M88.4 R184, [R196+0x2000] ;  /* 0x00200000c4b8783b */ /* 0x000f2a0000000200 */
[----:B------:R-:W4:Y:S01]  /*7d70*/  LDSM.16.M88.4 R188, [R206] ;  /* 0x00000000cebc783b */ /* 0x000f220000000200 */
[-C--:B---3--:R-:W-:Y:S08]  /*7d80*/  HMMA.16816.F32.BF16 R4, R32, R16.reuse, RZ ;  /* 0x000000102004723c */ /* 0x088ff000000418ff */
[C---:B--2---:R-:W-:Y:S08]  /*7d90*/  HMMA.16816.F32.BF16 R8, R28.reuse, R16, RZ ;  /* 0x000000101c08723c */ /* 0x044ff000000418ff */
[-C--:B-1----:R-:W-:Y:S08]  /*7da0*/  HMMA.16816.F32.BF16 R12, R28, R18.reuse, RZ ;  /* 0x000000121c0c723c */ /* 0x082ff000000418ff */
[C---:B------:R-:W-:Y:S08]  /*7db0*/  HMMA.16816.F32.BF16 R16, R32.reuse, R18, RZ ;  /* 0x000000122010723c */ /* 0x040ff000000418ff */
[-C--:B----4-:R-:W-:Y:S08]  /*7dc0*/  HMMA.16816.F32.BF16 R20, R32, R172.reuse, RZ ;  /* 0x000000ac2014723c */ /* 0x090ff000000418ff */
[C---:B------:R-:W-:Y:S08]  /*7dd0*/  HMMA.16816.F32.BF16 R24, R28.reuse, R172, RZ ;  /* 0x000000ac1c18723c */ /* 0x040ff000000418ff */
[-C--:B------:R-:W-:Y:S08]  /*7de0*/  HMMA.16816.F32.BF16 R28, R28, R174.reuse, RZ ;  /* 0x000000ae1c1c723c */ /* 0x080ff000000418ff */
[----:B------:R-:W-:Y:S01]  /*7df0*/  HMMA.16816.F32.BF16 R32, R32, R174, RZ ;  /* 0x000000ae2020723c */ /* 0x000fe200000418ff */
[----:B------:R-:W-:Y:S07]  /*7e00*/  LDSM.16.M88.4 R172, [R202] ;  /* 0x00000000caac783b */ /* 0x000fee0000000200 */
[-C--:B------:R-:W-:Y:S08]  /*7e10*/  HMMA.16816.F32.BF16 R4, R176, R180.reuse, R4 ;  /* 0x000000b4b004723c */ /* 0x080ff00000041804 */
[C---:B------:R-:W-:Y:S08]  /*7e20*/  HMMA.16816.F32.BF16 R8, R184.reuse, R180, R8 ;  /* 0x000000b4b808723c */ /* 0x040ff00000041808 */
        /* <DEDUP_REMOVED lines=77> */
[-C--:B------:R-:W-:Y:S07]  /*8300*/  HMMA.16816.F32.BF16 R28, R188, R174.reuse, R28 ;  /* 0x000000aebc1c723c */ /* 0x080fee000004181c */
[----:B------:R-:W-:Y:S01]  /*8310*/  IMAD.MOV.U32 R188, RZ, RZ, R139 ;  /* 0x000000ffffbc7224 */ /* 0x000fe200078e008b */
[----:B------:R-:W-:Y:S04]  /*8320*/  HMMA.16816.F32.BF16 R32, R180, R174, R32 ;  /* 0x000000aeb420723c */ /* 0x000fe80000041820 */
[----:B------:R-:W-:Y:S04]  /*8330*/  IMAD.MOV.U32 R189, RZ, RZ, R138 ;  /* 0x000000ffffbd7224 */ /* 0x000fe800078e008a */
[----:B------:R-:W-:-:S05]  /*8340*/  @P0 BRA `(.L_x_1734) ;  /* 0xfffff3c000000947 */ /* 0x000fca000383ffff */
.L_x_1733:
[----:B------:R-:W-:Y:S01]  /*8350*/  LOP3.LUT R212, R212, 0xfffffff7, RZ, 0xc0, !PT ;  /* 0xfffffff7d4d47812 */ /* 0x000fe200078ec0ff */
[----:B------:R-:W2:Y:S01]  /*8360*/  LDL R2, [R1+0x68] ;  /* 0x0000680001027983 */ /* 0x000ea20000100800 */
[----:B------:R-:W-:Y:S01]  /*8370*/  IMAD.U32 R134, RZ, RZ, UR22 ;  /* 0x00000016ff867e24 */ /* 0x000fe2000f8e00ff */
[----:B------:R-:W-:Y:S01]  /*8380*/  ULOP3.LUT UR6, UR22, UR19, URZ, 0x3c, !UPT ;  /* 0x0000001316067292 */ /* 0x000fe2000f8e3c3f */
[----:B------:R-:W-:Y:S01]  /*8390*/  @P2 LOP3.LUT R212, R212, 0x8, RZ, 0xfc, !PT ;  /* 0x00000008d4d42812 */ /* 0x000fe200078efcff */
[----:B------:R-:W3:Y:S01]  /*83a0*/  LDL.64 R214, [R1+0x60] ;  /* 0x0000600001d67983 */ /* 0x000ee20000100a00 */
[----:B------:R-:W-:Y:S02]  /*83b0*/  UIADD3 UR20, UR18, -0x61c88647, URZ ;  /* 0x9e3779b912147890 */ /* 0x000fe4000fffe03f */
[----:B------:R-:W-:Y:S01]  /*83c0*/  LOP3.LUT R212, R212, 0xfffffffb, RZ, 0xc0, !PT ;  /* 0xfffffffbd4d47812 */ /* 0x000fe200078ec0ff */
[----:B------:R-:W-:Y:S02]  /*83d0*/  UIADD3 UR7, UR19, -0x4498517b, URZ ;  /* 0xbb67ae8513077890 */ /* 0x000fe4000fffe03f */
[----:B------:R-:W4:Y:S01]  /*83e0*/  LDL.64 R190, [R1+0x40] ;  /* 0x0000400001be7983 */ /* 0x000f220000100a00 */
[----:B------:R-:W-:Y:S01]  /*83f0*/  @P1 LOP3.LUT R212, R212, 0x4, RZ, 0xfc, !PT ;  /* 0x00000004d4d41812 */ /* 0x000fe200078efcff */
[----:B------:R-:W-:Y:S04]  /*8400*/  UIADD3 UR27, UR19, 0x76cf5d0a, URZ ;  /* 0x76cf5d0a131b7890 */ /* 0x000fe8000fffe03f */
[----:B------:R-:W5:Y:S01]  /*8410*/  LDL.64 R216, [R1+0x58] ;  /* 0x0000580001d87983 */ /* 0x000f620000100a00 */
[----:B--2---:R-:W-:Y:S05]  /*8420*/  IMAD R134, R134, -0x20, R2 ;  /* 0xffffffe086867824 */ /* 0x004fea00078e0202 */
[----:B------:R-:W-:Y:S02]  /*8430*/  IADD3 R2, R134, 0x8, RZ ;  /* 0x0000000886027810 */ /* 0x000fe40007ffe0ff */
[----:B------:R-:W-:Y:S02]  /*8440*/  IABS R133, R134 ;  /* 0x0000008600857213 */ /* 0x000fe40000000000 */
[----:B------:R-:W-:Y:S02]  /*8450*/  ISETP.GE.AND P3, PT, R2, RZ, PT ;  /* 0x000000ff0200720c */ /* 0x000fe40003f66270 */
[C---:B------:R-:W-:Y:S01]  /*8460*/  IADD3 R135, R134.reuse, 0x7, RZ ;  /* 0x0000000786877810 */ /* 0x040fe20007ffe0ff */
[----:B-1----:R-:W-:Y:S01]  /*8470*/  IMAD.MOV.U32 R172, RZ, RZ, R133 ;  /* 0x000000ffffac7224 */ /* 0x002fe200078e0085 */
[C---:B------:R-:W-:Y:S02]  /*8480*/  IADD3 R133, R134.reuse, 0x48, RZ ;  /* 0x0000004886857810 */ /* 0x040fe40007ffe0ff */
[C---:B------:R-:W-:Y:S02]  /*8490*/  IADD3 R136, R134.reuse, -0x1, RZ ;  /* 0xffffffff86887810 */ /* 0x040fe40007ffe0ff */
[----:B------:R-:W-:Y:S01]  /*84a0*/  ISETP.GE.AND P0, PT, R133, RZ, PT ;  /* 0x000000ff8500720c */ /* 0x000fe20003f06270 */
[----:B------:R-:W1:Y:S01]  /*84b0*/  I2F R172, R172 ;  /* 0x000000ac00ac7306 */ /* 0x000e620000201400 */
[C---:B------:R-:W-:Y:S02]  /*84c0*/  IADD3 R138, R134.reuse, 0x28, RZ ;  /* 0x00000028868a7810 */ /* 0x040fe40007ffe0ff */
[C---:B------:R-:W-:Y:S02]  /*84d0*/  IADD3 R139, R134.reuse, 0x37, RZ ;  /* 0x00000037868b7810 */ /* 0x040fe40007ffe0ff */
[C---:B------:R-:W-:Y:S02]  /*84e0*/  @!P3 IADD3 R2, -R134.reuse, -0x8, RZ ;  /* 0xfffffff88602b810 */ /* 0x040fe40007ffe1ff */
[----:B------:R-:W-:Y:S02]  /*84f0*/  ISETP.GE.AND P3, PT, R135, RZ, PT ;  /* 0x000000ff8700720c */ /* 0x000fe40003f66270 */
[----:B------:R-:W-:Y:S01]  /*8500*/  ISETP.GE.AND P5, PT, R139, RZ, PT ;  /* 0x000000ff8b00720c */ /* 0x000fe20003fa6270 */
[----:B------:R2:W2:Y:S02]  /*8510*/  I2F R176, R2 ;  /* 0x0000000200b07306 */ /* 0x0004a40000201400 */
[C---:B------:R-:W-:Y:S08]  /*8520*/  @!P0 IADD3 R133, -R134.reuse, -0x48, RZ ;  /* 0xffffffb886858810 */ /* 0x040ff00007ffe1ff */
[C---:B------:R-:W-:Y:S01]  /*8530*/  @!P3 IADD3 R135, -R134.reuse, -0x7, RZ ;  /* 0xfffffff98687b810 */ /* 0x040fe20007ffe1ff */
[----:B------:R3:W3:Y:S01]  /*8540*/  I2F R183, R133 ;  /* 0x0000008500b77306 */ /* 0x0006e20000201400 */
[----:B------:R-:W-:Y:S01]  /*8550*/  @!P5 IADD3 R139, -R134, -0x37, RZ ;  /* 0xffffffc9868bd810 */ /* 0x000fe20007ffe1ff */
[C---:B-1----:R-:W-:Y:S02]  /*8560*/  FFMA.FTZ R4, R172.reuse, -UR4, R4 ;  /* 0x80000004ac047c23 */ /* 0x042fe40008010004 */
[----:B------:R-:W-:Y:S06]  /*8570*/  FFMA.FTZ R18, R172, -UR4, R18 ;  /* 0x80000004ac127c23 */ /* 0x000fec0008010012 */
[----:B------:R1:W1:Y:S01]  /*8580*/  I2F R182, R135 ;  /* 0x0000008700b67306 */ /* 0x0002620000201400 */
[----:B--2---:R-:W-:Y:S01]  /*8590*/  IADD3 R2, R134, 0x47, RZ ;  /* 0x0000004786027810 */ /* 0x004fe20007ffe0ff */
[----:B------:R-:W-:Y:S01]  /*85a0*/  FFMA.FTZ R6, R176, -UR4, R6 ;  /* 0x80000004b0067c23 */ /* 0x000fe20008010006 */
[----:B----4-:R-:W-:Y:S02]  /*85b0*/  LOP3.LUT R176, R191, UR7, R234, 0x96, !PT ;  /* 0x00000007bfb07c12 */ /* 0x010fe4000f8e96ea */
[----:B------:R-:W-:Y:S05]  /*85c0*/  ISETP.GE.AND P0, PT, R2, RZ, PT ;  /* 0x000000ff0200720c */ /* 0x000fea0003f06270 */
[----:B------:R-:W2:Y:S01]  /*85d0*/  I2F R139, R139 ;  /* 0x0000008b008b7306 */ /* 0x000ea20000201400 */
[C---:B---3--:R-:W-:Y:S01]  /*85e0*/  IADD3 R133, R134.reuse, 0x40, RZ ;  /* 0x0000004086857810 */ /* 0x048fe20007ffe0ff */
[----:B------:R-:W-:Y:S03]  /*85f0*/  FFMA.FTZ R10, R183, -UR4, R10 ;  /* 0x80000004b70a7c23 */ /* 0x000fe6000801000a */
[----:B------:R-:W-:Y:S03]  /*8600*/  ISETP.GE.AND P3, PT, R133, RZ, PT ;  /* 0x000000ff8500720c */ /* 0x000fe60003f66270 */
[----:B------:R-:W-:Y:S02]  /*8610*/  @!P0 IADD3 R2, -R134, -0x47, RZ ;  /* 0xffffffb986028810 */ /* 0x000fe40007ffe1ff */
[----:B------:R-:W-:Y:S02]  /*8620*/  ISETP.GE.AND P0, PT, R136, RZ, PT ;  /* 0x000000ff8800720c */ /* 0x000fe40003f06270 */
[----:B-1----:R-:W-:Y:S01]  /*8630*/  IADD3 R135, R134, -0x8, RZ ;  /* 0xfffffff886877810 */ /* 0x002fe20007ffe0ff */
[----:B------:R1:W3:Y:S01]  /*8640*/  I2F R177, R2 ;  /* 0x0000000200b17306 */ /* 0x0002e20000201400 */
[----:B------:R-:W-:Y:S04]  /*8650*/  FFMA.FTZ R7, R182, -UR4, R7 ;  /* 0x80000004b6077c23 */ /* 0x000fe80008010007 */
[C---:B------:R-:W-:Y:S01]  /*8660*/  @!P3 IADD3 R133, -R134.reuse, -0x40, RZ ;  /* 0xffffffc08685b810 */ /* 0x040fe20007ffe1ff */
[----:B--2---:R-:W-:Y:S04]  /*8670*/  FFMA.FTZ R13, R139, -UR4, R13 ;  /* 0x800000048b0d7c23 */ /* 0x004fe8000801000d */
[C---:B------:R-:W-:Y:S01]  /*8680*/  @!P0 IADD3 R136, -R134.reuse, 0x1, RZ ;  /* 0x0000000186888810 */ /* 0x040fe20007ffe1ff */
[----:B------:R2:W4:Y:S01]  /*8690*/  I2F R173, R133 ;  /* 0x0000008500ad7306 */ /* 0x0005220000201400 */
[----:B------:R-:W-:Y:S01]  /*86a0*/  ISETP.GE.AND P0, PT, R135, RZ, PT ;  /* 0x000000ff8700720c */ /* 0x000fe20003f06270 */
[----:B------:R-:W-:Y:S08]  /*86b0*/  FFMA.FTZ R27, R139, -UR4, R27 ;  /* 0x800000048b1b7c23 */ /* 0x000ff0000801001b */
[----:B------:R5:W5:Y:S01]  /*86c0*/  I2F R180, R136 ;  /* 0x0000008800b47306 */ /* 0x000b620000201400 */
[C---:B-1----:R-:W-:Y:S01]  /*86d0*/  IADD3 R2, R134.reuse, 0x3f, RZ ;  /* 0x0000003f86027810 */ /* 0x042fe20007ffe0ff */
[----:B---3--:R-:W-:Y:S02]  /*86e0*/  FFMA.FTZ R11, R177, -UR4, R11 ;  /* 0x80000004b10b7c23 */ /* 0x008fe4000801000b */
[----:B------:R-:W-:Y:S01]  /*86f0*/  @!P0 IADD3 R135, -R134, 0x8, RZ ;  /* 0x0000000886878810 */ /* 0x000fe20007ffe1ff */
[----:B------:R-:W-:Y:S01]  /*8700*/  IMAD.WIDE.U32 R176, R176, -0x326172a9, RZ ;  /* 0xcd9e8d57b0b07825 */ /* 0x000fe200078e00ff */
[----:B------:R-:W-:Y:S04]  /*8710*/  ISETP.GE.AND P3, PT, R2, RZ, PT ;  /* 0x000000ff0200720c */ /* 0x000fe80003f66270 */
[----:B------:R1:W3:Y:S01]  /*8720*/  I2F R175, R135 ;  /* 0x0000008700af7306 */ /* 0x0002e20000201400 */
[C---:B--2---:R-:W-:Y:S01]  /*8730*/  IADD3 R133, R134.reuse, -0x18, RZ ;  /* 0xffffffe886857810 */ /* 0x044fe20007ffe0ff */
[C---:B----4-:R-:W-:Y:S02]  /*8740*/  FFMA.FTZ R14, R173.reuse, -UR4, R14 ;  /* 0x80000004ad0e7c23 */ /* 0x050fe4000801000e */
[----:B------:R-:W-:Y:S05]  /*8750*/  FFMA.FTZ R8, R173, -UR4, R8 ;  /* 0x80000004ad087c23 */ /* 0x000fea0008010008 */
[C---:B------:R-:W-:Y:S02]  /*8760*/  @!P3 IADD3 R2, -R134.reuse, -0x3f, RZ ;  /* 0xffffffc18602b810 */ /* 0x040fe40007ffe1ff */
[----:B------:R-:W-:Y:S02]  /*8770*/  ISETP.GE.AND P3, PT, R133, RZ, PT ;  /* 0x000000ff8500720c */ /* 0x000fe40003f66270 */
[----:B-----5:R-:W-:Y:S01]  /*8780*/  IADD3 R136, R134, -0x11, RZ ;  /* 0xffffffef86887810 */ /* 0x020fe20007ffe0ff */
[----:B------:R2:W4:Y:S01]  /*8790*/  I2F R178, R2 ;  /* 0x0000000200b27306 */ /* 0x0005220000201400 */
[----:B------:R-:W-:Y:S02]  /*87a0*/  FFMA.FTZ R5, R180, -UR4, R5 ;  /* 0x80000004b4057c23 */ /* 0x000fe40008010005 */
[----:B------:R-:W-:Y:S01]  /*87b0*/  ISETP.GE.AND P6, PT, R136, RZ, PT ;  /* 0x000000ff8800720c */ /* 0x000fe20003fc6270 */
[----:B------:R-:W-:Y:S01]  /*87c0*/  FFMA.FTZ R19, R180, -UR4, R19 ;  /* 0x80000004b4137c23 */ /* 0x000fe20008010013 */
[C---:B-1----:R-:W-:Y:S01]  /*87d0*/  IADD3 R135, R134.reuse, -0x9, RZ ;  /* 0xfffffff786877810 */ /* 0x042fe20007ffe0ff */
[C---:B---3--:R-:W-:Y:S04]  /*87e0*/  FFMA.FTZ R16, R175.reuse, -UR4, R16 ;  /* 0x80000004af107c23 */ /* 0x048fe80008010010 */
[C---:B------:R-:W-:Y:S01]  /*87f0*/  @!P3 IADD3 R133, -R134.reuse, 0x18, RZ ;  /* 0x000000188685b810 */ /* 0x040fe20007ffe1ff */
[----:B------:R-:W-:Y:S01]  /*8800*/  FFMA.FTZ R22, R175, -UR4, R22 ;  /* 0x80000004af167c23 */ /* 0x000fe20008010016 */
[----:B------:R-:W-:Y:S02]  /*8810*/  ISETP.GE.AND P3, PT, R135, RZ, PT ;  /* 0x000000ff8700720c */ /* 0x000fe40003f66270 */
[----:B------:R1:W3:Y:S02]  /*8820*/  I2F R185, R133 ;  /* 0x0000008500b97306 */ /* 0x0002e40000201400 */
[C---:B------:R-:W-:Y:S02]  /*8830*/  @!P6 IADD3 R136, -R134.reuse, 0x11, RZ ;  /* 0x000000118688e810 */ /* 0x040fe40007ffe1ff */
[----:B--2---:R-:W-:Y:S01]  /*8840*/  IADD3 R2, R134, 0x38, RZ ;  /* 0x0000003886027810 */ /* 0x004fe20007ffe0ff */
[----:B----4-:R-:W-:Y:S06]  /*8850*/  FFMA.FTZ R9, R178, -UR4, R9 ;  /* 0x80000004b2097c23 */ /* 0x010fec0008010009 */
[----:B------:R-:W-:Y:S01]  /*8860*/  @!P3 IADD3 R135, -R134, 0x9, RZ ;  /* 0x000000098687b810 */ /* 0x000fe20007ffe1ff */
[----:B------:R-:W-:Y:S01]  /*8870*/  FFMA.FTZ R15, R178, -UR4, R15 ;  /* 0x80000004b20f7c23 */ /* 0x000fe2000801000f */
[----:B------:R-:W-:Y:S01]  /*8880*/  ISETP.GE.AND P0, PT, R2, RZ, PT ;  /* 0x000000ff0200720c */ /* 0x000fe20003f06270 */
[----:B------:R-:W2:Y:S01]  /*8890*/  I2F R136, R136 ;  /* 0x0000008800887306 */ /* 0x000ea20000201400 */
[C---:B-1----:R-:W-:Y:S09]  /*88a0*/  IADD3 R133, R134.reuse, -0x19, RZ ;  /* 0xffffffe786857810 */ /* 0x042ff20007ffe0ff */
[----:B------:R1:W4:Y:S02]  /*88b0*/  I2F R179, R135 ;  /* 0x0000008700b37306 */ /* 0x0003240000201400 */
[----:B------:R-:W-:Y:S01]  /*88c0*/  @!P0 IADD3 R2, -R134, -0x38, RZ ;  /* 0xffffffc886028810 */ /* 0x000fe20007ffe1ff */
[----:B---3--:R-:W-:Y:S01]  /*88d0*/  FFMA.FTZ R32, R185, -UR4, R32 ;  /* 0x80000004b9207c23 */ /* 0x008fe20008010020 */
[----:B------:R-:W-:Y:S06]  /*88e0*/  ISETP.GE.AND P0, PT, R133, RZ, PT ;  /* 0x000000ff8500720c */ /* 0x000fec0003f06270 */
[----:B------:R-:W3:Y:S01]  /*88f0*/  I2F R181, R2 ;  /* 0x0000000200b57306 */ /* 0x000ee20000201400 */
[C---:B--2---:R-:W-:Y:S02]  /*8900*/  FFMA.FTZ R21, R136.reuse, -UR4, R21 ;  /* 0x8000000488157c23 */ /* 0x044fe40008010015 */
[----:B------:R-:W-:Y:S04]  /*8910*/  FFMA.FTZ R35, R136, -UR4, R35 ;  /* 0x8000000488237c23 */ /* 0x000fe80008010023 */
[----:B------:R-:W-:Y:S02]  /*8920*/  @!P0 IADD3 R133, -R134, 0x19, RZ ;  /* 0x0000001986858810 */ /* 0x000fe40007ffe1ff */
[----:B------:R-:W-:Y:S02]  /*8930*/  ISETP.GE.AND P0, PT, R138, RZ, PT ;  /* 0x000000ff8a00720c */ /* 0x000fe40003f06270 */
[----:B------:R2:W5:Y:S01]  /*8940*/  I2F R186, R133 ;  /* 0x0000008500ba7306 */ /* 0x0005620000201400 */
[C---:B-1----:R-:W-:Y:S01]  /*8950*/  IADD3 R135, R134.reuse, 0x27, RZ ;  /* 0x0000002786877810 */ /* 0x042fe20007ffe0ff */
[C---:B----4-:R-:W-:Y:S02]  /*8960*/  FFMA.FTZ R17, R179.reuse, -UR4, R17 ;  /* 0x80000004b3117c23 */ /* 0x050fe40008010011 */
[----:B------:R-:W-:Y:S07]  /*8970*/  FFMA.FTZ R23, R179, -UR4, R23 ;  /* 0x80000004b3177c23 */ /* 0x000fee0008010017 */
[C---:B------:R-:W-:Y:S02]  /*8980*/  @!P0 IADD3 R138, -R134.reuse, -0x28, RZ ;  /* 0xffffffd8868a8810 */ /* 0x040fe40007ffe1ff */
[----:B------:R-:W-:Y:S01]  /*8990*/  ISETP.GE.AND P0, PT, R135, RZ, PT ;  /* 0x000000ff8700720c */ /* 0x000fe20003f06270 */
[C---:B---3--:R-:W-:Y:S01]  /*89a0*/  FFMA.FTZ R12, R181.reuse, -UR4, R12 ;  /* 0x80000004b50c7c23 */ /* 0x048fe2000801000c */
[----:B------:R-:W-:Y:S01]  /*89b0*/  IADD3 R2, R134, -0x10, RZ ;  /* 0xfffffff086027810 */ /* 0x000fe20007ffe0ff */
[----:B------:R-:W-:Y:S01]  /*89c0*/  FFMA.FTZ R26, R181, -UR4, R26 ;  /* 0x80000004b51a7c23 */ /* 0x000fe2000801001a */
[----:B------:R-:W1:Y:S02]  /*89d0*/  I2F R184, R138 ;  /* 0x0000008a00b87306 */ /* 0x000e640000201400 */
[----:B------:R-:W-:Y:S02]  /*89e0*/  ISETP.GE.AND P3, PT, R2, RZ, PT ;  /* 0x000000ff0200720c */ /* 0x000fe40003f66270 */
[----:B--2---:R-:W-:Y:S01]  /*89f0*/  IADD3 R133, R134, 0x30, RZ ;  /* 0x0000003086857810 */ /* 0x004fe20007ffe0ff */
[----:B-----5:R-:W-:Y:S04]  /*8a00*/  FFMA.FTZ R33, R186, -UR4, R33 ;  /* 0x80000004ba217c23 */ /* 0x020fe80008010021 */
[C---:B------:R-:W-:Y:S02]  /*8a10*/  @!P0 IADD3 R135, -R134.reuse, -0x27, RZ ;  /* 0xffffffd986878810 */ /* 0x040fe40007ffe1ff */
[----:B------:R-:W-:Y:S02]  /*8a20*/  ISETP.GE.AND P4, PT, R133, RZ, PT ;  /* 0x000000ff8500720c */ /* 0x000fe40003f86270 */
[----:B------:R-:W2:Y:S02]  /*8a30*/  I2F R138, R135 ;  /* 0x00000087008a7306 */ /* 0x000ea40000201400 */
[C---:B------:R-:W-:Y:S08]  /*8a40*/  @!P3 IADD3 R2, -R134.reuse, 0x10, RZ ;  /* 0x000000108602b810 */ /* 0x040ff00007ffe1ff */
[----:B------:R3:W4:Y:S01]  /*8a50*/  I2F R174, R2 ;  /* 0x0000000200ae7306 */ /* 0x0007220000201400 */
[----:B------:R-:W-:Y:S01]  /*8a60*/  @!P4 IADD3 R133, -R134, -0x30, RZ ;  /* 0xffffffd08685c810 */ /* 0x000fe20007ffe1ff */
[----:B-1----:R-:W-:Y:S08]  /*8a70*/  FFMA.FTZ R28, R184, -UR4, R28 ;  /* 0x80000004b81c7c23 */ /* 0x002ff0000801001c */
[----:B------:R-:W1:Y:S01]  /*8a80*/  I2F R133, R133 ;  /* 0x0000008500857306 */ /* 0x000e620000201400 */
[----:B--2---:R-:W-:Y:S01]  /*8a90*/  FFMA.FTZ R29, R138, -UR4, R29 ;  /* 0x800000048a1d7c23 */ /* 0x004fe2000801001d */
[----:B---3--:R-:W-:Y:S01]  /*8aa0*/  IADD3 R2, R134, 0x2f, RZ ;  /* 0x0000002f86027810 */ /* 0x008fe20007ffe0ff */
[C---:B----4-:R-:W-:Y:S02]  /*8ab0*/  FFMA.FTZ R20, R174.reuse, -UR4, R20 ;  /* 0x80000004ae147c23 */ /* 0x050fe40008010014 */
[----:B------:R-:W-:Y:S01]  /*8ac0*/  FFMA.FTZ R34, R174, -UR4, R34 ;  /* 0x80000004ae227c23 */ /* 0x000fe20008010022 */
[----:B------:R-:W-:Y:S01]  /*8ad0*/  ISETP.GE.AND P3, PT, R2, RZ, PT ;  /* 0x000000ff0200720c */ /* 0x000fe20003f66270 */
[C---:B-1----:R-:W-:Y:S02]  /*8ae0*/  FFMA.FTZ R24, R133.reuse, -UR4, R24 ;  /* 0x8000000485187c23 */ /* 0x042fe40008010018 */
[----:B------:R-:W-:Y:S01]  /*8af0*/  FFMA.FTZ R30, R133, -UR4, R30 ;  /* 0x80000004851e7c23 */ /* 0x000fe2000801001e */
[----:B------:R-:W-:Y:S09]  /*8b00*/  FMNMX.FTZ R133, R6, R3, !PT ;  /* 0x0000000306857209 */ /* 0x000ff20007810000 */
[----:B------:R-:W-:Y:S02]  /*8b10*/  @!P3 IADD3 R2, -R134, -0x2f, RZ ;  /* 0xffffffd18602b810 */ /* 0x000fe40007ffe1ff */
[----:B------:R-:W-:Y:S01]  /*8b20*/  LOP3.LUT R134, R235, UR6, RZ, 0x3c, !PT ;  /* 0x00000006eb867c12 */ /* 0x000fe2000f8e3cff */
[----:B------:R-:W-:Y:S03]  /*8b30*/  UIADD3 UR6, UR18, 0x3c6ef372, URZ ;  /* 0x3c6ef37212067890 */ /* 0x000fe6000fffe03f */
[----:B------:R-:W1:Y:S01]  /*8b40*/  I2F R2, R2 ;  /* 0x0000000200027306 */ /* 0x000e620000201400 */
[----:B------:R-:W-:Y:S05]  /*8b50*/  IMAD.WIDE.U32 R182, R134, -0x326172a9, RZ ;  /* 0xcd9e8d5786b67825 */ /* 0x000fea00078e00ff */
[----:B------:R-:W-:Y:S02]  /*8b60*/  LOP3.LUT R134, R183, UR20, R214, 0x96, !PT ;  /* 0x00000014b7867c12 */ /* 0x000fe4000f8e96d6 */
[----:B------:R-:W-:Y:S03]  /*8b70*/  LOP3.LUT R172, R177, UR6, R182, 0x96, !PT ;  /* 0x00000006b1ac7c12 */ /* 0x000fe6000f8e96b6 */
[----:B------:R-:W-:Y:S04]  /*8b80*/  IMAD.WIDE.U32 R134, R134, -0x2daee0ad, RZ ;  /* 0xd2511f5386867825 */ /* 0x000fe800078e00ff */
[----:B------:R-:W-:Y:S01]  /*8b90*/  IMAD.WIDE.U32 R172, R172, -0x2daee0ad, RZ ;  /* 0xd2511f53acac7825 */ /* 0x000fe200078e00ff */
[----:B------:R-:W-:Y:S02]  /*8ba0*/  LOP3.LUT R175, R135, UR27, R190, 0x96, !PT ;  /* 0x0000001b87af7c12 */ /* 0x000fe4000f8e96be */
[----:B------:R-:W-:Y:S01]  /*8bb0*/  FMNMX.FTZ R135, R7, R133, !PT ;  /* 0x0000008507877209 */ /* 0x000fe20007810000 */
[----:B------:R-:W2:Y:S01]  /*8bc0*/  LDL.64 R190, [R1+0x48] ;  /* 0x0000480001be7983 */ /* 0x000ea20000100a00 */
[----:B------:R-:W-:Y:S02]  /*8bd0*/  LOP3.LUT R173, R173, UR15, R134, 0x96, !PT ;  /* 0x0000000fadad7c12 */ /* 0x000fe4000f8e9686 */
[----:B------:R-:W-:Y:S01]  /*8be0*/  FMNMX.FTZ R134, R4, R0, !PT ;  /* 0x0000000004867209 */ /* 0x000fe20007810000 */
[C---:B-1----:R-:W-:Y:S03]  /*8bf0*/  FFMA.FTZ R25, R2.reuse, -UR4, R25 ;  /* 0x8000000402197c23 */ /* 0x042fe60008010019 */
[----:B------:R-:W-:Y:S01]  /*8c00*/  FMNMX.FTZ R134, R5, R134, !PT ;  /* 0x0000008605867209 */ /* 0x000fe20007810000 */
[----:B------:R-:W-:Y:S01]  /*8c10*/  FFMA.FTZ R31, R2, -UR4, R31 ;  /* 0x80000004021f7c23 */ /* 0x000fe2000801001f */
[----:B------:R-:W-:Y:S01]  /*8c20*/  FMNMX.FTZ R2, R8, R132, !PT ;  /* 0x0000008408027209 */ /* 0x000fe20007810000 */
[----:B------:R-:W-:Y:S01]  /*8c30*/  IMAD.WIDE.U32 R138, R173, -0x326172a9, RZ ;  /* 0xcd9e8d57ad8a7825 */ /* 0x000fe200078e00ff */
        /* <DEDUP_REMOVED lines=22> */
[----:B------:R-:W-:Y:S01]  /*8da0*/  IMAD.WIDE.U32 R134, R175, -0x326172a9, RZ ;  /* 0xcd9e8d57af867825 */ /* 0x000fe200078e00ff */
[----:B------:R-:W-:Y:S02]  /*8db0*/  FMNMX.FTZ R175, R28, R2, !PT ;  /* 0x000000021caf7209 */ /* 0x000fe40007810000 */
[----:B------:R-:W-:Y:S02]  /*8dc0*/  FMNMX.FTZ R174, R35, R174, !PT ;  /* 0x000000ae23ae7209 */ /* 0x000fe40007810000 */
[----:B------:R-:W-:Y:S02]  /*8dd0*/  FMNMX.FTZ R175, R29, R175, !PT ;  /* 0x000000af1daf7209 */ /* 0x000fe40007810000 */
[----:B------:R-:W-:Y:S02]  /*8de0*/  LOP3.LUT R135, R135, UR23, R176, 0x96, !PT ;  /* 0x0000001787877c12 */ /* 0x000fe4000f8e96b0 */
[----:B------:R-:W-:Y:S01]  /*8df0*/  LOP3.LUT R2, R139, UR14, R134, 0x96, !PT ;  /* 0x0000000e8b027c12 */ /* 0x000fe2000f8e9686 */
[----:B------:R-:W3:Y:S01]  /*8e00*/  SHFL.BFLY PT, R176, R174, 0x2, 0x1f ;  /* 0x0c401f00aeb07f89 */ /* 0x000ee200000e0000 */
[----:B------:R-:W-:Y:S01]  /*8e10*/  FMNMX.FTZ R133, R27, R133, !PT ;  /* 0x000000851b857209 */ /* 0x000fe20007810000 */
[----:B------:R-:W-:Y:S03]  /*8e20*/  IMAD.WIDE.U32 R134, R135, -0x2daee0ad, RZ ;  /* 0xd2511f5387867825 */ /* 0x000fe600078e00ff */
[----:B------:R-:W-:Y:S01]  /*8e30*/  FMNMX.FTZ R133, R30, R133, !PT ;  /* 0x000000851e857209 */ /* 0x000fe20007810000 */
[----:B------:R-:W-:Y:S01]  /*8e40*/  IMAD.WIDE.U32 R214, R2, -0x2daee0ad, RZ ;  /* 0xd2511f5302d67825 */ /* 0x000fe200078e00ff */
[----:B------:R-:W-:Y:S01]  /*8e50*/  LOP3.LUT R173, R135, UR11, R172, 0x96, !PT ;  /* 0x0000000b87ad7c12 */ /* 0x000fe2000f8e96ac */
[----:B------:R-:W4:Y:S01]  /*8e60*/  SHFL.BFLY PT, R177, R175, 0x2, 0x1f ;  /* 0x0c401f00afb17f89 */ /* 0x000f2200000e0000 */
[----:B------:R-:W-:Y:S02]  /*8e70*/  FMNMX.FTZ R133, R31, R133, !PT ;  /* 0x000000851f857209 */ /* 0x000fe40007810000 */
[----:B------:R-:W-:Y:S01]  /*8e80*/  LOP3.LUT R172, R215, UR5, R134, 0x96, !PT ;  /* 0x00000005d7ac7c12 */ /* 0x000fe2000f8e9686 */
[----:B------:R-:W-:Y:S01]  /*8e90*/  IMAD.WIDE.U32 R180, R173, -0x326172a9, RZ ;  /* 0xcd9e8d57adb47825 */ /* 0x000fe200078e00ff */
[----:B-1----:R-:W-:Y:S03]  /*8ea0*/  FMNMX.FTZ R136, R136, R179, !PT ;  /* 0x000000b388887209 */ /* 0x002fe60007810000 */
[----:B------:R-:W-:Y:S01]  /*8eb0*/  IMAD.WIDE.U32 R172, R172, -0x326172a9, RZ ;  /* 0xcd9e8d57acac7825 */ /* 0x000fe200078e00ff */
[----:B------:R-:W-:Y:S01]  /*8ec0*/  LOP3.LUT R228, R181, UR8, R138, 0x96, !PT ;  /* 0x00000008b5e47c12 */ /* 0x000fe2000f8e968a */
[----:B------:R-:W1:Y:S03]  /*8ed0*/  SHFL.BFLY PT, R178, R133, 0x2, 0x1f ;  /* 0x0c401f0085b27f89 */ /* 0x000e6600000e0000 */
[----:B------:R-:W-:Y:S02]  /*8ee0*/  LOP3.LUT R2, R173, UR26, R180, 0x96, !PT ;  /* 0x0000001aad027c12 */ /* 0x000fe4000f8e96b4 */
[----:B---3--:R-:W-:Y:S02]  /*8ef0*/  FMNMX.FTZ R135, R174, R176, !PT ;  /* 0x000000b0ae877209 */ /* 0x008fe40007810000 */
[C---:B------:R-:W-:Y:S01]  /*8f00*/  LOP3.LUT R139, R2.reuse, 0xffff, RZ, 0xc0, !PT ;  /* 0x0000ffff028b7812 */ /* 0x040fe200078ec0ff */
[----:B------:R-:W3:Y:S01]  /*8f10*/  SHFL.BFLY PT, R179, R136, 0x1, 0x1f ;  /* 0x0c201f0088b37f89 */ /* 0x000ee200000e0000 */
[----:B------:R-:W-:Y:S02]  /*8f20*/  LOP3.LUT R174, R2, 0xff, RZ, 0xc0, !PT ;  /* 0x000000ff02ae7812 */ /* 0x000fe400078ec0ff */
[----:B------:R-:W-:Y:S02]  /*8f30*/  SHF.R.U32.HI R138, RZ, 0x8, R139 ;  /* 0x00000008ff8a7819 */ /* 0x000fe4000001168b */
[----:B----4-:R-:W-:Y:S02]  /*8f40*/  FMNMX.FTZ R134, R175, R177, !PT ;  /* 0x000000b1af867209 */ /* 0x010fe40007810000 */
[----:B------:R-:W-:Y:S01]  /*8f50*/  LOP3.LUT R138, R138, 0xffff, RZ, 0xc0, !PT ;  /* 0x0000ffff8a8a7812 */ /* 0x000fe200078ec0ff */
[----:B------:R-:W4:Y:S01]  /*8f60*/  SHFL.BFLY PT, R175, R135, 0x1, 0x1f ;  /* 0x0c201f0087af7f89 */ /* 0x000f2200000e0000 */
[--C-:B------:R-:W-:Y:S02]  /*8f70*/  SHF.R.U32.HI R139, RZ, 0x18, R2.reuse ;  /* 0x00000018ff8b7819 */ /* 0x100fe40000011602 */
[----:B------:R-:W-:Y:S02]  /*8f80*/  ISETP.GE.U32.AND P3, PT, R233, R138, PT ;  /* 0x0000008ae900720c */ /* 0x000fe40003f66070 */
[----:B------:R-:W-:Y:S02]  /*8f90*/  SHF.R.U32.HI R2, RZ, 0x10, R2 ;  /* 0x00000010ff027819 */ /* 0x000fe40000011602 */
[----:B-1----:R-:W-:Y:S01]  /*8fa0*/  FMNMX.FTZ R133, R133, R178, !PT ;  /* 0x000000b285857209 */ /* 0x002fe20007810000 */
[----:B------:R-:W1:Y:S01]  /*8fb0*/  SHFL.BFLY PT, R176, R134, 0x1, 0x1f ;  /* 0x0c201f0086b07f89 */ /* 0x000e6200000e0000 */
[C---:B------:R-:W-:Y:S02]  /*8fc0*/  ISETP.GE.U32.AND P4, PT, R233.reuse, R174, PT ;  /* 0x000000aee900720c */ /* 0x040fe40003f86070 */
[C---:B------:R-:W-:Y:S02]  /*8fd0*/  ISETP.GE.U32.AND P5, PT, R233.reuse, R139, PT ;  /* 0x0000008be900720c */ /* 0x040fe40003fa6070 */
[----:B------:R-:W-:Y:S02]  /*8fe0*/  LOP3.LUT R2, R2, 0xff, RZ, 0xc0, !PT ;  /* 0x000000ff02027812 */ /* 0x000fe400078ec0ff */
[----:B---3--:R-:W-:Y:S01]  /*8ff0*/  FMNMX.FTZ R136, R136, R179, !PT ;  /* 0x000000b388887209 */ /* 0x008fe20007810000 */
[----:B------:R-:W3:Y:S01]  /*9000*/  SHFL.BFLY PT, R177, R133, 0x1, 0x1f ;  /* 0x0c201f0085b17f89 */ /* 0x000ee200000e0000 */
[----:B------:R-:W-:Y:S02]  /*9010*/  ISETP.GE.U32.AND P6, PT, R233, R2, PT ;  /* 0x00000002e900720c */ /* 0x000fe40003fc6070 */
[C---:B------:R-:W-:Y:S01]  /*9020*/  FSETP.NEU.FTZ.AND P0, PT, R136.reuse, -INF , PT ;  /* 0xff8000008800780b */ /* 0x040fe20003f1d000 */
[C---:B------:R-:W-:Y:S02]  /*9030*/  FMUL.FTZ R2, R136.reuse, c[0x0][0x23c] ;  /* 0x00008f0088027a20 */ /* 0x040fe40000410000 */
[----:B------:R-:W-:Y:S01]  /*9040*/  FADD.FTZ R0, -R136, R0 ;  /* 0x0000000088007221 */ /* 0x000fe20000010100 */
[----:B----4-:R-:W-:Y:S02]  /*9050*/  FMNMX.FTZ R135, R135, R175, !PT ;  /* 0x000000af87877209 */ /* 0x010fe40007810000 */
[----:B------:R-:W-:Y:S01]  /*9060*/  FSEL R2, R2, RZ, P0 ;  /* 0x000000ff02027208 */ /* 0x000fe20000000000 */
[----:B------:R-:W-:Y:S01]  /*9070*/  FMUL.FTZ R0, R0, c[0x0][0x23c] ;  /* 0x00008f0000007a20 */ /* 0x000fe20000410000 */
[----:B------:R-:W-:Y:S03]  /*9080*/  FSETP.NEU.FTZ.AND P0, PT, R135, -INF , PT ;  /* 0xff8000008700780b */ /* 0x000fe60003f1d000 */
[--C-:B------:R-:W-:Y:S01]  /*9090*/  FFMA.FTZ R187, R17, c[0x0][0x23c], -R2.reuse ;  /* 0x00008f0011bb7a23 */ /* 0x100fe20000010802 */
[----:B-1----:R-:W-:Y:S01]  /*90a0*/  FMNMX.FTZ R134, R134, R176, !PT ;  /* 0x000000b086867209 */ /* 0x002fe20007810000 */
[--C-:B------:R-:W-:Y:S02]  /*90b0*/  FFMA.FTZ R220, R20, c[0x0][0x23c], -R2.reuse ;  /* 0x00008f0014dc7a23 */ /* 0x100fe40000010802 */
[--C-:B------:R-:W-:Y:S02]  /*90c0*/  FFMA.FTZ R5, R5, c[0x0][0x23c], -R2.reuse ;  /* 0x00008f0005057a23 */ /* 0x100fe40000010802 */
[--C-:B------:R-:W-:Y:S02]  /*90d0*/  FFMA.FTZ R184, R16, c[0x0][0x23c], -R2.reuse ;  /* 0x00008f0010b87a23 */ /* 0x100fe40000010802 */
[--C-:B------:R-:W-:Y:S01]  /*90e0*/  FFMA.FTZ R219, R21, c[0x0][0x23c], -R2.reuse ;  /* 0x00008f0015db7a23 */ /* 0x100fe20000010802 */
[----:B---3--:R-:W-:Y:S01]  /*90f0*/  FMNMX.FTZ R133, R133, R177, !PT ;  /* 0x000000b185857209 */ /* 0x008fe20007810000 */
[--C-:B------:R-:W-:Y:S02]  /*9100*/  FFMA.FTZ R223, R32, c[0x0][0x23c], -R2.reuse ;  /* 0x00008f0020df7a23 */ /* 0x100fe40000010802 */
[----:B------:R-:W-:Y:S06]  /*9110*/  FFMA.FTZ R226, R33, c[0x0][0x23c], -R2 ;  /* 0x00008f0021e27a23 */ /* 0x000fec0000010802 */
[----:B------:R-:W-:Y:S01]  /*9120*/  MUFU.EX2 R226, R226 ;  /* 0x000000e200e27308 */ /* 0x000fe20000000800 */
[----:B--2---:R-:W-:Y:S05]  /*9130*/  LOP3.LUT R138, R191, UR7, R234, 0x96, !PT ;  /* 0x00000007bf8a7c12 */ /* 0x004fea000f8e96ea */
[----:B------:R-:W-:Y:S01]  /*9140*/  IMAD.WIDE.U32 R178, R138, -0x326172a9, RZ ;  /* 0xcd9e8d578ab27825 */ /* 0x000fe200078e00ff */
[----:B------:R-:W-:Y:S04]  /*9150*/  LOP3.LUT R138, R183, UR20, R216, 0x96, !PT ;  /* 0x00000014b78a7c12 */ /* 0x000fe8000f8e96d8 */
        /* <DEDUP_REMOVED lines=8> */
[----:B------:R-:W-:Y:S03]  /*91e0*/  LOP3.LUT R176, R139, UR23, R178, 0x96, !PT ;  /* 0x000000178bb07c12 */ /* 0x000fe6000f8e96b2 */
[----:B------:R-:W-:Y:S01]  /*91f0*/  FFMA.FTZ R139, R4, c[0x0][0x23c], -R2 ;  /* 0x00008f00048b7a23 */ /* 0x000fe20000010802 */
[----:B------:R-:W-:Y:S01]  /*9200*/  LOP3.LUT R138, R17, UR14, R138, 0x96, !PT ;  /* 0x0000000e118a7c12 */ /* 0x000fe2000f8e968a */
[----:B------:R1:W2:Y:S01]  /*9210*/  MUFU.EX2 R2, R0 ;  /* 0x0000000000027308 */ /* 0x0002a20000000800 */
[----:B------:R-:W-:Y:S02]  /*9220*/  FMUL.FTZ R4, R135, c[0x0][0x23c] ;  /* 0x00008f0087047a20 */ /* 0x000fe40000410000 */
[----:B------:R-:W-:Y:S04]  /*9230*/  IMAD.WIDE.U32 R176, R176, -0x2daee0ad, RZ ;  /* 0xd2511f53b0b07825 */ /* 0x000fe800078e00ff */
[----:B------:R-:W-:Y:S01]  /*9240*/  IMAD.WIDE.U32 R182, R138, -0x2daee0ad, RZ ;  /* 0xd2511f538ab67825 */ /* 0x000fe200078e00ff */
[----:B------:R-:W-:Y:S02]  /*9250*/  LOP3.LUT R174, R177, UR11, R174, 0x96, !PT ;  /* 0x0000000bb1ae7c12 */ /* 0x000fe4000f8e96ae */
[----:B------:R-:W-:Y:S02]  /*9260*/  MUFU.EX2 R139, R139 ;  /* 0x0000008b008b7308 */ /* 0x000fe40000000800 */
[----:B------:R-:W-:Y:S01]  /*9270*/  LOP3.LUT R138, R183, UR5, R176, 0x96, !PT ;  /* 0x00000005b78a7c12 */ /* 0x000fe2000f8e96b0 */
[----:B------:R-:W-:Y:S05]  /*9280*/  IMAD.WIDE.U32 R176, R174, -0x326172a9, RZ ;  /* 0xcd9e8d57aeb07825 */ /* 0x000fea00078e00ff */
[----:B------:R-:W-:Y:S02]  /*9290*/  LOP3.LUT R227, R177, UR8, R16, 0x96, !PT ;  /* 0x00000008b1e37c12 */ /* 0x000fe4000f8e9610 */
[----:B------:R3:W-:Y:S01]  /*92a0*/  MUFU.EX2 R174, R5 ;  /* 0x0000000500ae7308 */ /* 0x0007e20000000800 */
[----:B-1----:R-:W-:Y:S01]  /*92b0*/  FADD.FTZ R0, -R135, R3 ;  /* 0x0000000387007221 */ /* 0x002fe20000010100 */
[----:B------:R-:W-:Y:S01]  /*92c0*/  FSEL R3, R4, RZ, P0 ;  /* 0x000000ff04037208 */ /* 0x000fe20000000000 */
[C---:B------:R-:W-:Y:S01]  /*92d0*/  FMUL.FTZ R4, R134.reuse, c[0x0][0x23c] ;  /* 0x00008f0086047a20 */ /* 0x040fe20000410000 */
[----:B------:R-:W-:Y:S01]  /*92e0*/  FSETP.NEU.FTZ.AND P0, PT, R134, -INF , PT ;  /* 0xff8000008600780b */ /* 0x000fe20003f1d000 */
[----:B--2---:R-:W-:Y:S02]  /*92f0*/  FMUL.FTZ R32, R2, R140 ;  /* 0x0000008c02207220 */ /* 0x004fe40000410000 */
[--C-:B------:R-:W-:Y:S01]  /*9300*/  FFMA.FTZ R216, R18, c[0x0][0x23c], -R3.reuse ;  /* 0x00008f0012d87a23 */ /* 0x100fe20000010803 */
[----:B------:R-:W-:Y:S01]  /*9310*/  FSEL R4, R4, RZ, P0 ;  /* 0x000000ff04047208 */ /* 0x000fe20000000000 */
[----:B------:R-:W-:Y:S01]  /*9320*/  FMUL.FTZ R17, R2, R149 ;  /* 0x0000009502117220 */ /* 0x000fe20000410000 */
[----:B------:R-:W-:Y:S01]  /*9330*/  FSETP.NEU.FTZ.AND P0, PT, R133, -INF , PT ;  /* 0xff8000008500780b */ /* 0x000fe20003f1d000 */
        /* <DEDUP_REMOVED lines=8> */
[----:B------:R-:W-:Y:S02]  /*93c0*/  FFMA.FTZ R232, R29, c[0x0][0x23c], -R4 ;  /* 0x00008f001de87a23 */ /* 0x000fe40000010804 */
[----:B------:R-:W-:Y:S02]  /*93d0*/  FMUL.FTZ R4, R133, c[0x0][0x23c] ;  /* 0x00008f0085047a20 */ /* 0x000fe40000410000 */
[----:B---3--:R-:W-:Y:S02]  /*93e0*/  FMUL.FTZ R5, R2, R153 ;  /* 0x0000009902057220 */ /* 0x008fe40000410000 */
[----:B------:R-:W-:Y:S01]  /*93f0*/  IMAD.SHL.U32 R153, R190, 0x8, RZ ;  /* 0x00000008be997824 */ /* 0x000fe200078e00ff */
[----:B------:R-:W-:Y:S01]  /*9400*/  FSEL R4, R4, RZ, P0 ;  /* 0x000000ff04047208 */ /* 0x000fe20000000000 */
[--C-:B------:R-:W-:Y:S02]  /*9410*/  FFMA.FTZ R6, R6, c[0x0][0x23c], -R3.reuse ;  /* 0x00008f0006067a23 */ /* 0x100fe40000010803 */
[--C-:B------:R-:W-:Y:S01]  /*9420*/  FFMA.FTZ R175, R7, c[0x0][0x23c], -R3.reuse ;  /* 0x00008f0007af7a23 */ /* 0x100fe20000010803 */
[----:B------:R-:W-:Y:S01]  /*9430*/  LEA R190, P0, R153, R188, 0x1 ;  /* 0x000000bc99be7211 */ /* 0x000fe200078008ff */
[--C-:B------:R-:W-:Y:S01]  /*9440*/  FFMA.FTZ R181, R14, c[0x0][0x23c], -R4.reuse ;  /* 0x00008f000eb57a23 */ /* 0x100fe20000010804 */
[----:B------:R-:W-:Y:S01]  /*9450*/  MUFU.EX2 R140, R6 ;  /* 0x00000006008c7308 */ /* 0x000fe20000000800 */
[--C-:B------:R-:W-:Y:S01]  /*9460*/  FFMA.FTZ R179, R15, c[0x0][0x23c], -R4.reuse ;  /* 0x00008f000fb37a23 */ /* 0x100fe20000010804 */
[----:B------:R-:W-:Y:S01]  /*9470*/  LEA.HI.X.SX32 R191, R153, R189, 0x1, P0 ;  /* 0x000000bd99bf7211 */ /* 0x000fe200000f0eff */
[--C-:B------:R-:W-:Y:S02]  /*9480*/  FFMA.FTZ R10, R10, c[0x0][0x23c], -R4.reuse ;  /* 0x00008f000a0a7a23 */ /* 0x100fe40000010804 */
[--C-:B------:R-:W-:Y:S02]  /*9490*/  FFMA.FTZ R177, R11, c[0x0][0x23c], -R4.reuse ;  /* 0x00008f000bb17a23 */ /* 0x100fe40000010804 */
[--C-:B------:R-:W-:Y:S02]  /*94a0*/  FFMA.FTZ R217, R26, c[0x0][0x23c], -R4.reuse ;  /* 0x00008f001ad97a23 */ /* 0x100fe40000010804 */
[--C-:B------:R-:W-:Y:S01]  /*94b0*/  FFMA.FTZ R218, R27, c[0x0][0x23c], -R4.reuse ;  /* 0x00008f001bda7a23 */ /* 0x100fe20000010804 */
[----:B------:R-:W-:Y:S01]  /*94c0*/  MUFU.EX2 R149, R10 ;  /* 0x0000000a00957308 */ /* 0x000fe20000000800 */
[--C-:B------:R-:W-:Y:S02]  /*94d0*/  FFMA.FTZ R186, R30, c[0x0][0x23c], -R4.reuse ;  /* 0x00008f001eba7a23 */ /* 0x100fe40000010804 */
[----:B------:R-:W-:Y:S02]  /*94e0*/  FFMA.FTZ R185, R31, c[0x0][0x23c], -R4 ;  /* 0x00008f001fb97a23 */ /* 0x000fe40000010804 */
[----:B------:R-:W-:Y:S02]  /*94f0*/  FMUL.FTZ R4, R2, R152 ;  /* 0x0000009802047220 */ /* 0x000fe40000410000 */
[----:B------:R1:W2:Y:S01]  /*9500*/  LDL.S16 R152, [R1] ;  /* 0x0000000001987983 */ /* 0x0002a20000100600 */
[--C-:B------:R-:W-:Y:S02]  /*9510*/  FFMA.FTZ R215, R19, c[0x0][0x23c], -R3.reuse ;  /* 0x00008f0013d77a23 */ /* 0x100fe40000010803 */
[--C-:B------:R-:W-:Y:S01]  /*9520*/  FFMA.FTZ R224, R22, c[0x0][0x23c], -R3.reuse ;  /* 0x00008f0016e07a23 */ /* 0x100fe20000010803 */
[----:B------:R-:W-:Y:S01]  /*9530*/  MUFU.EX2 R186, R186 ;  /* 0x000000ba00ba7308 */ /* 0x000fe20000000800 */
[--C-:B------:R-:W-:Y:S02]  /*9540*/  FFMA.FTZ R225, R23, c[0x0][0x23c], -R3.reuse ;  /* 0x00008f0017e17a23 */ /* 0x100fe40000010803 */
[--C-:B------:R-:W-:Y:S02]  /*9550*/  FFMA.FTZ R229, R34, c[0x0][0x23c], -R3.reuse ;  /* 0x00008f0022e57a23 */ /* 0x100fe40000010803 */
[----:B------:R-:W-:Y:S02]  /*9560*/  FFMA.FTZ R230, R35, c[0x0][0x23c], -R3 ;  /* 0x00008f0023e67a23 */ /* 0x000fe40000010803 */
[C---:B------:R-:W-:Y:S02]  /*9570*/  FMUL.FTZ R20, R2.reuse, R144 ;  /* 0x0000009002147220 */ /* 0x040fe40000410000 */
[C---:B------:R-:W-:Y:S01]  /*9580*/  FMUL.FTZ R21, R2.reuse, R145 ;  /* 0x0000009102157220 */ /* 0x040fe20000410000 */
[----:B------:R3:W4:Y:S01]  /*9590*/  MUFU.EX2 R3, R0 ;  /* 0x0000000000037308 */ /* 0x0007220000000800 */
[C---:B------:R-:W-:Y:S02]  /*95a0*/  FMUL.FTZ R16, R2.reuse, R148 ;  /* 0x0000009402107220 */ /* 0x040fe40000410000 */
[C---:B------:R-:W-:Y:S02]  /*95b0*/  FMUL.FTZ R33, R2.reuse, R141 ;  /* 0x0000008d02217220 */ /* 0x040fe40000410000 */
        /* <DEDUP_REMOVED lines=12> */
[----:B---3--:R-:W-:Y:S02]  /*9680*/  FADD.FTZ R0, -R134, R132 ;  /* 0x0000008486007221 */ /* 0x008fe40000010100 */
[C---:B----4-:R-:W-:Y:S02]  /*9690*/  FMUL.FTZ R22, R3.reuse, R146 ;  /* 0x0000009203167220 */ /* 0x050fe40000410000 */
[----:B------:R-:W-:Y:S02]  /*96a0*/  FMUL.FTZ R0, R0, c[0x0][0x23c] ;  /* 0x00008f0000007a20 */ /* 0x000fe40000410000 */
[C---:B------:R-:W-:Y:S02]  /*96b0*/  FMUL.FTZ R23, R3.reuse, R147 ;  /* 0x0000009303177220 */ /* 0x040fe40000410000 */
[----:B------:R3:W-:Y:S01]  /*96c0*/  MUFU.EX2 R132, R0 ;  /* 0x0000000000847308 */ /* 0x0007e20000000800 */
[----:B------:R-:W-:Y:S04]  /*96d0*/  IMAD.WIDE.U32 R146, R138, -0x326172a9, RZ ;  /* 0xcd9e8d578a927825 */ /* 0x000fe800078e00ff */
[----:B------:R-:W-:Y:S01]  /*96e0*/  FMUL.FTZ R34, R3, R142 ;  /* 0x0000008e03227220 */ /* 0x000fe20000410000 */
[----:B------:R-:W-:Y:S01]  /*96f0*/  LOP3.LUT R142, R147, UR26, R176, 0x96, !PT ;  /* 0x0000001a938e7c12 */ /* 0x000fe2000f8e96b0 */
        /* <DEDUP_REMOVED lines=11> */
[----:B---3--:R-:W-:Y:S01]  /*97b0*/  FADD.FTZ R0, -R133, R137 ;  /* 0x0000008985007221 */ /* 0x008fe20000010100 */
[----:B------:R-:W-:Y:S01]  /*97c0*/  F2FP.BF16.PACK_AB R137, R174, R139 ;  /* 0x0000008bae89723e */ /* 0x000fe200000010ff */
[C---:B------:R-:W-:Y:S02]  /*97d0*/  FMUL.FTZ R54, R3.reuse, R54 ;  /* 0x0000003603367220 */ /* 0x040fe40000410000 */
[----:B------:R-:W-:Y:S02]  /*97e0*/  FMUL.FTZ R0, R0, c[0x0][0x23c] ;  /* 0x00008f0000007a20 */ /* 0x000fe40000410000 */
[C---:B------:R-:W-:Y:S02]  /*97f0*/  FMUL.FTZ R55, R3.reuse, R55 ;  /* 0x0000003703377220 */ /* 0x040fe40000410000 */
[C---:B------:R-:W-:Y:S02]  /*9800*/  FMUL.FTZ R66, R3.reuse, R66 ;  /* 0x0000004203427220 */ /* 0x040fe40000410000 */
[----:B------:R-:W3:Y:S01]  /*9810*/  MUFU.EX2 R0, R0 ;  /* 0x0000000000007308 */ /* 0x000ee20000000800 */
        /* <DEDUP_REMOVED lines=17> */
[----:B------:R-:W-:Y:S02]  /*9930*/  FFMA.FTZ R154, R3, R209, R140 ;  /* 0x000000d1039a7223 */ /* 0x000fe4000001008c */
[----:B------:R-:W4:Y:S01]  /*9940*/  MUFU.EX2 R3, R178 ;  /* 0x000000b200037308 */ /* 0x000f220000000800 */
[C---:B---3--:R-:W-:Y:S02]  /*9950*/  FMUL.FTZ R10, R0.reuse, R170 ;  /* 0x000000aa000a7220 */ /* 0x048fe40000410000 */
        /* <DEDUP_REMOVED lines=23> */
[C---:B------:R-:W-:Y:S02]  /*9ad0*/  FFMA.FTZ R145, R0.reuse, R211, R149 ;  /* 0x000000d300917223 */ /* 0x040fe40000010095 */
        /* <DEDUP_REMOVED lines=8> */
[----:B------:R-:W-:Y:S01]  /*9b60*/  LOP3.LUT R0, R142, 0xff, RZ, 0xc0, !PT ;  /* 0x000000ff8e007812 */ /* 0x000fe200078ec0ff */
[C---:B------:R-:W-:Y:S02]  /*9b70*/  FMUL.FTZ R9, R132.reuse, R169 ;  /* 0x000000a984097220 */ /* 0x040fe40000410000 */
[----:B------:R-:W-:Y:S01]  /*9b80*/  FMUL.FTZ R12, R132, R164 ;  /* 0x000000a4840c7220 */ /* 0x000fe20000410000 */
[----:B------:R-:W-:Y:S01]  /*9b90*/  ISETP.GE.U32.AND P0, PT, R233, R0, PT ;  /* 0x00000000e900720c */ /* 0x000fe20003f06070 */
[----:B------:R-:W-:Y:S01]  /*9ba0*/  FMUL.FTZ R80, R2, R80 ;  /* 0x0000005002507220 */ /* 0x000fe20000410000 */
[----:B------:R-:W-:Y:S01]  /*9bb0*/  LOP3.LUT R0, R172, 0xff, RZ, 0xc0, !PT ;  /* 0x000000ffac007812 */ /* 0x000fe200078ec0ff */
[C---:B------:R-:W-:Y:S02]  /*9bc0*/  FMUL.FTZ R81, R2.reuse, R81 ;  /* 0x0000005102517220 */ /* 0x040fe40000410000 */
[C---:B------:R-:W-:Y:S02]  /*9bd0*/  FMUL.FTZ R84, R2.reuse, R84 ;  /* 0x0000005402547220 */ /* 0x040fe40000410000 */
[C---:B------:R-:W-:Y:S02]  /*9be0*/  FMUL.FTZ R85, R2.reuse, R85 ;  /* 0x0000005502557220 */ /* 0x040fe40000410000 */
[C---:B------:R-:W-:Y:S02]  /*9bf0*/  FMUL.FTZ R96, R2.reuse, R96 ;  /* 0x0000006002607220 */ /* 0x040fe40000410000 */
[C---:B------:R-:W-:Y:S02]  /*9c00*/  FMUL.FTZ R97, R2.reuse, R97 ;  /* 0x0000006102617220 */ /* 0x040fe40000410000 */
[C---:B------:R-:W-:Y:S02]  /*9c10*/  FFMA.FTZ R148, R2.reuse, R208, R139 ;  /* 0x000000d002947223 */ /* 0x040fe4000001008b */
[C---:B------:R-:W-:Y:S01]  /*9c20*/  FMUL.FTZ R100, R2.reuse, R100 ;  /* 0x0000006402647220 */ /* 0x040fe20000410000 */
[----:B------:R-:W3:Y:S01]  /*9c30*/  MUFU.EX2 R139, R177 ;  /* 0x000000b1008b7308 */ /* 0x000ee20000000800 */
[C---:B------:R-:W-:Y:S02]  /*9c40*/  FMUL.FTZ R101, R2.reuse, R101 ;  /* 0x0000006502657220 */ /* 0x040fe40000410000 */
[C---:B------:R-:W-:Y:S02]  /*9c50*/  FMUL.FTZ R112, R2.reuse, R112 ;  /* 0x0000007002707220 */ /* 0x040fe40000410000 */
[C---:B------:R-:W-:Y:S02]  /*9c60*/  FMUL.FTZ R113, R2.reuse, R113 ;  /* 0x0000007102717220 */ /* 0x040fe40000410000 */
[C---:B------:R-:W-:Y:S02]  /*9c70*/  FMUL.FTZ R116, R2.reuse, R116 ;  /* 0x0000007402747220 */ /* 0x040fe40000410000 */
[C---:B------:R-:W-:Y:S02]  /*9c80*/  FMUL.FTZ R117, R2.reuse, R117 ;  /* 0x0000007502757220 */ /* 0x040fe40000410000 */
[C---:B------:R-:W-:Y:S02]  /*9c90*/  FMUL.FTZ R128, R2.reuse, R128 ;  /* 0x0000008002807220 */ /* 0x040fe40000410000 */
[----:B------:R-:W-:Y:S01]  /*9ca0*/  FMUL.FTZ R129, R2, R129 ;  /* 0x0000008102817220 */ /* 0x000fe20000410000 */
[C---:B------:R-:W-:Y:S01]  /*9cb0*/  PRMT R2, R137.reuse, 0x7632, R2 ;  /* 0x0000763289027816 */ /* 0x040fe20000000002 */
[C---:B------:R-:W-:Y:S02]  /*9cc0*/  FMUL.FTZ R28, R132.reuse, R156 ;  /* 0x0000009c841c7220 */ /* 0x040fe40000410000 */
[----:B------:R-:W-:Y:S01]  /*9cd0*/  IMAD.MOV.U32 R156, RZ, RZ, c[0x0][0x228] ;  /* 0x00008a00ff9c7624 */ /* 0x000fe200078e00ff */
[----:B------:R-:W-:Y:S01]  /*9ce0*/  PRMT R141, R137, 0x5410, R2 ;  /* 0x00005410898d7816 */ /* 0x000fe20000000002 */
[----:B------:R-:W-:Y:S01]  /*9cf0*/  @!P3 HFMA2.BF16_V2 R246, -RZ.H0_H0, RZ.H0_H0, -R2.H0_H0 ;  /* 0x200000fffff6b231 */ /* 0x000fe20000340902 */
[C---:B------:R-:W-:Y:S02]  /*9d00*/  FMUL.FTZ R8, R132.reuse, R168 ;  /* 0x000000a884087220 */ /* 0x040fe40000410000 */
[----:B------:R-:W-:Y:S02]  /*9d10*/  FMUL.FTZ R13, R132, R165 ;  /* 0x000000a5840d7220 */ /* 0x000fe40000410000 */
[----:B------:R-:W-:Y:S01]  /*9d20*/  @!P3 PRMT R2, R246, 0x5410, RZ ;  /* 0x00005410f602b816 */ /* 0x000fe200000000ff */
[C---:B------:R-:W-:Y:S02]  /*9d30*/  FMUL.FTZ R24, R132.reuse, R160 ;  /* 0x000000a084187220 */ /* 0x040fe40000410000 */
[C---:B------:R-:W-:Y:S02]  /*9d40*/  FMUL.FTZ R25, R132.reuse, R161 ;  /* 0x000000a184197220 */ /* 0x040fe40000410000 */
[C---:B------:R-:W-:Y:S01]  /*9d50*/  FMUL.FTZ R29, R132.reuse, R157 ;  /* 0x0000009d841d7220 */ /* 0x040fe20000410000 */
[----:B------:R5:W-:Y:S01]  /*9d60*/  STG.E.U16 [R188.64+0x2], R2 ;  /* 0x00000202bc007986 */ /* 0x000be2000c101510 */
        /* <DEDUP_REMOVED lines=14> */
[----:B-----5:R-:W-:Y:S01]  /*9e50*/  MUFU.EX2 R2, R213 ;  /* 0x000000d500027308 */ /* 0x020fe20000000800 */
[C---:B------:R-:W-:Y:S02]  /*9e60*/  FMUL.FTZ R92, R132.reuse, R92 ;  /* 0x0000005c845c7220 */ /* 0x040fe40000410000 */
[C---:B------:R-:W-:Y:S02]  /*9e70*/  FMUL.FTZ R93, R132.reuse, R93 ;  /* 0x0000005d845d7220 */ /* 0x040fe40000410000 */
[C---:B------:R-:W-:Y:S02]  /*9e80*/  FFMA.FTZ R155, R132.reuse, R210, R144 ;  /* 0x000000d2849b7223 */ /* 0x040fe40000010090 */
        /* <DEDUP_REMOVED lines=8> */
[----:B------:R-:W-:Y:S01]  /*9f10*/  FMUL.FTZ R125, R132, R125 ;  /* 0x0000007d847d7220 */ /* 0x000fe20000410000 */
[----:B------:R-:W-:Y:S01]  /*9f20*/  F2FP.BF16.PACK_AB R132, R138, R140 ;  /* 0x0000008c8a84723e */ /* 0x000fe200000010ff */
[----:B------:R-:W-:Y:S02]  /*9f30*/  IMAD R159, R156, 0x38, R153 ;  /* 0x000000389c9f7824 */ /* 0x000fe400078e0299 */
[----:B------:R-:W-:Y:S02]  /*9f40*/  FADD.FTZ R148, R174, R148 ;  /* 0x00000094ae947221 */ /* 0x000fe40000010000 */
[----:B------:R-:W-:Y:S01]  /*9f50*/  @!P6 HFMA2.BF16_V2 R252, -RZ.H0_H0, RZ.H0_H0, -R132.H0_H0 ;  /* 0x200000fffffce231 */ /* 0x000fe20000340984 */
[----:B------:R-:W-:Y:S01]  /*9f60*/  IADD3 R159, R159, 0x1, RZ ;  /* 0x000000019f9f7810 */ /* 0x000fe20007ffe0ff */
[----:B------:R-:W-:Y:S01]  /*9f70*/  FADD.FTZ R154, R138, R154 ;  /* 0x0000009a8a9a7221 */ /* 0x000fe20000010000 */
[----:B------:R-:W-:Y:S01]  /*9f80*/  PRMT R138, R132, 0x7632, R138 ;  /* 0x00007632848a7816 */ /* 0x000fe2000000008a */
[----:B----4-:R-:W-:Y:S02]  /*9f90*/  FADD.FTZ R155, R3, R155 ;  /* 0x0000009b039b7221 */ /* 0x010fe40000010000 */
[----:B------:R-:W-:Y:S02]  /*9fa0*/  IMAD.WIDE.U32 R166, R228, -0x2daee0ad, RZ ;  /* 0xd2511f53e4a67825 */ /* 0x000fe400078e00ff */
[----:B------:R-:W-:Y:S02]  /*9fb0*/  @!P5 HFMA2.BF16_V2 R251, -RZ.H0_H0, RZ.H0_H0, -R138.H0_H0 ;  /* 0x200000fffffbd231 */ /* 0x000fe4000034098a */
[----:B--2---:R-:W-:Y:S05]  /*9fc0*/  @!P4 HFMA2.BF16_V2 R152, -RZ.H0_H0, RZ.H0_H0, -R137.H0_H0 ;  /* 0x200000ffff98c231 */ /* 0x004fea0000340989 */
[----:B------:R-:W-:Y:S01]  /*9fd0*/  PRMT R143, R152, 0x7610, R143 ;  /* 0x00007610988f7816 */ /* 0x000fe2000000008f */
[----:B------:R3:W-:Y:S03]  /*9fe0*/  @!P4 STL.S16 [R1], R152 ;  /* 0x000000980100c387 */ /* 0x0007e60000100600 */
[----:B------:R-:W-:Y:S01]  /*9ff0*/  @!P4 PRMT R137, R143, 0x5410, RZ ;  /* 0x000054108f89c816 */ /* 0x000fe200000000ff */
[----:B------:R1:W2:Y:S01]  /*a000*/  LDL.S16 R164, [R1+0x18] ;  /* 0x0000180001a47983 */ /* 0x0002a20000100600 */
[C---:B------:R-:W-:Y:S01]  /*a010*/  ISETP.GE.U32.AND P4, PT, R233.reuse, R0, PT ;  /* 0x00000000e900720c */ /* 0x040fe20003f86070 */
[----:B------:R-:W4:Y:S01]  /*a020*/  MUFU.EX2 R143, R184 ;  /* 0x000000b8008f7308 */ /* 0x000f220000000800 */
[----:B------:R-:W-:Y:S01]  /*a030*/  LOP3.LUT R0, R172, 0xffff, RZ, 0xc0, !PT ;  /* 0x0000ffffac007812 */ /* 0x000fe200078ec0ff */
[----:B------:R5:W-:Y:S03]  /*a040*/  STG.E.U16 [R188.64], R137 ;  /* 0x00000089bc007986 */ /* 0x000be6000c101510 */
[----:B------:R-:W-:Y:S04]  /*a050*/  SHF.R.U32.HI R0, RZ, 0x8, R0 ;  /* 0x00000008ff007819 */ /* 0x000fe80000011600 */
[----:B------:R-:W-:Y:S04]  /*a060*/  LOP3.LUT R0, R0, 0xffff, RZ, 0xc0, !PT ;  /* 0x0000ffff00007812 */ /* 0x000fe800078ec0ff */
[----:B------:R-:W-:Y:S02]  /*a070*/  ISETP.GE.U32.AND P3, PT, R233, R0, PT ;  /* 0x00000000e900720c */ /* 0x000fe40003f66070 */
[----:B------:R-:W-:Y:S04]  /*a080*/  SHF.R.U32.HI R0, RZ, 0x10, R172 ;  /* 0x00000010ff007819 */ /* 0x000fe800000116ac */
[----:B------:R-:W-:Y:S01]  /*a090*/  LOP3.LUT R140, R0, 0xff, RZ, 0xc0, !PT ;  /* 0x000000ff008c7812 */ /* 0x000fe200078ec0ff */
[----:B---3--:R-:W-:Y:S01]  /*a0a0*/  FADD.FTZ R152, R139, R145 ;  /* 0x000000918b987221 */ /* 0x008fe20000010000 */
[----:B------:R-:W-:Y:S01]  /*a0b0*/  F2FP.BF16.PACK_AB R0, R3, R144 ;  /* 0x000000900300723e */ /* 0x000fe200000010ff */
[----:B------:R-:W-:Y:S01]  /*a0c0*/  MUFU.EX2 R145, R181 ;  /* 0x000000b500917308 */ /* 0x000fe20000000800 */
[----:B------:R-:W-:Y:S01]  /*a0d0*/  ISETP.GE.U32.AND P1, PT, R233, R140, PT ;  /* 0x0000008ce900720c */ /* 0x000fe20003f26070 */
[----:B----4-:R-:W-:Y:S01]  /*a0e0*/  FADD.FTZ R151, R143, R148 ;  /* 0x000000948f977221 */ /* 0x010fe20000010000 */
[----:B------:R-:W-:Y:S01]  /*a0f0*/  PRMT R140, R0, 0x7632, R140 ;  /* 0x00007632008c7816 */ /* 0x000fe2000000008c */
[----:B------:R-:W-:Y:S01]  /*a100*/  @!P0 HFMA2.BF16_V2 R247, -RZ.H0_H0, RZ.H0_H0, -R0.H0_H0 ;  /* 0x200000fffff78231 */ /* 0x000fe20000340900 */
[----:B------:R-:W-:Y:S02]  /*a110*/  PRMT R144, R132, 0x5410, R138 ;  /* 0x0000541084907816 */ /* 0x000fe4000000008a */
[----:B------:R-:W-:Y:S02]  /*a120*/  PRMT R153, R0, 0x5410, R140 ;  /* 0x0000541000997816 */ /* 0x000fe4000000008c */
[----:B------:R-:W-:Y:S01]  /*a130*/  @!P0 PRMT R0, R247, 0x5410, RZ ;  /* 0x00005410f7008816 */ /* 0x000fe200000000ff */
[----:B-----5:R-:W3:Y:S01]  /*a140*/  MUFU.EX2 R137, R179 ;  /* 0x000000b300897308 */ /* 0x020ee20000000800 */
[CC--:B------:R-:W-:Y:S02]  /*a150*/  LEA R210, P0, R159.reuse, R188.reuse, 0x1 ;  /* 0x000000bc9fd27211 */ /* 0x0c0fe400078008ff */
[----:B------:R-:W-:Y:S02]  /*a160*/  @!P6 PRMT R132, R252, 0x5410, RZ ;  /* 0x00005410fc84e816 */ /* 0x000fe400000000ff */
[----:B------:R-:W-:Y:S02]  /*a170*/  LEA.HI.X.SX32 R211, R159, R189, 0x1, P0 ;  /* 0x000000bd9fd37211 */ /* 0x000fe400000f0eff */
[----:B------:R1:W4:Y:S01]  /*a180*/  LDL.S16 R159, [R1+0x1c] ;  /* 0x00001c00019f7983 */ /* 0x0003220000100600 */
[----:B------:R-:W-:Y:S02]  /*a190*/  @!P5 PRMT R138, R251, 0x5410, RZ ;  /* 0x00005410fb8ad816 */ /* 0x000fe400000000ff */
[----:B------:R-:W-:Y:S01]  /*a1a0*/  F2FP.BF16.PACK_AB R3, R139, R149 ;  /* 0x000000958b03723e */ /* 0x000fe200000010ff */
[C---:B------:R-:W-:Y:S01]  /*a1b0*/  IMAD.WIDE R148, R156.reuse, 0x70, R190 ;  /* 0x000000709c947825 */ /* 0x040fe200078e02be */
[----:B------:R5:W-:Y:S01]  /*a1c0*/  STG.E.U16 [R190.64], R132 ;  /* 0x00000084be007986 */ /* 0x000be2000c101510 */
[----:B------:R-:W-:Y:S02]  /*a1d0*/  SHF.R.U32.HI R139, RZ, 0x18, R142 ;  /* 0x00000018ff8b7819 */ /* 0x000fe4000001168e */
[----:B------:R-:W-:Y:S01]  /*a1e0*/  IMAD R156, R156, 0x48, RZ ;  /* 0x000000489c9c7824 */ /* 0x000fe200078e02ff */
[----:B------:R1:W-:Y:S01]  /*a1f0*/  STG.E.U16 [R190.64+0x2], R138 ;  /* 0x0000028abe007986 */ /* 0x0003e2000c101510 */
[C---:B------:R-:W-:Y:S01]  /*a200*/  F2FP.BF16.PACK_AB R143, R150.reuse, R143 ;  /* 0x0000008f968f723e */ /* 0x040fe200000010ff */
[----:B------:R-:W-:Y:S01]  /*a210*/  FADD.FTZ R150, R150, R151 ;  /* 0x0000009796967221 */ /* 0x000fe20000010000 */
[----:B------:R-:W-:Y:S01]  /*a220*/  ISETP.GE.U32.AND P5, PT, R233, R139, PT ;  /* 0x0000008be900720c */ /* 0x000fe20003fa6070 */
[----:B------:R1:W-:Y:S01]  /*a230*/  STG.E.U16 [R148.64], R0 ;  /* 0x0000000094007986 */ /* 0x0003e2000c101510 */
[C---:B------:R-:W-:Y:S01]  /*a240*/  LEA R208, P0, R156.reuse, R188, 0x1 ;  /* 0x000000bc9cd07211 */ /* 0x040fe200078008ff */
[----:B------:R-:W1:Y:S01]  /*a250*/  MUFU.EX2 R151, R223 ;  /* 0x000000df00977308 */ /* 0x000e620000000800 */
[----:B------:R-:W-:Y:S02]  /*a260*/  PRMT R139, R143, 0x7632, R139 ;  /* 0x000076328f8b7816 */ /* 0x000fe4000000008b */
[----:B------:R-:W-:Y:S02]  /*a270*/  LEA.HI.X.SX32 R209, R156, R189, 0x1, P0 ;  /* 0x000000bd9cd17211 */ /* 0x000fe400000f0eff */
[----:B---3--:R-:W-:Y:S01]  /*a280*/  F2FP.BF16.PACK_AB R163, R137, R145 ;  /* 0x0000009189a3723e */ /* 0x008fe200000010ff */
[----:B------:R-:W-:Y:S04]  /*a290*/  @!P3 HFMA2.BF16_V2 R249, -RZ.H0_H0, RZ.H0_H0, -R139.H0_H0 ;  /* 0x200000fffff9b231 */ /* 0x000fe8000034098b */
[----:B------:R3:W-:Y:S01]  /*a2a0*/  MUFU.EX2 R156, R220 ;  /* 0x000000dc009c7308 */ /* 0x0007e20000000800 */
[----:B-----5:R-:W-:Y:S09]  /*a2b0*/  PRMT R132, R143, 0x7610, R132 ;  /* 0x000076108f847816 */ /* 0x020ff20000000084 */
[----:B-1----:R-:W1:Y:S01]  /*a2c0*/  MUFU.EX2 R138, R216 ;  /* 0x000000d8008a7308 */ /* 0x002e620000000800 */
[----:B------:R-:W-:Y:S01]  /*a2d0*/  PRMT R143, R132, 0x5410, R139 ;  /* 0x00005410848f7816 */ /* 0x000fe2000000008b */
[----:B------:R-:W-:Y:S01]  /*a2e0*/  @!P4 HFMA2.BF16_V2 R250, -RZ.H0_H0, RZ.H0_H0, -R132.H0_H0 ;  /* 0x200000fffffac231 */ /* 0x000fe20000340984 */
[----:B------:R-:W-:Y:S02]  /*a2f0*/  @!P3 PRMT R139, R249, 0x5410, RZ ;  /* 0x00005410f98bb816 */ /* 0x000fe400000000ff */
[----:B------:R-:W-:Y:S02]  /*a300*/  SHF.R.U32.HI R0, RZ, 0x10, R142 ;  /* 0x00000010ff007819 */ /* 0x000fe4000001168e */
[----:B------:R-:W-:Y:S02]  /*a310*/  LOP3.LUT R142, R142, 0xffff, RZ, 0xc0, !PT ;  /* 0x0000ffff8e8e7812 */ /* 0x000fe400078ec0ff */
[----:B------:R-:W-:Y:S01]  /*a320*/  LOP3.LUT R0, R0, 0xff, RZ, 0xc0, !PT ;  /* 0x000000ff00007812 */ /* 0x000fe200078ec0ff */
[----:B------:R-:W-:Y:S01]  /*a330*/  MUFU.EX2 R148, R183 ;  /* 0x000000b700947308 */ /* 0x000fe20000000800 */
[----:B------:R-:W-:Y:S02]  /*a340*/  F2FP.BF16.PACK_AB R158, R226, R151 ;  /* 0x00000097e29e723e */ /* 0x000fe400000010ff */
[C---:B------:R-:W-:Y:S01]  /*a350*/  ISETP.GE.U32.AND P2, PT, R233.reuse, R0, PT ;  /* 0x00000000e900720c */ /* 0x040fe20003f46070 */
[----:B---3--:R3:W5:Y:S01]  /*a360*/  LDL.S16 R220, [R1+0x30] ;  /* 0x0000300001dc7983 */ /* 0x0087620000100600 */
[----:B------:R-:W-:Y:S02]  /*a370*/  SHF.R.U32.HI R0, RZ, 0x8, R142 ;  /* 0x00000008ff007819 */ /* 0x000fe4000001168e */
[----:B------:R-:W-:Y:S02]  /*a380*/  @!P4 PRMT R132, R250, 0x5410, RZ ;  /* 0x00005410fa84c816 */ /* 0x000fe400000000ff */
[----:B------:R-:W-:Y:S01]  /*a390*/  LOP3.LUT R0, R0, 0xffff, RZ, 0xc0, !PT ;  /* 0x0000ffff00007812 */ /* 0x000fe200078ec0ff */
[----:B------:R-:W-:Y:S01]  /*a3a0*/  MUFU.EX2 R149, R219 ;  /* 0x000000db00957308 */ /* 0x000fe20000000800 */
[----:B------:R-:W-:Y:S02]  /*a3b0*/  PRMT R184, R158, 0x7632, R184 ;  /* 0x000076329eb87816 */ /* 0x000fe400000000b8 */
[----:B------:R-:W-:Y:S01]  /*a3c0*/  ISETP.GE.U32.AND P0, PT, R233, R0, PT ;  /* 0x00000000e900720c */ /* 0x000fe20003f06070 */
[----:B-1----:R-:W-:Y:S06]  /*a3d0*/  FADD.FTZ R142, R138, R154 ;  /* 0x0000009a8a8e7221 */ /* 0x002fec0000010000 */
[----:B------:R-:W1:Y:S10]  /*a3e0*/  MUFU.EX2 R0, R215 ;  /* 0x000000d700007308 */ /* 0x000e740000000800 */
[----:B------:R-:W-:Y:S01]  /*a3f0*/  MUFU.EX2 R215, R229 ;  /* 0x000000e500d77308 */ /* 0x000fe20000000800 */
[C---:B-1----:R-:W-:Y:S01]  /*a400*/  F2FP.BF16.PACK_AB R138, R0.reuse, R138 ;  /* 0x0000008a008a723e */ /* 0x042fe200000010ff */
[----:B------:R-:W-:Y:S01]  /*a410*/  FADD.FTZ R154, R0, R142 ;  /* 0x0000008e009a7221 */ /* 0x000fe20000010000 */
[----:B------:R-:W-:Y:S01]  /*a420*/  LOP3.LUT R142, R167, UR25, R214, 0x96, !PT ;  /* 0x00000019a78e7c12 */ /* 0x000fe2000f8e96d6 */
[----:B------:R-:W-:Y:S01]  /*a430*/  FADD.FTZ R0, R2, R155 ;  /* 0x0000009b02007221 */ /* 0x000fe20000010000 */
[C---:B------:R-:W-:Y:S03]  /*a440*/  F2FP.BF16.PACK_AB R2, R148.reuse, R2 ;  /* 0x000000029402723e */ /* 0x040fe600000010ff */
[----:B------:R-:W-:Y:S01]  /*a450*/  FADD.FTZ R161, R148, R0 ;  /* 0x0000000094a17221 */ /* 0x000fe20000010000 */
[----:B------:R-:W-:Y:S01]  /*a460*/  LOP3.LUT R0, R142, 0xff, RZ, 0xc0, !PT ;  /* 0x000000ff8e007812 */ /* 0x000fe200078ec0ff */
[----:B------:R-:W-:Y:S01]  /*a470*/  FADD.FTZ R148, R156, R150 ;  /* 0x000000969c947221 */ /* 0x000fe20000010000 */
[----:B------:R-:W-:Y:S02]  /*a480*/  F2FP.BF16.PACK_AB R156, R149, R156 ;  /* 0x0000009c959c723e */ /* 0x000fe400000010ff */
[----:B------:R-:W-:Y:S01]  /*a490*/  ISETP.GE.U32.AND P3, PT, R233, R0, PT ;  /* 0x00000000e900720c */ /* 0x000fe20003f66070 */
[----:B------:R-:W-:Y:S01]  /*a4a0*/  FADD.FTZ R0, R145, R152 ;  /* 0x0000009891007221 */ /* 0x000fe20000010000 */
[----:B------:R-:W-:Y:S02]  /*a4b0*/  PRMT R157, R156, 0x7632, R157 ;  /* 0x000076329c9d7816 */ /* 0x000fe4000000009d */
[----:B------:R-:W-:Y:S01]  /*a4c0*/  LOP3.LUT R152, R166, 0xff, RZ, 0xc0, !PT ;  /* 0x000000ffa6987812 */ /* 0x000fe200078ec0ff */
[----:B------:R-:W-:Y:S01]  /*a4d0*/  FADD.FTZ R155, R137, R0 ;  /* 0x00000000899b7221 */ /* 0x000fe20000010000 */
[----:B------:R-:W-:Y:S01]  /*a4e0*/  LOP3.LUT R0, R142, 0xffff, RZ, 0xc0, !PT ;  /* 0x0000ffff8e007812 */ /* 0x000fe200078ec0ff */
[----:B------:R-:W1:Y:S01]  /*a4f0*/  MUFU.EX2 R137, R224 ;  /* 0x000000e000897308 */ /* 0x000e620000000800 */
[----:B------:R-:W-:Y:S02]  /*a500*/  PRMT R160, R156, 0x5410, R157 ;  /* 0x000054109ca07816 */ /* 0x000fe4000000009d */
[----:B------:R-:W-:Y:S02]  /*a510*/  SHF.R.U32.HI R0, RZ, 0x8, R0 ;  /* 0x00000008ff007819 */ /* 0x000fe40000011600 */
[----:B------:R-:W-:Y:S02]  /*a520*/  ISETP.GE.U32.AND P6, PT, R233, R152, PT ;  /* 0x00000098e900720c */ /* 0x000fe40003fc6070 */
[----:B------:R-:W-:Y:S03]  /*a530*/  LOP3.LUT R145, R0, 0xffff, RZ, 0xc0, !PT ;  /* 0x0000ffff00917812 */ /* 0x000fe600078ec0ff */
[----:B------:R-:W3:Y:S01]  /*a540*/  MUFU.EX2 R0, R225 ;  /* 0x000000e100007308 */ /* 0x000ee20000000800 */
[----:B-1----:R-:W-:Y:S01]  /*a550*/  FADD.FTZ R154, R137, R154 ;  /* 0x0000009a899a7221 */ /* 0x002fe20000010000 */
[C---:B---3--:R-:W-:Y:S03]  /*a560*/  F2FP.BF16.PACK_AB R168, R0.reuse, R137 ;  /* 0x0000008900a8723e */ /* 0x048fe600000010ff */
[----:B------:R-:W-:Y:S01]  /*a570*/  FADD.FTZ R219, R0, R154 ;  /* 0x0000009a00db7221 */ /* 0x000fe20000010000 */
[----:B----4-:R-:W-:Y:S05]  /*a580*/  @!P3 HFMA2.BF16_V2 R159, -RZ.H0_H0, RZ.H0_H0, -R156.H0_H0 ;  /* 0x200000ffff9fb231 */ /* 0x010fea000034099c */
[----:B------:R-:W-:Y:S01]  /*a590*/  PRMT R150, R159, 0x7610, R150 ;  /* 0x000076109f967816 */ /* 0x000fe20000000096 */
[----:B------:R1:W-:Y:S03]  /*a5a0*/  @!P3 STL.S16 [R1+0x1c], R159 ;  /* 0x00001c9f0100b387 */ /* 0x0003e60000100600 */
[----:B------:R-:W-:Y:S01]  /*a5b0*/  @!P3 PRMT R156, R150, 0x5410, RZ ;  /* 0x00005410969cb816 */ /* 0x000fe200000000ff */
[----:B------:R3:W4:Y:S01]  /*a5c0*/  LDL.S16 R187, [R1+0x28] ;  /* 0x0000280001bb7983 */ /* 0x0007220000100600 */
[----:B------:R-:W-:Y:S01]  /*a5d0*/  ISETP.GE.U32.AND P3, PT, R233, R145, PT ;  /* 0x00000091e900720c */ /* 0x000fe20003f66070 */
[----:B------:R-:W3:Y:S02]  /*a5e0*/  MUFU.EX2 R150, R221 ;  /* 0x000000dd00967308 */ /* 0x000ee40000000800 */
[----:B------:R4:W4:Y:S04]  /*a5f0*/  LDL.S16 R179, [R1+0x24] ;  /* 0x0000240001b37983 */ /* 0x0009280000100600 */
[----:B------:R4:W4:Y:S04]  /*a600*/  LDL.S16 R178, [R1+0x20] ;  /* 0x0000200001b27983 */ /* 0x0009280000100600 */
[----:B------:R4:W4:Y:S01]  /*a610*/  LDL.S16 R169, [R1+0x38] ;  /* 0x0000380001a97983 */ /* 0x0009220000100600 */
[----:B------:R-:W-:Y:S01]  /*a620*/  MUFU.EX2 R145, R218 ;  /* 0x000000da00917308 */ /* 0x000fe20000000800 */
[----:B--2---:R-:W-:Y:S05]  /*a630*/  @!P3 HFMA2.BF16_V2 R164, -RZ.H0_H0, RZ.H0_H0, -R157.H0_H0 ;  /* 0x200000ffffa4b231 */ /* 0x004fea000034099d */
[----:B------:R-:W-:Y:S01]  /*a640*/  PRMT R162, R164, 0x7610, R162 ;  /* 0x00007610a4a27816 */ /* 0x000fe200000000a2 */
[----:B------:R2:W-:Y:S01]  /*a650*/  @!P3 STL.S16 [R1+0x18], R164 ;  /* 0x000018a40100b387 */ /* 0x0005e20000100600 */
[----:B-1----:R-:W-:Y:S02]  /*a660*/  FADD.FTZ R159, R149, R148 ;  /* 0x00000094959f7221 */ /* 0x002fe40000010000 */
[----:B------:R-:W-:Y:S01]  /*a670*/  @!P3 PRMT R157, R162, 0x5410, RZ ;  /* 0x00005410a29db816 */ /* 0x000fe200000000ff */
[----:B------:R-:W1:Y:S01]  /*a680*/  MUFU.EX2 R148, R217 ;  /* 0x000000d900947308 */ /* 0x000e620000000800 */
[----:B------:R1:W4:Y:S01]  /*a690*/  LDL.S16 R162, [R1+0x34] ;  /* 0x0000340001a27983 */ /* 0x0003220000100600 */
[----:B---3--:R-:W-:Y:S02]  /*a6a0*/  FADD.FTZ R137, R150, R161 ;  /* 0x000000a196897221 */ /* 0x008fe40000010000 */
[----:B------:R-:W-:Y:S06]  /*a6b0*/  FADD.FTZ R216, R151, R159 ;  /* 0x0000009f97d87221 */ /* 0x000fec0000010000 */
[----:B------:R-:W3:Y:S01]  /*a6c0*/  MUFU.EX2 R149, R222 ;  /* 0x000000de00957308 */ /* 0x000ee20000000800 */
[----:B-----5:R-:W-:Y:S01]  /*a6d0*/  @!P6 HFMA2.BF16_V2 R220, -RZ.H0_H0, RZ.H0_H0, -R158.H0_H0 ;  /* 0x200000ffffdce231 */ /* 0x020fe2000034099e */
[----:B--2---:R2:W5:Y:S04]  /*a6e0*/  LDL.S16 R164, [R1+0x2c] ;  /* 0x00002c0001a47983 */ /* 0x0045680000100600 */
[----:B------:R-:W-:Y:S01]  /*a6f0*/  PRMT R161, R220, 0x7610, R161 ;  /* 0x00007610dca17816 */ /* 0x000fe200000000a1 */
[----:B-1----:R-:W-:Y:S01]  /*a700*/  FADD.FTZ R0, R148, R155 ;  /* 0x0000009b94007221 */ /* 0x002fe20000010000 */
[----:B------:R-:W-:Y:S01]  /*a710*/  @!P6 STL.S16 [R1+0x30], R220 ;  /* 0x000030dc0100e387 */ /* 0x000fe20000100600 */
[C---:B------:R-:W-:Y:S02]  /*a720*/  F2FP.BF16.PACK_AB R171, R145.reuse, R148 ;  /* 0x0000009491ab723e */ /* 0x040fe400000010ff */
[--C-:B------:R-:W-:Y:S01]  /*a730*/  FADD.FTZ R217, R145, R0.reuse ;  /* 0x0000000091d97221 */ /* 0x100fe20000010000 */
[----:B------:R-:W-:Y:S02]  /*a740*/  PRMT R0, R3, 0x7632, R0 ;  /* 0x0000763203007816 */ /* 0x000fe40000000000 */
[----:B------:R-:W-:Y:S01]  /*a750*/  LOP3.LUT R145, R146, 0xff, RZ, 0xc0, !PT ;  /* 0x000000ff92917812 */ /* 0x000fe200078ec0ff */
[----:B---3--:R-:W-:Y:S01]  /*a760*/  FADD.FTZ R218, R149, R137 ;  /* 0x0000008995da7221 */ /* 0x008fe20000010000 */
[----:B------:R-:W-:Y:S02]  /*a770*/  SHF.R.U32.HI R137, RZ, 0x18, R172 ;  /* 0x00000018ff897819 */ /* 0x000fe400000116ac */
[C---:B------:R-:W-:Y:S02]  /*a780*/  ISETP.GE.U32.AND P3, PT, R233.reuse, R145, PT ;  /* 0x00000091e900720c */ /* 0x040fe40003f66070 */
[----:B------:R-:W-:Y:S02]  /*a790*/  ISETP.GE.U32.AND P4, PT, R233, R137, PT ;  /* 0x00000089e900720c */ /* 0x000fe40003f86070 */
[----:B------:R-:W-:Y:S02]  /*a7a0*/  PRMT R137, R138, 0x7632, R137 ;  /* 0x000076328a897816 */ /* 0x000fe40000000089 */
[----:B------:R-:W-:Y:S02]  /*a7b0*/  LOP3.LUT R145, R166, 0xffff, RZ, 0xc0, !PT ;  /* 0x0000ffffa6917812 */ /* 0x000fe400078ec0ff */
[----:B------:R-:W-:Y:S02]  /*a7c0*/  PRMT R151, R138, 0x5410, R137 ;  /* 0x000054108a977816 */ /* 0x000fe40000000089 */
[----:B------:R-:W-:Y:S02]  /*a7d0*/  SHF.R.U32.HI R145, RZ, 0x8, R145 ;  /* 0x00000008ff917819 */ /* 0x000fe40000011691 */
[----:B------:R-:W-:Y:S02]  /*a7e0*/  F2FP.BF16.PACK_AB R170, R149, R150 ;  /* 0x0000009695aa723e */ /* 0x000fe400000010ff */
[----:B------:R-:W-:Y:S01]  /*a7f0*/  LOP3.LUT R145, R145, 0xffff, RZ, 0xc0, !PT ;  /* 0x0000ffff91917812 */ /* 0x000fe200078ec0ff */
[----:B----4-:R-:W-:Y:S02]  /*a800*/  @!P0 HFMA2.BF16_V2 R187, -RZ.H0_H0, RZ.H0_H0, -R140.H0_H0 ;  /* 0x200000ffffbb8231 */ /* 0x010fe4000034098c */
[----:B------:R-:W-:Y:S03]  /*a810*/  @!P2 HFMA2.BF16_V2 R179, -RZ.H0_H0, RZ.H0_H0, -R3.H0_H0 ;  /* 0x200000ffffb3a231 */ /* 0x000fe60000340903 */
[----:B------:R1:W-:Y:S01]  /*a820*/  @!P0 STL.S16 [R1+0x28], R187 ;  /* 0x000028bb01008387 */ /* 0x0003e20000100600 */
[----:B------:R-:W-:Y:S01]  /*a830*/  PRMT R152, R187, 0x7610, R152 ;  /* 0x00007610bb987816 */ /* 0x000fe20000000098 */
[----:B------:R-:W-:Y:S02]  /*a840*/  @!P5 HFMA2.BF16_V2 R178, -RZ.H0_H0, RZ.H0_H0, -R0.H0_H0 ;  /* 0x200000ffffb2d231 */ /* 0x000fe40000340900 */
[----:B------:R-:W-:Y:S01]  /*a850*/  @!P2 STL.S16 [R1+0x24], R179 ;  /* 0x000024b30100a387 */ /* 0x000fe20000100600 */
[----:B------:R-:W-:Y:S01]  /*a860*/  @!P0 PRMT R140, R152, 0x5410, RZ ;  /* 0x00005410988c8816 */ /* 0x000fe200000000ff */
[----:B------:R-:W-:Y:S02]  /*a870*/  @!P1 HFMA2.BF16_V2 R169, -RZ.H0_H0, RZ.H0_H0, -R138.H0_H0 ;  /* 0x200000ffffa99231 */ /* 0x000fe4000034098a */
[----:B------:R3:W-:Y:S01]  /*a880*/  @!P5 STL.S16 [R1+0x20], R178 ;  /* 0x000020b20100d387 */ /* 0x0007e20000100600 */
[----:B------:R-:W-:Y:S02]  /*a890*/  PRMT R175, R179, 0x7610, R175 ;  /* 0x00007610b3af7816 */ /* 0x000fe400000000af */
[----:B------:R-:W-:Y:S01]  /*a8a0*/  PRMT R152, R3, 0x5410, R0 ;  /* 0x0000541003987816 */ /* 0x000fe20000000000 */
[----:B------:R-:W-:Y:S01]  /*a8b0*/  @!P1 STL.S16 [R1+0x38], R169 ;  /* 0x000038a901009387 */ /* 0x000fe20000100600 */
[----:B------:R-:W-:Y:S02]  /*a8c0*/  PRMT R165, R169, 0x7610, R165 ;  /* 0x00007610a9a57816 */ /* 0x000fe400000000a5 */
[----:B------:R-:W-:Y:S01]  /*a8d0*/  @!P2 PRMT R3, R175, 0x5410, RZ ;  /* 0x00005410af03a816 */ /* 0x000fe200000000ff */
[----:B------:R4:W-:Y:S01]  /*a8e0*/  STG.E.U16 [R210.64], R140 ;  /* 0x0000008cd2007986 */ /* 0x0009e2000c101510 */
[----:B------:R-:W-:Y:S02]  /*a8f0*/  PRMT R174, R178, 0x7610, R174 ;  /* 0x00007610b2ae7816 */ /* 0x000fe400000000ae */
[----:B------:R-:W-:Y:S01]  /*a900*/  @!P1 PRMT R138, R165, 0x5410, RZ ;  /* 0x00005410a58a9816 */ /* 0x000fe200000000ff */
[----:B------:R-:W-:Y:S01]  /*a910*/  @!P4 HFMA2.BF16_V2 R162, -RZ.H0_H0, RZ.H0_H0, -R137.H0_H0 ;  /* 0x200000ffffa2c231 */ /* 0x000fe20000340989 */
[----:B------:R-:W-:Y:S01]  /*a920*/  @!P5 PRMT R0, R174, 0x5410, RZ ;  /* 0x00005410ae00d816 */ /* 0x000fe200000000ff */
[----:B------:R2:W-:Y:S01]  /*a930*/  STG.E.U16 [R208.64], R3 ;  /* 0x00000003d0007986 */ /* 0x0005e2000c101510 */
[----:B------:R-:W-:Y:S02]  /*a940*/  LOP3.LUT P2, RZ, R212, 0x8, RZ, 0xc0, !PT ;  /* 0x00000008d4ff7812 */ /* 0x000fe4000784c0ff */
[----:B------:R-:W-:Y:S01]  /*a950*/  PRMT R148, R162, 0x7610, R148 ;  /* 0x00007610a2947816 */ /* 0x000fe20000000094 */
[----:B------:R5:W-:Y:S01]  /*a960*/  @!P4 STL.S16 [R1+0x34], R162 ;  /* 0x000034a20100c387 */ /* 0x000be20000100600 */
[----:B-1----:R-:W-:Y:S01]  /*a970*/  MUFU.EX2 R187, R232 ;  /* 0x000000e800bb7308 */ /* 0x002fe20000000800 */
[----:B------:R-:W-:Y:S02]  /*a980*/  LOP3.LUT P1, RZ, R212, 0x4, RZ, 0xc0, !PT ;  /* 0x00000004d4ff7812 */ /* 0x000fe4000782c0ff */
[----:B------:R-:W-:Y:S01]  /*a990*/  @!P4 PRMT R137, R148, 0x5410, RZ ;  /* 0x000054109489c816 */ /* 0x000fe200000000ff */
[----:B------:R1:W-:Y:S01]  /*a9a0*/  STG.E.U16 [R208.64+0x2], R0 ;  /* 0x00000200d0007986 */ /* 0x0003e2000c101510 */
[----:B---3--:R-:W-:Y:S03]  /*a9b0*/  PRMT R178, R233, 0x7054, R233 ;  /* 0x00007054e9b27816 */ /* 0x008fe600000000e9 */
[----:B------:R3:W-:Y:S04]  /*a9c0*/  STG.E.U16 [R188.64+0x12], R139 ;  /* 0x0000128bbc007986 */ /* 0x0007e8000c101510 */
[----:B------:R-:W-:Y:S01]  /*a9d0*/  STG.E.U16 [R188.64+0x10], R132 ;  /* 0x00001084bc007986 */ /* 0x000fe2000c101510 */
[----:B----4-:R-:W-:Y:S03]  /*a9e0*/  LOP3.LUT R140, R146, 0xffff, RZ, 0xc0, !PT ;  /* 0x0000ffff928c7812 */ /* 0x010fe600078ec0ff */
[----:B------:R4:W-:Y:S01]  /*a9f0*/  STG.E.U16 [R190.64+0x10], R138 ;  /* 0x0000108abe007986 */ /* 0x0009e2000c101510 */
[----:B------:R-:W-:Y:S03]  /*aa00*/  SHF.R.U32.HI R140, RZ, 0x8, R140 ;  /* 0x00000008ff8c7819 */ /* 0x000fe6000001168c */
[----:B------:R-:W-:Y:S01]  /*aa10*/  STG.E.U16 [R190.64+0x12], R137 ;  /* 0x00001289be007986 */ /* 0x000fe2000c101510 */
[----:B--2---:R-:W-:Y:S02]  /*aa20*/  SHF.R.U32.HI R3, RZ, 0x18, R146 ;  /* 0x00000018ff037819 */ /* 0x004fe40000011692 */
[----:B-----5:R-:W-:Y:S02]  /*aa30*/  PRMT R162, R158, 0x5410, R184 ;  /* 0x000054109ea27816 */ /* 0x020fe400000000b8 */
[----:B------:R-:W-:Y:S02]  /*aa40*/  @!P6 PRMT R158, R161, 0x5410, RZ ;  /* 0x00005410a19ee816 */ /* 0x000fe400000000ff */
[C---:B------:R-:W-:Y:S02]  /*aa50*/  ISETP.GE.U32.AND P6, PT, R233.reuse, R145, PT ;  /* 0x00000091e900720c */ /* 0x040fe40003fc6070 */
[----:B------:R-:W-:Y:S02]  /*aa60*/  LOP3.LUT R140, R140, 0xffff, RZ, 0xc0, !PT ;  /* 0x0000ffff8c8c7812 */ /* 0x000fe400078ec0ff */
[C---:B------:R-:W-:Y:S02]  /*aa70*/  ISETP.GE.U32.AND P5, PT, R233.reuse, R3, PT ;  /* 0x00000003e900720c */ /* 0x040fe40003fa6070 */
[----:B------:R-:W-:Y:S02]  /*aa80*/  ISETP.GE.U32.AND P0, PT, R233, R140, PT ;  /* 0x0000008ce900720c */ /* 0x000fe40003f06070 */
[----:B------:R-:W-:Y:S02]  /*aa90*/  SHF.R.U32.HI R140, RZ, 0x10, R146 ;  /* 0x00000010ff8c7819 */ /* 0x000fe40000011692 */
[----:B-1----:R-:W-:Y:S02]  /*aaa0*/  PRMT R0, R2, 0x7632, R0 ;  /* 0x0000763202007816 */ /* 0x002fe40000000000 */
[----:B------:R-:W-:Y:S01]  /*aab0*/  LOP3.LUT R140, R140, 0xff, RZ, 0xc0, !PT ;  /* 0x000000ff8c8c7812 */ /* 0x000fe200078ec0ff */
[----:B------:R-:W-:Y:S01]  /*aac0*/  @!P6 HFMA2.BF16_V2 R164, -RZ.H0_H0, RZ.H0_H0, -R184.H0_H0 ;  /* 0x200000ffffa4e231 */ /* 0x000fe200003409b8 */
[----:B------:R-:W-:Y:S02]  /*aad0*/  SHF.R.U32.HI R3, RZ, 0x10, R142 ;  /* 0x00000010ff037819 */ /* 0x000fe4000001168e */
[----:B---3--:R-:W-:Y:S02]  /*aae0*/  PRMT R139, R163, 0x7632, R139 ;  /* 0x00007632a38b7816 */ /* 0x008fe4000000008b */
[----:B------:R1:W-:Y:S01]  /*aaf0*/  @!P6 STL.S16 [R1+0x2c], R164 ;  /* 0x00002ca40100e387 */ /* 0x0003e20000100600 */
[----:B------:R-:W-:Y:S02]  /*ab00*/  PRMT R145, R164, 0x7610, R145 ;  /* 0x00007610a4917816 */ /* 0x000fe40000000091 */
[----:B----4-:R-:W-:Y:S01]  /*ab10*/  PRMT R138, R168, 0x7610, R138 ;  /* 0x00007610a88a7816 */ /* 0x010fe2000000008a */
[----:B------:R2:W3:Y:S01]  /*ab20*/  LDL.S16 R169, [R1+0xc] ;  /* 0x00000c0001a97983 */ /* 0x0004e20000100600 */
[----:B------:R-:W-:Y:S02]  /*ab30*/  @!P6 PRMT R184, R145, 0x5410, RZ ;  /* 0x0000541091b8e816 */ /* 0x000fe400000000ff */
[----:B------:R-:W-:Y:S01]  /*ab40*/  ISETP.GE.U32.AND P6, PT, R233, R140, PT ;  /* 0x0000008ce900720c */ /* 0x000fe20003fc6070 */
[----:B------:R2:W4:Y:S01]  /*ab50*/  LDL.S16 R161, [R1+0x8] ;  /* 0x0000080001a17983 */ /* 0x0005220000100600 */
[----:B------:R-:W-:Y:S02]  /*ab60*/  LOP3.LUT R145, R3, 0xff, RZ, 0xc0, !PT ;  /* 0x000000ff03917812 */ /* 0x000fe400078ec0ff */
[----:B------:R-:W-:Y:S01]  /*ab70*/  PRMT R3, R163, 0x7610, R3 ;  /* 0x00007610a3037816 */ /* 0x000fe20000000003 */
[----:B------:R2:W5:Y:S04]  /*ab80*/  LDL.S16 R159, [R1+0x4] ;  /* 0x00000400019f7983 */ /* 0x0005680000100600 */
[----:B------:R2:W2:Y:S04]  /*ab90*/  LDL.S16 R148, [R1+0x14] ;  /* 0x0000140001947983 */ /* 0x0004a80000100600 */
[----:B-1----:R1:W2:Y:S01]  /*aba0*/  LDL.S16 R164, [R1+0x10] ;  /* 0x0000100001a47983 */ /* 0x0022a20000100600 */
[----:B---3--:R-:W-:Y:S02]  /*abb0*/  @!P0 HFMA2.BF16_V2 R169, -RZ.H0_H0, RZ.H0_H0, -R0.H0_H0 ;  /* 0x200000ffffa98231 */ /* 0x008fe40000340900 */
[----:B----4-:R-:W-:Y:S03]  /*abc0*/  @!P6 HFMA2.BF16_V2 R161, -RZ.H0_H0, RZ.H0_H0, -R3.H0_H0 ;  /* 0x200000ffffa1e231 */ /* 0x010fe60000340903 */
[----:B------:R-:W-:Y:S01]  /*abd0*/  PRMT R154, R169, 0x7610, R154 ;  /* 0x00007610a99a7816 */ /* 0x000fe2000000009a */
[----:B-----5:R-:W-:Y:S01]  /*abe0*/  @!P5 HFMA2.BF16_V2 R159, -RZ.H0_H0, RZ.H0_H0, -R139.H0_H0 ;  /* 0x200000ffff9fd231 */ /* 0x020fe2000034098b */
[----:B------:R-:W-:Y:S04]  /*abf0*/  PRMT R150, R161, 0x7610, R150 ;  /* 0x00007610a1967816 */ /* 0x000fe80000000096 */
[----:B------:R-:W-:Y:S01]  /*ac00*/  PRMT R149, R159, 0x7610, R149 ;  /* 0x000076109f957816 */ /* 0x000fe20000000095 */
[----:B--2---:R-:W-:Y:S05]  /*ac10*/  @!P3 HFMA2.BF16_V2 R164, -RZ.H0_H0, RZ.H0_H0, -R2.H0_H0 ;  /* 0x200000ffffa4b231 */ /* 0x004fea0000340902 */
[----:B------:R2:W-:Y:S01]  /*ac20*/  @!P3 STL.S16 [R1+0x10], R164 ;  /* 0x000010a40100b387 */ /* 0x0005e20000100600 */
[----:B------:R-:W-:Y:S03]  /*ac30*/  PRMT R155, R164, 0x7610, R155 ;  /* 0x00007610a49b7816 */ /* 0x000fe6000000009b */
[----:B------:R3:W-:Y:S04]  /*ac40*/  @!P0 STL.S16 [R1+0xc], R169 ;  /* 0x00000ca901008387 */ /* 0x0007e80000100600 */
[----:B------:R-:W-:Y:S04]  /*ac50*/  @!P6 STL.S16 [R1+0x8], R161 ;  /* 0x000008a10100e387 */ /* 0x000fe80000100600 */
[----:B------:R4:W-:Y:S01]  /*ac60*/  @!P5 STL.S16 [R1+0x4], R159 ;  /* 0x0000049f0100d387 */ /* 0x0009e20000100600 */
[----:B--2---:R-:W-:Y:S01]  /*ac70*/  IMAD.WIDE.U32 R164, R227, -0x2daee0ad, RZ ;  /* 0xd2511f53e3a47825 */ /* 0x004fe200078e00ff */
[----:B---3--:R-:W-:Y:S04]  /*ac80*/  SHF.R.U32.HI R169, RZ, 0x18, R142 ;  /* 0x00000018ffa97819 */ /* 0x008fe8000001168e */
[----:B------:R-:W-:Y:S02]  /*ac90*/  LOP3.LUT R140, R165, UR25, R182, 0x96, !PT ;  /* 0x00000019a58c7c12 */ /* 0x000fe4000f8e96b6 */
[----:B------:R-:W-:Y:S02]  /*aca0*/  SHF.R.U32.HI R142, RZ, 0x10, R172 ;  /* 0x00000010ff8e7819 */ /* 0x000fe400000116ac */
[----:B------:R-:W-:Y:S02]  /*acb0*/  LOP3.LUT R132, R140, 0xff, RZ, 0xc0, !PT ;  /* 0x000000ff8c847812 */ /* 0x000fe400078ec0ff */
[----:B----4-:R-:W-:Y:S02]  /*acc0*/  PRMT R159, R3, 0x5410, R139 ;  /* 0x00005410039f7816 */ /* 0x010fe4000000008b */
[----:B------:R-:W-:Y:S02]  /*acd0*/  ISETP.GE.U32.AND P4, PT, R233, R132, PT ;  /* 0x00000084e900720c */ /* 0x000fe40003f86070 */
[----:B------:R-:W-:Y:S02]  /*ace0*/  PRMT R132, R2, 0x5410, R0 ;  /* 0x0000541002847816 */ /* 0x000fe40000000000 */
[----:B------:R-:W-:Y:S02]  /*acf0*/  @!P3 PRMT R2, R155, 0x5410, RZ ;  /* 0x000054109b02b816 */ /* 0x000fe400000000ff */
[----:B------:R-:W-:Y:S02]  /*ad00*/  @!P0 PRMT R0, R154, 0x5410, RZ ;  /* 0x000054109a008816 */ /* 0x000fe400000000ff */
[----:B------:R-:W-:Y:S01]  /*ad10*/  @!P6 PRMT R3, R150, 0x5410, RZ ;  /* 0x000054109603e816 */ /* 0x000fe200000000ff */
[----:B------:R2:W-:Y:S01]  /*ad20*/  STG.E.U16 [R210.64+0xe], R2 ;  /* 0x00000e02d2007986 */ /* 0x0005e2000c101510 */
[----:B------:R-:W-:Y:S02]  /*ad30*/  ISETP.GE.U32.AND P6, PT, R233, R145, PT ;  /* 0x00000091e900720c */ /* 0x000fe40003fc6070 */
[----:B------:R-:W-:Y:S01]  /*ad40*/  LOP3.LUT R137, R140, 0xffff, RZ, 0xc0, !PT ;  /* 0x0000ffff8c897812 */ /* 0x000fe200078ec0ff */
[----:B------:R3:W-:Y:S01]  /*ad50*/  STG.E.U16 [R210.64+0x10], R0 ;  /* 0x00001000d2007986 */ /* 0x0007e2000c101510 */
[----:B------:R-:W-:Y:S02]  /*ad60*/  @!P5 PRMT R139, R149, 0x5410, RZ ;  /* 0x00005410958bd816 */ /* 0x000fe400000000ff */
[----:B------:R-:W-:Y:S01]  /*ad70*/  SHF.R.U32.HI R137, RZ, 0x8, R137 ;  /* 0x00000008ff897819 */ /* 0x000fe20000011689 */
[----:B------:R-:W-:Y:S01]  /*ad80*/  STG.E.U16 [R208.64+0x10], R3 ;  /* 0x00001003d0007986 */ /* 0x000fe2000c101510 */
[----:B------:R-:W-:Y:S02]  /*ad90*/  LOP3.LUT R142, R142, 0xff, RZ, 0xc0, !PT ;  /* 0x000000ff8e8e7812 */ /* 0x000fe400078ec0ff */
[----:B------:R-:W-:Y:S01]  /*ada0*/  LOP3.LUT R137, R137, 0xffff, RZ, 0xc0, !PT ;  /* 0x0000ffff89897812 */ /* 0x000fe200078ec0ff */
[----:B------:R-:W-:Y:S02]  /*adb0*/  STG.E.U16 [R208.64+0x12], R139 ;  /* 0x0000128bd0007986 */ /* 0x000fe4000c101510 */
[----:B------:R-:W-:Y:S01]  /*adc0*/  @!P6 HFMA2.BF16_V2 R148, -RZ.H0_H0, RZ.H0_H0, -R138.H0_H0 ;  /* 0x200000ffff94e231 */ /* 0x000fe2000034098a */
[----:B------:R-:W-:Y:S01]  /*add0*/  ISETP.GE.U32.AND P3, PT, R233, R137, PT ;  /* 0x00000089e900720c */ /* 0x000fe20003f66070 */
[----:B------:R-:W-:Y:S01]  /*ade0*/  STG.E.U16 [R188.64+0x20], R156 ;  /* 0x0000209cbc007986 */ /* 0x000fe2000c101510 */
[--C-:B------:R-:W-:Y:S02]  /*adf0*/  SHF.R.U32.HI R137, RZ, 0x10, R140.reuse ;  /* 0x00000010ff897819 */ /* 0x100fe4000001168c */
[----:B------:R-:W-:Y:S01]  /*ae00*/  SHF.R.U32.HI R140, RZ, 0x18, R140 ;  /* 0x00000018ff8c7819 */ /* 0x000fe2000001168c */
[----:B------:R4:W-:Y:S01]  /*ae10*/  @!P6 STL.S16 [R1+0x14], R148 ;  /* 0x000014940100e387 */ /* 0x0009e20000100600 */
[----:B------:R-:W-:Y:S02]  /*ae20*/  LOP3.LUT R137, R137, 0xff, RZ, 0xc0, !PT ;  /* 0x000000ff89897812 */ /* 0x000fe400078ec0ff */
[C---:B------:R-:W-:Y:S01]  /*ae30*/  ISETP.GE.U32.AND P5, PT, R233.reuse, R140, PT ;  /* 0x0000008ce900720c */ /* 0x040fe20003fa6070 */
[----:B------:R5:W-:Y:S01]  /*ae40*/  STG.E.U16 [R188.64+0x22], R157 ;  /* 0x0000229dbc007986 */ /* 0x000be2000c101510 */
[----:B------:R-:W-:Y:S02]  /*ae50*/  ISETP.GE.U32.AND P0, PT, R233, R137, PT ;  /* 0x00000089e900720c */ /* 0x000fe40003f06070 */
[----:B--2---:R-:W-:Y:S02]  /*ae60*/  PRMT R2, R148, 0x7610, R2 ;  /* 0x0000761094027816 */ /* 0x004fe40000000002 */
[----:B------:R-:W-:Y:S02]  /*ae70*/  PRMT R137, R168, 0x7632, R137 ;  /* 0x00007632a8897816 */ /* 0x000fe40000000089 */
[----:B---3--:R-:W-:Y:S02]  /*ae80*/  LOP3.LUT R0, R173, UR26, R180, 0x96, !PT ;  /* 0x0000001aad007c12 */ /* 0x008fe4000f8e96b4 */
[----:B------:R-:W-:Y:S02]  /*ae90*/  PRMT R161, R138, 0x5410, R137 ;  /* 0x000054108aa17816 */ /* 0x000fe40000000089 */
[----:B------:R-:W-:Y:S02]  /*aea0*/  @!P6 PRMT R138, R2, 0x5410, RZ ;  /* 0x00005410028ae816 */ /* 0x000fe400000000ff */
[C---:B------:R-:W-:Y:S02]  /*aeb0*/  LOP3.LUT R2, R0.reuse, 0xffff, RZ, 0xc0, !PT ;  /* 0x0000ffff00027812 */ /* 0x040fe400078ec0ff */
[----:B------:R-:W-:Y:S01]  /*aec0*/  LOP3.LUT R140, R0, 0xff, RZ, 0xc0, !PT ;  /* 0x000000ff008c7812 */ /* 0x000fe200078ec0ff */
[----:B------:R-:W-:Y:S01]  /*aed0*/  STG.E.U16 [R190.64+0x20], R138 ;  /* 0x0000208abe007986 */ /* 0x000fe2000c101510 */
[----:B------:R-:W-:Y:S02]  /*aee0*/  SHF.R.U32.HI R2, RZ, 0x8, R2 ;  /* 0x00000008ff027819 */ /* 0x000fe40000011602 */
[----:B------:R-:W-:Y:S02]  /*aef0*/  SHF.R.U32.HI R145, RZ, 0x18, R0 ;  /* 0x00000018ff917819 */ /* 0x000fe40000011600 */
[----:B----4-:R-:W-:Y:S02]  /*af00*/  PRMT R148, R140, 0x5410, R2 ;  /* 0x000054108c947816 */ /* 0x010fe40000000002 */
[C---:B------:R-:W-:Y:S02]  /*af10*/  LOP3.LUT R2, R172.reuse, 0xffff, RZ, 0xc0, !PT ;  /* 0x0000ffffac027812 */ /* 0x040fe400078ec0ff */
[----:B------:R-:W-:Y:S02]  /*af20*/  LOP3.LUT R140, R172, 0xff, RZ, 0xc0, !PT ;  /* 0x000000ffac8c7812 */ /* 0x000fe400078ec0ff */
[----:B------:R-:W-:Y:S02]  /*af30*/  SHF.R.U32.HI R2, RZ, 0x8, R2 ;  /* 0x00000008ff027819 */ /* 0x000fe40000011602 */
[----:B------:R-:W-:Y:S02]  /*af40*/  SHF.R.U32.HI R172, RZ, 0x18, R172 ;  /* 0x00000018ffac7819 */ /* 0x000fe400000116ac */
[----:B------:R-:W-:Y:S02]  /*af50*/  PRMT R154, R140, 0x5410, R2 ;  /* 0x000054108c9a7816 */ /* 0x000fe40000000002 */
[----:B------:R-:W-:Y:S02]  /*af60*/  SHF.R.U32.HI R2, RZ, 0x10, R0 ;  /* 0x00000010ff027819 */ /* 0x000fe40000011600 */
[----:B------:R-:W-:Y:S02]  /*af70*/  LOP3.LUT R0, R147, UR26, R176, 0x96, !PT ;  /* 0x0000001a93007c12 */ /* 0x000fe4000f8e96b0 */
[----:B------:R-:W-:Y:S02]  /*af80*/  LOP3.LUT R140, R2, 0xff, RZ, 0xc0, !PT ;  /* 0x000000ff028c7812 */ /* 0x000fe400078ec0ff */
[----:B------:R-:W-:Y:S02]  /*af90*/  LOP3.LUT R2, R146, 0xffff, RZ, 0xc0, !PT ;  /* 0x0000ffff92027812 */ /* 0x000fe400078ec0ff */
[----:B------:R-:W-:Y:S01]  /*afa0*/  PRMT R149, R140, 0x5410, R145 ;  /* 0x000054108c957816 */ /* 0x000fe20000000091 */
[--C-:B------:R-:W-:Y:S01]  /*afb0*/  HSET2.LE.AND R140, R148, R178.reuse, PT ;  /* 0x000000b2948c7233 */ /* 0x100fe20003803000 */
[----:B------:R-:W-:Y:S02]  /*afc0*/  LOP3.LUT R145, R146, 0xff, RZ, 0xc0, !PT ;  /* 0x000000ff92917812 */ /* 0x000fe400078ec0ff */
[----:B------:R-:W-:Y:S02]  /*afd0*/  SHF.R.U32.HI R2, RZ, 0x8, R2 ;  /* 0x00000008ff027819 */ /* 0x000fe40000011602 */
[----:B------:R-:W-:Y:S02]  /*afe0*/  LOP3.LUT R140, R140, R141, RZ, 0xc0, !PT ;  /* 0x0000008d8c8c7212 */ /* 0x000fe400078ec0ff */
[----:B------:R-:W-:Y:S02]  /*aff0*/  SHF.R.U32.HI R141, RZ, 0x10, R0 ;  /* 0x00000010ff8d7819 */ /* 0x000fe40000011600 */
[----:B------:R-:W-:Y:S02]  /*b000*/  PRMT R150, R145, 0x5410, R2 ;  /* 0x0000541091967816 */ /* 0x000fe40000000002 */
[----:B------:R-:W-:Y:S02]  /*b010*/  PRMT R172, R142, 0x5410, R172 ;  /* 0x000054108eac7816 */ /* 0x000fe400000000ac */
[----:B------:R-:W-:Y:S01]  /*b020*/  SHF.R.U32.HI R142, RZ, 0x10, R146 ;  /* 0x00000010ff8e7819 */ /* 0x000fe20000011692 */
[--C-:B------:R-:W-:Y:S01]  /*b030*/  HSET2.LE.AND R150, R150, R178.reuse, PT ;  /* 0x000000b296967233 */ /* 0x100fe20003803000 */
[C---:B------:R-:W-:Y:S02]  /*b040*/  LOP3.LUT R2, R0.reuse, 0xffff, RZ, 0xc0, !PT ;  /* 0x0000ffff00027812 */ /* 0x040fe400078ec0ff */
[----:B------:R-:W-:Y:S02]  /*b050*/  LOP3.LUT R147, R0, 0xff, RZ, 0xc0, !PT ;  /* 0x000000ff00937812 */ /* 0x000fe400078ec0ff */
[----:B------:R-:W-:Y:S02]  /*b060*/  SHF.R.U32.HI R145, RZ, 0x18, R0 ;  /* 0x00000018ff917819 */ /* 0x000fe40000011600 */
[----:B------:R-:W-:Y:S01]  /*b070*/  LOP3.LUT R0, R141, 0xff, RZ, 0xc0, !PT ;  /* 0x000000ff8d007812 */ /* 0x000fe200078ec0ff */
[--C-:B------:R-:W-:Y:S01]  /*b080*/  HSET2.LE.AND R141, R149, R178.reuse, PT ;  /* 0x000000b2958d7233 */ /* 0x100fe20003803000 */
[----:B------:R-:W-:Y:S02]  /*b090*/  SHF.R.U32.HI R148, RZ, 0x18, R146 ;  /* 0x00000018ff947819 */ /* 0x000fe40000011692 */
[----:B------:R-:W-:Y:S01]  /*b0a0*/  LOP3.LUT R146, R142, 0xff, RZ, 0xc0, !PT ;  /* 0x000000ff8e927812 */ /* 0x000fe200078ec0ff */
[--C-:B------:R-:W-:Y:S01]  /*b0b0*/  HSET2.LE.AND R142, R154, R178.reuse, PT ;  /* 0x000000b29a8e7233 */ /* 0x100fe20003803000 */
[----:B------:R-:W-:Y:S02]  /*b0c0*/  SHF.R.U32.HI R2, RZ, 0x8, R2 ;  /* 0x00000008ff027819 */ /* 0x000fe40000011602 */
[----:B------:R-:W-:Y:S02]  /*b0d0*/  PRMT R163, R146, 0x5410, R148 ;  /* 0x0000541092a37816 */ /* 0x000fe40000000094 */
[----:B------:R-:W-:Y:S02]  /*b0e0*/  PRMT R2, R147, 0x5410, R2 ;  /* 0x0000541093027816 */ /* 0x000fe40000000002 */
[----:B------:R-:W-:Y:S02]  /*b0f0*/  PRMT R0, R0, 0x5410, R145 ;  /* 0x0000541000007816 */ /* 0x000fe40000000091 */
[----:B------:R-:W-:Y:S01]  /*b100*/  LOP3.LUT R141, R141, R144, RZ, 0xc0, !PT ;  /* 0x000000908d8d7212 */ /* 0x000fe200078ec0ff */
[--C-:B------:R-:W-:Y:S01]  /*b110*/  HSET2.LE.AND R148, R2, R178.reuse, PT ;  /* 0x000000b202947233 */ /* 0x100fe20003803000 */
[----:B------:R-:W2:Y:S01]  /*b120*/  LDSM.16.MT88.4 R144, [R193+0xa000] ;  /* 0x00a00000c190783b */ /* 0x000ea20000004200 */
[--C-:B------:R-:W-:Y:S01]  /*b130*/  HSET2.LE.AND R149, R0, R178.reuse, PT ;  /* 0x000000b200957233 */ /* 0x100fe20003803000 */
[----:B------:R-:W-:Y:S01]  /*b140*/  LOP3.LUT R142, R142, R143, RZ, 0xc0, !PT ;  /* 0x0000008f8e8e7212 */ /* 0x000fe200078ec0ff */
[--C-:B------:R-:W-:Y:S01]  /*b150*/  HSET2.LE.AND R143, R172, R178.reuse, PT ;  /* 0x000000b2ac8f7233 */ /* 0x100fe20003803000 */
[----:B------:R-:W-:Y:S02]  /*b160*/  LOP3.LUT R148, R148, R153, RZ, 0xc0, !PT ;  /* 0x0000009994947212 */ /* 0x000fe400078ec0ff */
[----:B------:R-:W-:Y:S02]  /*b170*/  LOP3.LUT R149, R149, R152, RZ, 0xc0, !PT ;  /* 0x0000009895957212 */ /* 0x000fe400078ec0ff */
[----:B------:R-:W3:Y:S01]  /*b180*/  LDSM.16.MT88.4 R152, [R195+0xa000] ;  /* 0x00a00000c398783b */ /* 0x000ee20000004200 */
[----:B------:R-:W-:Y:S01]  /*b190*/  LOP3.LUT R143, R143, R151, RZ, 0xc0, !PT ;  /* 0x000000978f8f7212 */ /* 0x000fe200078ec0ff */
[----:B------:R-:W-:Y:S01]  /*b1a0*/  HSET2.LE.AND R151, R163, R178, PT ;  /* 0x000000b2a3977233 */ /* 0x000fe20003803000 */
[----:B-----5:R-:W-:Y:S02]  /*b1b0*/  LOP3.LUT R157, R165, UR25, R182, 0x96, !PT ;  /* 0x00000019a59d7c12 */ /* 0x020fe4000f8e96b6 */
[----:B------:R-:W-:Y:S02]  /*b1c0*/  LOP3.LUT R150, R150, R132, RZ, 0xc0, !PT ;  /* 0x0000008496967212 */ /* 0x000fe400078ec0ff */
[----:B------:R-:W-:Y:S01]  /*b1d0*/  LOP3.LUT R151, R151, R159, RZ, 0xc0, !PT ;  /* 0x0000009f97977212 */ /* 0x000fe200078ec0ff */
[----:B------:R-:W-:Y:S01]  /*b1e0*/  LDSM.16.MT88.4 R180, [R195+0xa800] ;  /* 0x00a80000c3b4783b */ /* 0x000fe20000004200 */
[----:B------:R-:W-:Y:S02]  /*b1f0*/  ISETP.GE.U32.AND P6, PT, R233, R169, PT ;  /* 0x000000a9e900720c */ /* 0x000fe40003fc6070 */
[C---:B------:R-:W-:Y:S02]  /*b200*/  PRMT R0, R170.reuse, 0x7610, R0 ;  /* 0x00007610aa007816 */ /* 0x040fe40000000000 */
[----:B------:R-:W-:Y:S02]  /*b210*/  PRMT R132, R170, 0x7632, R132 ;  /* 0x00007632aa847816 */ /* 0x000fe40000000084 */
[----:B------:R-:W-:Y:S01]  /*b220*/  PRMT R3, R171, 0x7632, R3 ;  /* 0x00007632ab037816 */ /* 0x000fe20000000003 */
[----:B------:R-:W-:Y:S01]  /*b230*/  @!P4 HFMA2.BF16_V2 R244, -RZ.H0_H0, RZ.H0_H0, -R0.H0_H0 ;  /* 0x200000fffff4c231 */ /* 0x000fe20000340900 */
[----:B------:R-:W-:Y:S01]  /*b240*/  PRMT R159, R0, 0x5410, R132 ;  /* 0x00005410009f7816 */ /* 0x000fe20000000084 */
[----:B------:R-:W-:Y:S01]  /*b250*/  @!P3 HFMA2.BF16_V2 R241, -RZ.H0_H0, RZ.H0_H0, -R132.H0_H0 ;  /* 0x200000fffff1b231 */ /* 0x000fe20000340984 */
[----:B------:R-:W-:Y:S01]  /*b260*/  LOP3.LUT R163, R167, UR25, R214, 0x96, !PT ;  /* 0x00000019a7a37c12 */ /* 0x000fe2000f8e96d6 */
[----:B------:R-:W-:Y:S01]  /*b270*/  @!P5 HFMA2.BF16_V2 R242, -RZ.H0_H0, RZ.H0_H0, -R3.H0_H0 ;  /* 0x200000fffff2d231 */ /* 0x000fe20000340903 */
[----:B------:R-:W-:Y:S01]  /*b280*/  @!P4 PRMT R0, R244, 0x5410, RZ ;  /* 0x00005410f400c816 */ /* 0x000fe200000000ff */
[----:B------:R-:W-:Y:S01]  /*b290*/  @!P6 HFMA2.BF16_V2 R245, -RZ.H0_H0, RZ.H0_H0, -R137.H0_H0 ;  /* 0x200000fffff5e231 */ /* 0x000fe20000340989 */
[----:B------:R-:W-:Y:S01]  /*b2a0*/  @!P3 PRMT R132, R241, 0x5410, RZ ;  /* 0x00005410f184b816 */ /* 0x000fe200000000ff */
[----:B------:R-:W4:Y:S01]  /*b2b0*/  MUFU.EX2 R214, R230 ;  /* 0x000000e600d67308 */ /* 0x000f220000000800 */
[C---:B------:R-:W-:Y:S02]  /*b2c0*/  LOP3.LUT R167, R166.reuse, 0xffff, RZ, 0xc0, !PT ;  /* 0x0000ffffa6a77812 */ /* 0x040fe400078ec0ff */
[----:B------:R-:W-:Y:S02]  /*b2d0*/  @!P6 PRMT R137, R245, 0x5410, RZ ;  /* 0x00005410f589e816 */ /* 0x000fe400000000ff */
[----:B------:R-:W-:Y:S02]  /*b2e0*/  SHF.R.U32.HI R169, RZ, 0x10, R166 ;  /* 0x00000010ffa97819 */ /* 0x000fe400000116a6 */
[----:B------:R-:W-:Y:S01]  /*b2f0*/  LOP3.LUT R172, R166, 0xff, RZ, 0xc0, !PT ;  /* 0x000000ffa6ac7812 */ /* 0x000fe200078ec0ff */
[-C--:B--2---:R-:W-:Y:S01]  /*b300*/  HMMA.16816.F32.BF16 R4, R140, R144.reuse, R4 ;  /* 0x000000908c04723c */ /* 0x084fe20000041804 */
[----:B------:R2:W-:Y:S01]  /*b310*/  STG.E.U16 [R190.64+0x22], R137 ;  /* 0x00002289be007986 */ /* 0x0005e2000c101510 */
[----:B------:R-:W-:Y:S02]  /*b320*/  SHF.R.U32.HI R170, RZ, 0x18, R164 ;  /* 0x00000018ffaa7819 */ /* 0x000fe400000116a4 */
[----:B------:R-:W-:Y:S01]  /*b330*/  SHF.R.U32.HI R2, RZ, 0x10, R166 ;  /* 0x00000010ff027819 */ /* 0x000fe200000116a6 */
[----:B------:R-:W-:Y:S01]  /*b340*/  STG.E.U16 [R210.64+0x1e], R0 ;  /* 0x00001e00d2007986 */ /* 0x000fe2000c101510 */
[----:B------:R-:W-:Y:S02]  /*b350*/  LOP3.LUT R139, R164, 0xffff, RZ, 0xc0, !PT ;  /* 0x0000ffffa48b7812 */ /* 0x000fe400078ec0ff */
[C---:B------:R-:W-:Y:S01]  /*b360*/  HMMA.16816.F32.BF16 R8, R148.reuse, R144, R8 ;  /* 0x000000909408723c */ /* 0x040fe20000041808 */
[----:B------:R-:W-:Y:S03]  /*b370*/  STG.E.U16 [R210.64+0x20], R132 ;  /* 0x00002084d2007986 */ /* 0x000fe6000c101510 */
[----:B------:R-:W-:Y:S02]  /*b380*/  LOP3.LUT R2, R2, 0xff, RZ, 0xc0, !PT ;  /* 0x000000ff02027812 */ /* 0x000fe400078ec0ff */
[----:B------:R-:W-:Y:S02]  /*b390*/  SHF.R.U32.HI R168, RZ, 0x18, R164 ;  /* 0x00000018ffa87819 */ /* 0x000fe400000116a4 */
[-C--:B------:R-:W-:Y:S01]  /*b3a0*/  HMMA.16816.F32.BF16 R12, R148, R146.reuse, R12 ;  /* 0x00000092940c723c */ /* 0x080fe2000004180c */
[C---:B------:R-:W-:Y:S03]  /*b3b0*/  ISETP.GE.U32.AND P6, PT, R233.reuse, R2, PT ;  /* 0x00000002e900720c */ /* 0x040fe60003fc6070 */
[----:B----4-:R-:W-:Y:S02]  /*b3c0*/  F2FP.BF16.PACK_AB R138, R214, R215 ;  /* 0x000000d7d68a723e */ /* 0x010fe400000010ff */
[----:B------:R-:W-:Y:S02]  /*b3d0*/  SHF.R.U32.HI R2, RZ, 0x18, R166 ;  /* 0x00000018ff027819 */ /* 0x000fe400000116a6 */
[C---:B------:R-:W-:Y:S01]  /*b3e0*/  HMMA.16816.F32.BF16 R16, R140.reuse, R146, R16 ;  /* 0x000000928c10723c */ /* 0x040fe20000041810 */
[----:B------:R-:W4:Y:S01]  /*b3f0*/  LDSM.16.MT88.4 R144, [R198+0xa000] ;  /* 0x00a00000c690783b */ /* 0x000f220000004200 */
[C---:B------:R-:W-:Y:S02]  /*b400*/  ISETP.GE.U32.AND P4, PT, R233.reuse, R2, PT ;  /* 0x00000002e900720c */ /* 0x040fe40003f86070 */
[----:B--2---:R-:W-:Y:S02]  /*b410*/  PRMT R137, R138, 0x7632, R137 ;  /* 0x000076328a897816 */ /* 0x004fe40000000089 */
[----:B------:R-:W-:Y:S01]  /*b420*/  @!P6 HFMA2.BF16_V2 R248, -RZ.H0_H0, RZ.H0_H0, -R138.H0_H0 ;  /* 0x200000fffff8e231 */ /* 0x000fe2000034098a */
[----:B------:R-:W-:Y:S01]  /*b430*/  LOP3.LUT R2, R164, 0xff, RZ, 0xc0, !PT ;  /* 0x000000ffa4027812 */ /* 0x000fe200078ec0ff */
[-C--:B---3--:R-:W-:Y:S01]  /*b440*/  HMMA.16816.F32.BF16 R20, R140, R152.reuse, R20 ;  /* 0x000000988c14723c */ /* 0x088fe20000041814 */
[----:B------:R-:W-:Y:S02]  /*b450*/  SHF.R.U32.HI R139, RZ, 0x8, R139 ;  /* 0x00000008ff8b7819 */ /* 0x000fe4000001168b */
[----:B------:R-:W-:Y:S02]  /*b460*/  ISETP.GE.U32.AND P3, PT, R233, R2, PT ;  /* 0x00000002e900720c */ /* 0x000fe40003f66070 */
[----:B------:R-:W-:Y:S02]  /*b470*/  PRMT R2, R171, 0x7610, R2 ;  /* 0x00007610ab027816 */ /* 0x000fe40000000002 */
[----:B------:R-:W-:Y:S01]  /*b480*/  @!P4 HFMA2.BF16_V2 R240, -RZ.H0_H0, RZ.H0_H0, -R137.H0_H0 ;  /* 0x200000fffff0c231 */ /* 0x000fe20000340989 */
[C---:B------:R-:W-:Y:S01]  /*b490*/  HMMA.16816.F32.BF16 R24, R148.reuse, R152, R24 ;  /* 0x000000989418723c */ /* 0x040fe20000041818 */
[----:B------:R-:W-:Y:S03]  /*b4a0*/  PRMT R156, R2, 0x5410, R3 ;  /* 0x00005410029c7816 */ /* 0x000fe60000000003 */
[----:B------:R-:W-:Y:S01]  /*b4b0*/  @!P5 PRMT R3, R242, 0x5410, RZ ;  /* 0x00005410f203d816 */ /* 0x000fe200000000ff */
[----:B------:R-:W-:Y:S01]  /*b4c0*/  @!P0 HFMA2.BF16_V2 R243, -RZ.H0_H0, RZ.H0_H0, -R2.H0_H0 ;  /* 0x200000fffff38231 */ /* 0x000fe20000340902 */
[----:B------:R-:W-:Y:S02]  /*b4d0*/  LOP3.LUT R139, R139, 0xffff, RZ, 0xc0, !PT ;  /* 0x0000ffff8b8b7812 */ /* 0x000fe400078ec0ff */
[-C--:B------:R-:W-:Y:S01]  /*b4e0*/  HMMA.16816.F32.BF16 R28, R148, R154.reuse, R28 ;  /* 0x0000009a941c723c */ /* 0x080fe2000004181c */
[----:B------:R2:W-:Y:S03]  /*b4f0*/  STG.E.U16 [R208.64+0x22], R3 ;  /* 0x00002203d0007986 */ /* 0x0005e6000c101510 */
[----:B------:R-:W-:Y:S02]  /*b500*/  @!P0 PRMT R2, R243, 0x5410, RZ ;  /* 0x00005410f3028816 */ /* 0x000fe400000000ff */
[----:B------:R-:W-:Y:S02]  /*b510*/  ISETP.GE.U32.AND P0, PT, R233, R139, PT ;  /* 0x0000008be900720c */ /* 0x000fe40003f06070 */
[C---:B------:R-:W-:Y:S01]  /*b520*/  HMMA.16816.F32.BF16 R32, R140.reuse, R154, R32 ;  /* 0x0000009a8c20723c */ /* 0x040fe20000041820 */
[----:B------:R-:W3:Y:S03]  /*b530*/  LDSM.16.MT88.4 R152, [R197+0xa000] ;  /* 0x00a00000c598783b */ /* 0x000ee60000004200 */
[----:B------:R-:W-:Y:S02]  /*b540*/  SHF.R.U32.HI R139, RZ, 0x10, R164 ;  /* 0x00000010ff8b7819 */ /* 0x000fe400000116a4 */
[----:B------:R-:W-:Y:S02]  /*b550*/  SHF.R.U32.HI R171, RZ, 0x18, R166 ;  /* 0x00000018ffab7819 */ /* 0x000fe400000116a6 */
[----:B------:R-:W-:Y:S01]  /*b560*/  SHF.R.U32.HI R166, RZ, 0x10, R164 ;  /* 0x00000010ffa67819 */ /* 0x000fe200000116a4 */
[-C--:B----4-:R-:W-:Y:S01]  /*b570*/  HMMA.16816.F32.BF16 R36, R140, R144.reuse, R36 ;  /* 0x000000908c24723c */ /* 0x090fe20000041824 */
[----:B------:R4:W-:Y:S02]  /*b580*/  STG.E.U16 [R208.64+0x20], R2 ;  /* 0x00002002d0007986 */ /* 0x0009e4000c101510 */
[----:B------:R-:W-:Y:S02]  /*b590*/  LOP3.LUT R0, R166, 0xff, RZ, 0xc0, !PT ;  /* 0x000000ffa6007812 */ /* 0x000fe400078ec0ff */
[----:B------:R-:W-:Y:S01]  /*b5a0*/  STG.E.U16 [R188.64+0x30], R158 ;  /* 0x0000309ebc007986 */ /* 0x000fe2000c101510 */
[----:B------:R-:W-:Y:S02]  /*b5b0*/  LOP3.LUT R139, R139, 0xff, RZ, 0xc0, !PT ;  /* 0x000000ff8b8b7812 */ /* 0x000fe400078ec0ff */
[C---:B------:R-:W-:Y:S01]  /*b5c0*/  HMMA.16816.F32.BF16 R40, R148.reuse, R144, R40 ;  /* 0x000000909428723c */ /* 0x040fe20000041828 */
[----:B------:R-:W-:Y:S01]  /*b5d0*/  STG.E.U16 [R188.64+0x32], R184 ;  /* 0x000032b8bc007986 */ /* 0x000fe2000c101510 */
[----:B------:R-:W-:Y:S02]  /*b5e0*/  ISETP.GE.U32.AND P5, PT, R233, R139, PT ;  /* 0x0000008be900720c */ /* 0x000fe40003fa6070 */
[----:B------:R-:W-:Y:S02]  /*b5f0*/  PRMT R168, R0, 0x5410, R168 ;  /* 0x0000541000a87816 */ /* 0x000fe400000000a8 */
[----:B--2---:R-:W-:Y:S01]  /*b600*/  F2FP.BF16.PACK_AB R3, R185, R186 ;  /* 0x000000bab903723e */ /* 0x004fe200000010ff */
[----:B------:R-:W-:Y:S01]  /*b610*/  FADD.FTZ R186, R186, R217 ;  /* 0x000000d9baba7221 */ /* 0x000fe20000010000 */
[-C--:B------:R-:W-:Y:S01]  /*b620*/  HMMA.16816.F32.BF16 R44, R148, R146.reuse, R44 ;  /* 0x00000092942c723c */ /* 0x080fe2000004182c */
[----:B------:R-:W-:Y:S03]  /*b630*/  HSET2.LE.AND R179, R168, R178, PT ;  /* 0x000000b2a8b37233 */ /* 0x000fe60003803000 */
[C---:B------:R-:W-:Y:S02]  /*b640*/  LOP3.LUT R139, R164.reuse, 0xffff, RZ, 0xc0, !PT ;  /* 0x0000ffffa48b7812 */ /* 0x040fe400078ec0ff */
[----:B------:R-:W-:Y:S01]  /*b650*/  LOP3.LUT R179, R179, R3, RZ, 0xc0, !PT ;  /* 0x00000003b3b37212 */ /* 0x000fe200078ec0ff */
[--C-:B------:R-:W-:Y:S01]  /*b660*/  @!P5 HFMA2.BF16_V2 R239, -RZ.H0_H0, RZ.H0_H0, -R3.reuse.H0_H0 ;  /* 0x200000ffffefd231 */ /* 0x100fe20000340903 */
[C---:B------:R-:W-:Y:S01]  /*b670*/  HMMA.16816.F32.BF16 R48, R140.reuse, R146, R48 ;  /* 0x000000928c30723c */ /* 0x040fe20000041830 */
[----:B------:R-:W2:Y:S03]  /*b680*/  LDSM.16.MT88.4 R144, [R193+0xb000] ;  /* 0x00b00000c190783b */ /* 0x000ea60000004200 */
[----:B----4-:R-:W-:Y:S02]  /*b690*/  F2FP.BF16.PACK_AB R2, R187, R213 ;  /* 0x000000d5bb02723e */ /* 0x010fe400000010ff */
[----:B------:R-:W-:Y:S02]  /*b6a0*/  LOP3.LUT R165, R164, 0xff, RZ, 0xc0, !PT ;  /* 0x000000ffa4a57812 */ /* 0x000fe400078ec0ff */
[-C--:B---3--:R-:W-:Y:S01]  /*b6b0*/  HMMA.16816.F32.BF16 R52, R140, R152.reuse, R52 ;  /* 0x000000988c34723c */ /* 0x088fe20000041834 */
[----:B------:R-:W-:Y:S03]  /*b6c0*/  SHF.R.U32.HI R164, RZ, 0x8, R167 ;  /* 0x00000008ffa47819 */ /* 0x000fe600000116a7 */
[----:B------:R-:W-:Y:S01]  /*b6d0*/  @!P3 HFMA2.BF16_V2 R237, -RZ.H0_H0, RZ.H0_H0, -R2.H0_H0 ;  /* 0x200000ffffedb231 */ /* 0x000fe20000340902 */
[----:B------:R-:W-:Y:S02]  /*b6e0*/  PRMT R164, R172, 0x5410, R164 ;  /* 0x00005410aca47816 */ /* 0x000fe400000000a4 */
[----:B------:R-:W-:Y:S01]  /*b6f0*/  LOP3.LUT R0, R157, 0xffff, RZ, 0xc0, !PT ;  /* 0x0000ffff9d007812 */ /* 0x000fe200078ec0ff */
[C---:B------:R-:W-:Y:S04]  /*b700*/  HMMA.16816.F32.BF16 R56, R148.reuse, R152, R56 ;  /* 0x000000989438723c */ /* 0x040fe80000041838 */
[--C-:B------:R-:W-:Y:S01]  /*b710*/  HSET2.LE.AND R174, R164, R178.reuse, PT ;  /* 0x000000b2a4ae7233 */ /* 0x100fe20003803000 */
[----:B------:R-:W-:Y:S03]  /*b720*/  SHF.R.U32.HI R0, RZ, 0x8, R0 ;  /* 0x00000008ff007819 */ /* 0x000fe60000011600 */
[-C--:B------:R-:W-:Y:S01]  /*b730*/  HMMA.16816.F32.BF16 R60, R148, R154.reuse, R60 ;  /* 0x0000009a943c723c */ /* 0x080fe2000004183c */
[----:B------:R-:W-:Y:S07]  /*b740*/  LOP3.LUT R174, R174, R162, RZ, 0xc0, !PT ;  /* 0x000000a2aeae7212 */ /* 0x000fee00078ec0ff */
[C---:B------:R-:W-:Y:S01]  /*b750*/  HMMA.16816.F32.BF16 R64, R140.reuse, R154, R64 ;  /* 0x0000009a8c40723c */ /* 0x040fe20000041840 */
[----:B------:R-:W3:Y:S07]  /*b760*/  LDSM.16.MT88.4 R152, [R195+0xb000] ;  /* 0x00b00000c398783b */ /* 0x000eee0000004200 */
        /* <DEDUP_REMOVED lines=10> */
[-C--:B--2---:R-:W-:Y:S08]  /*b810*/  HMMA.16816.F32.BF16 R100, R140, R144.reuse, R100 ;  /* 0x000000908c64723c */ /* 0x084ff00000041864 */
[C---:B------:R-:W-:Y:S07]  /*b820*/  HMMA.16816.F32.BF16 R104, R148.reuse, R144, R104 ;  /* 0x000000909468723c */ /* 0x040fee0000041868 */
[----:B------:R-:W-:Y:S01]  /*b830*/  LOP3.LUT R145, R169, 0xff, RZ, 0xc0, !PT ;  /* 0x000000ffa9917812 */ /* 0x000fe200078ec0ff */
[-C--:B------:R-:W-:Y:S01]  /*b840*/  HMMA.16816.F32.BF16 R108, R148, R146.reuse, R108 ;  /* 0x00000092946c723c */ /* 0x080fe2000004186c */
[----:B------:R-:W-:Y:S03]  /*b850*/  SHF.R.U32.HI R144, RZ, 0x8, R139 ;  /* 0x00000008ff907819 */ /* 0x000fe6000001168b */
[----:B------:R-:W-:Y:S02]  /*b860*/  PRMT R171, R145, 0x5410, R171 ;  /* 0x0000541091ab7816 */ /* 0x000fe400000000ab */
[----:B------:R-:W-:Y:S02]  /*b870*/  PRMT R165, R165, 0x5410, R144 ;  /* 0x00005410a5a57816 */ /* 0x000fe40000000090 */
[C---:B------:R-:W-:Y:S01]  /*b880*/  HMMA.16816.F32.BF16 R112, R140.reuse, R146, R112 ;  /* 0x000000928c70723c */ /* 0x040fe20000041870 */
[C---:B------:R-:W-:Y:S03]  /*b890*/  LOP3.LUT R144, R163.reuse, 0xffff, RZ, 0xc0, !PT ;  /* 0x0000ffffa3907812 */ /* 0x040fe600078ec0ff */
[----:B------:R-:W-:Y:S01]  /*b8a0*/  SHF.R.U32.HI R145, RZ, 0x10, R163 ;  /* 0x00000010ff917819 */ /* 0x000fe200000116a3 */
[--C-:B------:R-:W-:Y:S01]  /*b8b0*/  HSET2.LE.AND R175, R171, R178.reuse, PT ;  /* 0x000000b2abaf7233 */ /* 0x100fe20003803000 */
[----:B------:R-:W-:Y:S02]  /*b8c0*/  PRMT R139, R138, 0x5410, R137 ;  /* 0x000054108a8b7816 */ /* 0x000fe40000000089 */
[-C--:B---3--:R-:W-:Y:S01]  /*b8d0*/  HMMA.16816.F32.BF16 R116, R140, R152.reuse, R116 ;  /* 0x000000988c74723c */ /* 0x088fe20000041874 */
[----:B------:R-:W-:Y:S03]  /*b8e0*/  LOP3.LUT R147, R163, 0xff, RZ, 0xc0, !PT ;  /* 0x000000ffa3937812 */ /* 0x000fe600078ec0ff */
[----:B------:R-:W-:Y:S02]  /*b8f0*/  SHF.R.U32.HI R146, RZ, 0x8, R144 ;  /* 0x00000008ff927819 */ /* 0x000fe40000011690 */
[----:B------:R-:W-:Y:S02]  /*b900*/  LOP3.LUT R145, R145, 0xff, RZ, 0xc0, !PT ;  /* 0x000000ff91917812 */ /* 0x000fe400078ec0ff */
[C---:B------:R-:W-:Y:S01]  /*b910*/  HMMA.16816.F32.BF16 R120, R148.reuse, R152, R120 ;  /* 0x000000989478723c */ /* 0x040fe20000041878 */
[----:B------:R-:W-:Y:S03]  /*b920*/  LOP3.LUT R144, R157, 0xff, RZ, 0xc0, !PT ;  /* 0x000000ff9d907812 */ /* 0x000fe600078ec0ff */
[----:B------:R-:W-:Y:S02]  /*b930*/  SHF.R.U32.HI R163, RZ, 0x18, R163 ;  /* 0x00000018ffa37819 */ /* 0x000fe400000116a3 */
[----:B------:R-:W-:Y:S02]  /*b940*/  PRMT R172, R147, 0x5410, R146 ;  /* 0x0000541093ac7816 */ /* 0x000fe40000000092 */
[-C--:B------:R-:W-:Y:S01]  /*b950*/  HMMA.16816.F32.BF16 R124, R148, R154.reuse, R124 ;  /* 0x0000009a947c723c */ /* 0x080fe2000004187c */
[----:B------:R-:W-:Y:S03]  /*b960*/  PRMT R173, R145, 0x5410, R163 ;  /* 0x0000541091ad7816 */ /* 0x000fe600000000a3 */
[--C-:B------:R-:W-:Y:S01]  /*b970*/  PRMT R176, R144, 0x5410, R0.reuse ;  /* 0x0000541090b07816 */ /* 0x100fe20000000000 */
[--C-:B------:R-:W-:Y:S01]  /*b980*/  HSET2.LE.AND R172, R172, R178.reuse, PT ;  /* 0x000000b2acac7233 */ /* 0x100fe20003803000 */
[----:B------:R-:W2:Y:S01]  /*b990*/  LDSM.16.MT88.4 R144, [R193+0xa800] ;  /* 0x00a80000c190783b */ /* 0x000ea20000004200 */
[--C-:B------:R-:W-:Y:S01]  /*b9a0*/  SHF.R.U32.HI R163, RZ, 0x10, R157.reuse ;  /* 0x00000010ffa37819 */ /* 0x100fe2000001169d */
[----:B------:R-:W-:Y:S01]  /*b9b0*/  HMMA.16816.F32.BF16 R128, R140, R154, R128 ;  /* 0x0000009a8c80723c */ /* 0x000fe20000041880 */
[----:B------:R-:W-:Y:S03]  /*b9c0*/  SHF.R.U32.HI R157, RZ, 0x18, R157 ;  /* 0x00000018ff9d7819 */ /* 0x000fe6000001169d */
[----:B------:R-:W-:Y:S01]  /*b9d0*/  LOP3.LUT R163, R163, 0xff, RZ, 0xc0, !PT ;  /* 0x000000ffa3a37812 */ /* 0x000fe200078ec0ff */
[--C-:B------:R-:W-:Y:S01]  /*b9e0*/  HSET2.LE.AND R173, R173, R178.reuse, PT ;  /* 0x000000b2adad7233 */ /* 0x100fe20003803000 */
[----:B------:R-:W-:Y:S01]  /*b9f0*/  LOP3.LUT R172, R172, R160, RZ, 0xc0, !PT ;  /* 0x000000a0acac7212 */ /* 0x000fe200078ec0ff */
[--C-:B------:R-:W-:Y:S01]  /*ba00*/  HSET2.LE.AND R176, R176, R178.reuse, PT ;  /* 0x000000b2b0b07233 */ /* 0x100fe20003803000 */
[----:B------:R-:W-:Y:S04]  /*ba10*/  PRMT R157, R163, 0x5410, R157 ;  /* 0x00005410a39d7816 */ /* 0x000fe8000000009d */
[C---:B------:R-:W-:Y:S01]  /*ba20*/  PRMT R0, R2.reuse, 0x7632, R0 ;  /* 0x0000763202007816 */ /* 0x040fe20000000000 */
[--C-:B------:R-:W-:Y:S01]  /*ba30*/  HSET2.LE.AND R177, R157, R178.reuse, PT ;  /* 0x000000b29db17233 */ /* 0x100fe20003803000 */
[----:B------:R-:W-:Y:S01]  /*ba40*/  LOP3.LUT R173, R173, R161, RZ, 0xc0, !PT ;  /* 0x000000a1adad7212 */ /* 0x000fe200078ec0ff */
[----:B------:R-:W-:Y:S01]  /*ba50*/  HSET2.LE.AND R178, R165, R178, PT ;  /* 0x000000b2a5b27233 */ /* 0x000fe20003803000 */
[----:B------:R-:W-:Y:S01]  /*ba60*/  LOP3.LUT R175, R175, R139, RZ, 0xc0, !PT ;  /* 0x0000008bafaf7212 */ /* 0x000fe200078ec0ff */
[----:B------:R-:W-:Y:S01]  /*ba70*/  @!P0 HFMA2.BF16_V2 R236, -RZ.H0_H0, RZ.H0_H0, -R0.H0_H0 ;  /* 0x200000ffffec8231 */ /* 0x000fe20000340900 */
[----:B------:R-:W-:Y:S02]  /*ba80*/  PRMT R132, R2, 0x5410, R0 ;  /* 0x0000541002847816 */ /* 0x000fe40000000000 */
[----:B------:R-:W-:Y:S02]  /*ba90*/  @!P6 PRMT R138, R248, 0x5410, RZ ;  /* 0x00005410f88ae816 */ /* 0x000fe400000000ff */
[----:B------:R-:W-:Y:S02]  /*baa0*/  @!P4 PRMT R137, R240, 0x5410, RZ ;  /* 0x00005410f089c816 */ /* 0x000fe400000000ff */
[----:B------:R-:W-:Y:S01]  /*bab0*/  @!P3 PRMT R2, R237, 0x5410, RZ ;  /* 0x00005410ed02b816 */ /* 0x000fe200000000ff */
[----:B------:R3:W-:Y:S01]  /*bac0*/  STG.E.U16 [R190.64+0x30], R138 ;  /* 0x0000308abe007986 */ /* 0x0007e2000c101510 */
[----:B------:R-:W-:Y:S02]  /*bad0*/  @!P0 PRMT R0, R236, 0x5410, RZ ;  /* 0x00005410ec008816 */ /* 0x000fe400000000ff */
[----:B------:R-:W-:Y:S01]  /*bae0*/  LOP3.LUT R176, R176, R159, RZ, 0xc0, !PT ;  /* 0x0000009fb0b07212 */ /* 0x000fe200078ec0ff */
[----:B------:R4:W-:Y:S01]  /*baf0*/  STG.E.U16 [R190.64+0x32], R137 ;  /* 0x00003289be007986 */ /* 0x0009e2000c101510 */
[----:B------:R-:W-:Y:S02]  /*bb00*/  LOP3.LUT R177, R177, R156, RZ, 0xc0, !PT ;  /* 0x0000009cb1b17212 */ /* 0x000fe400078ec0ff */
[----:B------:R-:W-:Y:S01]  /*bb10*/  LOP3.LUT R178, R178, R132, RZ, 0xc0, !PT ;  /* 0x00000084b2b27212 */ /* 0x000fe200078ec0ff */
[----:B------:R5:W-:Y:S01]  /*bb20*/  STG.E.U16 [R210.64+0x2e], R2 ;  /* 0x00002e02d2007986 */ /* 0x000be2000c101510 */
[----:B------:R-:W-:Y:S01]  /*bb30*/  ISETP.GE.U32.AND P6, PT, R233, R170, PT ;  /* 0x000000aae900720c */ /* 0x000fe20003fc6070 */
[----:B------:R-:W-:Y:S01]  /*bb40*/  IMAD.MOV.U32 R132, RZ, RZ, R134 ;  /* 0x000000ffff847224 */ /* 0x000fe200078e0086 */
[----:B------:R-:W-:Y:S01]  /*bb50*/  IADD3 R139, P0, R188, -0x40, RZ ;  /* 0xffffffc0bc8b7810 */ /* 0x000fe20007f1e0ff */
[----:B------:R1:W-:Y:S01]  /*bb60*/  STG.E.U16 [R210.64+0x30], R0 ;  /* 0x00003000d2007986 */ /* 0x0003e2000c101510 */
[-C--:B--2---:R-:W-:Y:S03]  /*bb70*/  HMMA.16816.F32.BF16 R152, R172, R144.reuse, R4 ;  /* 0x00000090ac98723c */ /* 0x084fe60000041804 */
[----:B------:R-:W2:Y:S05]  /*bb80*/  LDSM.16.MT88.4 R4, [R198+0xa800] ;  /* 0x00a80000c604783b */ /* 0x000eaa0000004200 */
[C---:B------:R-:W-:Y:S01]  /*bb90*/  HMMA.16816.F32.BF16 R168, R176.reuse, R144, R8 ;  /* 0x00000090b0a8723c */ /* 0x040fe20000041808 */
[----:B------:R-:W-:Y:S02]  /*bba0*/  @!P6 HFMA2.BF16_V2 R238, -RZ.H0_H0, RZ.H0_H0, -R3.H1_H1 ;  /* 0x200000ffffeee231 */ /* 0x000fe40000360903 */
[----:B------:R-:W2:Y:S01]  /*bbb0*/  LDSM.16.MT88.4 R8, [R197+0xa800] ;  /* 0x00a80000c508783b */ /* 0x000ea20000004200 */
[----:B---3--:R-:W-:Y:S04]  /*bbc0*/  IADD3.X R138, R189, -0x1, RZ, P0, !PT ;  /* 0xffffffffbd8a7810 */ /* 0x008fe800007fe4ff */
[-C--:B------:R-:W-:Y:S01]  /*bbd0*/  HMMA.16816.F32.BF16 R164, R176, R146.reuse, R12 ;  /* 0x00000092b0a4723c */ /* 0x080fe2000004180c */
[----:B------:R-:W-:Y:S01]  /*bbe0*/  ISETP.LT.AND P0, PT, RZ, UR22, PT ;  /* 0x00000016ff007c0c */ /* 0x000fe2000bf01270 */
[----:B------:R-:W-:Y:S01]  /*bbf0*/  UIADD3 UR22, UR22, -0x1, URZ ;  /* 0xffffffff16167890 */ /* 0x000fe2000fffe03f */
[----:B------:R-:W3:Y:S01]  /*bc00*/  LDSM.16.MT88.4 R12, [R193+0xb800] ;  /* 0x00b80000c10c783b */ /* 0x000ee20000004200 */
[----:B----4-:R-:W-:Y:S02]  /*bc10*/  IMAD.MOV.U32 R137, RZ, RZ, R133 ;  /* 0x000000ffff897224 */ /* 0x010fe400078e0085 */
[----:B-----5:R-:W-:Y:S02]  /*bc20*/  FADD.FTZ R2, R215, R219 ;  /* 0x000000dbd7027221 */ /* 0x020fe40000010000 */
[C---:B------:R-:W-:Y:S03]  /*bc30*/  HMMA.16816.F32.BF16 R148, R172.reuse, R146, R16 ;  /* 0x00000092ac94723c */ /* 0x040fe60000041810 */
[----:B------:R-:W4:Y:S01]  /*bc40*/  LDSM.16.MT88.4 R16, [R195+0xb800] ;  /* 0x00b80000c310783b */ /* 0x000f220000004200 */
[----:B-1----:R-:W-:Y:S02]  /*bc50*/  FADD.FTZ R0, R213, R218 ;  /* 0x000000dad5007221 */ /* 0x002fe40000010000 */
[----:B------:R-:W-:Y:S02]  /*bc60*/  FADD.FTZ R211, R185, R186 ;  /* 0x000000bab9d37221 */ /* 0x000fe40000010000 */
[-C--:B------:R-:W-:Y:S01]  /*bc70*/  HMMA.16816.F32.BF16 R144, R172, R180.reuse, R20 ;  /* 0x000000b4ac90723c */ /* 0x080fe20000041814 */
[----:B------:R-:W-:Y:S02]  /*bc80*/  FADD.FTZ R210, R187, R0 ;  /* 0x00000000bbd27221 */ /* 0x000fe40000010000 */
[----:B------:R-:W1:Y:S01]  /*bc90*/  LDSM.16.MT88.4 R20, [R198+0xb800] ;  /* 0x00b80000c614783b */ /* 0x000e620000004200 */
[----:B------:R-:W-:Y:S04]  /*bca0*/  IMAD.MOV.U32 R0, RZ, RZ, R136 ;  /* 0x000000ffff007224 */ /* 0x000fe800078e0088 */
[C---:B------:R-:W-:Y:S03]  /*bcb0*/  HMMA.16816.F32.BF16 R160, R176.reuse, R180, R24 ;  /* 0x000000b4b0a0723c */ /* 0x040fe60000041818 */
[----:B------:R-:W5:Y:S05]  /*bcc0*/  LDSM.16.MT88.4 R24, [R197+0xb800] ;  /* 0x00b80000c518783b */ /* 0x000f6a0000004200 */
[-C--:B------:R-:W-:Y:S08]  /*bcd0*/  HMMA.16816.F32.BF16 R156, R176, R182.reuse, R28 ;  /* 0x000000b6b09c723c */ /* 0x080ff0000004181c */
[C---:B------:R-:W-:Y:S08]  /*bce0*/  HMMA.16816.F32.BF16 R140, R172.reuse, R182, R32 ;  /* 0x000000b6ac8c723c */ /* 0x040ff00000041820 */
[-C--:B--2---:R-:W-:Y:S08]  /*bcf0*/  HMMA.16816.F32.BF16 R36, R172, R4.reuse, R36 ;  /* 0x00000004ac24723c */ /* 0x084ff00000041824 */
[C---:B------:R-:W-:Y:S07]  /*bd00*/  HMMA.16816.F32.BF16 R40, R176.reuse, R4, R40 ;  /* 0x00000004b028723c */ /* 0x040fee0000041828 */
[----:B------:R-:W-:Y:S01]  /*bd10*/  @P6 PRMT R4, R3, 0x7632, R4 ;  /* 0x0000763203046816 */ /* 0x000fe20000000004 */
[-C--:B------:R-:W-:Y:S01]  /*bd20*/  HMMA.16816.F32.BF16 R44, R176, R6.reuse, R44 ;  /* 0x00000006b02c723c */ /* 0x080fe2000004182c */
[----:B------:R-:W-:Y:S03]  /*bd30*/  @!P5 PRMT R3, R239, 0x5410, RZ ;  /* 0x00005410ef03d816 */ /* 0x000fe600000000ff */
[----:B------:R-:W-:Y:S02]  /*bd40*/  @!P6 PRMT R4, R238, 0x5410, RZ ;  /* 0x00005410ee04e816 */ /* 0x000fe400000000ff */
[----:B------:R2:W-:Y:S02]  /*bd50*/  STG.E.U16 [R208.64+0x30], R3 ;  /* 0x00003003d0007986 */ /* 0x0005e4000c101510 */
[C---:B------:R-:W-:Y:S02]  /*bd60*/  HMMA.16816.F32.BF16 R48, R172.reuse, R6, R48 ;  /* 0x00000006ac30723c */ /* 0x040fe40000041830 */
[----:B------:R1:W-:Y:S06]  /*bd70*/  STG.E.U16 [R208.64+0x32], R4 ;  /* 0x00003204d0007986 */ /* 0x0003ec000c101510 */
[-C--:B------:R-:W-:Y:S08]  /*bd80*/  HMMA.16816.F32.BF16 R52, R172, R8.reuse, R52 ;  /* 0x00000008ac34723c */ /* 0x080ff00000041834 */
[C---:B------:R-:W-:Y:S08]  /*bd90*/  HMMA.16816.F32.BF16 R56, R176.reuse, R8, R56 ;  /* 0x00000008b038723c */ /* 0x040ff00000041838 */
[-C--:B------:R-:W-:Y:S01]  /*bda0*/  HMMA.16816.F32.BF16 R60, R176, R10.reuse, R60 ;  /* 0x0000000ab03c723c */ /* 0x080fe2000004183c */
[----:B--2---:R-:W-:Y:S03]  /*bdb0*/  IMAD.MOV.U32 R3, RZ, RZ, R135 ;  /* 0x000000ffff037224 */ /* 0x004fe600078e0087 */
[----:B-1----:R-:W-:Y:S02]  /*bdc0*/  FADD.FTZ R208, R226, R216 ;  /* 0x000000d8e2d07221 */ /* 0x002fe40000010000 */
[----:B------:R-:W-:Y:S02]  /*bdd0*/  FADD.FTZ R209, R214, R2 ;  /* 0x00000002d6d17221 */ /* 0x000fe40000010000 */
[C---:B------:R-:W-:Y:S08]  /*bde0*/  HMMA.16816.F32.BF16 R64, R172.reuse, R10, R64 ;  /* 0x0000000aac40723c */ /* 0x040ff00000041840 */
[-C--:B---3--:R-:W-:Y:S08]  /*bdf0*/  HMMA.16816.F32.BF16 R68, R172, R12.reuse, R68 ;  /* 0x0000000cac44723c */ /* 0x088ff00000041844 */
        /* <DEDUP_REMOVED lines=11> */
[-C--:B-----5:R-:W-:Y:S08]  /*beb0*/  HMMA.16816.F32.BF16 R116, R172, R24.reuse, R116 ;  /* 0x00000018ac74723c */ /* 0x0a0ff00000041874 */
[C---:B------:R-:W-:Y:S08]  /*bec0*/  HMMA.16816.F32.BF16 R120, R176.reuse, R24, R120 ;  /* 0x00000018b078723c */ /* 0x040ff00000041878 */
[-C--:B------:R-:W-:Y:S08]  /*bed0*/  HMMA.16816.F32.BF16 R124, R176, R26.reuse, R124 ;  /* 0x0000001ab07c723c */ /* 0x080ff0000004187c */
[----:B------:R-:W-:Y:S01]  /*bee0*/  HMMA.16816.F32.BF16 R128, R172, R26, R128 ;  /* 0x0000001aac80723c */ /* 0x000fe20000041880 */
[----:B------:R-:W-:-:S07]  /*bef0*/  @P0 BRA `(.L_x_1732) ;  /* 0xffffbaf000000947 */ /* 0x000fce000383ffff */
.L_x_1731:
[----:B-1----:R-:W1:Y:S01]  /*bf00*/  SHFL.BFLY PT, R0, R208, 0x2, 0x1f ;  /* 0x0c401f00d0007f89 */ /* 0x002e6200000e0000 */
[----:B------:R-:W2:Y:S01]  /*bf10*/  S2UR UR6, SR_CTAID.Y ;  /* 0x00000000000679c3 */ /* 0x000ea20000002600 */
[----:B------:R-:W-:Y:S01]  /*bf20*/  UISETP.NE.AND UP0, UPT, UR9, -0x1, UPT ;  /* 0xffffffff0900788c */ /* 0x000fe2000bf05270 */
[----:B------:R-:W-:Y:S01]  /*bf30*/  BSSY B0, `(.L_x_1735) ;  /* 0x00001b0000007945 */ /* 0x000fe20003800000 */
[----:B------:R-:W3:Y:S01]  /*bf40*/  SHFL.BFLY PT, R2, R209, 0x2, 0x1f ;  /* 0x0c401f00d1027f89 */ /* 0x000ee200000e0000 */
[----:B------:R-:W-:-:S02]  /*bf50*/  ULDC.64 UR4, c[0x0][0x1e8] ;  /* 0x00007a0000047ab9 */ /* 0x000fc40000000a00 */
[----:B------:R-:W-:Y:S01]  /*bf60*/  ULDC UR8, c[0x0][0x214] ;  /* 0x0000850000087ab9 */ /* 0x000fe20000000800 */
[----:B------:R-:W4:Y:S01]  /*bf70*/  SHFL.BFLY PT, R3, R211, 0x2, 0x1f ;  /* 0x0c401f00d3037f89 */ /* 0x000f2200000e0000 */
[----:B------:R-:W4:Y:S01]  /*bf80*/  S2UR UR11, SR_CTAID.X ;  /* 0x00000000000b79c3 */ /* 0x000f220000002500 */
[----:B------:R-:W-:Y:S02]  /*bf90*/  UMOV UR26, URZ ;  /* 0x0000003f001a7c82 */ /* 0x000fe40008000000 */
[----:B------:R-:W4:Y:S01]  /*bfa0*/  S2R R174, SR_TID.X ;  /* 0x0000000000ae7919 */ /* 0x000f220000002100 */
[----:B------:R-:W-:Y:S02]  /*bfb0*/  @UP0 UIMAD.WIDE.U32 UR14, UR9, UR4, URZ ;  /* 0x00000004090e02a5 */ /* 0x000fe4000f8e003f */
[----:B------:R-:W-:Y:S02]  /*bfc0*/  UMOV UR27, URZ ;  /* 0x0000003f001b7c82 */ /* 0x000fe40008000000 */
[----:B------:R-:W-:Y:S01]  /*bfd0*/  @UP0 UIMAD UR7, UR9, UR5, UR15 ;  /* 0x00000005090702a4 */ /* 0x000fe2000f8e020f */
[----:B------:R-:W4:Y:S02]  /*bfe0*/  S2UR UR12, SR_CTAID.Z ;  /* 0x00000000000c79c3 */ /* 0x000f240000002700 */
        /* <DEDUP_REMOVED lines=9> */
[----:B------:R-:W-:-:S02]  /*c080*/  MOV R3, 0x3f800000 ;  /* 0x3f80000000037802 */ /* 0x000fc40000000f00 */
[----:B------:R-:W3:Y:S01]  /*c090*/  SHFL.BFLY PT, R2, R209, 0x1, 0x1f ;  /* 0x0c201f00d1027f89 */ /* 0x000ee200000e0000 */
[----:B------:R-:W-:Y:S01]  /*c0a0*/  ULDC.U8 UR4, c[0x0][0x329] ;  /* 0x0000ca4000047ab9 */ /* 0x000fe20000000000 */
[----:B------:R-:W-:Y:S01]  /*c0b0*/  SHF.R.S32.HI R173, RZ, 0x1f, R174 ;  /* 0x0000001fffad7819 */ /* 0x000fe200000114ae */
[----:B------:R-:W-:Y:S01]  /*c0c0*/  UISETP.NE.AND UP1, UPT, UR4, URZ, UPT ;  /* 0x0000003f0400728c */ /* 0x000fe2000bf25270 */
[----:B------:R-:W4:Y:S01]  /*c0d0*/  SHFL.BFLY PT, R7, R211, 0x1, 0x1f ;  /* 0x0c201f00d3077f89 */ /* 0x000f2200000e0000 */
[----:B------:R-:W-:Y:S02]  /*c0e0*/  @!UP0 UIMAD UR13, UR6, UR5, UR13 ;  /* 0x00000005060d82a4 */ /* 0x000fe4000f8e020d */
[----:B------:R-:W-:Y:S02]  /*c0f0*/  @!UP0 UMOV UR14, UR22 ;  /* 0x00000016000e8c82 */ /* 0x000fe40008000000 */
[----:B------:R-:W-:Y:S02]  /*c100*/  ULDC.U8 UR5, c[0x0][0x328] ;  /* 0x0000ca0000057ab9 */ /* 0x000fe40000000000 */
[----:B------:R-:W-:-:S02]  /*c110*/  UISETP.NE.AND UP2, UPT, UR5, URZ, UPT ;  /* 0x0000003f0500728c */ /* 0x000fc4000bf45270 */
[----:B------:R-:W-:Y:S02]  /*c120*/  @!UP0 UIADD3 UR7, UR23, UR13, URZ ;  /* 0x0000000d17078290 */ /* 0x000fe4000fffe03f */
[----:B------:R-:W-:Y:S01]  /*c130*/  UISETP.NE.OR UP3, UPT, UR4, URZ, !UP2 ;  /* 0x0000003f0400728c */ /* 0x000fe2000d765670 */
[----:B-1----:R-:W-:Y:S01]  /*c140*/  FADD.FTZ R210, R0, R210 ;  /* 0x000000d200d27221 */ /* 0x002fe20000010000 */
[----:B------:R-:W-:Y:S01]  /*c150*/  MOV R0, 0x3f800000 ;  /* 0x3f80000000007802 */ /* 0x000fe20000000f00 */
[----:B------:R-:W-:Y:S01]  /*c160*/  @UP1 ULDC UR15, c[0x0][0x210] ;  /* 0x00008400000f1ab9 */ /* 0x000fe20000000800 */
[----:B--2---:R-:W-:Y:S02]  /*c170*/  FADD.FTZ R208, R208, R4 ;  /* 0x00000004d0d07221 */ /* 0x004fe40000010000 */
[----:B------:R-:W1:Y:S01]  /*c180*/  SHFL.BFLY PT, R6, R210, 0x1, 0x1f ;  /* 0x0c201f00d2067f89 */ /* 0x000e6200000e0000 */
[----:B------:R-:W-:Y:S01]  /*c190*/  LEA.HI R4, R173, R174, RZ, 0x2 ;  /* 0x000000aead047211 */ /* 0x000fe200078f10ff */
[----:B------:R-:W-:Y:S01]  /*c1a0*/  ULDC UR5, c[0x0][0x234] ;  /* 0x00008d0000057ab9 */ /* 0x000fe20000000800 */
[----:B---3--:R-:W-:Y:S01]  /*c1b0*/  FADD.FTZ R209, R209, R2 ;  /* 0x00000002d1d17221 */ /* 0x008fe20000010000 */
[----:B------:R-:W-:Y:S01]  /*c1c0*/  FSETP.NE.FTZ.AND P6, PT, R208, RZ, PT ;  /* 0x000000ffd000720b */ /* 0x000fe20003fd5000 */
[----:B------:R-:W-:Y:S01]  /*c1d0*/  @UP1 UIMAD UR15, UR15, UR8, URZ ;  /* 0x000000080f0f12a4 */ /* 0x000fe2000f8e023f */
[--C-:B------:R-:W-:Y:S01]  /*c1e0*/  SHF.R.S32.HI R2, RZ, 0x2, R4.reuse ;  /* 0x00000002ff027819 */ /* 0x100fe20000011404 */
[----:B----4-:R-:W-:Y:S01]  /*c1f0*/  FADD.FTZ R211, R211, R7 ;  /* 0x00000007d3d37221 */ /* 0x010fe20000010000 */
[----:B------:R-:W-:Y:S01]  /*c200*/  SHF.R.S32.HI R5, RZ, 0x1f, R4 ;  /* 0x0000001fff057819 */ /* 0x000fe20000011404 */
[----:B------:R-:W-:Y:S01]  /*c210*/  @!UP1 USEL UR15, UR8, UR5, !UP2 ;  /* 0x00000005080f9287 */ /* 0x000fe2000d000000 */
[----:B------:R-:W-:Y:S01]  /*c220*/  FSETP.NE.FTZ.AND P5, PT, R209, RZ, PT ;  /* 0x000000ffd100720b */ /* 0x000fe20003fb5000 */
[----:B------:R-:W-:Y:S01]  /*c230*/  ULDC UR4, c[0x0][0x1c0] ;  /* 0x0000700000047ab9 */ /* 0x000fe20000000800 */
[----:B------:R-:W-:Y:S01]  /*c240*/  LEA.HI R5, R5, R2, RZ, 0x3 ;  /* 0x0000000205057211 */ /* 0x000fe200078f18ff */
[----:B------:R-:W-:Y:S01]  /*c250*/  @UP1 UMOV UR18, 0x1 ;  /* 0x0000000100121882 */ /* 0x000fe20000000000 */
[----:B------:R-:W-:Y:S01]  /*c260*/  FSETP.NE.FTZ.AND P3, PT, R211, RZ, PT ;  /* 0x000000ffd300720b */ /* 0x000fe20003f75000 */
[----:B------:R-:W-:Y:S01]  /*c270*/  @!UP1 UIMAD UR18, UR15, UR4, URZ ;  /* 0x000000040f1292a4 */ /* 0x000fe2000f8e023f */
[----:B------:R-:W-:Y:S01]  /*c280*/  LOP3.LUT R25, R5, 0xfffffff8, RZ, 0xc0, !PT ;  /* 0xfffffff805197812 */ /* 0x000fe200078ec0ff */
[----:B------:R-:W2:Y:S01]  /*c290*/  @P6 MUFU.RCP R0, R208 ;  /* 0x000000d000006308 */ /* 0x000ea20000001000 */
[-C--:B------:R-:W-:Y:S01]  /*c2a0*/  LEA.HI R173, R173, R174.reuse, RZ, 0x5 ;  /* 0x000000aeadad7211 */ /* 0x080fe200078f28ff */
[----:B------:R-:W-:Y:S01]  /*c2b0*/  @!UP3 UIMAD UR20, UR6, UR8, URZ ;  /* 0x000000080614b2a4 */ /* 0x000fe2000f8e023f */
[----:B------:R-:W-:Y:S01]  /*c2c0*/  IADD3 R25, R2, -R25, RZ ;  /* 0x8000001902197210 */ /* 0x000fe20007ffe0ff */
[----:B------:R-:W-:Y:S01]  /*c2d0*/  @UP1 ULDC UR19, c[0x0][0x210] ;  /* 0x0000840000131ab9 */ /* 0x000fe20000000800 */
[----:B------:R-:W-:Y:S01]  /*c2e0*/  MOV R2, 0x3f800000 ;  /* 0x3f80000000027802 */ /* 0x000fe20000000f00 */
[----:B------:R-:W-:Y:S01]  /*c2f0*/  UIMAD UR4, UR6, UR18, URZ ;  /* 0x00000012060472a4 */ /* 0x000fe2000f8e023f */
[----:B-1----:R-:W-:Y:S01]  /*c300*/  FADD.FTZ R210, R210, R6 ;  /* 0x00000006d2d27221 */ /* 0x002fe20000010000 */
[----:B------:R-:W-:Y:S01]  /*c310*/  @P5 MUFU.RCP R3, R209 ;  /* 0x000000d100035308 */ /* 0x000fe20000001000 */
[----:B------:R-:W-:Y:S01]  /*c320*/  LOP3.LUT R4, R4, 0x3ffffffc, RZ, 0xc0, !PT ;  /* 0x3ffffffc04047812 */ /* 0x000fe200078ec0ff */
[----:B------:R-:W-:Y:S01]  /*c330*/  @!UP1 UMOV UR19, 0x1 ;  /* 0x0000000100139882 */ /* 0x000fe20000000000 */
[----:B------:R-:W-:Y:S01]  /*c340*/  SHF.R.S32.HI R6, RZ, 0x5, R173 ;  /* 0x00000005ff067819 */ /* 0x000fe200000114ad */
[----:B------:R-:W-:Y:S01]  /*c350*/  @!UP3 USEL UR20, UR20, UR9, !UP0 ;  /* 0x000000091414b287 */ /* 0x000fe2000c000000 */
[----:B------:R-:W-:Y:S01]  /*c360*/  FSETP.NE.FTZ.AND P4, PT, R210, RZ, PT ;  /* 0x000000ffd200720b */ /* 0x000fe20003f95000 */
[----:B------:R-:W-:Y:S01]  /*c370*/  UIMAD UR11, UR11, UR19, URZ ;  /* 0x000000130b0b72a4 */ /* 0x000fe2000f8e023f */
[----:B------:R-:W-:Y:S01]  /*c380*/  IADD3 R4, -R4, R174, RZ ;  /* 0x000000ae04047210 */ /* 0x000fe20007ffe1ff */
[----:B--2---:R-:W-:Y:S01]  /*c390*/  FMUL.FTZ R0, R0, c[0x0][0x2dc] ;  /* 0x0000b70000007a20 */ /* 0x004fe20000410000 */
[----:B------:R-:W-:Y:S01]  /*c3a0*/  R2P PR, R25, 0x6 ;  /* 0x0000000619007804 */ /* 0x000fe20000000000 */
[----:B------:R-:W-:Y:S01]  /*c3b0*/  USEL UR4, UR4, URZ, UP3 ;  /* 0x0000003f04047287 */ /* 0x000fe20009800000 */
[----:B------:R-:W-:Y:S01]  /*c3c0*/  LEA R172, R6, R4, 0x9 ;  /* 0x0000000406ac7211 */ /* 0x000fe200078e48ff */
[C---:B------:R-:W-:Y:S01]  /*c3d0*/  FMUL.FTZ R14, R0.reuse, R141 ;  /* 0x0000008d000e7220 */ /* 0x040fe20000410000 */
[----:B------:R-:W-:Y:S01]  /*c3e0*/  USHF.L.U32 UR11, UR11, 0x7, URZ ;  /* 0x000000070b0b7899 */ /* 0x000fe2000800063f */
[C---:B------:R-:W-:Y:S01]  /*c3f0*/  FMUL.FTZ R152, R0.reuse, R152 ;  /* 0x0000009800987220 */ /* 0x040fe20000410000 */
[----:B------:R-:W-:Y:S01]  /*c400*/  UIMAD UR15, UR12, UR15, UR4 ;  /* 0x0000000f0c0f72a4 */ /* 0x000fe2000f8e0204 */
[C---:B------:R-:W-:Y:S01]  /*c410*/  FMUL.FTZ R5, R0.reuse, R153 ;  /* 0x0000009900057220 */ /* 0x040fe20000410000 */
[----:B------:R-:W-:Y:S01]  /*c420*/  @!UP3 UMOV UR26, UR20 ;  /* 0x00000014001abc82 */ /* 0x000fe20008000000 */
[C---:B------:R-:W-:Y:S01]  /*c430*/  FMUL.FTZ R148, R0.reuse, R148 ;  /* 0x0000009400947220 */ /* 0x040fe20000410000 */
[----:B------:R-:W1:Y:S01]  /*c440*/  @P4 MUFU.RCP R2, R210 ;  /* 0x000000d200024308 */ /* 0x000e620000001000 */
[C---:B------:R-:W-:Y:S01]  /*c450*/  FMUL.FTZ R149, R0.reuse, R149 ;  /* 0x0000009500957220 */ /* 0x040fe20000410000 */
[----:B------:R-:W-:Y:S01]  /*c460*/  F2FP.BF16.PACK_AB R5, R5, R152 ;  /* 0x000000980505723e */ /* 0x000fe200000010ff */
[C---:B------:R-:W-:Y:S01]  /*c470*/  FMUL.FTZ R144, R0.reuse, R144 ;  /* 0x0000009000907220 */ /* 0x040fe20000410000 */
[----:B------:R-:W-:Y:S01]  /*c480*/  USHF.R.S32.HI UR4, URZ, 0x1f, UR11 ;  /* 0x0000001f3f047899 */ /* 0x000fe2000801140b */
[C---:B------:R-:W-:Y:S01]  /*c490*/  FMUL.FTZ R11, R0.reuse, R145 ;  /* 0x00000091000b7220 */ /* 0x040fe20000410000 */
[----:B------:R-:W-:Y:S01]  /*c4a0*/  @!UP3 USHF.R.S32.HI UR27, URZ, 0x1f, UR20 ;  /* 0x0000001f3f1bb899 */ /* 0x000fe20008011414 */
[C---:B------:R-:W-:Y:S01]  /*c4b0*/  FMUL.FTZ R140, R0.reuse, R140 ;  /* 0x0000008c008c7220 */ /* 0x040fe20000410000 */
[----:B------:R-:W-:Y:S01]  /*c4c0*/  USHF.R.S32.HI UR5, URZ, 0x1f, UR15 ;  /* 0x0000001f3f057899 */ /* 0x000fe2000801140f */
[C---:B------:R-:W-:Y:S01]  /*c4d0*/  FMUL.FTZ R18, R0.reuse, R36 ;  /* 0x0000002400127220 */ /* 0x040fe20000410000 */
[----:B------:R-:W-:Y:S01]  /*c4e0*/  F2FP.BF16.PACK_AB R11, R11, R144 ;  /* 0x000000900b0b723e */ /* 0x000fe200000010ff */
[----:B------:R-:W-:Y:S01]  /*c4f0*/  FMUL.FTZ R21, R0, R37 ;  /* 0x0000002500157220 */ /* 0x000fe20000410000 */
[----:B------:R-:W-:Y:S01]  /*c500*/  F2FP.BF16.PACK_AB R14, R14, R140 ;  /* 0x0000008c0e0e723e */ /* 0x000fe200000010ff */
[C---:B------:R-:W-:Y:S01]  /*c510*/  FMUL.FTZ R132, R0.reuse, R48 ;  /* 0x0000003000847220 */ /* 0x040fe20000410000 */
[----:B------:R-:W-:Y:S01]  /*c520*/  UIADD3 UR11, UP2, UP1, UR11, UR26, UR15 ;  /* 0x0000001a0b0b7290 */ /* 0x000fe2000f95e00f */
[C---:B------:R-:W-:Y:S01]  /*c530*/  FMUL.FTZ R35, R0.reuse, R49 ;  /* 0x0000003100237220 */ /* 0x040fe20000410000 */
[----:B------:R-:W-:Y:S01]  /*c540*/  F2FP.BF16.PACK_AB R21, R21, R18 ;  /* 0x000000121515723e */ /* 0x000fe200000010ff */
[C---:B------:R-:W-:Y:S01]  /*c550*/  FMUL.FTZ R138, R0.reuse, R52 ;  /* 0x00000034008a7220 */ /* 0x040fe20000410000 */
[----:B------:R-:W-:Y:S01]  /*c560*/  UIADD3.X UR4, UR4, UR27, UR5, UP2, UP1 ;  /* 0x0000001b04047290 */ /* 0x000fe200097e2405 */
        /* <DEDUP_REMOVED lines=26> */
[C---:B------:R-:W-:Y:S02]  /*c710*/  FMUL.FTZ R65, R2.reuse, R45 ;  /* 0x0000002d02417220 */ /* 0x040fe40000410000 */
        /* <DEDUP_REMOVED lines=8> */
[----:B------:R-:W-:Y:S02]  /*c7a0*/  FMUL.FTZ R156, R2, R156 ;  /* 0x0000009c029c7220 */ /* 0x000fe40000410000 */
[----:B-1----:R-:W-:Y:S01]  /*c7b0*/  FMUL.FTZ R0, R0, c[0x0][0x2dc] ;  /* 0x0000b70000007a20 */ /* 0x002fe20000410000 */
[----:B------:R-:W-:Y:S01]  /*c7c0*/  F2FP.BF16.PACK_AB R15, R15, R160 ;  /* 0x000000a00f0f723e */ /* 0x000fe200000010ff */
[----:B------:R-:W-:-:S02]  /*c7d0*/  FMUL.FTZ R23, R2, R157 ;  /* 0x0000009d02177220 */ /* 0x000fc40000410000 */
[C---:B------:R-:W-:Y:S02]  /*c7e0*/  FMUL.FTZ R17, R2.reuse, R40 ;  /* 0x0000002802117220 */ /* 0x040fe40000410000 */
        /* <DEDUP_REMOVED lines=34> */
[----:B------:R-:W-:Y:S02]  /*ca10*/  FMUL.FTZ R31, R3, R66 ;  /* 0x00000042031f7220 */ /* 0x000fe40000410000 */
        /* <DEDUP_REMOVED lines=230> */
[C---:B------:R-:W-:Y:S02]  /*d880*/  IADD3 R0, R175.reuse, 0x48, RZ ;  /* 0x00000048af007810 */ /* 0x040fe40007ffe0ff */
[----:B------:R-:W-:Y:S02]  /*d890*/  ISETP.GE.AND P4, PT, R2, UR24, PT ;  /* 0x0000001802007c0c */ /* 0x000fe4000bf86270 */
[----:B------:R-:W-:Y:S01]  /*d8a0*/  ISETP.GE.AND P3, PT, R0, UR24, PT ;  /* 0x0000001800007c0c */ /* 0x000fe2000bf66270 */
[----:B------:R-:W-:-:S05]  /*d8b0*/  @!P6 IMAD R4, R175, UR19, RZ ;  /* 0x00000013af04ec24 */ /* 0x000fca000f8e02ff */
[----:B--2---:R-:W-:Y:S01]  /*d8c0*/  @!P6 IADD3 R5, P0, R4, UR11, RZ ;  /* 0x0000000b0405ec10 */ /* 0x004fe2000ff1e0ff */
        /* <DEDUP_REMOVED lines=12> */
[----:B------:R-:W-:Y:S02]  /*d990*/  @!P5 LEA.HI.X R7, R7, c[0x0][0x204], R3, 0x2, P2 ;  /* 0x000081000707da11 */ /* 0x000fe400010f1403 */
        /* <DEDUP_REMOVED lines=9> */
.L_x_1736:
[----:B---34-:R-:W-:Y:S05]  /*da30*/  BSYNC B0 ;  /* 0x0000000000007941 */ /* 0x018fea0003800000 */
.L_x_1735:
[----:B------:R-:W3:Y:S04]  /*da40*/  LDL.64 R80, [R1+0x50] ;  /* 0x0000500001507983 */ /* 0x000ee80000100a00 */
[----:B------:R4:W5:Y:S01]  /*da50*/  LDL R15, [R1+0x6c] ;  /* 0x00006c00010f7983 */ /* 0x0009620000100800 */
[----:B------:R-:W-:Y:S01]  /*da60*/  USHF.R.S32.HI UR6, URZ, 0x1f, UR12 ;  /* 0x0000001f3f067899 */ /* 0x000fe2000801140c */
[----:B------:R-:W-:Y:S01]  /*da70*/  BSSY B0, `(.L_x_1737) ;  /* 0x000001e000007945 */ /* 0x000fe20003800000 */
[----:B------:R-:W-:Y:S01]  /*da80*/  ULDC.64 UR4, c[0x0][0x1f0] ;  /* 0x00007c0000047ab9 */ /* 0x000fe20000000a00 */
[----:B--2---:R-:W2:Y:S01]  /*da90*/  S2R R3, SR_TID.X ;  /* 0x0000000000037919 */ /* 0x004ea20000002100 */
        /* <DEDUP_REMOVED lines=27> */
.L_x_1738:
[----:B----4-:R-:W-:Y:S05]  /*dc50*/  BSYNC B0 ;  /* 0x0000000000007941 */ /* 0x010fea0003800000 */
.L_x_1737:
        /* <DEDUP_REMOVED lines=18> */
.L_x_1740:
[----:B------:R-:W-:Y:S05]  /*dd80*/  BSYNC B0 ;  /* 0x0000000000007941 */ /* 0x000fea0003800000 */
.L_x_1739:
        /* <DEDUP_REMOVED lines=18> */
.L_x_1742:
[----:B------:R-:W-:Y:S05]  /*deb0*/  BSYNC B0 ;  /* 0x0000000000007941 */ /* 0x000fea0003800000 */
.L_x_1741:
        /* <DEDUP_REMOVED lines=18> */
.L_x_1744:
[----:B------:R-:W-:Y:S05]  /*dfe0*/  BSYNC B0 ;  /* 0x0000000000007941 */ /* 0x000fea0003800000 */
.L_x_1743:
        /* <DEDUP_REMOVED lines=18> */
.L_x_1746:
[----:B------:R-:W-:Y:S05]  /*e110*/  BSYNC B0 ;  /* 0x0000000000007941 */ /* 0x000fea0003800000 */
.L_x_1745:
        /* <DEDUP_REMOVED lines=18> */
.L_x_1748:
[----:B------:R-:W-:Y:S05]  /*e240*/  BSYNC B0 ;  /* 0x0000000000007941 */ /* 0x000fea0003800000 */
.L_x_1747:
        /* <DEDUP_REMOVED lines=18> */
.L_x_1750:
[----:B------:R-:W-:Y:S05]  /*e370*/  BSYNC B0 ;  /* 0x0000000000007941 */ /* 0x000fea0003800000 */
.L_x_1749:
        /* <DEDUP_REMOVED lines=19> */
.L_x_1701:
        /* <DEDUP_REMOVED lines=10> */
[----:B------:R-:W-:Y:S01]  /*e550*/  ULDC UR12, c[0x0][0x214] ;  /* 0x00008500000c7ab9 */ /* 0x000fe20000000800 */
        /* <DEDUP_REMOVED lines=9> */
[----:B------:R-:W-:Y:S01]  /*e5f0*/  @UP3 UIMAD UR7, UR9, UR7, UR19 ;  /* 0x00000007090732a4 */ /* 0x000fe2000f8e0213 */
[----:B------:R-:W-:Y:S01]  /*e600*/  IADD3 R23, R14, 0x40, RZ ;  /* 0x000000400e177810 */ /* 0x000fe20007ffe0ff */
[----:B------:R-:W-:-:S02]  /*e610*/  UIMAD UR8, UR14, UR5, UR4 ;  /* 0x000000050e0872a4 */ /* 0x000fc4000f8e0204 */
[----:B------:R-:W-:Y:S02]  /*e620*/  ULDC.U8 UR19, c[0x0][0x328] ;  /* 0x0000ca0000137ab9 */ /* 0x000fe40000000000 */
[----:B------:R-:W-:Y:S02]  /*e630*/  ULDC.64 UR4, c[0x0][0x1e0] ;  /* 0x0000780000047ab9 */ /* 0x000fe40000000a00 */
[----:B------:R-:W-:Y:S02]  /*e640*/  UISETP.NE.AND UP4, UPT, UR19, URZ, UPT ;  /* 0x0000003f1300728c */ /* 0x000fe4000bf85270 */
[----:B------:R-:W-:Y:S02]  /*e650*/  @!UP3 UIMAD UR20, UR20, UR4, URZ ;  /* 0x000000041414b2a4 */ /* 0x000fe4000f8e023f */
[----:B------:R-:W-:Y:S02]  /*e660*/  @UP3 UMOV UR21, UR18 ;  /* 0x0000001200153c82 */ /* 0x000fe40008000000 */
[----:B------:R-:W-:-:S02]  /*e670*/  UISETP.EQ.AND UP4, UPT, UR6, URZ, UP4 ;  /* 0x0000003f0600728c */ /* 0x000fc4000a782270 */
[----:B------:R-:W-:Y:S02]  /*e680*/  @!UP2 UISETP.NE.AND UP1, UPT, UR19, URZ, UPT ;  /* 0x0000003f1300a28c */ /* 0x000fe4000bf25270 */
[----:B------:R-:W-:Y:S02]  /*e690*/  @!UP3 UIMAD UR20, UR15, UR5, UR20 ;  /* 0x000000050f14b2a4 */ /* 0x000fe4000f8e0214 */
[----:B------:R-:W-:Y:S02]  /*e6a0*/  @UP2 ULDC UR18, c[0x0][0x210] ;  /* 0x0000840000122ab9 */ /* 0x000fe40000000800 */
[----:B------:R-:W-:Y:S02]  /*e6b0*/  @!UP3 UIMAD.WIDE.U32 UR22, UR15, UR4, URZ ;  /* 0x000000040f16b2a5 */ /* 0x000fe4000f8e003f */
[----:B------:R-:W-:Y:S02]  /*e6c0*/  ULDC UR5, c[0x0][0x234] ;  /* 0x00008d0000057ab9 */ /* 0x000fe40000000800 */
[----:B------:R-:W-:-:S02]  /*e6d0*/  @UP2 UIMAD UR18, UR18, UR12, URZ ;  /* 0x0000000c121222a4 */ /* 0x000fc4000f8e023f */
[----:B------:R-:W-:Y:S02]  /*e6e0*/  UISETP.NE.OR UP0, UPT, UR9, -0x1, !UP4 ;  /* 0xffffffff0900788c */ /* 0x000fe4000e705670 */
[----:B------:R-:W-:Y:S02]  /*e6f0*/  @!UP2 USEL UR18, UR12, UR5, !UP1 ;  /* 0x000000050c12a287 */ /* 0x000fe4000c800000 */
        /* <DEDUP_REMOVED lines=10> */
[----:B------:R-:W-:Y:S01]  /*e7a0*/  @UP2 ULDC UR25, c[0x0][0x210] ;  /* 0x0000840000192ab9 */ /* 0x000fe20000000800 */
[----:B------:R-:W-:Y:S01]  /*e7b0*/  ISETP.GE.AND P0, PT, R8, UR13, PT ;  /* 0x0000000d08007c0c */ /* 0x000fe2000bf06270 */
[----:B------:R-:W-:-:S02]  /*e7c0*/  USEL UR24, UR24, URZ, !UP4 ;  /* 0x0000003f18187287 */ /* 0x000fc4000e000000 */
[----:B------:R-:W-:Y:S01]  /*e7d0*/  @!UP2 UMOV UR25, 0x1 ;  /* 0x000000010019a882 */ /* 0x000fe20000000000 */
[----:B-1----:R-:W-:Y:S01]  /*e7e0*/  IMAD.WIDE.U32 R12, R12, c[0x0][0x1f0], R2 ;  /* 0x00007c000c0c7a25 */ /* 0x002fe200078e0002 */
[----:B------:R-:W-:Y:S02]  /*e7f0*/  UIMAD UR11, UR11, UR25, URZ ;  /* 0x000000190b0b72a4 */ /* 0x000fe4000f8e023f */
[----:B------:R-:W-:Y:S02]  /*e800*/  UIMAD UR14, UR14, UR18, UR24 ;  /* 0x000000120e0e72a4 */ /* 0x000fe4000f8e0218 */
        /* <DEDUP_REMOVED lines=21> */
.L_x_1752:
[----:B------:R-:W-:Y:S05]  /*e960*/  BSYNC B0 ;  /* 0x0000000000007941 */ /* 0x000fea0003800000 */
.L_x_1751:
        /* <DEDUP_REMOVED lines=18> */
.L_x_1754:
[----:B------:R-:W-:Y:S05]  /*ea90*/  BSYNC B0 ;  /* 0x0000000000007941 */ /* 0x000fea0003800000 */
.L_x_1753:
        /* <DEDUP_REMOVED lines=18> */
.L_x_1756:
[----:B------:R-:W-:Y:S05]  /*ebc0*/  BSYNC B0 ;  /* 0x0000000000007941 */ /* 0x000fea0003800000 */
.L_x_1755:
        /* <DEDUP_REMOVED lines=18> */
.L_x_1758:
[----:B------:R-:W-:Y:S05]  /*ecf0*/  BSYNC B0 ;  /* 0x0000000000007941 */ /* 0x000fea0003800000 */
.L_x_1757:
        /* <DEDUP_REMOVED lines=18> */
.L_x_1760:
[----:B------:R-:W-:Y:S05]  /*ee20*/  BSYNC B0 ;  /* 0x0000000000007941 */ /* 0x000fea0003800000 */
.L_x_1759:
        /* <DEDUP_REMOVED lines=18> */
.L_x_1762:
[----:B------:R-:W-:Y:S05]  /*ef50*/  BSYNC B0 ;  /* 0x0000000000007941 */ /* 0x000fea0003800000 */
.L_x_1761:
        /* <DEDUP_REMOVED lines=18> */
.L_x_1764:
[----:B------:R-:W-:Y:S05]  /*f080*/  BSYNC B0 ;  /* 0x0000000000007941 */ /* 0x000fea0003800000 */
.L_x_1763:
        /* <DEDUP_REMOVED lines=18> */
.L_x_1766:
[----:B------:R-:W-:Y:S05]  /*f1b0*/  BSYNC B0 ;  /* 0x0000000000007941 */ /* 0x000fea0003800000 */
.L_x_1765:
        /* <DEDUP_REMOVED lines=67> */
.L_x_1767:
        /* <DEDUP_REMOVED lines=9> */
.L_x_2402:


//--------------------- .text._ZN5flash16flash_fwd_kernelI23Flash_fwd_kernel_traitsILi128ELi128ELi32ELi4ELb0ELb0EN7cutlass10bfloat16_tE19Flash_kernel_traitsILi128ELi128ELi32ELi4ES3_EELb0ELb0ELb0ELb1ELb0ELb0ELb1ELb0EEEvNS_16Flash_fwd_paramsE --------------------------
	.section	.text._ZN5flash16flash_fwd_kernelI23Flash_fwd_kernel_traitsILi128ELi128ELi32ELi4ELb0ELb0EN7cutlass10bfloat16_tE19Flash_kernel_traitsILi128ELi128ELi32ELi4ES3_EELb0ELb0ELb0ELb1ELb0ELb0ELb1ELb0EEEvNS_16Flash_fwd_paramsE,"ax",@progbits
	.sectioninfo	@"SHI_REGISTERS=255"
	.align	128
        .global         _ZN5flash16flash_fwd_kernelI23Flash_fwd_kernel_traitsILi128ELi128ELi32ELi4ELb0ELb0EN7cutlass10bfloat16_tE19Flash_kernel_traitsILi128ELi128ELi32ELi4ES3_EELb0ELb0ELb0ELb1ELb0ELb0ELb1ELb0EEEvNS_16Flash_fwd_paramsE
        .type           _ZN5flash16flash_fwd_kernelI23Flash_fwd_kernel_traitsILi128ELi128ELi32ELi4ELb0ELb0EN7cutlass10bfloat16_tE19Flash_kernel_traitsILi128ELi128ELi32ELi4ES3_EELb0ELb0ELb0ELb1ELb0ELb0ELb1ELb0EEEvNS_16Flash_fwd_paramsE,@function
        .size           _ZN5flash16flash_fwd_kernelI23Flash_fwd_kernel_traitsILi128ELi128ELi32ELi4ELb0ELb0EN7cutlass10bfloat16_tE19Flash_kernel_traitsILi128ELi128ELi32ELi4ES3_EELb0ELb0ELb0ELb1ELb0ELb0ELb1ELb0EEEvNS_16Flash_fwd_paramsE,(.L_x_2403 - _ZN5flash16flash_fwd_kernelI23Flash_fwd_kernel_traitsILi128ELi128ELi32ELi4ELb0ELb0EN7cutlass10bfloat16_tE19Flash_kernel_traitsILi128ELi128ELi32ELi4ES3_EELb0ELb0ELb0ELb1ELb0ELb0ELb1ELb0EEEvNS_16Flash_fwd_paramsE)
        .other          _ZN5flash16flash_fwd_kernelI23Flash_fwd_kernel_traitsILi128ELi128ELi32ELi4ELb0ELb0EN7cutlass10bfloat16_tE19Flash_kernel_traitsILi128ELi128ELi32ELi4ES3_EELb0ELb0ELb0ELb1ELb0ELb0ELb1ELb0EEEvNS_16Flash_fwd_paramsE,@"STO_CUDA_ENTRY STV_DEFAULT"
_ZN5flash16flash_fwd_kernelI23Flash_fwd_kernel_traitsILi128ELi128ELi32ELi4ELb0ELb0EN7cutlass10bfloat16_tE19Flash_kernel_traitsILi128ELi128ELi32ELi4ES3_EELb0ELb0ELb0ELb1ELb0ELb0ELb1ELb0EEEvNS_16Flash_fwd_paramsE:
.text._ZN5flash16flash_fwd_kernelI23Flash_fwd_kernel_traitsILi128ELi128ELi32ELi4ELb0ELb0EN7cutlass10bfloat16_tE19Flash_kernel_traitsILi128ELi128ELi32ELi4ES3_EELb0ELb0ELb0ELb1ELb0ELb0ELb1ELb0EEEvNS_16Flash_fwd_paramsE:
        /* <DEDUP_REMOVED lines=35> */
.L_x_1768:
[----:B------:R-:W-:Y:S02]  /*0230*/  MOV R0, c[0x0][0x218] ;  /* 0x0000860000007a02 */ /* 0x000fe40000000f00 */
.L_x_1769:
        /* <DEDUP_REMOVED lines=43> */
.L_x_1771:
        /* <DEDUP_REMOVED lines=41> */
.L_x_1772:
[----:B--2---:R-:W-:Y:S01]  /*0780*/  SHF.R.S32.HI R21, RZ, 0x1f, R148 ;  /* 0x0000001fff157819 */ /* 0x004fe20000011494 */
[----:B------:R-:W-:Y:S01]  /*0790*/  IMAD.IADD R28, R134, 0x1, -R252 ;  /* 0x00000001861c7824 */ /* 0x000fe200078e0afc */
[----:B------:R-:W-:Y:S02]  /*07a0*/  BSSY B0, `(.L_x_1773) ;  /* 0x000005a000007945 */ /* 0x000fe40003800000 */
[CC--:B------:R-:W-:Y:S02]  /*07b0*/  LEA.HI R0, R21.reuse, R148.reuse, RZ, 0x3 ;  /* 0x0000009415007211 */ /* 0x0c0fe400078f18ff */
[----:B------:R-:W-:Y:S02]  /*07c0*/  LEA.HI R22, R21, R148, RZ, 0x4 ;  /* 0x0000009415167211 */ /* 0x000fe400078f20ff */
[----:B------:R-:W-:-:S02]  /*07d0*/  SHF.R.S32.HI R10, RZ, 0x3, R0 ;  /* 0x00000003ff0a7819 */ /* 0x000fc40000011400 */
[----:B------:R-:W-:Y:S02]  /*07e0*/  LOP3.LUT R2, R0, 0xfffffff8, RZ, 0xc0, !PT ;  /* 0xfffffff800027812 */ /* 0x000fe400078ec0ff */
[----:B------:R-:W-:Y:S01]  /*07f0*/  SHF.R.S32.HI R11, RZ, 0x1f, R10 ;  /* 0x0000001fff0b7819 */ /* 0x000fe2000001140a */
[----:B------:R-:W-:Y:S01]  /*0800*/  IMAD.SHL.U32 R0, R10, 0x40, RZ ;  /* 0x000000400a007824 */ /* 0x000fe200078e00ff */
[----:B------:R-:W-:Y:S01]  /*0810*/  LEA.HI R3, R21, R148, RZ, 0x6 ;  /* 0x0000009415037211 */ /* 0x000fe200078f30ff */
[----:B------:R-:W-:Y:S02]  /*0820*/  IMAD.IADD R29, R148, 0x1, -R2 ;  /* 0x00000001941d7824 */ /* 0x000fe400078e0a02 */
[----:B------:R-:W-:Y:S01]  /*0830*/  IMAD R13, R11, c[0x0][0x1a0], RZ ;  /* 0x000068000b0d7a24 */ /* 0x000fe200078e02ff */
[----:B------:R-:W-:Y:S01]  /*0840*/  LOP3.LUT R0, R0, 0x1c0, RZ, 0xc0, !PT ;  /* 0x000001c000007812 */ /* 0x000fe200078ec0ff */
[----:B------:R-:W-:Y:S02]  /*0850*/  IMAD.SHL.U32 R248, R29, 0x8, RZ ;  /* 0x000000081df87824 */ /* 0x000fe400078e00ff */
[----:B------:R-:W-:-:S02]  /*0860*/  IMAD.SHL.U32 R3, R3, 0x8, RZ ;  /* 0x0000000803037824 */ /* 0x000fc400078e00ff */
        /* <DEDUP_REMOVED lines=13> */
[----:B------:R-:W-:Y:S01]  /*0940*/  IADD3 R4, P0, R16, R4, RZ ;  /* 0x0000000410047210 */ /* 0x000fe20007f1e0ff */
[C---:B------:R-:W-:Y:S01]  /*0950*/  IMAD R12, R10.reuse, c[0x0][0x19c], R0 ;  /* 0x000067000a0c7a24 */ /* 0x040fe200078e0200 */
[----:B------:R-:W-:Y:S01]  /*0960*/  SHF.R.S32.HI R17, RZ, 0x1f, R6 ;  /* 0x0000001fff117819 */ /* 0x000fe20000011406 */
[----:B------:R-:W-:Y:S01]  /*0970*/  IMAD.WIDE.U32 R2, R10, c[0x0][0x1a0], R248 ;  /* 0x000068000a027a25 */ /* 0x000fe200078e00f8 */
[----:B------:R-:W-:-:S02]  /*0980*/  SHF.R.S32.HI R0, RZ, 0x1f, R7 ;  /* 0x0000001fff007819 */ /* 0x000fc40000011407 */
[----:B------:R-:W-:Y:S01]  /*0990*/  IADD3.X R5, R20, R5, R12, P0, !PT ;  /* 0x0000000514057210 */ /* 0x000fe200007fe40c */
[----:B------:R-:W-:Y:S01]  /*09a0*/  IMAD R12, R10, c[0x0][0x1a4], R13 ;  /* 0x000069000a0c7a24 */ /* 0x000fe200078e020d */
[----:B------:R-:W-:Y:S01]  /*09b0*/  LEA.HI R17, R17, R6, RZ, 0x3 ;  /* 0x0000000611117211 */ /* 0x000fe200078f18ff */
[----:B------:R-:W-:Y:S01]  /*09c0*/  IMAD R13, R0, c[0x0][0x1b0], RZ ;  /* 0x00006c00000d7a24 */ /* 0x000fe200078e02ff */
[----:B------:R-:W-:Y:S01]  /*09d0*/  IADD3 R2, P0, R14, R2, RZ ;  /* 0x000000020e027210 */ /* 0x000fe20007f1e0ff */
[----:B------:R-:W-:Y:S01]  /*09e0*/  IMAD R0, R0, c[0x0][0x1b8], RZ ;  /* 0x00006e0000007a24 */ /* 0x000fe200078e02ff */
[----:B------:R-:W-:Y:S01]  /*09f0*/  LOP3.LUT R14, R17, 0xfffffff8, RZ, 0xc0, !PT ;  /* 0xfffffff8110e7812 */ /* 0x000fe200078ec0ff */
[----:B------:R-:W-:Y:S01]  /*0a00*/  IMAD.WIDE.U32 R32, R7, c[0x0][0x1b0], R4 ;  /* 0x00006c0007207a25 */ /* 0x000fe200078e0004 */
[----:B------:R-:W-:-:S03]  /*0a10*/  IADD3.X R3, R15, R3, R12, P0, !PT ;  /* 0x000000030f037210 */ /* 0x000fc600007fe40c */
[----:B------:R-:W-:Y:S01]  /*0a20*/  IMAD.IADD R15, R6, 0x1, -R14 ;  /* 0x00000001060f7824 */ /* 0x000fe200078e0a0e */
[----:B------:R1:W-:Y:S01]  /*0a30*/  STL.64 [R1+0x18], R32 ;  /* 0x0000182001007387 */ /* 0x0003e20000100a00 */
[C---:B------:R-:W-:Y:S02]  /*0a40*/  IMAD R6, R7.reuse, c[0x0][0x1bc], R0 ;  /* 0x00006f0007067a24 */ /* 0x040fe400078e0200 */
[----:B------:R-:W-:Y:S01]  /*0a50*/  IMAD.WIDE.U32 R26, R7, c[0x0][0x1b8], R2 ;  /* 0x00006e00071a7a25 */ /* 0x000fe200078e0002 */
[----:B------:R-:W-:Y:S02]  /*0a60*/  R2P PR, R15, 0x6 ;  /* 0x000000060f007804 */ /* 0x000fe40000000000 */
[----:B------:R-:W-:Y:S01]  /*0a70*/  ISETP.GE.AND P0, PT, R10, R28, PT ;  /* 0x0000001c0a00720c */ /* 0x000fe20003f06270 */
[----:B------:R-:W-:Y:S01]  /*0a80*/  IMAD R14, R7, c[0x0][0x1b4], R13 ;  /* 0x00006d00070e7a24 */ /* 0x000fe200078e020d */
[----:B------:R1:W-:Y:S01]  /*0a90*/  STL.64 [R1+0x10], R26 ;  /* 0x0000101a01007387 */ /* 0x0003e20000100a00 */
[----:B------:R-:W-:Y:S01]  /*0aa0*/  IMAD.IADD R25, R27, 0x1, R6 ;  /* 0x000000011b197824 */ /* 0x000fe200078e0206 */
[----:B------:R-:W-:Y:S01]  /*0ab0*/  LEA.HI R3, R21, R148, RZ, 0x5 ;  /* 0x0000009415037211 */ /* 0x000fe200078f28ff */
[----:B------:R-:W-:Y:S01]  /*0ac0*/  IMAD.IADD R35, R33, 0x1, R14 ;  /* 0x0000000121237824 */ /* 0x000fe200078e020e */
[----:B------:R1:W-:Y:S01]  /*0ad0*/  STL [R1+0xc], R28 ;  /* 0x00000c1c01007387 */ /* 0x0003e20000100800 */
[----:B------:R-:W-:Y:S01]  /*0ae0*/  IMAD R0, R19, c[0x0][0x1a8], RZ ;  /* 0x00006a0013007a24 */ /* 0x000fe200078e02ff */
[----:B------:R-:W-:Y:S01]  /*0af0*/  LOP3.LUT R2, R3, 0xffffffe0, RZ, 0xc0, !PT ;  /* 0xffffffe003027812 */ /* 0x000fe200078ec0ff */
[----:B------:R-:W-:Y:S01]  /*0b00*/  IMAD.MOV.U32 R4, RZ, RZ, 0x20 ;  /* 0x00000020ff047424 */ /* 0x000fe200078e00ff */
[----:B------:R1:W-:Y:S01]  /*0b10*/  STL [R1+0x8], R236 ;  /* 0x000008ec01007387 */ /* 0x0003e20000100800 */
[C---:B------:R-:W-:Y:S01]  /*0b20*/  IMAD R0, R18.reuse, c[0x0][0x1ac], R0 ;  /* 0x00006b0012007a24 */ /* 0x040fe200078e0200 */
[----:B------:R-:W-:Y:S01]  /*0b30*/  SHF.R.S32.HI R31, RZ, 0x5, R3 ;  /* 0x00000005ff1f7819 */ /* 0x000fe20000011403 */
[----:B------:R-:W-:Y:S01]  /*0b40*/  IMAD.WIDE.U32 R12, R18, c[0x0][0x1a8], R8 ;  /* 0x00006a00120c7a25 */ /* 0x000fe200078e0008 */
[----:B------:R1:W-:Y:S03]  /*0b50*/  STL [R1+0x20], R25 ;  /* 0x0000201901007387 */ /* 0x0003e60000100800 */
[----:B------:R-:W-:Y:S01]  /*0b60*/  IMAD.MOV.U32 R20, RZ, RZ, 0x10 ;  /* 0x00000010ff147424 */ /* 0x000fe200078e00ff */
[----:B------:R1:W-:Y:S01]  /*0b70*/  STL [R1+0x4], R35 ;  /* 0x0000042301007387 */ /* 0x0003e20000100800 */
[----:B------:R-:W-:Y:S01]  /*0b80*/  IMAD.IADD R9, R13, 0x1, R0 ;  /* 0x000000010d097824 */ /* 0x000fe200078e0200 */
[----:B------:R-:W-:Y:S01]  /*0b90*/  SEL R0, R4, 0xffffffe0, !P2 ;  /* 0xffffffe004007807 */ /* 0x000fe20005000000 */
[----:B------:R-:W-:Y:S01]  /*0ba0*/  IMAD.IADD R30, R148, 0x1, -R2 ;  /* 0x00000001941e7824 */ /* 0x000fe200078e0a02 */
[----:B------:R-:W-:Y:S01]  /*0bb0*/  SEL R4, R20, 0xfffffff0, !P1 ;  /* 0xfffffff014047807 */ /* 0x000fe20004800000 */
[----:B------:R-:W-:Y:S01]  /*0bc0*/  IMAD.SHL.U32 R231, R231, 0x2, RZ ;  /* 0x00000002e7e77824 */ /* 0x000fe200078e00ff */
        /* <DEDUP_REMOVED lines=23> */
.L_x_1774:
[----:B------:R-:W-:Y:S05]  /*0d40*/  BSYNC B0 ;  /* 0x0000000000007941 */ /* 0x000fea0003800000 */
.L_x_1773:
        /* <DEDUP_REMOVED lines=29> */
.L_x_1776:
[----:B------:R-:W-:Y:S05]  /*0f20*/  BSYNC B0 ;  /* 0x0000000000007941 */ /* 0x000fea0003800000 */
.L_x_1775:
        /* <DEDUP_REMOVED lines=29> */
.L_x_1778:
[----:B------:R-:W-:Y:S05]  /*1100*/  BSYNC B0 ;  /* 0x0000000000007941 */ /* 0x000fea0003800000 */
.L_x_1777:
        /* <DEDUP_REMOVED lines=29> */
.L_x_1780:
[----:B------:R-:W-:Y:S05]  /*12e0*/  BSYNC B0 ;  /* 0x0000000000007941 */ /* 0x000fea0003800000 */
.L_x_1779:
        /* <DEDUP_REMOVED lines=29> */
.L_x_1782:
[----:B------:R-:W-:Y:S05]  /*14c0*/  BSYNC B0 ;  /* 0x0000000000007941 */ /* 0x000fea0003800000 */
.L_x_1781:
        /* <DEDUP_REMOVED lines=30> */
.L_x_1784:
[----:B------:R-:W-:Y:S05]  /*16b0*/  BSYNC B0 ;  /* 0x0000000000007941 */ /* 0x000fea0003800000 */
.L_x_1783:
        /* <DEDUP_REMOVED lines=30> */
.L_x_1786:
[----:B------:R-:W-:Y:S05]  /*18a0*/  BSYNC B0 ;  /* 0x0000000000007941 */ /* 0x000fea0003800000 */
.L_x_1785:
[----:B------:R-:W-:Y:S01]  /*18b0*/  IADD3 R3, R10, 0x70, RZ ;  /* 0x000000700a037810 */ /* 0x000fe20007ffe0ff */
[----:B------:R-:W-:Y:S01]  /*18c0*/  IMAD.MOV.U32 R16, RZ, RZ, c[0x0][0x198] ;  /* 0x00006600ff107624 */ /* 0x000fe200078e00ff */
[----:B---3--:R-:W-:Y:S01]  /*18d0*/  IADD3 R2, R133, 0x1f, RZ ;  /* 0x0000001f85027810 */ /* 0x008fe20007ffe0ff */
[----:B------:R-:W-:Y:S01]  /*18e0*/  IMAD.MOV.U32 R149, RZ, RZ, 0x5 ;  /* 0x00000005ff957424 */ /* 0x000fe200078e00ff */
[----:B------:R-:W-:Y:S01]  /*18f0*/  ISETP.GE.AND P0, PT, R3, R28, PT ;  /* 0x0000001c0300720c */ /* 0x000fe20003f06270 */
[----:B------:R3:W-:Y:S01]  /*1900*/  STL [R1+0x2c], R3 ;  /* 0x00002c0301007387 */ /* 0x0007e20000100800 */
[----:B------:R-:W-:Y:S01]  /*1910*/  BSSY B0, `(.L_x_1787) ;  /* 0x000001f000007945 */ /* 0x000fe20003800000 */
[C---:B------:R-:W-:Y:S01]  /*1920*/  IMAD.SHL.U32 R150, R16.reuse, 0x20, RZ ;  /* 0x0000002010967824 */ /* 0x040fe200078e00ff */
[----:B------:R-:W-:Y:S02]  /*1930*/  SHF.L.U64.HI R149, R16, R149, c[0x0][0x19c] ;  /* 0x0000670010957619 */ /* 0x000fe40000010295 */
[----:B---3--:R-:W-:-:S04]  /*1940*/  SHF.R.S32.HI R3, RZ, 0x1f, R2 ;  /* 0x0000001fff037819 */ /* 0x008fc80000011402 */
        /* <DEDUP_REMOVED lines=27> */
.L_x_1788:
[----:B------:R-:W-:Y:S05]  /*1b00*/  BSYNC B0 ;  /* 0x0000000000007941 */ /* 0x000fea0003800000 */
.L_x_1787:
[----:B------:R-:W-:Y:S01]  /*1b10*/  MOV R154, R34 ;  /* 0x00000022009a7202 */ /* 0x000fe20000000f00 */
[----:B------:R-:W-:Y:S01]  /*1b20*/  BSSY B0, `(.L_x_1789) ;  /* 0x000001e000007945 */ /* 0x000fe20003800000 */
[----:B------:R-:W-:Y:S02]  /*1b30*/  MOV R155, R35 ;  /* 0x00000023009b7202 */ /* 0x000fe40000000f00 */
[----:B-1----:R-:W-:Y:S02]  /*1b40*/  LEA.HI.SX32 R28, R232, 0xffffffff, 0x1b ;  /* 0xffffffffe81c7811 */ /* 0x002fe400078fdaff */
[----:B------:R-:W-:Y:S02]  /*1b50*/  MOV R154, R32 ;  /* 0x00000020009a7202 */ /* 0x000fe40000000f00 */
[----:B------:R-:W-:Y:S01]  /*1b60*/  SHF.R.S32.HI R12, RZ, 0x1f, R28 ;  /* 0x0000001fff0c7819 */ /* 0x000fe2000001141c */
[----:B------:R-:W-:Y:S02]  /*1b70*/  IMAD R9, R28, -0x20, R133 ;  /* 0xffffffe01c097824 */ /* 0x000fe400078e0285 */
[----:B------:R1:W-:Y:S01]  /*1b80*/  STL.64 [R1], R154 ;  /* 0x0000009a01007387 */ /* 0x0003e20000100a00 */
[----:B------:R-:W-:-:S02]  /*1b90*/  IMAD R8, R149, R28, RZ ;  /* 0x0000001c95087224 */ /* 0x000fc400078e02ff */
[----:B------:R-:W-:Y:S01]  /*1ba0*/  ISETP.GE.AND P0, PT, R10, R9, PT ;  /* 0x000000090a00720c */ /* 0x000fe20003f06270 */
[----:B--2---:R-:W-:-:S04]  /*1bb0*/  IMAD.WIDE.U32 R2, R28, R150, R154 ;  /* 0x000000961c027225 */ /* 0x004fc800078e009a */
        /* <DEDUP_REMOVED lines=20> */
.L_x_1790:
[----:B------:R-:W-:Y:S05]  /*1d00*/  BSYNC B0 ;  /* 0x0000000000007941 */ /* 0x000fea0003800000 */
.L_x_1789:
        /* <DEDUP_REMOVED lines=24> */
.L_x_1792:
[----:B------:R-:W-:Y:S05]  /*1e90*/  BSYNC B0 ;  /* 0x0000000000007941 */ /* 0x000fea0003800000 */
.L_x_1791:
[----:B------:R-:W-:Y:S01]  /*1ea0*/  ISETP.NE.U32.AND P2, PT, RZ, c[0x0][0x318], PT ;  /* 0x0000c600ff007a0c */ /* 0x000fe20003f45070 */
[----:B------:R-:W0:Y:S03]  /*1eb0*/  LDGDEPBAR ;  /* 0x00000000000079af */ /* 0x000e260000000000 */
[----:B------:R-:W-:-:S13]  /*1ec0*/  ISETP.NE.AND.EX P2, PT, RZ, c[0x0][0x31c], PT, P2 ;  /* 0x0000c700ff007a0c */ /* 0x000fda0003f45320 */
[----:B------:R-:W-:Y:S01]  /*1ed0*/  @P2 SHF.R.S32.HI R5, RZ, 0x1f, R23 ;  /* 0x0000001fff052819 */ /* 0x000fe20000011417 */
[----:B---3--:R-:W-:-:S04]  /*1ee0*/  @P2 IMAD.WIDE.U32 R2, R23, c[0x0][0x320], R18 ;  /* 0x0000c80017022a25 */ /* 0x008fc800078e0012 */
[----:B------:R-:W-:Y:S01]  /*1ef0*/  @P2 IMAD R5, R5, c[0x0][0x320], RZ ;  /* 0x0000c80005052a24 */ /* 0x000fe200078e02ff */
[----:B--2---:R-:W-:Y:S01]  /*1f00*/  @P2 LEA R6, P0, R2, c[0x0][0x318], 0x2 ;  /* 0x0000c60002062a11 */ /* 0x004fe200078010ff */
[----:B------:R-:W-:-:S04]  /*1f10*/  DEPBAR.LE SB0, 0x0 ;  /* 0x000080000000791a */ /* 0x000fc80000000000 */
[----:B------:R-:W-:-:S04]  /*1f20*/  @P2 IMAD R5, R23, c[0x0][0x324], R5 ;  /* 0x0000c90017052a24 */ /* 0x000fc800078e0205 */
[----:B------:R-:W-:-:S05]  /*1f30*/  @P2 IMAD.IADD R5, R3, 0x1, R5 ;  /* 0x0000000103052824 */ /* 0x000fca00078e0205 */
[----:B------:R-:W-:-:S05]  /*1f40*/  @P2 LEA.HI.X R7, R2, c[0x0][0x31c], R5, 0x2, P0 ;  /* 0x0000c70002072a11 */ /* 0x000fca00000f1405 */
[----:B------:R2:W3:Y:S04]  /*1f50*/  @P2 LDG.E R5, [R6.64] ;  /* 0x0000000406052981 */ /* 0x0004e8000c1e1900 */
[----:B------:R-:W-:Y:S01]  /*1f60*/  BAR.SYNC.DEFER_BLOCKING 0x0 ;  /* 0x0000000000007b1d */ /* 0x000fe20000010000 */
[----:B------:R-:W-:Y:S01]  /*1f70*/  ISETP.GE.AND P1, PT, R10, R9, PT ;  /* 0x000000090a00720c */ /* 0x000fe20003f26270 */
[----:B------:R-:W-:Y:S01]  /*1f80*/  IMAD R2, R12, c[0x0][0x1a0], RZ ;  /* 0x000068000c027a24 */ /* 0x000fe200078e02ff */
[----:B------:R-:W-:-:S03]  /*1f90*/  MOV R132, RZ ;  /* 0x000000ff00847202 */ /* 0x000fc60000000f00 */
[----:B------:R-:W3:Y:S01]  /*1fa0*/  @P2 MUFU.RCP R8, c[0x0][0x238] ;  /* 0x00008e0000082b08 */ /* 0x000ee20000001000 */
[C---:B------:R-:W-:Y:S01]  /*1fb0*/  IMAD R3, R28.reuse, c[0x0][0x1a4], R2 ;  /* 0x000069001c037a24 */ /* 0x040fe200078e0202 */
[----:B------:R-:W-:Y:S01]  /*1fc0*/  BSSY B0, `(.L_x_1793) ;  /* 0x000001a000007945 */ /* 0x000fe20003800000 */
[----:B--2---:R-:W-:-:S05]  /*1fd0*/  IMAD.WIDE.U32 R6, R28, c[0x0][0x1a0], RZ ;  /* 0x000068001c067a25 */ /* 0x004fca00078e00ff */
[----:B------:R2:W-:Y:S01]  /*1fe0*/  @P1 STS.128 [R231+0xa000], RZ ;  /* 0x00a000ffe7001388 */ /* 0x0005e20000000c00 */
[----:B------:R-:W-:Y:S01]  /*1ff0*/  IMAD.IADD R3, R7, 0x1, R3 ;  /* 0x0000000107037824 */ /* 0x000fe200078e0203 */
[C---:B------:R-:W-:Y:S02]  /*2000*/  LEA R2, P0, R6.reuse, R26, 0x5 ;  /* 0x0000001a06027211 */ /* 0x040fe400078028ff */
[----:B------:R2:W-:Y:S02]  /*2010*/  @P1 STS.128 [R231+0xb000], RZ ;  /* 0x00b000ffe7001388 */ /* 0x0005e40000000c00 */
[----:B------:R-:W-:Y:S01]  /*2020*/  LEA.HI.X R3, R6, R25, R3, 0x5, P0 ;  /* 0x0000001906037211 */ /* 0x000fe200000f2c03 */
[----:B---3--:R-:W-:Y:S01]  /*2030*/  @P2 FMUL.FTZ R132, R5, R8 ;  /* 0x0000000805842220 */ /* 0x008fe20000410000 */
        /* <DEDUP_REMOVED lines=18> */
.L_x_1794:
[----:B--2---:R-:W-:Y:S05]  /*2160*/  BSYNC B0 ;  /* 0x0000000000007941 */ /* 0x004fea0003800000 */
.L_x_1793:
        /* <DEDUP_REMOVED lines=26> */
.L_x_1796:
[----:B------:R-:W-:Y:S05]  /*2310*/  BSYNC B0 ;  /* 0x0000000000007941 */ /* 0x000fea0003800000 */
.L_x_1795:
        /* <DEDUP_REMOVED lines=9> */
[----:B------:R-:W-:Y:S01]  /*23b0*/  IMAD.SHL.U32 R92, R148, 0x2, RZ ;  /* 0x00000002945c7824 */ /* 0x000fe200078e00ff */
[----:B------:R-:W-:-:S02]  /*23c0*/  LOP3.LUT R3, R3, 0x1c0, RZ, 0xc0, !PT ;  /* 0x000001c003037812 */ /* 0x000fc400078ec0ff */
[----:B------:R-:W-:Y:S01]  /*23d0*/  LOP3.LUT R126, R8, 0xfffffe00, RZ, 0xc0, !PT ;  /* 0xfffffe00087e7812 */ /* 0x000fe200078ec0ff */
[----:B------:R-:W-:Y:S01]  /*23e0*/  IMAD.IADD R7, R7, 0x1, -R2 ;  /* 0x0000000107077824 */ /* 0x000fe200078e0a02 */
[----:B------:R-:W-:Y:S02]  /*23f0*/  LOP3.LUT R2, R6, 0x1c0, RZ, 0xc0, !PT ;  /* 0x000001c006027812 */ /* 0x000fe400078ec0ff */
[----:B------:R-:W-:Y:S02]  /*2400*/  LOP3.LUT R92, R92, 0x6, RZ, 0xc0, !PT ;  /* 0x000000065c5c7812 */ /* 0x000fe400078ec0ff */
[----:B------:R-:W-:Y:S02]  /*2410*/  SHF.L.U32 R6, R7, 0x3, RZ ;  /* 0x0000000307067819 */ /* 0x000fe400000006ff */
[----:B------:R-:W-:Y:S01]  /*2420*/  LOP3.LUT R8, R2, 0x8, R5, 0xf8, !PT ;  /* 0x0000000802087812 */ /* 0x000fe200078ef805 */
[----:B------:R-:W-:Y:S01]  /*2430*/  IMAD R92, R28, 0x20, R92 ;  /* 0x000000201c5c7824 */ /* 0x000fe200078e025c */
[----:B------:R-:W-:-:S02]  /*2440*/  SHF.R.U32.HI R2, RZ, 0x3, R2 ;  /* 0x00000003ff027819 */ /* 0x000fc40000011602 */
[----:B------:R-:W-:Y:S02]  /*2450*/  LOP3.LUT R6, R3, 0x8, R6, 0xf8, !PT ;  /* 0x0000000803067812 */ /* 0x000fe400078ef806 */
[----:B------:R-:W-:Y:S01]  /*2460*/  SHF.R.U32.HI R5, RZ, 0x3, R3 ;  /* 0x00000003ff057819 */ /* 0x000fe20000011603 */
[----:B------:R-:W-:Y:S01]  /*2470*/  IMAD R3, R31, 0x400, R126 ;  /* 0x000004001f037824 */ /* 0x000fe200078e027e */
[----:B------:R-:W-:Y:S02]  /*2480*/  LOP3.LUT R2, R8, R2, RZ, 0x3c, !PT ;  /* 0x0000000208027212 */ /* 0x000fe400078e3cff */
[----:B------:R-:W-:Y:S02]  /*2490*/  LOP3.LUT R125, R6, R5, RZ, 0x3c, !PT ;  /* 0x00000005067d7212 */ /* 0x000fe400078e3cff */
[C---:B------:R-:W-:Y:S01]  /*24a0*/  IADD3 R119, R92.reuse, 0x1, RZ ;  /* 0x000000015c777810 */ /* 0x040fe20007ffe0ff */
[----:B------:R-:W-:Y:S01]  /*24b0*/  IMAD R2, R7, 0x200, R2 ;  /* 0x0000020007027824 */ /* 0x000fe200078e0202 */
[C---:B------:R-:W-:Y:S01]  /*24c0*/  IADD3 R117, R92.reuse, 0x8, RZ ;  /* 0x000000085c757810 */ /* 0x040fe20007ffe0ff */
[----:B------:R-:W-:Y:S01]  /*24d0*/  IMAD.IADD R3, R125, 0x1, R3 ;  /* 0x000000017d037824 */ /* 0x000fe200078e0203 */
[----:B------:R-:W-:Y:S01]  /*24e0*/  IADD3 R115, R92, 0x9, RZ ;  /* 0x000000095c737810 */ /* 0x000fe20007ffe0ff */
[----:B------:R-:W-:Y:S01]  /*24f0*/  IMAD.SHL.U32 R216, R2, 0x2, RZ ;  /* 0x0000000202d87824 */ /* 0x000fe200078e00ff */
[----:B------:R-:W-:Y:S01]  /*2500*/  IADD3 R113, R92, 0x10, RZ ;  /* 0x000000105c717810 */ /* 0x000fe20007ffe0ff */
[----:B------:R-:W-:Y:S01]  /*2510*/  IMAD.SHL.U32 R218, R3, 0x2, RZ ;  /* 0x0000000203da7824 */ /* 0x000fe200078e00ff */
[----:B------:R-:W-:-:S02]  /*2520*/  SHF.R.S32.HI R3, RZ, 0x1f, R30 ;  /* 0x0000001fff037819 */ /* 0x000fc4000001141e */
[----:B------:R-:W-:Y:S01]  /*2530*/  LDSM.16.M88.4 R24, [R216+0x8800] ;  /* 0x00880000d818783b */ /* 0x000fe20000000200 */
[----:B------:R-:W-:Y:S01]  /*2540*/  IADD3 R2, R216, 0x8000, RZ ;  /* 0x00008000d8027810 */ /* 0x000fe20007ffe0ff */
[----:B------:R-:W-:Y:S01]  /*2550*/  IMAD R226, R0, 0x2, R218 ;  /* 0x0000000200e27824 */ /* 0x000fe200078e02da */
[----:B------:R-:W-:Y:S01]  /*2560*/  IADD3 R227, R216, 0x8020, RZ ;  /* 0x00008020d8e37810 */ /* 0x000fe20007ffe0ff */
[----:B------:R-:W3:Y:S01]  /*2570*/  LDSM.16.M88.4 R8, [R218+0x2000] ;  /* 0x00200000da08783b */ /* 0x000ee20000000200 */
[----:B------:R-:W-:Y:S01]  /*2580*/  @P1 IADD3 R227, R2, -0x20, RZ ;  /* 0xffffffe002e31810 */ /* 0x000fe20007ffe0ff */
[----:B------:R-:W-:Y:S01]  /*2590*/  IMAD.MOV.U32 R2, RZ, RZ, 0x40 ;  /* 0x00000040ff027424 */ /* 0x000fe200078e00ff */
[----:B------:R-:W-:Y:S01]  /*25a0*/  LEA R220, R4, R218, 0x1 ;  /* 0x000000da04dc7211 */ /* 0x000fe200078e08ff */
[----:B------:R-:W-:Y:S01]  /*25b0*/  LDSM.16.M88.4 R20, [R216+0x8000] ;  /* 0x00800000d814783b */ /* 0x000fe20000000200 */
[----:B------:R-:W-:Y:S02]  /*25c0*/  LEA.HI R3, R3, R30, RZ, 0x2 ;  /* 0x0000001e03037211 */ /* 0x000fe400078f10ff */
[----:B------:R-:W-:Y:S01]  /*25d0*/  SEL R2, R2, 0xffffffc0, !P2 ;  /* 0xffffffc002027807 */ /* 0x000fe20005000000 */
[----:B------:R-:W4:Y:S01]  /*25e0*/  LDSM.16.M88.4 R12, [R218] ;  /* 0x00000000da0c783b */ /* 0x000f220000000200 */
[----:B------:R-:W-:Y:S01]  /*25f0*/  SHF.R.S32.HI R72, RZ, 0x2, R3 ;  /* 0x00000002ff487819 */ /* 0x000fe20000011403 */
[----:B------:R-:W-:Y:S01]  /*2600*/  IMAD R224, R0, 0x2, R220 ;  /* 0x0000000200e07824 */ /* 0x000fe200078e02dc */
[----:B------:R-:W-:Y:S01]  /*2610*/  IADD3 R109, R92, 0x18, RZ ;  /* 0x000000185c6d7810 */ /* 0x000fe20007ffe0ff */
[----:B------:R-:W-:Y:S01]  /*2620*/  LDSM.16.M88.4 R16, [R220+0x2000] ;  /* 0x00200000dc10783b */ /* 0x000fe20000000200 */
[----:B------:R-:W-:Y:S01]  /*2630*/  IMAD.IADD R225, R216, 0x1, R2 ;  /* 0x00000001d8e17824 */ /* 0x000fe200078e0202 */
[----:B------:R-:W-:-:S02]  /*2640*/  LEA R3, R31, R72, 0x4 ;  /* 0x000000481f037211 */ /* 0x000fc400078e20ff */
[----:B------:R-:W5:Y:S01]  /*2650*/  LDSM.16.M88.4 R36, [R227+0x800] ;  /* 0x00080000e324783b */ /* 0x000f620000000200 */
[----:B------:R-:W-:Y:S02]  /*2660*/  IADD3 R112, R92, 0x11, RZ ;  /* 0x000000115c707810 */ /* 0x000fe40007ffe0ff */
[----:B------:R-:W-:Y:S01]  /*2670*/  IMAD.IADD R252, R252, 0x1, R3 ;  /* 0x00000001fcfc7824 */ /* 0x000fe200078e0203 */
[----:B------:R-:W1:Y:S01]  /*2680*/  LDSM.16.M88.4 R32, [R227] ;  /* 0x00000000e320783b */ /* 0x000e620000000200 */
[----:B------:R-:W-:Y:S02]  /*2690*/  IADD3 R223, R2, R227, RZ ;  /* 0x000000e302df7210 */ /* 0x000fe40007ffe0ff */
[C---:B------:R-:W-:Y:S01]  /*26a0*/  IADD3 R111, R92.reuse, 0x19, RZ ;  /* 0x000000195c6f7810 */ /* 0x040fe20007ffe0ff */
[----:B------:R-:W-:Y:S01]  /*26b0*/  LDSM.16.M88.4 R28, [R225+0x8800] ;  /* 0x00880000e11c783b */ /* 0x000fe20000000200 */
[----:B------:R-:W-:Y:S02]  /*26c0*/  IADD3 R3, R133, R252, -R134 ;  /* 0x000000fc85037210 */ /* 0x000fe40007ffe886 */
[-C--:B------:R-:W-:Y:S01]  /*26d0*/  ISETP.GE.AND P0, PT, R92, R133.reuse, PT ;  /* 0x000000855c00720c */ /* 0x080fe20003f06270 */
[----:B------:R2:W-:Y:S01]  /*26e0*/  STL [R1+0x28], R72 ;  /* 0x0000284801007387 */ /* 0x0005e20000100800 */
[-C--:B------:R-:W-:Y:S01]  /*26f0*/  ISETP.GE.AND P3, PT, R119, R133.reuse, PT ;  /* 0x000000857700720c */ /* 0x080fe20003f66270 */
[----:B------:R-:W-:Y:S01]  /*2700*/  IMAD.IADD R5, R3, 0x1, -R92 ;  /* 0x0000000103057824 */ /* 0x000fe200078e0a5c */
[-C--:B------:R-:W-:Y:S01]  /*2710*/  ISETP.GE.AND P6, PT, R117, R133.reuse, PT ;  /* 0x000000857500720c */ /* 0x080fe20003fc6270 */
[----:B------:R-:W-:Y:S01]  /*2720*/  IMAD.IADD R7, R3, 0x1, -R119 ;  /* 0x0000000103077824 */ /* 0x000fe200078e0a77 */
[----:B------:R-:W-:Y:S01]  /*2730*/  ISETP.GE.AND P5, PT, R115, R133, PT ;  /* 0x000000857300720c */ /* 0x000fe20003fa6270 */
[----:B------:R-:W-:Y:S01]  /*2740*/  IMAD.IADD R2, R3, 0x1, -R109 ;  /* 0x0000000103027824 */ /* 0x000fe200078e0a6d */
[----:B------:R-:W-:-:S02]  /*2750*/  IABS R5, R5 ;  /* 0x0000000500057213 */ /* 0x000fc40000000000 */
[----:B------:R-:W-:Y:S02]  /*2760*/  ISETP.GE.AND P4, PT, R113, R133, PT ;  /* 0x000000857100720c */ /* 0x000fe40003f86270 */
[----:B------:R-:W-:Y:S01]  /*2770*/  MOV R6, R5 ;  /* 0x0000000500067202 */ /* 0x000fe20000000f00 */
[----:B---3--:R-:W-:Y:S01]  /*2780*/  HMMA.16816.F32.BF16 R40, R8, R24, RZ ;  /* 0x000000180828723c */ /* 0x008fe200000418ff */
[----:B------:R-:W-:Y:S01]  /*2790*/  IABS R5, R7 ;  /* 0x0000000700057213 */ /* 0x000fe20000000000 */
[----:B------:R-:W-:Y:S01]  /*27a0*/  IMAD.IADD R7, R3, 0x1, -R111 ;  /* 0x0000000103077824 */ /* 0x000fe200078e0a6f */
[----:B------:R3:W-:Y:S01]  /*27b0*/  I2F R146, R6 ;  /* 0x0000000600927306 */ /* 0x0007e20000201400 */
[----:B------:R-:W-:Y:S02]  /*27c0*/  IABS R2, R2 ;  /* 0x0000000200027213 */ /* 0x000fe40000000000 */
[-C--:B------:R-:W-:Y:S02]  /*27d0*/  ISETP.GE.AND P2, PT, R112, R133.reuse, PT ;  /* 0x000000857000720c */ /* 0x080fe40003f46270 */
[----:B----4-:R-:W-:Y:S01]  /*27e0*/  HMMA.16816.F32.BF16 R60, R12, R20, RZ ;  /* 0x000000140c3c723c */ /* 0x010fe200000418ff */
[----:B------:R-:W-:-:S02]  /*27f0*/  ISETP.GE.AND P1, PT, R109, R133, PT ;  /* 0x000000856d00720c */ /* 0x000fc40003f26270 */
[----:B------:R4:W-:Y:S01]  /*2800*/  I2F R147, R5 ;  /* 0x0000000500937306 */ /* 0x0009e20000201400 */
[----:B------:R-:W-:Y:S02]  /*2810*/  LOP3.LUT R237, R148, 0x3, RZ, 0xc0, !PT ;  /* 0x0000000394ed7812 */ /* 0x000fe400078ec0ff */
[C---:B------:R-:W-:Y:S02]  /*2820*/  IADD3 R230, R227.reuse, 0x800, RZ ;  /* 0x00000800e3e67810 */ /* 0x040fe40007ffe0ff */
[----:B------:R-:W-:Y:S01]  /*2830*/  HMMA.16816.F32.BF16 R44, R8, R20, RZ ;  /* 0x00000014082c723c */ /* 0x000fe200000418ff */
[----:B------:R-:W-:Y:S01]  /*2840*/  IADD3 R229, R227, 0x1000, RZ ;  /* 0x00001000e3e57810 */ /* 0x000fe20007ffe0ff */
[----:B---3--:R-:W-:Y:S01]  /*2850*/  IMAD.IADD R6, R3, 0x1, -R117 ;  /* 0x0000000103067824 */ /* 0x008fe200078e0a75 */
[----:B------:R-:W-:-:S05]  /*2860*/  IADD3 R228, R227, 0x1800, RZ ;  /* 0x00001800e3e47810 */ /* 0x000fca0007ffe0ff */
[----:B------:R-:W-:Y:S01]  /*2870*/  HMMA.16816.F32.BF16 R48, R8, R22, RZ ;  /* 0x000000160830723c */ /* 0x000fe200000418ff */
[----:B------:R-:W-:Y:S01]  /*2880*/  IABS R6, R6 ;  /* 0x0000000600067213 */ /* 0x000fe20000000000 */
[----:B----4-:R-:W-:-:S03]  /*2890*/  IMAD.IADD R5, R3, 0x1, -R115 ;  /* 0x0000000103057824 */ /* 0x010fc600078e0a73 */
[----:B------:R3:W-:Y:S03]  /*28a0*/  I2F R145, R6 ;  /* 0x0000000600917306 */ /* 0x0007e60000201400 */
[----:B------:R-:W-:Y:S01]  /*28b0*/  HMMA.16816.F32.BF16 R64, R12, R22, RZ ;  /* 0x000000160c40723c */ /* 0x000fe200000418ff */
[----:B------:R-:W4:Y:S01]  /*28c0*/  LDSM.16.M88.4 R20, [R220] ;  /* 0x00000000dc14783b */ /* 0x000f220000000200 */
[----:B------:R-:W-:-:S04]  /*28d0*/  IABS R5, R5 ;  /* 0x0000000500057213 */ /* 0x000fc80000000000 */
[----:B------:R1:W-:Y:S02]  /*28e0*/  I2F R144, R5 ;  /* 0x0000000500907306 */ /* 0x0003e40000201400 */
[----:B------:R-:W-:Y:S01]  /*28f0*/  HMMA.16816.F32.BF16 R52, R8, R26, RZ ;  /* 0x0000001a0834723c */ /* 0x000fe200000418ff */
[----:B------:R-:W-:Y:S01]  /*2900*/  LDSM.16.M88.4 R8, [R226+0x2000] ;  /* 0x00200000e208783b */ /* 0x000fe20000000200 */
[----:B---3--:R-:W-:-:S06]  /*2910*/  IMAD.IADD R6, R3, 0x1, -R113 ;  /* 0x0000000103067824 */ /* 0x008fcc00078e0a71 */
[----:B------:R-:W-:Y:S01]  /*2920*/  HMMA.16816.F32.BF16 R56, R12, R24, RZ ;  /* 0x000000180c38723c */ /* 0x000fe200000418ff */
[----:B------:R-:W-:Y:S01]  /*2930*/  IABS R6, R6 ;  /* 0x0000000600067213 */ /* 0x000fe20000000000 */
[----:B-1----:R-:W-:-:S03]  /*2940*/  IMAD.IADD R5, R3, 0x1, -R112 ;  /* 0x0000000103057824 */ /* 0x002fc600078e0a70 */
[----:B------:R1:W-:Y:S03]  /*2950*/  I2F R143, R6 ;  /* 0x00000006008f7306 */ /* 0x0003e60000201400 */
[----:B------:R-:W-:Y:S01]  /*2960*/  HMMA.16816.F32.BF16 R12, R12, R26, RZ ;  /* 0x0000001a0c0c723c */ /* 0x000fe200000418ff */
[----:B------:R-:W-:-:S04]  /*2970*/  IABS R5, R5 ;  /* 0x0000000500057213 */ /* 0x000fc80000000000 */
[----:B------:R3:W-:Y:S03]  /*2980*/  I2F R142, R5 ;  /* 0x00000005008e7306 */ /* 0x0007e60000201400 */
[----:B-----5:R-:W-:Y:S01]  /*2990*/  HMMA.16816.F32.BF16 R24, R16, R36, R40 ;  /* 0x000000241018723c */ /* 0x020fe20000041828 */
[----:B------:R-:W5:Y:S01]  /*29a0*/  LDSM.16.M88.4 R40, [R225+0x8000] ;  /* 0x00800000e128783b */ /* 0x000f620000000200 */
[----:B-1----:R-:W-:-:S06]  /*29b0*/  IMAD.MOV.U32 R6, RZ, RZ, R2 ;  /* 0x000000ffff067224 */ /* 0x002fcc00078e0002 */
[C---:B------:R-:W-:Y:S01]  /*29c0*/  HMMA.16816.F32.BF16 R44, R16.reuse, R32, R44 ;  /* 0x00000020102c723c */ /* 0x040fe2000004182c */
[----:B------:R-:W-:Y:S01]  /*29d0*/  IABS R2, R7 ;  /* 0x0000000700027213 */ /* 0x000fe20000000000 */
[----:B------:R1:W-:Y:S04]  /*29e0*/  I2F R141, R6 ;  /* 0x00000006008d7306 */ /* 0x0003e80000201400 */
[----:B------:R-:W-:Y:S01]  /*29f0*/  IMAD.MOV.U32 R7, RZ, RZ, R2 ;  /* 0x000000ffff077224 */ /* 0x000fe200078e0002 */
[C---:B---3--:R-:W-:Y:S01]  /*2a00*/  IADD3 R5, R3.reuse, 0x8, RZ ;  /* 0x0000000803057810 */ /* 0x048fe20007ffe0ff */
[----:B------:R-:W-:Y:S01]  /*2a10*/  HMMA.16816.F32.BF16 R68, R16, R34, R48 ;  /* 0x000000221044723c */ /* 0x000fe20000041830 */
[C---:B------:R-:W-:Y:S01]  /*2a20*/  IADD3 R2, R3.reuse, 0x40, RZ ;  /* 0x0000004003027810 */ /* 0x040fe20007ffe0ff */
[----:B------:R3:W-:Y:S01]  /*2a30*/  I2F R140, R7 ;  /* 0x00000007008c7306 */ /* 0x0007e20000201400 */
[----:B------:R-:W-:-:S05]  /*2a40*/  IADD3 R3, R3, 0x48, RZ ;  /* 0x0000004803037810 */ /* 0x000fca0007ffe0ff */
[----:B--2---:R-:W-:Y:S01]  /*2a50*/  HMMA.16816.F32.BF16 R72, R16, R38, R52 ;  /* 0x000000261048723c */ /* 0x004fe20000041834 */
[----:B------:R-:W2:Y:S01]  /*2a60*/  LDSM.16.M88.4 R16, [R226] ;  /* 0x00000000e210783b */ /* 0x000ea20000000200 */
[----:B-1----:R-:W-:-:S04]  /*2a70*/  IADD3 R6, -R92, R5, RZ ;  /* 0x000000055c067210 */ /* 0x002fc80007ffe1ff */
[----:B------:R-:W-:Y:S02]  /*2a80*/  IABS R6, R6 ;  /* 0x0000000600067213 */ /* 0x000fe40000000000 */
[----:B----4-:R-:W-:Y:S03]  /*2a90*/  HMMA.16816.F32.BF16 R60, R20, R32, R60 ;  /* 0x00000020143c723c */ /* 0x010fe6000004183c */
[----:B---3--:R-:W-:-:S05]  /*2aa0*/  IMAD.MOV.U32 R7, RZ, RZ, R6 ;  /* 0x000000ffff077224 */ /* 0x008fca00078e0006 */
[C---:B------:R-:W-:Y:S01]  /*2ab0*/  HMMA.16816.F32.BF16 R80, R20.reuse, R36, R56 ;  /* 0x000000241450723c */ /* 0x040fe20000041838 */
[----:B------:R1:W-:Y:S07]  /*2ac0*/  I2F R139, R7 ;  /* 0x00000007008b7306 */ /* 0x0003ee0000201400 */
[----:B------:R-:W-:Y:S01]  /*2ad0*/  HMMA.16816.F32.BF16 R48, R20, R38, R12 ;  /* 0x000000261430723c */ /* 0x000fe2000004180c */
[----:B------:R-:W-:Y:S04]  /*2ae0*/  LDSM.16.M88.4 R12, [R224+0x2000] ;  /* 0x00200000e00c783b */ /* 0x000fe80000000200 */
[----:B------:R-:W-:Y:S03]  /*2af0*/  LDSM.16.M88.4 R36, [R223+0x800] ;  /* 0x00080000df24783b */ /* 0x000fe60000000200 */
[----:B-----5:R-:W-:Y:S01]  /*2b00*/  HMMA.16816.F32.BF16 R44, R8, R40, R44 ;  /* 0x00000028082c723c */ /* 0x020fe2000004182c */
[----:B-1----:R-:W-:-:S05]  /*2b10*/  IMAD.IADD R7, R3, 0x1, -R92 ;  /* 0x0000000103077824 */ /* 0x002fca00078e0a5c */
[----:B------:R-:W-:Y:S02]  /*2b20*/  IABS R7, R7 ;  /* 0x0000000700077213 */ /* 0x000fe40000000000 */
[C---:B------:R-:W-:Y:S01]  /*2b30*/  HMMA.16816.F32.BF16 R84, R8.reuse, R28, R24 ;  /* 0x0000001c0854723c */ /* 0x040fe20000041818 */
[----:B------:R-:W-:Y:S01]  /*2b40*/  LDSM.16.M88.4 R24, [R223] ;  /* 0x00000000df18783b */ /* 0x000fe20000000200 */
[----:B------:R-:W-:Y:S06]  /*2b50*/  I2F R135, R7 ;  /* 0x0000000700877306 */ /* 0x000fec0000201400 */
[C---:B------:R-:W-:Y:S01]  /*2b60*/  HMMA.16816.F32.BF16 R76, R8.reuse, R42, R68 ;  /* 0x0000002a084c723c */ /* 0x040fe20000041844 */
[----:B------:R-:W-:Y:S07]  /*2b70*/  LDSM.16.M88.4 R68, [R218+0x6000] ;  /* 0x00600000da44783b */ /* 0x000fee0000000200 */
[----:B------:R-:W-:Y:S01]  /*2b80*/  HMMA.16816.F32.BF16 R56, R8, R30, R72 ;  /* 0x0000001e0838723c */ /* 0x000fe20000041848 */
[----:B------:R-:W1:Y:S07]  /*2b90*/  LDSM.16.M88.4 R8, [R224] ;  /* 0x00000000e008783b */ /* 0x000e6e0000000200 */
[----:B------:R-:W-:Y:S01]  /*2ba0*/  HMMA.16816.F32.BF16 R52, R20, R34, R64 ;  /* 0x000000221434723c */ /* 0x000fe20000041840 */
[----:B------:R-:W-:Y:S06]  /*2bb0*/  LDSM.16.M88.4 R64, [R218+0x4000] ;  /* 0x00400000da40783b */ /* 0x000fec0000000200 */
[----:B------:R-:W-:Y:S01]  /*2bc0*/  IMAD.IADD R20, R2, 0x1, -R92 ;  /* 0x0000000102147824 */ /* 0x000fe200078e0a5c */
[----:B--2---:R-:W-:Y:S01]  /*2bd0*/  HMMA.16816.F32.BF16 R32, R16, R40, R60 ;  /* 0x000000281020723c */ /* 0x004fe2000004183c */
[----:B------:R-:W-:Y:S03]  /*2be0*/  LDSM.16.M88.4 R60, [R220+0x4000] ;  /* 0x00400000dc3c783b */ /* 0x000fe60000000200 */
[----:B------:R-:W-:-:S04]  /*2bf0*/  IABS R6, R20 ;  /* 0x0000001400067213 */ /* 0x000fc80000000000 */
[C---:B------:R-:W-:Y:S01]  /*2c00*/  HMMA.16816.F32.BF16 R72, R16.reuse, R28, R80 ;  /* 0x0000001c1048723c */ /* 0x040fe20000041850 */
[----:B------:R2:W-:Y:S07]  /*2c10*/  I2F R137, R6 ;  /* 0x0000000600897306 */ /* 0x0005ee0000201400 */
[C---:B------:R-:W-:Y:S01]  /*2c20*/  HMMA.16816.F32.BF16 R80, R16.reuse, R30, R48 ;  /* 0x0000001e1050723c */ /* 0x040fe20000041830 */
[----:B------:R-:W3:Y:S04]  /*2c30*/  LDSM.16.M88.4 R28, [R216+0x9000] ;  /* 0x00900000d81c783b */ /* 0x000ee80000000200 */
[----:B------:R-:W-:Y:S03]  /*2c40*/  LDSM.16.M88.4 R48, [R226+0x4000] ;  /* 0x00400000e230783b */ /* 0x000fe60000000200 */
[----:B------:R-:W-:Y:S01]  /*2c50*/  HMMA.16816.F32.BF16 R52, R16, R42, R52 ;  /* 0x0000002a1034723c */ /* 0x000fe20000041834 */
[----:B--2---:R-:W-:-:S04]  /*2c60*/  IADD3 R6, -R119, R5, RZ ;  /* 0x0000000577067210 */ /* 0x004fc80007ffe1ff */
[----:B------:R-:W-:Y:S02]  /*2c70*/  IABS R6, R6 ;  /* 0x0000000600067213 */ /* 0x000fe40000000000 */
[--C-:B------:R-:W-:Y:S01]  /*2c80*/  IMAD.IADD R16, R2, 0x1, -R119.reuse ;  /* 0x0000000102107824 */ /* 0x100fe200078e0a77 */
[-C--:B-1----:R-:W-:Y:S01]  /*2c90*/  HMMA.16816.F32.BF16 R20, R8, R24.reuse, R32 ;  /* 0x000000180814723c */ /* 0x082fe20000041820 */
[----:B------:R-:W-:Y:S01]  /*2ca0*/  LDSM.16.M88.4 R32, [R227+0x1000] ;  /* 0x00100000e320783b */ /* 0x000fe20000000200 */
[----:B------:R-:W-:Y:S02]  /*2cb0*/  IMAD.MOV.U32 R7, RZ, RZ, R6 ;  /* 0x000000ffff077224 */ /* 0x000fe400078e0006 */
[----:B------:R-:W-:Y:S01]  /*2cc0*/  IABS R6, R16 ;  /* 0x0000001000067213 */ /* 0x000fe20000000000 */
[----:B------:R-:W-:Y:S01]  /*2cd0*/  IMAD.IADD R16, R3, 0x1, -R119 ;  /* 0x0000000103107824 */ /* 0x000fe200078e0a77 */
[----:B------:R1:W-:Y:S02]  /*2ce0*/  I2F R138, R7 ;  /* 0x00000007008a7306 */ /* 0x0003e40000201400 */
[C---:B------:R-:W-:Y:S08]  /*2cf0*/  HMMA.16816.F32.BF16 R44, R12.reuse, R24, R44 ;  /* 0x000000180c2c723c */ /* 0x040ff0000004182c */
[----:B------:R-:W-:Y:S01]  /*2d00*/  HMMA.16816.F32.BF16 R40, R12, R26, R76 ;  /* 0x0000001a0c28723c */ /* 0x000fe2000004184c */
[----:B------:R-:W2:Y:S01]  /*2d10*/  LDSM.16.M88.4 R76, [R220+0x6000] ;  /* 0x00600000dc4c783b */ /* 0x000ea20000000200 */
[----:B-1----:R-:W-:Y:S01]  /*2d20*/  IMAD.MOV.U32 R7, RZ, RZ, R6 ;  /* 0x000000ffff077224 */ /* 0x002fe200078e0006 */
[----:B------:R-:W-:-:S05]  /*2d30*/  IABS R6, R16 ;  /* 0x0000001000067213 */ /* 0x000fca0000000000 */
[C---:B------:R-:W-:Y:S01]  /*2d40*/  HMMA.16816.F32.BF16 R100, R12.reuse, R36, R84 ;  /* 0x000000240c64723c */ /* 0x040fe20000041854 */
[----:B------:R-:W-:Y:S01]  /*2d50*/  IADD3 R16, -R117, R5, RZ ;  /* 0x0000000575107210 */ /* 0x000fe20007ffe1ff */
[----:B------:R1:W-:Y:S06]  /*2d60*/  I2F R136, R7 ;  /* 0x0000000700887306 */ /* 0x0003ec0000201400 */
[----:B------:R-:W-:Y:S01]  /*2d70*/  HMMA.16816.F32.BF16 R104, R12, R38, R56 ;  /* 0x000000260c68723c */ /* 0x000fe20000041838 */
[----:B------:R-:W-:Y:S06]  /*2d80*/  LDSM.16.M88.4 R56, [R226+0x6000] ;  /* 0x00600000e238783b */ /* 0x000fec0000000200 */
[----:B------:R-:W-:Y:S01]  /*2d90*/  IMAD.IADD R12, R5, 0x1, -R115 ;  /* 0x00000001050c7824 */ /* 0x000fe200078e0a73 */
[----:B------:R-:W-:Y:S01]  /*2da0*/  HMMA.16816.F32.BF16 R24, R8, R26, R52 ;  /* 0x0000001a0818723c */ /* 0x000fe20000041834 */
[----:B------:R-:W-:Y:S01]  /*2db0*/  LDSM.16.M88.4 R52, [R223+0x1000] ;  /* 0x00100000df34783b */ /* 0x000fe20000000200 */
[----:B-1----:R-:W-:Y:S01]  /*2dc0*/  IMAD.MOV.U32 R7, RZ, RZ, R6 ;  /* 0x000000ffff077224 */ /* 0x002fe200078e0006 */
[----:B------:R-:W-:-:S03]  /*2dd0*/  IABS R6, R16 ;  /* 0x0000001000067213 */ /* 0x000fc60000000000 */
[----:B------:R1:W-:Y:S02]  /*2de0*/  I2F R131, R7 ;  /* 0x0000000700837306 */ /* 0x0003e40000201400 */
[-C--:B---3--:R-:W-:Y:S06]  /*2df0*/  HMMA.16816.F32.BF16 R16, R64, R28.reuse, R20 ;  /* 0x0000001c4010723c */ /* 0x088fec0000041814 */
[----:B------:R3:W-:Y:S02]  /*2e00*/  I2F R130, R6 ;  /* 0x0000000600827306 */ /* 0x0007e40000201400 */
[----:B------:R-:W-:Y:S01]  /*2e10*/  HMMA.16816.F32.BF16 R20, R68, R28, R44 ;  /* 0x0000001c4414723c */ /* 0x000fe2000004182c */
[----:B------:R-:W-:Y:S01]  /*2e20*/  LDSM.16.M88.4 R44, [R224+0x6000] ;  /* 0x00600000e02c783b */ /* 0x000fe20000000200 */
[----:B-1----:R-:W-:-:S06]  /*2e30*/  IMAD.IADD R7, R2, 0x1, -R117 ;  /* 0x0000000102077824 */ /* 0x002fcc00078e0a75 */
[----:B------:R-:W-:Y:S01]  /*2e40*/  HMMA.16816.F32.BF16 R88, R8, R36, R72 ;  /* 0x000000240858723c */ /* 0x000fe20000041848 */
[----:B------:R-:W1:Y:S01]  /*2e50*/  LDSM.16.M88.4 R72, [R225+0x9000] ;  /* 0x00900000e148783b */ /* 0x000e620000000200 */
[----:B------:R-:W-:Y:S01]  /*2e60*/  IABS R7, R7 ;  /* 0x0000000700077213 */ /* 0x000fe20000000000 */
[----:B---3--:R-:W-:-:S03]  /*2e70*/  IMAD.IADD R6, R3, 0x1, -R117 ;  /* 0x0000000103067824 */ /* 0x008fc600078e0a75 */
[----:B------:R3:W-:Y:S02]  /*2e80*/  I2F R129, R7 ;  /* 0x0000000700817306 */ /* 0x0007e40000201400 */
[----:B------:R-:W-:Y:S01]  /*2e90*/  HMMA.16816.F32.BF16 R96, R8, R38, R80 ;  /* 0x000000260860723c */ /* 0x000fe20000041850 */
[----:B------:R-:W-:-:S06]  /*2ea0*/  IABS R6, R6 ;  /* 0x0000000600067213 */ /* 0x000fcc0000000000 */
[----:B------:R-:W-:Y:S01]  /*2eb0*/  IMAD.IADD R8, R3, 0x1, -R113 ;  /* 0x0000000103087824 */ /* 0x000fe200078e0a71 */
[----:B--2---:R-:W-:Y:S01]  /*2ec0*/  HMMA.16816.F32.BF16 R20, R76, R32, R20 ;  /* 0x000000204c14723c */ /* 0x004fe20000041814 */
[----:B---3--:R-:W-:-:S07]  /*2ed0*/  MOV R7, R6 ;  /* 0x0000000600077202 */ /* 0x008fce0000000f00 */
[----:B------:R-:W-:Y:S01]  /*2ee0*/  HMMA.16816.F32.BF16 R36, R68, R30, R40 ;  /* 0x0000001e4424723c */ /* 0x000fe20000041828 */
[----:B------:R-:W-:Y:S01]  /*2ef0*/  IABS R6, R12 ;  /* 0x0000000c00067213 */ /* 0x000fe20000000000 */
[--C-:B------:R-:W-:Y:S01]  /*2f00*/  IMAD.IADD R12, R2, 0x1, -R115.reuse ;  /* 0x00000001020c7824 */ /* 0x100fe200078e0a73 */
[----:B------:R2:W-:Y:S01]  /*2f10*/  I2F R128, R7 ;  /* 0x0000000700807306 */ /* 0x0005e20000201400 */
[----:B------:R-:W-:Y:S11]  /*2f20*/  LDSM.16.M88.4 R40, [R224+0x4000] ;  /* 0x00400000e028783b */ /* 0x000ff60000000200 */
[----:B------:R-:W-:Y:S01]  /*2f30*/  @!UPT UIADD3 URZ, URZ, URZ, URZ ;  /* 0x0000003f3f3ff290 */ /* 0x000fe2000fffe03f */
[----:B-1----:R-:W-:Y:S01]  /*2f40*/  HMMA.16816.F32.BF16 R20, R56, R72, R20 ;  /* 0x000000483814723c */ /* 0x002fe20000041814 */
[----:B--2---:R-:W-:Y:S01]  /*2f50*/  IMAD.MOV.U32 R7, RZ, RZ, R6 ;  /* 0x000000ffff077224 */ /* 0x004fe200078e0006 */
[----:B------:R-:W-:Y:S01]  /*2f60*/  IABS R6, R12 ;  /* 0x0000000c00067213 */ /* 0x000fe20000000000 */
[----:B------:R-:W-:Y:S02]  /*2f70*/  IMAD.IADD R12, R3, 0x1, -R115 ;  /* 0x00000001030c7824 */ /* 0x000fe400078e0a73 */
[----:B------:R1:W-:Y:S03]  /*2f80*/  I2F R127, R7 ;  /* 0x00000007007f7306 */ /* 0x0003e60000201400 */
[----:B------:R-:W-:Y:S01]  /*2f90*/  HMMA.16816.F32.BF16 R84, R76, R34, R36 ;  /* 0x000000224c54723c */ /* 0x000fe20000041824 */
[----:B------:R-:W-:Y:S01]  /*2fa0*/  LDSM.16.M88.4 R36, [R227+0x1800] ;  /* 0x00180000e324783b */ /* 0x000fe20000000200 */
[----:B-1----:R-:W-:Y:S01]  /*2fb0*/  IMAD.MOV.U32 R7, RZ, RZ, R6 ;  /* 0x000000ffff077224 */ /* 0x002fe200078e0006 */
[----:B------:R-:W-:Y:S11]  /*2fc0*/  IABS R6, R12 ;  /* 0x0000000c00067213 */ /* 0x000ff60000000000 */
[----:B------:R-:W-:Y:S02]  /*2fd0*/  @!UPT UIADD3 URZ, URZ, URZ, URZ ;  /* 0x0000003f3f3ff290 */ /* 0x000fe4000fffe03f */
[----:B------:R-:W-:Y:S01]  /*2fe0*/  HMMA.16816.F32.BF16 R80, R44, R52, R20 ;  /* 0x000000342c50723c */ /* 0x000fe20000041814 */
[----:B------:R1:W-:Y:S07]  /*2ff0*/  I2F R124, R7 ;  /* 0x00000007007c7306 */ /* 0x0003ee0000201400 */
[----:B------:R-:W-:Y:S01]  /*3000*/  HMMA.16816.F32.BF16 R12, R60, R32, R16 ;  /* 0x000000203c0c723c */ /* 0x000fe20000041810 */
[----:B------:R2:W-:Y:S07]  /*3010*/  I2F R123, R6 ;  /* 0x00000006007b7306 */ /* 0x0005ee0000201400 */
[----:B------:R-:W-:Y:S01]  /*3020*/  HMMA.16816.F32.BF16 R16, R64, R30, R24 ;  /* 0x0000001e4010723c */ /* 0x000fe20000041818 */
[----:B------:R-:W3:Y:S01]  /*3030*/  LDSM.16.M88.4 R24, [R216+0x9800] ;  /* 0x00980000d818783b */ /* 0x000ee20000000200 */
[----:B-1----:R-:W-:-:S03]  /*3040*/  IADD3 R7, -R113, R5, RZ ;  /* 0x0000000571077210 */ /* 0x002fc60007ffe1ff */
[----:B------:R-:W1:Y:S01]  /*3050*/  LDSM.16.M88.4 R28, [R225+0x9800] ;  /* 0x00980000e11c783b */ /* 0x000e620000000200 */
[----:B------:R-:W-:Y:S01]  /*3060*/  IABS R7, R7 ;  /* 0x0000000700077213 */ /* 0x000fe20000000000 */
[----:B--2---:R-:W-:-:S03]  /*3070*/  IMAD.IADD R6, R2, 0x1, -R113 ;  /* 0x0000000102067824 */ /* 0x004fc600078e0a71 */
[----:B------:R2:W-:Y:S02]  /*3080*/  I2F R122, R7 ;  /* 0x00000007007a7306 */ /* 0x0005e40000201400 */
[----:B------:R-:W-:Y:S11]  /*3090*/  IABS R6, R6 ;  /* 0x0000000600067213 */ /* 0x000ff60000000000 */
[----:B------:R-:W-:Y:S01]  /*30a0*/  @!UPT UIADD3 URZ, URZ, URZ, URZ ;  /* 0x0000003f3f3ff290 */ /* 0x000fe2000fffe03f */
[----:B------:R-:W-:Y:S01]  /*30b0*/  HMMA.16816.F32.BF16 R16, R60, R34, R16 ;  /* 0x000000223c10723c */ /* 0x000fe20000041810 */
[----:B--2---:R-:W-:Y:S01]  /*30c0*/  IMAD.MOV.U32 R7, RZ, RZ, R6 ;  /* 0x000000ffff077224 */ /* 0x004fe200078e0006 */
[----:B------:R-:W-:Y:S01]  /*30d0*/  IABS R6, R8 ;  /* 0x0000000800067213 */ /* 0x000fe20000000000 */
[--C-:B------:R-:W-:Y:S02]  /*30e0*/  IMAD.IADD R8, R5, 0x1, -R112.reuse ;  /* 0x0000000105087824 */ /* 0x100fe400078e0a70 */
[----:B------:R2:W-:Y:S03]  /*30f0*/  I2F R121, R7 ;  /* 0x0000000700797306 */ /* 0x0005e60000201400 */
[----:B---3--:R-:W-:Y:S01]  /*3100*/  HMMA.16816.F32.BF16 R20, R68, R24, R100 ;  /* 0x000000184414723c */ /* 0x008fe20000041864 */
[----:B--2---:R-:W-:Y:S02]  /*3110*/  MOV R7, R6 ;  /* 0x0000000600077202 */ /* 0x004fe40000000f00 */
[----:B------:R-:W-:Y:S01]  /*3120*/  IABS R6, R8 ;  /* 0x0000000800067213 */ /* 0x000fe20000000000 */
[----:B------:R-:W-:Y:S01]  /*3130*/  IMAD.IADD R8, R2, 0x1, -R112 ;  /* 0x0000000102087824 */ /* 0x000fe200078e0a70 */
[----:B------:R2:W-:Y:S11]  /*3140*/  I2F R120, R7 ;  /* 0x0000000700787306 */ /* 0x0005f60000201400 */
[----:B------:R-:W-:Y:S08]  /*3150*/  @!UPT UIADD3 URZ, URZ, URZ, URZ ;  /* 0x0000003f3f3ff290 */ /* 0x000ff0000fffe03f */
[----:B------:R-:W-:Y:S01]  /*3160*/  HMMA.16816.F32.BF16 R20, R76, R36, R20 ;  /* 0x000000244c14723c */ /* 0x000fe20000041814 */
[----:B--2---:R-:W-:Y:S01]  /*3170*/  IMAD.MOV.U32 R7, RZ, RZ, R6 ;  /* 0x000000ffff077224 */ /* 0x004fe200078e0006 */
[----:B------:R-:W-:Y:S01]  /*3180*/  IABS R6, R8 ;  /* 0x0000000800067213 */ /* 0x000fe20000000000 */
[----:B------:R-:W-:Y:S02]  /*3190*/  IMAD.IADD R8, R3, 0x1, -R112 ;  /* 0x0000000103087824 */ /* 0x000fe400078e0a70 */
[----:B------:R2:W-:Y:S02]  /*31a0*/  I2F R118, R7 ;  /* 0x0000000700767306 */ /* 0x0005e40000201400 */
[----:B--2---:R-:W-:Y:S01]  /*31b0*/  IMAD.MOV.U32 R7, RZ, RZ, R6 ;  /* 0x000000ffff077224 */ /* 0x004fe200078e0006 */
[----:B------:R-:W-:Y:S02]  /*31c0*/  IABS R6, R8 ;  /* 0x0000000800067213 */ /* 0x000fe40000000000 */
[----:B------:R-:W-:Y:S03]  /*31d0*/  HMMA.16816.F32.BF16 R8, R48, R72, R12 ;  /* 0x000000483008723c */ /* 0x000fe6000004180c */
[----:B------:R2:W-:Y:S05]  /*31e0*/  I2F R116, R7 ;  /* 0x0000000700747306 */ /* 0x0005ea0000201400 */
[----:B------:R-:W-:Y:S03]  /*31f0*/  HMMA.16816.F32.BF16 R12, R64, R24, R88 ;  /* 0x00000018400c723c */ /* 0x000fe60000041858 */
[----:B------:R3:W-:Y:S01]  /*3200*/  I2F R114, R6 ;  /* 0x0000000600727306 */ /* 0x0007e20000201400 */
[----:B--2---:R-:W-:Y:S01]  /*3210*/  IADD3 R7, -R109, R5, RZ ;  /* 0x000000056d077210 */ /* 0x004fe20007ffe1ff */
[----:B------:R-:W-:-:S03]  /*3220*/  IMAD.IADD R5, R5, 0x1, -R111 ;  /* 0x0000000105057824 */ /* 0x000fc600078e0a6f */
[----:B------:R-:W-:Y:S02]  /*3230*/  IABS R7, R7 ;  /* 0x0000000700077213 */ /* 0x000fe40000000000 */
[----:B------:R-:W-:-:S06]  /*3240*/  IABS R5, R5 ;  /* 0x0000000500057213 */ /* 0x000fcc0000000000 */
[----:B------:R-:W-:Y:S01]  /*3250*/  HMMA.16816.F32.BF16 R32, R40, R52, R8 ;  /* 0x000000342820723c */ /* 0x000fe20000041808 */
[----:B---3--:R-:W-:Y:S01]  /*3260*/  IMAD.MOV.U32 R6, RZ, RZ, R7 ;  /* 0x000000ffff067224 */ /* 0x008fe200078e0007 */
[----:B------:R-:W-:Y:S06]  /*3270*/  I2F R108, R5 ;  /* 0x00000005006c7306 */ /* 0x000fec0000201400 */
[-C--:B------:R-:W-:Y:S02]  /*3280*/  HMMA.16816.F32.BF16 R8, R48, R74.reuse, R16 ;  /* 0x0000004a3008723c */ /* 0x080fe40000041810 */
[----:B------:R2:W-:Y:S06]  /*3290*/  I2F R110, R6 ;  /* 0x00000006006e7306 */ /* 0x0005ec0000201400 */
[----:B------:R-:W-:Y:S08]  /*32a0*/  HMMA.16816.F32.BF16 R16, R56, R74, R84 ;  /* 0x0000004a3810723c */ /* 0x000ff00000041854 */
[----:B------:R-:W-:Y:S01]  /*32b0*/  HMMA.16816.F32.BF16 R12, R60, R36, R12 ;  /* 0x000000243c0c723c */ /* 0x000fe2000004180c */
[----:B--2---:R-:W-:-:S02]  /*32c0*/  IMAD.IADD R6, R2, 0x1, -R109 ;  /* 0x0000000102067824 */ /* 0x004fc400078e0a6d */
[----:B------:R-:W-:-:S03]  /*32d0*/  IMAD.IADD R2, R2, 0x1, -R111 ;  /* 0x0000000102027824 */ /* 0x000fc600078e0a6f */
[----:B------:R-:W-:Y:S02]  /*32e0*/  IABS R6, R6 ;  /* 0x0000000600067213 */ /* 0x000fe40000000000 */
[----:B------:R-:W-:Y:S01]  /*32f0*/  HMMA.16816.F32.BF16 R72, R40, R54, R8 ;  /* 0x000000362848723c */ /* 0x000fe20000041808 */
[----:B------:R-:W-:Y:S02]  /*3300*/  IABS R2, R2 ;  /* 0x0000000200027213 */ /* 0x000fe40000000000 */
[----:B------:R-:W-:Y:S02]  /*3310*/  MOV R5, R6 ;  /* 0x0000000600057202 */ /* 0x000fe40000000f00 */
[----:B------:R2:W-:Y:S03]  /*3320*/  I2F R94, R2 ;  /* 0x00000002005e7306 */ /* 0x0005e60000201400 */
[----:B------:R-:W-:Y:S05]  /*3330*/  HMMA.16816.F32.BF16 R8, R64, R26, R96 ;  /* 0x0000001a4008723c */ /* 0x000fea0000041860 */
[----:B------:R3:W-:Y:S03]  /*3340*/  I2F R95, R5 ;  /* 0x00000005005f7306 */ /* 0x0007e60000201400 */
[----:B------:R-:W-:Y:S01]  /*3350*/  HMMA.16816.F32.BF16 R64, R44, R54, R16 ;  /* 0x000000362c40723c */ /* 0x000fe20000041810 */
[----:B--2---:R-:W-:-:S07]  /*3360*/  IMAD.IADD R2, R3, 0x1, -R111 ;  /* 0x0000000103027824 */ /* 0x004fce00078e0a6f */
[----:B-1----:R-:W-:Y:S01]  /*3370*/  HMMA.16816.F32.BF16 R16, R48, R28, R12 ;  /* 0x0000001c3010723c */ /* 0x002fe2000004180c */
[----:B------:R-:W-:Y:S01]  /*3380*/  FMUL.FTZ R74, R74, c[0x0][0x2ec] ;  /* 0x0000bb004a4a7a20 */ /* 0x000fe20000410000 */
[----:B------:R-:W-:Y:S01]  /*3390*/  IABS R2, R2 ;  /* 0x0000000200027213 */ /* 0x000fe20000000000 */
[----:B------:R-:W-:Y:S02]  /*33a0*/  FMUL.FTZ R75, R75, c[0x0][0x2ec] ;  /* 0x0000bb004b4b7a20 */ /* 0x000fe40000410000 */
[----:B---3--:R-:W-:Y:S01]  /*33b0*/  IMAD.IADD R5, R3, 0x1, -R109 ;  /* 0x0000000103057824 */ /* 0x008fe200078e0a6d */
[----:B------:R1:W-:Y:S01]  /*33c0*/  I2F R88, R2 ;  /* 0x0000000200587306 */ /* 0x0003e20000201400 */
[----:B------:R-:W-:Y:S01]  /*33d0*/  FMUL.FTZ R73, R73, c[0x0][0x2ec] ;  /* 0x0000bb0049497a20 */ /* 0x000fe20000410000 */
[----:B------:R-:W-:Y:S02]  /*33e0*/  HMMA.16816.F32.BF16 R8, R60, R38, R8 ;  /* 0x000000263c08723c */ /* 0x000fe40000041808 */
[----:B------:R-:W-:-:S04]  /*33f0*/  IABS R5, R5 ;  /* 0x0000000500057213 */ /* 0x000fc80000000000 */
[----:B------:R-:W-:Y:S01]  /*3400*/  MUFU.TANH R74, R74 ;  /* 0x0000004a004a7308 */ /* 0x000fe20000002400 */
[----:B------:R-:W-:Y:S01]  /*3410*/  IMAD.MOV.U32 R3, RZ, RZ, R5 ;  /* 0x000000ffff037224 */ /* 0x000fe200078e0005 */
[----:B------:R-:W-:Y:S01]  /*3420*/  HMMA.16816.F32.BF16 R12, R56, R28, R20 ;  /* 0x0000001c380c723c */ /* 0x000fe20000041814 */
[----:B------:R-:W-:Y:S02]  /*3430*/  FMUL.FTZ R64, R64, c[0x0][0x2ec] ;  /* 0x0000bb0040407a20 */ /* 0x000fe40000410000 */
[----:B------:R-:W-:Y:S02]  /*3440*/  FMUL.FTZ R65, R65, c[0x0][0x2ec] ;  /* 0x0000bb0041417a20 */ /* 0x000fe40000410000 */
[----:B------:R-:W-:Y:S01]  /*3450*/  FMUL.FTZ R66, R66, c[0x0][0x2ec] ;  /* 0x0000bb0042427a20 */ /* 0x000fe20000410000 */
[----:B------:R-:W-:Y:S01]  /*3460*/  I2F R93, R3 ;  /* 0x00000003005d7306 */ /* 0x000fe20000201400 */
[----:B-1----:R-:W-:Y:S01]  /*3470*/  FMUL.FTZ R2, R32, c[0x0][0x2ec] ;  /* 0x0000bb0020027a20 */ /* 0x002fe20000410000 */
[----:B------:R-:W-:Y:S06]  /*3480*/  HMMA.16816.F32.BF16 R52, R68, R26, R104 ;  /* 0x0000001a4434723c */ /* 0x000fec0000041868 */
[----:B------:R1:W2:Y:S02]  /*3490*/  MUFU.TANH R6, R2 ;  /* 0x0000000200067308 */ /* 0x0002a40000002400 */
[----:B------:R-:W-:Y:S06]  /*34a0*/  HMMA.16816.F32.BF16 R8, R48, R30, R8 ;  /* 0x0000001e3008723c */ /* 0x000fec0000041808 */
[----:B------:R-:W-:Y:S01]  /*34b0*/  MUFU.TANH R75, R75 ;  /* 0x0000004b004b7308 */ /* 0x000fe20000002400 */
[----:B-1----:R-:W-:-:S07]  /*34c0*/  FMUL.FTZ R2, R33, c[0x0][0x2ec] ;  /* 0x0000bb0021027a20 */ /* 0x002fce0000410000 */
[----:B------:R-:W-:Y:S01]  /*34d0*/  MUFU.TANH R73, R73 ;  /* 0x0000004900497308 */ /* 0x000fe20000002400 */
[----:B--2---:R-:W-:-:S07]  /*34e0*/  FFMA.FTZ R6, R146, -R132, R6 ;  /* 0x8000008492067223 */ /* 0x004fce0000010006 */
[----:B------:R1:W-:Y:S08]  /*34f0*/  MUFU.TANH R89, R2 ;  /* 0x0000000200597308 */ /* 0x0003f00000002400 */
[----:B------:R-:W-:Y:S01]  /*3500*/  MUFU.TANH R64, R64 ;  /* 0x0000004000407308 */ /* 0x000fe20000002400 */
[----:B-1----:R-:W-:-:S07]  /*3510*/  FMUL.FTZ R2, R34, c[0x0][0x2ec] ;  /* 0x0000bb0022027a20 */ /* 0x002fce0000410000 */
[----:B------:R-:W-:Y:S08]  /*3520*/  MUFU.TANH R65, R65 ;  /* 0x0000004100417308 */ /* 0x000ff00000002400 */
[----:B------:R1:W2:Y:S08]  /*3530*/  MUFU.TANH R5, R2 ;  /* 0x0000000200057308 */ /* 0x0002b00000002400 */
[----:B------:R-:W-:Y:S01]  /*3540*/  MUFU.TANH R66, R66 ;  /* 0x0000004200427308 */ /* 0x000fe20000002400 */
[----:B-1----:R-:W-:-:S02]  /*3550*/  FMUL.FTZ R2, R35, c[0x0][0x2ec] ;  /* 0x0000bb0023027a20 */ /* 0x002fc40000410000 */
[----:B------:R-:W1:Y:S01]  /*3560*/  LDSM.16.M88.4 R32, [R223+0x1800] ;  /* 0x00180000df20783b */ /* 0x000e620000000200 */
[----:B--2---:R-:W-:-:S04]  /*3570*/  FFMA.FTZ R5, R139, -R132, R5 ;  /* 0x800000848b057223 */ /* 0x004fc80000010005 */
[----:B------:R2:W-:Y:S01]  /*3580*/  MUFU.TANH R84, R2 ;  /* 0x0000000200547308 */ /* 0x0005e20000002400 */
[----:B------:R-:W-:-:S04]  /*3590*/  DEPBAR.LE SB0, 0x0 ;  /* 0x000080000000791a */ /* 0x000fc80000000000 */
[----:B------:R-:W-:Y:S01]  /*35a0*/  FSEL R63, R5, -INF , !P0 ;  /* 0xff800000053f7808 */ /* 0x000fe20004000000 */
[----:B--2---:R-:W-:-:S04]  /*35b0*/  FMUL.FTZ R2, R80, c[0x0][0x2ec] ;  /* 0x0000bb0050027a20 */ /* 0x004fc80000410000 */
[----:B------:R2:W3:Y:S02]  /*35c0*/  MUFU.TANH R3, R2 ;  /* 0x0000000200037308 */ /* 0x0004e40000002400 */
[----:B--2---:R-:W-:Y:S01]  /*35d0*/  FMUL.FTZ R2, R81, c[0x0][0x2ec] ;  /* 0x0000bb0051027a20 */ /* 0x004fe20000410000 */
[----:B-1----:R-:W-:Y:S01]  /*35e0*/  HMMA.16816.F32.BF16 R20, R44, R32, R12 ;  /* 0x000000202c14723c */ /* 0x002fe2000004180c */
[----:B---3--:R-:W-:-:S04]  /*35f0*/  FFMA.FTZ R3, R137, -R132, R3 ;  /* 0x8000008489037223 */ /* 0x008fc80000010003 */
[----:B------:R1:W2:Y:S03]  /*3600*/  MUFU.TANH R81, R2 ;  /* 0x0000000200517308 */ /* 0x0002a60000002400 */
[----:B------:R-:W-:Y:S08]  /*3610*/  HMMA.16816.F32.BF16 R12, R76, R38, R52 ;  /* 0x000000264c0c723c */ /* 0x000ff00000041834 */
[----:B------:R-:W-:Y:S01]  /*3620*/  HMMA.16816.F32.BF16 R24, R40, R32, R16 ;  /* 0x000000202818723c */ /* 0x000fe20000041810 */
[----:B-1----:R-:W-:-:S02]  /*3630*/  FMUL.FTZ R2, R82, c[0x0][0x2ec] ;  /* 0x0000bb0052027a20 */ /* 0x002fc40000410000 */
[----:B--2---:R-:W-:Y:S02]  /*3640*/  FFMA.FTZ R5, R136, -R132, R81 ;  /* 0x8000008488057223 */ /* 0x004fe40000010051 */
[----:B------:R1:W-:Y:S02]  /*3650*/  MUFU.TANH R7, R2 ;  /* 0x0000000200077308 */ /* 0x0003e40000002400 */
[----:B------:R-:W-:Y:S01]  /*3660*/  FSEL R33, R3, -INF , !P0 ;  /* 0xff80000003217808 */ /* 0x000fe20004000000 */
[----:B------:R-:W-:Y:S01]  /*3670*/  HMMA.16816.F32.BF16 R16, R40, R34, R8 ;  /* 0x000000222810723c */ /* 0x000fe20000041808 */
[----:B------:R-:W-:-:S04]  /*3680*/  FMUL.FTZ R20, R20, c[0x0][0x2ec] ;  /* 0x0000bb0014147a20 */ /* 0x000fc80000410000 */
[----:B------:R-:W-:Y:S03]  /*3690*/  MUFU.TANH R36, R20 ;  /* 0x0000001400247308 */ /* 0x000fe60000002400 */
[----:B------:R-:W-:Y:S01]  /*36a0*/  HMMA.16816.F32.BF16 R8, R56, R30, R12 ;  /* 0x0000001e3808723c */ /* 0x000fe2000004180c */
[----:B-1----:R-:W-:-:S07]  /*36b0*/  FMUL.FTZ R2, R83, c[0x0][0x2ec] ;  /* 0x0000bb0053027a20 */ /* 0x002fce0000410000 */
[----:B------:R-:W-:Y:S01]  /*36c0*/  FMUL.FTZ R24, R24, c[0x0][0x2ec] ;  /* 0x0000bb0018187a20 */ /* 0x000fe20000410000 */
[----:B------:R1:W2:Y:S01]  /*36d0*/  MUFU.TANH R80, R2 ;  /* 0x0000000200507308 */ /* 0x0002a20000002400 */
[----:B------:R-:W-:Y:S02]  /*36e0*/  FMUL.FTZ R25, R25, c[0x0][0x2ec] ;  /* 0x0000bb0019197a20 */ /* 0x000fe40000410000 */
[----:B------:R-:W-:Y:S02]  /*36f0*/  FMUL.FTZ R26, R26, c[0x0][0x2ec] ;  /* 0x0000bb001a1a7a20 */ /* 0x000fe40000410000 */
[----:B------:R-:W-:Y:S02]  /*3700*/  FFMA.FTZ R30, R144, -R132, R73 ;  /* 0x80000084901e7223 */ /* 0x000fe40000010049 */
[----:B------:R-:W-:Y:S01]  /*3710*/  FMUL.FTZ R17, R17, c[0x0][0x2ec] ;  /* 0x0000bb0011117a20 */ /* 0x000fe20000410000 */
[----:B------:R-:W3:Y:S01]  /*3720*/  MUFU.TANH R24, R24 ;  /* 0x0000001800187308 */ /* 0x000ee20000002400 */
[----:B------:R-:W-:-:S02]  /*3730*/  FMUL.FTZ R18, R18, c[0x0][0x2ec] ;  /* 0x0000bb0012127a20 */ /* 0x000fc40000410000 */
[----:B------:R-:W-:Y:S02]  /*3740*/  FMUL.FTZ R19, R19, c[0x0][0x2ec] ;  /* 0x0000bb0013137a20 */ /* 0x000fe40000410000 */
[-C--:B------:R-:W-:Y:S02]  /*3750*/  FFMA.FTZ R13, R128, -R132.reuse, R66 ;  /* 0x80000084800d7223 */ /* 0x080fe40000010042 */
[----:B------:R-:W-:Y:S01]  /*3760*/  HMMA.16816.F32.BF16 R8, R44, R34, R8 ;  /* 0x000000222c08723c */ /* 0x000fe20000041808 */
[----:B-1----:R-:W-:Y:S01]  /*3770*/  FMUL.FTZ R2, R72, c[0x0][0x2ec] ;  /* 0x0000bb0048027a20 */ /* 0x002fe20000410000 */
[----:B------:R-:W1:Y:S01]  /*3780*/  MUFU.TANH R25, R25 ;  /* 0x0000001900197308 */ /* 0x000e620000002400 */
[----:B--2---:R-:W-:-:S04]  /*3790*/  FFMA.FTZ R3, R131, -R132, R80 ;  /* 0x8000008483037223 */ /* 0x004fc80000010050 */
[----:B------:R-:W-:Y:S01]  /*37a0*/  FSEL R47, R6, -INF , !P0 ;  /* 0xff800000062f7808 */ /* 0x000fe20004000000 */
[-C--:B------:R-:W-:Y:S01]  /*37b0*/  FFMA.FTZ R6, R138, -R132.reuse, R84 ;  /* 0x800000848a067223 */ /* 0x080fe20000010054 */
[----:B------:R-:W-:Y:S01]  /*37c0*/  FSEL R34, R3, -INF , !P3 ;  /* 0xff80000003227808 */ /* 0x000fe20005800000 */
[-C--:B---3--:R-:W-:Y:S01]  /*37d0*/  FFMA.FTZ R29, R143, -R132.reuse, R24 ;  /* 0x800000848f1d7223 */ /* 0x088fe20000010018 */
[----:B------:R2:W3:Y:S01]  /*37e0*/  MUFU.TANH R72, R2 ;  /* 0x0000000200487308 */ /* 0x0004e20000002400 */
[----:B------:R-:W-:Y:S01]  /*37f0*/  FFMA.FTZ R24, R127, -R132, R75 ;  /* 0x800000847f187223 */ /* 0x000fe2000001004b */
[----:B------:R-:W-:Y:S02]  /*3800*/  FSEL R60, R6, -INF , !P3 ;  /* 0xff800000063c7808 */ /* 0x000fe40005800000 */
[----:B------:R-:W-:Y:S02]  /*3810*/  FSEL R46, R30, -INF , !P5 ;  /* 0xff8000001e2e7808 */ /* 0x000fe40006800000 */
[----:B------:R-:W-:-:S02]  /*3820*/  FSEL R62, R24, -INF , !P5 ;  /* 0xff800000183e7808 */ /* 0x000fc40006800000 */
[----:B------:R-:W-:Y:S01]  /*3830*/  MUFU.TANH R39, R26 ;  /* 0x0000001a00277308 */ /* 0x000fe20000002400 */
[-C--:B-1----:R-:W-:Y:S01]  /*3840*/  FFMA.FTZ R28, R142, -R132.reuse, R25 ;  /* 0x800000848e1c7223 */ /* 0x082fe20000010019 */
[----:B------:R-:W-:Y:S01]  /*3850*/  FSEL R119, R29, -INF , !P4 ;  /* 0xff8000001d777808 */ /* 0x000fe20006000000 */
[----:B------:R-:W-:Y:S02]  /*3860*/  FFMA.FTZ R25, R130, -R132, R74 ;  /* 0x8000008482197223 */ /* 0x000fe4000001004a */
[----:B------:R-:W-:Y:S01]  /*3870*/  FMUL.FTZ R8, R8, c[0x0][0x2ec] ;  /* 0x0000bb0008087a20 */ /* 0x000fe20000410000 */
[----:B------:R-:W-:Y:S01]  /*3880*/  FSEL R117, R28, -INF , !P2 ;  /* 0xff8000001c757808 */ /* 0x000fe20005000000 */
[----:B------:R-:W-:Y:S01]  /*3890*/  FMUL.FTZ R9, R9, c[0x0][0x2ec] ;  /* 0x0000bb0009097a20 */ /* 0x000fe20000410000 */
[----:B------:R-:W1:Y:S01]  /*38a0*/  MUFU.TANH R17, R17 ;  /* 0x0000001100117308 */ /* 0x000e620000002400 */
[----:B--2---:R-:W-:Y:S01]  /*38b0*/  FMUL.FTZ R2, R67, c[0x0][0x2ec] ;  /* 0x0000bb0043027a20 */ /* 0x004fe20000410000 */
[----:B------:R-:W-:Y:S01]  /*38c0*/  FSEL R61, R25, -INF , !P6 ;  /* 0xff800000193d7808 */ /* 0x000fe20007000000 */
[----:B------:R-:W-:Y:S01]  /*38d0*/  FMUL.FTZ R10, R10, c[0x0][0x2ec] ;  /* 0x0000bb000a0a7a20 */ /* 0x000fe20000410000 */
[----:B------:R-:W-:Y:S01]  /*38e0*/  FSEL R25, R13, -INF , !P6 ;  /* 0xff8000000d197808 */ /* 0x000fe20007000000 */
[----:B------:R-:W-:-:S02]  /*38f0*/  FMUL.FTZ R11, R11, c[0x0][0x2ec] ;  /* 0x0000bb000b0b7a20 */ /* 0x000fc40000410000 */
[----:B---3--:R-:W-:Y:S01]  /*3900*/  FFMA.FTZ R31, R145, -R132, R72 ;  /* 0x80000084911f7223 */ /* 0x008fe20000010048 */
[----:B------:R2:W3:Y:S04]  /*3910*/  MUFU.TANH R48, R2 ;  /* 0x0000000200307308 */ /* 0x0004e80000002400 */
[----:B------:R-:W-:-:S04]  /*3920*/  FSEL R45, R31, -INF , !P6 ;  /* 0xff8000001f2d7808 */ /* 0x000fc80007000000 */
[----:B------:R-:W4:Y:S01]  /*3930*/  MUFU.TANH R20, R19 ;  /* 0x0000001300147308 */ /* 0x000f220000002400 */
[-C--:B-1----:R-:W-:Y:S02]  /*3940*/  FFMA.FTZ R26, R140, -R132.reuse, R17 ;  /* 0x800000848c1a7223 */ /* 0x082fe40000010011 */
[----:B------:R-:W-:Y:S02]  /*3950*/  FFMA.FTZ R17, R121, -R132, R36 ;  /* 0x8000008479117223 */ /* 0x000fe40000010024 */
[----:B--2---:R-:W-:-:S03]  /*3960*/  FMUL.FTZ R2, R27, c[0x0][0x2ec] ;  /* 0x0000bb001b027a20 */ /* 0x004fc60000410000 */
[----:B------:R-:W1:Y:S01]  /*3970*/  MUFU.TANH R15, R8 ;  /* 0x00000008000f7308 */ /* 0x000e620000002400 */
[----:B---3--:R-:W-:Y:S01]  /*3980*/  FFMA.FTZ R12, R123, -R132, R48 ;  /* 0x800000847b0c7223 */ /* 0x008fe20000010030 */
[----:B------:R-:W-:-:S04]  /*3990*/  FSEL R17, R17, -INF , !P4 ;  /* 0xff80000011117808 */ /* 0x000fc80006000000 */
[----:B------:R-:W-:Y:S01]  /*39a0*/  FSEL R24, R12, -INF , !P5 ;  /* 0xff8000000c187808 */ /* 0x000fe20006800000 */
[-C--:B----4-:R-:W-:Y:S01]  /*39b0*/  FFMA.FTZ R20, R108, -R132.reuse, R20 ;  /* 0x800000846c147223 */ /* 0x090fe20000010014 */
[----:B------:R2:W-:Y:S01]  /*39c0*/  MUFU.TANH R38, R2 ;  /* 0x0000000200267308 */ /* 0x0005e20000002400 */
[----:B------:R-:W-:-:S05]  /*39d0*/  FFMA.FTZ R19, R129, -R132, R64 ;  /* 0x8000008481137223 */ /* 0x000fca0000010040 */
[----:B------:R-:W-:Y:S02]  /*39e0*/  FSEL R19, R19, -INF , !P6 ;  /* 0xff80000013137808 */ /* 0x000fe40007000000 */
[----:B------:R-:W3:Y:S01]  /*39f0*/  MUFU.TANH R14, R9 ;  /* 0x00000009000e7308 */ /* 0x000ee20000002400 */
[----:B-1----:R-:W-:-:S05]  /*3a00*/  FFMA.FTZ R15, R95, -R132, R15 ;  /* 0x800000845f0f7223 */ /* 0x002fca000001000f */
[----:B------:R-:W-:Y:S01]  /*3a10*/  FSEL R15, R15, -INF , !P1 ;  /* 0xff8000000f0f7808 */ /* 0x000fe20004800000 */
[----:B--2---:R-:W-:Y:S01]  /*3a20*/  FMUL.FTZ R2, R21, c[0x0][0x2ec] ;  /* 0x0000bb0015027a20 */ /* 0x004fe20000410000 */
[----:B------:R-:W1:Y:S01]  /*3a30*/  MUFU.TANH R9, R10 ;  /* 0x0000000a00097308 */ /* 0x000e620000002400 */
[----:B---3--:R-:W-:-:S07]  /*3a40*/  FFMA.FTZ R14, R94, -R132, R14 ;  /* 0x800000845e0e7223 */ /* 0x008fce000001000e */
[----:B------:R2:W-:Y:S08]  /*3a50*/  MUFU.TANH R37, R2 ;  /* 0x0000000200257308 */ /* 0x0005f00000002400 */
[----:B------:R-:W3:Y:S01]  /*3a60*/  MUFU.TANH R21, R18 ;  /* 0x0000001200157308 */ /* 0x000ee20000002400 */
[----:B-1----:R-:W-:Y:S02]  /*3a70*/  FFMA.FTZ R9, R93, -R132, R9 ;  /* 0x800000845d097223 */ /* 0x002fe40000010009 */
[----:B--2---:R-:W-:-:S05]  /*3a80*/  FMUL.FTZ R2, R22, c[0x0][0x2ec] ;  /* 0x0000bb0016027a20 */ /* 0x004fca0000410000 */
[----:B------:R-:W1:Y:S01]  /*3a90*/  MUFU.TANH R8, R11 ;  /* 0x0000000b00087308 */ /* 0x000e620000002400 */
[----:B---3--:R-:W-:-:S07]  /*3aa0*/  FFMA.FTZ R21, R110, -R132, R21 ;  /* 0x800000846e157223 */ /* 0x008fce0000010015 */
[----:B------:R2:W3:Y:S01]  /*3ab0*/  MUFU.TANH R22, R2 ;  /* 0x0000000200167308 */ /* 0x0004e20000002400 */
[----:B------:R-:W-:Y:S01]  /*3ac0*/  FFMA.FTZ R18, R124, -R132, R65 ;  /* 0x800000847c127223 */ /* 0x000fe20000010041 */
[----:B------:R-:W-:-:S04]  /*3ad0*/  FSEL R130, R21, -INF , !P1 ;  /* 0xff80000015827808 */ /* 0x000fc80004800000 */
[----:B------:R-:W-:Y:S01]  /*3ae0*/  FSEL R18, R18, -INF , !P5 ;  /* 0xff80000012127808 */ /* 0x000fe20006800000 */
[-C--:B-1----:R-:W-:Y:S01]  /*3af0*/  FFMA.FTZ R8, R88, -R132.reuse, R8 ;  /* 0x8000008458087223 */ /* 0x082fe20000010008 */
[----:B------:R-:W-:Y:S01]  /*3b00*/  FSEL R21, R9, -INF , !P1 ;  /* 0xff80000009157808 */ /* 0x000fe20004800000 */
[----:B--2---:R-:W-:Y:S02]  /*3b10*/  FMUL.FTZ R2, R23, c[0x0][0x2ec] ;  /* 0x0000bb0017027a20 */ /* 0x004fe40000410000 */
[-C--:B---3--:R-:W-:Y:S02]  /*3b20*/  FFMA.FTZ R11, R120, -R132.reuse, R22 ;  /* 0x80000084780b7223 */ /* 0x088fe40000010016 */
[----:B------:R1:W2:Y:S01]  /*3b30*/  MUFU.TANH R32, R2 ;  /* 0x0000000200207308 */ /* 0x0002a20000002400 */
[-C--:B------:R-:W-:Y:S02]  /*3b40*/  FFMA.FTZ R23, R122, -R132.reuse, R39 ;  /* 0x800000847a177223 */ /* 0x080fe40000010027 */
[----:B------:R-:W-:-:S03]  /*3b50*/  FFMA.FTZ R22, R118, -R132, R38 ;  /* 0x8000008476167223 */ /* 0x000fc60000010026 */
[----:B------:R-:W-:Y:S02]  /*3b60*/  FSEL R128, R23, -INF , !P4 ;  /* 0xff80000017807808 */ /* 0x000fe40006000000 */
[----:B------:R-:W-:Y:S02]  /*3b70*/  FSEL R129, R22, -INF , !P2 ;  /* 0xff80000016817808 */ /* 0x000fe40005000000 */
[----:B------:R-:W-:Y:S01]  /*3b80*/  FSEL R23, R11, -INF , !P4 ;  /* 0xff8000000b177808 */ /* 0x000fe20006000000 */
[----:B-1----:R-:W-:Y:S02]  /*3b90*/  FMUL.FTZ R2, R16, c[0x0][0x2ec] ;  /* 0x0000bb0010027a20 */ /* 0x002fe40000410000 */
[-C--:B--2---:R-:W-:Y:S01]  /*3ba0*/  FFMA.FTZ R10, R114, -R132.reuse, R32 ;  /* 0x80000084720a7223 */ /* 0x084fe20000010020 */
[----:B------:R-:W-:Y:S01]  /*3bb0*/  FSEL R32, R5, -INF , !P3 ;  /* 0xff80000005207808 */ /* 0x000fe20005800000 */
[----:B------:R1:W2:Y:S01]  /*3bc0*/  MUFU.TANH R27, R2 ;  /* 0x00000002001b7308 */ /* 0x0002a20000002400 */
[----:B------:R-:W-:-:S02]  /*3bd0*/  FFMA.FTZ R16, R116, -R132, R37 ;  /* 0x8000008474107223 */ /* 0x000fc40000010025 */
[----:B------:R-:W-:-:S03]  /*3be0*/  FSEL R22, R10, -INF , !P2 ;  /* 0xff8000000a167808 */ /* 0x000fc60005000000 */
[----:B------:R-:W-:Y:S01]  /*3bf0*/  FSEL R16, R16, -INF , !P2 ;  /* 0xff80000010107808 */ /* 0x000fe20005000000 */
[-C--:B-1----:R-:W-:Y:S02]  /*3c00*/  FFMA.FTZ R2, R135, -R132.reuse, R7 ;  /* 0x8000008487027223 */ /* 0x082fe40000010007 */
[-C--:B------:R-:W-:Y:S02]  /*3c10*/  FFMA.FTZ R7, R147, -R132.reuse, R89 ;  /* 0x8000008493077223 */ /* 0x080fe40000010059 */
[----:B--2---:R-:W-:Y:S01]  /*3c20*/  FFMA.FTZ R27, R141, -R132, R27 ;  /* 0x800000848d1b7223 */ /* 0x004fe2000001001b */
[----:B------:R-:W-:Y:S02]  /*3c30*/  FSEL R35, R2, -INF , !P0 ;  /* 0xff80000002237808 */ /* 0x000fe40004000000 */
[----:B------:R-:W-:Y:S01]  /*3c40*/  FSEL R44, R7, -INF , !P3 ;  /* 0xff800000072c7808 */ /* 0x000fe20005800000 */
[----:B------:R-:W-:Y:S01]  /*3c50*/  BAR.SYNC.DEFER_BLOCKING 0x0 ;  /* 0x0000000000007b1d */ /* 0x000fe20000010000 */
[----:B------:R-:W-:-:S02]  /*3c60*/  ISETP.GE.AND P3, PT, R133, 0x21, PT ;  /* 0x000000218500780c */ /* 0x000fc40003f66270 */
[----:B------:R-:W-:Y:S02]  /*3c70*/  ISETP.GE.AND P0, PT, R111, R133, PT ;  /* 0x000000856f00720c */ /* 0x000fe40003f06270 */
[----:B------:R-:W-:Y:S02]  /*3c80*/  LOP3.LUT R2, R125, R126, RZ, 0xfc, !PT ;  /* 0x0000007e7d027212 */ /* 0x000fe400078efcff */
[----:B------:R-:W-:Y:S02]  /*3c90*/  FSEL R131, R20, -INF , !P0 ;  /* 0xff80000014837808 */ /* 0x000fe40004000000 */
[----:B------:R-:W-:Y:S02]  /*3ca0*/  FSEL R118, R27, -INF , !P1 ;  /* 0xff8000001b767808 */ /* 0x000fe40004800000 */
[----:B------:R-:W-:Y:S02]  /*3cb0*/  FSEL R116, R26, -INF , !P0 ;  /* 0xff8000001a747808 */ /* 0x000fe40004000000 */
[----:B------:R-:W-:-:S02]  /*3cc0*/  FSEL R14, R14, -INF , !P0 ;  /* 0xff8000000e0e7808 */ /* 0x000fc40004000000 */
        /* <DEDUP_REMOVED lines=14> */
[C---:B------:R-:W-:Y:S01]  /*3db0*/  @!P1 LEA R8, P0, R6.reuse, c[0x0][0x168], 0x1 ;  /* 0x00005a0006089a11 */ /* 0x040fe200078008ff */
        /* <DEDUP_REMOVED lines=27> */
.L_x_1799:
[----:B------:R-:W-:Y:S05]  /*3f70*/  BSYNC B0 ;  /* 0x0000000000007941 */ /* 0x000fea0003800000 */
.L_x_1798:
[----:B------:R-:W0:Y:S02]  /*3f80*/  LDGDEPBAR ;  /* 0x00000000000079af */ /* 0x000e240000000000 */
.L_x_1797:
        /* <DEDUP_REMOVED lines=57> */
[--C-:B------:R-:W-:Y:S01]  /*4320*/  FFMA.FTZ R0, R34, c[0x0][0x23c], -R2.reuse ;  /* 0x00008f0022007a23 */ /* 0x100fe20000010802 */
[----:B------:R-:W-:Y:S01]  /*4330*/  LDSM.16.MT88.4 R16, [R221+0xa800] ;  /* 0x00a80000dd10783b */ /* 0x000fe20000004200 */
[----:B------:R-:W-:Y:S01]  /*4340*/  FFMA.FTZ R3, R14, c[0x0][0x23c], -R3 ;  /* 0x00008f000e037a23 */ /* 0x000fe20000010803 */
[----:B------:R-:W1:Y:S01]  /*4350*/  MUFU.EX2 R235, R5 ;  /* 0x0000000500eb7308 */ /* 0x000e620000000800 */
[--C-:B------:R-:W-:Y:S01]  /*4360*/  FFMA.FTZ R4, R35, c[0x0][0x23c], -R2.reuse ;  /* 0x00008f0023047a23 */ /* 0x100fe20000010802 */
[----:B------:R-:W-:Y:S01]  /*4370*/  LDSM.16.MT88.4 R12, [R222+0xa800] ;  /* 0x00a80000de0c783b */ /* 0x000fe20000004200 */
[----:B--2---:R-:W-:-:S03]  /*4380*/  FFMA.FTZ R9, R23, c[0x0][0x23c], -R2 ;  /* 0x00008f0017097a23 */ /* 0x004fc60000010802 */
[----:B------:R-:W2:Y:S02]  /*4390*/  LDSM.16.MT88.4 R32, [R221+0xa000] ;  /* 0x00a00000dd20783b */ /* 0x000ea40000004200 */
[----:B------:R3:W-:Y:S08]  /*43a0*/  MUFU.EX2 R208, R0 ;  /* 0x0000000000d07308 */ /* 0x0007f00000000800 */
        /* <DEDUP_REMOVED lines=16> */
[----:B--2---:R-:W-:Y:S03]  /*44b0*/  HMMA.16816.F32.BF16 R76, R4, R34, RZ ;  /* 0x00000022044c723c */ /* 0x004fe600000418ff */
        /* <DEDUP_REMOVED lines=88> */
[----:B------:R1:W2:Y:S02]  /*4a40*/  MUFU.EX2 R195, R3 ;  /* 0x0000000300c37308 */ /* 0x0002a40000000800 */
[C---:B------:R-:W-:Y:S08]  /*4a50*/  HMMA.16816.F32.BF16 R148, R4.reuse, R36, RZ ;  /* 0x000000240494723c */ /* 0x040ff000000418ff */
[----:B------:R-:W-:Y:S01]  /*4a60*/  HMMA.16816.F32.BF16 R188, R4, R38, RZ ;  /* 0x0000002604bc723c */ /* 0x000fe200000418ff */
[----:B-1----:R-:W-:-:S02]  /*4a70*/  FFMA.FTZ R3, R118, c[0x0][0x23c], -R2 ;  /* 0x00008f0076037a23 */ /* 0x002fc40000010802 */
[----:B------:R-:W-:-:S05]  /*4a80*/  FFMA.FTZ R2, R116, c[0x0][0x23c], -R2 ;  /* 0x00008f0074027a23 */ /* 0x000fca0000010802 */
[C---:B------:R-:W-:Y:S01]  /*4a90*/  HMMA.16816.F32.BF16 R160, R4.reuse, R28, RZ ;  /* 0x0000001c04a0723c */ /* 0x040fe200000418ff */
[----:B------:R1:W-:Y:S07]  /*4aa0*/  MUFU.EX2 R194, R3 ;  /* 0x0000000300c27308 */ /* 0x0003ee0000000800 */
[C---:B------:R-:W-:Y:S01]  /*4ab0*/  HMMA.16816.F32.BF16 R184, R4.reuse, R30, RZ ;  /* 0x0000001e04b8723c */ /* 0x040fe200000418ff */
[----:B------:R3:W-:Y:S07]  /*4ac0*/  MUFU.EX2 R247, R2 ;  /* 0x0000000200f77308 */ /* 0x0007ee0000000800 */
[----:B------:R-:W-:Y:S01]  /*4ad0*/  HMMA.16816.F32.BF16 R36, R4, R48, RZ ;  /* 0x000000300424723c */ /* 0x000fe200000418ff */
[----:B-1----:R-:W-:-:S04]  /*4ae0*/  FADD.FTZ R3, R200, R199 ;  /* 0x000000c7c8037221 */ /* 0x002fc80000010000 */
[----:B------:R-:W-:-:S03]  /*4af0*/  FADD.FTZ R3, R197, R3 ;  /* 0x00000003c5037221 */ /* 0x000fc60000010000 */
[C---:B------:R-:W-:Y:S01]  /*4b00*/  HMMA.16816.F32.BF16 R28, R4.reuse, R32, RZ ;  /* 0x00000020041c723c */ /* 0x040fe200000418ff */
[--C-:B---3--:R-:W-:Y:S01]  /*4b10*/  FFMA.FTZ R2, R128, c[0x0][0x23c], -R0.reuse ;  /* 0x00008f0080027a23 */ /* 0x108fe20000010800 */
[----:B--2---:R-:W-:Y:S01]  /*4b20*/  F2FP.BF16.PACK_AB R128, R195, R196 ;  /* 0x000000c4c380723e */ /* 0x004fe200000010ff */
        /* <DEDUP_REMOVED lines=11> */
[C---:B--2---:R-:W-:Y:S01]  /*4be0*/  F2FP.BF16.PACK_AB R129, R192.reuse, R193 ;  /* 0x000000c1c081723e */ /* 0x044fe200000010ff */
        /* <DEDUP_REMOVED lines=51> */
[----:B------:R-:W-:Y:S01]  /*4f20*/  IMAD R252, R237, -0x2, R252 ;  /* 0xfffffffeedfc7824 */ /* 0x000fe200078e02fc */
[----:B------:R-:W-:Y:S01]  /*4f30*/  LEA.HI.SX32 R232, R232, 0xfffffffe, 0x1b ;  /* 0xfffffffee8e87811 */ /* 0x000fe200078fdaff */
[----:B------:R-:W-:Y:S01]  /*4f40*/  IMAD.MOV.U32 R139, RZ, RZ, R137 ;  /* 0x000000ffff8b7224 */ /* 0x000fe200078e0089 */
[----:B------:R-:W-:Y:S01]  /*4f50*/  MOV R141, R135 ;  /* 0x00000087008d7202 */ /* 0x000fe20000000f00 */
[----:B------:R-:W-:Y:S01]  /*4f60*/  IMAD.MOV.U32 R140, RZ, RZ, R136 ;  /* 0x000000ffff8c7224 */ /* 0x000fe200078e0088 */
[----:B------:R-:W-:Y:S01]  /*4f70*/  IADD3 R252, R133, R252, -R134 ;  /* 0x000000fc85fc7210 */ /* 0x000fe20007ffe886 */
[----:B------:R-:W-:Y:S01]  /*4f80*/  IMAD.MOV.U32 R133, RZ, RZ, R138 ;  /* 0x000000ffff857224 */ /* 0x000fe200078e008a */
[----:B------:R-:W-:-:S02]  /*4f90*/  ISETP.GE.AND P3, PT, R248, c[0x0][0x220], PT ;  /* 0x00008800f8007a0c */ /* 0x000fc40003f66270 */
[----:B------:R-:W-:Y:S01]  /*4fa0*/  ISETP.GE.AND P2, PT, R236, c[0x0][0x220], PT ;  /* 0x00008800ec007a0c */ /* 0x000fe20003f46270 */
[----:B------:R-:W-:Y:S06]  /*4fb0*/  BRA `(.L_x_1801) ;  /* 0x000002f000007947 */ /* 0x000fec0003800000 */
.L_x_1803:
[----:B------:R-:W2:Y:S01]  /*4fc0*/  LDL.64 R236, [R1+0x18] ;  /* 0x0000180001ec7983 */ /* 0x000ea20000100a00 */
[----:B------:R-:W-:Y:S01]  /*4fd0*/  IADD3 R0, R232, -0x1, RZ ;  /* 0xffffffffe8007810 */ /* 0x000fe20007ffe0ff */
[----:B------:R-:W-:Y:S02]  /*4fe0*/  IMAD.MOV.U32 R233, RZ, RZ, c[0x0][0x198] ;  /* 0x00006600ffe97624 */ /* 0x000fe400078e00ff */
[----:B------:R-:W3:Y:S01]  /*4ff0*/  LDL.64 R234, [R1] ;  /* 0x0000000001ea7983 */ /* 0x000ee20000100a00 */
[----:B------:R-:W-:Y:S01]  /*5000*/  SHF.R.S32.HI R3, RZ, 0x1f, R0 ;  /* 0x0000001fff037819 */ /* 0x000fe20000011400 */
[C---:B------:R-:W-:Y:S02]  /*5010*/  IMAD.WIDE.U32 R4, R0.reuse, c[0x0][0x198], RZ ;  /* 0x0000660000047a25 */ /* 0x040fe400078e00ff */
        /* <DEDUP_REMOVED lines=12> */
[C---:B------:R-:W-:Y:S02]  /*50e0*/  @!P2 LEA R8, P1, R0.reuse, c[0x0][0x168], 0x1 ;  /* 0x00005a000008aa11 */ /* 0x040fe400078208ff */
        /* <DEDUP_REMOVED lines=28> */
.L_x_1801:
        /* <DEDUP_REMOVED lines=150> */
[----:B------:R-:W-:Y:S02]  /*5c10*/  FMUL.FTZ R15, R15, c[0x0][0x2ec] ;  /* 0x0000bb000f0f7a20 */ /* 0x000fe40000410000 */
[----:B------:R-:W-:Y:S02]  /*5c20*/  FMUL.FTZ R16, R16, c[0x0][0x2ec] ;  /* 0x0000bb0010107a20 */ /* 0x000fe40000410000 */
[----:B------:R-:W-:Y:S02]  /*5c30*/  FMUL.FTZ R17, R17, c[0x0][0x2ec] ;  /* 0x0000bb0011117a20 */ /* 0x000fe40000410000 */
[----:B------:R-:W-:Y:S01]  /*5c40*/  FMUL.FTZ R18, R18, c[0x0][0x2ec] ;  /* 0x0000bb0012127a20 */ /* 0x000fe20000410000 */
[----:B------:R4:W1:Y:S01]  /*5c50*/  MUFU.TANH R184, R7 ;  /* 0x0000000700b87308 */ /* 0x0008620000002400 */
[----:B------:R-:W-:Y:S09]  /*5c60*/  FMUL.FTZ R19, R19, c[0x0][0x2ec] ;  /* 0x0000bb0013137a20 */ /* 0x000ff20000410000 */
[----:B------:R-:W1:Y:S10]  /*5c70*/  MUFU.TANH R200, R8 ;  /* 0x0000000800c87308 */ /* 0x000e740000002400 */
[----:B------:R-:W1:Y:S01]  /*5c80*/  MUFU.TANH R197, R9 ;  /* 0x0000000900c57308 */ /* 0x000e620000002400 */
[----:B----4-:R-:W4:Y:S01]  /*5c90*/  LDSM.16.M88.4 R4, [R223+0x1800] ;  /* 0x00180000df04783b */ /* 0x010f220000000200 */
[----:B------:R-:W-:Y:S08]  /*5ca0*/  DEPBAR.LE SB0, 0x0 ;  /* 0x000080000000791a */ /* 0x000ff00000000000 */
[----:B------:R-:W1:Y:S01]  /*5cb0*/  MUFU.TANH R202, R10 ;  /* 0x0000000a00ca7308 */ /* 0x000e620000002400 */
[----:B------:R-:W-:Y:S09]  /*5cc0*/  BAR.SYNC.DEFER_BLOCKING 0x0 ;  /* 0x0000000000007b1d */ /* 0x000ff20000010000 */
[----:B------:R-:W1:Y:S10]  /*5cd0*/  MUFU.TANH R201, R11 ;  /* 0x0000000b00c97308 */ /* 0x000e740000002400 */
[----:B------:R-:W1:Y:S10]  /*5ce0*/  MUFU.TANH R196, R12 ;  /* 0x0000000c00c47308 */ /* 0x000e740000002400 */
[----:B------:R-:W1:Y:S01]  /*5cf0*/  MUFU.TANH R191, R13 ;  /* 0x0000000d00bf7308 */ /* 0x000e620000002400 */
[-C--:B----4-:R-:W-:Y:S09]  /*5d00*/  HMMA.16816.F32.BF16 R20, R192, R4.reuse, R20 ;  /* 0x00000004c014723c */ /* 0x090ff20000041814 */
[----:B------:R-:W4:Y:S01]  /*5d10*/  MUFU.TANH R199, R14 ;  /* 0x0000000e00c77308 */ /* 0x000f220000002400 */
[C---:B------:R-:W-:Y:S09]  /*5d20*/  HMMA.16816.F32.BF16 R24, R180.reuse, R4, R24 ;  /* 0x00000004b418723c */ /* 0x040ff20000041818 */
[----:B------:R-:W1:Y:S01]  /*5d30*/  MUFU.TANH R198, R15 ;  /* 0x0000000f00c67308 */ /* 0x000e620000002400 */
        /* <DEDUP_REMOVED lines=13> */
[----:B------:R5:W1:Y:S01]  /*5e10*/  MUFU.TANH R181, R28 ;  /* 0x0000001c00b57308 */ /* 0x000a620000002400 */
[----:B------:R-:W-:Y:S02]  /*5e20*/  FMUL.FTZ R2, R31, c[0x0][0x2ec] ;  /* 0x0000bb001f027a20 */ /* 0x000fe40000410000 */
[----:B------:R-:W-:Y:S02]  /*5e30*/  FMUL.FTZ R31, R35, c[0x0][0x2ec] ;  /* 0x0000bb00231f7a20 */ /* 0x000fe40000410000 */
[----:B------:R-:W-:Y:S02]  /*5e40*/  FMUL.FTZ R26, R26, c[0x0][0x2ec] ;  /* 0x0000bb001a1a7a20 */ /* 0x000fe40000410000 */
[----:B------:R-:W-:Y:S03]  /*5e50*/  FMUL.FTZ R27, R27, c[0x0][0x2ec] ;  /* 0x0000bb001b1b7a20 */ /* 0x000fe60000410000 */
[----:B------:R1:W1:Y:S10]  /*5e60*/  MUFU.TANH R137, R29 ;  /* 0x0000001d00897308 */ /* 0x0002740000002400 */
[----:B------:R2:W2:Y:S01]  /*5e70*/  MUFU.TANH R142, R30 ;  /* 0x0000001e008e7308 */ /* 0x0004a20000002400 */
[----:B-----5:R-:W-:Y:S09]  /*5e80*/  FMUL.FTZ R28, R32, c[0x0][0x2ec] ;  /* 0x0000bb00201c7a20 */ /* 0x020ff20000410000 */
[----:B------:R3:W3:Y:S01]  /*5e90*/  MUFU.TANH R136, R18 ;  /* 0x0000001200887308 */ /* 0x0006e20000002400 */
[----:B-1----:R-:W-:Y:S09]  /*5ea0*/  FMUL.FTZ R29, R33, c[0x0][0x2ec] ;  /* 0x0000bb00211d7a20 */ /* 0x002ff20000410000 */
[----:B------:R1:W1:Y:S01]  /*5eb0*/  MUFU.TANH R143, R19 ;  /* 0x00000013008f7308 */ /* 0x0002620000002400 */
[----:B--2---:R-:W-:Y:S09]  /*5ec0*/  FMUL.FTZ R30, R34, c[0x0][0x2ec] ;  /* 0x0000bb00221e7a20 */ /* 0x004ff20000410000 */
        /* <DEDUP_REMOVED lines=12> */
[----:B------:R-:W1:Y:S02]  /*5f90*/  MUFU.TANH R31, R31 ;  /* 0x0000001f001f7308 */ /* 0x000e640000002400 */
[----:B-1234-:R-:W-:-:S05]  /*5fa0*/  @P4 BRA `(.L_x_1803) ;  /* 0xfffff01000004947 */ /* 0x01efca000383ffff */
.L_x_1802:
[----:B------:R-:W-:Y:S05]  /*5fb0*/  IMAD R3, R232, -0x20, R252 ;  /* 0xffffffe0e8037824 */ /* 0x000fea00078e02fc */
[C---:B------:R-:W-:Y:S02]  /*5fc0*/  IADD3 R4, R3.reuse, 0x8, RZ ;  /* 0x0000000803047810 */ /* 0x040fe40007ffe0ff */
[C---:B------:R-:W-:Y:S02]  /*5fd0*/  IADD3 R0, R3.reuse, 0x7, RZ ;  /* 0x0000000703007810 */ /* 0x040fe40007ffe0ff */
[----:B------:R-:W-:Y:S02]  /*5fe0*/  ISETP.GE.AND P0, PT, R4, RZ, PT ;  /* 0x000000ff0400720c */ /* 0x000fe40003f06270 */
[----:B------:R-:W-:Y:S02]  /*5ff0*/  ISETP.GE.AND P1, PT, R0, RZ, PT ;  /* 0x000000ff0000720c */ /* 0x000fe40003f26270 */
[C---:B------:R-:W-:Y:S02]  /*6000*/  IADD3 R5, R3.reuse, -0x1, RZ ;  /* 0xffffffff03057810 */ /* 0x040fe40007ffe0ff */
[C---:B-1----:R-:W-:Y:S02]  /*6010*/  IADD3 R7, R3.reuse, -0x11, RZ ;  /* 0xffffffef03077810 */ /* 0x042fe40007ffe0ff */
        /* <DEDUP_REMOVED lines=8> */
[----:B------:R2:W3:Y:S04]  /*60a0*/  I2F R23, R0 ;  /* 0x0000000000177306 */ /* 0x0004e80000201400 */
[C---:B------:R-:W-:Y:S06]  /*60b0*/  @!P0 IADD3 R5, -R3.reuse, 0x1, RZ ;  /* 0x0000000103058810 */ /* 0x040fec0007ffe1ff */
[----:B------:R4:W-:Y:S01]  /*60c0*/  I2F R18, R5 ;  /* 0x0000000500127306 */ /* 0x0009e20000201400 */
[C---:B-1----:R-:W-:Y:S04]  /*60d0*/  IADD3 R4, R3.reuse, -0x8, RZ ;  /* 0xfffffff803047810 */ /* 0x042fe80007ffe0ff */
[----:B------:R-:W-:Y:S05]  /*60e0*/  ISETP.GE.AND P1, PT, R4, RZ, PT ;  /* 0x000000ff0400720c */ /* 0x000fea0003f26270 */
[----:B------:R-:W-:Y:S01]  /*60f0*/  I2F R22, R22 ;  /* 0x0000001600167306 */ /* 0x000fe20000201400 */
[C---:B--2---:R-:W-:Y:S04]  /*6100*/  IADD3 R0, R3.reuse, -0x18, RZ ;  /* 0xffffffe803007810 */ /* 0x044fe80007ffe0ff */
[----:B------:R-:W-:Y:S03]  /*6110*/  ISETP.GE.AND P0, PT, R0, RZ, PT ;  /* 0x000000ff0000720c */ /* 0x000fe60003f06270 */
[C---:B------:R-:W-:Y:S02]  /*6120*/  @!P1 IADD3 R4, -R3.reuse, 0x8, RZ ;  /* 0x0000000803049810 */ /* 0x040fe40007ffe1ff */
[----:B----4-:R-:W-:Y:S02]  /*6130*/  IADD3 R5, R3, -0x9, RZ ;  /* 0xfffffff703057810 */ /* 0x010fe40007ffe0ff */
[----:B------:R1:W-:Y:S02]  /*6140*/  I2F R17, R4 ;  /* 0x0000000400117306 */ /* 0x0003e40000201400 */
[----:B------:R-:W-:Y:S04]  /*6150*/  ISETP.GE.AND P1, PT, R5, RZ, PT ;  /* 0x000000ff0500720c */ /* 0x000fe80003f26270 */
[C---:B------:R-:W-:Y:S04]  /*6160*/  @!P0 IADD3 R0, -R3.reuse, 0x18, RZ ;  /* 0x0000001803008810 */ /* 0x040fe80007ffe1ff */
[----:B------:R2:W4:Y:S05]  /*6170*/  I2F R25, R0 ;  /* 0x0000000000197306 */ /* 0x00052a0000201400 */
[C---:B------:R-:W-:Y:S05]  /*6180*/  @!P1 IADD3 R5, -R3.reuse, 0x9, RZ ;  /* 0x0000000903059810 */ /* 0x040fea0007ffe1ff */
[----:B------:R5:W3:Y:S01]  /*6190*/  I2F R16, R5 ;  /* 0x0000000500107306 */ /* 0x000ae20000201400 */
[C---:B-1----:R-:W-:Y:S04]  /*61a0*/  IADD3 R4, R3.reuse, -0x19, RZ ;  /* 0xffffffe703047810 */ /* 0x042fe80007ffe0ff */
[----:B------:R-:W-:Y:S02]  /*61b0*/  ISETP.GE.AND P0, PT, R4, RZ, PT ;  /* 0x000000ff0400720c */ /* 0x000fe40003f06270 */
[C---:B--2---:R-:W-:Y:S04]  /*61c0*/  IADD3 R0, R3.reuse, -0x10, RZ ;  /* 0xfffffff003007810 */ /* 0x044fe80007ffe0ff */
[----:B------:R-:W-:Y:S07]  /*61d0*/  ISETP.GE.AND P1, PT, R0, RZ, PT ;  /* 0x000000ff0000720c */ /* 0x000fee0003f26270 */
[----:B------:R-:W-:Y:S02]  /*61e0*/  @!P0 IADD3 R4, -R3, 0x19, RZ ;  /* 0x0000001903048810 */ /* 0x000fe40007ffe1ff */
[----:B------:R-:W-:Y:S01]  /*61f0*/  ISETP.GE.AND P0, PT, R7, RZ, PT ;  /* 0x000000ff0700720c */ /* 0x000fe20003f06270 */
[-C--:B---3--:R-:W-:Y:S01]  /*6200*/  FFMA.FTZ R23, R23, -R132.reuse, R184 ;  /* 0x8000008417177223 */ /* 0x088fe200000100b8 */
[----:B------:R1:W2:Y:S01]  /*6210*/  I2F R24, R4 ;  /* 0x0000000400187306 */ /* 0x0002a20000201400 */
[----:B-----5:R-:W-:Y:S01]  /*6220*/  IADD3 R5, R3, 0x3f, RZ ;  /* 0x0000003f03057810 */ /* 0x020fe20007ffe0ff */
[-C--:B----4-:R-:W-:Y:S02]  /*6230*/  FFMA.FTZ R184, R25, -R132.reuse, R28 ;  /* 0x8000008419b87223 */ /* 0x090fe4000001001c */
[-C--:B------:R-:W-:Y:S01]  /*6240*/  FFMA.FTZ R20, R20, -R132.reuse, R185 ;  /* 0x8000008414147223 */ /* 0x080fe200000100b9 */
[C---:B------:R-:W-:Y:S01]  /*6250*/  @!P1 IADD3 R0, -R3.reuse, 0x10, RZ ;  /* 0x0000001003009810 */ /* 0x040fe20007ffe1ff */
[-C--:B------:R-:W-:Y:S01]  /*6260*/  FFMA.FTZ R19, R18, -R132.reuse, R189 ;  /* 0x8000008412137223 */ /* 0x080fe200000100bd */
[----:B------:R-:W-:Y:S01]  /*6270*/  ISETP.GE.AND P1, PT, R6, RZ, PT ;  /* 0x000000ff0600720c */ /* 0x000fe20003f26270 */
[-C--:B------:R-:W-:Y:S02]  /*6280*/  FFMA.FTZ R21, R18, -R132.reuse, R143 ;  /* 0x8000008412157223 */ /* 0x080fe4000001008f */
[----:B------:R3:W4:Y:S01]  /*6290*/  I2F R14, R0 ;  /* 0x00000000000e7306 */ /* 0x0007220000201400 */
[----:B------:R-:W-:Y:S01]  /*62a0*/  @!P0 IADD3 R7, -R3, 0x11, RZ ;  /* 0x0000001103078810 */ /* 0x000fe20007ffe1ff */
[-C--:B------:R-:W-:Y:S01]  /*62b0*/  FFMA.FTZ R18, R17, -R132.reuse, R177 ;  /* 0x8000008411127223 */ /* 0x080fe200000100b1 */
[----:B------:R-:W-:Y:S01]  /*62c0*/  ISETP.GE.AND P0, PT, R5, RZ, PT ;  /* 0x000000ff0500720c */ /* 0x000fe20003f06270 */
[-C--:B------:R-:W-:Y:S06]  /*62d0*/  FFMA.FTZ R190, R16, -R132.reuse, R135 ;  /* 0x8000008410be7223 */ /* 0x080fec0000010087 */
[----:B------:R-:W5:Y:S01]  /*62e0*/  I2F R11, R7 ;  /* 0x00000007000b7306 */ /* 0x000f620000201400 */
[C---:B------:R-:W-:Y:S02]  /*62f0*/  @!P1 IADD3 R6, -R3.reuse, -0x40, RZ ;  /* 0xffffffc003069810 */ /* 0x040fe40007ffe1ff */
[C---:B-1----:R-:W-:Y:S01]  /*6300*/  IADD3 R4, R3.reuse, 0x38, RZ ;  /* 0x0000003803047810 */ /* 0x042fe20007ffe0ff */
[-C--:B--2---:R-:W-:Y:S02]  /*6310*/  FFMA.FTZ R185, R24, -R132.reuse, R29 ;  /* 0x8000008418b97223 */ /* 0x084fe4000001001d */
[C---:B------:R-:W-:Y:S02]  /*6320*/  @!P0 IADD3 R5, -R3.reuse, -0x3f, RZ ;  /* 0xffffffc103058810 */ /* 0x040fe40007ffe1ff */
[----:B------:R-:W-:Y:S02]  /*6330*/  ISETP.GE.AND P1, PT, R4, RZ, PT ;  /* 0x000000ff0400720c */ /* 0x000fe40003f26270 */
[----:B------:R1:W-:Y:S01]  /*6340*/  I2F R13, R5 ;  /* 0x00000005000d7306 */ /* 0x0003e20000201400 */
[C---:B---3--:R-:W-:Y:S01]  /*6350*/  IADD3 R0, R3.reuse, 0x37, RZ ;  /* 0x0000003703007810 */ /* 0x048fe20007ffe0ff */
[CC--:B----4-:R-:W-:Y:S02]  /*6360*/  FFMA.FTZ R182, R14.reuse, -R132.reuse, R178 ;  /* 0x800000840eb67223 */ /* 0x0d0fe400000100b2 */
[-C--:B------:R-:W-:Y:S01]  /*6370*/  FFMA.FTZ R189, R14, -R132.reuse, R30 ;  /* 0x800000840ebd7223 */ /* 0x080fe2000001001e */
[----:B------:R-:W-:Y:S05]  /*6380*/  ISETP.GE.AND P0, PT, R0, RZ, PT ;  /* 0x000000ff0000720c */ /* 0x000fea0003f06270 */
[----:B------:R2:W-:Y:S01]  /*6390*/  I2F R15, R6 ;  /* 0x00000006000f7306 */ /* 0x0005e20000201400 */
[----:B------:R-:W-:Y:S02]  /*63a0*/  @!P1 IADD3 R4, -R3, -0x38, RZ ;  /* 0xffffffc803049810 */ /* 0x000fe40007ffe1ff */
[----:B------:R-:W-:Y:S01]  /*63b0*/  ISETP.GE.AND P1, PT, R9, RZ, PT ;  /* 0x000000ff0900720c */ /* 0x000fe20003f26270 */
[-C--:B-----5:R-:W-:Y:S01]  /*63c0*/  FFMA.FTZ R183, R11, -R132.reuse, R138 ;  /* 0x800000840bb77223 */ /* 0x0a0fe2000001008a */
[----:B------:R-:W-:Y:S01]  /*63d0*/  IADD3 R7, R3, 0x28, RZ ;  /* 0x0000002803077810 */ /* 0x000fe20007ffe0ff */
[-C--:B------:R-:W-:Y:S03]  /*63e0*/  FFMA.FTZ R192, R11, -R132.reuse, R31 ;  /* 0x800000840bc07223 */ /* 0x080fe6000001001f */
[----:B------:R-:W-:Y:S01]  /*63f0*/  ISETP.GE.AND P6, PT, R7, RZ, PT ;  /* 0x000000ff0700720c */ /* 0x000fe20003fc6270 */
[----:B------:R3:W4:Y:S01]  /*6400*/  I2F R12, R4 ;  /* 0x00000004000c7306 */ /* 0x0007220000201400 */
[C---:B------:R-:W-:Y:S02]  /*6410*/  @!P0 IADD3 R0, -R3.reuse, -0x37, RZ ;  /* 0xffffffc903008810 */ /* 0x040fe40007ffe1ff */
[----:B------:R-:W-:Y:S02]  /*6420*/  ISETP.GE.AND P0, PT, R8, RZ, PT ;  /* 0x000000ff0800720c */ /* 0x000fe40003f06270 */
[C---:B-1----:R-:W-:Y:S02]  /*6430*/  IADD3 R5, R3.reuse, 0x48, RZ ;  /* 0x0000004803057810 */ /* 0x042fe40007ffe0ff */
[----:B------:R-:W-:Y:S02]  /*6440*/  @!P1 IADD3 R9, -R3, -0x30, RZ ;  /* 0xffffffd003099810 */ /* 0x000fe40007ffe1ff */
[----:B------:R-:W-:Y:S01]  /*6450*/  ISETP.GE.AND P1, PT, R5, RZ, PT ;  /* 0x000000ff0500720c */ /* 0x000fe20003f26270 */
[----:B------:R-:W1:Y:S02]  /*6460*/  I2F R10, R0 ;  /* 0x00000000000a7306 */ /* 0x000e640000201400 */
[C---:B------:R-:W-:Y:S02]  /*6470*/  @!P6 IADD3 R7, -R3.reuse, -0x28, RZ ;  /* 0xffffffd80307e810 */ /* 0x040fe40007ffe1ff */
[C---:B--2---:R-:W-:Y:S02]  /*6480*/  IADD3 R6, R3.reuse, 0x27, RZ ;  /* 0x0000002703067810 */ /* 0x044fe40007ffe0ff */
[C---:B------:R-:W-:Y:S02]  /*6490*/  @!P0 IADD3 R8, -R3.reuse, -0x2f, RZ ;  /* 0xffffffd103088810 */ /* 0x040fe40007ffe1ff */
[----:B------:R-:W-:Y:S02]  /*64a0*/  ISETP.GE.AND P5, PT, R6, RZ, PT ;  /* 0x000000ff0600720c */ /* 0x000fe40003fa6270 */
[----:B------:R2:W5:Y:S02]  /*64b0*/  I2F R0, R8 ;  /* 0x0000000800007306 */ /* 0x0005640000201400 */
[C---:B------:R-:W-:Y:S02]  /*64c0*/  @!P1 IADD3 R5, -R3.reuse, -0x48, RZ ;  /* 0xffffffb803059810 */ /* 0x040fe40007ffe1ff */
[C---:B---3--:R-:W-:Y:S01]  /*64d0*/  IADD3 R4, R3.reuse, 0x47, RZ ;  /* 0x0000004703047810 */ /* 0x048fe20007ffe0ff */
[CC--:B----4-:R-:W-:Y:S02]  /*64e0*/  FFMA.FTZ R14, R12.reuse, -R132.reuse, R196 ;  /* 0x800000840c0e7223 */ /* 0x0d0fe400000100c4 */
[-C--:B------:R-:W-:Y:S01]  /*64f0*/  FFMA.FTZ R187, R12, -R132.reuse, R187 ;  /* 0x800000840cbb7223 */ /* 0x080fe200000100bb */
[----:B------:R-:W-:Y:S02]  /*6500*/  ISETP.GE.AND P0, PT, R4, RZ, PT ;  /* 0x000000ff0400720c */ /* 0x000fe40003f06270 */
[----:B------:R3:W-:Y:S01]  /*6510*/  I2F R25, R5 ;  /* 0x0000000500197306 */ /* 0x0007e20000201400 */
[C---:B------:R-:W-:Y:S01]  /*6520*/  @!P5 IADD3 R6, -R3.reuse, -0x27, RZ ;  /* 0xffffffd90306d810 */ /* 0x040fe20007ffe1ff */
[CC--:B-1----:R-:W-:Y:S02]  /*6530*/  FFMA.FTZ R11, R10.reuse, -R132.reuse, R191 ;  /* 0x800000840a0b7223 */ /* 0x0c2fe400000100bf */
[-C--:B------:R-:W-:Y:S06]  /*6540*/  FFMA.FTZ R188, R10, -R132.reuse, R188 ;  /* 0x800000840abc7223 */ /* 0x080fec00000100bc */
[----:B------:R1:W4:Y:S01]  /*6550*/  I2F R27, R7 ;  /* 0x00000007001b7306 */ /* 0x0003220000201400 */
[----:B------:R-:W-:Y:S01]  /*6560*/  @!P0 IADD3 R4, -R3, -0x47, RZ ;  /* 0xffffffb903048810 */ /* 0x000fe20007ffe1ff */
[-C--:B--2---:R-:W-:Y:S02]  /*6570*/  FFMA.FTZ R8, R22, -R132.reuse, R186 ;  /* 0x8000008416087223 */ /* 0x084fe400000100ba */
[-C--:B------:R-:W-:Y:S02]  /*6580*/  FFMA.FTZ R186, R17, -R132.reuse, R134 ;  /* 0x8000008411ba7223 */ /* 0x080fe40000010086 */
[-C--:B------:R-:W-:Y:S01]  /*6590*/  FFMA.FTZ R17, R16, -R132.reuse, R176 ;  /* 0x8000008410117223 */ /* 0x080fe200000100b0 */
[----:B------:R-:W-:Y:S03]  /*65a0*/  FMNMX.FTZ R3, R8, R133, !PT ;  /* 0x0000008508037209 */ /* 0x000fe60007810000 */
[----:B------:R2:W2:Y:S01]  /*65b0*/  I2F R26, R6 ;  /* 0x00000006001a7306 */ /* 0x0004a20000201400 */
[-C--:B------:R-:W-:Y:S02]  /*65c0*/  FFMA.FTZ R22, R22, -R132.reuse, R136 ;  /* 0x8000008416167223 */ /* 0x080fe40000010088 */
[-C--:B------:R-:W-:Y:S01]  /*65d0*/  FFMA.FTZ R16, R13, -R132.reuse, R197 ;  /* 0x800000840d107223 */ /* 0x080fe200000100c5 */
[----:B---3--:R-:W-:Y:S01]  /*65e0*/  FMNMX.FTZ R5, R19, R3, !PT ;  /* 0x0000000313057209 */ /* 0x008fe20007810000 */
[-C--:B-----5:R-:W-:Y:S01]  /*65f0*/  FFMA.FTZ R191, R0, -R132.reuse, R179 ;  /* 0x8000008400bf7223 */ /* 0x0a0fe200000100b3 */
[----:B------:R-:W-:Y:S01]  /*6600*/  FMNMX.FTZ R3, R20, R139, !PT ;  /* 0x0000008b14037209 */ /* 0x000fe20007810000 */
[-C--:B------:R-:W-:Y:S01]  /*6610*/  FFMA.FTZ R13, R13, -R132.reuse, R198 ;  /* 0x800000840d0d7223 */ /* 0x080fe200000100c6 */
[----:B------:R-:W-:Y:S01]  /*6620*/  FMNMX.FTZ R5, R18, R5, !PT ;  /* 0x0000000512057209 */ /* 0x000fe20007810000 */
[-C--:B------:R-:W-:Y:S01]  /*6630*/  FFMA.FTZ R2, R0, -R132.reuse, R2 ;  /* 0x8000008400027223 */ /* 0x080fe20000010002 */
[----:B------:R3:W5:Y:S01]  /*6640*/  I2F R24, R4 ;  /* 0x0000000400187306 */ /* 0x0007620000201400 */
[----:B------:R-:W-:Y:S01]  /*6650*/  FMNMX.FTZ R3, R23, R3, !PT ;  /* 0x0000000317037209 */ /* 0x000fe20007810000 */
[----:B------:R-:W-:Y:S01]  /*6660*/  LDSM.16.MT88.4 R176, [R219+0xa000] ;  /* 0x00a00000dbb0783b */ /* 0x000fe20000004200 */
[----:B------:R-:W-:Y:S01]  /*6670*/  FMNMX.FTZ R5, R17, R5, !PT ;  /* 0x0000000511057209 */ /* 0x000fe20007810000 */
[-C--:B-1----:R-:W-:Y:S02]  /*6680*/  FFMA.FTZ R7, R15, -R132.reuse, R200 ;  /* 0x800000840f077223 */ /* 0x082fe400000100c8 */
[-C--:B----4-:R-:W-:Y:S02]  /*6690*/  FFMA.FTZ R181, R27, -R132.reuse, R181 ;  /* 0x800000841bb57223 */ /* 0x090fe400000100b5 */
[-C--:B------:R-:W-:Y:S02]  /*66a0*/  FFMA.FTZ R15, R15, -R132.reuse, R199 ;  /* 0x800000840f0f7223 */ /* 0x080fe400000100c7 */
[----:B------:R-:W1:Y:S01]  /*66b0*/  I2F R9, R9 ;  /* 0x0000000900097306 */ /* 0x000e620000201400 */
[----:B--2---:R-:W-:Y:S01]  /*66c0*/  FMNMX.FTZ R6, R22, R3, !PT ;  /* 0x0000000316067209 */ /* 0x004fe20007810000 */
[----:B------:R-:W-:Y:S01]  /*66d0*/  FFMA.FTZ R193, R26, -R132, R137 ;  /* 0x800000841ac17223 */ /* 0x000fe20000010089 */
[----:B------:R-:W-:Y:S02]  /*66e0*/  FMNMX.FTZ R3, R182, R5, !PT ;  /* 0x00000005b6037209 */ /* 0x000fe40007810000 */
[----:B------:R-:W-:Y:S02]  /*66f0*/  FMNMX.FTZ R6, R21, R6, !PT ;  /* 0x0000000615067209 */ /* 0x000fe40007810000 */
[----:B------:R-:W-:Y:S02]  /*6700*/  FMNMX.FTZ R5, R183, R3, !PT ;  /* 0x00000003b7057209 */ /* 0x000fe40007810000 */
[----:B---3--:R-:W-:Y:S01]  /*6710*/  FMNMX.FTZ R4, R7, R140, !PT ;  /* 0x0000008c07047209 */ /* 0x008fe20007810000 */
[----:B-----5:R-:W-:Y:S01]  /*6720*/  FFMA.FTZ R24, R24, -R132, R201 ;  /* 0x8000008418187223 */ /* 0x020fe200000100c9 */
[----:B------:R-:W-:Y:S02]  /*6730*/  FMNMX.FTZ R5, R184, R5, !PT ;  /* 0x00000005b8057209 */ /* 0x000fe40007810000 */
[----:B------:R-:W-:Y:S02]  /*6740*/  FMNMX.FTZ R3, R16, R4, !PT ;  /* 0x0000000410037209 */ /* 0x000fe40007810000 */
[----:B------:R-:W-:Y:S02]  /*6750*/  FMNMX.FTZ R4, R186, R6, !PT ;  /* 0x00000006ba047209 */ /* 0x000fe40007810000 */
[----:B------:R-:W-:Y:S02]  /*6760*/  FMNMX.FTZ R3, R14, R3, !PT ;  /* 0x000000030e037209 */ /* 0x000fe40007810000 */
[----:B------:R-:W-:Y:S01]  /*6770*/  FMNMX.FTZ R6, R190, R4, !PT ;  /* 0x00000004be067209 */ /* 0x000fe20007810000 */
[-C--:B-1----:R-:W-:Y:S01]  /*6780*/  FFMA.FTZ R180, R9, -R132.reuse, R180 ;  /* 0x8000008409b47223 */ /* 0x082fe200000100b4 */
[----:B------:R-:W-:Y:S01]  /*6790*/  FMNMX.FTZ R4, R185, R5, !PT ;  /* 0x00000005b9047209 */ /* 0x000fe20007810000 */
[----:B------:R-:W-:Y:S01]  /*67a0*/  FFMA.FTZ R142, R9, -R132, R142 ;  /* 0x80000084098e7223 */ /* 0x000fe2000001008e */
[----:B------:R-:W-:Y:S02]  /*67b0*/  FMNMX.FTZ R6, R189, R6, !PT ;  /* 0x00000006bd067209 */ /* 0x000fe40007810000 */
[----:B------:R-:W-:Y:S01]  /*67c0*/  FMNMX.FTZ R3, R11, R3, !PT ;  /* 0x000000030b037209 */ /* 0x000fe20007810000 */
[----:B------:R-:W1:Y:S03]  /*67d0*/  SHFL.BFLY PT, R138, R4, 0x2, 0x1f ;  /* 0x0c401f00048a7f89 */ /* 0x000e6600000e0000 */
[----:B------:R-:W-:Y:S02]  /*67e0*/  FMNMX.FTZ R5, R180, R3, !PT ;  /* 0x00000003b4057209 */ /* 0x000fe40007810000 */
[----:B------:R-:W-:Y:S01]  /*67f0*/  FMNMX.FTZ R3, R192, R6, !PT ;  /* 0x00000006c0037209 */ /* 0x000fe20007810000 */
[----:B------:R-:W-:Y:S01]  /*6800*/  FFMA.FTZ R6, R25, -R132, R202 ;  /* 0x8000008419067223 */ /* 0x000fe200000100ca */
[----:B------:R-:W-:Y:S03]  /*6810*/  FMNMX.FTZ R5, R191, R5, !PT ;  /* 0x00000005bf057209 */ /* 0x000fe60007810000 */
[----:B------:R-:W2:Y:S01]  /*6820*/  SHFL.BFLY PT, R137, R3, 0x2, 0x1f ;  /* 0x0c401f0003897f89 */ /* 0x000ea200000e0000 */
[----:B------:R-:W-:Y:S02]  /*6830*/  FMNMX.FTZ R25, R6, R141, !PT ;  /* 0x0000008d06197209 */ /* 0x000fe40007810000 */
[----:B------:R-:W-:Y:S02]  /*6840*/  FMNMX.FTZ R5, R181, R5, !PT ;  /* 0x00000005b5057209 */ /* 0x000fe40007810000 */
[----:B------:R-:W-:Y:S02]  /*6850*/  FMNMX.FTZ R25, R24, R25, !PT ;  /* 0x0000001918197209 */ /* 0x000fe40007810000 */
[----:B------:R-:W-:Y:S05]  /*6860*/  FMNMX.FTZ R5, R193, R5, !PT ;  /* 0x00000005c1057209 */ /* 0x000fea0007810000 */
[----:B------:R-:W3:Y:S01]  /*6870*/  SHFL.BFLY PT, R26, R5, 0x2, 0x1f ;  /* 0x0c401f00051a7f89 */ /* 0x000ee200000e0000 */
[----:B-1----:R-:W-:Y:S02]  /*6880*/  FMNMX.FTZ R138, R4, R138, !PT ;  /* 0x0000008a048a7209 */ /* 0x002fe40007810000 */
[----:B------:R-:W-:Y:S05]  /*6890*/  FMNMX.FTZ R4, R15, R25, !PT ;  /* 0x000000190f047209 */ /* 0x000fea0007810000 */
[----:B------:R-:W1:Y:S01]  /*68a0*/  SHFL.BFLY PT, R12, R138, 0x1, 0x1f ;  /* 0x0c201f008a0c7f89 */ /* 0x000e6200000e0000 */
[----:B------:R-:W-:Y:S02]  /*68b0*/  FMNMX.FTZ R4, R13, R4, !PT ;  /* 0x000000040d047209 */ /* 0x000fe40007810000 */
[----:B--2---:R-:W-:Y:S02]  /*68c0*/  FMNMX.FTZ R137, R3, R137, !PT ;  /* 0x0000008903897209 */ /* 0x004fe40007810000 */
[----:B------:R-:W-:Y:S03]  /*68d0*/  FMNMX.FTZ R3, R187, R4, !PT ;  /* 0x00000004bb037209 */ /* 0x000fe60007810000 */
[----:B------:R-:W2:Y:S01]  /*68e0*/  SHFL.BFLY PT, R9, R137, 0x1, 0x1f ;  /* 0x0c201f0089097f89 */ /* 0x000ea200000e0000 */
[----:B------:R-:W-:Y:S04]  /*68f0*/  FMNMX.FTZ R3, R188, R3, !PT ;  /* 0x00000003bc037209 */ /* 0x000fe80007810000 */
[----:B------:R-:W-:Y:S02]  /*6900*/  FMNMX.FTZ R0, R142, R3, !PT ;  /* 0x000000038e007209 */ /* 0x000fe40007810000 */
[----:B---3--:R-:W-:Y:S02]  /*6910*/  FMNMX.FTZ R5, R5, R26, !PT ;  /* 0x0000001a05057209 */ /* 0x008fe40007810000 */
[----:B------:R-:W-:Y:S03]  /*6920*/  FMNMX.FTZ R3, R2, R0, !PT ;  /* 0x0000000002037209 */ /* 0x000fe60007810000 */
[----:B------:R-:W3:Y:S01]  /*6930*/  SHFL.BFLY PT, R136, R5, 0x1, 0x1f ;  /* 0x0c201f0005887f89 */ /* 0x000ee200000e0000 */
[----:B-1----:R-:W-:Y:S04]  /*6940*/  FMNMX.FTZ R138, R138, R12, !PT ;  /* 0x0000000c8a8a7209 */ /* 0x002fe80007810000 */
[C---:B------:R-:W-:Y:S01]  /*6950*/  FSETP.NEU.FTZ.AND P0, PT, R138.reuse, -INF , PT ;  /* 0xff8000008a00780b */ /* 0x040fe20003f1d000 */
[----:B------:R-:W-:Y:S02]  /*6960*/  FADD.FTZ R0, -R138, R133 ;  /* 0x000000858a007221 */ /* 0x000fe40000010100 */
[----:B------:R-:W1:Y:S02]  /*6970*/  SHFL.BFLY PT, R4, R3, 0x2, 0x1f ;  /* 0x0c401f0003047f89 */ /* 0x000e6400000e0000 */
[----:B------:R-:W-:Y:S01]  /*6980*/  FMUL.FTZ R0, R0, c[0x0][0x23c] ;  /* 0x00008f0000007a20 */ /* 0x000fe20000410000 */
[----:B--2---:R-:W-:Y:S03]  /*6990*/  FMNMX.FTZ R137, R137, R9, !PT ;  /* 0x0000000989897209 */ /* 0x004fe60007810000 */
[----:B------:R2:W4:Y:S01]  /*69a0*/  MUFU.EX2 R134, R0 ;  /* 0x0000000000867308 */ /* 0x0005220000000800 */
[----:B---3--:R-:W-:Y:S01]  /*69b0*/  FMNMX.FTZ R136, R5, R136, !PT ;  /* 0x0000008805887209 */ /* 0x008fe20007810000 */
[----:B--2---:R-:W-:Y:S02]  /*69c0*/  FADD.FTZ R0, -R137, R139 ;  /* 0x0000008b89007221 */ /* 0x004fe40000010100 */
[----:B------:R-:W-:Y:S02]  /*69d0*/  FMUL.FTZ R139, R138, c[0x0][0x23c] ;  /* 0x00008f008a8b7a20 */ /* 0x000fe40000410000 */
[----:B------:R-:W-:Y:S01]  /*69e0*/  FMUL.FTZ R5, R0, c[0x0][0x23c] ;  /* 0x00008f0000057a20 */ /* 0x000fe20000410000 */
[----:B-1----:R-:W-:Y:S01]  /*69f0*/  FMNMX.FTZ R0, R3, R4, !PT ;  /* 0x0000000403007209 */ /* 0x002fe20007810000 */
[----:B------:R-:W-:Y:S01]  /*6a00*/  FADD.FTZ R3, -R136, R140 ;  /* 0x0000008c88037221 */ /* 0x000fe20000010100 */
[----:B------:R-:W-:Y:S01]  /*6a10*/  FSEL R139, R139, RZ, P0 ;  /* 0x000000ff8b8b7208 */ /* 0x000fe20000000000 */
[C---:B------:R-:W-:Y:S01]  /*6a20*/  FMUL.FTZ R140, R137.reuse, c[0x0][0x23c] ;  /* 0x00008f00898c7a20 */ /* 0x040fe20000410000 */
[----:B------:R-:W-:Y:S01]  /*6a30*/  FSETP.NEU.FTZ.AND P0, PT, R137, -INF , PT ;  /* 0xff8000008900780b */ /* 0x000fe20003f1d000 */
[----:B------:R-:W1:Y:S01]  /*6a40*/  SHFL.BFLY PT, R4, R0, 0x1, 0x1f ;  /* 0x0c201f0000047f89 */ /* 0x000e6200000e0000 */
[----:B------:R2:W3:Y:S01]  /*6a50*/  MUFU.EX2 R133, R5 ;  /* 0x0000000500857308 */ /* 0x0004e20000000800 */
[--C-:B------:R-:W-:Y:S01]  /*6a60*/  FFMA.FTZ R8, R8, c[0x0][0x23c], -R139.reuse ;  /* 0x00008f0008087a23 */ /* 0x100fe2000001088b */
[----:B------:R-:W-:Y:S01]  /*6a70*/  FSEL R140, R140, RZ, P0 ;  /* 0x000000ff8c8c7208 */ /* 0x000fe20000000000 */
[--C-:B------:R-:W-:Y:S01]  /*6a80*/  FFMA.FTZ R19, R19, c[0x0][0x23c], -R139.reuse ;  /* 0x00008f0013137a23 */ /* 0x100fe2000001088b */
[----:B------:R-:W-:Y:S01]  /*6a90*/  FSETP.NEU.FTZ.AND P0, PT, R136, -INF , PT ;  /* 0xff8000008800780b */ /* 0x000fe20003f1d000 */
[--C-:B------:R-:W-:Y:S02]  /*6aa0*/  FFMA.FTZ R18, R18, c[0x0][0x23c], -R139.reuse ;  /* 0x00008f0012127a23 */ /* 0x100fe4000001088b */
[--C-:B------:R-:W-:Y:S02]  /*6ab0*/  FFMA.FTZ R20, R20, c[0x0][0x23c], -R140.reuse ;  /* 0x00008f0014147a23 */ /* 0x100fe4000001088c */
[--C-:B------:R-:W-:Y:S01]  /*6ac0*/  FFMA.FTZ R23, R23, c[0x0][0x23c], -R140.reuse ;  /* 0x00008f0017177a23 */ /* 0x100fe2000001088c */
[----:B------:R3:W-:Y:S01]  /*6ad0*/  MUFU.EX2 R241, R19 ;  /* 0x0000001300f17308 */ /* 0x0007e20000000800 */
[--C-:B------:R-:W-:Y:S02]  /*6ae0*/  FFMA.FTZ R22, R22, c[0x0][0x23c], -R140.reuse ;  /* 0x00008f0016167a23 */ /* 0x100fe4000001088c */
[----:B------:R-:W-:Y:S02]  /*6af0*/  FFMA.FTZ R21, R21, c[0x0][0x23c], -R140 ;  /* 0x00008f0015157a23 */ /* 0x000fe4000001088c */
[----:B------:R-:W-:Y:S02]  /*6b00*/  FFMA.FTZ R17, R17, c[0x0][0x23c], -R139 ;  /* 0x00008f0011117a23 */ /* 0x000fe4000001088b */
[----:B------:R-:W-:Y:S02]  /*6b10*/  FMUL.FTZ R3, R3, c[0x0][0x23c] ;  /* 0x00008f0003037a20 */ /* 0x000fe40000410000 */
[C---:B----4-:R-:W-:Y:S01]  /*6b20*/  FMUL.FTZ R32, R134.reuse, R172 ;  /* 0x000000ac86207220 */ /* 0x050fe20000410000 */
[----:B------:R-:W-:Y:S01]  /*6b30*/  MUFU.EX2 R236, R20 ;  /* 0x0000001400ec7308 */ /* 0x000fe20000000800 */
[----:B------:R-:W-:Y:S01]  /*6b40*/  FMUL.FTZ R33, R134, R173 ;  /* 0x000000ad86217220 */ /* 0x000fe20000410000 */
[----:B-1----:R-:W-:Y:S01]  /*6b50*/  FMNMX.FTZ R135, R0, R4, !PT ;  /* 0x0000000400877209 */ /* 0x002fe20007810000 */
[C---:B------:R-:W-:Y:S02]  /*6b60*/  FMUL.FTZ R4, R134.reuse, R148 ;  /* 0x0000009486047220 */ /* 0x040fe40000410000 */
[----:B--2---:R-:W-:Y:S02]  /*6b70*/  FMUL.FTZ R5, R134, R149 ;  /* 0x0000009586057220 */ /* 0x004fe40000410000 */
[C---:B------:R-:W-:Y:S03]  /*6b80*/  FADD.FTZ R0, -R135.reuse, R141 ;  /* 0x0000008d87007221 */ /* 0x040fe60000010100 */
[----:B------:R-:W1:Y:S01]  /*6b90*/  MUFU.EX2 R237, R23 ;  /* 0x0000001700ed7308 */ /* 0x000e620000000800 */
[----:B------:R-:W-:Y:S02]  /*6ba0*/  FMUL.FTZ R141, R136, c[0x0][0x23c] ;  /* 0x00008f00888d7a20 */ /* 0x000fe40000410000 */
[----:B------:R-:W-:Y:S02]  /*6bb0*/  FMUL.FTZ R143, R135, c[0x0][0x23c] ;  /* 0x00008f00878f7a20 */ /* 0x000fe40000410000 */
[----:B------:R-:W-:Y:S01]  /*6bc0*/  FMUL.FTZ R0, R0, c[0x0][0x23c] ;  /* 0x00008f0000007a20 */ /* 0x000fe20000410000 */
[----:B------:R-:W-:Y:S01]  /*6bd0*/  FSEL R141, R141, RZ, P0 ;  /* 0x000000ff8d8d7208 */ /* 0x000fe20000000000 */
[----:B---3--:R-:W-:Y:S01]  /*6be0*/  FMUL.FTZ R19, R133, R159 ;  /* 0x0000009f85137220 */ /* 0x008fe20000410000 */
[----:B------:R-:W-:Y:S01]  /*6bf0*/  FSETP.NEU.FTZ.AND P0, PT, R135, -INF , PT ;  /* 0xff8000008700780b */ /* 0x000fe20003f1d000 */
[----:B------:R-:W-:Y:S01]  /*6c00*/  FMUL.FTZ R34, R133, R174 ;  /* 0x000000ae85227220 */ /* 0x000fe20000410000 */
[----:B------:R-:W-:Y:S01]  /*6c10*/  MUFU.EX2 R238, R22 ;  /* 0x0000001600ee7308 */ /* 0x000fe20000000800 */
[--C-:B------:R-:W-:Y:S01]  /*6c20*/  FFMA.FTZ R7, R7, c[0x0][0x23c], -R141.reuse ;  /* 0x00008f0007077a23 */ /* 0x100fe2000001088d */
[----:B------:R-:W-:Y:S01]  /*6c30*/  FSEL R143, R143, RZ, P0 ;  /* 0x000000ff8f8f7208 */ /* 0x000fe20000000000 */
[--C-:B------:R-:W-:Y:S02]  /*6c40*/  FFMA.FTZ R16, R16, c[0x0][0x23c], -R141.reuse ;  /* 0x00008f0010107a23 */ /* 0x100fe4000001088d */
[----:B------:R-:W-:Y:S02]  /*6c50*/  FFMA.FTZ R14, R14, c[0x0][0x23c], -R141 ;  /* 0x00008f000e0e7a23 */ /* 0x000fe4000001088d */
[----:B------:R-:W-:Y:S02]  /*6c60*/  FFMA.FTZ R6, R6, c[0x0][0x23c], -R143 ;  /* 0x00008f0006067a23 */ /* 0x000fe4000001088f */
[----:B------:R-:W-:Y:S01]  /*6c70*/  FFMA.FTZ R11, R11, c[0x0][0x23c], -R141 ;  /* 0x00008f000b0b7a23 */ /* 0x000fe2000001088d */
[----:B------:R2:W-:Y:S01]  /*6c80*/  MUFU.EX2 R239, R21 ;  /* 0x0000001500ef7308 */ /* 0x0005e20000000800 */
[--C-:B------:R-:W-:Y:S02]  /*6c90*/  FFMA.FTZ R15, R15, c[0x0][0x23c], -R143.reuse ;  /* 0x00008f000f0f7a23 */ /* 0x100fe4000001088f */
[--C-:B------:R-:W-:Y:S01]  /*6ca0*/  FFMA.FTZ R13, R13, c[0x0][0x23c], -R143.reuse ;  /* 0x00008f000d0d7a23 */ /* 0x100fe2000001088f */
[----:B-1----:R-:W-:Y:S01]  /*6cb0*/  F2FP.BF16.PACK_AB R149, R237, R236 ;  /* 0x000000eced95723e */ /* 0x002fe200000010ff */
[----:B------:R-:W-:Y:S02]  /*6cc0*/  FFMA.FTZ R24, R24, c[0x0][0x23c], -R143 ;  /* 0x00008f0018187a23 */ /* 0x000fe4000001088f */
[C---:B------:R-:W-:Y:S02]  /*6cd0*/  FMUL.FTZ R35, R133.reuse, R175 ;  /* 0x000000af85237220 */ /* 0x040fe40000410000 */
[C---:B------:R-:W-:Y:S01]  /*6ce0*/  FMUL.FTZ R36, R134.reuse, R36 ;  /* 0x0000002486247220 */ /* 0x040fe20000410000 */
[----:B------:R1:W-:Y:S01]  /*6cf0*/  MUFU.EX2 R243, R18 ;  /* 0x0000001200f37308 */ /* 0x0003e20000000800 */
[C---:B------:R-:W-:Y:S01]  /*6d00*/  FMUL.FTZ R37, R134.reuse, R37 ;  /* 0x0000002586257220 */ /* 0x040fe20000410000 */
[----:B------:R-:W-:Y:S01]  /*6d10*/  LDSM.16.MT88.4 R172, [R219+0xa800] ;  /* 0x00a80000dbac783b */ /* 0x000fe20000004200 */
[C---:B------:R-:W-:Y:S02]  /*6d20*/  FMUL.FTZ R38, R133.reuse, R38 ;  /* 0x0000002685267220 */ /* 0x040fe40000410000 */
[C---:B------:R-:W-:Y:S02]  /*6d30*/  FMUL.FTZ R39, R133.reuse, R39 ;  /* 0x0000002785277220 */ /* 0x040fe40000410000 */
[C---:B------:R-:W-:Y:S02]  /*6d40*/  FMUL.FTZ R48, R134.reuse, R48 ;  /* 0x0000003086307220 */ /* 0x040fe40000410000 */
[C---:B------:R-:W-:Y:S01]  /*6d50*/  FMUL.FTZ R49, R134.reuse, R49 ;  /* 0x0000003186317220 */ /* 0x040fe20000410000 */
[----:B------:R3:W-:Y:S01]  /*6d60*/  MUFU.EX2 R242, R17 ;  /* 0x0000001100f27308 */ /* 0x0007e20000000800 */
[C---:B------:R-:W-:Y:S02]  /*6d70*/  FMUL.FTZ R50, R133.reuse, R50 ;  /* 0x0000003285327220 */ /* 0x040fe40000410000 */
[C---:B------:R-:W-:Y:S01]  /*6d80*/  FMUL.FTZ R51, R133.reuse, R51 ;  /* 0x0000003385337220 */ /* 0x040fe20000410000 */
[----:B--2---:R-:W2:Y:S01]  /*6d90*/  LDSM.16.MT88.4 R20, [R217+0xa000] ;  /* 0x00a00000d914783b */ /* 0x004ea20000004200 */
[C---:B------:R-:W-:Y:S02]  /*6da0*/  FMUL.FTZ R52, R134.reuse, R52 ;  /* 0x0000003486347220 */ /* 0x040fe40000410000 */
[C---:B------:R-:W-:Y:S02]  /*6db0*/  FMUL.FTZ R53, R134.reuse, R53 ;  /* 0x0000003586357220 */ /* 0x040fe40000410000 */
[C---:B------:R-:W-:Y:S01]  /*6dc0*/  FMUL.FTZ R54, R133.reuse, R54 ;  /* 0x0000003685367220 */ /* 0x040fe20000410000 */
[----:B------:R-:W4:Y:S01]  /*6dd0*/  MUFU.EX2 R240, R8 ;  /* 0x0000000800f07308 */ /* 0x000f220000000800 */
[C---:B------:R-:W-:Y:S02]  /*6de0*/  FMUL.FTZ R55, R133.reuse, R55 ;  /* 0x0000003785377220 */ /* 0x040fe40000410000 */
[C---:B------:R-:W-:Y:S02]  /*6df0*/  FMUL.FTZ R64, R134.reuse, R64 ;  /* 0x0000004086407220 */ /* 0x040fe40000410000 */
[C---:B-1----:R-:W-:Y:S02]  /*6e00*/  FMUL.FTZ R18, R133.reuse, R158 ;  /* 0x0000009e85127220 */ /* 0x042fe40000410000 */
[C---:B------:R-:W-:Y:S02]  /*6e10*/  FMUL.FTZ R65, R134.reuse, R65 ;  /* 0x0000004186417220 */ /* 0x040fe40000410000 */
[C---:B------:R-:W-:Y:S01]  /*6e20*/  FMUL.FTZ R66, R133.reuse, R66 ;  /* 0x0000004285427220 */ /* 0x040fe20000410000 */
[----:B------:R1:W-:Y:S01]  /*6e30*/  MUFU.EX2 R215, R7 ;  /* 0x0000000700d77308 */ /* 0x0003e20000000800 */
[C---:B------:R-:W-:Y:S02]  /*6e40*/  FMUL.FTZ R67, R133.reuse, R67 ;  /* 0x0000004385437220 */ /* 0x040fe40000410000 */
[C---:B------:R-:W-:Y:S02]  /*6e50*/  FMUL.FTZ R68, R134.reuse, R68 ;  /* 0x0000004486447220 */ /* 0x040fe40000410000 */
[C---:B---3--:R-:W-:Y:S02]  /*6e60*/  FMUL.FTZ R17, R134.reuse, R157 ;  /* 0x0000009d86117220 */ /* 0x048fe40000410000 */
[C---:B------:R-:W-:Y:S02]  /*6e70*/  FMUL.FTZ R69, R134.reuse, R69 ;  /* 0x0000004586457220 */ /* 0x040fe40000410000 */
[C---:B------:R-:W-:Y:S01]  /*6e80*/  FMUL.FTZ R70, R133.reuse, R70 ;  /* 0x0000004685467220 */ /* 0x040fe20000410000 */
[----:B------:R3:W-:Y:S01]  /*6e90*/  MUFU.EX2 R211, R6 ;  /* 0x0000000600d37308 */ /* 0x0007e20000000800 */
[----:B------:R-:W-:Y:S02]  /*6ea0*/  FMUL.FTZ R71, R133, R71 ;  /* 0x0000004785477220 */ /* 0x000fe40000410000 */
[C---:B------:R-:W-:Y:S01]  /*6eb0*/  FMUL.FTZ R80, R134.reuse, R80 ;  /* 0x0000005086507220 */ /* 0x040fe20000410000 */
[----:B----4-:R-:W-:Y:S01]  /*6ec0*/  F2FP.BF16.PACK_AB R148, R241, R240 ;  /* 0x000000f0f194723e */ /* 0x010fe200000010ff */
[C---:B------:R-:W-:Y:S02]  /*6ed0*/  FMUL.FTZ R81, R134.reuse, R81 ;  /* 0x0000005186517220 */ /* 0x040fe40000410000 */
[C---:B------:R-:W-:Y:S02]  /*6ee0*/  FMUL.FTZ R82, R133.reuse, R82 ;  /* 0x0000005285527220 */ /* 0x040fe40000410000 */
[C---:B------:R-:W-:Y:S01]  /*6ef0*/  FMUL.FTZ R83, R133.reuse, R83 ;  /* 0x0000005385537220 */ /* 0x040fe20000410000 */
[----:B------:R-:W4:Y:S01]  /*6f00*/  MUFU.EX2 R3, R3 ;  /* 0x0000000300037308 */ /* 0x000f220000000800 */
[C---:B------:R-:W-:Y:S02]  /*6f10*/  FMUL.FTZ R84, R134.reuse, R84 ;  /* 0x0000005486547220 */ /* 0x040fe40000410000 */
[C---:B------:R-:W-:Y:S02]  /*6f20*/  FMUL.FTZ R85, R134.reuse, R85 ;  /* 0x0000005586557220 */ /* 0x040fe40000410000 */
[----:B-1----:R-:W-:Y:S01]  /*6f30*/  FMUL.FTZ R7, R133, R151 ;  /* 0x0000009785077220 */ /* 0x002fe20000410000 */
[----:B------:R-:W-:Y:S01]  /*6f40*/  F2FP.BF16.PACK_AB R151, R239, R238 ;  /* 0x000000eeef97723e */ /* 0x000fe200000010ff */
[C---:B------:R-:W-:Y:S02]  /*6f50*/  FMUL.FTZ R86, R133.reuse, R86 ;  /* 0x0000005685567220 */ /* 0x040fe40000410000 */
[C---:B------:R-:W-:Y:S01]  /*6f60*/  FMUL.FTZ R87, R133.reuse, R87 ;  /* 0x0000005785577220 */ /* 0x040fe20000410000 */
[----:B------:R-:W1:Y:S01]  /*6f70*/  MUFU.EX2 R0, R0 ;  /* 0x0000000000007308 */ /* 0x000e620000000800 */
[C---:B------:R-:W-:Y:S02]  /*6f80*/  FMUL.FTZ R96, R134.reuse, R96 ;  /* 0x0000006086607220 */ /* 0x040fe40000410000 */
[----:B------:R-:W-:Y:S02]  /*6f90*/  FMUL.FTZ R97, R134, R97 ;  /* 0x0000006186617220 */ /* 0x000fe40000410000 */
[C---:B---3--:R-:W-:Y:S01]  /*6fa0*/  FMUL.FTZ R6, R133.reuse, R150 ;  /* 0x0000009685067220 */ /* 0x048fe20000410000 */
[----:B------:R-:W-:Y:S01]  /*6fb0*/  F2FP.BF16.PACK_AB R150, R242, R243 ;  /* 0x000000f3f296723e */ /* 0x000fe200000010ff */
[C---:B------:R-:W-:Y:S02]  /*6fc0*/  FMUL.FTZ R98, R133.reuse, R98 ;  /* 0x0000006285627220 */ /* 0x040fe40000410000 */
[----:B------:R-:W-:Y:S01]  /*6fd0*/  FMUL.FTZ R99, R133, R99 ;  /* 0x0000006385637220 */ /* 0x000fe20000410000 */
[----:B------:R-:W3:Y:S01]  /*6fe0*/  MUFU.EX2 R233, R16 ;  /* 0x0000001000e97308 */ /* 0x000ee20000000800 */
[----:B------:R-:W-:Y:S02]  /*6ff0*/  FMUL.FTZ R100, R134, R100 ;  /* 0x0000006486647220 */ /* 0x000fe40000410000 */
[-C--:B--2---:R-:W-:Y:S01]  /*7000*/  HMMA.16816.F32.BF16 R4, R148, R20.reuse, R4 ;  /* 0x000000149404723c */ /* 0x084fe20000041804 */
[C---:B----4-:R-:W-:Y:S02]  /*7010*/  FMUL.FTZ R8, R3.reuse, R144 ;  /* 0x0000009003087220 */ /* 0x050fe40000410000 */
[C---:B------:R-:W-:Y:S02]  /*7020*/  FMUL.FTZ R9, R3.reuse, R145 ;  /* 0x0000009103097220 */ /* 0x040fe40000410000 */
[C---:B------:R-:W-:Y:S02]  /*7030*/  FMUL.FTZ R12, R3.reuse, R152 ;  /* 0x00000098030c7220 */ /* 0x040fe40000410000 */
[----:B------:R2:W-:Y:S01]  /*7040*/  MUFU.EX2 R234, R14 ;  /* 0x0000000e00ea7308 */ /* 0x0005e20000000800 */
[C---:B------:R-:W-:Y:S04]  /*7050*/  FMUL.FTZ R25, R3.reuse, R165 ;  /* 0x000000a503197220 */ /* 0x040fe80000410000 */
[C---:B-1----:R-:W-:Y:S02]  /*7060*/  FMUL.FTZ R10, R0.reuse, R146 ;  /* 0x00000092000a7220 */ /* 0x042fe40000410000 */
[C---:B------:R-:W-:Y:S02]  /*7070*/  FMUL.FTZ R26, R0.reuse, R166 ;  /* 0x000000a6001a7220 */ /* 0x040fe40000410000 */
[----:B------:R-:W-:Y:S01]  /*7080*/  FMUL.FTZ R27, R0, R167 ;  /* 0x000000a7001b7220 */ /* 0x000fe20000410000 */
[----:B------:R1:W-:Y:S01]  /*7090*/  MUFU.EX2 R213, R15 ;  /* 0x0000000f00d57308 */ /* 0x0003e20000000800 */
[C---:B------:R-:W-:Y:S02]  /*70a0*/  FMUL.FTZ R28, R3.reuse, R168 ;  /* 0x000000a8031c7220 */ /* 0x040fe40000410000 */
[----:B------:R-:W-:Y:S01]  /*70b0*/  FMUL.FTZ R29, R3, R169 ;  /* 0x000000a9031d7220 */ /* 0x000fe20000410000 */
[----:B---3--:R-:W-:Y:S01]  /*70c0*/  F2FP.BF16.PACK_AB R144, R233, R215 ;  /* 0x000000d7e990723e */ /* 0x008fe200000010ff */
[----:B------:R-:W-:Y:S02]  /*70d0*/  FMUL.FTZ R16, R134, R156 ;  /* 0x0000009c86107220 */ /* 0x000fe40000410000 */
[C---:B------:R-:W-:Y:S01]  /*70e0*/  FMUL.FTZ R30, R0.reuse, R170 ;  /* 0x000000aa001e7220 */ /* 0x040fe20000410000 */
[----:B------:R-:W-:Y:S01]  /*70f0*/  LDSM.16.MT88.4 R156, [R221+0xa000] ;  /* 0x00a00000dd9c783b */ /* 0x000fe20000004200 */
[C---:B------:R-:W-:Y:S01]  /*7100*/  FMUL.FTZ R31, R0.reuse, R171 ;  /* 0x000000ab001f7220 */ /* 0x040fe20000410000 */
[----:B------:R3:W-:Y:S01]  /*7110*/  MUFU.EX2 R214, R13 ;  /* 0x0000000d00d67308 */ /* 0x0007e20000000800 */
[C---:B------:R-:W-:Y:S02]  /*7120*/  FMUL.FTZ R40, R3.reuse, R40 ;  /* 0x0000002803287220 */ /* 0x040fe40000410000 */
[C---:B------:R-:W-:Y:S02]  /*7130*/  FMUL.FTZ R41, R3.reuse, R41 ;  /* 0x0000002903297220 */ /* 0x040fe40000410000 */
[C---:B--2---:R-:W-:Y:S02]  /*7140*/  FMUL.FTZ R14, R0.reuse, R154 ;  /* 0x0000009a000e7220 */ /* 0x044fe40000410000 */
[C---:B------:R-:W-:Y:S02]  /*7150*/  FMUL.FTZ R42, R0.reuse, R42 ;  /* 0x0000002a002a7220 */ /* 0x040fe40000410000 */
[C---:B------:R-:W-:Y:S01]  /*7160*/  FMUL.FTZ R43, R0.reuse, R43 ;  /* 0x0000002b002b7220 */ /* 0x040fe20000410000 */
[----:B------:R2:W4:Y:S01]  /*7170*/  MUFU.EX2 R235, R11 ;  /* 0x0000000b00eb7308 */ /* 0x0005220000000800 */
[C---:B------:R-:W-:Y:S02]  /*7180*/  FMUL.FTZ R44, R3.reuse, R44 ;  /* 0x0000002c032c7220 */ /* 0x040fe40000410000 */
[C---:B------:R-:W-:Y:S02]  /*7190*/  FMUL.FTZ R45, R3.reuse, R45 ;  /* 0x0000002d032d7220 */ /* 0x040fe40000410000 */
[C---:B-1----:R-:W-:Y:S02]  /*71a0*/  FMUL.FTZ R15, R0.reuse, R155 ;  /* 0x0000009b000f7220 */ /* 0x042fe40000410000 */
[C---:B------:R-:W-:Y:S02]  /*71b0*/  FMUL.FTZ R46, R0.reuse, R46 ;  /* 0x0000002e002e7220 */ /* 0x040fe40000410000 */
[C---:B------:R-:W-:Y:S01]  /*71c0*/  FMUL.FTZ R47, R0.reuse, R47 ;  /* 0x0000002f002f7220 */ /* 0x040fe20000410000 */
[----:B------:R-:W1:Y:S01]  /*71d0*/  MUFU.EX2 R212, R24 ;  /* 0x0000001800d47308 */ /* 0x000e620000000800 */
[C---:B------:R-:W-:Y:S02]  /*71e0*/  FMUL.FTZ R56, R3.reuse, R56 ;  /* 0x0000003803387220 */ /* 0x040fe40000410000 */
[C---:B------:R-:W-:Y:S02]  /*71f0*/  FMUL.FTZ R57, R3.reuse, R57 ;  /* 0x0000003903397220 */ /* 0x040fe40000410000 */
[C---:B---3--:R-:W-:Y:S02]  /*7200*/  FMUL.FTZ R13, R3.reuse, R153 ;  /* 0x00000099030d7220 */ /* 0x048fe40000410000 */
[----:B------:R-:W3:Y:S01]  /*7210*/  LDSM.16.MT88.4 R152, [R222+0xa000] ;  /* 0x00a00000de98783b */ /* 0x000ee20000004200 */
[C---:B------:R-:W-:Y:S02]  /*7220*/  FMUL.FTZ R58, R0.reuse, R58 ;  /* 0x0000003a003a7220 */ /* 0x040fe40000410000 */
[C---:B------:R-:W-:Y:S02]  /*7230*/  FMUL.FTZ R59, R0.reuse, R59 ;  /* 0x0000003b003b7220 */ /* 0x040fe40000410000 */
[----:B------:R-:W-:Y:S02]  /*7240*/  FMUL.FTZ R60, R3, R60 ;  /* 0x0000003c033c7220 */ /* 0x000fe40000410000 */
[----:B--2---:R-:W-:Y:S01]  /*7250*/  FMUL.FTZ R11, R0, R147 ;  /* 0x00000093000b7220 */ /* 0x004fe20000410000 */
[----:B----4-:R-:W-:Y:S01]  /*7260*/  F2FP.BF16.PACK_AB R146, R235, R234 ;  /* 0x000000eaeb92723e */ /* 0x010fe200000010ff */
[C---:B------:R-:W-:Y:S01]  /*7270*/  FMUL.FTZ R61, R3.reuse, R61 ;  /* 0x0000003d033d7220 */ /* 0x040fe20000410000 */
[----:B------:R-:W-:Y:S01]  /*7280*/  F2FP.BF16.PACK_AB R147, R214, R213 ;  /* 0x000000d5d693723e */ /* 0x000fe200000010ff */
[C---:B------:R-:W-:Y:S02]  /*7290*/  FMUL.FTZ R62, R0.reuse, R62 ;  /* 0x0000003e003e7220 */ /* 0x040fe40000410000 */
[----:B------:R-:W-:Y:S02]  /*72a0*/  FMUL.FTZ R63, R0, R63 ;  /* 0x0000003f003f7220 */ /* 0x000fe40000410000 */
[C---:B------:R-:W-:Y:S01]  /*72b0*/  FMUL.FTZ R72, R3.reuse, R72 ;  /* 0x0000004803487220 */ /* 0x040fe20000410000 */
[----:B-1----:R-:W-:Y:S01]  /*72c0*/  F2FP.BF16.PACK_AB R145, R212, R211 ;  /* 0x000000d3d491723e */ /* 0x002fe200000010ff */
[C---:B------:R-:W-:Y:S02]  /*72d0*/  FMUL.FTZ R73, R3.reuse, R73 ;  /* 0x0000004903497220 */ /* 0x040fe40000410000 */
        /* <DEDUP_REMOVED lines=9> */
[--C-:B------:R-:W-:Y:S02]  /*7370*/  FFMA.FTZ R160, R182, c[0x0][0x23c], -R139.reuse ;  /* 0x00008f00b6a07a23 */ /* 0x100fe4000001088b */
[C---:B------:R-:W-:Y:S02]  /*7380*/  FMUL.FTZ R79, R0.reuse, R79 ;  /* 0x0000004f004f7220 */ /* 0x040fe40000410000 */
[C---:B------:R-:W-:Y:S01]  /*7390*/  HMMA.16816.F32.BF16 R16, R148.reuse, R22, R16 ;  /* 0x000000169410723c */ /* 0x040fe20000041810 */
[C---:B------:R-:W-:Y:S01]  /*73a0*/  FMUL.FTZ R24, R3.reuse, R164 ;  /* 0x000000a403187220 */ /* 0x040fe20000410000 */
[----:B------:R1:W-:Y:S02]  /*73b0*/  MUFU.EX2 R210, R160 ;  /* 0x000000a000d27308 */ /* 0x0003e40000000800 */
        /* <DEDUP_REMOVED lines=11> */
[----:B-1----:R-:W-:Y:S01]  /*7470*/  FFMA.FTZ R160, R183, c[0x0][0x23c], -R139 ;  /* 0x00008f00b7a07a23 */ /* 0x002fe2000001088b */
[C---:B------:R-:W-:Y:S01]  /*7480*/  HMMA.16816.F32.BF16 R24, R144.reuse, R176, R24 ;  /* 0x000000b09018723c */ /* 0x040fe20000041818 */
[----:B------:R-:W-:Y:S02]  /*7490*/  FMUL.FTZ R101, R134, R101 ;  /* 0x0000006586657220 */ /* 0x000fe40000410000 */
[----:B------:R1:W-:Y:S01]  /*74a0*/  MUFU.EX2 R209, R160 ;  /* 0x000000a000d17308 */ /* 0x0003e20000000800 */
[C---:B------:R-:W-:Y:S02]  /*74b0*/  FMUL.FTZ R102, R133.reuse, R102 ;  /* 0x0000006685667220 */ /* 0x040fe40000410000 */
[----:B------:R-:W-:Y:S02]  /*74c0*/  FMUL.FTZ R103, R133, R103 ;  /* 0x0000006785677220 */ /* 0x000fe40000410000 */
[-C--:B------:R-:W-:Y:S01]  /*74d0*/  HMMA.16816.F32.BF16 R28, R144, R178.reuse, R28 ;  /* 0x000000b2901c723c */ /* 0x080fe2000004181c */
[C---:B------:R-:W-:Y:S03]  /*74e0*/  FMUL.FTZ R104, R3.reuse, R104 ;  /* 0x0000006803687220 */ /* 0x040fe60000410000 */
[C---:B------:R-:W-:Y:S02]  /*74f0*/  FMUL.FTZ R105, R3.reuse, R105 ;  /* 0x0000006903697220 */ /* 0x040fe40000410000 */
[C---:B------:R-:W-:Y:S02]  /*7500*/  FMUL.FTZ R106, R0.reuse, R106 ;  /* 0x0000006a006a7220 */ /* 0x040fe40000410000 */
[C---:B------:R-:W-:Y:S01]  /*7510*/  HMMA.16816.F32.BF16 R32, R148.reuse, R178, R32 ;  /* 0x000000b29420723c */ /* 0x040fe20000041820 */
[C---:B------:R-:W-:Y:S03]  /*7520*/  FMUL.FTZ R107, R0.reuse, R107 ;  /* 0x0000006b006b7220 */ /* 0x040fe60000410000 */
[C---:B------:R-:W-:Y:S02]  /*7530*/  FMUL.FTZ R108, R3.reuse, R108 ;  /* 0x0000006c036c7220 */ /* 0x040fe40000410000 */
[----:B------:R-:W-:Y:S02]  /*7540*/  FMUL.FTZ R109, R3, R109 ;  /* 0x0000006d036d7220 */ /* 0x000fe40000410000 */
[-C--:B---3--:R-:W-:Y:S01]  /*7550*/  HMMA.16816.F32.BF16 R36, R148, R152.reuse, R36 ;  /* 0x000000989424723c */ /* 0x088fe20000041824 */
[C---:B------:R-:W-:Y:S01]  /*7560*/  FMUL.FTZ R110, R0.reuse, R110 ;  /* 0x0000006e006e7220 */ /* 0x040fe20000410000 */
[----:B-1----:R-:W-:Y:S02]  /*7570*/  LDSM.16.MT88.4 R160, [R217+0xa800] ;  /* 0x00a80000d9a0783b */ /* 0x002fe40000004200 */
[----:B------:R-:W-:Y:S02]  /*7580*/  FMUL.FTZ R111, R0, R111 ;  /* 0x0000006f006f7220 */ /* 0x000fe40000410000 */
        /* <DEDUP_REMOVED lines=12> */
[----:B------:R-:W-:Y:S02]  /*7650*/  FFMA.FTZ R142, R142, c[0x0][0x23c], -R143 ;  /* 0x00008f008e8e7a23 */ /* 0x000fe4000001088f */
[-C--:B------:R-:W-:Y:S01]  /*7660*/  HMMA.16816.F32.BF16 R52, R148, R156.reuse, R52 ;  /* 0x0000009c9434723c */ /* 0x080fe20000041834 */
[C---:B------:R-:W-:Y:S01]  /*7670*/  FMUL.FTZ R120, R3.reuse, R120 ;  /* 0x0000007803787220 */ /* 0x040fe20000410000 */
[----:B------:R-:W-:Y:S02]  /*7680*/  MUFU.EX2 R196, R142 ;  /* 0x0000008e00c47308 */ /* 0x000fe40000000800 */
[C---:B------:R-:W-:Y:S02]  /*7690*/  FMUL.FTZ R121, R3.reuse, R121 ;  /* 0x0000007903797220 */ /* 0x040fe40000410000 */
[C---:B------:R-:W-:Y:S02]  /*76a0*/  FMUL.FTZ R122, R0.reuse, R122 ;  /* 0x0000007a007a7220 */ /* 0x040fe40000410000 */
[C---:B------:R-:W-:Y:S01]  /*76b0*/  HMMA.16816.F32.BF16 R56, R144.reuse, R156, R56 ;  /* 0x0000009c9038723c */ /* 0x040fe20000041838 */
[C---:B------:R-:W-:Y:S03]  /*76c0*/  FMUL.FTZ R123, R0.reuse, R123 ;  /* 0x0000007b007b7220 */ /* 0x040fe60000410000 */
[C---:B------:R-:W-:Y:S02]  /*76d0*/  FMUL.FTZ R124, R3.reuse, R124 ;  /* 0x0000007c037c7220 */ /* 0x040fe40000410000 */
[----:B------:R-:W-:Y:S02]  /*76e0*/  FMUL.FTZ R125, R3, R125 ;  /* 0x0000007d037d7220 */ /* 0x000fe40000410000 */
[-C--:B------:R-:W-:Y:S01]  /*76f0*/  HMMA.16816.F32.BF16 R60, R144, R158.reuse, R60 ;  /* 0x0000009e903c723c */ /* 0x080fe2000004183c */
[C---:B------:R-:W-:Y:S03]  /*7700*/  FMUL.FTZ R126, R0.reuse, R126 ;  /* 0x0000007e007e7220 */ /* 0x040fe60000410000 */
[----:B------:R-:W-:Y:S02]  /*7710*/  FMUL.FTZ R127, R0, R127 ;  /* 0x0000007f007f7220 */ /* 0x000fe40000410000 */
[C---:B------:R-:W-:Y:S02]  /*7720*/  FMUL.FTZ R128, R134.reuse, R128 ;  /* 0x0000008086807220 */ /* 0x040fe40000410000 */
[C---:B------:R-:W-:Y:S01]  /*7730*/  HMMA.16816.F32.BF16 R64, R148.reuse, R158, R64 ;  /* 0x0000009e9440723c */ /* 0x040fe20000041840 */
[----:B------:R-:W2:Y:S03]  /*7740*/  LDSM.16.MT88.4 R156, [R219+0xb000] ;  /* 0x00b00000db9c783b */ /* 0x000ea60000004200 */
[----:B------:R-:W-:Y:S02]  /*7750*/  FMUL.FTZ R129, R134, R129 ;  /* 0x0000008186817220 */ /* 0x000fe40000410000 */
[C---:B------:R-:W-:Y:S02]  /*7760*/  FMUL.FTZ R130, R133.reuse, R130 ;  /* 0x0000008285827220 */ /* 0x040fe40000410000 */
[C---:B------:R-:W-:Y:S01]  /*7770*/  FMUL.FTZ R131, R133.reuse, R131 ;  /* 0x0000008385837220 */ /* 0x040fe20000410000 */
[-C--:B-1----:R-:W-:Y:S03]  /*7780*/  HMMA.16816.F32.BF16 R68, R148, R152.reuse, R68 ;  /* 0x000000989444723c */ /* 0x082fe60000041844 */
[----:B------:R-:W-:Y:S02]  /*7790*/  FFMA.FTZ R133, R133, R246, R236 ;  /* 0x000000f685857223 */ /* 0x000fe400000100ec */
[----:B------:R-:W-:Y:S02]  /*77a0*/  FFMA.FTZ R3, R3, R245, R215 ;  /* 0x000000f503037223 */ /* 0x000fe400000100d7 */
[----:B------:R-:W-:Y:S01]  /*77b0*/  FFMA.FTZ R0, R0, R244, R211 ;  /* 0x000000f400007223 */ /* 0x000fe200000100d3 */
[C---:B------:R-:W-:Y:S07]  /*77c0*/  HMMA.16816.F32.BF16 R72, R144.reuse, R152, R72 ;  /* 0x000000989048723c */ /* 0x040fee0000041848 */
[--C-:B------:R-:W-:Y:S01]  /*77d0*/  FFMA.FTZ R152, R184, c[0x0][0x23c], -R139.reuse ;  /* 0x00008f00b8987a23 */ /* 0x100fe2000001088b */
[-C--:B------:R-:W-:Y:S01]  /*77e0*/  HMMA.16816.F32.BF16 R76, R144, R154.reuse, R76 ;  /* 0x0000009a904c723c */ /* 0x080fe2000004184c */
[----:B------:R-:W-:Y:S02]  /*77f0*/  FFMA.FTZ R139, R185, c[0x0][0x23c], -R139 ;  /* 0x00008f00b98b7a23 */ /* 0x000fe4000001088b */
[----:B------:R1:W-:Y:S05]  /*7800*/  MUFU.EX2 R208, R152 ;  /* 0x0000009800d07308 */ /* 0x0003ea0000000800 */
[C---:B------:R-:W-:Y:S05]  /*7810*/  HMMA.16816.F32.BF16 R80, R148.reuse, R154, R80 ;  /* 0x0000009a9450723c */ /* 0x040fea0000041850 */
[----:B------:R3:W4:Y:S03]  /*7820*/  MUFU.EX2 R207, R139 ;  /* 0x0000008b00cf7308 */ /* 0x0007260000000800 */
[-C--:B--2---:R-:W-:Y:S08]  /*7830*/  HMMA.16816.F32.BF16 R84, R148, R156.reuse, R84 ;  /* 0x0000009c9454723c */ /* 0x084ff00000041854 */
[C---:B------:R-:W-:Y:S01]  /*7840*/  HMMA.16816.F32.BF16 R88, R144.reuse, R156, R88 ;  /* 0x0000009c9058723c */ /* 0x040fe20000041858 */
[----:B-1----:R-:W1:Y:S07]  /*7850*/  LDSM.16.MT88.4 R152, [R222+0xb000] ;  /* 0x00b00000de98783b */ /* 0x002e6e0000004200 */
[-C--:B------:R-:W-:Y:S01]  /*7860*/  HMMA.16816.F32.BF16 R92, R144, R158.reuse, R92 ;  /* 0x0000009e905c723c */ /* 0x080fe2000004185c */
[--C-:B---3--:R-:W-:Y:S03]  /*7870*/  FFMA.FTZ R139, R186, c[0x0][0x23c], -R140.reuse ;  /* 0x00008f00ba8b7a23 */ /* 0x108fe6000001088c */
[----:B----4-:R-:W-:Y:S04]  /*7880*/  F2FP.BF16.PACK_AB R142, R207, R208 ;  /* 0x000000d0cf8e723e */ /* 0x010fe800000010ff */
[C---:B------:R-:W-:Y:S01]  /*7890*/  HMMA.16816.F32.BF16 R96, R148.reuse, R158, R96 ;  /* 0x0000009e9460723c */ /* 0x040fe20000041860 */
[----:B------:R2:W-:Y:S01]  /*78a0*/  MUFU.EX2 R206, R139 ;  /* 0x0000008b00ce7308 */ /* 0x0005e20000000800 */
[----:B------:R-:W3:Y:S02]  /*78b0*/  LDSM.16.MT88.4 R156, [R221+0xb000] ;  /* 0x00b00000dd9c783b */ /* 0x000ee40000004200 */
[--C-:B--2---:R-:W-:Y:S04]  /*78c0*/  FFMA.FTZ R139, R190, c[0x0][0x23c], -R140.reuse ;  /* 0x00008f00be8b7a23 */ /* 0x104fe8000001088c */
[-C--:B-1----:R-:W-:Y:S03]  /*78d0*/  HMMA.16816.F32.BF16 R100, R148, R152.reuse, R100 ;  /* 0x000000989464723c */ /* 0x082fe60000041864 */
[----:B------:R1:W-:Y:S05]  /*78e0*/  MUFU.EX2 R205, R139 ;  /* 0x0000008b00cd7308 */ /* 0x0003ea0000000800 */
[C---:B------:R-:W-:Y:S08]  /*78f0*/  HMMA.16816.F32.BF16 R104, R144.reuse, R152, R104 ;  /* 0x000000989068723c */ /* 0x040ff00000041868 */
[-C--:B------:R-:W-:Y:S08]  /*7900*/  HMMA.16816.F32.BF16 R108, R144, R154.reuse, R108 ;  /* 0x0000009a906c723c */ /* 0x080ff0000004186c */
[C---:B------:R-:W-:Y:S01]  /*7910*/  HMMA.16816.F32.BF16 R112, R148.reuse, R154, R112 ;  /* 0x0000009a9470723c */ /* 0x040fe20000041870 */
[--C-:B-1----:R-:W-:Y:S03]  /*7920*/  FFMA.FTZ R139, R189, c[0x0][0x23c], -R140.reuse ;  /* 0x00008f00bd8b7a23 */ /* 0x102fe6000001088c */
[----:B------:R-:W-:Y:S04]  /*7930*/  FFMA.FTZ R140, R192, c[0x0][0x23c], -R140 ;  /* 0x00008f00c08c7a23 */ /* 0x000fe8000001088c */
[-C--:B---3--:R-:W-:Y:S01]  /*7940*/  HMMA.16816.F32.BF16 R116, R148, R156.reuse, R116 ;  /* 0x0000009c9474723c */ /* 0x088fe20000041874 */
[----:B------:R1:W-:Y:S07]  /*7950*/  MUFU.EX2 R204, R139 ;  /* 0x0000008b00cc7308 */ /* 0x0003ee0000000800 */
[C---:B------:R-:W-:Y:S03]  /*7960*/  HMMA.16816.F32.BF16 R120, R144.reuse, R156, R120 ;  /* 0x0000009c9078723c */ /* 0x040fe60000041878 */
[----:B------:R2:W-:Y:S05]  /*7970*/  MUFU.EX2 R203, R140 ;  /* 0x0000008c00cb7308 */ /* 0x0005ea0000000800 */
[-C--:B------:R-:W-:Y:S08]  /*7980*/  HMMA.16816.F32.BF16 R124, R144, R158.reuse, R124 ;  /* 0x0000009e907c723c */ /* 0x080ff0000004187c */
[----:B------:R-:W-:Y:S01]  /*7990*/  HMMA.16816.F32.BF16 R128, R148, R158, R128 ;  /* 0x0000009e9480723c */ /* 0x000fe20000041880 */
[--C-:B-1----:R-:W-:Y:S04]  /*79a0*/  FFMA.FTZ R139, R180, c[0x0][0x23c], -R141.reuse ;  /* 0x00008f00b48b7a23 */ /* 0x102fe8000001088d */
[----:B------:R1:W-:Y:S01]  /*79b0*/  MUFU.EX2 R202, R139 ;  /* 0x0000008b00ca7308 */ /* 0x0003e20000000800 */
[----:B--2---:R-:W-:Y:S01]  /*79c0*/  F2FP.BF16.PACK_AB R140, R209, R210 ;  /* 0x000000d2d18c723e */ /* 0x004fe200000010ff */
[--C-:B-1----:R-:W-:Y:S08]  /*79d0*/  FFMA.FTZ R139, R191, c[0x0][0x23c], -R141.reuse ;  /* 0x00008f00bf8b7a23 */ /* 0x102ff0000001088d */
[----:B------:R1:W2:Y:S02]  /*79e0*/  MUFU.EX2 R201, R139 ;  /* 0x0000008b00c97308 */ /* 0x0002a40000000800 */
[--C-:B-1----:R-:W-:Y:S01]  /*79f0*/  FFMA.FTZ R139, R181, c[0x0][0x23c], -R141.reuse ;  /* 0x00008f00b58b7a23 */ /* 0x102fe2000001088d */
[----:B--2---:R-:W-:Y:S01]  /*7a00*/  F2FP.BF16.PACK_AB R176, R201, R202 ;  /* 0x000000cac9b0723e */ /* 0x004fe200000010ff */
[----:B------:R-:W-:Y:S01]  /*7a10*/  FFMA.FTZ R141, R193, c[0x0][0x23c], -R141 ;  /* 0x00008f00c18d7a23 */ /* 0x000fe2000001088d */
[----:B------:R-:W1:Y:S05]  /*7a20*/  LDSM.16.MT88.4 R180, [R222+0xa800] ;  /* 0x00a80000deb4783b */ /* 0x000e6a0000004200 */
[----:B------:R2:W-:Y:S03]  /*7a30*/  MUFU.EX2 R200, R139 ;  /* 0x0000008b00c87308 */ /* 0x0005e60000000800 */
[----:B------:R-:W-:Y:S07]  /*7a40*/  LDSM.16.MT88.4 R192, [R219+0xb800] ;  /* 0x00b80000dbc0783b */ /* 0x000fee0000004200 */
[----:B------:R3:W4:Y:S01]  /*7a50*/  MUFU.EX2 R199, R141 ;  /* 0x0000008d00c77308 */ /* 0x0007220000000800 */
[--C-:B--2---:R-:W-:Y:S02]  /*7a60*/  FFMA.FTZ R139, R187, c[0x0][0x23c], -R143.reuse ;  /* 0x00008f00bb8b7a23 */ /* 0x104fe4000001088f */
[----:B------:R-:W2:Y:S07]  /*7a70*/  LDSM.16.MT88.4 R184, [R221+0xa800] ;  /* 0x00a80000ddb8783b */ /* 0x000eae0000004200 */
[----:B------:R5:W-:Y:S01]  /*7a80*/  MUFU.EX2 R198, R139 ;  /* 0x0000008b00c67308 */ /* 0x000be20000000800 */
[----:B---3--:R-:W-:Y:S02]  /*7a90*/  F2FP.BF16.PACK_AB R141, R205, R206 ;  /* 0x000000cecd8d723e */ /* 0x008fe400000010ff */
[----:B----4-:R-:W-:Y:S01]  /*7aa0*/  F2FP.BF16.PACK_AB R178, R199, R200 ;  /* 0x000000c8c7b2723e */ /* 0x010fe200000010ff */
[--C-:B-----5:R-:W-:Y:S02]  /*7ab0*/  FFMA.FTZ R139, R188, c[0x0][0x23c], -R143.reuse ;  /* 0x00008f00bc8b7a23 */ /* 0x120fe4000001088f */
[----:B------:R-:W-:Y:S01]  /*7ac0*/  FFMA.FTZ R143, R2, c[0x0][0x23c], -R143 ;  /* 0x00008f00028f7a23 */ /* 0x000fe2000001088f */
[----:B------:R-:W3:Y:S03]  /*7ad0*/  LDSM.16.MT88.4 R188, [R217+0xb800] ;  /* 0x00b80000d9bc783b */ /* 0x000ee60000004200 */
[----:B------:R-:W4:Y:S01]  /*7ae0*/  MUFU.EX2 R197, R139 ;  /* 0x0000008b00c57308 */ /* 0x000f220000000800 */
[----:B------:R-:W-:Y:S01]  /*7af0*/  FADD.FTZ R2, R237, R133 ;  /* 0x00000085ed027221 */ /* 0x000fe20000010000 */
[----:B------:R-:W-:Y:S03]  /*7b00*/  MOV R133, R138 ;  /* 0x0000008a00857202 */ /* 0x000fe60000000f00 */
[----:B------:R-:W-:Y:S04]  /*7b10*/  FADD.FTZ R2, R238, R2 ;  /* 0x00000002ee027221 */ /* 0x000fe80000010000 */
[----:B------:R-:W-:Y:S01]  /*7b20*/  FADD.FTZ R2, R239, R2 ;  /* 0x00000002ef027221 */ /* 0x000fe20000010000 */
[----:B------:R5:W1:Y:S03]  /*7b30*/  MUFU.EX2 R139, R143 ;  /* 0x0000008f008b7308 */ /* 0x000a660000000800 */
[----:B------:R-:W-:Y:S01]  /*7b40*/  FADD.FTZ R2, R206, R2 ;  /* 0x00000002ce027221 */ /* 0x000fe20000010000 */
[----:B----4-:R-:W-:Y:S02]  /*7b50*/  F2FP.BF16.PACK_AB R177, R197, R198 ;  /* 0x000000c6c5b1723e */ /* 0x010fe400000010ff */
[----:B-----5:R-:W-:Y:S02]  /*7b60*/  F2FP.BF16.PACK_AB R143, R203, R204 ;  /* 0x000000cccb8f723e */ /* 0x020fe400000010ff */
[----:B-1----:R-:W-:Y:S05]  /*7b70*/  F2FP.BF16.PACK_AB R179, R139, R196 ;  /* 0x000000c48bb3723e */ /* 0x002fea00000010ff */
[-C--:B------:R-:W-:Y:S01]  /*7b80*/  HMMA.16816.F32.BF16 R148, R140, R160.reuse, R4 ;  /* 0x000000a08c94723c */ /* 0x080fe20000041804 */
[----:B------:R-:W1:Y:S07]  /*7b90*/  LDSM.16.MT88.4 R4, [R222+0xb800] ;  /* 0x00b80000de04783b */ /* 0x000e6e0000004200 */
[C---:B------:R-:W-:Y:S01]  /*7ba0*/  HMMA.16816.F32.BF16 R144, R176.reuse, R160, R8 ;  /* 0x000000a0b090723c */ /* 0x040fe20000041808 */
[----:B------:R-:W4:Y:S07]  /*7bb0*/  LDSM.16.MT88.4 R8, [R221+0xb800] ;  /* 0x00b80000dd08783b */ /* 0x000f2e0000004200 */
        /* <DEDUP_REMOVED lines=32> */
[----:B------:R-:W-:Y:S02]  /*7dc0*/  FADD.FTZ R4, R202, R5 ;  /* 0x00000005ca047221 */ /* 0x000fe40000010000 */
[----:B------:R-:W-:Y:S01]  /*7dd0*/  FFMA.FTZ R6, R134, R247, R240 ;  /* 0x000000f786067223 */ /* 0x000fe200000100f0 */
[-C--:B----4-:R-:W-:Y:S01]  /*7de0*/  HMMA.16816.F32.BF16 R116, R140, R8.reuse, R116 ;  /* 0x000000088c74723c */ /* 0x090fe20000041874 */
[----:B------:R-:W-:Y:S03]  /*7df0*/  FADD.FTZ R0, R198, R0 ;  /* 0x00000000c6007221 */ /* 0x000fe60000010000 */
[----:B------:R-:W-:Y:S02]  /*7e00*/  FADD.FTZ R6, R241, R6 ;  /* 0x00000006f1067221 */ /* 0x000fe40000010000 */
        /* <DEDUP_REMOVED lines=13> */
[----:B------:R-:W-:Y:S01]  /*7ee0*/  FADD.FTZ R2, R196, R0 ;  /* 0x00000000c4027221 */ /* 0x000fe20000010000 */
[----:B------:R-:W-:Y:S01]  /*7ef0*/  IADD3 R0, R232, -0x1, RZ ;  /* 0xffffffffe8007810 */ /* 0x000fe20007ffe0ff */
[----:B------:R-:W-:Y:S01]  /*7f00*/  FADD.FTZ R247, R207, R4 ;  /* 0x00000004cff77221 */ /* 0x000fe20000010000 */
[----:B------:R-:W-:Y:S01]  /*7f10*/  MOV R141, R135 ;  /* 0x00000087008d7202 */ /* 0x000fe20000000f00 */
[----:B------:R-:W-:Y:S03]  /*7f20*/  FADD.FTZ R246, R203, R5 ;  /* 0x00000005cbf67221 */ /* 0x000fe60000010000 */
[----:B------:R-:W-:Y:S01]  /*7f30*/  MOV R232, R0 ;  /* 0x0000000000e87202 */ /* 0x000fe20000000f00 */
[----:B------:R-:W-:Y:S01]  /*7f40*/  FADD.FTZ R245, R199, R3 ;  /* 0x00000003c7f57221 */ /* 0x000fe20000010000 */
[----:B------:R-:W-:Y:S01]  /*7f50*/  MOV R140, R136 ;  /* 0x00000088008c7202 */ /* 0x000fe20000000f00 */
[----:B------:R-:W-:Y:S01]  /*7f60*/  FADD.FTZ R244, R139, R2 ;  /* 0x000000028bf47221 */ /* 0x000fe20000010000 */
[----:B------:R-:W-:Y:S01]  /*7f70*/  MOV R139, R137 ;  /* 0x00000089008b7202 */ /* 0x000fe20000000f00 */
[----:B------:R-:W-:-:S05]  /*7f80*/  @P4 BRA `(.L_x_1801) ;  /* 0xffffd32000004947 */ /* 0x000fca000383ffff */
.L_x_1800:
[----:B------:R-:W2:Y:S04]  /*7f90*/  LDL.LU R143, [R1+0x24] ;  /* 0x00002400018f7983 */ /* 0x000ea80000300800 */
[----:B------:R-:W1:Y:S04]  /*7fa0*/  SHFL.BFLY PT, R0, R247, 0x2, 0x1f ;  /* 0x0c401f00f7007f89 */ /* 0x000e6800000e0000 */
[----:B------:R-:W3:Y:S04]  /*7fb0*/  SHFL.BFLY PT, R4, R246, 0x2, 0x1f ;  /* 0x0c401f00f6047f89 */ /* 0x000ee800000e0000 */
[----:B------:R-:W4:Y:S01]  /*7fc0*/  SHFL.BFLY PT, R3, R244, 0x2, 0x1f ;  /* 0x0c401f00f4037f89 */ /* 0x000f2200000e0000 */
[----:B-1----:R-:W-:-:S03]  /*7fd0*/  FADD.FTZ R247, R0, R247 ;  /* 0x000000f700f77221 */ /* 0x002fc60000010000 */
[----:B------:R-:W1:Y:S01]  /*7fe0*/  SHFL.BFLY PT, R0, R245, 0x2, 0x1f ;  /* 0x0c401f00f5007f89 */ /* 0x000e6200000e0000 */
[----:B---3--:R-:W-:-:S03]  /*7ff0*/  FADD.FTZ R246, R4, R246 ;  /* 0x000000f604f67221 */ /* 0x008fc60000010000 */
[----:B------:R-:W3:Y:S01]  /*8000*/  SHFL.BFLY PT, R2, R247, 0x1, 0x1f ;  /* 0x0c201f00f7027f89 */ /* 0x000ee200000e0000 */
[----:B----4-:R-:W-:Y:S01]  /*8010*/  FADD.FTZ R244, R3, R244 ;  /* 0x000000f403f47221 */ /* 0x010fe20000010000 */
[----:B------:R-:W-:Y:S02]  /*8020*/  MOV R3, 0x3f800000 ;  /* 0x3f80000000037802 */ /* 0x000fe40000000f00 */
[----:B------:R-:W4:Y:S01]  /*8030*/  SHFL.BFLY PT, R4, R246, 0x1, 0x1f ;  /* 0x0c201f00f6047f89 */ /* 0x000f2200000e0000 */
[----:B-1----:R-:W-:Y:S01]  /*8040*/  FADD.FTZ R245, R0, R245 ;  /* 0x000000f500f57221 */ /* 0x002fe20000010000 */
[----:B------:R-:W-:Y:S01]  /*8050*/  MOV R0, 0x3f800000 ;  /* 0x3f80000000007802 */ /* 0x000fe20000000f00 */
[----:B---3--:R-:W-:-:S03]  /*8060*/  FADD.FTZ R247, R247, R2 ;  /* 0x00000002f7f77221 */ /* 0x008fc60000010000 */
[----:B------:R-:W1:Y:S01]  /*8070*/  SHFL.BFLY PT, R6, R245, 0x1, 0x1f ;  /* 0x0c201f00f5067f89 */ /* 0x000e6200000e0000 */
[----:B----4-:R-:W-:Y:S01]  /*8080*/  FADD.FTZ R246, R246, R4 ;  /* 0x00000004f6f67221 */ /* 0x010fe20000010000 */
[----:B------:R-:W-:Y:S02]  /*8090*/  FSETP.NE.FTZ.AND P6, PT, R247, RZ, PT ;  /* 0x000000fff700720b */ /* 0x000fe40003fd5000 */
[----:B------:R-:W3:Y:S02]  /*80a0*/  SHFL.BFLY PT, R2, R244, 0x1, 0x1f ;  /* 0x0c201f00f4027f89 */ /* 0x000ee400000e0000 */
[----:B------:R-:W-:-:S09]  /*80b0*/  FSETP.NE.FTZ.AND P5, PT, R246, RZ, PT ;  /* 0x000000fff600720b */ /* 0x000fd20003fb5000 */
[----:B------:R-:W4:Y:S01]  /*80c0*/  @P6 MUFU.RCP R0, R247 ;  /* 0x000000f700006308 */ /* 0x000f220000001000 */
[----:B-1----:R-:W-:-:S07]  /*80d0*/  FADD.FTZ R245, R245, R6 ;  /* 0x00000006f5f57221 */ /* 0x002fce0000010000 */
[----:B------:R-:W1:Y:S01]  /*80e0*/  @P5 MUFU.RCP R3, R246 ;  /* 0x000000f600035308 */ /* 0x000e620000001000 */
[----:B------:R-:W-:Y:S01]  /*80f0*/  FSETP.NE.FTZ.AND P4, PT, R245, RZ, PT ;  /* 0x000000fff500720b */ /* 0x000fe20003f95000 */
[----:B---3--:R-:W-:Y:S01]  /*8100*/  FADD.FTZ R244, R244, R2 ;  /* 0x00000002f4f47221 */ /* 0x008fe20000010000 */
[----:B------:R-:W-:Y:S01]  /*8110*/  MOV R2, 0x3f800000 ;  /* 0x3f80000000027802 */ /* 0x000fe20000000f00 */
[----:B----4-:R-:W-:-:S03]  /*8120*/  FMUL.FTZ R34, R0, R49 ;  /* 0x0000003100227220 */ /* 0x010fc60000410000 */
[----:B------:R-:W-:Y:S01]  /*8130*/  FSETP.NE.FTZ.AND P3, PT, R244, RZ, PT ;  /* 0x000000fff400720b */ /* 0x000fe20003f75000 */
[C---:B------:R-:W-:Y:S02]  /*8140*/  FMUL.FTZ R148, R0.reuse, R148 ;  /* 0x0000009400947220 */ /* 0x040fe40000410000 */
[C---:B------:R-:W-:Y:S02]  /*8150*/  FMUL.FTZ R6, R0.reuse, R149 ;  /* 0x0000009500067220 */ /* 0x040fe40000410000 */
[C---:B------:R-:W-:Y:S02]  /*8160*/  FMUL.FTZ R156, R0.reuse, R156 ;  /* 0x0000009c009c7220 */ /* 0x040fe40000410000 */
[----:B-1----:R-:W-:Y:S01]  /*8170*/  FMUL.FTZ R49, R3, R71 ;  /* 0x0000004703317220 */ /* 0x002fe20000410000 */
[----:B------:R-:W1:Y:S01]  /*8180*/  @P4 MUFU.RCP R2, R245 ;  /* 0x000000f500024308 */ /* 0x000e620000001000 */
[----:B------:R-:W3:Y:S01]  /*8190*/  S2R R71, SR_TID.X ;  /* 0x0000000000477919 */ /* 0x000ee20000002100 */
[----:B------:R-:W-:Y:S01]  /*81a0*/  FMUL.FTZ R160, R0, R160 ;  /* 0x000000a000a07220 */ /* 0x000fe20000410000 */
        /* <DEDUP_REMOVED lines=31> */
[----:B------:R-:W-:Y:S02]  /*83a0*/  FMUL.FTZ R129, R0, R129 ;  /* 0x0000008100817220 */ /* 0x000fe40000410000 */
[----:B-1----:R-:W-:Y:S01]  /*83b0*/  FMUL.FTZ R52, R2, R61 ;  /* 0x0000003d02347220 */ /* 0x002fe20000410000 */
[----:B---3--:R-:W-:Y:S01]  /*83c0*/  SHF.R.S32.HI R61, RZ, 0x1f, R71 ;  /* 0x0000001fff3d7819 */ /* 0x008fe20000011447 */
[----:B------:R-:W-:-:S02]  /*83d0*/  FMUL.FTZ R33, R3, R66 ;  /* 0x0000004203217220 */ /* 0x000fc40000410000 */
[----:B------:R-:W-:Y:S01]  /*83e0*/  FMUL.FTZ R28, R2, R56 ;  /* 0x00000038021c7220 */ /* 0x000fe20000410000 */
[----:B------:R-:W-:Y:S01]  /*83f0*/  LEA.HI R29, R61, R71, RZ, 0x2 ;  /* 0x000000473d1d7211 */ /* 0x000fe200078f10ff */
        /* <DEDUP_REMOVED lines=94> */
[----:B------:R-:W-:Y:S02]  /*89e0*/  SHF.R.S32.HI R2, RZ, 0x2, R29 ;  /* 0x00000002ff027819 */ /* 0x000fe4000001141d */
[----:B------:R-:W-:-:S02]  /*89f0*/  F2FP.BF16.PACK_AB R66, R66, R120 ;  /* 0x000000784242723e */ /* 0x000fc400000010ff */
[----:B--2---:R-:W-:-:S13]  /*8a00*/  ISETP.NE.AND P0, PT, R143, -0x1, PT ;  /* 0xffffffff8f00780c */ /* 0x004fda0003f05270 */
[----:B------:R-:W-:-:S04]  /*8a10*/  @P0 IMAD.WIDE.U32 R4, R143, c[0x0][0x1e8], RZ ;  /* 0x00007a008f040a25 */ /* 0x000fc800078e00ff */
[----:B------:R-:W-:Y:S01]  /*8a20*/  @P0 IMAD R142, R143, c[0x0][0x1ec], R5 ;  /* 0x00007b008f8e0a24 */ /* 0x000fe200078e0205 */
[----:B------:R-:W-:Y:S01]  /*8a30*/  @P0 MOV R141, R4 ;  /* 0x00000004008d0202 */ /* 0x000fe20000000f00 */
[----:B------:R-:W-:Y:S01]  /*8a40*/  FMUL.FTZ R4, R0, R157 ;  /* 0x0000009d00047220 */ /* 0x000fe20000410000 */
[----:B------:R-:W-:Y:S01]  /*8a50*/  MOV R0, 0x3f800000 ;  /* 0x3f80000000007802 */ /* 0x000fe20000000f00 */
[----:B------:R-:W-:Y:S01]  /*8a60*/  FMUL.FTZ R5, R3, R151 ;  /* 0x0000009703057220 */ /* 0x000fe20000410000 */
[----:B------:R-:W-:Y:S02]  /*8a70*/  SHF.R.S32.HI R3, RZ, 0x1f, R29 ;  /* 0x0000001fff037819 */ /* 0x000fe4000001141d */
[----:B------:R-:W-:Y:S02]  /*8a80*/  F2FP.BF16.PACK_AB R4, R4, R156 ;  /* 0x0000009c0404723e */ /* 0x000fe400000010ff */
[----:B------:R-:W1:Y:S01]  /*8a90*/  @P3 MUFU.RCP R0, R244 ;  /* 0x000000f400003308 */ /* 0x000e620000001000 */
[----:B------:R-:W-:-:S02]  /*8aa0*/  LEA.HI R3, R3, R2, RZ, 0x3 ;  /* 0x0000000203037211 */ /* 0x000fc400078f18ff */
[----:B------:R-:W-:Y:S02]  /*8ab0*/  F2FP.BF16.PACK_AB R5, R5, R150 ;  /* 0x000000960505723e */ /* 0x000fe400000010ff */
[----:B------:R-:W-:-:S04]  /*8ac0*/  LOP3.LUT R3, R3, 0xfffffff8, RZ, 0xc0, !PT ;  /* 0xfffffff803037812 */ /* 0x000fc800078ec0ff */
[----:B------:R-:W-:-:S04]  /*8ad0*/  IADD3 R3, R2, -R3, RZ ;  /* 0x8000000302037210 */ /* 0x000fc80007ffe0ff */
[----:B------:R-:W-:Y:S01]  /*8ae0*/  SHF.L.U32 R2, R3, 0x6, RZ ;  /* 0x0000000603027819 */ /* 0x000fe200000006ff */
[C---:B-1----:R-:W-:Y:S02]  /*8af0*/  FMUL.FTZ R27, R0.reuse, R59 ;  /* 0x0000003b001b7220 */ /* 0x042fe40000410000 */
        /* <DEDUP_REMOVED lines=75> */
[----:B------:R-:W-:Y:S01]  /*8fb0*/  STS [R2+0x2400], R13 ;  /* 0x0024000d02007388 */ /* 0x000fe20000000800 */
[----:B------:R-:W-:Y:S02]  /*8fc0*/  SEL R5, R5, 0xffffffc0, !P2 ;  /* 0xffffffc005057807 */ /* 0x000fe40005000000 */
[C---:B--2---:R-:W-:Y:S02]  /*8fd0*/  IADD3 R4, R0.reuse, R3, RZ ;  /* 0x0000000300047210 */ /* 0x044fe40007ffe0ff */
[----:B------:R-:W-:Y:S02]  /*8fe0*/  IADD3 R3, R3, R2, RZ ;  /* 0x0000000203037210 */ /* 0x000fe40007ffe0ff */
[-C--:B---3--:R-:W-:Y:S01]  /*8ff0*/  IADD3 R7, R0, R5.reuse, RZ ;  /* 0x0000000500077210 */ /* 0x088fe20007ffe0ff */
[----:B------:R1:W-:Y:S01]  /*9000*/  STS [R4], R12 ;  /* 0x0000000c04007388 */ /* 0x0003e20000000800 */
[----:B------:R-:W-:-:S03]  /*9010*/  IADD3 R6, R4, R5, RZ ;  /* 0x0000000504067210 */ /* 0x000fc60007ffe0ff */
[----:B------:R2:W-:Y:S01]  /*9020*/  STS [R4+0x400], R11 ;  /* 0x0004000b04007388 */ /* 0x0005e20000000800 */
[----:B----4-:R-:W-:-:S03]  /*9030*/  IADD3 R8, R5, R2, RZ ;  /* 0x0000000205087210 */ /* 0x010fc60007ffe0ff */
[----:B------:R-:W-:Y:S01]  /*9040*/  STS [R3], R15 ;  /* 0x0000000f03007388 */ /* 0x000fe20000000800 */
[----:B------:R-:W-:Y:S01]  /*9050*/  IADD3 R5, R3, R5, RZ ;  /* 0x0000000503057210 */ /* 0x000fe20007ffe0ff */
[----:B------:R-:W3:Y:S02]  /*9060*/  LDC.U8 R10, c[0x0][0x329] ;  /* 0x0000ca40ff0a7b82 */ /* 0x000ee40000000000 */
[----:B------:R-:W-:Y:S04]  /*9070*/  STS [R3+0x400], R14 ;  /* 0x0004000e03007388 */ /* 0x000fe80000000800 */
[----:B------:R-:W-:Y:S04]  /*9080*/  STS [R4+0x2000], R16 ;  /* 0x0020001004007388 */ /* 0x000fe80000000800 */
[----:B------:R-:W-:Y:S04]  /*9090*/  STS [R4+0x2400], R17 ;  /* 0x0024001104007388 */ /* 0x000fe80000000800 */
[----:B------:R-:W-:Y:S01]  /*90a0*/  STS [R3+0x2000], R25 ;  /* 0x0020001903007388 */ /* 0x000fe20000000800 */
[----:B-1----:R-:W-:Y:S03]  /*90b0*/  @P5 MUFU.LG2 R12, R246 ;  /* 0x000000f6000c5308 */ /* 0x002fe60000000c00 */
[----:B------:R-:W-:Y:S04]  /*90c0*/  STS [R3+0x2400], R24 ;  /* 0x0024001803007388 */ /* 0x000fe80000000800 */
[----:B------:R-:W-:Y:S01]  /*90d0*/  STS [R7], R23 ;  /* 0x0000001707007388 */ /* 0x000fe20000000800 */
[----:B--2---:R-:W-:Y:S01]  /*90e0*/  @P4 MUFU.LG2 R11, R245 ;  /* 0x000000f5000b4308 */ /* 0x004fe20000000c00 */
[----:B---3--:R-:W-:-:S02]  /*90f0*/  ISETP.NE.AND P1, PT, R10, RZ, PT ;  /* 0x000000ff0a00720c */ /* 0x008fc40003f25270 */
[----:B------:R-:W-:Y:S04]  /*9100*/  STS [R7+0x400], R22 ;  /* 0x0004001607007388 */ /* 0x000fe80000000800 */
[----:B------:R1:W-:Y:S04]  /*9110*/  STS [R8], R19 ;  /* 0x0000001308007388 */ /* 0x0003e80000000800 */
[----:B------:R-:W-:Y:S04]  /*9120*/  STS [R8+0x400], R18 ;  /* 0x0004001208007388 */ /* 0x000fe80000000800 */
[----:B------:R-:W-:Y:S04]  /*9130*/  STS [R7+0x2000], R21 ;  /* 0x0020001507007388 */ /* 0x000fe80000000800 */
[----:B------:R-:W-:Y:S04]  /*9140*/  STS [R7+0x2400], R20 ;  /* 0x0024001407007388 */ /* 0x000fe80000000800 */
[----:B------:R-:W-:Y:S04]  /*9150*/  STS [R8+0x2000], R26 ;  /* 0x0020001a08007388 */ /* 0x000fe80000000800 */
[----:B------:R-:W-:Y:S04]  /*9160*/  STS [R8+0x2400], R59 ;  /* 0x0024003b08007388 */ /* 0x000fe80000000800 */
[----:B------:R-:W-:Y:S04]  /*9170*/  STS [R6], R58 ;  /* 0x0000003a06007388 */ /* 0x000fe80000000800 */
[----:B-1----:R1:W5:Y:S04]  /*9180*/  LDL R19, [R1+0xc] ;  /* 0x00000c0001137983 */ /* 0x0023680000100800 */
        /* <DEDUP_REMOVED lines=19> */
[----:B--2---:R-:W2:Y:S03]  /*92c0*/  LDC.U8 R0, c[0x0][0x328] ;  /* 0x0000ca00ff007b82 */ /* 0x004ea60000000000 */
[----:B------:R-:W-:Y:S04]  /*92d0*/  STS [R4+0x6000], R40 ;  /* 0x0060002804007388 */ /* 0x000fe80000000800 */
[----:B------:R4:W-:Y:S01]  /*92e0*/  STS [R4+0x6400], R39 ;  /* 0x0064002704007388 */ /* 0x0009e20000000800 */
[----:B---3--:R-:W-:-:S03]  /*92f0*/  LOP3.LUT R2, R69, 0xffffffe0, RZ, 0xc0, !PT ;  /* 0xffffffe045027812 */ /* 0x008fc600078ec0ff */
[----:B------:R-:W-:Y:S04]  /*9300*/  STS [R3+0x6000], R36 ;  /* 0x0060002403007388 */ /* 0x000fe80000000800 */
[----:B------:R-:W-:Y:S04]  /*9310*/  STS [R3+0x6400], R35 ;  /* 0x0064002303007388 */ /* 0x000fe80000000800 */
[----:B------:R-:W-:Y:S04]  /*9320*/  STS [R7+0x4000], R34 ;  /* 0x0040002207007388 */ /* 0x000fe80000000800 */
[----:B------:R-:W-:Y:S01]  /*9330*/  STS [R7+0x4400], R33 ;  /* 0x0044002107007388 */ /* 0x000fe20000000800 */
[----:B--2---:R-:W-:-:S02]  /*9340*/  ISETP.NE.AND P2, PT, R0, RZ, PT ;  /* 0x000000ff0000720c */ /* 0x004fc40003f45270 */
[----:B------:R-:W-:Y:S01]  /*9350*/  @!P1 MOV R0, c[0x0][0x214] ;  /* 0x0000850000009a02 */ /* 0x000fe20000000f00 */
[----:B------:R-:W-:Y:S04]  /*9360*/  STS [R8+0x4000], R30 ;  /* 0x0040001e08007388 */ /* 0x000fe80000000800 */
[----:B------:R-:W-:Y:S01]  /*9370*/  STS [R8+0x4400], R29 ;  /* 0x0044001d08007388 */ /* 0x000fe20000000800 */
[----:B----4-:R-:W-:-:S03]  /*9380*/  @P1 MOV R4, c[0x0][0x210] ;  /* 0x0000840000041a02 */ /* 0x010fc60000000f00 */
[----:B------:R-:W-:Y:S02]  /*9390*/  STS [R7+0x6000], R32 ;  /* 0x0060002007007388 */ /* 0x000fe40000000800 */
[----:B------:R-:W-:Y:S01]  /*93a0*/  @P1 IMAD R4, R4, c[0x0][0x214], RZ ;  /* 0x0000850004041a24 */ /* 0x000fe200078e02ff */
[----:B------:R-:W-:Y:S01]  /*93b0*/  @!P1 SEL R4, R0, c[0x0][0x234], !P2 ;  /* 0x00008d0000049a07 */ /* 0x000fe20005000000 */
[----:B------:R-:W-:Y:S01]  /*93c0*/  STS [R7+0x6400], R31 ;  /* 0x0064001f07007388 */ /* 0x000fe20000000800 */
[----:B------:R-:W-:Y:S02]  /*93d0*/  ISETP.NE.OR P2, PT, R10, RZ, !P2 ;  /* 0x000000ff0a00720c */ /* 0x000fe40005745670 */
[----:B------:R-:W-:Y:S01]  /*93e0*/  @P1 MOV R0, 0x1 ;  /* 0x0000000100001802 */ /* 0x000fe20000000f00 */
[----:B------:R-:W-:Y:S01]  /*93f0*/  STS [R8+0x6000], R28 ;  /* 0x0060001c08007388 */ /* 0x000fe20000000800 */
[----:B------:R-:W2:Y:S01]  /*9400*/  @P6 MUFU.LG2 R10, R247 ;  /* 0x000000f7000a6308 */ /* 0x000ea20000000c00 */
[----:B------:R-:W-:-:S02]  /*9410*/  @!P1 IMAD R0, R4, c[0x0][0x1c0], RZ ;  /* 0x0000700004009a24 */ /* 0x000fc400078e02ff */
[----:B------:R3:W-:Y:S04]  /*9420*/  STS [R8+0x6400], R27 ;  /* 0x0064001b08007388 */ /* 0x0007e80000000800 */
[----:B------:R-:W-:Y:S04]  /*9430*/  STS [R6+0x4000], R62 ;  /* 0x0040003e06007388 */ /* 0x000fe80000000800 */
[----:B------:R-:W-:Y:S04]  /*9440*/  STS [R6+0x4400], R61 ;  /* 0x0044003d06007388 */ /* 0x000fe80000000800 */
[----:B------:R-:W-:Y:S04]  /*9450*/  STS [R5+0x4000], R60 ;  /* 0x0040003c05007388 */ /* 0x000fe80000000800 */
[----:B------:R-:W-:Y:S04]  /*9460*/  STS [R5+0x4400], R64 ;  /* 0x0044004005007388 */ /* 0x000fe80000000800 */
[----:B------:R-:W-:Y:S04]  /*9470*/  STS [R6+0x6000], R66 ;  /* 0x0060004206007388 */ /* 0x000fe80000000800 */
[----:B------:R4:W-:Y:S01]  /*9480*/  STS [R6+0x6400], R65 ;  /* 0x0064004106007388 */ /* 0x0009e20000000800 */
[----:B---3--:R-:W-:-:S03]  /*9490*/  IADD3 R8, -R2, R71, RZ ;  /* 0x0000004702087210 */ /* 0x008fc60007ffe1ff */
[----:B------:R-:W-:Y:S04]  /*94a0*/  STS [R5+0x6000], R63 ;  /* 0x0060003f05007388 */ /* 0x000fe80000000800 */
[----:B------:R3:W-:Y:S04]  /*94b0*/  STS [R5+0x6400], R67 ;  /* 0x0064004305007388 */ /* 0x0007e80000000800 */
[----:B------:R-:W-:Y:S06]  /*94c0*/  BAR.SYNC.DEFER_BLOCKING 0x0 ;  /* 0x0000000000007b1d */ /* 0x000fec0000010000 */
[----:B------:R-:W1:Y:S04]  /*94d0*/  S2R R9, SR_CTAID.Y ;  /* 0x0000000000097919 */ /* 0x000e680000002600 */
[----:B------:R-:W2:Y:S04]  /*94e0*/  S2R R13, SR_CTAID.X ;  /* 0x00000000000d7919 */ /* 0x000ea80000002500 */
[----:B------:R-:W2:Y:S04]  /*94f0*/  S2R R18, SR_CTAID.Z ;  /* 0x0000000000127919 */ /* 0x000ea80000002700 */
[----:B------:R2:W2:Y:S04]  /*9500*/  LDS.128 R24, [R231] ;  /* 0x00000000e7187984 */ /* 0x0004a80000000c00 */
[----:B------:R2:W2:Y:S01]  /*9510*/  LDS.128 R32, [R231+0x800] ;  /* 0x00080000e7207984 */ /* 0x0004a20000000c00 */
[----:B-1----:R-:W-:Y:S01]  /*9520*/  @!P0 SHF.R.S32.HI R3, RZ, 0x1f, R9 ;  /* 0x0000001fff038819 */ /* 0x002fe20000011409 */
[----:B----4-:R-:W-:-:S02]  /*9530*/  @!P0 IMAD.WIDE.U32 R6, R9, c[0x0][0x1e0], RZ ;  /* 0x0000780009068a25 */ /* 0x010fc400078e00ff */
[----:B------:R1:W4:Y:S02]  /*9540*/  LDS.128 R40, [R231+0x1000] ;  /* 0x00100000e7287984 */ /* 0x0003240000000c00 */
[----:B------:R-:W-:Y:S02]  /*9550*/  @!P0 IMAD R3, R3, c[0x0][0x1e0], RZ ;  /* 0x0000780003038a24 */ /* 0x000fe400078e02ff */
[----:B------:R1:W1:Y:S01]  /*9560*/  LDS.128 R48, [R231+0x1800] ;  /* 0x00180000e7307984 */ /* 0x0002620000000c00 */
[C---:B---3--:R-:W-:Y:S01]  /*9570*/  @!P2 IMAD R5, R9.reuse, c[0x0][0x214], RZ ;  /* 0x000085000905aa24 */ /* 0x048fe200078e02ff */
[----:B------:R-:W-:Y:S01]  /*9580*/  @!P0 MOV R141, R6 ;  /* 0x00000006008d8202 */ /* 0x000fe20000000f00 */
[C---:B------:R-:W-:Y:S01]  /*9590*/  @!P0 IMAD R3, R9.reuse, c[0x0][0x1e4], R3 ;  /* 0x0000790009038a24 */ /* 0x040fe200078e0203 */
        /* <DEDUP_REMOVED lines=12> */
[----:B------:R-:W-:Y:S01]  /*9660*/  IMAD R0, R9, R0, RZ ;  /* 0x0000000009007224 */ /* 0x000fe200078e02ff */
[----:B------:R-:W-:Y:S01]  /*9670*/  @P1 MOV R6, c[0x0][0x210] ;  /* 0x0000840000061a02 */ /* 0x000fe20000000f00 */
[----:B------:R-:W3:Y:S01]  /*9680*/  @P3 MUFU.LG2 R9, R244 ;  /* 0x000000f400093308 */ /* 0x000ee20000000c00 */
[----:B------:R-:W-:-:S02]  /*9690*/  @!P2 SEL R5, R5, R143, !P0 ;  /* 0x0000008f0505a207 */ /* 0x000fc40004000000 */
[----:B------:R-:W-:Y:S02]  /*96a0*/  @!P1 MOV R6, 0x1 ;  /* 0x0000000100069802 */ /* 0x000fe40000000f00 */
[----:B------:R-:W-:Y:S02]  /*96b0*/  @!P0 IADD3 R142, R7, R3, RZ ;  /* 0x00000003078e8210 */ /* 0x000fe40007ffe0ff */
[----:B------:R-:W-:Y:S01]  /*96c0*/  CS2R R2, SRZ ;  /* 0x0000000000027805 */ /* 0x000fe2000001ff00 */
[----:B------:R-:W-:Y:S02]  /*96d0*/  SEL R0, R0, RZ, P2 ;  /* 0x000000ff00007207 */ /* 0x000fe40001000000 */
[----:B------:R-:W-:Y:S02]  /*96e0*/  @!P2 SHF.R.S32.HI R3, RZ, 0x1f, R5 ;  /* 0x0000001fff03a819 */ /* 0x000fe40000011405 */
[----:B------:R-:W-:Y:S02]  /*96f0*/  LOP3.LUT P0, RZ, R8, 0x3, RZ, 0xc0, !PT ;  /* 0x0000000308ff7812 */ /* 0x000fe4000780c0ff */
[----:B------:R-:W-:Y:S01]  /*9700*/  @!P2 MOV R2, R5 ;  /* 0x000000050002a202 */ /* 0x000fe20000000f00 */
[----:B--2---:R-:W-:-:S02]  /*9710*/  IMAD R5, R13, R6, RZ ;  /* 0x000000060d057224 */ /* 0x004fc400078e02ff */
[----:B------:R-:W-:Y:S02]  /*9720*/  IMAD R0, R18, R4, R0 ;  /* 0x0000000412007224 */ /* 0x000fe400078e0200 */
[----:B------:R-:W-:Y:S01]  /*9730*/  @P6 FMUL.FTZ R7, R10, 0.69314718246459960938 ;  /* 0x3f3172180a076820 */ /* 0x000fe20000410000 */
[----:B------:R-:W-:Y:S01]  /*9740*/  SHF.L.U32 R8, R5, 0x7, RZ ;  /* 0x0000000705087819 */ /* 0x000fe200000006ff */
[----:B------:R-:W-:Y:S01]  /*9750*/  @P4 FMUL.FTZ R5, R11, 0.69314718246459960938 ;  /* 0x3f3172180b054820 */ /* 0x000fe20000410000 */
[----:B------:R-:W-:Y:S01]  /*9760*/  MOV R17, 0x7f800000 ;  /* 0x7f80000000117802 */ /* 0x000fe20000000f00 */
[----:B------:R-:W-:Y:S01]  /*9770*/  @P6 FFMA.FTZ R17, R138, c[0x0][0x238], R7 ;  /* 0x00008e008a116a23 */ /* 0x000fe20000010007 */
[----:B------:R-:W-:Y:S01]  /*9780*/  IADD3 R11, P2, P1, R8, R2, R0 ;  /* 0x00000002080b7210 */ /* 0x000fe2000795e000 */
[----:B------:R-:W-:Y:S01]  /*9790*/  @P5 FMUL.FTZ R7, R12, 0.69314718246459960938 ;  /* 0x3f3172180c075820 */ /* 0x000fe20000410000 */
[----:B------:R-:W-:Y:S01]  /*97a0*/  SHF.R.S32.HI R2, RZ, 0x1f, R8 ;  /* 0x0000001fff027819 */ /* 0x000fe20000011408 */
[----:B---3--:R-:W-:Y:S01]  /*97b0*/  @P3 FMUL.FTZ R4, R9, 0.69314718246459960938 ;  /* 0x3f31721809043820 */ /* 0x008fe20000410000 */
[----:B------:R-:W-:Y:S01]  /*97c0*/  SHF.R.S32.HI R0, RZ, 0x1f, R0 ;  /* 0x0000001fff007819 */ /* 0x000fe20000011400 */
[----:B------:R-:W-:Y:S01]  /*97d0*/  BSSY B0, `(.L_x_1804) ;  /* 0x000002e000007945 */ /* 0x000fe20003800000 */
        /* <DEDUP_REMOVED lines=8> */
[----:B-1--4-:R-:W2:Y:S01]  /*9860*/  LDL.LU R69, [R1+0x28] ;  /* 0x0000280001457983 */ /* 0x012ea20000300800 */
[----:B------:R-:W-:-:S04]  /*9870*/  SHF.R.S32.HI R0, RZ, 0x1f, R68 ;  /* 0x0000001fff007819 */ /* 0x000fc80000011444 */
[----:B------:R-:W-:-:S04]  /*9880*/  LEA.HI R0, R0, R68, RZ, 0x2 ;  /* 0x0000004400007211 */ /* 0x000fc800078f10ff */
[----:B------:R-:W-:-:S05]  /*9890*/  LOP3.LUT R0, R0, 0xffffffc, RZ, 0xc0, !PT ;  /* 0x0ffffffc00007812 */ /* 0x000fca00078ec0ff */
[----:B------:R-:W-:-:S04]  /*98a0*/  IMAD.IADD R0, R68, 0x1, -R0 ;  /* 0x0000000144007824 */ /* 0x000fc800078e0a00 */
        /* <DEDUP_REMOVED lines=32> */
.L_x_1805:
[----:B-1--4-:R-:W-:Y:S05]  /*9ab0*/  BSYNC B0 ;  /* 0x0000000000007941 */ /* 0x012fea0003800000 */
.L_x_1804:
[----:B------:R1:W5:Y:S01]  /*9ac0*/  LDL R12, [R1+0x8] ;  /* 0x00000800010c7983 */ /* 0x0003620000100800 */
[----:B------:R-:W-:Y:S01]  /*9ad0*/  IADD3 R2, P0, R248, R141, RZ ;  /* 0x0000008df8027210 */ /* 0x000fe20007f1e0ff */
[----:B------:R-:W-:Y:S01]  /*9ae0*/  BSSY B0, `(.L_x_1806) ;  /* 0x0000019000007945 */ /* 0x000fe20003800000 */
[----:B------:R-:W-:Y:S01]  /*9af0*/  SHF.R.S32.HI R3, RZ, 0x1f, R248 ;  /* 0x0000001fff037819 */ /* 0x000fe200000114f8 */
[----:B------:R-:W2:Y:S01]  /*9b00*/  S2R R4, SR_TID.X ;  /* 0x0000000000047919 */ /* 0x000ea20000002100 */
        /* <DEDUP_REMOVED lines=8> */
[----:B-----5:R-:W-:Y:S01]  /*9b90*/  ISETP.GE.AND P0, PT, R7, R19, PT ;  /* 0x000000130700720c */ /* 0x020fe20003f06270 */
[----:B------:R-:W-:-:S12]  /*9ba0*/  IMAD.IADD R9, R11, 0x1, R0 ;  /* 0x000000010b097824 */ /* 0x000fd800078e0200 */
        /* <DEDUP_REMOVED lines=12> */
.L_x_1807:
[----:B-1----:R-:W-:Y:S05]  /*9c70*/  BSYNC B0 ;  /* 0x0000000000007941 */ /* 0x002fea0003800000 */
.L_x_1806:
        /* <DEDUP_REMOVED lines=18> */
.L_x_1809:
[----:B------:R-:W-:Y:S05]  /*9da0*/  BSYNC B0 ;  /* 0x0000000000007941 */ /* 0x000fea0003800000 */
.L_x_1808:
        /* <DEDUP_REMOVED lines=18> */
.L_x_1811:
[----:B------:R-:W-:Y:S05]  /*9ed0*/  BSYNC B0 ;  /* 0x0000000000007941 */ /* 0x000fea0003800000 */
.L_x_1810:
        /* <DEDUP_REMOVED lines=18> */
.L_x_1813:
[----:B------:R-:W-:Y:S05]  /*a000*/  BSYNC B0 ;  /* 0x0000000000007941 */ /* 0x000fea0003800000 */
.L_x_1812:
        /* <DEDUP_REMOVED lines=18> */
.L_x_1815:
[----:B------:R-:W-:Y:S05]  /*a130*/  BSYNC B0 ;  /* 0x0000000000007941 */ /* 0x000fea0003800000 */
.L_x_1814:
        /* <DEDUP_REMOVED lines=18> */
.L_x_1817:
[----:B------:R-:W-:Y:S05]  /*a260*/  BSYNC B0 ;  /* 0x0000000000007941 */ /* 0x000fea0003800000 */
.L_x_1816:
        /* <DEDUP_REMOVED lines=18> */
.L_x_1819:
[----:B------:R-:W-:Y:S05]  /*a390*/  BSYNC B0 ;  /* 0x0000000000007941 */ /* 0x000fea0003800000 */
.L_x_1818:
        /* <DEDUP_REMOVED lines=19> */
.L_x_1770:
[----:B------:R-:W3:Y:S01]  /*a4d0*/  LDL.LU R12, [R1+0x24] ;  /* 0x00002400010c7983 */ /* 0x000ee20000300800 */
[----:B------:R-:W4:Y:S01]  /*a4e0*/  LDC.U8 R2, c[0x0][0x329] ;  /* 0x0000ca40ff027b82 */ /* 0x000f220000000000 */
[----:B--2---:R-:W-:Y:S01]  /*a4f0*/  SHF.R.S32.HI R11, RZ, 0x1f, R148 ;  /* 0x0000001fff0b7819 */ /* 0x004fe20000011494 */
[----:B------:R-:W-:Y:S01]  /*a500*/  IMAD.IADD R14, R134, 0x1, -R252 ;  /* 0x00000001860e7824 */ /* 0x000fe200078e0afc */
[----:B------:R-:W-:Y:S02]  /*a510*/  BSSY B0, `(.L_x_1820) ;  /* 0x0000041000007945 */ /* 0x000fe40003800000 */
[----:B------:R-:W-:-:S03]  /*a520*/  LEA.HI R11, R11, R148, RZ, 0x3 ;  /* 0x000000940b0b7211 */ /* 0x000fc600078f18ff */
[----:B------:R-:W2:Y:S01]  /*a530*/  LDC.U8 R0, c[0x0][0x328] ;  /* 0x0000ca00ff007b82 */ /* 0x000ea20000000000 */
[----:B------:R-:W-:-:S05]  /*a540*/  LOP3.LUT R10, R11, 0xfffffff8, RZ, 0xc0, !PT ;  /* 0xfffffff80b0a7812 */ /* 0x000fca00078ec0ff */
[----:B------:R-:W-:Y:S01]  /*a550*/  IMAD.IADD R19, R148, 0x1, -R10 ;  /* 0x0000000194137824 */ /* 0x000fe200078e0a0a */
[----:B------:R-:W-:-:S04]  /*a560*/  SHF.R.S32.HI R10, RZ, 0x3, R11 ;  /* 0x00000003ff0a7819 */ /* 0x000fc8000001140b */
[----:B------:R-:W-:Y:S02]  /*a570*/  SHF.L.U32 R15, R19, 0x3, RZ ;  /* 0x00000003130f7819 */ /* 0x000fe400000006ff */
[----:B------:R-:W-:Y:S02]  /*a580*/  SHF.R.S32.HI R11, RZ, 0x1f, R10 ;  /* 0x0000001fff0b7819 */ /* 0x000fe4000001140a */
[----:B------:R-:W-:Y:S02]  /*a590*/  IADD3 R27, R15, 0x40, RZ ;  /* 0x000000400f1b7810 */ /* 0x000fe40007ffe0ff */
        /* <DEDUP_REMOVED lines=27> */
[----:B------:R1:W-:Y:S01]  /*a750*/  @!P0 STL [R1+0x24], R12 ;  /* 0x0000240c01008387 */ /* 0x0003e20000100800 */
[----:B------:R-:W-:-:S02]  /*a760*/  @!P2 SHF.R.S32.HI R3, RZ, 0x1f, R12 ;  /* 0x0000001fff03a819 */ /* 0x000fc4000001140c */
        /* <DEDUP_REMOVED lines=9> */
[--C-:B------:R-:W-:Y:S02]  /*a800*/  IADD3 R20, P1, P0, R0, R2, R6.reuse ;  /* 0x0000000200147210 */ /* 0x100fe4000783e006 */
[----:B------:R-:W-:Y:S01]  /*a810*/  SHF.R.S32.HI R0, RZ, 0x1f, R6 ;  /* 0x0000001fff007819 */ /* 0x000fe20000011406 */
[----:B------:R-:W-:-:S03]  /*a820*/  IMAD.WIDE R6, R250, 0x80, R10 ;  /* 0x00000080fa067825 */ /* 0x000fc600078e020a */
[----:B------:R-:W-:Y:S01]  /*a830*/  IADD3.X R17, R9, R3, R0, P1, P0 ;  /* 0x0000000309117210 */ /* 0x000fe20000fe0400 */
[----:B-1----:R-:W-:-:S05]  /*a840*/  IMAD.WIDE.U32 R12, R18, c[0x0][0x1f0], R4 ;  /* 0x00007c00120c7a25 */ /* 0x002fca00078e0004 */
        /* <DEDUP_REMOVED lines=13> */
.L_x_1821:
[----:B------:R-:W-:Y:S05]  /*a920*/  BSYNC B0 ;  /* 0x0000000000007941 */ /* 0x000fea0003800000 */
.L_x_1820:
        /* <DEDUP_REMOVED lines=18> */
.L_x_1823:
[----:B------:R-:W-:Y:S05]  /*aa50*/  BSYNC B0 ;  /* 0x0000000000007941 */ /* 0x000fea0003800000 */
.L_x_1822:
        /* <DEDUP_REMOVED lines=18> */
.L_x_1825:
[----:B------:R-:W-:Y:S05]  /*ab80*/  BSYNC B0 ;  /* 0x0000000000007941 */ /* 0x000fea0003800000 */
.L_x_1824:
        /* <DEDUP_REMOVED lines=18> */
.L_x_1827:
[----:B------:R-:W-:Y:S05]  /*acb0*/  BSYNC B0 ;  /* 0x0000000000007941 */ /* 0x000fea0003800000 */
.L_x_1826:
        /* <DEDUP_REMOVED lines=18> */
.L_x_1829:
[----:B------:R-:W-:Y:S05]  /*ade0*/  BSYNC B0 ;  /* 0x0000000000007941 */ /* 0x000fea0003800000 */
.L_x_1828:
        /* <DEDUP_REMOVED lines=18> */
.L_x_1831:
[----:B------:R-:W-:Y:S05]  /*af10*/  BSYNC B0 ;  /* 0x0000000000007941 */ /* 0x000fea0003800000 */
.L_x_1830:
        /* <DEDUP_REMOVED lines=18> */
.L_x_1833:
[----:B------:R-:W-:Y:S05]  /*b040*/  BSYNC B0 ;  /* 0x0000000000007941 */ /* 0x000fea0003800000 */
.L_x_1832:
        /* <DEDUP_REMOVED lines=18> */
.L_x_1835:
[----:B------:R-:W-:Y:S05]  /*b170*/  BSYNC B0 ;  /* 0x0000000000007941 */ /* 0x000fea0003800000 */
.L_x_1834:
        /* <DEDUP_REMOVED lines=67> */
.L_x_1836:
        /* <DEDUP_REMOVED lines=13> */
.L_x_2403:


//--------------------- .text._ZN5flash16flash_fwd_kernelI23Flash_fwd_kernel_traitsILi128ELi128ELi32ELi4ELb0ELb0EN7cutlass10bfloat16_tE19Flash_kernel_traitsILi128ELi128ELi32ELi4ES3_EELb1ELb0ELb1ELb0ELb0ELb1ELb0ELb0EEEvNS_16Flash_fwd_paramsE --------------------------
	.section	.text._ZN5flash16flash_fwd_kernelI23Flash_fwd_kernel_traitsILi128ELi128ELi32ELi4ELb0ELb0EN7cutlass10bfloat16_tE19Flash_kernel_traitsILi128ELi128ELi32ELi4ES3_EELb1ELb0ELb1ELb0ELb0ELb1ELb0ELb0EEEvNS_16Flash_fwd_paramsE,"ax",@progbits
	.sectioninfo	@"SHI_REGISTERS=255"
	.align	128
        .global         _ZN5flash16flash_fwd_kernelI23Flash_fwd_kernel_traitsILi128ELi128ELi32ELi4ELb0ELb0EN7cutlass10bfloat16_tE19Flash_kernel_traitsILi128ELi128ELi32ELi4ES3_EELb1ELb0ELb1ELb0ELb0ELb1ELb0ELb0EEEvNS_16Flash_fwd_paramsE
        .type           _ZN5flash16flash_fwd_kernelI23Flash_fwd_kernel_traitsILi128ELi128ELi32ELi4ELb0ELb0EN7cutlass10bfloat16_tE19Flash_kernel_traitsILi128ELi128ELi32ELi4ES3_EELb1ELb0ELb1ELb0ELb0ELb1ELb0ELb0EEEvNS_16Flash_fwd_paramsE,@function
        .size           _ZN5flash16flash_fwd_kernelI23Flash_fwd_kernel_traitsILi128ELi128ELi32ELi4ELb0ELb0EN7cutlass10bfloat16_tE19Flash_kernel_traitsILi128ELi128ELi32ELi4ES3_EELb1ELb0ELb1ELb0ELb0ELb1ELb0ELb0EEEvNS_16Flash_fwd_paramsE,(.L_x_2404 - _ZN5flash16flash_fwd_kernelI23Flash_fwd_kernel_traitsILi128ELi128ELi32ELi4ELb0ELb0EN7cutlass10bfloat16_tE19Flash_kernel_traitsILi128ELi128ELi32ELi4ES3_EELb1ELb0ELb1ELb0ELb0ELb1ELb0ELb0EEEvNS_16Flash_fwd_paramsE)
        .other          _ZN5flash16flash_fwd_kernelI23Flash_fwd_kernel_traitsILi128ELi128ELi32ELi4ELb0ELb0EN7cutlass10bfloat16_tE19Flash_kernel_traitsILi128ELi128ELi32ELi4ES3_EELb1ELb0ELb1ELb0ELb0ELb1ELb0ELb0EEEvNS_16Flash_fwd_paramsE,@"STO_CUDA_ENTRY STV_DEFAULT"
_ZN5flash16flash_fwd_kernelI23Flash_fwd_kernel_traitsILi128ELi128ELi32ELi4ELb0ELb0EN7cutlass10bfloat16_tE19Flash_kernel_traitsILi128ELi128ELi32ELi4ES3_EELb1ELb0ELb1ELb0ELb0ELb1ELb0ELb0EEEvNS_16Flash_fwd_paramsE:
.text._ZN5flash16flash_fwd_kernelI23Flash_fwd_kernel_traitsILi128ELi128ELi32ELi4ELb0ELb0EN7cutlass10bfloat16_tE19Flash_kernel_traitsILi128ELi128ELi32ELi4ES3_EELb1ELb0ELb1ELb0ELb0ELb1ELb0ELb0EEEvNS_16Flash_fwd_paramsE:
        /* <DEDUP_REMOVED lines=24> */
[----:B------:R-:W-:-:S02]  /*0180*/  ULDC.U8 UR6, c[0x0][0x312] ;  /* 0x0000c48000067ab9 */ /* 0x000fc40000000000 */
[----:B------:R-:W-:Y:S02]  /*0190*/  ULDC.64 UR4, c[0x0][0x248] ;  /* 0x0000920000047ab9 */ /* 0x000fe40000000a00 */
[----:B------:R-:W-:Y:S01]  /*01a0*/  UISETP.NE.AND UP3, UPT, UR6, URZ, UPT ;  /* 0x0000003f0600728c */ /* 0x000fe2000bf65270 */
[----:B------:R-:W-:Y:S01]  /*01b0*/  PLOP3.LUT P0, PT, PT, PT, UP2, 0x80, 0x0 ;  /* 0x000000000000781c */ /* 0x000fe20003f0f028 */
[----:B------:R-:W-:Y:S02]  /*01c0*/  UISETP.EQ.U32.AND UP0, UPT, URZ, UR4, UPT ;  /* 0x000000043f00728c */ /* 0x000fe4000bf02070 */
[----:B------:R-:W-:Y:S02]  /*01d0*/  UMOV UR11, 0x4 ;  /* 0x00000004000b7882 */ /* 0x000fe40000000000 */
[----:B------:R-:W-:Y:S02]  /*01e0*/  ULDC.64 UR16, c[0x0][0x240] ;  /* 0x0000900000107ab9 */ /* 0x000fe40000000a00 */
[----:B------:R-:W-:-:S02]  /*01f0*/  UISETP.EQ.OR.EX UP0, UPT, URZ, UR5, !UP3, UP0 ;  /* 0x000000053f00728c */ /* 0x000fc4000df02700 */
[----:B-----5:R-:W-:Y:S02]  /*0200*/  UIMAD.WIDE UR16, UR14, UR11, UR16 ;  /* 0x0000000b0e1072a5 */ /* 0x020fe4000f8e0210 */
[----:B-1----:R-:W-:-:S06]  /*0210*/  ULOP3.LUT UR9, UR13, UR8, UR14, 0xfe, !UPT ;  /* 0x000000080d097292 */ /* 0x002fcc000f8efe0e */
[----:B--2---:R-:W-:Y:S01]  /*0220*/  LOP3.LUT P3, RZ, R90, UR9, RZ, 0xfc, !PT ;  /* 0x000000095aff7c12 */ /* 0x004fe2000f86fcff */
[----:B------:R-:W-:Y:S02]  /*0230*/  ULDC.64 UR4, c[0x0][0x248] ;  /* 0x0000920000047ab9 */ /* 0x000fe40000000a00 */
[----:B------:R-:W-:-:S10]  /*0240*/  UIMAD.WIDE UR4, UR14, UR11, UR4 ;  /* 0x0000000b0e0472a5 */ /* 0x000fd4000f8e0204 */
[----:B------:R-:W-:Y:S02]  /*0250*/  @!P3 IMAD.MOV.U32 R10, RZ, RZ, c[0x0][0x308] ;  /* 0x0000c200ff0ab624 */ /* 0x000fe400078e00ff */
[----:B------:R-:W-:Y:S01]  /*0260*/  @!P3 IMAD.MOV.U32 R11, RZ, RZ, c[0x0][0x30c] ;  /* 0x0000c300ff0bb624 */ /* 0x000fe200078e00ff */
        /* <DEDUP_REMOVED lines=24> */
[----:B------:R-:W-:Y:S01]  /*03f0*/  SHF.R.S32.HI R24, RZ, 0x1f, R90 ;  /* 0x0000001fff187819 */ /* 0x000fe2000001145a */
[----:B------:R-:W-:Y:S02]  /*0400*/  UMOV UR17, 0xffffffff ;  /* 0xffffffff00117882 */ /* 0x000fe40000000000 */
[----:B------:R-:W-:Y:S01]  /*0410*/  UMOV UR24, 0xffffffff ;  /* 0xffffffff00187882 */ /* 0x000fe20000000000 */
[----:B------:R-:W-:Y:S01]  /*0420*/  LEA.HI R25, R24, R90, RZ, 0x5 ;  /* 0x0000005a18197211 */ /* 0x000fe200078f28ff */
[----:B------:R-:W-:-:S02]  /*0430*/  ULDC UR4, c[0x0][0x1c0] ;  /* 0x0000700000047ab9 */ /* 0x000fc40000000800 */
[----:B------:R-:W-:Y:S02]  /*0440*/  UIMAD UR4, UR14, UR4, UR13 ;  /* 0x000000040e0472a4 */ /* 0x000fe4000f8e020d */
[----:B------:R-:W-:Y:S02]  /*0450*/  UMOV UR15, URZ ;  /* 0x0000003f000f7c82 */ /* 0x000fe40008000000 */
[----:B------:R-:W-:-:S04]  /*0460*/  USHF.L.U32 UR5, UR4, 0x5, URZ ;  /* 0x0000000504057899 */ /* 0x000fc8000800063f */
[----:B------:R-:W-:Y:S01]  /*0470*/  USHF.R.S32.HI UR4, URZ, 0x1f, UR5 ;  /* 0x0000001f3f047899 */ /* 0x000fe20008011405 */
[----:B---3--:R-:W1:Y:S08]  /*0480*/  @P0 R2UR UR24, R9 ;  /* 0x00000000091803c2 */ /* 0x008e7000000e0000 */
[----:B----4-:R-:W1:Y:S08]  /*0490*/  @P0 R2UR UR10, R6 ;  /* 0x00000000060a03c2 */ /* 0x010e7000000e0000 */
[----:B--2---:R2:W3:Y:S01]  /*04a0*/  @P1 R2UR UR15, R4 ;  /* 0x00000000040f13c2 */ /* 0x0044e200000e0000 */
[----:B-1----:R-:W-:-:S07]  /*04b0*/  @UP2 UIADD3 UR10, UR10, -UR24, URZ ;  /* 0x800000180a0a2290 */ /* 0x002fce000fffe03f */
[----:B-----5:R1:W4:Y:S01]  /*04c0*/  @!P2 R2UR UR17, R0 ;  /* 0x000000000011a3c2 */ /* 0x02032200000e0000 */
[----:B------:R-:W-:Y:S01]  /*04d0*/  ISETP.NE.U32.AND P2, PT, RZ, c[0x0][0x248], PT ;  /* 0x00009200ff007a0c */ /* 0x000fe20003f45070 */
[----:B------:R-:W-:-:S03]  /*04e0*/  @!UP2 ULDC UR10, c[0x0][0x214] ;  /* 0x00008500000aaab9 */ /* 0x000fc60000000800 */
[----:B------:R-:W-:Y:S02]  /*04f0*/  ISETP.NE.AND.EX P2, PT, RZ, c[0x0][0x24c], PT, P2 ;  /* 0x00009300ff007a0c */ /* 0x000fe40003f45320 */
[----:B-1----:R-:W-:-:S05]  /*0500*/  LOP3.LUT R0, R25, 0xffffffe0, RZ, 0xc0, !PT ;  /* 0xffffffe019007812 */ /* 0x002fca00078ec0ff */
[----:B------:R-:W-:-:S05]  /*0510*/  IMAD.IADD R84, R90, 0x1, -R0 ;  /* 0x000000015a547824 */ /* 0x000fca00078e0a00 */
[--C-:B------:R-:W-:Y:S02]  /*0520*/  IADD3 R92, P1, P0, R7, UR5, R84.reuse ;  /* 0x00000005075c7c10 */ /* 0x100fe4000f83e054 */
[----:B------:R-:W-:-:S03]  /*0530*/  SHF.R.S32.HI R0, RZ, 0x1f, R84 ;  /* 0x0000001fff007819 */ /* 0x000fc60000011454 */
[----:B------:R2:W-:Y:S01]  /*0540*/  STL [R1+0x90], R92 ;  /* 0x0000905c01007387 */ /* 0x0005e20000100800 */
[----:B------:R-:W-:Y:S01]  /*0550*/  IADD3.X R89, R8, UR4, R0, P1, P0 ;  /* 0x0000000408597c10 */ /* 0x000fe20008fe0400 */
        /* <DEDUP_REMOVED lines=8> */
.L_x_1837:
[----:B------:R-:W-:Y:S02]  /*05e0*/  ULDC UR6, c[0x0][0x218] ;  /* 0x0000860000067ab9 */ /* 0x000fe40000000800 */
.L_x_1838:
        /* <DEDUP_REMOVED lines=52> */
[----:B------:R-:W-:Y:S01]  /*0930*/  UISETP.NE.AND UP3, UPT, UR12, URZ, UPT ;  /* 0x0000003f0c00728c */ /* 0x000fe2000bf65270 */
[----:B------:R-:W-:Y:S01]  /*0940*/  SHF.R.S32.HI R8, RZ, 0x3, R8 ;  /* 0x00000003ff087819 */ /* 0x000fe20000011408 */
[----:B------:R-:W-:Y:S01]  /*0950*/  ULDC UR11, c[0x0][0x214] ;  /* 0x00008500000b7ab9 */ /* 0x000fe20000000800 */
[----:B------:R-:W-:Y:S01]  /*0960*/  IMAD.IADD R0, R90, 0x1, -R0 ;  /* 0x000000015a007824 */ /* 0x000fe200078e0a00 */
[----:B------:R-:W-:Y:S01]  /*0970*/  @!UP0 USHF.R.S32.HI UR15, URZ, 0x1f, UR14 ;  /* 0x0000001f3f0f8899 */ /* 0x000fe2000801140e */
[----:B------:R-:W-:Y:S01]  /*0980*/  SHF.R.S32.HI R9, RZ, 0x1f, R8 ;  /* 0x0000001fff097819 */ /* 0x000fe20000011408 */
[----:B------:R-:W-:Y:S01]  /*0990*/  @!UP0 UIMAD.WIDE.U32 UR18, UR14, UR4, URZ ;  /* 0x000000040e1282a5 */ /* 0x000fe2000f8e003f */
[----:B------:R-:W-:Y:S01]  /*09a0*/  IMAD.SHL.U32 R0, R0, 0x8, RZ ;  /* 0x0000000800007824 */ /* 0x000fe200078e00ff */
[----:B------:R-:W-:Y:S01]  /*09b0*/  @!UP0 UIMAD UR15, UR15, UR4, URZ ;  /* 0x000000040f0f82a4 */ /* 0x000fe2000f8e023f */
[----:B------:R-:W-:Y:S01]  /*09c0*/  BSSY B0, `(.L_x_1840) ;  /* 0x0000037000007945 */ /* 0x000fe20003800000 */
[----:B------:R-:W-:-:S02]  /*09d0*/  @UP0 UIMAD.WIDE.U32 UR16, UR24, UR6, URZ ;  /* 0x00000006181002a5 */ /* 0x000fc4000f8e003f */
[----:B------:R-:W-:Y:S02]  /*09e0*/  ULDC.U8 UR4, c[0x0][0x329] ;  /* 0x0000ca4000047ab9 */ /* 0x000fe40000000000 */
[----:B------:R-:W-:Y:S02]  /*09f0*/  UISETP.NE.AND UP2, UPT, UR4, URZ, UPT ;  /* 0x0000003f0400728c */ /* 0x000fe4000bf45270 */
[----:B------:R-:W-:Y:S02]  /*0a00*/  @UP0 UIMAD UR7, UR24, UR7, UR17 ;  /* 0x00000007180702a4 */ /* 0x000fe4000f8e0211 */
[----:B------:R-:W-:Y:S02]  /*0a10*/  USHF.R.S32.HI UR17, URZ, 0x1f, UR13 ;  /* 0x0000001f3f117899 */ /* 0x000fe4000801140d */
[----:B------:R-:W-:Y:S02]  /*0a20*/  UISETP.EQ.AND UP3, UPT, UR4, URZ, UP3 ;  /* 0x0000003f0400728c */ /* 0x000fe40009f62270 */
[----:B------:R-:W-:Y:S01]  /*0a30*/  @UP0 UMOV UR20, UR16 ;  /* 0x0000001000140c82 */ /* 0x000fe20008000000 */
[----:B--2---:R-:W-:Y:S01]  /*0a40*/  IMAD.WIDE R6, R6, 0x80, R8 ;  /* 0x0000008006067825 */ /* 0x004fe200078e0208 */
[----:B------:R-:W-:-:S02]  /*0a50*/  ULDC UR9, c[0x0][0x234] ;  /* 0x00008d0000097ab9 */ /* 0x000fc40000000800 */
[----:B------:R-:W-:Y:S02]  /*0a60*/  @!UP2 UISETP.NE.AND UP1, UPT, UR12, URZ, UPT ;  /* 0x0000003f0c00a28c */ /* 0x000fe4000bf25270 */
[----:B------:R-:W-:Y:S02]  /*0a70*/  @UP2 ULDC UR16, c[0x0][0x210] ;  /* 0x0000840000102ab9 */ /* 0x000fe40000000800 */
[----:B------:R-:W-:Y:S02]  /*0a80*/  @!UP0 UIMAD UR15, UR14, UR5, UR15 ;  /* 0x000000050e0f82a4 */ /* 0x000fe4000f8e020f */
[----:B------:R-:W-:Y:S02]  /*0a90*/  @UP2 UIMAD UR16, UR16, UR11, URZ ;  /* 0x0000000b101022a4 */ /* 0x000fe4000f8e023f */
[----:B------:R-:W-:Y:S02]  /*0aa0*/  ULDC.64 UR4, c[0x0][0x1f0] ;  /* 0x00007c0000047ab9 */ /* 0x000fe40000000a00 */
[----:B------:R-:W-:-:S02]  /*0ab0*/  @!UP2 USEL UR16, UR11, UR9, !UP1 ;  /* 0x000000090b10a287 */ /* 0x000fc4000c800000 */
[----:B------:R-:W-:Y:S02]  /*0ac0*/  ULDC UR6, c[0x0][0x1c0] ;  /* 0x0000700000067ab9 */ /* 0x000fe40000000800 */
[----:B------:R-:W-:Y:S02]  /*0ad0*/  UIMAD UR4, UR17, UR4, URZ ;  /* 0x00000004110472a4 */ /* 0x000fe4000f8e023f */
[----:B------:R-:W-:Y:S02]  /*0ae0*/  @!UP0 UMOV UR20, UR18 ;  /* 0x0000001200148c82 */ /* 0x000fe40008000000 */
[----:B------:R-:W-:Y:S01]  /*0af0*/  @UP2 UMOV UR17, 0x1 ;  /* 0x0000000100112882 */ /* 0x000fe20000000000 */
[----:B------:R-:W-:Y:S01]  /*0b00*/  IADD3 R2, P0, R0, UR20, RZ ;  /* 0x0000001400027c10 */ /* 0x000fe2000ff1e0ff */
[----:B------:R-:W-:Y:S02]  /*0b10*/  @!UP2 UIMAD UR17, UR16, UR6, URZ ;  /* 0x000000061011a2a4 */ /* 0x000fe4000f8e023f */
[----:B------:R-:W-:-:S02]  /*0b20*/  @!UP0 UIADD3 UR7, UR19, UR15, URZ ;  /* 0x0000000f13078290 */ /* 0x000fc4000fffe03f */
[----:B------:R-:W-:Y:S02]  /*0b30*/  UIADD3 UR10, -UR8, UR10, URZ ;  /* 0x0000000a080a7290 */ /* 0x000fe4000fffe13f */
[----:B------:R-:W-:Y:S02]  /*0b40*/  @UP3 UIMAD UR12, UR14, UR11, URZ ;  /* 0x0000000b0e0c32a4 */ /* 0x000fe4000f8e023f */
[----:B------:R-:W-:Y:S01]  /*0b50*/  UIMAD UR17, UR14, UR17, URZ ;  /* 0x000000110e1172a4 */ /* 0x000fe2000f8e023f */
[----:B------:R-:W-:Y:S01]  /*0b60*/  LEA.HI.X.SX32 R3, R0, UR7, 0x1, P0 ;  /* 0x0000000700037c11 */ /* 0x000fe200080f0eff */
[----:B------:R-:W-:Y:S01]  /*0b70*/  @UP3 USEL UR12, UR12, UR24, !UP0 ;  /* 0x000000180c0c3287 */ /* 0x000fe2000c000000 */
[----:B------:R-:W-:Y:S01]  /*0b80*/  ISETP.GE.AND P0, PT, R8, UR10, PT ;  /* 0x0000000a08007c0c */ /* 0x000fe2000bf06270 */
[----:B------:R-:W-:Y:S02]  /*0b90*/  @UP2 ULDC UR21, c[0x0][0x210] ;  /* 0x0000840000152ab9 */ /* 0x000fe40000000800 */
[----:B------:R-:W-:Y:S01]  /*0ba0*/  USEL UR17, UR17, URZ, !UP3 ;  /* 0x0000003f11117287 */ /* 0x000fe2000d800000 */
[----:B-1----:R-:W-:Y:S01]  /*0bb0*/  IMAD.WIDE.U32 R12, R12, c[0x0][0x1f0], R2 ;  /* 0x00007c000c0c7a25 */ /* 0x002fe200078e0002 */
[----:B------:R-:W-:-:S02]  /*0bc0*/  @!UP2 UMOV UR21, 0x1 ;  /* 0x000000010015a882 */ /* 0x000fc40000000000 */
[----:B------:R-:W-:Y:S02]  /*0bd0*/  UIMAD UR8, UR8, UR21, URZ ;  /* 0x00000015080872a4 */ /* 0x000fe4000f8e023f */
[----:B------:R-:W-:Y:S02]  /*0be0*/  UIMAD UR17, UR13, UR16, UR17 ;  /* 0x000000100d1172a4 */ /* 0x000fe4000f8e0211 */
[----:B------:R-:W-:Y:S02]  /*0bf0*/  @!UP3 UMOV UR22, URZ ;  /* 0x0000003f0016bc82 */ /* 0x000fe40008000000 */
[----:B------:R-:W-:Y:S02]  /*0c00*/  @UP3 UMOV UR22, UR12 ;  /* 0x0000000c00163c82 */ /* 0x000fe40008000000 */
[----:B------:R-:W-:Y:S02]  /*0c10*/  UIMAD UR4, UR13, UR5, UR4 ;  /* 0x000000050d0472a4 */ /* 0x000fe4000f8e0204 */
[----:B------:R-:W-:-:S02]  /*0c20*/  @!UP3 UMOV UR23, URZ ;  /* 0x0000003f0017bc82 */ /* 0x000fc40008000000 */
        /* <DEDUP_REMOVED lines=16> */
.L_x_1841:
[----:B------:R-:W-:Y:S05]  /*0d30*/  BSYNC B0 ;  /* 0x0000000000007941 */ /* 0x000fea0003800000 */
.L_x_1840:
        /* <DEDUP_REMOVED lines=16> */
.L_x_1843:
[----:B------:R-:W-:Y:S05]  /*0e40*/  BSYNC B0 ;  /* 0x0000000000007941 */ /* 0x000fea0003800000 */
.L_x_1842:
        /* <DEDUP_REMOVED lines=16> */
.L_x_1845:
[----:B------:R-:W-:Y:S05]  /*0f50*/  BSYNC B0 ;  /* 0x0000000000007941 */ /* 0x000fea0003800000 */
.L_x_1844:
        /* <DEDUP_REMOVED lines=16> */
.L_x_1847:
[----:B------:R-:W-:Y:S05]  /*1060*/  BSYNC B0 ;  /* 0x0000000000007941 */ /* 0x000fea0003800000 */
.L_x_1846:
        /* <DEDUP_REMOVED lines=16> */
.L_x_1849:
[----:B------:R-:W-:Y:S05]  /*1170*/  BSYNC B0 ;  /* 0x0000000000007941 */ /* 0x000fea0003800000 */
.L_x_1848:
        /* <DEDUP_REMOVED lines=16> */
.L_x_1851:
[----:B------:R-:W-:Y:S05]  /*1280*/  BSYNC B0 ;  /* 0x0000000000007941 */ /* 0x000fea0003800000 */
.L_x_1850:
        /* <DEDUP_REMOVED lines=16> */
.L_x_1853:
[----:B------:R-:W-:Y:S05]  /*1390*/  BSYNC B0 ;  /* 0x0000000000007941 */ /* 0x000fea0003800000 */
.L_x_1852:
        /* <DEDUP_REMOVED lines=16> */
.L_x_1855:
[----:B------:R-:W-:Y:S05]  /*14a0*/  BSYNC B0 ;  /* 0x0000000000007941 */ /* 0x000fea0003800000 */
.L_x_1854:
        /* <DEDUP_REMOVED lines=67> */
.L_x_1839:
        /* <DEDUP_REMOVED lines=34> */
.L_x_1856:
        /* <DEDUP_REMOVED lines=45> */
.L_x_1857:
        /* <DEDUP_REMOVED lines=14> */
[----:B------:R-:W-:Y:S01]  /*1eb0*/  STL [R1+0x88], R26 ;  /* 0x0000881a01007387 */ /* 0x000fe20000100800 */
[----:B------:R-:W-:Y:S01]  /*1ec0*/  LOP3.LUT R0, R0, 0x1c0, RZ, 0xc0, !PT ;  /* 0x000001c000007812 */ /* 0x000fe200078ec0ff */
[----:B------:R-:W-:Y:S01]  /*1ed0*/  IMAD.SHL.U32 R30, R32, 0x8, RZ ;  /* 0x00000008201e7824 */ /* 0x000fe200078e00ff */
[----:B------:R-:W-:Y:S01]  /*1ee0*/  SHF.R.S32.HI R29, RZ, 0x1f, R28 ;  /* 0x0000001fff1d7819 */ /* 0x000fe2000001141c */
[----:B------:R-:W-:Y:S01]  /*1ef0*/  UIMAD UR4, UR13, UR5, UR4 ;  /* 0x000000050d0472a4 */ /* 0x000fe2000f8e0204 */
[----:B------:R-:W-:Y:S01]  /*1f00*/  SHF.R.U32.HI R2, RZ, 0x3, R0 ;  /* 0x00000003ff027819 */ /* 0x000fe20000011600 */
[----:B------:R-:W-:Y:S01]  /*1f10*/  UIADD3 UR25, UR30, -0x1, URZ ;  /* 0xffffffff1e197890 */ /* 0x000fe2000fffe03f */
[--C-:B------:R-:W-:Y:S01]  /*1f20*/  LOP3.LUT R0, R0, 0x38, R30.reuse, 0xf8, !PT ;  /* 0x0000003800007812 */ /* 0x100fe200078ef81e */
[----:B------:R-:W-:Y:S01]  /*1f30*/  UMOV UR22, 0x5 ;  /* 0x0000000500167882 */ /* 0x000fe20000000000 */
[----:B------:R-:W-:Y:S01]  /*1f40*/  SHF.R.S32.HI R31, RZ, 0x1f, R30 ;  /* 0x0000001fff1f7819 */ /* 0x000fe2000001141e */
[----:B------:R-:W-:Y:S01]  /*1f50*/  UIMAD UR13, UR25, -0x20, UR9 ;  /* 0xffffffe0190d78a4 */ /* 0x000fe2000f8e0209 */
[----:B------:R-:W-:Y:S01]  /*1f60*/  LOP3.LUT R6, R0, R2, RZ, 0x3c, !PT ;  /* 0x0000000200067212 */ /* 0x000fe200078e3cff */
[----:B-1----:R-:W-:Y:S01]  /*1f70*/  IMAD.WIDE R34, R91, 0x80, R28 ;  /* 0x000000805b227825 */ /* 0x002fe200078e021c */
[----:B------:R-:W-:Y:S01]  /*1f80*/  IADD3 R2, P1, R30, UR16, RZ ;  /* 0x000000101e027c10 */ /* 0x000fe2000ff3e0ff */
[----:B------:R-:W-:Y:S01]  /*1f90*/  STL.64 [R1+0x70], R30 ;  /* 0x0000701e01007387 */ /* 0x000fe20000100a00 */
[----:B------:R-:W-:Y:S01]  /*1fa0*/  ISETP.GE.AND P6, PT, R5, UR6, PT ;  /* 0x0000000605007c0c */ /* 0x000fe2000bfc6270 */
[----:B------:R-:W-:Y:S01]  /*1fb0*/  USHF.R.S32.HI UR14, URZ, 0x1f, UR25 ;  /* 0x0000001f3f0e7899 */ /* 0x000fe20008011419 */
[----:B------:R-:W-:Y:S01]  /*1fc0*/  IADD3.X R3, R31, UR12, RZ, P1, !PT ;  /* 0x0000000c1f037c10 */ /* 0x000fe20008ffe4ff */
[----:B------:R-:W-:Y:S01]  /*1fd0*/  STL.64 [R1+0x58], R28 ;  /* 0x0000581c01007387 */ /* 0x000fe20000100a00 */
[C---:B------:R-:W-:Y:S01]  /*1fe0*/  IADD3 R7, R28.reuse, 0x40, RZ ;  /* 0x000000401c077810 */ /* 0x040fe20007ffe0ff */
[----:B------:R-:W-:Y:S01]  /*1ff0*/  IMAD R104, R91, 0x8, R88 ;  /* 0x000000085b687824 */ /* 0x000fe200078e0258 */
[----:B------:R-:W-:Y:S01]  /*2000*/  IADD3 R8, R28, 0x30, RZ ;  /* 0x000000301c087810 */ /* 0x000fe20007ffe0ff */
[----:B------:R1:W-:Y:S01]  /*2010*/  STL [R1+0x98], R5 ;  /* 0x0000980501007387 */ /* 0x0003e20000100800 */
[----:B--2---:R-:W-:Y:S01]  /*2020*/  IMAD.WIDE.U32 R2, R4, c[0x0][0x1a8], R2 ;  /* 0x00006a0004027a25 */ /* 0x004fe200078e0002 */
[----:B------:R-:W-:Y:S01]  /*2030*/  @!P0 IADD3 R4, P1, R34, 0x10, RZ ;  /* 0x0000001022048810 */ /* 0x000fe20007f3e0ff */
[----:B------:R-:W-:Y:S01]  /*2040*/  UISETP.GT.AND UP0, UPT, UR25, UR19, UPT ;  /* 0x000000131900728c */ /* 0x000fe2000bf04270 */
[----:B------:R-:W-:Y:S01]  /*2050*/  ISETP.GE.AND P3, PT, R28, UR6, PT ;  /* 0x000000061c007c0c */ /* 0x000fe2000bf66270 */
[----:B------:R-:W-:Y:S01]  /*2060*/  STL.64 [R1+0x40], R34 ;  /* 0x0000402201007387 */ /* 0x000fe20000100a00 */
[----:B------:R-:W-:Y:S01]  /*2070*/  ISETP.GE.AND P4, PT, R7, UR6, PT ;  /* 0x0000000607007c0c */ /* 0x000fe2000bf86270 */
[----:B------:R-:W-:Y:S01]  /*2080*/  @!P0 IMAD.X R0, RZ, RZ, R35, P1 ;  /* 0x000000ffff008224 */ /* 0x000fe200008e0623 */
[----:B------:R-:W-:Y:S01]  /*2090*/  ISETP.GE.AND P5, PT, R8, UR6, PT ;  /* 0x0000000608007c0c */ /* 0x000fe2000bfa6270 */
[----:B------:R2:W-:Y:S01]  /*20a0*/  STL [R1+0xa4], R8 ;  /* 0x0000a40801007387 */ /* 0x0005e20000100800 */
[----:B------:R-:W-:Y:S01]  /*20b0*/  @!P6 IADD3 R10, P1, R34, 0x20, RZ ;  /* 0x00000020220ae810 */ /* 0x000fe20007f3e0ff */
[----:B------:R-:W-:Y:S01]  /*20c0*/  @!P0 IMAD R0, R0, c[0x0][0x190], RZ ;  /* 0x0000640000008a24 */ /* 0x000fe200078e02ff */
[----:B------:R-:W-:Y:S01]  /*20d0*/  IADD3 R3, R3, UR4, RZ ;  /* 0x0000000403037c10 */ /* 0x000fe2000fffe0ff */
[----:B------:R3:W-:Y:S01]  /*20e0*/  STL [R1+0xa8], R7 ;  /* 0x0000a80701007387 */ /* 0x0007e20000100800 */
[----:B------:R-:W-:Y:S01]  /*20f0*/  IADD3 R22, R28, 0x50, RZ ;  /* 0x000000501c167810 */ /* 0x000fe20007ffe0ff */
[C---:B------:R-:W-:Y:S01]  /*2100*/  @!P0 IMAD R19, R4.reuse, c[0x0][0x194], R0 ;  /* 0x0000650004138a24 */ /* 0x040fe200078e0200 */
[----:B------:R-:W-:Y:S01]  /*2110*/  ULDC.64 UR4, c[0x0][0x198] ;  /* 0x0000660000047ab9 */ /* 0x000fe20000000a00 */
[----:B------:R-:W-:Y:S01]  /*2120*/  @!P3 IMAD R0, R35, c[0x0][0x190], RZ ;  /* 0x000064002300ba24 */ /* 0x000fe200078e02ff */
[----:B------:R-:W-:Y:S01]  /*2130*/  USHF.L.U32 UR12, UR4, 0x4, URZ ;  /* 0x00000004040c7899 */ /* 0x000fe2000800063f */
[----:B------:R-:W-:Y:S01]  /*2140*/  @!P0 IMAD.WIDE.U32 R14, R4, c[0x0][0x190], R2 ;  /* 0x00006400040e8a25 */ /* 0x000fe200078e0002 */
[----:B------:R4:W-:Y:S01]  /*2150*/  STL [R1+0x94], R22 ;  /* 0x0000941601007387 */ /* 0x0009e20000100800 */
[----:B------:R-:W-:Y:S01]  /*2160*/  UIADD3 UR17, UR29, 0x646e171e, URZ ;  /* 0x646e171e1d117890 */ /* 0x000fe2000fffe03f */
[----:B-1----:R-:W-:-:S05]  /*2170*/  LEA.HI R5, R24, R90, RZ, 0x6 ;  /* 0x0000005a18057211 */ /* 0x002fca00078f30ff */
[----:B------:R-:W-:Y:S01]  /*2180*/  IMAD.SHL.U32 R5, R5, 0x8, RZ ;  /* 0x0000000805057824 */ /* 0x000fe200078e00ff */
[----:B--2---:R-:W-:-:S04]  /*2190*/  @!P5 IADD3 R8, P2, R34, 0x30, RZ ;  /* 0x000000302208d810 */ /* 0x004fc80007f5e0ff */
[----:B------:R-:W-:Y:S01]  /*21a0*/  LOP3.LUT R215, R6, 0xfffffe00, R5, 0xf8, !PT ;  /* 0xfffffe0006d77812 */ /* 0x000fe200078ef805 */
[--C-:B------:R-:W-:Y:S01]  /*21b0*/  @!P6 IMAD.X R5, RZ, RZ, R35.reuse, P1 ;  /* 0x000000ffff05e224 */ /* 0x100fe200008e0623 */
[C---:B------:R-:W-:Y:S01]  /*21c0*/  @!P4 IADD3 R16, P1, R34.reuse, 0x40, RZ ;  /* 0x000000402210c810 */ /* 0x040fe20007f3e0ff */
[----:B---3--:R-:W-:Y:S02]  /*21d0*/  @!P3 IMAD R7, R34, c[0x0][0x194], R0 ;  /* 0x000065002207ba24 */ /* 0x008fe400078e0200 */
[----:B------:R-:W-:Y:S02]  /*21e0*/  @!P6 IMAD R5, R5, c[0x0][0x190], RZ ;  /* 0x000064000505ea24 */ /* 0x000fe400078e02ff */
[----:B------:R-:W-:Y:S02]  /*21f0*/  @!P4 IMAD.X R0, RZ, RZ, R35, P1 ;  /* 0x000000ffff00c224 */ /* 0x000fe400008e0623 */
[----:B------:R-:W-:Y:S02]  /*2200*/  @!P6 IMAD R18, R10, c[0x0][0x194], R5 ;  /* 0x000065000a12ea24 */ /* 0x000fe400078e0205 */
[----:B------:R-:W-:-:S04]  /*2210*/  @!P3 IMAD.WIDE.U32 R4, R34, c[0x0][0x190], R2 ;  /* 0x000064002204ba25 */ /* 0x000fc800078e0002 */
[----:B------:R-:W-:Y:S01]  /*2220*/  @!P5 IMAD.X R6, RZ, RZ, R35, P2 ;  /* 0x000000ffff06d224 */ /* 0x000fe200010e0623 */
[----:B------:R-:W-:Y:S01]  /*2230*/  @!P3 LEA R12, P1, R4, c[0x0][0x160], 0x1 ;  /* 0x00005800040cba11 */ /* 0x000fe200078208ff */
[----:B------:R-:W-:Y:S02]  /*2240*/  @!P4 IMAD R17, R0, c[0x0][0x190], RZ ;  /* 0x000064000011ca24 */ /* 0x000fe400078e02ff */
[----:B------:R-:W-:Y:S02]  /*2250*/  @!P3 IMAD.IADD R0, R5, 0x1, R7 ;  /* 0x000000010500b824 */ /* 0x000fe400078e0207 */
[----:B------:R-:W-:Y:S02]  /*2260*/  @!P5 IMAD R6, R6, c[0x0][0x190], RZ ;  /* 0x000064000606da24 */ /* 0x000fe400078e02ff */
[----:B------:R-:W-:Y:S01]  /*2270*/  @!P6 IMAD.WIDE.U32 R10, R10, c[0x0][0x190], R2 ;  /* 0x000064000a0aea25 */ /* 0x000fe200078e0002 */
[----:B------:R-:W-:-:S03]  /*2280*/  @!P3 LEA.HI.X R13, R4, c[0x0][0x164], R0, 0x1, P1 ;  /* 0x00005900040dba11 */ /* 0x000fc600008f0c00 */
[----:B------:R-:W-:Y:S02]  /*2290*/  IMAD.SHL.U32 R215, R215, 0x2, RZ ;  /* 0x00000002d7d77824 */ /* 0x000fe400078e00ff */
[----:B------:R-:W-:Y:S01]  /*22a0*/  @!P5 IMAD R21, R8, c[0x0][0x194], R6 ;  /* 0x000065000815da24 */ /* 0x000fe200078e0206 */
[----:B------:R-:W-:Y:S01]  /*22b0*/  @!P0 LEA R6, P2, R14, c[0x0][0x160], 0x1 ;  /* 0x000058000e068a11 */ /* 0x000fe200078408ff */
[----:B------:R-:W-:Y:S01]  /*22c0*/  @!P0 IMAD.IADD R0, R15, 0x1, R19 ;  /* 0x000000010f008824 */ /* 0x000fe200078e0213 */
[----:B------:R-:W-:Y:S01]  /*22d0*/  @!PT LDS RZ, [RZ] ;  /* 0x00000000fffff984 */ /* 0x000fe20000000800 */
[----:B------:R-:W-:Y:S01]  /*22e0*/  @!PT LDS RZ, [RZ] ;  /* 0x00000000fffff984 */ /* 0x000fe20000000800 */
[----:B------:R-:W-:Y:S01]  /*22f0*/  @!PT LDS RZ, [RZ] ;  /* 0x00000000fffff984 */ /* 0x000fe20000000800 */
[----:B------:R1:W-:Y:S01]  /*2300*/  @!P3 LDGSTS.E.BYPASS.LTC128B.128 [R215], [R12.64] ;  /* 0x000000000cd7bfae */ /* 0x0003e2000b901d5a */
[----:B------:R-:W-:-:S03]  /*2310*/  @!P5 IMAD.WIDE.U32 R8, R8, c[0x0][0x190], R2 ;  /* 0x000064000808da25 */ /* 0x000fc600078e0002 */
[----:B------:R-:W-:Y:S01]  /*2320*/  @!P0 LEA.HI.X R7, R14, c[0x0][0x164], R0, 0x1, P2 ;  /* 0x000059000e078a11 */ /* 0x000fe200010f0c00 */
[----:B------:R-:W-:Y:S01]  /*2330*/  @!P6 IMAD.IADD R11, R11, 0x1, R18 ;  /* 0x000000010b0be824 */ /* 0x000fe200078e0212 */
[----:B------:R-:W-:Y:S01]  /*2340*/  @!P6 LEA R18, P1, R10, c[0x0][0x160], 0x1 ;  /* 0x000058000a12ea11 */ /* 0x000fe200078208ff */
[----:B------:R1:W-:Y:S01]  /*2350*/  @!P3 LDGSTS.E.BYPASS.LTC128B.128 [R215+0x4000], [R12.64+0x80] ;  /* 0x040000800cd7bfae */ /* 0x0003e2000b901d5a */
[----:B------:R-:W-:Y:S01]  /*2360*/  ISETP.GE.AND P3, PT, R22, UR6, PT ;  /* 0x0000000616007c0c */ /* 0x000fe2000bf66270 */
[----:B------:R-:W-:Y:S01]  /*2370*/  @!P5 IMAD.IADD R0, R9, 0x1, R21 ;  /* 0x000000010900d824 */ /* 0x000fe200078e0215 */
[----:B------:R-:W-:Y:S01]  /*2380*/  @!P6 LEA.HI.X R19, R10, c[0x0][0x164], R11, 0x1, P1 ;  /* 0x000059000a13ea11 */ /* 0x000fe200008f0c0b */
[----:B------:R-:W-:Y:S01]  /*2390*/  @!P4 IMAD R17, R16, c[0x0][0x194], R17 ;  /* 0x000065001011ca24 */ /* 0x000fe200078e0211 */
[----:B------:R-:W-:Y:S01]  /*23a0*/  IADD3 R10, R28, 0x60, RZ ;  /* 0x000000601c0a7810 */ /* 0x000fe20007ffe0ff */
[----:B------:R-:W-:Y:S01]  /*23b0*/  @!P4 IMAD.WIDE.U32 R4, R16, c[0x0][0x190], R2 ;  /* 0x000064001004ca25 */ /* 0x000fe200078e0002 */
[----:B------:R2:W-:Y:S01]  /*23c0*/  @!P0 LDGSTS.E.BYPASS.LTC128B.128 [R215+0x800], [R6.64] ;  /* 0x0080000006d78fae */ /* 0x0005e2000b901d5a */
[----:B------:R-:W-:-:S02]  /*23d0*/  LEA.HI R21, R24, R90, RZ, 0x4 ;  /* 0x0000005a18157211 */ /* 0x000fc400078f20ff */
[----:B------:R-:W-:Y:S01]  /*23e0*/  @!P4 IMAD.IADD R5, R5, 0x1, R17 ;  /* 0x000000010505c824 */ /* 0x000fe200078e0211 */
[C---:B----4-:R-:W-:Y:S01]  /*23f0*/  @!P4 LEA R22, P1, R4.reuse, c[0x0][0x160], 0x1 ;  /* 0x000058000416ca11 */ /* 0x050fe200078208ff */
[----:B------:R2:W-:Y:S03]  /*2400*/  @!P0 LDGSTS.E.BYPASS.LTC128B.128 [R215+0x4800], [R6.64+0x80] ;  /* 0x0480008006d78fae */ /* 0x0005e6000b901d5a */
[----:B------:R-:W-:Y:S01]  /*2410*/  @!P4 LEA.HI.X R23, R4, c[0x0][0x164], R5, 0x1, P1 ;  /* 0x000059000417ca11 */ /* 0x000fe200008f0c05 */
[----:B------:R-:W-:Y:S04]  /*2420*/  STL [R1+0x9c], R10 ;  /* 0x00009c0a01007387 */ /* 0x000fe80000100800 */
[----:B------:R3:W-:Y:S04]  /*2430*/  @!P6 LDGSTS.E.BYPASS.LTC128B.128 [R215+0x1000], [R18.64] ;  /* 0x0100000012d7efae */ /* 0x0007e8000b901d5a */
[----:B------:R3:W-:Y:S01]  /*2440*/  @!P6 LDGSTS.E.BYPASS.LTC128B.128 [R215+0x5000], [R18.64+0x80] ;  /* 0x0500008012d7efae */ /* 0x0007e2000b901d5a */
[----:B------:R-:W-:-:S02]  /*2450*/  ISETP.GE.AND P6, PT, R28, UR13, PT ;  /* 0x0000000d1c007c0c */ /* 0x000fc4000bfc6270 */
[----:B-1----:R-:W-:-:S04]  /*2460*/  @!P5 LEA R12, P2, R8, c[0x0][0x160], 0x1 ;  /* 0x00005800080cda11 */ /* 0x002fc800078408ff */
[----:B------:R-:W-:Y:S02]  /*2470*/  @!P5 LEA.HI.X R13, R8, c[0x0][0x164], R0, 0x1, P2 ;  /* 0x00005900080dda11 */ /* 0x000fe400010f0c00 */
[----:B------:R-:W-:Y:S02]  /*2480*/  ISETP.GE.AND P2, PT, R10, UR6, PT ;  /* 0x000000060a007c0c */ /* 0x000fe4000bf46270 */
[----:B------:R-:W-:Y:S01]  /*2490*/  IADD3 R0, R28, 0x70, RZ ;  /* 0x000000701c007810 */ /* 0x000fe20007ffe0ff */
[----:B------:R1:W-:Y:S01]  /*24a0*/  @!P5 LDGSTS.E.BYPASS.LTC128B.128 [R215+0x1800], [R12.64] ;  /* 0x018000000cd7dfae */ /* 0x0003e2000b901d5a */
[----:B--2---:R-:W-:-:S03]  /*24b0*/  @!P3 IADD3 R6, P0, R34, 0x50, RZ ;  /* 0x000000502206b810 */ /* 0x004fc60007f1e0ff */
[----:B------:R2:W-:Y:S01]  /*24c0*/  STL [R1+0xa0], R0 ;  /* 0x0000a00001007387 */ /* 0x0005e20000100800 */
[----:B------:R-:W-:Y:S01]  /*24d0*/  ISETP.GE.AND P1, PT, R0, UR6, PT ;  /* 0x0000000600007c0c */ /* 0x000fe2000bf26270 */
[--C-:B------:R-:W-:Y:S02]  /*24e0*/  @!P3 IMAD.X R4, RZ, RZ, R35.reuse, P0 ;  /* 0x000000ffff04b224 */ /* 0x100fe400000e0623 */
[----:B------:R1:W-:Y:S02]  /*24f0*/  @!P5 LDGSTS.E.BYPASS.LTC128B.128 [R215+0x5800], [R12.64+0x80] ;  /* 0x058000800cd7dfae */ /* 0x0003e4000b901d5a */
[----:B------:R-:W-:Y:S01]  /*2500*/  @!P2 IADD3 R5, P0, R34, 0x60, RZ ;  /* 0x000000602205a810 */ /* 0x000fe20007f1e0ff */
[----:B------:R-:W-:Y:S01]  /*2510*/  @!P3 IMAD R4, R4, c[0x0][0x190], RZ ;  /* 0x000064000404ba24 */ /* 0x000fe200078e02ff */
[----:B------:R-:W-:Y:S01]  /*2520*/  ISETP.GE.AND P5, PT, R26, UR13, PT ;  /* 0x0000000d1a007c0c */ /* 0x000fe2000bfa6270 */
[----:B------:R4:W-:Y:S04]  /*2530*/  @!P4 LDGSTS.E.BYPASS.LTC128B.128 [R215+0x2000], [R22.64] ;  /* 0x0200000016d7cfae */ /* 0x0009e8000b901d5a */
[----:B------:R4:W-:Y:S01]  /*2540*/  @!P4 LDGSTS.E.BYPASS.LTC128B.128 [R215+0x6000], [R22.64+0x80] ;  /* 0x0600008016d7cfae */ /* 0x0009e2000b901d5a */
[----:B--2---:R-:W-:Y:S01]  /*2550*/  @!P2 IMAD.X R0, RZ, RZ, R35, P0 ;  /* 0x000000ffff00a224 */ /* 0x004fe200000e0623 */
        /* <DEDUP_REMOVED lines=30> */
[----:B------:R5:W-:Y:S01]  /*2740*/  @!P2 LDGSTS.E.BYPASS.LTC128B.128 [R215+0x7000], [R14.64+0x80] ;  /* 0x070000800ed7afae */ /* 0x000be2000b901d5a */
[C---:B------:R-:W-:Y:S01]  /*2750*/  IMAD.WIDE.U32 R2, R28.reuse, c[0x0][0x1a0], R30 ;  /* 0x000068001c027a25 */ /* 0x040fe200078e001e */
[----:B------:R-:W-:Y:S01]  /*2760*/  IADD3.X R5, R5, UR7, R0, P0, !PT ;  /* 0x0000000705057c10 */ /* 0x000fe200087fe400 */
[----:B------:R-:W-:Y:S01]  /*2770*/  USHF.L.U64.HI UR7, UR4, UR11, UR5 ;  /* 0x0000000b04077299 */ /* 0x000fe20008010205 */
[----:B------:R1:W-:Y:S01]  /*2780*/  @!P1 LDGSTS.E.BYPASS.LTC128B.128 [R215+0x3800], [R10.64] ;  /* 0x038000000ad79fae */ /* 0x0003e2000b901d5a */
[----:B------:R-:W-:Y:S01]  /*2790*/  IMAD R0, R28, c[0x0][0x1a4], R7 ;  /* 0x000069001c007a24 */ /* 0x000fe200078e0207 */
[----:B------:R-:W-:Y:S01]  /*27a0*/  IADD3 R8, P0, R2, UR20, RZ ;  /* 0x0000001402087c10 */ /* 0x000fe2000ff1e0ff */
[----:B------:R-:W-:Y:S01]  /*27b0*/  IMAD.IADD R24, R9, 0x1, -R6 ;  /* 0x0000000109187824 */ /* 0x000fe200078e0a06 */
[----:B------:R-:W-:Y:S01]  /*27c0*/  SHF.R.S32.HI R7, RZ, 0x1f, R20 ;  /* 0x0000001fff077819 */ /* 0x000fe20000011414 */
[----:B------:R-:W-:Y:S01]  /*27d0*/  USHF.L.U64.HI UR20, UR4, UR22, UR5 ;  /* 0x0000001604147299 */ /* 0x000fe20008010205 */
[----:B------:R-:W-:Y:S01]  /*27e0*/  IADD3.X R9, R3, UR21, R0, P0, !PT ;  /* 0x0000001503097c10 */ /* 0x000fe200087fe400 */
[C---:B------:R-:W-:Y:S01]  /*27f0*/  IMAD.WIDE.U32 R30, R20.reuse, c[0x0][0x1b0], R4 ;  /* 0x00006c00141e7a25 */ /* 0x040fe200078e0004 */
[----:B------:R-:W-:Y:S01]  /*2800*/  USHF.L.U32 UR21, UR4, 0x5, URZ ;  /* 0x0000000504157899 */ /* 0x000fe2000800063f */
[----:B------:R-:W-:Y:S01]  /*2810*/  LOP3.LUT R3, R21, 0xfffffff0, RZ, 0xc0, !PT ;  /* 0xfffffff015037812 */ /* 0x000fe200078ec0ff */
[----:B------:R-:W-:Y:S01]  /*2820*/  UIMAD UR5, UR20, UR25, URZ ;  /* 0x00000019140572a4 */ /* 0x000fe2000f8e023f */
[----:B------:R-:W-:Y:S01]  /*2830*/  IMAD R0, R7, c[0x0][0x1b0], RZ ;  /* 0x00006c0007007a24 */ /* 0x000fe200078e02ff */
[----:B------:R2:W-:Y:S01]  /*2840*/  @!P1 LDGSTS.E.BYPASS.LTC128B.128 [R215+0x7800], [R10.64+0x80] ;  /* 0x078000800ad79fae */ /* 0x0005e2000b901d5a */
[----:B------:R-:W-:Y:S01]  /*2850*/  IMAD.U32 R21, RZ, RZ, UR25 ;  /* 0x00000019ff157e24 */ /* 0x000fe2000f8e00ff */
[----:B------:R-:W-:Y:S01]  /*2860*/  UIMAD UR5, UR14, UR21, UR5 ;  /* 0x000000150e0572a4 */ /* 0x000fe2000f8e0205 */
[----:B------:R-:W-:Y:S01]  /*2870*/  IMAD R2, R20, c[0x0][0x1b4], R0 ;  /* 0x00006d0014027a24 */ /* 0x000fe200078e0200 */
[----:B------:R-:W-:Y:S01]  /*2880*/  ISETP.GE.AND P3, PT, R28, UR13, PT ;  /* 0x0000000d1c007c0c */ /* 0x000fe2000bf66270 */
[----:B------:R-:W-:Y:S01]  /*2890*/  IMAD.MOV.U32 R94, RZ, RZ, R30 ;  /* 0x000000ffff5e7224 */ /* 0x000fe200078e001e */
[----:B------:R-:W-:Y:S01]  /*28a0*/  ISETP.GE.AND P2, PT, R26, UR13, PT ;  /* 0x0000000d1a007c0c */ /* 0x000fe2000bf46270 */
[----:B------:R-:W-:Y:S01]  /*28b0*/  IMAD.IADD R95, R31, 0x1, R2 ;  /* 0x000000011f5f7824 */ /* 0x000fe200078e0202 */
[----:B------:R-:W-:Y:S01]  /*28c0*/  STL.64 [R1+0x50], R30 ;  /* 0x0000501e01007387 */ /* 0x000fe20000100a00 */
[----:B------:R-:W-:Y:S01]  /*28d0*/  IMAD.SHL.U32 R5, R32, 0x40, RZ ;  /* 0x0000004020057824 */ /* 0x000fe200078e00ff */
[----:B------:R-:W-:Y:S01]  /*28e0*/  UIADD3 UR13, UR9, 0x1, -UR10 ;  /* 0x00000001090d7890 */ /* 0x000fe2000fffe80a */
[----:B------:R-:W-:Y:S01]  /*28f0*/  IMAD.IADD R0, R90, 0x1, -R3 ;  /* 0x000000015a007824 */ /* 0x000fe200078e0a03 */
[----:B------:R-:W-:Y:S01]  /*2900*/  STL.64 [R1+0x48], R94 ;  /* 0x0000485e01007387 */ /* 0x000fe20000100a00 */
[----:B------:R-:W-:Y:S01]  /*2910*/  IMAD.WIDE.U32 R2, R21, UR21, R94 ;  /* 0x0000001515027c25 */ /* 0x000fe2000f8e005e */
[----:B------:R-:W-:Y:S01]  /*2920*/  LOP3.LUT R5, R5, 0x1c0, RZ, 0xc0, !PT ;  /* 0x000001c005057812 */ /* 0x000fe200078ec0ff */
[----:B------:R-:W-:Y:S01]  /*2930*/  UIADD3 UR18, UR28, -0x4ab325aa, URZ ;  /* 0xb54cda561c127890 */ /* 0x000fe2000fffe03f */
[----:B---3--:R-:W-:Y:S01]  /*2940*/  SHF.R.S32.HI R19, RZ, 0x1f, R0 ;  /* 0x0000001fff137819 */ /* 0x008fe20000011400 */
[----:B-1----:R-:W-:Y:S01]  /*2950*/  IMAD.SHL.U32 R12, R28, 0x8, RZ ;  /* 0x000000081c0c7824 */ /* 0x002fe200078e00ff */
[----:B------:R-:W-:Y:S01]  /*2960*/  IADD3 R6, R3, UR5, RZ ;  /* 0x0000000503067c10 */ /* 0x000fe2000fffe0ff */
[----:B------:R-:W-:Y:S01]  /*2970*/  ULDC.64 UR4, c[0x0][0x1a0] ;  /* 0x0000680000047ab9 */ /* 0x000fe20000000a00 */
[----:B------:R-:W-:Y:S01]  /*2980*/  @!P6 LEA R4, P0, R2, c[0x0][0x168], 0x1 ;  /* 0x00005a000204ea11 */ /* 0x000fe200078008ff */
[----:B------:R-:W-:Y:S01]  /*2990*/  USHF.L.U64.HI UR22, UR4, UR22, UR5 ;  /* 0x0000001604167299 */ /* 0x000fe20008010205 */
[----:B------:R-:W-:Y:S01]  /*29a0*/  LOP3.LUT R18, R5, 0x8, R12, 0xf8, !PT ;  /* 0x0000000805127812 */ /* 0x000fe200078ef80c */
[----:B------:R-:W-:Y:S01]  /*29b0*/  IMAD.WIDE.U32 R8, R20, c[0x0][0x1b8], R8 ;  /* 0x00006e0014087a25 */ /* 0x000fe200078e0008 */
[----:B------:R-:W-:Y:S01]  /*29c0*/  SHF.R.U32.HI R12, RZ, 0x3, R5 ;  /* 0x00000003ff0c7819 */ /* 0x000fe20000011605 */
[----:B------:R-:W-:Y:S01]  /*29d0*/  USHF.L.U32 UR23, UR4, 0x5, URZ ;  /* 0x0000000504177899 */ /* 0x000fe2000800063f */
[C---:B------:R-:W-:Y:S01]  /*29e0*/  @!P6 LEA.HI.X R5, R2.reuse, c[0x0][0x16c], R6, 0x1, P0 ;  /* 0x00005b000205ea11 */ /* 0x040fe200000f0c06 */
[----:B------:R-:W-:Y:S01]  /*29f0*/  UIMAD UR15, UR22, UR25, URZ ;  /* 0x00000019160f72a4 */ /* 0x000fe2000f8e023f */
[----:B------:R-:W-:Y:S01]  /*2a00*/  @!P5 IADD3 R3, P0, R2, UR12, RZ ;  /* 0x0000000c0203dc10 */ /* 0x000fe2000ff1e0ff */
[----:B------:R-:W-:Y:S01]  /*2a10*/  USHF.L.U32 UR31, UR4, 0x4, URZ ;  /* 0x00000004041f7899 */ /* 0x000fe2000800063f */
[----:B------:R-:W-:Y:S01]  /*2a20*/  LEA.HI R19, R19, R0, RZ, 0x3 ;  /* 0x0000000013137211 */ /* 0x000fe200078f18ff */
[----:B------:R1:W-:Y:S01]  /*2a30*/  @!P6 LDGSTS.E.BYPASS.LTC128B.128 [R215+0x8000], [R4.64] ;  /* 0x0800000004d7efae */ /* 0x0003e2000b901d5a */
[----:B------:R-:W-:Y:S01]  /*2a40*/  @!P5 IADD3.X R6, R6, UR7, RZ, P0, !PT ;  /* 0x000000070606dc10 */ /* 0x000fe200087fe4ff */
[----:B------:R-:W-:Y:S01]  /*2a50*/  UIMAD UR14, UR14, UR23, UR15 ;  /* 0x000000170e0e72a4 */ /* 0x000fe2000f8e020f */
[----:B------:R-:W-:Y:S01]  /*2a60*/  @!P5 LEA R2, P0, R3, c[0x0][0x168], 0x1 ;  /* 0x00005a000302da11 */ /* 0x000fe200078008ff */
[----:B------:R1:W-:Y:S01]  /*2a70*/  @!P6 LDGSTS.E.BYPASS.LTC128B.128 [R215+0x9000], [R4.64+0x80] ;  /* 0x0900008004d7efae */ /* 0x0003e2000b901d5a */
[----:B------:R-:W-:Y:S01]  /*2a80*/  LOP3.LUT R13, R19, 0xfffffff8, RZ, 0xc0, !PT ;  /* 0xfffffff8130d7812 */ /* 0x000fe200078ec0ff */
[----:B------:R-:W-:Y:S01]  /*2a90*/  USHF.L.U64.HI UR4, UR4, UR11, UR5 ;  /* 0x0000000b04047299 */ /* 0x000fe20008010205 */
[----:B------:R-:W-:Y:S01]  /*2aa0*/  @!P5 LEA.HI.X R3, R3, c[0x0][0x16c], R6, 0x1, P0 ;  /* 0x00005b000303da11 */ /* 0x000fe200000f0c06 */
[----:B------:R-:W-:Y:S01]  /*2ab0*/  IMAD.MOV.U32 R6, RZ, RZ, R8 ;  /* 0x000000ffff067224 */ /* 0x000fe200078e0008 */
[----:B------:R3:W-:Y:S01]  /*2ac0*/  STL.64 [R1+0x78], R8 ;  /* 0x0000780801007387 */ /* 0x0007e20000100a00 */
[----:B------:R-:W-:Y:S01]  /*2ad0*/  IMAD.IADD R13, R0, 0x1, -R13 ;  /* 0x00000001000d7824 */ /* 0x000fe200078e0a0d */
[----:B------:R-:W-:Y:S01]  /*2ae0*/  LOP3.LUT R12, R18, R12, RZ, 0x3c, !PT ;  /* 0x0000000c120c7212 */ /* 0x000fe200078e3cff */
[----:B------:R-:W-:Y:S01]  /*2af0*/  IMAD R0, R7, c[0x0][0x1b8], RZ ;  /* 0x00006e0007007a24 */ /* 0x000fe200078e02ff */
[----:B------:R2:W-:Y:S01]  /*2b00*/  @!P5 LDGSTS.E.BYPASS.LTC128B.128 [R215+0x8800], [R2.64] ;  /* 0x0880000002d7dfae */ /* 0x0005e2000b901d5a */
[----:B------:R-:W-:Y:S01]  /*2b10*/  IMAD.SHL.U32 R90, R90, 0x2, RZ ;  /* 0x000000025a5a7824 */ /* 0x000fe200078e00ff */
[----:B------:R-:W-:Y:S01]  /*2b20*/  ULDC UR11, c[0x0][0x2e4] ;  /* 0x0000b900000b7ab9 */ /* 0x000fe20000000800 */
[----:B------:R-:W-:Y:S01]  /*2b30*/  IMAD R7, R20, c[0x0][0x1bc], R0 ;  /* 0x00006f0014077a24 */ /* 0x000fe200078e0200 */
[----:B------:R2:W-:Y:S01]  /*2b40*/  @!P5 LDGSTS.E.BYPASS.LTC128B.128 [R215+0x9800], [R2.64+0x80] ;  /* 0x0980008002d7dfae */ /* 0x0005e2000b901d5a */
[----:B------:R-:W-:Y:S01]  /*2b50*/  IMAD.SHL.U32 R0, R13, 0x40, RZ ;  /* 0x000000400d007824 */ /* 0x000fe200078e00ff */
[----:B------:R-:W-:Y:S01]  /*2b60*/  LOP3.LUT R247, R90, 0x6, RZ, 0xc0, !PT ;  /* 0x000000065af77812 */ /* 0x000fe200078ec0ff */
[----:B------:R-:W-:Y:S01]  /*2b70*/  IMAD.IADD R7, R9, 0x1, R7 ;  /* 0x0000000109077824 */ /* 0x000fe200078e0207 */
[----:B------:R-:W0:Y:S01]  /*2b80*/  LDGDEPBAR ;  /* 0x00000000000079af */ /* 0x000e220000000000 */
[----:B------:R-:W-:Y:S01]  /*2b90*/  ULDC UR5, c[0x0][0x2e8] ;  /* 0x0000ba0000057ab9 */ /* 0x000fe20000000800 */
[----:B------:R-:W-:Y:S01]  /*2ba0*/  LOP3.LUT R0, R0, 0x1c0, RZ, 0xc0, !PT ;  /* 0x000001c000007812 */ /* 0x000fe200078ec0ff */
[----:B------:R-:W-:Y:S01]  /*2bb0*/  UIADD3 UR11, UR9, -UR11, -UR10 ;  /* 0x8000000b090b7290 */ /* 0x000fe2000fffe80a */
[----:B------:R4:W-:Y:S01]  /*2bc0*/  STL.64 [R1+0x80], R6 ;  /* 0x0000800601007387 */ /* 0x0009e20000100a00 */
[----:B------:R-:W-:Y:S01]  /*2bd0*/  UIADD3 UR5, UR13, UR5, URZ ;  /* 0x000000050d057290 */ /* 0x000fe2000fffe03f */
[----:B-1----:R-:W-:-:S05]  /*2be0*/  IMAD.SHL.U32 R5, R19, 0x40, RZ ;  /* 0x0000004013057824 */ /* 0x002fca00078e00ff */
[----:B------:R-:W-:-:S05]  /*2bf0*/  LOP3.LUT R85, R5, 0xfffffe00, RZ, 0xc0, !PT ;  /* 0xfffffe0005557812 */ /* 0x000fca00078ec0ff */
[----:B---3--:R-:W-:Y:S02]  /*2c00*/  IMAD R8, R88, 0x400, R85 ;  /* 0x0000040058087824 */ /* 0x008fe400078e0255 */
[----:B--2---:R-:W-:Y:S01]  /*2c10*/  IMAD.SHL.U32 R2, R24, 0x8, RZ ;  /* 0x0000000818027824 */ /* 0x004fe200078e00ff */
[----:B------:R-:W-:-:S04]  /*2c20*/  DEPBAR.LE SB0, 0x0 ;  /* 0x000080000000791a */ /* 0x000fc80000000000 */
[----:B------:R-:W-:Y:S01]  /*2c30*/  BAR.SYNC.DEFER_BLOCKING 0x0 ;  /* 0x0000000000007b1d */ /* 0x000fe20000010000 */
[----:B------:R-:W-:Y:S01]  /*2c40*/  LOP3.LUT R4, R0, 0x8, R2, 0xf8, !PT ;  /* 0x0000000800047812 */ /* 0x000fe200078ef802 */
[----:B------:R-:W-:Y:S01]  /*2c50*/  IMAD.WIDE.U32 R2, R21, UR23, R6 ;  /* 0x0000001715027c25 */ /* 0x000fe2000f8e0006 */
[----:B------:R-:W-:-:S04]  /*2c60*/  SHF.R.U32.HI R0, RZ, 0x3, R0 ;  /* 0x00000003ff007819 */ /* 0x000fc80000011600 */
[----:B------:R-:W-:Y:S02]  /*2c70*/  LOP3.LUT R86, R4, R0, RZ, 0x3c, !PT ;  /* 0x0000000004567212 */ /* 0x000fe400078e3cff */
[----:B------:R-:W-:Y:S02]  /*2c80*/  IADD3 R0, R3, UR14, RZ ;  /* 0x0000000e03007c10 */ /* 0x000fe4000fffe0ff */
[C---:B------:R-:W-:Y:S02]  /*2c90*/  @!P3 LEA R4, P1, R2.reuse, c[0x0][0x170], 0x1 ;  /* 0x00005c000204ba11 */ /* 0x040fe400078208ff */
[C---:B------:R-:W-:Y:S02]  /*2ca0*/  @!P2 IADD3 R3, P0, R2.reuse, UR31, RZ ;  /* 0x0000001f0203ac10 */ /* 0x040fe4000ff1e0ff */
[----:B------:R-:W-:Y:S02]  /*2cb0*/  @!P3 LEA.HI.X R5, R2, c[0x0][0x174], R0, 0x1, P1 ;  /* 0x00005d000205ba11 */ /* 0x000fe400008f0c00 */
[----:B------:R-:W-:Y:S01]  /*2cc0*/  @!P2 IADD3.X R2, R0, UR4, RZ, P0, !PT ;  /* 0x000000040002ac10 */ /* 0x000fe200087fe4ff */
[----:B------:R-:W-:Y:S01]  /*2cd0*/  IMAD R0, R24, 0x200, R12 ;  /* 0x0000020018007824 */ /* 0x000fe200078e020c */
[----:B----4-:R-:W-:-:S03]  /*2ce0*/  @!P2 LEA R6, P0, R3, c[0x0][0x170], 0x1 ;  /* 0x00005c000306aa11 */ /* 0x010fc600078008ff */
        /* <DEDUP_REMOVED lines=8> */
[----:B------:R-:W-:Y:S01]  /*2d70*/  IMAD.MOV.U32 R2, RZ, RZ, 0x20 ;  /* 0x00000020ff027424 */ /* 0x000fe200078e00ff */
        /* <DEDUP_REMOVED lines=16> */
[----:B------:R-:W-:Y:S01]  /*2e80*/  SEL R2, R2, 0xffffffe0, !P2 ;  /* 0xffffffe002027807 */ /* 0x000fe20005000000 */
[----:B------:R-:W-:Y:S01]  /*2e90*/  LDSM.16.M88.4 R28, [R200+0x8800] ;  /* 0x00880000c81c783b */ /* 0x000fe20000000200 */
[----:B------:R-:W-:Y:S01]  /*2ea0*/  R2P PR, R32, 0x6 ;  /* 0x0000000620007804 */ /* 0x000fe20000000000 */
[--C-:B------:R-:W-:Y:S02]  /*2eb0*/  IMAD R204, R3, 0x2, R202.reuse ;  /* 0x0000000203cc7824 */ /* 0x100fe400078e02ca */
[----:B------:R-:W2:Y:S01]  /*2ec0*/  LDSM.16.M88.4 R8, [R202] ;  /* 0x00000000ca08783b */ /* 0x000ea20000000200 */
[----:B------:R-:W-:-:S02]  /*2ed0*/  IMAD R210, R2, 0x2, R202 ;  /* 0x0000000202d27824 */ /* 0x000fc400078e02ca */
[----:B------:R-:W-:Y:S01]  /*2ee0*/  IMAD R209, R2, 0x2, R204 ;  /* 0x0000000202d17824 */ /* 0x000fe200078e02cc */
[----:B-----5:R-:W-:Y:S04]  /*2ef0*/  LDSM.16.M88.4 R12, [R204+0x2000] ;  /* 0x00200000cc0c783b */ /* 0x020fe80000000200 */
        /* <DEDUP_REMOVED lines=8> */
[----:B------:R-:W3:Y:S01]  /*2f80*/  LDSM.16.M88.4 R36, [R211] ;  /* 0x00000000d324783b */ /* 0x000ee20000000200 */
[----:B------:R-:W-:Y:S01]  /*2f90*/  IADD3 R212, R211, 0x1800, RZ ;  /* 0x00001800d3d47810 */ /* 0x000fe20007ffe0ff */
[----:B------:R-:W-:Y:S02]  /*2fa0*/  IMAD.IADD R208, R200, 0x1, R0 ;  /* 0x00000001c8d07824 */ /* 0x000fe400078e0200 */
[----:B------:R-:W4:Y:S01]  /*2fb0*/  LDSM.16.M88.4 R32, [R211+0x800] ;  /* 0x00080000d320783b */ /* 0x000f220000000200 */
[----:B------:R-:W-:Y:S01]  /*2fc0*/  IMAD.IADD R207, R0, 0x1, R211 ;  /* 0x0000000100cf7824 */ /* 0x000fe200078e02d3 */
[----:B------:R-:W-:-:S02]  /*2fd0*/  SHF.R.S32.HI R0, RZ, 0x1f, R84 ;  /* 0x0000001fff007819 */ /* 0x000fc40000011454 */
[----:B------:R-:W5:Y:S02]  /*2fe0*/  LDSM.16.M88.4 R44, [R208+0x8000] ;  /* 0x00800000d02c783b */ /* 0x000f640000000200 */
[----:B------:R-:W-:Y:S02]  /*2ff0*/  LEA.HI R0, R0, R84, RZ, 0x2 ;  /* 0x0000005400007211 */ /* 0x000fe400078f10ff */
[----:B------:R-:W3:Y:S02]  /*3000*/  LDSM.16.M88.4 R60, [R208+0x8800] ;  /* 0x00880000d03c783b */ /* 0x000ee40000000200 */
[----:B------:R-:W-:Y:S02]  /*3010*/  SHF.R.S32.HI R93, RZ, 0x2, R0 ;  /* 0x00000002ff5d7819 */ /* 0x000fe40000011400 */
[----:B------:R-:W0:Y:S01]  /*3020*/  LDGDEPBAR ;  /* 0x00000000000079af */ /* 0x000e220000000000 */
[C---:B--2---:R-:W-:Y:S03]  /*3030*/  HMMA.16816.F32.BF16 R64, R8.reuse, R24, RZ ;  /* 0x000000180840723c */ /* 0x044fe600000418ff */
[----:B------:R-:W-:Y:S04]  /*3040*/  STL [R1+0xac], R93 ;  /* 0x0000ac5d01007387 */ /* 0x000fe80000100800 */
[----:B------:R-:W-:Y:S01]  /*3050*/  STL [R1+0x60], R104 ;  /* 0x0000606801007387 */ /* 0x000fe20000100800 */
[----:B------:R-:W-:Y:S08]  /*3060*/  HMMA.16816.F32.BF16 R52, R8, R28, RZ ;  /* 0x0000001c0834723c */ /* 0x000ff000000418ff */
[C---:B-1----:R-:W-:Y:S08]  /*3070*/  HMMA.16816.F32.BF16 R48, R4.reuse, R24, RZ ;  /* 0x000000180430723c */ /* 0x042ff000000418ff */
[C---:B------:R-:W-:Y:S08]  /*3080*/  HMMA.16816.F32.BF16 R56, R4.reuse, R26, RZ ;  /* 0x0000001a0438723c */ /* 0x040ff000000418ff */
[C---:B------:R-:W-:Y:S08]  /*3090*/  HMMA.16816.F32.BF16 R40, R4.reuse, R28, RZ ;  /* 0x0000001c0428723c */ /* 0x040ff000000418ff */
[----:B------:R-:W-:Y:S08]  /*30a0*/  HMMA.16816.F32.BF16 R4, R4, R30, RZ ;  /* 0x0000001e0404723c */ /* 0x000ff000000418ff */
[C---:B------:R-:W-:Y:S08]  /*30b0*/  HMMA.16816.F32.BF16 R24, R8.reuse, R26, RZ ;  /* 0x0000001a0818723c */ /* 0x040ff000000418ff */
[----:B------:R-:W-:Y:S01]  /*30c0*/  HMMA.16816.F32.BF16 R72, R8, R30, RZ ;  /* 0x0000001e0848723c */ /* 0x000fe200000418ff */
[----:B------:R-:W1:Y:S07]  /*30d0*/  LDSM.16.M88.4 R8, [R210] ;  /* 0x00000000d208783b */ /* 0x000e6e0000000200 */
[C---:B---3--:R-:W-:Y:S08]  /*30e0*/  HMMA.16816.F32.BF16 R48, R12.reuse, R36, R48 ;  /* 0x000000240c30723c */ /* 0x048ff00000041830 */
[C---:B------:R-:W-:Y:S08]  /*30f0*/  HMMA.16816.F32.BF16 R56, R12.reuse, R38, R56 ;  /* 0x000000260c38723c */ /* 0x040ff00000041838 */
[C---:B----4-:R-:W-:Y:S01]  /*3100*/  HMMA.16816.F32.BF16 R68, R12.reuse, R32, R40 ;  /* 0x000000200c44723c */ /* 0x050fe20000041828 */
[----:B------:R-:W-:Y:S07]  /*3110*/  LDSM.16.M88.4 R40, [R207] ;  /* 0x00000000cf28783b */ /* 0x000fee0000000200 */
[----:B------:R-:W-:Y:S01]  /*3120*/  HMMA.16816.F32.BF16 R28, R12, R34, R4 ;  /* 0x000000220c1c723c */ /* 0x000fe20000041804 */
[----:B------:R-:W2:Y:S07]  /*3130*/  LDSM.16.M88.4 R4, [R209+0x2000] ;  /* 0x00200000d104783b */ /* 0x000eae0000000200 */
[C---:B------:R-:W-:Y:S08]  /*3140*/  HMMA.16816.F32.BF16 R12, R20.reuse, R36, R64 ;  /* 0x00000024140c723c */ /* 0x040ff00000041840 */
[C---:B------:R-:W-:Y:S01]  /*3150*/  HMMA.16816.F32.BF16 R24, R20.reuse, R38, R24 ;  /* 0x000000261418723c */ /* 0x040fe20000041818 */
[----:B------:R-:W3:Y:S07]  /*3160*/  LDSM.16.M88.4 R36, [R207+0x800] ;  /* 0x00080000cf24783b */ /* 0x000eee0000000200 */
[C---:B------:R-:W-:Y:S08]  /*3170*/  HMMA.16816.F32.BF16 R80, R20.reuse, R32, R52 ;  /* 0x000000201450723c */ /* 0x040ff00000041834 */
[----:B------:R-:W-:Y:S01]  /*3180*/  HMMA.16816.F32.BF16 R32, R20, R34, R72 ;  /* 0x000000221420723c */ /* 0x000fe20000041848 */
[----:B------:R-:W4:Y:S07]  /*3190*/  LDSM.16.M88.4 R20, [R209] ;  /* 0x00000000d114783b */ /* 0x000f2e0000000200 */
[C---:B-----5:R-:W-:Y:S08]  /*31a0*/  HMMA.16816.F32.BF16 R48, R16.reuse, R44, R48 ;  /* 0x0000002c1030723c */ /* 0x060ff00000041830 */
[C---:B------:R-:W-:Y:S08]  /*31b0*/  HMMA.16816.F32.BF16 R56, R16.reuse, R46, R56 ;  /* 0x0000002e1038723c */ /* 0x040ff00000041838 */
[C---:B------:R-:W-:Y:S08]  /*31c0*/  HMMA.16816.F32.BF16 R64, R16.reuse, R60, R68 ;  /* 0x0000003c1040723c */ /* 0x040ff00000041844 */
[----:B------:R-:W-:Y:S01]  /*31d0*/  HMMA.16816.F32.BF16 R52, R16, R62, R28 ;  /* 0x0000003e1034723c */ /* 0x000fe2000004181c */
[----:B------:R-:W-:Y:S04]  /*31e0*/  LDSM.16.M88.4 R16, [R202+0x6000] ;  /* 0x00600000ca10783b */ /* 0x000fe80000000200 */
[----:B------:R-:W5:Y:S03]  /*31f0*/  LDSM.16.M88.4 R28, [R200+0x9000] ;  /* 0x00900000c81c783b */ /* 0x000f660000000200 */
[C---:B-1----:R-:W-:Y:S01]  /*3200*/  HMMA.16816.F32.BF16 R68, R8.reuse, R44, R12 ;  /* 0x0000002c0844723c */ /* 0x042fe2000004180c */
[----:B------:R-:W1:Y:S07]  /*3210*/  LDSM.16.M88.4 R12, [R202+0x4000] ;  /* 0x00400000ca0c783b */ /* 0x000e6e0000000200 */
[C---:B------:R-:W-:Y:S01]  /*3220*/  HMMA.16816.F32.BF16 R76, R8.reuse, R46, R24 ;  /* 0x0000002e084c723c */ /* 0x040fe20000041818 */
[----:B------:R-:W1:Y:S04]  /*3230*/  LDSM.16.M88.4 R24, [R200+0x9800] ;  /* 0x00980000c818783b */ /* 0x000e680000000200 */
[----:B------:R-:W-:Y:S03]  /*3240*/  LDSM.16.M88.4 R44, [R211+0x1000] ;  /* 0x00100000d32c783b */ /* 0x000fe60000000200 */
[C---:B------:R-:W-:Y:S08]  /*3250*/  HMMA.16816.F32.BF16 R80, R8.reuse, R60, R80 ;  /* 0x0000003c0850723c */ /* 0x040ff00000041850 */
[----:B------:R-:W-:Y:S08]  /*3260*/  HMMA.16816.F32.BF16 R8, R8, R62, R32 ;  /* 0x0000003e0808723c */ /* 0x000ff00000041820 */
[C---:B--2---:R-:W-:Y:S08]  /*3270*/  HMMA.16816.F32.BF16 R32, R4.reuse, R40, R48 ;  /* 0x000000280420723c */ /* 0x044ff00000041830 */
[C---:B------:R-:W-:Y:S08]  /*3280*/  HMMA.16816.F32.BF16 R48, R4.reuse, R42, R56 ;  /* 0x0000002a0430723c */ /* 0x040ff00000041838 */
[C---:B---3--:R-:W-:Y:S01]  /*3290*/  HMMA.16816.F32.BF16 R72, R4.reuse, R36, R64 ;  /* 0x000000240448723c */ /* 0x048fe20000041840 */
[----:B------:R-:W-:Y:S07]  /*32a0*/  LDSM.16.M88.4 R64, [R211+0x1800] ;  /* 0x00180000d340783b */ /* 0x000fee0000000200 */
[----:B------:R-:W-:Y:S01]  /*32b0*/  HMMA.16816.F32.BF16 R52, R4, R38, R52 ;  /* 0x000000260434723c */ /* 0x000fe20000041834 */
[----:B------:R-:W2:Y:S07]  /*32c0*/  LDSM.16.M88.4 R4, [R204+0x6000] ;  /* 0x00600000cc04783b */ /* 0x000eae0000000200 */
[C---:B----4-:R-:W-:Y:S08]  /*32d0*/  HMMA.16816.F32.BF16 R56, R20.reuse, R40, R68 ;  /* 0x000000281438723c */ /* 0x050ff00000041844 */
[C---:B------:R-:W-:Y:S08]  /*32e0*/  HMMA.16816.F32.BF16 R68, R20.reuse, R36, R80 ;  /* 0x000000241444723c */ /* 0x040ff00000041850 */
[C---:B------:R-:W-:Y:S08]  /*32f0*/  HMMA.16816.F32.BF16 R60, R20.reuse, R42, R76 ;  /* 0x0000002a143c723c */ /* 0x040ff0000004184c */
[----:B------:R-:W-:Y:S01]  /*3300*/  HMMA.16816.F32.BF16 R36, R20, R38, R8 ;  /* 0x000000261424723c */ /* 0x000fe20000041808 */
[----:B------:R-:W3:Y:S07]  /*3310*/  LDSM.16.M88.4 R8, [R204+0x4000] ;  /* 0x00400000cc08783b */ /* 0x000eee0000000200 */
[C---:B-----5:R-:W-:Y:S08]  /*3320*/  HMMA.16816.F32.BF16 R20, R16.reuse, R30, R48 ;  /* 0x0000001e1014723c */ /* 0x060ff00000041830 */
[-C--:B------:R-:W-:Y:S08]  /*3330*/  HMMA.16816.F32.BF16 R32, R16, R28.reuse, R32 ;  /* 0x0000001c1020723c */ /* 0x080ff00000041820 */
[----:B-1----:R-:W-:Y:S08]  /*3340*/  HMMA.16816.F32.BF16 R40, R12, R28, R56 ;  /* 0x0000001c0c28723c */ /* 0x002ff00000041838 */
[----:B------:R-:W-:Y:S08]  /*3350*/  HMMA.16816.F32.BF16 R72, R16, R24, R72 ;  /* 0x000000181048723c */ /* 0x000ff00000041848 */
[----:B------:R-:W-:Y:S08]  /*3360*/  HMMA.16816.F32.BF16 R28, R12, R30, R60 ;  /* 0x0000001e0c1c723c */ /* 0x000ff0000004183c */
[----:B------:R-:W-:Y:S08]  /*3370*/  HMMA.16816.F32.BF16 R16, R16, R26, R52 ;  /* 0x0000001a1010723c */ /* 0x000ff00000041834 */
[C---:B------:R-:W-:Y:S08]  /*3380*/  HMMA.16816.F32.BF16 R48, R12.reuse, R24, R68 ;  /* 0x000000180c30723c */ /* 0x040ff00000041844 */
[----:B------:R-:W-:Y:S01]  /*3390*/  HMMA.16816.F32.BF16 R56, R12, R26, R36 ;  /* 0x0000001a0c38723c */ /* 0x000fe20000041824 */
[----:B------:R-:W-:Y:S04]  /*33a0*/  LDSM.16.M88.4 R24, [R208+0x9000] ;  /* 0x00900000d018783b */ /* 0x000fe80000000200 */
[----:B------:R-:W-:Y:S03]  /*33b0*/  LDSM.16.M88.4 R12, [R210+0x4000] ;  /* 0x00400000d20c783b */ /* 0x000fe60000000200 */
[C---:B--2---:R-:W-:Y:S01]  /*33c0*/  HMMA.16816.F32.BF16 R60, R4.reuse, R46, R20 ;  /* 0x0000002e043c723c */ /* 0x044fe20000041814 */
[----:B------:R-:W1:Y:S07]  /*33d0*/  LDSM.16.M88.4 R20, [R210+0x6000] ;  /* 0x00600000d214783b */ /* 0x000e6e0000000200 */
[-C--:B------:R-:W-:Y:S01]  /*33e0*/  HMMA.16816.F32.BF16 R52, R4, R44.reuse, R32 ;  /* 0x0000002c0434723c */ /* 0x080fe20000041820 */
[----:B------:R-:W2:Y:S07]  /*33f0*/  LDSM.16.M88.4 R32, [R208+0x9800] ;  /* 0x00980000d020783b */ /* 0x000eae0000000200 */
[----:B---3--:R-:W-:Y:S08]  /*3400*/  HMMA.16816.F32.BF16 R36, R8, R44, R40 ;  /* 0x0000002c0824723c */ /* 0x008ff00000041828 */
[----:B------:R-:W-:Y:S01]  /*3410*/  HMMA.16816.F32.BF16 R68, R4, R66, R16 ;  /* 0x000000420444723c */ /* 0x000fe20000041810 */
[----:B------:R-:W-:Y:S07]  /*3420*/  LDSM.16.M88.4 R16, [R209+0x6000] ;  /* 0x00600000d110783b */ /* 0x000fee0000000200 */
[----:B------:R-:W-:Y:S01]  /*3430*/  HMMA.16816.F32.BF16 R44, R8, R46, R28 ;  /* 0x0000002e082c723c */ /* 0x000fe2000004181c */
[----:B------:R-:W3:Y:S07]  /*3440*/  LDSM.16.M88.4 R28, [R207+0x1000] ;  /* 0x00100000cf1c783b */ /* 0x000eee0000000200 */
[-C--:B------:R-:W-:Y:S08]  /*3450*/  HMMA.16816.F32.BF16 R72, R4, R64.reuse, R72 ;  /* 0x000000400448723c */ /* 0x080ff00000041848 */
[----:B------:R-:W-:Y:S08]  /*3460*/  HMMA.16816.F32.BF16 R40, R8, R64, R48 ;  /* 0x000000400828723c */ /* 0x000ff00000041830 */
[----:B-1----:R-:W-:Y:S08]  /*3470*/  HMMA.16816.F32.BF16 R4, R20, R24, R52 ;  /* 0x000000181404723c */ /* 0x002ff00000041834 */
[----:B------:R-:W-:Y:S01]  /*3480*/  HMMA.16816.F32.BF16 R64, R8, R66, R56 ;  /* 0x000000420840723c */ /* 0x000fe20000041838 */
[----:B------:R-:W1:Y:S07]  /*3490*/  LDSM.16.M88.4 R8, [R209+0x4000] ;  /* 0x00400000d108783b */ /* 0x000e6e0000000200 */
[C---:B--2---:R-:W-:Y:S08]  /*34a0*/  HMMA.16816.F32.BF16 R56, R12.reuse, R32, R40 ;  /* 0x000000200c38723c */ /* 0x044ff00000041828 */
[----:B------:R-:W-:Y:S07]  /*34b0*/  HMMA.16816.F32.BF16 R36, R12, R24, R36 ;  /* 0x000000180c24723c */ /* 0x000fee0000041824 */
[----:B------:R-:W-:Y:S01]  /*34c0*/  LEA R24, R88, UR8, 0x4 ;  /* 0x0000000858187c11 */ /* 0x000fe2000f8e20ff */
[----:B---3--:R-:W-:Y:S07]  /*34d0*/  HMMA.16816.F32.BF16 R40, R16, R28, R4 ;  /* 0x0000001c1028723c */ /* 0x008fee0000041804 */
[----:B------:R-:W-:Y:S01]  /*34e0*/  IMAD.U32 R4, RZ, RZ, UR25 ;  /* 0x00000019ff047e24 */ /* 0x000fe2000f8e00ff */
[----:B------:R-:W-:Y:S03]  /*34f0*/  HMMA.16816.F32.BF16 R52, R20, R26, R60 ;  /* 0x0000001a1434723c */ /* 0x000fe6000004183c */
[----:B------:R-:W-:-:S02]  /*3500*/  IMAD R0, R4, 0x20, R247 ;  /* 0x0000002004007824 */ /* 0x000fc400078e02f7 */
[----:B------:R-:W-:-:S03]  /*3510*/  IMAD.IADD R4, R93, 0x1, R24 ;  /* 0x000000015d047824 */ /* 0x000fc600078e0218 */
[----:B------:R-:W-:Y:S01]  /*3520*/  HMMA.16816.F32.BF16 R48, R12, R26, R44 ;  /* 0x0000001a0c30723c */ /* 0x000fe2000004182c */
[----:B------:R-:W-:Y:S02]  /*3530*/  IADD3 R5, R0, 0x1, RZ ;  /* 0x0000000100057810 */ /* 0x000fe40007ffe0ff */
[C---:B------:R-:W-:Y:S02]  /*3540*/  IADD3 R24, R4.reuse, UR11, RZ ;  /* 0x0000000b04187c10 */ /* 0x040fe4000fffe0ff */
[C---:B------:R-:W-:Y:S02]  /*3550*/  IADD3 R25, R4.reuse, UR5, RZ ;  /* 0x0000000504197c10 */ /* 0x040fe4000fffe0ff */
[C---:B------:R-:W-:Y:S01]  /*3560*/  IADD3 R7, R4.reuse, 0x8, RZ ;  /* 0x0000000804077810 */ /* 0x040fe20007ffe0ff */
[----:B-1----:R-:W-:Y:S01]  /*3570*/  HMMA.16816.F32.BF16 R36, R8, R28, R36 ;  /* 0x0000001c0824723c */ /* 0x002fe20000041824 */
[C---:B------:R-:W-:Y:S02]  /*3580*/  IADD3 R6, R4.reuse, 0x40, RZ ;  /* 0x0000004004067810 */ /* 0x040fe40007ffe0ff */
[----:B------:R-:W-:-:S02]  /*3590*/  IADD3 R4, R4, 0x48, RZ ;  /* 0x0000004804047810 */ /* 0x000fc40007ffe0ff */
[----:B------:R-:W-:Y:S02]  /*35a0*/  IMNMX R219, RZ, R24, !PT ;  /* 0x00000018ffdb7217 */ /* 0x000fe40007800200 */
[----:B------:R-:W-:Y:S01]  /*35b0*/  IMNMX R223, R25, UR9, PT ;  /* 0x0000000919df7c17 */ /* 0x000fe2000b800200 */
[----:B------:R-:W-:Y:S01]  /*35c0*/  HMMA.16816.F32.BF16 R60, R20, R32, R72 ;  /* 0x00000020143c723c */ /* 0x000fe20000041848 */
[----:B------:R-:W-:Y:S02]  /*35d0*/  IADD3 R24, R7, UR11, RZ ;  /* 0x0000000b07187c10 */ /* 0x000fe4000fffe0ff */
[----:B------:R-:W-:Y:S02]  /*35e0*/  IADD3 R25, R6, UR11, RZ ;  /* 0x0000000b06197c10 */ /* 0x000fe4000fffe0ff */
[----:B------:R-:W-:Y:S02]  /*35f0*/  IADD3 R26, R4, UR11, RZ ;  /* 0x0000000b041a7c10 */ /* 0x000fe4000fffe0ff */
[----:B------:R-:W-:Y:S01]  /*3600*/  IMNMX R218, RZ, R24, !PT ;  /* 0x00000018ffda7217 */ /* 0x000fe20007800200 */
[----:B------:R-:W-:Y:S01]  /*3610*/  HMMA.16816.F32.BF16 R44, R16, R30, R52 ;  /* 0x0000001e102c723c */ /* 0x000fe20000041834 */
[----:B------:R-:W-:-:S02]  /*3620*/  IMNMX R217, RZ, R25, !PT ;  /* 0x00000019ffd97217 */ /* 0x000fc40007800200 */
[----:B------:R-:W-:Y:S02]  /*3630*/  IMNMX R216, RZ, R26, !PT ;  /* 0x0000001affd87217 */ /* 0x000fe40007800200 */
[----:B------:R-:W1:Y:S01]  /*3640*/  LDSM.16.M88.4 R24, [R207+0x1800] ;  /* 0x00180000cf18783b */ /* 0x000e620000000200 */
[----:B------:R-:W-:Y:S01]  /*3650*/  ISETP.GE.AND P6, PT, R0, R223, PT ;  /* 0x000000df0000720c */ /* 0x000fe20003fc6270 */
[----:B------:R-:W-:-:S04]  /*3660*/  DEPBAR.LE SB0, 0x0 ;  /* 0x000080000000791a */ /* 0x000fc80000000000 */
[----:B------:R-:W-:Y:S01]  /*3670*/  IADD3 R6, R6, UR5, RZ ;  /* 0x0000000506067c10 */ /* 0x000fe2000fffe0ff */
[----:B------:R-:W-:Y:S01]  /*3680*/  HMMA.16816.F32.BF16 R28, R8, R30, R48 ;  /* 0x0000001e081c723c */ /* 0x000fe20000041830 */
[----:B------:R-:W-:Y:S01]  /*3690*/  IADD3 R4, R4, UR5, RZ ;  /* 0x0000000504047c10 */ /* 0x000fe2000fffe0ff */
[----:B------:R-:W-:Y:S01]  /*36a0*/  BAR.SYNC.DEFER_BLOCKING 0x0 ;  /* 0x0000000000007b1d */ /* 0x000fe20000010000 */
[----:B------:R-:W-:Y:S02]  /*36b0*/  ISETP.LT.OR P6, PT, R0, R219, P6 ;  /* 0x000000db0000720c */ /* 0x000fe400037c1670 */
[----:B------:R-:W-:Y:S02]  /*36c0*/  IMNMX R221, R6, UR9, PT ;  /* 0x0000000906dd7c17 */ /* 0x000fe4000b800200 */
[----:B------:R-:W-:Y:S01]  /*36d0*/  IMNMX R220, R4, UR9, PT ;  /* 0x0000000904dc7c17 */ /* 0x000fe2000b800200 */
[----:B------:R-:W-:Y:S01]  /*36e0*/  HMMA.16816.F32.BF16 R20, R20, R34, R68 ;  /* 0x000000221414723c */ /* 0x000fe20000041844 */
[----:B------:R-:W-:-:S02]  /*36f0*/  IADD3 R7, R7, UR5, RZ ;  /* 0x0000000507077c10 */ /* 0x000fc4000fffe0ff */
[----:B------:R-:W-:Y:S02]  /*3700*/  FSEL R33, R36, -INF , !P6 ;  /* 0xff80000024217808 */ /* 0x000fe40007000000 */
[CC--:B------:R-:W-:Y:S02]  /*3710*/  ISETP.GE.AND P4, PT, R5.reuse, R221.reuse, PT ;  /* 0x000000dd0500720c */ /* 0x0c0fe40003f86270 */
[-C--:B------:R-:W-:Y:S01]  /*3720*/  ISETP.GE.AND P0, PT, R5, R220.reuse, PT ;  /* 0x000000dc0500720c */ /* 0x080fe20003f06270 */
[----:B------:R-:W-:Y:S01]  /*3730*/  HMMA.16816.F32.BF16 R12, R12, R34, R64 ;  /* 0x000000220c0c723c */ /* 0x000fe20000041840 */
[C---:B------:R-:W-:Y:S02]  /*3740*/  ISETP.GE.AND P2, PT, R0.reuse, R221, PT ;  /* 0x000000dd0000720c */ /* 0x040fe40003f46270 */
[----:B------:R-:W-:Y:S02]  /*3750*/  ISETP.GE.AND P6, PT, R0, R220, PT ;  /* 0x000000dc0000720c */ /* 0x000fe40003fc6270 */
[----:B------:R-:W-:-:S02]  /*3760*/  IMNMX R222, R7, UR9, PT ;  /* 0x0000000907de7c17 */ /* 0x000fc4000b800200 */
[CC--:B------:R-:W-:Y:S02]  /*3770*/  ISETP.LT.OR P4, PT, R5.reuse, R217.reuse, P4 ;  /* 0x000000d90500720c */ /* 0x0c0fe40002781670 */
[CC--:B------:R-:W-:Y:S02]  /*3780*/  ISETP.LT.OR P0, PT, R5.reuse, R216.reuse, P0 ;  /* 0x000000d80500720c */ /* 0x0c0fe40000701670 */
[C---:B------:R-:W-:Y:S02]  /*3790*/  ISETP.LT.OR P2, PT, R0.reuse, R217, P2 ;  /* 0x000000d90000720c */ /* 0x040fe40001741670 */
[----:B------:R-:W-:Y:S02]  /*37a0*/  ISETP.LT.OR P6, PT, R0, R216, P6 ;  /* 0x000000d80000720c */ /* 0x000fe400037c1670 */
[C---:B------:R-:W-:Y:S02]  /*37b0*/  ISETP.GE.AND P5, PT, R5.reuse, R223, PT ;  /* 0x000000df0500720c */ /* 0x040fe40003fa6270 */
[----:B------:R-:W-:-:S02]  /*37c0*/  ISETP.GE.AND P3, PT, R5, R222, PT ;  /* 0x000000de0500720c */ /* 0x000fc40003f66270 */
[----:B------:R-:W-:Y:S02]  /*37d0*/  ISETP.GE.AND P1, PT, R0, R222, PT ;  /* 0x000000de0000720c */ /* 0x000fe40003f26270 */
[----:B------:R-:W-:Y:S02]  /*37e0*/  FSEL R73, R40, -INF , !P2 ;  /* 0xff80000028497808 */ /* 0x000fe40005000000 */
[----:B------:R-:W-:Y:S02]  /*37f0*/  FSEL R75, R42, -INF , !P6 ;  /* 0xff8000002a4b7808 */ /* 0x000fe40007000000 */
[----:B------:R-:W-:Y:S02]  /*3800*/  FSEL R72, R41, -INF , !P4 ;  /* 0xff80000029487808 */ /* 0x000fe40006000000 */
[----:B------:R-:W-:Y:S02]  /*3810*/  FSEL R74, R43, -INF , !P0 ;  /* 0xff8000002b4a7808 */ /* 0x000fe40004000000 */
[----:B-1----:R-:W-:Y:S01]  /*3820*/  HMMA.16816.F32.BF16 R40, R8, R24, R56 ;  /* 0x000000180828723c */ /* 0x002fe20000041838 */
[----:B------:R-:W-:-:S02]  /*3830*/  ISETP.LT.OR P5, PT, R5, R219, P5 ;  /* 0x000000db0500720c */ /* 0x000fc40002fa1670 */
[-C--:B------:R-:W-:Y:S02]  /*3840*/  ISETP.LT.OR P3, PT, R5, R218.reuse, P3 ;  /* 0x000000da0500720c */ /* 0x080fe40001f61670 */
[C---:B------:R-:W-:Y:S02]  /*3850*/  ISETP.LT.OR P1, PT, R0.reuse, R218, P1 ;  /* 0x000000da0000720c */ /* 0x040fe40000f21670 */
[C---:B------:R-:W-:Y:S01]  /*3860*/  IADD3 R4, R0.reuse, 0x8, RZ ;  /* 0x0000000800047810 */ /* 0x040fe20007ffe0ff */
[----:B------:R-:W-:Y:S01]  /*3870*/  HMMA.16816.F32.BF16 R8, R8, R26, R12 ;  /* 0x0000001a0808723c */ /* 0x000fe2000004180c */
[----:B------:R-:W-:Y:S02]  /*3880*/  IADD3 R5, R0, 0x9, RZ ;  /* 0x0000000900057810 */ /* 0x000fe40007ffe0ff */
[----:B------:R-:W-:Y:S02]  /*3890*/  FSEL R49, R38, -INF , !P1 ;  /* 0xff80000026317808 */ /* 0x000fe40004800000 */
[----:B------:R-:W-:-:S02]  /*38a0*/  ISETP.GE.AND P4, PT, R4, R220, PT ;  /* 0x000000dc0400720c */ /* 0x000fc40003f86270 */
        /* <DEDUP_REMOVED lines=15> */
[----:B------:R-:W-:Y:S02]  /*39a0*/  ISETP.GE.AND P3, PT, R5, R222, PT ;  /* 0x000000de0500720c */ /* 0x000fe40003f66270 */
[----:B------:R-:W-:Y:S02]  /*39b0*/  FSEL R28, R28, -INF , !P1 ;  /* 0xff8000001c1c7808 */ /* 0x000fe40004800000 */
[----:B------:R-:W-:Y:S02]  /*39c0*/  FSEL R25, R30, -INF , !P2 ;  /* 0xff8000001e197808 */ /* 0x000fe40005000000 */
[----:B------:R-:W-:Y:S02]  /*39d0*/  FSEL R56, R44, -INF , !P6 ;  /* 0xff8000002c387808 */ /* 0x000fe40007000000 */
[----:B------:R-:W-:-:S02]  /*39e0*/  FSEL R46, R45, -INF , !P0 ;  /* 0xff8000002d2e7808 */ /* 0x000fc40004000000 */
[CC--:B------:R-:W-:Y:S02]  /*39f0*/  ISETP.GE.AND P5, PT, R5.reuse, R223.reuse, PT ;  /* 0x000000df0500720c */ /* 0x0c0fe40003fa6270 */
[----:B------:R-:W-:Y:S02]  /*3a00*/  ISETP.GE.AND P1, PT, R5, R220, PT ;  /* 0x000000dc0500720c */ /* 0x000fe40003f26270 */
[C---:B------:R-:W-:Y:S02]  /*3a10*/  ISETP.GE.AND P2, PT, R4.reuse, R223, PT ;  /* 0x000000df0400720c */ /* 0x040fe40003f46270 */
[C---:B------:R-:W-:Y:S02]  /*3a20*/  ISETP.GE.AND P6, PT, R4.reuse, R222, PT ;  /* 0x000000de0400720c */ /* 0x040fe40003fc6270 */
[C---:B------:R-:W-:Y:S02]  /*3a30*/  ISETP.GE.AND P4, PT, R4.reuse, R221, PT ;  /* 0x000000dd0400720c */ /* 0x040fe40003f86270 */
[----:B------:R-:W-:-:S02]  /*3a40*/  ISETP.GE.AND P0, PT, R4, R220, PT ;  /* 0x000000dc0400720c */ /* 0x000fc40003f06270 */
[C---:B------:R-:W-:Y:S02]  /*3a50*/  ISETP.LT.OR P3, PT, R5.reuse, R218, P3 ;  /* 0x000000da0500720c */ /* 0x040fe40001f61670 */
[CC--:B------:R-:W-:Y:S02]  /*3a60*/  ISETP.LT.OR P5, PT, R5.reuse, R219.reuse, P5 ;  /* 0x000000db0500720c */ /* 0x0c0fe40002fa1670 */
        /* <DEDUP_REMOVED lines=26> */
[----:B------:R-:W-:Y:S02]  /*3c10*/  FSEL R22, R43, -INF , !P5 ;  /* 0xff8000002b167808 */ /* 0x000fe40006800000 */
[----:B------:R-:W-:-:S02]  /*3c20*/  ISETP.LT.OR P0, PT, R0, R216, P0 ;  /* 0x000000d80000720c */ /* 0x000fc40000701670 */
[----:B------:R-:W-:Y:S02]  /*3c30*/  FSEL R30, R42, -INF , !P6 ;  /* 0xff8000002a1e7808 */ /* 0x000fe40007000000 */
[----:B------:R-:W-:Y:S02]  /*3c40*/  FSEL R41, R19, -INF , !P0 ;  /* 0xff80000013297808 */ /* 0x000fe40004000000 */
[----:B------:R-:W-:Y:S02]  /*3c50*/  PLOP3.LUT P0, PT, PT, PT, UP0, 0x80, 0x0 ;  /* 0x000000000000781c */ /* 0x000fe40003f0f008 */
[----:B------:R-:W-:Y:S02]  /*3c60*/  FSEL R44, R36, -INF , !P4 ;  /* 0xff800000242c7808 */ /* 0x000fe40006000000 */
[----:B------:R-:W-:Y:S02]  /*3c70*/  ISETP.GE.AND P1, PT, R4, R220, PT ;  /* 0x000000dc0400720c */ /* 0x000fe40003f26270 */
[----:B------:R-:W-:-:S02]  /*3c80*/  FSEL R40, R37, -INF , !P3 ;  /* 0xff80000025287808 */ /* 0x000fc40005800000 */
[----:B------:R-:W-:Y:S02]  /*3c90*/  FSEL R43, R39, -INF , !P2 ;  /* 0xff800000272b7808 */ /* 0x000fe40005000000 */
[CC--:B------:R-:W-:Y:S02]  /*3ca0*/  ISETP.GE.AND P6, PT, R4.reuse, R223.reuse, PT ;  /* 0x000000df0400720c */ /* 0x0c0fe40003fc6270 */
[-C--:B------:R-:W-:Y:S02]  /*3cb0*/  ISETP.GE.AND P4, PT, R4, R222.reuse, PT ;  /* 0x000000de0400720c */ /* 0x080fe40003f86270 */
[C---:B------:R-:W-:Y:S02]  /*3cc0*/  ISETP.GE.AND P5, PT, R0.reuse, R223, PT ;  /* 0x000000df0000720c */ /* 0x040fe40003fa6270 */
[C---:B------:R-:W-:Y:S02]  /*3cd0*/  ISETP.GE.AND P3, PT, R0.reuse, R222, PT ;  /* 0x000000de0000720c */ /* 0x040fe40003f66270 */
[----:B------:R-:W-:-:S02]  /*3ce0*/  ISETP.GE.AND P2, PT, R0, R221, PT ;  /* 0x000000dd0000720c */ /* 0x000fc40003f46270 */
[C---:B------:R-:W-:Y:S02]  /*3cf0*/  ISETP.LT.OR P1, PT, R4.reuse, R216, P1 ;  /* 0x000000d80400720c */ /* 0x040fe40000f21670 */
[CC--:B------:R-:W-:Y:S02]  /*3d00*/  ISETP.LT.OR P6, PT, R4.reuse, R219.reuse, P6 ;  /* 0x000000db0400720c */ /* 0x0c0fe400037c1670 */
[-C--:B------:R-:W-:Y:S02]  /*3d10*/  ISETP.LT.OR P4, PT, R4, R218.reuse, P4 ;  /* 0x000000da0400720c */ /* 0x080fe40002781670 */
[C---:B------:R-:W-:Y:S02]  /*3d20*/  ISETP.LT.OR P5, PT, R0.reuse, R219, P5 ;  /* 0x000000db0000720c */ /* 0x040fe40002fa1670 */
[C---:B------:R-:W-:Y:S02]  /*3d30*/  ISETP.LT.OR P3, PT, R0.reuse, R218, P3 ;  /* 0x000000da0000720c */ /* 0x040fe40001f61670 */
[----:B------:R-:W-:Y:S01]  /*3d40*/  ISETP.LT.OR P2, PT, R0, R217, P2 ;  /* 0x000000d90000720c */ /* 0x000fe20001741670 */
[----:B------:R-:W-:Y:S01]  /*3d50*/  IMAD.IADD R0, R85, 0x1, R86 ;  /* 0x0000000155007824 */ /* 0x000fe200078e0256 */
[----:B------:R-:W-:-:S02]  /*3d60*/  FSEL R42, R18, -INF , !P1 ;  /* 0xff800000122a7808 */ /* 0x000fc40004800000 */
[----:B------:R-:W-:Y:S02]  /*3d70*/  FSEL R26, R17, -INF , !P2 ;  /* 0xff800000111a7808 */ /* 0x000fe40005000000 */
[----:B------:R-:W-:Y:S02]  /*3d80*/  FSEL R19, R8, -INF , !P6 ;  /* 0xff80000008137808 */ /* 0x000fe40007000000 */
        /* <DEDUP_REMOVED lines=25> */
.L_x_1858:
[----:B------:R-:W-:Y:S01]  /*3f20*/  FMNMX.FTZ R136, R33, R32, !PT ;  /* 0x0000002021887209 */ /* 0x000fe20007810000 */
[----:B------:R-:W-:Y:S01]  /*3f30*/  IMAD.WIDE.U32 R244, R104, -0x326172a9, RZ ;  /* 0xcd9e8d5768f47825 */ /* 0x000fe200078e00ff */
[----:B-1----:R-:W-:Y:S01]  /*3f40*/  FMNMX.FTZ R4, R49, R48, !PT ;  /* 0x0000003031047209 */ /* 0x002fe20007810000 */
        /* <DEDUP_REMOVED lines=22> */
[----:B------:R-:W-:Y:S01]  /*40b0*/  UIADD3 UR8, UR28, 0x1715609d, URZ ;  /* 0x1715609d1c087890 */ /* 0x000fe2000fffe03f */
[----:B------:R-:W-:Y:S01]  /*40c0*/  FMNMX.FTZ R4, R20, R4, !PT ;  /* 0x0000000414047209 */ /* 0x000fe20007810000 */
[--C-:B------:R-:W-:Y:S01]  /*40d0*/  IMAD R203, R3, 0x2, R201.reuse ;  /* 0x0000000203cb7824 */ /* 0x100fe200078e02c9 */
[----:B------:R-:W-:Y:S01]  /*40e0*/  LOP3.LUT R88, R89, UR28, RZ, 0x3c, !PT ;  /* 0x0000001c59587c12 */ /* 0x000fe2000f8e3cff */
[----:B------:R-:W1:Y:S01]  /*40f0*/  SHFL.BFLY PT, R5, R136, 0x2, 0x1f ;  /* 0x0c401f0088057f89 */ /* 0x000e6200000e0000 */
[----:B------:R-:W-:Y:S01]  /*4100*/  IMAD R206, R2, 0x2, R201 ;  /* 0x0000000202ce7824 */ /* 0x000fe200078e02c9 */
[----:B------:R-:W-:Y:S01]  /*4110*/  IADD3 R89, R104, 0x4, RZ ;  /* 0x0000000468597810 */ /* 0x000fe20007ffe0ff */
[----:B------:R-:W-:Y:S01]  /*4120*/  IMAD R205, R2, 0x2, R203 ;  /* 0x0000000202cd7824 */ /* 0x000fe200078e02cb */
[----:B------:R-:W2:Y:S01]  /*4130*/  SHFL.BFLY PT, R135, R4, 0x2, 0x1f ;  /* 0x0c401f0004877f89 */ /* 0x000ea200000e0000 */
[----:B------:R-:W-:-:S02]  /*4140*/  LOP3.LUT R6, R245, R88, RZ, 0x3c, !PT ;  /* 0x00000058f5067212 */ /* 0x000fc400078e3cff */
[----:B------:R-:W-:Y:S01]  /*4150*/  IMAD.WIDE.U32 R234, R89, -0x326172a9, RZ ;  /* 0xcd9e8d5759ea7825 */ /* 0x000fe200078e00ff */
[----:B------:R-:W-:Y:S03]  /*4160*/  LDSM.16.MT88.4 R148, [R201+0xa000] ;  /* 0x00a00000c994783b */ /* 0x000fe60000004200 */
[----:B------:R-:W-:Y:S01]  /*4170*/  IMAD.WIDE.U32 R248, R6, -0x2daee0ad, RZ ;  /* 0xd2511f5306f87825 */ /* 0x000fe200078e00ff */
[----:B------:R-:W-:Y:S01]  /*4180*/  LDSM.16.MT88.4 R164, [R203+0xa000] ;  /* 0x00a00000cba4783b */ /* 0x000fe20000004200 */
[----:B------:R-:W-:-:S03]  /*4190*/  LOP3.LUT R232, R235, R88, RZ, 0x3c, !PT ;  /* 0x00000058ebe87212 */ /* 0x000fc600078e3cff */
[----:B------:R-:W-:Y:S04]  /*41a0*/  LDSM.16.MT88.4 R60, [R206+0xa000] ;  /* 0x00a00000ce3c783b */ /* 0x000fe80000004200 */
[----:B------:R-:W-:Y:S01]  /*41b0*/  LDSM.16.MT88.4 R76, [R205+0xa000] ;  /* 0x00a00000cd4c783b */ /* 0x000fe20000004200 */
[----:B-1----:R-:W-:Y:S01]  /*41c0*/  FMNMX.FTZ R136, R136, R5, !PT ;  /* 0x0000000588887209 */ /* 0x002fe20007810000 */
[----:B------:R-:W-:Y:S02]  /*41d0*/  IMAD.U32 R5, RZ, RZ, UR29 ;  /* 0x0000001dff057e24 */ /* 0x000fe4000f8e00ff */
[----:B------:R-:W-:Y:S01]  /*41e0*/  LDSM.16.MT88.4 R92, [R201+0xb000] ;  /* 0x00b00000c95c783b */ /* 0x000fe20000004200 */
[----:B--2---:R-:W-:-:S03]  /*41f0*/  FMNMX.FTZ R135, R135, R4, !PT ;  /* 0x0000000487877209 */ /* 0x004fc60007810000 */
[----:B------:R-:W1:Y:S01]  /*4200*/  SHFL.BFLY PT, R7, R136, 0x1, 0x1f ;  /* 0x0c201f0088077f89 */ /* 0x000e6200000e0000 */
[----:B------:R-:W-:Y:S02]  /*4210*/  LOP3.LUT R5, R91, UR25, R5, 0x96, !PT ;  /* 0x000000195b057c12 */ /* 0x000fe4000f8e9605 */
[----:B------:R-:W-:Y:S01]  /*4220*/  LOP3.LUT R4, R249, UR15, R90, 0x96, !PT ;  /* 0x0000000ff9047c12 */ /* 0x000fe2000f8e965a */
[----:B------:R-:W2:Y:S02]  /*4230*/  SHFL.BFLY PT, R10, R135, 0x1, 0x1f ;  /* 0x0c201f00870a7f89 */ /* 0x000ea400000e0000 */
[----:B------:R-:W-:Y:S02]  /*4240*/  IMAD.WIDE.U32 R58, R5, -0x326172a9, RZ ;  /* 0xcd9e8d57053a7825 */ /* 0x000fe400078e00ff */
[----:B------:R-:W3:Y:S02]  /*4250*/  LDSM.16.MT88.4 R224, [R203+0xb000] ;  /* 0x00b00000cbe0783b */ /* 0x000ee40000004200 */
[----:B------:R-:W-:Y:S01]  /*4260*/  IMAD.WIDE.U32 R250, R4, -0x326172a9, RZ ;  /* 0xcd9e8d5704fa7825 */ /* 0x000fe200078e00ff */
[----:B------:R-:W-:Y:S01]  /*4270*/  LOP3.LUT R4, R59, UR16, R244, 0x96, !PT ;  /* 0x000000103b047c12 */ /* 0x000fe2000f8e96f4 */
[----:B------:R-:W4:Y:S03]  /*4280*/  LDSM.16.MT88.4 R108, [R206+0xb000] ;  /* 0x00b00000ce6c783b */ /* 0x000f260000004200 */
[----:B------:R-:W-:Y:S01]  /*4290*/  LOP3.LUT R6, R251, UR14, R58, 0x96, !PT ;  /* 0x0000000efb067c12 */ /* 0x000fe2000f8e963a */
[----:B------:R-:W-:Y:S01]  /*42a0*/  IMAD.WIDE.U32 R4, R4, -0x2daee0ad, RZ ;  /* 0xd2511f5304047825 */ /* 0x000fe200078e00ff */
[----:B------:R-:W5:Y:S04]  /*42b0*/  LDSM.16.MT88.4 R196, [R205+0xb000] ;  /* 0x00b00000cdc4783b */ /* 0x000f680000004200 */
[----:B------:R-:W-:Y:S01]  /*42c0*/  LOP3.LUT R5, R5, UR13, R248, 0x96, !PT ;  /* 0x0000000d05057c12 */ /* 0x000fe2000f8e96f8 */
[----:B------:R-:W-:Y:S01]  /*42d0*/  LDSM.16.MT88.4 R180, [R203+0xa800] ;  /* 0x00a80000cbb4783b */ /* 0x000fe20000004200 */
[----:B-1----:R-:W-:Y:S01]  /*42e0*/  FMNMX.FTZ R136, R136, R7, !PT ;  /* 0x0000000788887209 */ /* 0x002fe20007810000 */
[----:B------:R-:W-:-:S02]  /*42f0*/  IMAD.WIDE.U32 R6, R6, -0x2daee0ad, RZ ;  /* 0xd2511f5306067825 */ /* 0x000fc400078e00ff */
[----:B------:R-:W-:Y:S01]  /*4300*/  LDSM.16.MT88.4 R188, [R205+0xa800] ;  /* 0x00a80000cdbc783b */ /* 0x000fe20000004200 */
[C---:B------:R-:W-:Y:S01]  /*4310*/  FSETP.NEU.FTZ.AND P1, PT, R136.reuse, -INF , PT ;  /* 0xff8000008800780b */ /* 0x040fe20003f3d000 */
[----:B------:R-:W-:Y:S01]  /*4320*/  FMUL.FTZ R9, R136, c[0x0][0x23c] ;  /* 0x00008f0088097a20 */ /* 0x000fe20000410000 */
[----:B------:R-:W-:Y:S01]  /*4330*/  LOP3.LUT R7, R7, UR11, R4, 0x96, !PT ;  /* 0x0000000b07077c12 */ /* 0x000fe2000f8e9604 */
[----:B------:R-:W-:Y:S01]  /*4340*/  IMAD.WIDE.U32 R4, R5, -0x326172a9, RZ ;  /* 0xcd9e8d5705047825 */ /* 0x000fe200078e00ff */
[----:B--2---:R-:W-:Y:S01]  /*4350*/  FMNMX.FTZ R135, R135, R10, !PT ;  /* 0x0000000a87877209 */ /* 0x004fe20007810000 */
[----:B------:R-:W-:Y:S01]  /*4360*/  LDSM.16.MT88.4 R176, [R201+0xb800] ;  /* 0x00b80000c9b0783b */ /* 0x000fe20000004200 */
[----:B------:R-:W-:Y:S01]  /*4370*/  FSEL R9, R9, RZ, P1 ;  /* 0x000000ff09097208 */ /* 0x000fe20000800000 */
[----:B------:R-:W-:Y:S01]  /*4380*/  IMAD.WIDE.U32 R16, R7, -0x326172a9, RZ ;  /* 0xcd9e8d5707107825 */ /* 0x000fe200078e00ff */
[----:B------:R-:W-:Y:S01]  /*4390*/  LOP3.LUT R5, R5, UR12, R250, 0x96, !PT ;  /* 0x0000000c05057c12 */ /* 0x000fe2000f8e96fa */
[----:B------:R-:W-:Y:S01]  /*43a0*/  LDSM.16.MT88.4 R172, [R203+0xb800] ;  /* 0x00b80000cbac783b */ /* 0x000fe20000004200 */
[----:B------:R-:W-:Y:S01]  /*43b0*/  FSETP.NEU.FTZ.AND P1, PT, R135, -INF , PT ;  /* 0xff8000008700780b */ /* 0x000fe20003f3d000 */
[--C-:B------:R-:W-:Y:S01]  /*43c0*/  FFMA.FTZ R8, R33, c[0x0][0x23c], -R9.reuse ;  /* 0x00008f0021087a23 */ /* 0x100fe20000010809 */
[----:B------:R-:W-:Y:S01]  /*43d0*/  LOP3.LUT R10, R17, UR10, R4, 0x96, !PT ;  /* 0x0000000a110a7c12 */ /* 0x000fe2000f8e9604 */
[----:B------:R-:W-:Y:S01]  /*43e0*/  IMAD.WIDE.U32 R4, R5, -0x2daee0ad, RZ ;  /* 0xd2511f5305047825 */ /* 0x000fe200078e00ff */
[----:B------:R-:W-:Y:S01]  /*43f0*/  LDSM.16.MT88.4 R184, [R206+0xb800] ;  /* 0x00b80000ceb8783b */ /* 0x000fe20000004200 */
[----:B------:R1:W-:Y:S02]  /*4400*/  MUFU.EX2 R243, R8 ;  /* 0x0000000800f37308 */ /* 0x0003e40000000800 */
[----:B------:R-:W-:Y:S01]  /*4410*/  IMAD.WIDE.U32 R14, R10, -0x2daee0ad, RZ ;  /* 0xd2511f530a0e7825 */ /* 0x000fe200078e00ff */
[----:B------:R-:W-:Y:S01]  /*4420*/  LOP3.LUT R6, R5, UR9, R6, 0x96, !PT ;  /* 0x0000000905067c12 */ /* 0x000fe2000f8e9606 */
[----:B------:R-:W-:Y:S02]  /*4430*/  LDSM.16.MT88.4 R192, [R205+0xb800] ;  /* 0x00b80000cdc0783b */ /* 0x000fe40000004200 */
[--C-:B------:R-:W-:Y:S01]  /*4440*/  FFMA.FTZ R7, R28, c[0x0][0x23c], -R9.reuse ;  /* 0x00008f001c077a23 */ /* 0x100fe20000010809 */
[----:B------:R-:W-:Y:S01]  /*4450*/  LOP3.LUT R4, R15, UR7, R4, 0x96, !PT ;  /* 0x000000070f047c12 */ /* 0x000fe2000f8e9604 */
[----:B------:R-:W-:Y:S01]  /*4460*/  IMAD.WIDE.U32 R12, R6, -0x326172a9, RZ ;  /* 0xcd9e8d57060c7825 */ /* 0x000fe200078e00ff */
[----:B------:R-:W-:Y:S01]  /*4470*/  STL [R1+0x64], R88 ;  /* 0x0000645801007387 */ /* 0x000fe20000100800 */
[----:B------:R2:W-:Y:S02]  /*4480*/  MUFU.EX2 R241, R7 ;  /* 0x0000000700f17308 */ /* 0x0005e40000000800 */
[----:B------:R-:W-:Y:S01]  /*4490*/  IMAD.WIDE.U32 R4, R4, -0x326172a9, RZ ;  /* 0xcd9e8d5704047825 */ /* 0x000fe200078e00ff */
[----:B------:R-:W-:Y:S03]  /*44a0*/  STL.64 [R1+0x10], R90 ;  /* 0x0000105a01007387 */ /* 0x000fe60000100a00 */
[--C-:B-1----:R-:W-:Y:S01]  /*44b0*/  FFMA.FTZ R8, R32, c[0x0][0x23c], -R9.reuse ;  /* 0x00008f0020087a23 */ /* 0x102fe20000010809 */
[C---:B------:R-:W-:Y:S01]  /*44c0*/  LOP3.LUT R3, R4.reuse, 0xffff, RZ, 0xc0, !PT ;  /* 0x0000ffff04037812 */ /* 0x040fe200078ec0ff */
[----:B------:R-:W-:Y:S01]  /*44d0*/  LDSM.16.MT88.4 R32, [R206+0xa800] ;  /* 0x00a80000ce20783b */ /* 0x000fe20000004200 */
[----:B------:R-:W-:Y:S01]  /*44e0*/  LOP3.LUT R11, R4, 0xff, RZ, 0xc0, !PT ;  /* 0x000000ff040b7812 */ /* 0x000fe200078ec0ff */
[----:B------:R1:W1:Y:S01]  /*44f0*/  MUFU.EX2 R242, R8 ;  /* 0x0000000800f27308 */ /* 0x0002620000000800 */
[----:B------:R-:W-:Y:S01]  /*4500*/  SHF.R.U32.HI R10, RZ, 0x18, R4 ;  /* 0x00000018ff0a7819 */ /* 0x000fe20000011604 */
[----:B------:R-:W-:Y:S01]  /*4510*/  STL.64 [R1+0x68], R248 ;  /* 0x000068f801007387 */ /* 0x000fe20000100a00 */
[----:B--2---:R-:W-:-:S03]  /*4520*/  FFMA.FTZ R7, R29, c[0x0][0x23c], -R9 ;  /* 0x00008f001d077a23 */ /* 0x004fc60000010809 */
[----:B------:R-:W-:Y:S02]  /*4530*/  STL.64 [R1+0x28], R250 ;  /* 0x000028fa01007387 */ /* 0x000fe40000100a00 */
[----:B------:R2:W2:Y:S02]  /*4540*/  MUFU.EX2 R240, R7 ;  /* 0x0000000700f07308 */ /* 0x0004a40000000800 */
[----:B------:R-:W-:Y:S01]  /*4550*/  STL [R1+0x8c], R89 ;  /* 0x00008c5901007387 */ /* 0x000fe20000100800 */
[----:B-1----:R-:W-:-:S05]  /*4560*/  FMUL.FTZ R8, R135, c[0x0][0x23c] ;  /* 0x00008f0087087a20 */ /* 0x002fca0000410000 */
[----:B------:R-:W-:-:S05]  /*4570*/  FSEL R8, R8, RZ, P1 ;  /* 0x000000ff08087208 */ /* 0x000fca0000800000 */
[--C-:B------:R-:W-:Y:S02]  /*4580*/  FFMA.FTZ R0, R48, c[0x0][0x23c], -R8.reuse ;  /* 0x00008f0030007a23 */ /* 0x100fe40000010808 */
[--C-:B------:R-:W-:Y:S02]  /*4590*/  FFMA.FTZ R2, R24, c[0x0][0x23c], -R8.reuse ;  /* 0x00008f0018027a23 */ /* 0x100fe40000010808 */
[----:B------:R1:W-:Y:S01]  /*45a0*/  MUFU.EX2 R236, R0 ;  /* 0x0000000000ec7308 */ /* 0x0003e20000000800 */
[--C-:B--2---:R-:W-:Y:S02]  /*45b0*/  FFMA.FTZ R7, R49, c[0x0][0x23c], -R8.reuse ;  /* 0x00008f0031077a23 */ /* 0x104fe40000010808 */
[--C-:B------:R-:W-:Y:S02]  /*45c0*/  FFMA.FTZ R6, R25, c[0x0][0x23c], -R8.reuse ;  /* 0x00008f0019067a23 */ /* 0x100fe40000010808 */
[----:B------:R-:W-:Y:S02]  /*45d0*/  IMAD R25, R87, 0x10000, R87 ;  /* 0x0001000057197824 */ /* 0x000fe400078e0257 */
[----:B------:R-:W-:Y:S01]  /*45e0*/  FFMA.FTZ R15, R22, c[0x0][0x23c], -R8 ;  /* 0x00008f00160f7a23 */ /* 0x000fe20000010808 */
[----:B------:R2:W-:Y:S01]  /*45f0*/  MUFU.EX2 R238, R2 ;  /* 0x0000000200ee7308 */ /* 0x0005e20000000800 */
[----:B-1----:R-:W-:-:S07]  /*4600*/  LOP3.LUT R0, R5, UR18, R12, 0x96, !PT ;  /* 0x0000001205007c12 */ /* 0x002fce000f8e960c */
[----:B------:R1:W-:Y:S01]  /*4610*/  MUFU.EX2 R239, R7 ;  /* 0x0000000700ef7308 */ /* 0x0003e20000000800 */
[----:B------:R-:W-:Y:S02]  /*4620*/  SHF.R.U32.HI R5, RZ, 0x10, R4 ;  /* 0x00000010ff057819 */ /* 0x000fe40000011604 */
[----:B------:R-:W-:Y:S02]  /*4630*/  SHF.R.U32.HI R4, RZ, 0x10, R0 ;  /* 0x00000010ff047819 */ /* 0x000fe40000011600 */
[----:B------:R-:W-:Y:S02]  /*4640*/  LOP3.LUT R5, R5, 0xff, RZ, 0xc0, !PT ;  /* 0x000000ff05057812 */ /* 0x000fe400078ec0ff */
[----:B--2---:R-:W-:Y:S01]  /*4650*/  LOP3.LUT R2, R0, 0xffff, RZ, 0xc0, !PT ;  /* 0x0000ffff00027812 */ /* 0x004fe200078ec0ff */
[----:B------:R2:W2:Y:S01]  /*4660*/  MUFU.EX2 R237, R6 ;  /* 0x0000000600ed7308 */ /* 0x0004a20000000800 */
[----:B------:R-:W-:Y:S02]  /*4670*/  PRMT R10, R5, 0x5410, R10 ;  /* 0x00005410050a7816 */ /* 0x000fe4000000000a */
[----:B------:R-:W-:-:S02]  /*4680*/  SHF.R.U32.HI R2, RZ, 0x8, R2 ;  /* 0x00000008ff027819 */ /* 0x000fc40000011602 */
[----:B------:R-:W-:Y:S02]  /*4690*/  F2FP.BF16.PACK_AB R5, R242, R243 ;  /* 0x000000f3f205723e */ /* 0x000fe400000010ff */
[----:B-1----:R-:W-:Y:S01]  /*46a0*/  SHF.R.U32.HI R7, RZ, 0x8, R3 ;  /* 0x00000008ff077819 */ /* 0x002fe20000011603 */
[----:B------:R-:W-:Y:S01]  /*46b0*/  MUFU.EX2 R138, R15 ;  /* 0x0000000f008a7308 */ /* 0x000fe20000000800 */
[----:B------:R-:W-:Y:S02]  /*46c0*/  SHF.R.U32.HI R3, RZ, 0x18, R0 ;  /* 0x00000018ff037819 */ /* 0x000fe40000011600 */
[----:B------:R-:W-:Y:S02]  /*46d0*/  PRMT R11, R11, 0x5410, R7 ;  /* 0x000054100b0b7816 */ /* 0x000fe40000000007 */
[----:B--2---:R-:W-:Y:S02]  /*46e0*/  LOP3.LUT R6, R0, 0xff, RZ, 0xc0, !PT ;  /* 0x000000ff00067812 */ /* 0x004fe400078ec0ff */
[----:B------:R-:W-:-:S02]  /*46f0*/  LOP3.LUT R0, R4, 0xff, RZ, 0xc0, !PT ;  /* 0x000000ff04007812 */ /* 0x000fc400078ec0ff */
[----:B------:R-:W-:Y:S02]  /*4700*/  PRMT R4, R6, 0x5410, R2 ;  /* 0x0000541006047816 */ /* 0x000fe40000000002 */
[----:B------:R-:W-:Y:S01]  /*4710*/  PRMT R6, R0, 0x5410, R3 ;  /* 0x0000541000067816 */ /* 0x000fe20000000003 */
[--C-:B------:R-:W-:Y:S01]  /*4720*/  HSET2.LE.AND R0, R11, R25.reuse, PT ;  /* 0x000000190b007233 */ /* 0x100fe20003803000 */
[----:B------:R-:W-:Y:S01]  /*4730*/  F2FP.BF16.PACK_AB R2, R240, R241 ;  /* 0x000000f1f002723e */ /* 0x000fe200000010ff */
[--C-:B------:R-:W-:Y:S01]  /*4740*/  HSET2.LE.AND R3, R10, R25.reuse, PT ;  /* 0x000000190a037233 */ /* 0x100fe20003803000 */
[----:B------:R-:W-:Y:S01]  /*4750*/  F2FP.BF16.PACK_AB R7, R238, R237 ;  /* 0x000000edee07723e */ /* 0x000fe200000010ff */
[--C-:B------:R-:W-:Y:S01]  /*4760*/  HSET2.LE.AND R10, R6, R25.reuse, PT ;  /* 0x00000019060a7233 */ /* 0x100fe20003803000 */
[----:B------:R-:W-:Y:S01]  /*4770*/  LOP3.LUT R6, R0, R2, RZ, 0xc0, !PT ;  /* 0x0000000200067212 */ /* 0x000fe200078ec0ff */
[----:B------:R-:W-:Y:S01]  /*4780*/  FFMA.FTZ R0, R31, c[0x0][0x23c], -R9 ;  /* 0x00008f001f007a23 */ /* 0x000fe20000010809 */
[----:B------:R-:W-:Y:S01]  /*4790*/  LOP3.LUT R2, R13, UR8, R16, 0x96, !PT ;  /* 0x000000080d027c12 */ /* 0x000fe2000f8e9610 */
[----:B------:R-:W-:Y:S01]  /*47a0*/  HSET2.LE.AND R4, R4, R25, PT ;  /* 0x0000001904047233 */ /* 0x000fe20003803000 */
[----:B------:R-:W-:Y:S01]  /*47b0*/  F2FP.BF16.PACK_AB R11, R236, R239 ;  /* 0x000000efec0b723e */ /* 0x000fe200000010ff */
[----:B------:R1:W-:Y:S01]  /*47c0*/  MUFU.EX2 R230, R0 ;  /* 0x0000000000e67308 */ /* 0x0003e20000000800 */
[----:B------:R-:W-:Y:S01]  /*47d0*/  LOP3.LUT R7, R3, R7, RZ, 0xc0, !PT ;  /* 0x0000000703077212 */ /* 0x000fe200078ec0ff */
[----:B------:R-:W-:Y:S01]  /*47e0*/  IMAD.WIDE.U32 R2, R2, -0x2daee0ad, RZ ;  /* 0xd2511f5302027825 */ /* 0x000fe200078e00ff */
[----:B------:R-:W-:-:S02]  /*47f0*/  LOP3.LUT R4, R4, R5, RZ, 0xc0, !PT ;  /* 0x0000000504047212 */ /* 0x000fc400078ec0ff */
[----:B------:R-:W-:Y:S01]  /*4800*/  LOP3.LUT R5, R10, R11, RZ, 0xc0, !PT ;  /* 0x0000000b0a057212 */ /* 0x000fe200078ec0ff */
[----:B------:R-:W-:Y:S01]  /*4810*/  FFMA.FTZ R10, R20, c[0x0][0x23c], -R8 ;  /* 0x00008f00140a7a23 */ /* 0x000fe20000010808 */
[----:B------:R-:W-:Y:S02]  /*4820*/  LOP3.LUT R13, R2, 0xff, RZ, 0xc0, !PT ;  /* 0x000000ff020d7812 */ /* 0x000fe400078ec0ff */
[----:B------:R-:W-:Y:S01]  /*4830*/  SHF.R.U32.HI R12, RZ, 0x18, R2 ;  /* 0x00000018ff0c7819 */ /* 0x000fe20000011602 */
[----:B------:R-:W-:Y:S02]  /*4840*/  MUFU.EX2 R229, R10 ;  /* 0x0000000a00e57308 */ /* 0x000fe40000000800 */
[----:B------:R-:W-:Y:S01]  /*4850*/  HMMA.16816.F32.BF16 R140, R4, R148, RZ ;  /* 0x00000094048c723c */ /* 0x000fe200000418ff */
[----:B-1----:R-:W-:-:S05]  /*4860*/  FFMA.FTZ R0, R23, c[0x0][0x23c], -R9 ;  /* 0x00008f0017007a23 */ /* 0x002fca0000010809 */
[----:B------:R1:W-:Y:S02]  /*4870*/  MUFU.EX2 R231, R0 ;  /* 0x0000000000e77308 */ /* 0x0003e40000000800 */
[C---:B------:R-:W-:Y:S08]  /*4880*/  HMMA.16816.F32.BF16 R156, R4.reuse, R164, RZ ;  /* 0x000000a4049c723c */ /* 0x040ff000000418ff */
[----:B------:R-:W-:Y:S01]  /*4890*/  HMMA.16816.F32.BF16 R36, R4, R60, RZ ;  /* 0x0000003c0424723c */ /* 0x000fe200000418ff */
[----:B-1----:R-:W-:-:S07]  /*48a0*/  FFMA.FTZ R0, R19, c[0x0][0x23c], -R9 ;  /* 0x00008f0013007a23 */ /* 0x002fce0000010809 */
[C---:B------:R-:W-:Y:S01]  /*48b0*/  HMMA.16816.F32.BF16 R52, R4.reuse, R76, RZ ;  /* 0x0000004c0434723c */ /* 0x040fe200000418ff */
[----:B------:R1:W-:Y:S07]  /*48c0*/  MUFU.EX2 R233, R0 ;  /* 0x0000000000e97308 */ /* 0x0003ee0000000800 */
[C---:B------:R-:W-:Y:S08]  /*48d0*/  HMMA.16816.F32.BF16 R68, R4.reuse, R92, RZ ;  /* 0x0000005c0444723c */ /* 0x040ff000000418ff */
[----:B---3--:R-:W-:Y:S01]  /*48e0*/  HMMA.16816.F32.BF16 R84, R4, R224, RZ ;  /* 0x000000e00454723c */ /* 0x008fe200000418ff */
[----:B-1----:R-:W-:-:S02]  /*48f0*/  FFMA.FTZ R0, R18, c[0x0][0x23c], -R9 ;  /* 0x00008f0012007a23 */ /* 0x002fc40000010809 */
[--C-:B------:R-:W-:Y:S02]  /*4900*/  FFMA.FTZ R9, R21, c[0x0][0x23c], -R8.reuse ;  /* 0x00008f0015097a23 */ /* 0x100fe40000010808 */
[----:B------:R1:W2:Y:S03]  /*4910*/  MUFU.EX2 R252, R0 ;  /* 0x0000000000fc7308 */ /* 0x0002a60000000800 */
[C---:B----4-:R-:W-:Y:S05]  /*4920*/  HMMA.16816.F32.BF16 R100, R4.reuse, R108, RZ ;  /* 0x0000006c0464723c */ /* 0x050fea00000418ff */
[----:B------:R-:W3:Y:S03]  /*4930*/  MUFU.EX2 R139, R9 ;  /* 0x00000009008b7308 */ /* 0x000ee60000000800 */
[----:B-----5:R-:W-:Y:S01]  /*4940*/  HMMA.16816.F32.BF16 R116, R4, R196, RZ ;  /* 0x000000c40474723c */ /* 0x020fe200000418ff */
[----:B-1----:R-:W-:Y:S01]  /*4950*/  FFMA.FTZ R0, R30, c[0x0][0x23c], -R8 ;  /* 0x00008f001e007a23 */ /* 0x002fe20000010808 */
[----:B------:R-:W-:-:S06]  /*4960*/  SHF.R.U32.HI R8, RZ, 0x10, R2 ;  /* 0x00000010ff087819 */ /* 0x000fcc0000011602 */
[----:B------:R-:W-:Y:S01]  /*4970*/  HMMA.16816.F32.BF16 R152, R4, R150, RZ ;  /* 0x000000960498723c */ /* 0x000fe200000418ff */
[----:B------:R-:W1:Y:S01]  /*4980*/  LDSM.16.MT88.4 R28, [R201+0xa800] ;  /* 0x00a80000c91c783b */ /* 0x000e620000004200 */
[----:B------:R4:W5:Y:S01]  /*4990*/  MUFU.EX2 R228, R0 ;  /* 0x0000000000e47308 */ /* 0x0009620000000800 */
[----:B------:R-:W-:-:S05]  /*49a0*/  LOP3.LUT R8, R8, 0xff, RZ, 0xc0, !PT ;  /* 0x000000ff08087812 */ /* 0x000fca00078ec0ff */
[C---:B------:R-:W-:Y:S08]  /*49b0*/  HMMA.16816.F32.BF16 R168, R4.reuse, R166, RZ ;  /* 0x000000a604a8723c */ /* 0x040ff000000418ff */
[----:B------:R-:W-:Y:S01]  /*49c0*/  HMMA.16816.F32.BF16 R48, R4, R62, RZ ;  /* 0x0000003e0430723c */ /* 0x000fe200000418ff */
[----:B----4-:R-:W-:Y:S02]  /*49d0*/  LOP3.LUT R0, R3, UR17, R14, 0x96, !PT ;  /* 0x0000001103007c12 */ /* 0x010fe4000f8e960e */
[----:B------:R-:W-:-:S02]  /*49e0*/  LOP3.LUT R3, R2, 0xffff, RZ, 0xc0, !PT ;  /* 0x0000ffff02037812 */ /* 0x000fc400078ec0ff */
[C---:B------:R-:W-:Y:S02]  /*49f0*/  LOP3.LUT R2, R0.reuse, 0xffff, RZ, 0xc0, !PT ;  /* 0x0000ffff00027812 */ /* 0x040fe400078ec0ff */
[----:B------:R-:W-:Y:S01]  /*4a00*/  SHF.R.U32.HI R9, RZ, 0x8, R3 ;  /* 0x00000008ff097819 */ /* 0x000fe20000011603 */
[C---:B------:R-:W-:Y:S01]  /*4a10*/  HMMA.16816.F32.BF16 R64, R4.reuse, R78, RZ ;  /* 0x0000004e0440723c */ /* 0x040fe200000418ff */
[--C-:B------:R-:W-:Y:S02]  /*4a20*/  SHF.R.U32.HI R3, RZ, 0x10, R0.reuse ;  /* 0x00000010ff037819 */ /* 0x100fe40000011600 */
[----:B------:R-:W-:Y:S02]  /*4a30*/  LOP3.LUT R10, R0, 0xff, RZ, 0xc0, !PT ;  /* 0x000000ff000a7812 */ /* 0x000fe400078ec0ff */
[----:B------:R-:W-:Y:S02]  /*4a40*/  SHF.R.U32.HI R11, RZ, 0x18, R0 ;  /* 0x00000018ff0b7819 */ /* 0x000fe40000011600 */
[----:B------:R-:W-:Y:S01]  /*4a50*/  LOP3.LUT R0, R3, 0xff, RZ, 0xc0, !PT ;  /* 0x000000ff03007812 */ /* 0x000fe200078ec0ff */
[----:B------:R-:W-:Y:S01]  /*4a60*/  HMMA.16816.F32.BF16 R80, R4, R94, RZ ;  /* 0x0000005e0450723c */ /* 0x000fe200000418ff */
[----:B------:R-:W-:-:S02]  /*4a70*/  PRMT R3, R13, 0x5410, R9 ;  /* 0x000054100d037816 */ /* 0x000fc40000000009 */
[----:B------:R-:W-:Y:S02]  /*4a80*/  SHF.R.U32.HI R2, RZ, 0x8, R2 ;  /* 0x00000008ff027819 */ /* 0x000fe40000011602 */
[----:B------:R-:W-:Y:S02]  /*4a90*/  PRMT R9, R8, 0x5410, R12 ;  /* 0x0000541008097816 */ /* 0x000fe4000000000c */
[----:B------:R-:W-:Y:S01]  /*4aa0*/  PRMT R11, R0, 0x5410, R11 ;  /* 0x00005410000b7816 */ /* 0x000fe2000000000b */
[--C-:B------:R-:W-:Y:S01]  /*4ab0*/  HSET2.LE.AND R0, R3, R25.reuse, PT ;  /* 0x0000001903007233 */ /* 0x100fe20003803000 */
[----:B------:R-:W-:Y:S01]  /*4ac0*/  PRMT R10, R10, 0x5410, R2 ;  /* 0x000054100a0a7816 */ /* 0x000fe20000000002 */
[--C-:B------:R-:W-:Y:S01]  /*4ad0*/  HSET2.LE.AND R3, R9, R25.reuse, PT ;  /* 0x0000001909037233 */ /* 0x100fe20003803000 */
[----:B--2---:R-:W-:Y:S01]  /*4ae0*/  F2FP.BF16.PACK_AB R2, R252, R233 ;  /* 0x000000e9fc02723e */ /* 0x004fe200000010ff */
[----:B------:R-:W-:Y:S01]  /*4af0*/  HMMA.16816.F32.BF16 R96, R4, R226, RZ ;  /* 0x000000e20460723c */ /* 0x000fe200000418ff */
[----:B---3--:R-:W-:Y:S01]  /*4b00*/  F2FP.BF16.PACK_AB R8, R229, R139 ;  /* 0x0000008be508723e */ /* 0x008fe200000010ff */
[--C-:B------:R-:W-:Y:S01]  /*4b10*/  HSET2.LE.AND R9, R10, R25.reuse, PT ;  /* 0x000000190a097233 */ /* 0x100fe20003803000 */
[----:B------:R-:W-:Y:S01]  /*4b20*/  LOP3.LUT R130, R0, R2, RZ, 0xc0, !PT ;  /* 0x0000000200827212 */ /* 0x000fe200078ec0ff */
[----:B------:R-:W-:Y:S01]  /*4b30*/  HSET2.LE.AND R0, R11, R25, PT ;  /* 0x000000190b007233 */ /* 0x000fe20003803000 */
[----:B------:R-:W-:-:S02]  /*4b40*/  LOP3.LUT R131, R3, R8, RZ, 0xc0, !PT ;  /* 0x0000000803837212 */ /* 0x000fc400078ec0ff */
[----:B-----5:R-:W-:Y:S01]  /*4b50*/  F2FP.BF16.PACK_AB R2, R138, R228 ;  /* 0x000000e48a02723e */ /* 0x020fe200000010ff */
[C---:B------:R-:W-:Y:S01]  /*4b60*/  HMMA.16816.F32.BF16 R112, R4.reuse, R110, RZ ;  /* 0x0000006e0470723c */ /* 0x040fe200000418ff */
[----:B------:R-:W-:Y:S02]  /*4b70*/  FMNMX.FTZ R3, R73, R72, !PT ;  /* 0x0000004849037209 */ /* 0x000fe40007810000 */
[----:B------:R-:W-:Y:S02]  /*4b80*/  LOP3.LUT R129, R0, R2, RZ, 0xc0, !PT ;  /* 0x0000000200817212 */ /* 0x000fe400078ec0ff */
[----:B------:R-:W-:Y:S02]  /*4b90*/  FMNMX.FTZ R0, R56, R3, !PT ;  /* 0x0000000338007209 */ /* 0x000fe40007810000 */
[----:B------:R-:W-:Y:S01]  /*4ba0*/  FMNMX.FTZ R2, R75, R74, !PT ;  /* 0x0000004a4b027209 */ /* 0x000fe20007810000 */
[----:B------:R-:W-:Y:S01]  /*4bb0*/  HMMA.16816.F32.BF16 R12, R4, R198, RZ ;  /* 0x000000c6040c723c */ /* 0x000fe200000418ff */
        /* <DEDUP_REMOVED lines=10> */
[----:B------:R-:W-:Y:S01]  /*4c60*/  F2FP.BF16.PACK_AB R10, R231, R230 ;  /* 0x000000e6e70a723e */ /* 0x000fe200000010ff */
[----:B------:R-:W2:Y:S01]  /*4c70*/  SHFL.BFLY PT, R3, R2, 0x2, 0x1f ;  /* 0x0c401f0002037f89 */ /* 0x000ea200000e0000 */
[----:B------:R-:W-:Y:S02]  /*4c80*/  FMNMX.FTZ R0, R41, R0, !PT ;  /* 0x0000000029007209 */ /* 0x000fe40007810000 */
[----:B------:R-:W-:-:S03]  /*4c90*/  LOP3.LUT R128, R9, R10, RZ, 0xc0, !PT ;  /* 0x0000000a09807212 */ /* 0x000fc600078ec0ff */
[----:B------:R-:W3:Y:S04]  /*4ca0*/  SHFL.BFLY PT, R4, R0, 0x2, 0x1f ;  /* 0x0c401f0000047f89 */ /* 0x000ee800000e0000 */
[C---:B-1----:R-:W-:Y:S08]  /*4cb0*/  HMMA.16816.F32.BF16 R140, R128.reuse, R28, R140 ;  /* 0x0000001c808c723c */ /* 0x042ff0000004188c */
[----:B------:R-:W-:Y:S01]  /*4cc0*/  HMMA.16816.F32.BF16 R156, R128, R180, R156 ;  /* 0x000000b4809c723c */ /* 0x000fe2000004189c */
[----:B--2---:R-:W-:Y:S01]  /*4cd0*/  FMNMX.FTZ R6, R3, R2, !PT ;  /* 0x0000000203067209 */ /* 0x004fe20007810000 */
[----:B------:R-:W-:-:S06]  /*4ce0*/  IMAD.WIDE.U32 R2, R232, -0x2daee0ad, RZ ;  /* 0xd2511f53e8027825 */ /* 0x000fcc00078e00ff */
[C---:B------:R-:W-:Y:S01]  /*4cf0*/  HMMA.16816.F32.BF16 R36, R128.reuse, R32, R36 ;  /* 0x000000208024723c */ /* 0x040fe20000041824 */
[----:B------:R-:W1:Y:S01]  /*4d00*/  SHFL.BFLY PT, R7, R6, 0x1, 0x1f ;  /* 0x0c201f0006077f89 */ /* 0x000e6200000e0000 */
[----:B---3--:R-:W-:Y:S02]  /*4d10*/  FMNMX.FTZ R0, R4, R0, !PT ;  /* 0x0000000004007209 */ /* 0x008fe40007810000 */
[----:B------:R-:W-:Y:S02]  /*4d20*/  LOP3.LUT R4, R59, UR16, R234, 0x96, !PT ;  /* 0x000000103b047c12 */ /* 0x000fe4000f8e96ea */
[----:B------:R-:W-:Y:S01]  /*4d30*/  LOP3.LUT R3, R3, UR15, R90, 0x96, !PT ;  /* 0x0000000f03037c12 */ /* 0x000fe2000f8e965a */
[----:B------:R-:W2:Y:S01]  /*4d40*/  SHFL.BFLY PT, R10, R0, 0x1, 0x1f ;  /* 0x0c201f00000a7f89 */ /* 0x000ea200000e0000 */
[----:B------:R-:W-:Y:S01]  /*4d50*/  HMMA.16816.F32.BF16 R52, R128, R188, R52 ;  /* 0x000000bc8034723c */ /* 0x000fe20000041834 */
[----:B------:R-:W-:-:S05]  /*4d60*/  IMAD.WIDE.U32 R4, R4, -0x2daee0ad, RZ ;  /* 0xd2511f5304047825 */ /* 0x000fca00078e00ff */
[----:B------:R-:W-:Y:S01]  /*4d70*/  LOP3.LUT R5, R5, UR13, R2, 0x96, !PT ;  /* 0x0000000d05057c12 */ /* 0x000fe2000f8e9602 */
[----:B------:R-:W-:Y:S01]  /*4d80*/  IMAD.WIDE.U32 R2, R3, -0x326172a9, RZ ;  /* 0xcd9e8d5703027825 */ /* 0x000fe200078e00ff */
[----:B------:R-:W-:Y:S03]  /*4d90*/  HMMA.16816.F32.BF16 R68, R128, R176, R68 ;  /* 0x000000b08044723c */ /* 0x000fe60000041844 */
[----:B------:R-:W-:Y:S01]  /*4da0*/  IMAD.WIDE.U32 R8, R5, -0x326172a9, RZ ;  /* 0xcd9e8d5705087825 */ /* 0x000fe200078e00ff */
[----:B------:R-:W-:-:S04]  /*4db0*/  LOP3.LUT R3, R3, UR14, R58, 0x96, !PT ;  /* 0x0000000e03037c12 */ /* 0x000fc8000f8e963a */
[----:B------:R-:W-:Y:S01]  /*4dc0*/  LOP3.LUT R5, R9, UR12, R2, 0x96, !PT ;  /* 0x0000000c09057c12 */ /* 0x000fe2000f8e9602 */
[----:B------:R-:W-:Y:S01]  /*4dd0*/  IMAD.WIDE.U32 R2, R3, -0x2daee0ad, RZ ;  /* 0xd2511f5303027825 */ /* 0x000fe200078e00ff */
[----:B-1----:R-:W-:Y:S01]  /*4de0*/  FMNMX.FTZ R134, R6, R7, !PT ;  /* 0x0000000706867209 */ /* 0x002fe20007810000 */
[C---:B------:R-:W-:Y:S03]  /*4df0*/  HMMA.16816.F32.BF16 R84, R128.reuse, R172, R84 ;  /* 0x000000ac8054723c */ /* 0x040fe60000041854 */
[----:B------:R-:W-:Y:S02]  /*4e00*/  LOP3.LUT R3, R3, UR11, R4, 0x96, !PT ;  /* 0x0000000b03037c12 */ /* 0x000fe4000f8e9604 */
[----:B--2---:R-:W-:Y:S01]  /*4e10*/  FMNMX.FTZ R137, R0, R10, !PT ;  /* 0x0000000a00897209 */ /* 0x004fe20007810000 */
[----:B------:R-:W-:Y:S01]  /*4e20*/  IMAD.WIDE.U32 R10, R5, -0x2daee0ad, RZ ;  /* 0xd2511f53050a7825 */ /* 0x000fe200078e00ff */
[C---:B------:R-:W-:Y:S01]  /*4e30*/  FSETP.NEU.FTZ.AND P1, PT, R134.reuse, -INF , PT ;  /* 0xff8000008600780b */ /* 0x040fe20003f3d000 */
[----:B------:R-:W-:Y:S02]  /*4e40*/  HMMA.16816.F32.BF16 R100, R128, R184, R100 ;  /* 0x000000b88064723c */ /* 0x000fe40000041864 */
[----:B------:R-:W-:Y:S01]  /*4e50*/  FMUL.FTZ R0, R134, c[0x0][0x23c] ;  /* 0x00008f0086007a20 */ /* 0x000fe20000410000 */
[----:B------:R-:W-:Y:S01]  /*4e60*/  LOP3.LUT R6, R11, UR9, R2, 0x96, !PT ;  /* 0x000000090b067c12 */ /* 0x000fe2000f8e9602 */
[----:B------:R-:W-:-:S03]  /*4e70*/  IMAD.WIDE.U32 R2, R3, -0x326172a9, RZ ;  /* 0xcd9e8d5703027825 */ /* 0x000fc600078e00ff */
[----:B------:R-:W-:Y:S01]  /*4e80*/  FSEL R0, R0, RZ, P1 ;  /* 0x000000ff00007208 */ /* 0x000fe20000800000 */
[----:B------:R-:W-:Y:S01]  /*4e90*/  IMAD.WIDE.U32 R6, R6, -0x326172a9, RZ ;  /* 0xcd9e8d5706067825 */ /* 0x000fe200078e00ff */
[----:B------:R-:W-:Y:S01]  /*4ea0*/  FSETP.NEU.FTZ.AND P1, PT, R137, -INF , PT ;  /* 0xff8000008900780b */ /* 0x000fe20003f3d000 */
[C---:B------:R-:W-:Y:S01]  /*4eb0*/  HMMA.16816.F32.BF16 R116, R128.reuse, R192, R116 ;  /* 0x000000c08074723c */ /* 0x040fe20000041874 */
[----:B------:R-:W-:Y:S01]  /*4ec0*/  LOP3.LUT R3, R3, UR10, R8, 0x96, !PT ;  /* 0x0000000a03037c12 */ /* 0x000fe2000f8e9608 */
[----:B------:R-:W-:Y:S01]  /*4ed0*/  FMUL.FTZ R4, R137, c[0x0][0x23c] ;  /* 0x00008f0089047a20 */ /* 0x000fe20000410000 */
[----:B------:R-:W-:Y:S01]  /*4ee0*/  LOP3.LUT R2, R7, UR8, R2, 0x96, !PT ;  /* 0x0000000807027c12 */ /* 0x000fe2000f8e9602 */
[--C-:B------:R-:W-:Y:S02]  /*4ef0*/  FFMA.FTZ R5, R73, c[0x0][0x23c], -R0.reuse ;  /* 0x00008f0049057a23 */ /* 0x100fe40000010800 */
[--C-:B------:R-:W-:Y:S02]  /*4f00*/  FFMA.FTZ R9, R72, c[0x0][0x23c], -R0.reuse ;  /* 0x00008f0048097a23 */ /* 0x100fe40000010800 */
[----:B------:R-:W-:Y:S01]  /*4f10*/  HMMA.16816.F32.BF16 R152, R128, R30, R152 ;  /* 0x0000001e8098723c */ /* 0x000fe20000041898 */
[--C-:B------:R-:W-:Y:S01]  /*4f20*/  FFMA.FTZ R11, R56, c[0x0][0x23c], -R0.reuse ;  /* 0x00008f00380b7a23 */ /* 0x100fe20000010800 */
[----:B------:R1:W-:Y:S01]  /*4f30*/  MUFU.EX2 R133, R5 ;  /* 0x0000000500857308 */ /* 0x0003e20000000800 */
[----:B------:R-:W-:-:S02]  /*4f40*/  FFMA.FTZ R17, R27, c[0x0][0x23c], -R0 ;  /* 0x00008f001b117a23 */ /* 0x000fc40000010800 */
[----:B------:R-:W-:-:S03]  /*4f50*/  FFMA.FTZ R22, R26, c[0x0][0x23c], -R0 ;  /* 0x00008f001a167a23 */ /* 0x000fc60000010800 */
[C---:B------:R-:W-:Y:S02]  /*4f60*/  HMMA.16816.F32.BF16 R168, R128.reuse, R182, R168 ;  /* 0x000000b680a8723c */ /* 0x040fe400000418a8 */
[----:B------:R2:W-:Y:S06]  /*4f70*/  MUFU.EX2 R27, R9 ;  /* 0x00000009001b7308 */ /* 0x0005ec0000000800 */
[C---:B------:R-:W-:Y:S02]  /*4f80*/  HMMA.16816.F32.BF16 R48, R128.reuse, R34, R48 ;  /* 0x000000228030723c */ /* 0x040fe40000041830 */
[----:B------:R3:W-:Y:S06]  /*4f90*/  MUFU.EX2 R132, R11 ;  /* 0x0000000b00847308 */ /* 0x0007ec0000000800 */
[C---:B------:R-:W-:Y:S02]  /*4fa0*/  HMMA.16816.F32.BF16 R64, R128.reuse, R190, R64 ;  /* 0x000000be8040723c */ /* 0x040fe40000041840 */
[----:B------:R-:W-:Y:S06]  /*4fb0*/  MUFU.EX2 R17, R17 ;  /* 0x0000001100117308 */ /* 0x000fec0000000800 */
[C---:B------:R-:W-:Y:S02]  /*4fc0*/  HMMA.16816.F32.BF16 R80, R128.reuse, R178, R80 ;  /* 0x000000b28050723c */ /* 0x040fe40000041850 */
[----:B------:R-:W-:Y:S06]  /*4fd0*/  MUFU.EX2 R22, R22 ;  /* 0x0000001600167308 */ /* 0x000fec0000000800 */
[C---:B------:R-:W-:Y:S08]  /*4fe0*/  HMMA.16816.F32.BF16 R96, R128.reuse, R174, R96 ;  /* 0x000000ae8060723c */ /* 0x040ff00000041860 */
[C---:B------:R-:W-:Y:S08]  /*4ff0*/  HMMA.16816.F32.BF16 R112, R128.reuse, R186, R112 ;  /* 0x000000ba8070723c */ /* 0x040ff00000041870 */
[----:B------:R-:W-:Y:S07]  /*5000*/  HMMA.16816.F32.BF16 R128, R128, R194, R12 ;  /* 0x000000c28080723c */ /* 0x000fee000004180c */
[----:B------:R-:W-:-:S02]  /*5010*/  FFMA.FTZ R12, R46, c[0x0][0x23c], -R0 ;  /* 0x00008f002e0c7a23 */ /* 0x000fc40000010800 */
[--C-:B------:R-:W-:Y:S02]  /*5020*/  FFMA.FTZ R13, R44, c[0x0][0x23c], -R0.reuse ;  /* 0x00008f002c0d7a23 */ /* 0x100fe40000010800 */
[----:B------:R-:W-:Y:S01]  /*5030*/  FFMA.FTZ R14, R40, c[0x0][0x23c], -R0 ;  /* 0x00008f00280e7a23 */ /* 0x000fe20000010800 */
[----:B------:R-:W-:Y:S01]  /*5040*/  FSEL R0, R4, RZ, P1 ;  /* 0x000000ff04007208 */ /* 0x000fe20000800000 */
[----:B-1----:R-:W-:Y:S01]  /*5050*/  IMAD.WIDE.U32 R4, R3, -0x2daee0ad, RZ ;  /* 0xd2511f5303047825 */ /* 0x002fe200078e00ff */
[----:B------:R1:W4:Y:S03]  /*5060*/  MUFU.EX2 R26, R12 ;  /* 0x0000000c001a7308 */ /* 0x0003260000000800 */
[----:B------:R-:W-:-:S04]  /*5070*/  IMAD.WIDE.U32 R2, R2, -0x2daee0ad, RZ ;  /* 0xd2511f5302027825 */ /* 0x000fc800078e00ff */
[----:B------:R-:W-:Y:S01]  /*5080*/  FFMA.FTZ R18, R75, c[0x0][0x23c], -R0 ;  /* 0x00008f004b127a23 */ /* 0x000fe20000010800 */
[----:B--2---:R-:W-:Y:S01]  /*5090*/  SHF.R.U32.HI R9, RZ, 0x10, R2 ;  /* 0x00000010ff097819 */ /* 0x004fe20000011602 */
[----:B------:R-:W-:Y:S01]  /*50a0*/  FFMA.FTZ R19, R74, c[0x0][0x23c], -R0 ;  /* 0x00008f004a137a23 */ /* 0x000fe20000010800 */
[----:B---3--:R-:W-:Y:S01]  /*50b0*/  SHF.R.U32.HI R11, RZ, 0x18, R2 ;  /* 0x00000018ff0b7819 */ /* 0x008fe20000011602 */
[--C-:B------:R-:W-:Y:S01]  /*50c0*/  FFMA.FTZ R15, R57, c[0x0][0x23c], -R0.reuse ;  /* 0x00008f00390f7a23 */ /* 0x100fe20000010800 */
[----:B------:R-:W-:Y:S01]  /*50d0*/  MUFU.EX2 R13, R13 ;  /* 0x0000000d000d7308 */ /* 0x000fe20000000800 */
[--C-:B------:R-:W-:Y:S02]  /*50e0*/  FFMA.FTZ R16, R47, c[0x0][0x23c], -R0.reuse ;  /* 0x00008f002f107a23 */ /* 0x100fe40000010800 */
[--C-:B------:R-:W-:Y:S02]  /*50f0*/  FFMA.FTZ R23, R45, c[0x0][0x23c], -R0.reuse ;  /* 0x00008f002d177a23 */ /* 0x100fe40000010800 */
[----:B------:R-:W-:-:S02]  /*5100*/  FFMA.FTZ R24, R43, c[0x0][0x23c], -R0 ;  /* 0x00008f002b187a23 */ /* 0x000fc40000010800 */
[--C-:B------:R-:W-:Y:S01]  /*5110*/  FFMA.FTZ R20, R42, c[0x0][0x23c], -R0.reuse ;  /* 0x00008f002a147a23 */ /* 0x100fe20000010800 */
[----:B------:R-:W-:Y:S01]  /*5120*/  MUFU.EX2 R15, R15 ;  /* 0x0000000f000f7308 */ /* 0x000fe20000000800 */
[----:B------:R-:W-:Y:S01]  /*5130*/  FFMA.FTZ R21, R41, c[0x0][0x23c], -R0 ;  /* 0x00008f0029157a23 */ /* 0x000fe20000010800 */
[----:B------:R-:W-:Y:S02]  /*5140*/  LOP3.LUT R0, R5, UR7, R10, 0x96, !PT ;  /* 0x0000000705007c12 */ /* 0x000fe4000f8e960a */
[----:B------:R-:W-:Y:S02]  /*5150*/  LOP3.LUT R5, R3, UR17, R4, 0x96, !PT ;  /* 0x0000001103057c12 */ /* 0x000fe4000f8e9604 */
[C---:B------:R-:W-:Y:S02]  /*5160*/  LOP3.LUT R4, R2.reuse, 0xffff, RZ, 0xc0, !PT ;  /* 0x0000ffff02047812 */ /* 0x040fe400078ec0ff */
[----:B------:R-:W-:Y:S01]  /*5170*/  LOP3.LUT R10, R2, 0xff, RZ, 0xc0, !PT ;  /* 0x000000ff020a7812 */ /* 0x000fe200078ec0ff */
[----:B------:R-:W-:Y:S01]  /*5180*/  IMAD.WIDE.U32 R2, R0, -0x326172a9, RZ ;  /* 0xcd9e8d5700027825 */ /* 0x000fe200078e00ff */
[----:B------:R-:W-:Y:S01]  /*5190*/  SHF.R.U32.HI R4, RZ, 0x8, R4 ;  /* 0x00000008ff047819 */ /* 0x000fe20000011604 */
[----:B------:R-:W2:Y:S03]  /*51a0*/  MUFU.EX2 R16, R16 ;  /* 0x0000001000107308 */ /* 0x000ea60000000800 */
[----:B------:R-:W-:-:S02]  /*51b0*/  LOP3.LUT R0, R3, UR18, R6, 0x96, !PT ;  /* 0x0000001203007c12 */ /* 0x000fc4000f8e9606 */
[----:B------:R-:W-:Y:S02]  /*51c0*/  LOP3.LUT R3, R2, 0xffff, RZ, 0xc0, !PT ;  /* 0x0000ffff02037812 */ /* 0x000fe400078ec0ff */
[----:B------:R-:W-:Y:S01]  /*51d0*/  SHF.R.U32.HI R7, RZ, 0x10, R2 ;  /* 0x00000010ff077819 */ /* 0x000fe20000011602 */
[----:B------:R-:W-:Y:S01]  /*51e0*/  MUFU.EX2 R18, R18 ;  /* 0x0000001200127308 */ /* 0x000fe20000000800 */
[----:B-1----:R-:W-:Y:S02]  /*51f0*/  PRMT R12, R10, 0x5410, R4 ;  /* 0x000054100a0c7816 */ /* 0x002fe40000000004 */
[----:B------:R-:W-:Y:S02]  /*5200*/  LOP3.LUT R8, R2, 0xff, RZ, 0xc0, !PT ;  /* 0x000000ff02087812 */ /* 0x000fe400078ec0ff */
[----:B------:R-:W-:Y:S02]  /*5210*/  SHF.R.U32.HI R4, RZ, 0x8, R3 ;  /* 0x00000008ff047819 */ /* 0x000fe40000011603 */
[----:B------:R-:W-:Y:S01]  /*5220*/  SHF.R.U32.HI R6, RZ, 0x18, R2 ;  /* 0x00000018ff067819 */ /* 0x000fe20000011602 */
[----:B------:R-:W1:Y:S01]  /*5230*/  MUFU.EX2 R19, R19 ;  /* 0x0000001300137308 */ /* 0x000e620000000800 */
[----:B------:R-:W-:-:S02]  /*5240*/  LOP3.LUT R2, R9, 0xff, RZ, 0xc0, !PT ;  /* 0x000000ff09027812 */ /* 0x000fc400078ec0ff */
[----:B------:R-:W-:Y:S02]  /*5250*/  LOP3.LUT R3, R7, 0xff, RZ, 0xc0, !PT ;  /* 0x000000ff07037812 */ /* 0x000fe400078ec0ff */
[----:B------:R-:W-:Y:S02]  /*5260*/  PRMT R7, R8, 0x5410, R4 ;  /* 0x0000541008077816 */ /* 0x000fe40000000004 */
[----:B------:R-:W-:Y:S01]  /*5270*/  SHF.R.U32.HI R4, RZ, 0x10, R0 ;  /* 0x00000010ff047819 */ /* 0x000fe20000011600 */
[----:B------:R-:W-:Y:S01]  /*5280*/  MUFU.EX2 R20, R20 ;  /* 0x0000001400147308 */ /* 0x000fe20000000800 */
[----:B------:R-:W-:Y:S02]  /*5290*/  PRMT R11, R2, 0x5410, R11 ;  /* 0x00005410020b7816 */ /* 0x000fe4000000000b */
[----:B------:R-:W-:Y:S02]  /*52a0*/  PRMT R8, R3, 0x5410, R6 ;  /* 0x0000541003087816 */ /* 0x000fe40000000006 */
[----:B------:R-:W-:-:S02]  /*52b0*/  LOP3.LUT R2, R0, 0xffff, RZ, 0xc0, !PT ;  /* 0x0000ffff00027812 */ /* 0x000fc400078ec0ff */
[----:B------:R-:W-:Y:S01]  /*52c0*/  LOP3.LUT R6, R0, 0xff, RZ, 0xc0, !PT ;  /* 0x000000ff00067812 */ /* 0x000fe200078ec0ff */
[----:B------:R-:W3:Y:S01]  /*52d0*/  MUFU.EX2 R21, R21 ;  /* 0x0000001500157308 */ /* 0x000ee20000000800 */
[----:B------:R-:W-:Y:S02]  /*52e0*/  SHF.R.U32.HI R3, RZ, 0x18, R0 ;  /* 0x00000018ff037819 */ /* 0x000fe40000011600 */
[----:B------:R-:W-:Y:S02]  /*52f0*/  LOP3.LUT R0, R4, 0xff, RZ, 0xc0, !PT ;  /* 0x000000ff04007812 */ /* 0x000fe400078ec0ff */
[----:B------:R-:W-:Y:S02]  /*5300*/  SHF.R.U32.HI R2, RZ, 0x8, R2 ;  /* 0x00000008ff027819 */ /* 0x000fe40000011602 */
[----:B------:R-:W-:Y:S01]  /*5310*/  PRMT R9, R0, 0x5410, R3 ;  /* 0x0000541000097816 */ /* 0x000fe20000000003 */
[----:B------:R-:W5:Y:S01]  /*5320*/  MUFU.EX2 R14, R14 ;  /* 0x0000000e000e7308 */ /* 0x000f620000000800 */
[----:B------:R-:W-:-:S02]  /*5330*/  LOP3.LUT R0, R5, 0xffff, RZ, 0xc0, !PT ;  /* 0x0000ffff05007812 */ /* 0x000fc400078ec0ff */
[----:B------:R-:W-:Y:S02]  /*5340*/  PRMT R4, R6, 0x5410, R2 ;  /* 0x0000541006047816 */ /* 0x000fe40000000002 */
[----:B------:R-:W-:Y:S02]  /*5350*/  SHF.R.U32.HI R2, RZ, 0x8, R0 ;  /* 0x00000008ff027819 */ /* 0x000fe40000011600 */
[----:B------:R-:W-:Y:S01]  /*5360*/  LOP3.LUT R0, R5, 0xff, RZ, 0xc0, !PT ;  /* 0x000000ff05007812 */ /* 0x000fe200078ec0ff */
[----:B------:R-:W-:Y:S03]  /*5370*/  MUFU.EX2 R23, R23 ;  /* 0x0000001700177308 */ /* 0x000fe60000000800 */
[----:B------:R-:W-:Y:S01]  /*5380*/  PRMT R10, R0, 0x5410, R2 ;  /* 0x00005410000a7816 */ /* 0x000fe20000000002 */
[----:B------:R-:W-:Y:S01]  /*5390*/  HSET2.LE.AND R0, R7, R25, PT ;  /* 0x0000001907007233 */ /* 0x000fe20003803000 */
[----:B----4-:R-:W-:-:S03]  /*53a0*/  F2FP.BF16.PACK_AB R2, R26, R132 ;  /* 0x000000841a02723e */ /* 0x010fc600000010ff */
[----:B------:R-:W4:Y:S01]  /*53b0*/  MUFU.EX2 R24, R24 ;  /* 0x0000001800187308 */ /* 0x000f220000000800 */
[----:B------:R-:W-:Y:S01]  /*53c0*/  LOP3.LUT R6, R0, R2, RZ, 0xc0, !PT ;  /* 0x0000000200067212 */ /* 0x000fe200078ec0ff */
[--C-:B------:R-:W-:Y:S01]  /*53d0*/  HSET2.LE.AND R0, R8, R25.reuse, PT ;  /* 0x0000001908007233 */ /* 0x100fe20003803000 */
[----:B--2---:R-:W-:Y:S02]  /*53e0*/  F2FP.BF16.PACK_AB R2, R16, R15 ;  /* 0x0000000f1002723e */ /* 0x004fe400000010ff */
[----:B------:R-:W-:Y:S02]  /*53f0*/  SHF.R.U32.HI R8, RZ, 0x18, R5 ;  /* 0x00000018ff087819 */ /* 0x000fe40000011605 */
[----:B------:R-:W-:Y:S01]  /*5400*/  LOP3.LUT R7, R0, R2, RZ, 0xc0, !PT ;  /* 0x0000000200077212 */ /* 0x000fe200078ec0ff */
[----:B------:R-:W-:Y:S01]  /*5410*/  HSET2.LE.AND R0, R4, R25, PT ;  /* 0x0000001904007233 */ /* 0x000fe20003803000 */
[----:B------:R-:W-:-:S04]  /*5420*/  F2FP.BF16.PACK_AB R2, R27, R133 ;  /* 0x000000851b02723e */ /* 0x000fc800000010ff */
[----:B------:R-:W-:Y:S02]  /*5430*/  LOP3.LUT R4, R0, R2, RZ, 0xc0, !PT ;  /* 0x0000000200047212 */ /* 0x000fe400078ec0ff */
[----:B------:R-:W-:Y:S02]  /*5440*/  SHF.R.U32.HI R0, RZ, 0x10, R5 ;  /* 0x00000010ff007819 */ /* 0x000fe40000011605 */
[----:B-1----:R-:W-:Y:S02]  /*5450*/  F2FP.BF16.PACK_AB R2, R19, R18 ;  /* 0x000000121302723e */ /* 0x002fe400000010ff */
[----:B------:R-:W-:Y:S01]  /*5460*/  LOP3.LUT R3, R0, 0xff, RZ, 0xc0, !PT ;  /* 0x000000ff00037812 */ /* 0x000fe200078ec0ff */
[----:B------:R-:W-:-:S05]  /*5470*/  HSET2.LE.AND R0, R9, R25, PT ;  /* 0x0000001909007233 */ /* 0x000fca0003803000 */
[----:B------:R-:W-:Y:S01]  /*5480*/  LOP3.LUT R5, R0, R2, RZ, 0xc0, !PT ;  /* 0x0000000200057212 */ /* 0x000fe200078ec0ff */
[--C-:B------:R-:W-:Y:S01]  /*5490*/  HSET2.LE.AND R0, R12, R25.reuse, PT ;  /* 0x000000190c007233 */ /* 0x100fe20003803000 */
[----:B------:R-:W-:Y:S01]  /*54a0*/  PRMT R2, R3, 0x5410, R8 ;  /* 0x0000541003027816 */ /* 0x000fe20000000008 */
[--C-:B------:R-:W-:Y:S02]  /*54b0*/  HSET2.LE.AND R3, R11, R25.reuse, PT ;  /* 0x000000190b037233 */ /* 0x100fe40003803000 */
[--C-:B------:R-:W-:Y:S02]  /*54c0*/  HSET2.LE.AND R8, R10, R25.reuse, PT ;  /* 0x000000190a087233 */ /* 0x100fe40003803000 */
[----:B------:R-:W-:Y:S01]  /*54d0*/  HSET2.LE.AND R9, R2, R25, PT ;  /* 0x0000001902097233 */ /* 0x000fe20003803000 */
[----:B------:R-:W-:Y:S01]  /*54e0*/  F2FP.BF16.PACK_AB R2, R22, R17 ;  /* 0x000000111602723e */ /* 0x000fe200000010ff */
[----:B------:R-:W-:Y:S03]  /*54f0*/  HMMA.16816.F32.BF16 R40, R4, R60, RZ ;  /* 0x0000003c0428723c */ /* 0x000fe600000418ff */
[----:B------:R-:W-:Y:S01]  /*5500*/  LOP3.LUT R126, R0, R2, RZ, 0xc0, !PT ;  /* 0x00000002007e7212 */ /* 0x000fe200078ec0ff */
[----:B------:R-:W-:Y:S01]  /*5510*/  FADD.FTZ R2, R243, R242 ;  /* 0x000000f2f3027221 */ /* 0x000fe20000010000 */
[----:B---3--:R-:W-:-:S03]  /*5520*/  F2FP.BF16.PACK_AB R0, R21, R20 ;  /* 0x000000141500723e */ /* 0x008fc600000010ff */
[C---:B------:R-:W-:Y:S01]  /*5530*/  HMMA.16816.F32.BF16 R44, R4.reuse, R62, RZ ;  /* 0x0000003e042c723c */ /* 0x040fe200000418ff */
[----:B------:R-:W-:Y:S01]  /*5540*/  LOP3.LUT R127, R3, R0, RZ, 0xc0, !PT ;  /* 0x00000000037f7212 */ /* 0x000fe200078ec0ff */
[----:B------:R-:W-:Y:S01]  /*5550*/  FADD.FTZ R3, R239, R236 ;  /* 0x000000ecef037221 */ /* 0x000fe20000010000 */
[----:B-----5:R-:W-:Y:S01]  /*5560*/  F2FP.BF16.PACK_AB R0, R14, R13 ;  /* 0x0000000d0e00723e */ /* 0x020fe200000010ff */
[----:B------:R-:W-:Y:S02]  /*5570*/  FADD.FTZ R2, R241, R2 ;  /* 0x00000002f1027221 */ /* 0x000fe40000010000 */
[----:B------:R-:W-:Y:S01]  /*5580*/  FADD.FTZ R3, R237, R3 ;  /* 0x00000003ed037221 */ /* 0x000fe20000010000 */
[----:B------:R-:W-:Y:S01]  /*5590*/  LOP3.LUT R124, R8, R0, RZ, 0xc0, !PT ;  /* 0x00000000087c7212 */ /* 0x000fe200078ec0ff */
[----:B------:R-:W-:Y:S01]  /*55a0*/  HMMA.16816.F32.BF16 R56, R4, R76, RZ ;  /* 0x0000004c0438723c */ /* 0x000fe200000418ff */
[----:B----4-:R-:W-:Y:S01]  /*55b0*/  F2FP.BF16.PACK_AB R0, R24, R23 ;  /* 0x000000171800723e */ /* 0x010fe200000010ff */
[----:B------:R-:W-:-:S02]  /*55c0*/  FADD.FTZ R8, R133, R27 ;  /* 0x0000001b85087221 */ /* 0x000fc40000010000 */
[----:B------:R-:W-:Y:S01]  /*55d0*/  FADD.FTZ R2, R240, R2 ;  /* 0x00000002f0027221 */ /* 0x000fe20000010000 */
[----:B------:R-:W-:Y:S01]  /*55e0*/  LOP3.LUT R125, R9, R0, RZ, 0xc0, !PT ;  /* 0x00000000097d7212 */ /* 0x000fe200078ec0ff */
        /* <DEDUP_REMOVED lines=9> */
[----:B------:R-:W-:Y:S02]  /*5680*/  FADD.FTZ R0, R23, R0 ;  /* 0x0000000017007221 */ /* 0x000fe40000010000 */
[----:B------:R-:W-:Y:S01]  /*5690*/  FADD.FTZ R3, R138, R3 ;  /* 0x000000038a037221 */ /* 0x000fe20000010000 */
[----:B------:R-:W-:Y:S01]  /*56a0*/  HMMA.16816.F32.BF16 R160, R4, R164, RZ ;  /* 0x000000a404a0723c */ /* 0x000fe200000418ff */
[----:B------:R-:W-:Y:S02]  /*56b0*/  FADD.FTZ R0, R24, R0 ;  /* 0x0000000018007221 */ /* 0x000fe40000010000 */
[----:B------:R-:W-:Y:S02]  /*56c0*/  FADD.FTZ R3, R139, R3 ;  /* 0x000000038b037221 */ /* 0x000fe40000010000 */
[----:B------:R-:W-:-:S02]  /*56d0*/  FADD.FTZ R0, R20, R0 ;  /* 0x0000000014007221 */ /* 0x000fc40000010000 */
[----:B------:R-:W-:Y:S01]  /*56e0*/  FADD.FTZ R246, R229, R3 ;  /* 0x00000003e5f67221 */ /* 0x000fe20000010000 */
[C---:B------:R-:W-:Y:S08]  /*56f0*/  HMMA.16816.F32.BF16 R72, R4.reuse, R92, RZ ;  /* 0x0000005c0448723c */ /* 0x040ff000000418ff */
[C---:B------:R-:W-:Y:S08]  /*5700*/  HMMA.16816.F32.BF16 R104, R4.reuse, R108, RZ ;  /* 0x0000006c0468723c */ /* 0x040ff000000418ff */
[C---:B------:R-:W-:Y:S08]  /*5710*/  HMMA.16816.F32.BF16 R76, R4.reuse, R94, RZ ;  /* 0x0000005e044c723c */ /* 0x040ff000000418ff */
[C---:B------:R-:W-:Y:S08]  /*5720*/  HMMA.16816.F32.BF16 R88, R4.reuse, R224, RZ ;  /* 0x000000e00458723c */ /* 0x040ff000000418ff */
[C---:B------:R-:W-:Y:S07]  /*5730*/  HMMA.16816.F32.BF16 R120, R4.reuse, R196, RZ ;  /* 0x000000c40478723c */ /* 0x040fee00000418ff */
[----:B------:R-:W-:Y:S01]  /*5740*/  FADD.FTZ R196, R21, R0 ;  /* 0x0000000015c47221 */ /* 0x000fe20000010000 */
        /* <DEDUP_REMOVED lines=28> */
[----:B------:R-:W-:-:S05]  /*5910*/  FADD.FTZ R197, R22, R2 ;  /* 0x0000000216c57221 */ /* 0x000fca0000010000 */
        /* <DEDUP_REMOVED lines=12> */
[----:B------:R-:W-:Y:S01]  /*59e0*/  UIMAD UR5, UR5, UR23, UR32 ;  /* 0x00000017050572a4 */ /* 0x000fe2000f8e0220 */
        /* <DEDUP_REMOVED lines=22> */
[C---:B------:R-:W-:Y:S02]  /*5b50*/  ISETP.LT.OR P0, PT, R0.reuse, R218, P0 ;  /* 0x000000da0000720c */ /* 0x040fe40000701670 */
[C---:B------:R-:W-:Y:S01]  /*5b60*/  ISETP.GE.AND P2, PT, R0.reuse, R221, PT ;  /* 0x000000dd0000720c */ /* 0x040fe20003f46270 */
[----:B------:R-:W4:Y:S03]  /*5b70*/  LDSM.16.M88.4 R4, [R202+0x2000] ;  /* 0x00200000ca04783b */ /* 0x000f260000000200 */
[C---:B------:R-:W-:Y:S01]  /*5b80*/  ISETP.LT.OR P2, PT, R0.reuse, R217, P2 ;  /* 0x000000d90000720c */ /* 0x040fe20001741670 */
[----:B------:R-:W5:Y:S04]  /*5b90*/  LDSM.16.M88.4 R24, [R200+0x8800] ;  /* 0x00880000c818783b */ /* 0x000f680000000200 */
[----:B------:R-:W1:Y:S04]  /*5ba0*/  LDSM.16.M88.4 R12, [R202] ;  /* 0x00000000ca0c783b */ /* 0x000e680000000200 */
[----:B------:R-:W-:Y:S04]  /*5bb0*/  LDSM.16.M88.4 R20, [R211] ;  /* 0x00000000d314783b */ /* 0x000fe80000000200 */
[----:B------:R-:W1:Y:S01]  /*5bc0*/  LDSM.16.M88.4 R8, [R204+0x2000] ;  /* 0x00200000cc08783b */ /* 0x000e620000000200 */
[----:B---3--:R-:W-:-:S03]  /*5bd0*/  IADD3 R2, R0, 0x1, RZ ;  /* 0x0000000100027810 */ /* 0x008fc60007ffe0ff */
[----:B------:R-:W3:Y:S01]  /*5be0*/  LDSM.16.M88.4 R16, [R214] ;  /* 0x00000000d610783b */ /* 0x000ee20000000200 */
[----:B------:R-:W-:Y:S02]  /*5bf0*/  IADD3 R3, R0, 0x9, RZ ;  /* 0x0000000900037810 */ /* 0x000fe40007ffe0ff */
[C---:B------:R-:W-:Y:S01]  /*5c00*/  ISETP.GE.AND P5, PT, R2.reuse, R223, PT ;  /* 0x000000df0200720c */ /* 0x040fe20003fa6270 */
[----:B------:R-:W0:Y:S01]  /*5c10*/  LDGDEPBAR ;  /* 0x00000000000079af */ /* 0x000e220000000000 */
[C---:B------:R-:W-:Y:S02]  /*5c20*/  ISETP.GE.AND P3, PT, R2.reuse, R222, PT ;  /* 0x000000de0200720c */ /* 0x040fe40003f66270 */
[C---:B------:R-:W-:Y:S02]  /*5c30*/  ISETP.GE.AND P4, PT, R2.reuse, R221, PT ;  /* 0x000000dd0200720c */ /* 0x040fe40003f86270 */
[C---:B------:R-:W-:Y:S02]  /*5c40*/  ISETP.GE.AND P1, PT, R2.reuse, R220, PT ;  /* 0x000000dc0200720c */ /* 0x040fe40003f26270 */
[----:B------:R-:W-:-:S02]  /*5c50*/  ISETP.LT.OR P5, PT, R2, R219, P5 ;  /* 0x000000db0200720c */ /* 0x000fc40002fa1670 */
[C---:B------:R-:W-:Y:S02]  /*5c60*/  ISETP.LT.OR P3, PT, R2.reuse, R218, P3 ;  /* 0x000000da0200720c */ /* 0x040fe40001f61670 */
[C---:B------:R-:W-:Y:S02]  /*5c70*/  ISETP.LT.OR P4, PT, R2.reuse, R217, P4 ;  /* 0x000000d90200720c */ /* 0x040fe40002781670 */
[----:B------:R-:W-:Y:S02]  /*5c80*/  ISETP.LT.OR P1, PT, R2, R216, P1 ;  /* 0x000000d80200720c */ /* 0x000fe40000f21670 */
[----:B------:R-:W-:Y:S01]  /*5c90*/  IADD3 R2, R0, 0x8, RZ ;  /* 0x0000000800027810 */ /* 0x000fe20007ffe0ff */
[C---:B----4-:R-:W-:Y:S08]  /*5ca0*/  HMMA.16816.F32.BF16 R184, R4.reuse, R28, RZ ;  /* 0x0000001c04b8723c */ /* 0x050ff000000418ff */
[C---:B-----5:R-:W-:Y:S08]  /*5cb0*/  HMMA.16816.F32.BF16 R176, R4.reuse, R24, RZ ;  /* 0x0000001804b0723c */ /* 0x060ff000000418ff */
[C---:B------:R-:W-:Y:S08]  /*5cc0*/  HMMA.16816.F32.BF16 R180, R4.reuse, R30, RZ ;  /* 0x0000001e04b4723c */ /* 0x040ff000000418ff */
[----:B------:R-:W-:Y:S01]  /*5cd0*/  HMMA.16816.F32.BF16 R172, R4, R26, RZ ;  /* 0x0000001a04ac723c */ /* 0x000fe200000418ff */
[----:B------:R-:W4:Y:S07]  /*5ce0*/  LDSM.16.M88.4 R4, [R204] ;  /* 0x00000000cc04783b */ /* 0x000f2e0000000200 */
[C---:B-1----:R-:W-:Y:S08]  /*5cf0*/  HMMA.16816.F32.BF16 R32, R12.reuse, R28, RZ ;  /* 0x0000001c0c20723c */ /* 0x042ff000000418ff */
[C---:B------:R-:W-:Y:S08]  /*5d00*/  HMMA.16816.F32.BF16 R188, R12.reuse, R30, RZ ;  /* 0x0000001e0cbc723c */ /* 0x040ff000000418ff */
[C---:B------:R-:W-:Y:S08]  /*5d10*/  HMMA.16816.F32.BF16 R28, R12.reuse, R24, RZ ;  /* 0x000000180c1c723c */ /* 0x040ff000000418ff */
[----:B------:R-:W-:Y:S08]  /*5d20*/  HMMA.16816.F32.BF16 R12, R12, R26, RZ ;  /* 0x0000001a0c0c723c */ /* 0x000ff000000418ff */
[C---:B------:R-:W-:Y:S08]  /*5d30*/  HMMA.16816.F32.BF16 R192, R8.reuse, R20, R184 ;  /* 0x0000001408c0723c */ /* 0x040ff000000418b8 */
[C---:B---3--:R-:W-:Y:S08]  /*5d40*/  HMMA.16816.F32.BF16 R184, R8.reuse, R16, R176 ;  /* 0x0000001008b8723c */ /* 0x048ff000000418b0 */
[C---:B------:R-:W-:Y:S08]  /*5d50*/  HMMA.16816.F32.BF16 R176, R8.reuse, R18, R172 ;  /* 0x0000001208b0723c */ /* 0x040ff000000418ac */
[----:B------:R-:W-:Y:S01]  /*5d60*/  HMMA.16816.F32.BF16 R180, R8, R22, R180 ;  /* 0x0000001608b4723c */ /* 0x000fe200000418b4 */
[----:B------:R-:W-:Y:S07]  /*5d70*/  LDSM.16.M88.4 R8, [R210] ;  /* 0x00000000d208783b */ /* 0x000fee0000000200 */
[C---:B----4-:R-:W-:Y:S08]  /*5d80*/  HMMA.16816.F32.BF16 R172, R4.reuse, R20, R32 ;  /* 0x0000001404ac723c */ /* 0x050ff00000041820 */
[C---:B------:R-:W-:Y:S08]  /*5d90*/  HMMA.16816.F32.BF16 R24, R4.reuse, R22, R188 ;  /* 0x000000160418723c */ /* 0x040ff000000418bc */
[C---:B------:R-:W-:Y:S08]  /*5da0*/  HMMA.16816.F32.BF16 R32, R4.reuse, R16, R28 ;  /* 0x000000100420723c */ /* 0x040ff0000004181c */
[----:B------:R-:W-:Y:S01]  /*5db0*/  HMMA.16816.F32.BF16 R20, R4, R18, R12 ;  /* 0x000000120414723c */ /* 0x000fe2000004180c */
[----:B------:R-:W1:Y:S04]  /*5dc0*/  LDSM.16.M88.4 R16, [R208+0x8000] ;  /* 0x00800000d010783b */ /* 0x000e680000000200 */
[----:B------:R-:W3:Y:S04]  /*5dd0*/  LDSM.16.M88.4 R4, [R210+0x2000] ;  /* 0x00200000d204783b */ /* 0x000ee80000000200 */
[----:B------:R-:W4:Y:S01]  /*5de0*/  LDSM.16.M88.4 R12, [R208+0x8800] ;  /* 0x00880000d00c783b */ /* 0x000f220000000200 */
[----:B-1----:R-:W-:Y:S08]  /*5df0*/  HMMA.16816.F32.BF16 R28, R8, R18, R24 ;  /* 0x00000012081c723c */ /* 0x002ff00000041818 */
[C---:B---3--:R-:W-:Y:S08]  /*5e00*/  HMMA.16816.F32.BF16 R188, R4.reuse, R16, R192 ;  /* 0x0000001004bc723c */ /* 0x048ff000000418c0 */
[C---:B----4-:R-:W-:Y:S08]  /*5e10*/  HMMA.16816.F32.BF16 R184, R4.reuse, R12, R184 ;  /* 0x0000000c04b8723c */ /* 0x050ff000000418b8 */
[C---:B------:R-:W-:Y:S08]  /*5e20*/  HMMA.16816.F32.BF16 R180, R4.reuse, R18, R180 ;  /* 0x0000001204b4723c */ /* 0x040ff000000418b4 */
[----:B------:R-:W-:Y:S01]  /*5e30*/  HMMA.16816.F32.BF16 R176, R4, R14, R176 ;  /* 0x0000000e04b0723c */ /* 0x000fe200000418b0 */
[----:B------:R-:W-:Y:S07]  /*5e40*/  LDSM.16.M88.4 R4, [R209+0x2000] ;  /* 0x00200000d104783b */ /* 0x000fee0000000200 */
[C---:B------:R-:W-:Y:S01]  /*5e50*/  HMMA.16816.F32.BF16 R172, R8.reuse, R16, R172 ;  /* 0x0000001008ac723c */ /* 0x040fe200000418ac */
[----:B------:R-:W1:Y:S07]  /*5e60*/  LDSM.16.M88.4 R16, [R207] ;  /* 0x00000000cf10783b */ /* 0x000e6e0000000200 */
[C---:B------:R-:W-:Y:S08]  /*5e70*/  HMMA.16816.F32.BF16 R24, R8.reuse, R12, R32 ;  /* 0x0000000c0818723c */ /* 0x040ff00000041820 */
[----:B------:R-:W-:Y:S01]  /*5e80*/  HMMA.16816.F32.BF16 R20, R8, R14, R20 ;  /* 0x0000000e0814723c */ /* 0x000fe20000041814 */
[----:B------:R-:W3:Y:S04]  /*5e90*/  LDSM.16.M88.4 R12, [R207+0x800] ;  /* 0x00080000cf0c783b */ /* 0x000ee80000000200 */
[----:B------:R-:W4:Y:S03]  /*5ea0*/  LDSM.16.M88.4 R8, [R209] ;  /* 0x00000000d108783b */ /* 0x000f260000000200 */
[C---:B-1----:R-:W-:Y:S08]  /*5eb0*/  HMMA.16816.F32.BF16 R188, R4.reuse, R16, R188 ;  /* 0x0000001004bc723c */ /* 0x042ff000000418bc */
[C---:B------:R-:W-:Y:S08]  /*5ec0*/  HMMA.16816.F32.BF16 R180, R4.reuse, R18, R180 ;  /* 0x0000001204b4723c */ /* 0x040ff000000418b4 */
[C---:B---3--:R-:W-:Y:S08]  /*5ed0*/  HMMA.16816.F32.BF16 R192, R4.reuse, R12, R184 ;  /* 0x0000000c04c0723c */ /* 0x048ff000000418b8 */
[----:B------:R-:W-:Y:S01]  /*5ee0*/  HMMA.16816.F32.BF16 R176, R4, R14, R176 ;  /* 0x0000000e04b0723c */ /* 0x000fe200000418b0 */
[----:B------:R-:W-:Y:S07]  /*5ef0*/  LDSM.16.M88.4 R4, [R202+0x6000] ;  /* 0x00600000ca04783b */ /* 0x000fee0000000200 */
[C---:B----4-:R-:W-:Y:S08]  /*5f00*/  HMMA.16816.F32.BF16 R32, R8.reuse, R16, R172 ;  /* 0x000000100820723c */ /* 0x050ff000000418ac */
[C---:B------:R-:W-:Y:S01]  /*5f10*/  HMMA.16816.F32.BF16 R28, R8.reuse, R18, R28 ;  /* 0x00000012081c723c */ /* 0x040fe2000004181c */
[----:B------:R-:W1:Y:S07]  /*5f20*/  LDSM.16.M88.4 R16, [R200+0x9000] ;  /* 0x00900000c810783b */ /* 0x000e6e0000000200 */
[C---:B------:R-:W-:Y:S08]  /*5f30*/  HMMA.16816.F32.BF16 R24, R8.reuse, R12, R24 ;  /* 0x0000000c0818723c */ /* 0x040ff00000041818 */
[----:B------:R-:W-:Y:S01]  /*5f40*/  HMMA.16816.F32.BF16 R20, R8, R14, R20 ;  /* 0x0000000e0814723c */ /* 0x000fe20000041814 */
[----:B------:R-:W3:Y:S04]  /*5f50*/  LDSM.16.M88.4 R12, [R200+0x9800] ;  /* 0x00980000c80c783b */ /* 0x000ee80000000200 */
[----:B------:R-:W4:Y:S03]  /*5f60*/  LDSM.16.M88.4 R8, [R202+0x4000] ;  /* 0x00400000ca08783b */ /* 0x000f260000000200 */
[C---:B-1----:R-:W-:Y:S08]  /*5f70*/  HMMA.16816.F32.BF16 R188, R4.reuse, R16, R188 ;  /* 0x0000001004bc723c */ /* 0x042ff000000418bc */
[C---:B------:R-:W-:Y:S08]  /*5f80*/  HMMA.16816.F32.BF16 R180, R4.reuse, R18, R180 ;  /* 0x0000001204b4723c */ /* 0x040ff000000418b4 */
[C---:B---3--:R-:W-:Y:S08]  /*5f90*/  HMMA.16816.F32.BF16 R192, R4.reuse, R12, R192 ;  /* 0x0000000c04c0723c */ /* 0x048ff000000418c0 */
[----:B------:R-:W-:Y:S01]  /*5fa0*/  HMMA.16816.F32.BF16 R172, R4, R14, R176 ;  /* 0x0000000e04ac723c */ /* 0x000fe200000418b0 */
[----:B------:R-:W-:Y:S07]  /*5fb0*/  LDSM.16.M88.4 R4, [R204+0x6000] ;  /* 0x00600000cc04783b */ /* 0x000fee0000000200 */
[C---:B----4-:R-:W-:Y:S08]  /*5fc0*/  HMMA.16816.F32.BF16 R32, R8.reuse, R16, R32 ;  /* 0x000000100820723c */ /* 0x050ff00000041820 */
[C---:B------:R-:W-:Y:S01]  /*5fd0*/  HMMA.16816.F32.BF16 R28, R8.reuse, R18, R28 ;  /* 0x00000012081c723c */ /* 0x040fe2000004181c */
[----:B------:R-:W1:Y:S07]  /*5fe0*/  LDSM.16.M88.4 R16, [R213] ;  /* 0x00000000d510783b */ /* 0x000e6e0000000200 */
[C---:B------:R-:W-:Y:S08]  /*5ff0*/  HMMA.16816.F32.BF16 R24, R8.reuse, R12, R24 ;  /* 0x0000000c0818723c */ /* 0x040ff00000041818 */
[----:B------:R-:W-:Y:S01]  /*6000*/  HMMA.16816.F32.BF16 R20, R8, R14, R20 ;  /* 0x0000000e0814723c */ /* 0x000fe20000041814 */
[----:B------:R-:W3:Y:S04]  /*6010*/  LDSM.16.M88.4 R12, [R212] ;  /* 0x00000000d40c783b */ /* 0x000ee80000000200 */
        /* <DEDUP_REMOVED lines=14> */
[-C--:B------:R-:W-:Y:S08]  /*6100*/  HMMA.16816.F32.BF16 R188, R4, R16.reuse, R188 ;  /* 0x0000001004bc723c */ /* 0x080ff000000418bc */
[C---:B---3--:R-:W-:Y:S08]  /*6110*/  HMMA.16816.F32.BF16 R176, R8.reuse, R16, R32 ;  /* 0x0000001008b0723c */ /* 0x048ff00000041820 */
[C---:B------:R-:W-:Y:S01]  /*6120*/  HMMA.16816.F32.BF16 R32, R8.reuse, R18, R28 ;  /* 0x000000120820723c */ /* 0x040fe2000004181c */
[----:B------:R-:W-:Y:S07]  /*6130*/  LDSM.16.M88.4 R16, [R207+0x1000] ;  /* 0x00100000cf10783b */ /* 0x000fee0000000200 */
[C---:B----4-:R-:W-:Y:S08]  /*6140*/  HMMA.16816.F32.BF16 R28, R8.reuse, R12, R24 ;  /* 0x0000000c081c723c */ /* 0x050ff00000041818 */
[----:B------:R-:W-:Y:S01]  /*6150*/  HMMA.16816.F32.BF16 R20, R8, R14, R20 ;  /* 0x0000000e0814723c */ /* 0x000fe20000041814 */
[----:B------:R-:W1:Y:S07]  /*6160*/  LDSM.16.M88.4 R8, [R209+0x4000] ;  /* 0x00400000d108783b */ /* 0x000e6e0000000200 */
[C---:B------:R-:W-:Y:S08]  /*6170*/  HMMA.16816.F32.BF16 R192, R4.reuse, R12, R192 ;  /* 0x0000000c04c0723c */ /* 0x040ff000000418c0 */
[----:B------:R-:W-:Y:S01]  /*6180*/  HMMA.16816.F32.BF16 R180, R4, R14, R172 ;  /* 0x0000000e04b4723c */ /* 0x000fe200000418ac */
[----:B------:R-:W3:Y:S04]  /*6190*/  LDSM.16.M88.4 R4, [R209+0x6000] ;  /* 0x00600000d104783b */ /* 0x000ee80000000200 */
[----:B------:R-:W4:Y:S01]  /*61a0*/  LDSM.16.M88.4 R12, [R207+0x1800] ;  /* 0x00180000cf0c783b */ /* 0x000f220000000200 */
[----:B------:R-:W-:-:S04]  /*61b0*/  DEPBAR.LE SB0, 0x0 ;  /* 0x000080000000791a */ /* 0x000fc80000000000 */
[C---:B-1----:R-:W-:Y:S08]  /*61c0*/  HMMA.16816.F32.BF16 R24, R8.reuse, R16, R176 ;  /* 0x000000100818723c */ /* 0x042ff000000418b0 */
[----:B------:R-:W-:Y:S08]  /*61d0*/  HMMA.16816.F32.BF16 R32, R8, R18, R32 ;  /* 0x000000120820723c */ /* 0x000ff00000041820 */
[C---:B---3--:R-:W-:Y:S08]  /*61e0*/  HMMA.16816.F32.BF16 R172, R4.reuse, R16, R188 ;  /* 0x0000001004ac723c */ /* 0x048ff000000418bc */
[----:B------:R-:W-:Y:S01]  /*61f0*/  HMMA.16816.F32.BF16 R184, R4, R18, R184 ;  /* 0x0000001204b8723c */ /* 0x000fe200000418b8 */
[----:B------:R-:W-:-:S02]  /*6200*/  FSEL R24, R24, -INF , !P6 ;  /* 0xff80000018187808 */ /* 0x000fc40007000000 */
[----:B------:R-:W-:Y:S02]  /*6210*/  FSEL R132, R26, -INF , !P0 ;  /* 0xff8000001a847808 */ /* 0x000fe40004000000 */
[----:B------:R-:W-:Y:S02]  /*6220*/  ISETP.GE.AND P6, PT, R0, R220, PT ;  /* 0x000000dc0000720c */ /* 0x000fe40003fc6270 */
[----:B------:R-:W-:Y:S01]  /*6230*/  ISETP.GE.AND P0, PT, R2, R223, PT ;  /* 0x000000df0200720c */ /* 0x000fe20003f06270 */
[----:B----4-:R-:W-:Y:S01]  /*6240*/  HMMA.16816.F32.BF16 R28, R8, R12, R28 ;  /* 0x0000000c081c723c */ /* 0x010fe2000004181c */
[----:B------:R-:W-:Y:S01]  /*6250*/  BAR.SYNC.DEFER_BLOCKING 0x0 ;  /* 0x0000000000007b1d */ /* 0x000fe20000010000 */
[----:B------:R-:W-:Y:S02]  /*6260*/  ISETP.LT.OR P6, PT, R0, R216, P6 ;  /* 0x000000d80000720c */ /* 0x000fe400037c1670 */
[----:B------:R-:W-:Y:S02]  /*6270*/  ISETP.LT.OR P0, PT, R2, R219, P0 ;  /* 0x000000db0200720c */ /* 0x000fe40000701670 */
[----:B------:R-:W-:-:S02]  /*6280*/  FSEL R26, R25, -INF , !P5 ;  /* 0xff800000191a7808 */ /* 0x000fc40006800000 */
[C---:B------:R-:W-:Y:S01]  /*6290*/  HMMA.16816.F32.BF16 R188, R4.reuse, R12, R192 ;  /* 0x0000000c04bc723c */ /* 0x040fe200000418c0 */
[----:B------:R-:W-:Y:S02]  /*62a0*/  FSEL R19, R175, -INF , !P1 ;  /* 0xff800000af137808 */ /* 0x000fe40004800000 */
[----:B------:R-:W-:Y:S02]  /*62b0*/  FSEL R133, R27, -INF , !P3 ;  /* 0xff8000001b857808 */ /* 0x000fe40005800000 */
[----:B------:R-:W-:Y:S02]  /*62c0*/  FSEL R32, R32, -INF , !P0 ;  /* 0xff80000020207808 */ /* 0x000fe40004000000 */
[C---:B------:R-:W-:Y:S01]  /*62d0*/  ISETP.GE.AND P5, PT, R3.reuse, R223, PT ;  /* 0x000000df0300720c */ /* 0x040fe20003fa6270 */
[----:B------:R-:W-:Y:S01]  /*62e0*/  HMMA.16816.F32.BF16 R180, R4, R14, R180 ;  /* 0x0000000e04b4723c */ /* 0x000fe200000418b4 */
[C---:B------:R-:W-:Y:S02]  /*62f0*/  ISETP.GE.AND P3, PT, R3.reuse, R222, PT ;  /* 0x000000de0300720c */ /* 0x040fe40003f66270 */
[----:B------:R-:W-:-:S02]  /*6300*/  ISETP.GE.AND P1, PT, R3, R221, PT ;  /* 0x000000dd0300720c */ /* 0x000fc40003f26270 */
[----:B------:R-:W-:Y:S02]  /*6310*/  ISETP.GE.AND P0, PT, R3, R220, PT ;  /* 0x000000dc0300720c */ /* 0x000fe40003f06270 */
[----:B------:R-:W-:Y:S01]  /*6320*/  FSEL R6, R172, -INF , !P2 ;  /* 0xff800000ac067808 */ /* 0x000fe20005000000 */
[----:B------:R-:W-:Y:S01]  /*6330*/  HMMA.16816.F32.BF16 R12, R8, R14, R20 ;  /* 0x0000000e080c723c */ /* 0x000fe20000041814 */
[----:B------:R-:W-:Y:S02]  /*6340*/  FSEL R7, R174, -INF , !P6 ;  /* 0xff800000ae077808 */ /* 0x000fe40007000000 */
[C---:B------:R-:W-:Y:S02]  /*6350*/  ISETP.GE.AND P2, PT, R2.reuse, R222, PT ;  /* 0x000000de0200720c */ /* 0x040fe40003f46270 */
[----:B------:R-:W-:Y:S02]  /*6360*/  ISETP.GE.AND P6, PT, R2, R221, PT ;  /* 0x000000dd0200720c */ /* 0x000fe40003fc6270 */
[----:B------:R-:W-:-:S02]  /*6370*/  FSEL R10, R173, -INF , !P4 ;  /* 0xff800000ad0a7808 */ /* 0x000fc40006000000 */
[C---:B------:R-:W-:Y:S02]  /*6380*/  ISETP.GE.AND P4, PT, R2.reuse, R220, PT ;  /* 0x000000dc0200720c */ /* 0x040fe40003f86270 */
        /* <DEDUP_REMOVED lines=26> */
[----:B------:R-:W-:Y:S02]  /*6530*/  ISETP.GE.AND P0, PT, R2, R220, PT ;  /* 0x000000dc0200720c */ /* 0x000fe40003f06270 */
[----:B------:R-:W-:Y:S02]  /*6540*/  FSEL R193, R28, -INF , !P2 ;  /* 0xff8000001cc17808 */ /* 0x000fe40005000000 */
[----:B------:R-:W-:-:S02]  /*6550*/  ISETP.LT.OR P0, PT, R2, R216, P0 ;  /* 0x000000d80200720c */ /* 0x000fc40000701670 */
[----:B------:R-:W-:Y:S02]  /*6560*/  FSEL R231, R190, -INF , !P1 ;  /* 0xff800000bee77808 */ /* 0x000fe40004800000 */
[----:B------:R-:W-:Y:S02]  /*6570*/  FSEL R33, R33, -INF , !P5 ;  /* 0xff80000021217808 */ /* 0x000fe40006800000 */
[----:B------:R-:W-:Y:S02]  /*6580*/  FSEL R35, R35, -INF , !P3 ;  /* 0xff80000023237808 */ /* 0x000fe40005800000 */
[C---:B------:R-:W-:Y:S02]  /*6590*/  ISETP.GE.AND P2, PT, R3.reuse, R220, PT ;  /* 0x000000dc0300720c */ /* 0x040fe40003f46270 */
[----:B------:R-:W-:Y:S02]  /*65a0*/  ISETP.GE.AND P1, PT, R2, R221, PT ;  /* 0x000000dd0200720c */ /* 0x000fe40003f26270 */
[----:B------:R-:W-:-:S02]  /*65b0*/  ISETP.GE.AND P5, PT, R3, R222, PT ;  /* 0x000000de0300720c */ /* 0x000fc40003fa6270 */
[C---:B------:R-:W-:Y:S02]  /*65c0*/  ISETP.GE.AND P3, PT, R3.reuse, R221, PT ;  /* 0x000000dd0300720c */ /* 0x040fe40003f66270 */
[----:B------:R-:W-:Y:S02]  /*65d0*/  FSEL R228, R182, -INF , !P0 ;  /* 0xff800000b6e47808 */ /* 0x000fe40004000000 */
[----:B------:R-:W-:Y:S02]  /*65e0*/  PLOP3.LUT P0, PT, PT, PT, UP0, 0x80, 0x0 ;  /* 0x000000000000781c */ /* 0x000fe40003f0f008 */
[C---:B------:R-:W-:Y:S02]  /*65f0*/  ISETP.LT.OR P2, PT, R3.reuse, R216, P2 ;  /* 0x000000d80300720c */ /* 0x040fe40001741670 */
[----:B------:R-:W-:Y:S02]  /*6600*/  ISETP.LT.OR P1, PT, R2, R217, P1 ;  /* 0x000000d90200720c */ /* 0x000fe40000f21670 */
[----:B------:R-:W-:-:S02]  /*6610*/  ISETP.LT.OR P5, PT, R3, R218, P5 ;  /* 0x000000da0300720c */ /* 0x000fc40002fa1670 */
[----:B------:R-:W-:Y:S02]  /*6620*/  ISETP.LT.OR P3, PT, R3, R217, P3 ;  /* 0x000000d90300720c */ /* 0x000fe40001f61670 */
[----:B------:R-:W-:Y:S02]  /*6630*/  IADD3 R0, R0, 0x19, RZ ;  /* 0x0000001900007810 */ /* 0x000fe40007ffe0ff */
[----:B------:R-:W-:Y:S02]  /*6640*/  FSEL R229, R191, -INF , !P2 ;  /* 0xff800000bfe57808 */ /* 0x000fe40005000000 */
[----:B------:R-:W-:Y:S02]  /*6650*/  FSEL R224, R180, -INF , !P1 ;  /* 0xff800000b4e07808 */ /* 0x000fe40004800000 */
[----:B------:R-:W-:Y:S02]  /*6660*/  FSEL R194, R30, -INF , !P6 ;  /* 0xff8000001ec27808 */ /* 0x000fe40007000000 */
[----:B------:R-:W-:-:S02]  /*6670*/  FSEL R230, R188, -INF , !P4 ;  /* 0xff800000bce67808 */ /* 0x000fc40006000000 */
[----:B------:R-:W-:Y:S02]  /*6680*/  FSEL R225, R31, -INF , !P5 ;  /* 0xff8000001fe17808 */ /* 0x000fe40006800000 */
[----:B------:R-:W-:Y:S02]  /*6690*/  FSEL R227, R189, -INF , !P3 ;  /* 0xff800000bde37808 */ /* 0x000fe40005800000 */
[C---:B------:R-:W-:Y:S02]  /*66a0*/  ISETP.GE.AND P2, PT, R0.reuse, R221, PT ;  /* 0x000000dd0000720c */ /* 0x040fe40003f46270 */
[----:B------:R-:W-:Y:S02]  /*66b0*/  ISETP.GE.AND P1, PT, R0, R220, PT ;  /* 0x000000dc0000720c */ /* 0x000fe40003f26270 */
[C---:B------:R-:W-:Y:S02]  /*66c0*/  ISETP.GE.AND P6, PT, R2.reuse, R223, PT ;  /* 0x000000df0200720c */ /* 0x040fe40003fc6270 */
[----:B------:R-:W-:-:S02]  /*66d0*/  ISETP.GE.AND P4, PT, R2, R222, PT ;  /* 0x000000de0200720c */ /* 0x000fc40003f86270 */
[C---:B------:R-:W-:Y:S02]  /*66e0*/  ISETP.GE.AND P5, PT, R0.reuse, R223, PT ;  /* 0x000000df0000720c */ /* 0x040fe40003fa6270 */
[C---:B------:R-:W-:Y:S02]  /*66f0*/  ISETP.GE.AND P3, PT, R0.reuse, R222, PT ;  /* 0x000000de0000720c */ /* 0x040fe40003f66270 */
[C---:B------:R-:W-:Y:S02]  /*6700*/  ISETP.LT.OR P2, PT, R0.reuse, R217, P2 ;  /* 0x000000d90000720c */ /* 0x040fe40001741670 */
[----:B------:R-:W-:Y:S02]  /*6710*/  ISETP.LT.OR P1, PT, R0, R216, P1 ;  /* 0x000000d80000720c */ /* 0x000fe40000f21670 */
[C---:B------:R-:W-:Y:S02]  /*6720*/  ISETP.LT.OR P6, PT, R2.reuse, R219, P6 ;  /* 0x000000db0200720c */ /* 0x040fe400037c1670 */
        /* <DEDUP_REMOVED lines=10> */
[----:B--2---:R-:W2:Y:S04]  /*67d0*/  LDL.64 R242, [R1+0x50] ;  /* 0x0000500001f27983 */ /* 0x004ea80000100a00 */
[----:B------:R-:W3:Y:S01]  /*67e0*/  LDL.64 R198, [R1+0x48] ;  /* 0x0000480001c67983 */ /* 0x000ee20000100a00 */
[----:B------:R-:W-:Y:S02]  /*67f0*/  UIADD3 UR32, UR30, -0x3, URZ ;  /* 0xfffffffd1e207890 */ /* 0x000fe4000fffe03f */
[----:B------:R-:W-:-:S02]  /*6800*/  ULDC.64 UR4, c[0x0][0x198] ;  /* 0x0000660000047ab9 */ /* 0x000fc40000000a00 */
        /* <DEDUP_REMOVED lines=22> */
.L_x_1860:
[----:B-12---:R-:W2:Y:S01]  /*6970*/  LDL.64 R4, [R1+0x10] ;  /* 0x0000100001047983 */ /* 0x006ea20000100a00 */
[----:B------:R-:W-:Y:S01]  /*6980*/  MOV R0, UR29 ;  /* 0x0000001d00007c02 */ /* 0x000fe20008000f00 */
[----:B------:R-:W-:-:S03]  /*6990*/  IMAD.WIDE.U32 R2, R232, -0x2daee0ad, RZ ;  /* 0xd2511f53e8027825 */ /* 0x000fc600078e00ff */
[----:B--2---:R-:W-:Y:S02]  /*69a0*/  LOP3.LUT R0, R5, UR25, R0, 0x96, !PT ;  /* 0x0000001905007c12 */ /* 0x004fe4000f8e9600 */
[----:B------:R-:W-:-:S03]  /*69b0*/  LOP3.LUT R4, R3, UR15, R4, 0x96, !PT ;  /* 0x0000000f03047c12 */ /* 0x000fc6000f8e9604 */
[----:B------:R-:W-:-:S04]  /*69c0*/  IMAD.WIDE.U32 R28, R0, -0x326172a9, RZ ;  /* 0xcd9e8d57001c7825 */ /* 0x000fc800078e00ff */
[----:B------:R-:W-:Y:S01]  /*69d0*/  IMAD.WIDE.U32 R4, R4, -0x326172a9, RZ ;  /* 0xcd9e8d5704047825 */ /* 0x000fe200078e00ff */
[C---:B------:R-:W-:Y:S02]  /*69e0*/  LOP3.LUT R0, R29.reuse, UR16, R234, 0x96, !PT ;  /* 0x000000101d007c12 */ /* 0x040fe4000f8e96ea */
[----:B------:R-:W-:-:S03]  /*69f0*/  LOP3.LUT R29, R29, UR16, R244, 0x96, !PT ;  /* 0x000000101d1d7c12 */ /* 0x000fc6000f8e96f4 */
[----:B------:R-:W-:Y:S01]  /*6a00*/  IMAD.WIDE.U32 R12, R0, -0x2daee0ad, RZ ;  /* 0xd2511f53000c7825 */ /* 0x000fe200078e00ff */
[----:B------:R-:W-:-:S04]  /*6a10*/  FMNMX.FTZ R0, R134, R6, !PT ;  /* 0x0000000686007209 */ /* 0x000fc80007810000 */
[----:B------:R-:W-:Y:S02]  /*6a20*/  FMNMX.FTZ R0, R10, R0, !PT ;  /* 0x000000000a007209 */ /* 0x000fe40007810000 */
[----:B------:R-:W-:Y:S02]  /*6a30*/  LOP3.LUT R11, R13, UR13, R2, 0x96, !PT ;  /* 0x0000000d0d0b7c12 */ /* 0x000fe4000f8e9602 */
[----:B------:R-:W-:Y:S02]  /*6a40*/  FMNMX.FTZ R0, R9, R0, !PT ;  /* 0x0000000009007209 */ /* 0x000fe40007810000 */
[--C-:B------:R-:W-:Y:S02]  /*6a50*/  LOP3.LUT R2, R5, UR14, R28.reuse, 0x96, !PT ;  /* 0x0000000e05027c12 */ /* 0x100fe4000f8e961c */
[----:B------:R-:W-:Y:S02]  /*6a60*/  FMNMX.FTZ R0, R8, R0, !PT ;  /* 0x0000000008007209 */ /* 0x000fe40007810000 */
[----:B------:R-:W-:Y:S01]  /*6a70*/  LOP3.LUT R28, R251, UR14, R28, 0x96, !PT ;  /* 0x0000000efb1c7c12 */ /* 0x000fe2000f8e961c */
[----:B------:R-:W-:Y:S01]  /*6a80*/  IMAD.WIDE.U32 R2, R2, -0x2daee0ad, RZ ;  /* 0xd2511f5302027825 */ /* 0x000fe200078e00ff */
[----:B------:R-:W-:-:S04]  /*6a90*/  FMNMX.FTZ R0, R230, R0, !PT ;  /* 0x00000000e6007209 */ /* 0x000fc80007810000 */
[----:B------:R-:W-:Y:S01]  /*6aa0*/  LOP3.LUT R3, R3, UR11, R12, 0x96, !PT ;  /* 0x0000000b03037c12 */ /* 0x000fe2000f8e960c */
[----:B------:R-:W-:Y:S01]  /*6ab0*/  IMAD.WIDE.U32 R12, R11, -0x326172a9, RZ ;  /* 0xcd9e8d570b0c7825 */ /* 0x000fe200078e00ff */
[----:B------:R-:W-:-:S03]  /*6ac0*/  FMNMX.FTZ R0, R227, R0, !PT ;  /* 0x00000000e3007209 */ /* 0x000fc60007810000 */
[----:B------:R-:W-:Y:S01]  /*6ad0*/  IMAD.WIDE.U32 R172, R3, -0x326172a9, RZ ;  /* 0xcd9e8d5703ac7825 */ /* 0x000fe200078e00ff */
[----:B------:R-:W-:Y:S02]  /*6ae0*/  FMNMX.FTZ R0, R224, R0, !PT ;  /* 0x00000000e0007209 */ /* 0x000fe40007810000 */
[----:B------:R-:W-:Y:S02]  /*6af0*/  LOP3.LUT R4, R13, UR12, R4, 0x96, !PT ;  /* 0x0000000c0d047c12 */ /* 0x000fe4000f8e9604 */
[----:B------:R-:W-:Y:S02]  /*6b00*/  FMNMX.FTZ R0, R195, R0, !PT ;  /* 0x00000000c3007209 */ /* 0x000fe40007810000 */
[----:B------:R-:W-:Y:S01]  /*6b10*/  LOP3.LUT R3, R173, UR10, R12, 0x96, !PT ;  /* 0x0000000aad037c12 */ /* 0x000fe2000f8e960c */
[----:B------:R-:W-:Y:S02]  /*6b20*/  IMAD.WIDE.U32 R4, R4, -0x2daee0ad, RZ ;  /* 0xd2511f5304047825 */ /* 0x000fe400078e00ff */
[----:B------:R-:W1:Y:S02]  /*6b30*/  SHFL.BFLY PT, R13, R0, 0x2, 0x1f ;  /* 0x0c401f00000d7f89 */ /* 0x000e6400000e0000 */
[----:B------:R-:W-:Y:S01]  /*6b40*/  IMAD.WIDE.U32 R174, R3, -0x2daee0ad, RZ ;  /* 0xd2511f5303ae7825 */ /* 0x000fe200078e00ff */
[----:B------:R-:W-:-:S04]  /*6b50*/  LOP3.LUT R12, R5, UR9, R2, 0x96, !PT ;  /* 0x00000009050c7c12 */ /* 0x000fc8000f8e9602 */
[----:B------:R-:W-:Y:S01]  /*6b60*/  LOP3.LUT R2, R175, UR7, R4, 0x96, !PT ;  /* 0x00000007af027c12 */ /* 0x000fe2000f8e9604 */
[----:B------:R-:W-:Y:S01]  /*6b70*/  IMAD.WIDE.U32 R240, R12, -0x326172a9, RZ ;  /* 0xcd9e8d570cf07825 */ /* 0x000fe200078e00ff */
[----:B------:R-:W-:-:S03]  /*6b80*/  MOV R175, R246 ;  /* 0x000000f600af7202 */ /* 0x000fc60000000f00 */
[----:B------:R-:W-:-:S05]  /*6b90*/  IMAD.WIDE.U32 R2, R2, -0x326172a9, RZ ;  /* 0xcd9e8d5702027825 */ /* 0x000fca00078e00ff */
[C---:B------:R-:W-:Y:S02]  /*6ba0*/  LOP3.LUT R4, R2.reuse, 0xffff, RZ, 0xc0, !PT ;  /* 0x0000ffff02047812 */ /* 0x040fe400078ec0ff */
[----:B------:R-:W-:Y:S02]  /*6bb0*/  LOP3.LUT R5, R2, 0xff, RZ, 0xc0, !PT ;  /* 0x000000ff02057812 */ /* 0x000fe400078ec0ff */
[----:B------:R-:W-:Y:S02]  /*6bc0*/  SHF.R.U32.HI R11, RZ, 0x8, R4 ;  /* 0x00000008ff0b7819 */ /* 0x000fe40000011604 */
[--C-:B------:R-:W-:Y:S02]  /*6bd0*/  SHF.R.U32.HI R23, RZ, 0x10, R2.reuse ;  /* 0x00000010ff177819 */ /* 0x100fe40000011602 */
[----:B------:R-:W-:Y:S02]  /*6be0*/  SHF.R.U32.HI R25, RZ, 0x18, R2 ;  /* 0x00000018ff197819 */ /* 0x000fe40000011602 */
[----:B------:R-:W-:-:S02]  /*6bf0*/  LOP3.LUT R2, R3, UR18, R240, 0x96, !PT ;  /* 0x0000001203027c12 */ /* 0x000fc4000f8e96f0 */
[----:B-1----:R-:W-:Y:S02]  /*6c00*/  FMNMX.FTZ R4, R0, R13, !PT ;  /* 0x0000000d00047209 */ /* 0x002fe40007810000 */
[----:B------:R-:W-:Y:S02]  /*6c10*/  FMNMX.FTZ R3, R136, R24, !PT ;  /* 0x0000001888037209 */ /* 0x000fe40007810000 */
[----:B------:R-:W-:Y:S01]  /*6c20*/  PRMT R31, R5, 0x5410, R11 ;  /* 0x00005410051f7816 */ /* 0x000fe2000000000b */
        /* <DEDUP_REMOVED lines=24> */
[----:B------:R-:W2:Y:S01]  /*6db0*/  SHFL.BFLY PT, R18, R0, 0x2, 0x1f ;  /* 0x0c401f0000127f89 */ /* 0x000ea200000e0000 */
[--C-:B------:R-:W-:Y:S02]  /*6dc0*/  SHF.R.U32.HI R14, RZ, 0x10, R2.reuse ;  /* 0x00000010ff0e7819 */ /* 0x100fe40000011602 */
[C---:B------:R-:W-:Y:S01]  /*6dd0*/  LOP3.LUT R11, R2.reuse, 0xffff, RZ, 0xc0, !PT ;  /* 0x0000ffff020b7812 */ /* 0x040fe200078ec0ff */
[----:B------:R-:W3:Y:S01]  /*6de0*/  SHFL.BFLY PT, R22, R5, 0x2, 0x1f ;  /* 0x0c401f0005167f89 */ /* 0x000ee200000e0000 */
[----:B------:R-:W-:Y:S02]  /*6df0*/  LOP3.LUT R15, R2, 0xff, RZ, 0xc0, !PT ;  /* 0x000000ff020f7812 */ /* 0x000fe400078ec0ff */
[----:B------:R-:W-:Y:S01]  /*6e00*/  SHF.R.U32.HI R13, RZ, 0x18, R2 ;  /* 0x00000018ff0d7819 */ /* 0x000fe20000011602 */
[----:B------:R-:W4:Y:S01]  /*6e10*/  SHFL.BFLY PT, R17, R3, 0x2, 0x1f ;  /* 0x0c401f0003117f89 */ /* 0x000f2200000e0000 */
[----:B------:R-:W-:-:S02]  /*6e20*/  LOP3.LUT R12, R23, 0xff, RZ, 0xc0, !PT ;  /* 0x000000ff170c7812 */ /* 0x000fc400078ec0ff */
[----:B------:R-:W-:Y:S02]  /*6e30*/  LOP3.LUT R2, R14, 0xff, RZ, 0xc0, !PT ;  /* 0x000000ff0e027812 */ /* 0x000fe400078ec0ff */
[----:B------:R-:W-:Y:S02]  /*6e40*/  PRMT R30, R12, 0x5410, R25 ;  /* 0x000054100c1e7816 */ /* 0x000fe40000000019 */
[----:B------:R-:W-:Y:S01]  /*6e50*/  PRMT R27, R2, 0x5410, R13 ;  /* 0x00005410021b7816 */ /* 0x000fe2000000000d */
[----:B------:R-:W-:Y:S01]  /*6e60*/  IMAD.WIDE.U32 R12, R29, -0x2daee0ad, RZ ;  /* 0xd2511f531d0c7825 */ /* 0x000fe200078e00ff */
[----:B------:R-:W-:Y:S02]  /*6e70*/  SHF.R.U32.HI R11, RZ, 0x8, R11 ;  /* 0x00000008ff0b7819 */ /* 0x000fe4000001160b */
[----:B-1----:R-:W-:Y:S01]  /*6e80*/  FMNMX.FTZ R191, R4, R16, !PT ;  /* 0x0000001004bf7209 */ /* 0x002fe20007810000 */
[----:B------:R-:W-:Y:S01]  /*6e90*/  IMAD.WIDE.U32 R28, R28, -0x2daee0ad, RZ ;  /* 0xd2511f531c1c7825 */ /* 0x000fe200078e00ff */
[----:B------:R-:W-:-:S02]  /*6ea0*/  PRMT R25, R15, 0x5410, R11 ;  /* 0x000054100f197816 */ /* 0x000fc4000000000b */
[----:B------:R-:W-:Y:S02]  /*6eb0*/  LOP3.LUT R11, R13, UR13, R248, 0x96, !PT ;  /* 0x0000000d0d0b7c12 */ /* 0x000fe4000f8e96f8 */
[----:B--2---:R-:W-:Y:S02]  /*6ec0*/  FMNMX.FTZ R2, R0, R18, !PT ;  /* 0x0000001200027209 */ /* 0x004fe40007810000 */
[----:B------:R-:W-:Y:S02]  /*6ed0*/  LOP3.LUT R12, R29, UR11, R12, 0x96, !PT ;  /* 0x0000000b1d0c7c12 */ /* 0x000fe4000f8e960c */
[----:B---3--:R-:W-:Y:S01]  /*6ee0*/  FMNMX.FTZ R0, R5, R22, !PT ;  /* 0x0000001605007209 */ /* 0x008fe20007810000 */
[----:B------:R-:W-:Y:S01]  /*6ef0*/  IMAD.WIDE.U32 R22, R11, -0x326172a9, RZ ;  /* 0xcd9e8d570b167825 */ /* 0x000fe200078e00ff */
[----:B------:R-:W1:Y:S01]  /*6f00*/  SHFL.BFLY PT, R14, R2, 0x1, 0x1f ;  /* 0x0c201f00020e7f89 */ /* 0x000e6200000e0000 */
[----:B----4-:R-:W-:Y:S02]  /*6f10*/  FMNMX.FTZ R3, R3, R17, !PT ;  /* 0x0000001103037209 */ /* 0x010fe40007810000 */
[----:B------:R-:W-:Y:S01]  /*6f20*/  IMAD.WIDE.U32 R248, R12, -0x326172a9, RZ ;  /* 0xcd9e8d570cf87825 */ /* 0x000fe200078e00ff */
[----:B------:R-:W2:Y:S01]  /*6f30*/  SHFL.BFLY PT, R13, R0, 0x1, 0x1f ;  /* 0x0c201f00000d7f89 */ /* 0x000ea200000e0000 */
[----:B------:R-:W-:-:S02]  /*6f40*/  LOP3.LUT R4, R23, UR12, R250, 0x96, !PT ;  /* 0x0000000c17047c12 */ /* 0x000fc4000f8e96fa */
[----:B------:R-:W-:Y:S01]  /*6f50*/  FMUL.FTZ R17, R191, c[0x0][0x23c] ;  /* 0x00008f00bf117a20 */ /* 0x000fe20000410000 */
[----:B------:R-:W3:Y:S01]  /*6f60*/  SHFL.BFLY PT, R15, R3, 0x1, 0x1f ;  /* 0x0c201f00030f7f89 */ /* 0x000ee200000e0000 */
[----:B------:R-:W-:Y:S01]  /*6f70*/  LOP3.LUT R11, R249, UR10, R22, 0x96, !PT ;  /* 0x0000000af90b7c12 */ /* 0x000fe2000f8e9616 */
[----:B------:R-:W-:Y:S01]  /*6f80*/  IMAD.WIDE.U32 R4, R4, -0x2daee0ad, RZ ;  /* 0xd2511f5304047825 */ /* 0x000fe200078e00ff */
[----:B------:R-:W-:-:S03]  /*6f90*/  FSETP.NEU.FTZ.AND P2, PT, R191, -INF , PT ;  /* 0xff800000bf00780b */ /* 0x000fc60003f5d000 */
[----:B------:R-:W-:Y:S01]  /*6fa0*/  IMAD.WIDE.U32 R242, R11, -0x2daee0ad, RZ ;  /* 0xd2511f530bf27825 */ /* 0x000fe200078e00ff */
[----:B------:R-:W-:Y:S02]  /*6fb0*/  FSEL R17, R17, RZ, P2 ;  /* 0x000000ff11117208 */ /* 0x000fe40001000000 */
[----:B------:R-:W-:Y:S02]  /*6fc0*/  LOP3.LUT R16, R5, UR9, R28, 0x96, !PT ;  /* 0x0000000905107c12 */ /* 0x000fe4000f8e961c */
[----:B------:R-:W-:Y:S01]  /*6fd0*/  LOP3.LUT R12, R243, UR7, R4, 0x96, !PT ;  /* 0x00000007f30c7c12 */ /* 0x000fe2000f8e9604 */
[--C-:B------:R-:W-:Y:S01]  /*6fe0*/  FFMA.FTZ R8, R8, c[0x0][0x23c], -R17.reuse ;  /* 0x00008f0008087a23 */ /* 0x100fe20000010811 */
[----:B------:R-:W4:Y:S01]  /*6ff0*/  LDC.U8 R4, c[0x0][0x2d8] ;  /* 0x0000b600ff047b82 */ /* 0x000f220000000000 */
[--C-:B------:R-:W-:Y:S02]  /*7000*/  FFMA.FTZ R6, R6, c[0x0][0x23c], -R17.reuse ;  /* 0x00008f0006067a23 */ /* 0x100fe40000010811 */
[----:B------:R-:W5:Y:S01]  /*7010*/  MUFU.EX2 R176, R8 ;  /* 0x0000000800b07308 */ /* 0x000f620000000800 */
[--C-:B------:R-:W-:Y:S01]  /*7020*/  FFMA.FTZ R10, R10, c[0x0][0x23c], -R17.reuse ;  /* 0x00008f000a0a7a23 */ /* 0x100fe20000010811 */
[----:B-1----:R-:W-:Y:S01]  /*7030*/  FMNMX.FTZ R189, R2, R14, !PT ;  /* 0x0000000e02bd7209 */ /* 0x002fe20007810000 */
[----:B------:R-:W-:Y:S01]  /*7040*/  FFMA.FTZ R9, R9, c[0x0][0x23c], -R17 ;  /* 0x00008f0009097a23 */ /* 0x000fe20000010811 */
[----:B--2---:R-:W-:Y:S01]  /*7050*/  FMNMX.FTZ R190, R0, R13, !PT ;  /* 0x0000000d00be7209 */ /* 0x004fe20007810000 */
[----:B------:R-:W-:Y:S01]  /*7060*/  IMAD.WIDE.U32 R28, R16, -0x326172a9, RZ ;  /* 0xcd9e8d57101c7825 */ /* 0x000fe200078e00ff */
[----:B------:R-:W-:-:S02]  /*7070*/  FSEL R2, R191, RZ, P2 ;  /* 0x000000ffbf027208 */ /* 0x000fc40001000000 */
[----:B---3--:R-:W-:Y:S01]  /*7080*/  FMNMX.FTZ R188, R3, R15, !PT ;  /* 0x0000000f03bc7209 */ /* 0x008fe20007810000 */
[C---:B------:R-:W-:Y:S01]  /*7090*/  FMUL.FTZ R18, R190.reuse, c[0x0][0x23c] ;  /* 0x00008f00be127a20 */ /* 0x040fe20000410000 */
[----:B------:R-:W-:Y:S01]  /*70a0*/  FSETP.NEU.FTZ.AND P1, PT, R190, -INF , PT ;  /* 0xff800000be00780b */ /* 0x000fe20003f3d000 */
[----:B------:R1:W-:Y:S01]  /*70b0*/  MUFU.EX2 R177, R6 ;  /* 0x0000000600b17308 */ /* 0x0003e20000000800 */
[----:B------:R-:W-:Y:S01]  /*70c0*/  FSETP.NEU.FTZ.AND P4, PT, R188, -INF , PT ;  /* 0xff800000bc00780b */ /* 0x000fe20003f9d000 */
[----:B------:R-:W-:Y:S01]  /*70d0*/  FADD.FTZ R15, R134, -R2 ;  /* 0x80000002860f7221 */ /* 0x000fe20000010000 */
[----:B------:R-:W-:Y:S01]  /*70e0*/  FSEL R18, R18, RZ, P1 ;  /* 0x000000ff12127208 */ /* 0x000fe20000800000 */
[----:B------:R-:W-:Y:S01]  /*70f0*/  IMAD.WIDE.U32 R12, R12, -0x326172a9, RZ ;  /* 0xcd9e8d570c0c7825 */ /* 0x000fe200078e00ff */
[----:B------:R-:W-:Y:S02]  /*7100*/  FSEL R0, R188, RZ, P4 ;  /* 0x000000ffbc007208 */ /* 0x000fe40002000000 */
[----:B------:R-:W-:Y:S01]  /*7110*/  FSEL R2, R190, RZ, P1 ;  /* 0x000000ffbe027208 */ /* 0x000fe20000800000 */
[----:B------:R2:W-:Y:S01]  /*7120*/  MUFU.EX2 R179, R10 ;  /* 0x0000000a00b37308 */ /* 0x0005e20000000800 */
[----:B------:R-:W-:Y:S01]  /*7130*/  FFMA.FTZ R7, R7, c[0x0][0x23c], -R18 ;  /* 0x00008f0007077a23 */ /* 0x000fe20000010812 */
[----:B------:R-:W-:Y:S01]  /*7140*/  FSETP.NEU.FTZ.AND P3, PT, R189, -INF , PT ;  /* 0xff800000bd00780b */ /* 0x000fe20003f7d000 */
[----:B------:R-:W-:Y:S01]  /*7150*/  FADD.FTZ R22, R136, -R0 ;  /* 0x8000000088167221 */ /* 0x000fe20000010000 */
[----:B-----5:R-:W-:Y:S01]  /*7160*/  MOV R136, R176 ;  /* 0x000000b000887202 */ /* 0x020fe20000000f00 */
[----:B------:R-:W-:Y:S01]  /*7170*/  FFMA.FTZ R0, R19, c[0x0][0x23c], -R18 ;  /* 0x00008f0013007a23 */ /* 0x000fe20000010812 */
[----:B----4-:R-:W-:Y:S01]  /*7180*/  PRMT R176, R4, 0x7054, R4 ;  /* 0x0000705404b07816 */ /* 0x010fe20000000004 */
[----:B------:R-:W-:Y:S01]  /*7190*/  FADD.FTZ R14, R137, -R2 ;  /* 0x80000002890e7221 */ /* 0x000fe20000010000 */
[----:B------:R3:W-:Y:S01]  /*71a0*/  MUFU.EX2 R178, R7 ;  /* 0x0000000700b27308 */ /* 0x0007e20000000800 */
[----:B------:R-:W-:Y:S01]  /*71b0*/  FFMA.FTZ R2, R20, c[0x0][0x23c], -R18 ;  /* 0x00008f0014027a23 */ /* 0x000fe20000010812 */
[C---:B------:R-:W-:Y:S01]  /*71c0*/  FSEL R3, R189.reuse, RZ, P3 ;  /* 0x000000ffbd037208 */ /* 0x040fe20001800000 */
[--C-:B------:R-:W-:Y:S01]  /*71d0*/  HSET2.LE.AND R4, R25, R176.reuse, PT ;  /* 0x000000b019047233 */ /* 0x100fe20003803000 */
[----:B------:R-:W-:Y:S01]  /*71e0*/  FMUL.FTZ R16, R189, c[0x0][0x23c] ;  /* 0x00008f00bd107a20 */ /* 0x000fe20000410000 */
[--C-:B------:R-:W-:Y:S01]  /*71f0*/  HSET2.LE.AND R5, R27, R176.reuse, PT ;  /* 0x000000b01b057233 */ /* 0x100fe20003803000 */
[----:B------:R-:W-:Y:S01]  /*7200*/  SHF.R.U32.HI R11, RZ, 0x10, R12 ;  /* 0x00000010ff0b7819 */ /* 0x000fe2000001160c */
[--C-:B-1----:R-:W-:Y:S01]  /*7210*/  HSET2.LE.AND R6, R31, R176.reuse, PT ;  /* 0x000000b01f067233 */ /* 0x102fe20003803000 */
[----:B------:R1:W4:Y:S01]  /*7220*/  MUFU.EX2 R8, R0 ;  /* 0x0000000000087308 */ /* 0x0003220000000800 */
[----:B------:R-:W-:Y:S01]  /*7230*/  FADD.FTZ R19, R135, -R3 ;  /* 0x8000000387137221 */ /* 0x000fe20000010000 */
[----:B------:R-:W-:Y:S01]  /*7240*/  FSEL R16, R16, RZ, P3 ;  /* 0x000000ff10107208 */ /* 0x000fe20001800000 */
[----:B------:R-:W-:Y:S01]  /*7250*/  FMUL.FTZ R3, R188, c[0x0][0x23c] ;  /* 0x00008f00bc037a20 */ /* 0x000fe20000410000 */
[----:B--2---:R-:W-:Y:S01]  /*7260*/  LOP3.LUT R10, R12, 0xffff, RZ, 0xc0, !PT ;  /* 0x0000ffff0c0a7812 */ /* 0x004fe200078ec0ff */
[----:B------:R-:W-:Y:S01]  /*7270*/  FMUL.FTZ R15, R15, c[0x0][0x23c] ;  /* 0x00008f000f0f7a20 */ /* 0x000fe20000410000 */
[----:B------:R-:W-:Y:S01]  /*7280*/  LOP3.LUT R11, R11, 0xff, RZ, 0xc0, !PT ;  /* 0x000000ff0b0b7812 */ /* 0x000fe200078ec0ff */
[----:B------:R-:W-:Y:S01]  /*7290*/  FMUL.FTZ R14, R14, c[0x0][0x23c] ;  /* 0x00008f000e0e7a20 */ /* 0x000fe20000410000 */
[----:B------:R-:W2:Y:S01]  /*72a0*/  MUFU.EX2 R184, R9 ;  /* 0x0000000900b87308 */ /* 0x000ea20000000800 */
[----:B---3--:R-:W-:Y:S01]  /*72b0*/  HSET2.LE.AND R7, R30, R176, PT ;  /* 0x000000b01e077233 */ /* 0x008fe20003803000 */
[----:B------:R-:W-:Y:S01]  /*72c0*/  FSEL R3, R3, RZ, P4 ;  /* 0x000000ff03037208 */ /* 0x000fe20002000000 */
[----:B------:R-:W-:Y:S01]  /*72d0*/  FMUL.FTZ R19, R19, c[0x0][0x23c] ;  /* 0x00008f0013137a20 */ /* 0x000fe20000410000 */
[----:B------:R-:W-:Y:S01]  /*72e0*/  SHF.R.U32.HI R10, RZ, 0x8, R10 ;  /* 0x00000008ff0a7819 */ /* 0x000fe2000001160a */
[----:B-1----:R-:W-:-:S03]  /*72f0*/  FFMA.FTZ R0, R21, c[0x0][0x23c], -R18 ;  /* 0x00008f0015007a23 */ /* 0x002fc60000010812 */
[----:B------:R1:W-:Y:S01]  /*7300*/  MUFU.EX2 R23, R2 ;  /* 0x0000000200177308 */ /* 0x0003e20000000800 */
[----:B----4-:R-:W-:Y:S02]  /*7310*/  MOV R30, R8 ;  /* 0x00000008001e7202 */ /* 0x010fe40000000f00 */
[----:B--2---:R-:W-:-:S05]  /*7320*/  MOV R31, R184 ;  /* 0x000000b8001f7202 */ /* 0x004fca0000000f00 */
[----:B------:R2:W-:Y:S01]  /*7330*/  MUFU.EX2 R137, R0 ;  /* 0x0000000000897308 */ /* 0x0005e20000000800 */
[----:B-1----:R-:W-:-:S07]  /*7340*/  FFMA.FTZ R2, R24, c[0x0][0x23c], -R3 ;  /* 0x00008f0018027a23 */ /* 0x002fce0000010803 */
[----:B------:R-:W1:Y:S01]  /*7350*/  MUFU.EX2 R21, R14 ;  /* 0x0000000e00157308 */ /* 0x000e620000000800 */
[----:B--2---:R-:W-:-:S07]  /*7360*/  F2FP.BF16.PACK_AB R0, R179, R177 ;  /* 0x000000b1b300723e */ /* 0x004fce00000010ff */
[----:B------:R-:W-:Y:S01]  /*7370*/  MUFU.EX2 R20, R2 ;  /* 0x0000000200147308 */ /* 0x000fe20000000800 */
[----:B------:R-:W-:Y:S02]  /*7380*/  LOP3.LUT R4, R4, R0, RZ, 0xc0, !PT ;  /* 0x0000000004047212 */ /* 0x000fe400078ec0ff */
[----:B------:R-:W-:-:S05]  /*7390*/  F2FP.BF16.PACK_AB R0, R8, R178 ;  /* 0x000000b20800723e */ /* 0x000fca00000010ff */
[----:B------:R-:W2:Y:S01]  /*73a0*/  MUFU.EX2 R19, R19 ;  /* 0x0000001300137308 */ /* 0x000ea20000000800 */
[----:B------:R-:W-:Y:S01]  /*73b0*/  LOP3.LUT R5, R5, R0, RZ, 0xc0, !PT ;  /* 0x0000000005057212 */ /* 0x000fe200078ec0ff */
[----:B-1----:R-:W-:Y:S01]  /*73c0*/  FMUL.FTZ R146, R146, R21 ;  /* 0x0000001592927220 */ /* 0x002fe20000410000 */
[----:B------:R-:W-:Y:S01]  /*73d0*/  F2FP.BF16.PACK_AB R0, R136, R31 ;  /* 0x0000001f8800723e */ /* 0x000fe200000010ff */
[-C--:B------:R-:W-:Y:S02]  /*73e0*/  FMUL.FTZ R147, R147, R21.reuse ;  /* 0x0000001593937220 */ /* 0x080fe40000410000 */
[-C--:B------:R-:W-:Y:S01]  /*73f0*/  FMUL.FTZ R150, R150, R21.reuse ;  /* 0x0000001596967220 */ /* 0x080fe20000410000 */
[----:B------:R-:W-:Y:S01]  /*7400*/  LOP3.LUT R6, R6, R0, RZ, 0xc0, !PT ;  /* 0x0000000006067212 */ /* 0x000fe200078ec0ff */
[----:B------:R-:W-:Y:S01]  /*7410*/  FMUL.FTZ R151, R151, R21 ;  /* 0x0000001597977220 */ /* 0x000fe20000410000 */
[----:B------:R-:W-:Y:S01]  /*7420*/  F2FP.BF16.PACK_AB R0, R23, R137 ;  /* 0x000000891700723e */ /* 0x000fe200000010ff */
[----:B------:R-:W-:-:S02]  /*7430*/  FMUL.FTZ R162, R162, R21 ;  /* 0x00000015a2a27220 */ /* 0x000fc40000410000 */
[----:B------:R-:W-:Y:S01]  /*7440*/  FMUL.FTZ R163, R163, R21 ;  /* 0x00000015a3a37220 */ /* 0x000fe20000410000 */
[----:B------:R-:W-:Y:S01]  /*7450*/  LOP3.LUT R7, R7, R0, RZ, 0xc0, !PT ;  /* 0x0000000007077212 */ /* 0x000fe200078ec0ff */
[----:B------:R-:W-:Y:S02]  /*7460*/  FFMA.FTZ R0, R26, c[0x0][0x23c], -R3 ;  /* 0x00008f001a007a23 */ /* 0x000fe40000010803 */
[-C--:B--2---:R-:W-:Y:S02]  /*7470*/  FMUL.FTZ R142, R142, R19.reuse ;  /* 0x000000138e8e7220 */ /* 0x084fe40000410000 */
[----:B------:R1:W2:Y:S01]  /*7480*/  MUFU.EX2 R24, R0 ;  /* 0x0000000000187308 */ /* 0x0002a20000000800 */
[-C--:B------:R-:W-:Y:S02]  /*7490*/  FMUL.FTZ R143, R143, R19.reuse ;  /* 0x000000138f8f7220 */ /* 0x080fe40000410000 */
[-C--:B------:R-:W-:Y:S02]  /*74a0*/  FMUL.FTZ R154, R154, R19.reuse ;  /* 0x000000139a9a7220 */ /* 0x080fe40000410000 */
[----:B------:R-:W-:-:S02]  /*74b0*/  FMUL.FTZ R155, R155, R19 ;  /* 0x000000139b9b7220 */ /* 0x000fc40000410000 */
[-C--:B------:R-:W-:Y:S02]  /*74c0*/  FMUL.FTZ R158, R158, R19.reuse ;  /* 0x000000139e9e7220 */ /* 0x080fe40000410000 */
[-C--:B------:R-:W-:Y:S02]  /*74d0*/  FMUL.FTZ R159, R159, R19.reuse ;  /* 0x000000139f9f7220 */ /* 0x080fe40000410000 */
[-C--:B------:R-:W-:Y:S02]  /*74e0*/  FMUL.FTZ R170, R170, R19.reuse ;  /* 0x00000013aaaa7220 */ /* 0x080fe40000410000 */
[----:B------:R-:W-:Y:S02]  /*74f0*/  FMUL.FTZ R171, R171, R19 ;  /* 0x00000013abab7220 */ /* 0x000fe40000410000 */
[-C--:B------:R-:W-:Y:S01]  /*7500*/  FMUL.FTZ R166, R166, R21.reuse ;  /* 0x00000015a6a67220 */ /* 0x080fe20000410000 */
[----:B-1----:R-:W-:Y:S01]  /*7510*/  LOP3.LUT R0, R13, UR18, R28, 0x96, !PT ;  /* 0x000000120d007c12 */ /* 0x002fe2000f8e961c */
[----:B------:R-:W-:-:S02]  /*7520*/  FMUL.FTZ R167, R167, R21 ;  /* 0x00000015a7a77220 */ /* 0x000fc40000410000 */
[-C--:B------:R-:W-:Y:S01]  /*7530*/  FMUL.FTZ R38, R38, R19.reuse ;  /* 0x0000001326267220 */ /* 0x080fe20000410000 */
[C---:B------:R-:W-:Y:S01]  /*7540*/  LOP3.LUT R2, R0.reuse, 0xffff, RZ, 0xc0, !PT ;  /* 0x0000ffff00027812 */ /* 0x040fe200078ec0ff */
[----:B------:R-:W-:Y:S01]  /*7550*/  FMUL.FTZ R39, R39, R19 ;  /* 0x0000001327277220 */ /* 0x000fe20000410000 */
[----:B------:R-:W-:Y:S01]  /*7560*/  LOP3.LUT R8, R0, 0xff, RZ, 0xc0, !PT ;  /* 0x000000ff00087812 */ /* 0x000fe200078ec0ff */
[-C--:B------:R-:W-:Y:S01]  /*7570*/  FMUL.FTZ R42, R42, R21.reuse ;  /* 0x000000152a2a7220 */ /* 0x080fe20000410000 */
[----:B------:R-:W-:Y:S01]  /*7580*/  SHF.R.U32.HI R2, RZ, 0x8, R2 ;  /* 0x00000008ff027819 */ /* 0x000fe20000011602 */
[----:B------:R-:W-:Y:S01]  /*7590*/  FMUL.FTZ R43, R43, R21 ;  /* 0x000000152b2b7220 */ /* 0x000fe20000410000 */
[----:B------:R-:W-:Y:S01]  /*75a0*/  SHF.R.U32.HI R9, RZ, 0x10, R0 ;  /* 0x00000010ff097819 */ /* 0x000fe20000011600 */
[-C--:B------:R-:W-:Y:S01]  /*75b0*/  FMUL.FTZ R50, R50, R19.reuse ;  /* 0x0000001332327220 */ /* 0x080fe20000410000 */
[----:B------:R-:W-:Y:S01]  /*75c0*/  PRMT R8, R8, 0x5410, R2 ;  /* 0x0000541008087816 */ /* 0x000fe20000000002 */
[----:B------:R-:W-:Y:S01]  /*75d0*/  FMUL.FTZ R51, R51, R19 ;  /* 0x0000001333337220 */ /* 0x000fe20000410000 */
[----:B--2---:R-:W-:Y:S01]  /*75e0*/  F2FP.BF16.PACK_AB R2, R24, R20 ;  /* 0x000000141802723e */ /* 0x004fe200000010ff */
[----:B------:R-:W-:-:S02]  /*75f0*/  FMUL.FTZ R46, R46, R21 ;  /* 0x000000152e2e7220 */ /* 0x000fc40000410000 */
[----:B------:R-:W-:Y:S01]  /*7600*/  HSET2.LE.AND R8, R8, R176, PT ;  /* 0x000000b008087233 */ /* 0x000fe20003803000 */
[----:B------:R-:W-:Y:S02]  /*7610*/  FMUL.FTZ R47, R47, R21 ;  /* 0x000000152f2f7220 */ /* 0x000fe40000410000 */
[-C--:B------:R-:W-:Y:S02]  /*7620*/  FMUL.FTZ R54, R54, R19.reuse ;  /* 0x0000001336367220 */ /* 0x080fe40000410000 */
[----:B------:R-:W-:Y:S01]  /*7630*/  LOP3.LUT R8, R8, R2, RZ, 0xc0, !PT ;  /* 0x0000000208087212 */ /* 0x000fe200078ec0ff */
[----:B------:R-:W-:Y:S01]  /*7640*/  FMUL.FTZ R55, R55, R19 ;  /* 0x0000001337377220 */ /* 0x000fe20000410000 */
[----:B------:R-:W-:Y:S01]  /*7650*/  SHF.R.U32.HI R2, RZ, 0x18, R0 ;  /* 0x00000018ff027819 */ /* 0x000fe20000011600 */
[-C--:B------:R-:W-:Y:S01]  /*7660*/  FMUL.FTZ R58, R58, R21.reuse ;  /* 0x000000153a3a7220 */ /* 0x080fe20000410000 */
[----:B------:R-:W-:Y:S01]  /*7670*/  LOP3.LUT R0, R9, 0xff, RZ, 0xc0, !PT ;  /* 0x000000ff09007812 */ /* 0x000fe200078ec0ff */
[----:B------:R-:W-:-:S02]  /*7680*/  FMUL.FTZ R59, R59, R21 ;  /* 0x000000153b3b7220 */ /* 0x000fc40000410000 */
[-C--:B------:R-:W-:Y:S01]  /*7690*/  FMUL.FTZ R66, R66, R19.reuse ;  /* 0x0000001342427220 */ /* 0x080fe20000410000 */
[----:B------:R-:W-:Y:S01]  /*76a0*/  PRMT R2, R0, 0x5410, R2 ;  /* 0x0000541000027816 */ /* 0x000fe20000000002 */
[----:B------:R-:W-:Y:S02]  /*76b0*/  FFMA.FTZ R0, R132, c[0x0][0x23c], -R16 ;  /* 0x00008f0084007a23 */ /* 0x000fe40000010810 */
[----:B------:R-:W-:Y:S02]  /*76c0*/  FMUL.FTZ R67, R67, R19 ;  /* 0x0000001343437220 */ /* 0x000fe40000410000 */
[----:B------:R1:W-:Y:S01]  /*76d0*/  MUFU.EX2 R240, R0 ;  /* 0x0000000000f07308 */ /* 0x0003e20000000800 */
[----:B------:R-:W-:Y:S01]  /*76e0*/  HSET2.LE.AND R9, R2, R176, PT ;  /* 0x000000b002097233 */ /* 0x000fe20003803000 */
[----:B------:R-:W-:Y:S02]  /*76f0*/  FFMA.FTZ R2, R32, c[0x0][0x23c], -R3 ;  /* 0x00008f0020027a23 */ /* 0x000fe40000010803 */
[----:B------:R-:W-:-:S02]  /*7700*/  FMUL.FTZ R62, R62, R21 ;  /* 0x000000153e3e7220 */ /* 0x000fc40000410000 */
[----:B------:R-:W-:Y:S02]  /*7710*/  FMUL.FTZ R63, R63, R21 ;  /* 0x000000153f3f7220 */ /* 0x000fe40000410000 */
[----:B------:R2:W-:Y:S01]  /*7720*/  MUFU.EX2 R250, R2 ;  /* 0x0000000200fa7308 */ /* 0x0005e20000000800 */
[-C--:B------:R-:W-:Y:S02]  /*7730*/  FMUL.FTZ R70, R70, R19.reuse ;  /* 0x0000001346467220 */ /* 0x080fe40000410000 */
[----:B------:R-:W-:Y:S02]  /*7740*/  FMUL.FTZ R71, R71, R19 ;  /* 0x0000001347477220 */ /* 0x000fe40000410000 */
[-C--:B------:R-:W-:Y:S02]  /*7750*/  FMUL.FTZ R74, R74, R21.reuse ;  /* 0x000000154a4a7220 */ /* 0x080fe40000410000 */
[----:B------:R-:W-:Y:S02]  /*7760*/  FMUL.FTZ R75, R75, R21 ;  /* 0x000000154b4b7220 */ /* 0x000fe40000410000 */
[----:B-1----:R-:W-:-:S02]  /*7770*/  FFMA.FTZ R0, R133, c[0x0][0x23c], -R16 ;  /* 0x00008f0085007a23 */ /* 0x002fc40000010810 */
[-C--:B------:R-:W-:Y:S02]  /*7780*/  FMUL.FTZ R82, R82, R19.reuse ;  /* 0x0000001352527220 */ /* 0x080fe40000410000 */
[----:B------:R-:W1:Y:S01]  /*7790*/  MUFU.EX2 R25, R0 ;  /* 0x0000000000197308 */ /* 0x000e620000000800 */
[----:B------:R-:W-:Y:S02]  /*77a0*/  FMUL.FTZ R83, R83, R19 ;  /* 0x0000001353537220 */ /* 0x000fe40000410000 */
[-C--:B------:R-:W-:Y:S01]  /*77b0*/  FMUL.FTZ R78, R78, R21.reuse ;  /* 0x000000154e4e7220 */ /* 0x080fe20000410000 */
[----:B--2---:R-:W-:Y:S01]  /*77c0*/  LOP3.LUT R2, R241, UR8, R172, 0x96, !PT ;  /* 0x00000008f1027c12 */ /* 0x004fe2000f8e96ac */
[----:B------:R-:W-:Y:S02]  /*77d0*/  FMUL.FTZ R79, R79, R21 ;  /* 0x000000154f4f7220 */ /* 0x000fe40000410000 */
[-C--:B------:R-:W-:Y:S02]  /*77e0*/  FMUL.FTZ R86, R86, R19.reuse ;  /* 0x0000001356567220 */ /* 0x080fe40000410000 */
[----:B------:R-:W-:-:S02]  /*77f0*/  FMUL.FTZ R87, R87, R19 ;  /* 0x0000001357577220 */ /* 0x000fc40000410000 */
[-C--:B------:R-:W-:Y:S02]  /*7800*/  FMUL.FTZ R90, R90, R21.reuse ;  /* 0x000000155a5a7220 */ /* 0x080fe40000410000 */
[----:B------:R-:W-:Y:S02]  /*7810*/  FMUL.FTZ R91, R91, R21 ;  /* 0x000000155b5b7220 */ /* 0x000fe40000410000 */
[-C--:B------:R-:W-:Y:S01]  /*7820*/  FMUL.FTZ R98, R98, R19.reuse ;  /* 0x0000001362627220 */ /* 0x080fe20000410000 */
[----:B-1----:R-:W-:Y:S01]  /*7830*/  F2FP.BF16.PACK_AB R0, R25, R240 ;  /* 0x000000f01900723e */ /* 0x002fe200000010ff */
[----:B------:R-:W-:Y:S02]  /*7840*/  FMUL.FTZ R99, R99, R19 ;  /* 0x0000001363637220 */ /* 0x000fe40000410000 */
[-C--:B------:R-:W-:Y:S01]  /*7850*/  FMUL.FTZ R94, R94, R21.reuse ;  /* 0x000000155e5e7220 */ /* 0x080fe20000410000 */
[----:B------:R-:W-:Y:S01]  /*7860*/  LOP3.LUT R9, R9, R0, RZ, 0xc0, !PT ;  /* 0x0000000009097212 */ /* 0x000fe200078ec0ff */
[----:B------:R-:W-:Y:S01]  /*7870*/  FMUL.FTZ R95, R95, R21 ;  /* 0x000000155f5f7220 */ /* 0x000fe20000410000 */
[----:B------:R-:W-:Y:S01]  /*7880*/  LOP3.LUT R0, R12, 0xff, RZ, 0xc0, !PT ;  /* 0x000000ff0c007812 */ /* 0x000fe200078ec0ff */
[-C--:B------:R-:W-:Y:S01]  /*7890*/  FMUL.FTZ R102, R102, R19.reuse ;  /* 0x0000001366667220 */ /* 0x080fe20000410000 */
[----:B------:R-:W-:Y:S01]  /*78a0*/  SHF.R.U32.HI R12, RZ, 0x18, R12 ;  /* 0x00000018ff0c7819 */ /* 0x000fe2000001160c */
[----:B------:R-:W-:Y:S01]  /*78b0*/  FMUL.FTZ R103, R103, R19 ;  /* 0x0000001367677220 */ /* 0x000fe20000410000 */
[----:B------:R-:W-:Y:S01]  /*78c0*/  PRMT R10, R0, 0x5410, R10 ;  /* 0x00005410000a7816 */ /* 0x000fe2000000000a */
[----:B------:R-:W-:Y:S01]  /*78d0*/  FFMA.FTZ R0, R33, c[0x0][0x23c], -R3 ;  /* 0x00008f0021007a23 */ /* 0x000fe20000010803 */
[----:B------:R-:W-:Y:S01]  /*78e0*/  PRMT R11, R11, 0x5410, R12 ;  /* 0x000054100b0b7816 */ /* 0x000fe2000000000c */
[----:B------:R-:W-:-:S02]  /*78f0*/  FMUL.FTZ R106, R106, R21 ;  /* 0x000000156a6a7220 */ /* 0x000fc40000410000 */
[----:B------:R-:W1:Y:S01]  /*7900*/  MUFU.EX2 R251, R0 ;  /* 0x0000000000fb7308 */ /* 0x000e620000000800 */
[--C-:B------:R-:W-:Y:S01]  /*7910*/  HSET2.LE.AND R10, R10, R176.reuse, PT ;  /* 0x000000b00a0a7233 */ /* 0x100fe20003803000 */
[----:B------:R-:W-:Y:S01]  /*7920*/  FMUL.FTZ R107, R107, R21 ;  /* 0x000000156b6b7220 */ /* 0x000fe20000410000 */
[----:B------:R-:W-:Y:S01]  /*7930*/  HSET2.LE.AND R11, R11, R176, PT ;  /* 0x000000b00b0b7233 */ /* 0x000fe20003803000 */
[-C--:B------:R-:W-:Y:S02]  /*7940*/  FMUL.FTZ R114, R114, R19.reuse ;  /* 0x0000001372727220 */ /* 0x080fe40000410000 */
[----:B------:R-:W-:Y:S02]  /*7950*/  FMUL.FTZ R115, R115, R19 ;  /* 0x0000001373737220 */ /* 0x000fe40000410000 */
[-C--:B------:R-:W-:Y:S02]  /*7960*/  FMUL.FTZ R110, R110, R21.reuse ;  /* 0x000000156e6e7220 */ /* 0x080fe40000410000 */
[----:B------:R-:W-:-:S02]  /*7970*/  FMUL.FTZ R111, R111, R21 ;  /* 0x000000156f6f7220 */ /* 0x000fc40000410000 */
[-C--:B------:R-:W-:Y:S02]  /*7980*/  FMUL.FTZ R122, R122, R21.reuse ;  /* 0x000000157a7a7220 */ /* 0x080fe40000410000 */
[-C--:B------:R-:W-:Y:S01]  /*7990*/  FMUL.FTZ R123, R123, R21.reuse ;  /* 0x000000157b7b7220 */ /* 0x080fe20000410000 */
[----:B-1----:R-:W-:Y:S01]  /*79a0*/  F2FP.BF16.PACK_AB R0, R251, R250 ;  /* 0x000000fafb00723e */ /* 0x002fe200000010ff */
[-C--:B------:R-:W-:Y:S02]  /*79b0*/  FMUL.FTZ R126, R126, R21.reuse ;  /* 0x000000157e7e7220 */ /* 0x080fe40000410000 */
[----:B------:R-:W-:Y:S01]  /*79c0*/  FMUL.FTZ R127, R127, R21 ;  /* 0x000000157f7f7220 */ /* 0x000fe20000410000 */
[----:B------:R-:W-:Y:S01]  /*79d0*/  LOP3.LUT R10, R10, R0, RZ, 0xc0, !PT ;  /* 0x000000000a0a7212 */ /* 0x000fe200078ec0ff */
[----:B------:R-:W-:Y:S02]  /*79e0*/  FFMA.FTZ R0, R34, c[0x0][0x23c], -R16 ;  /* 0x00008f0022007a23 */ /* 0x000fe40000010810 */
[----:B------:R-:W-:-:S02]  /*79f0*/  FMUL.FTZ R118, R118, R19 ;  /* 0x0000001376767220 */ /* 0x000fc40000410000 */
[----:B------:R1:W-:Y:S01]  /*7a00*/  MUFU.EX2 R243, R0 ;  /* 0x0000000000f37308 */ /* 0x0003e20000000800 */
[-C--:B------:R-:W-:Y:S02]  /*7a10*/  FMUL.FTZ R119, R119, R19.reuse ;  /* 0x0000001377777220 */ /* 0x080fe40000410000 */
[-C--:B------:R-:W-:Y:S02]  /*7a20*/  FMUL.FTZ R130, R130, R19.reuse ;  /* 0x0000001382827220 */ /* 0x080fe40000410000 */
[----:B------:R-:W-:Y:S02]  /*7a30*/  FMUL.FTZ R131, R131, R19 ;  /* 0x0000001383837220 */ /* 0x000fe40000410000 */
[----:B-1----:R-:W-:-:S04]  /*7a40*/  FFMA.FTZ R0, R35, c[0x0][0x23c], -R16 ;  /* 0x00008f0023007a23 */ /* 0x002fc80000010810 */
[----:B------:R-:W1:Y:S02]  /*7a50*/  MUFU.EX2 R249, R0 ;  /* 0x0000000000f97308 */ /* 0x000e640000000800 */
[----:B-1----:R-:W-:-:S04]  /*7a60*/  F2FP.BF16.PACK_AB R0, R249, R243 ;  /* 0x000000f3f900723e */ /* 0x002fc800000010ff */
[----:B------:R-:W-:Y:S01]  /*7a70*/  LOP3.LUT R11, R11, R0, RZ, 0xc0, !PT ;  /* 0x000000000b0b7212 */ /* 0x000fe200078ec0ff */
[----:B------:R-:W-:Y:S02]  /*7a80*/  FMUL.FTZ R0, R22, c[0x0][0x23c] ;  /* 0x00008f0016007a20 */ /* 0x000fe40000410000 */
[----:B------:R1:W2:Y:S08]  /*7a90*/  MUFU.EX2 R22, R15 ;  /* 0x0000000f00167308 */ /* 0x0002b00000000800 */
[----:B------:R-:W3:Y:S01]  /*7aa0*/  MUFU.EX2 R0, R0 ;  /* 0x0000000000007308 */ /* 0x000ee20000000800 */
[----:B-1----:R-:W1:Y:S01]  /*7ab0*/  LDSM.16.MT88.4 R12, [R201+0xa000] ;  /* 0x00a00000c90c783b */ /* 0x002e620000004200 */
[----:B--2---:R-:W-:-:S02]  /*7ac0*/  FMUL.FTZ R144, R144, R22 ;  /* 0x0000001690907220 */ /* 0x004fc40000410000 */
[-C--:B------:R-:W-:Y:S02]  /*7ad0*/  FMUL.FTZ R145, R145, R22.reuse ;  /* 0x0000001691917220 */ /* 0x080fe40000410000 */
[-C--:B------:R-:W-:Y:S02]  /*7ae0*/  FMUL.FTZ R148, R148, R22.reuse ;  /* 0x0000001694947220 */ /* 0x080fe40000410000 */
[----:B------:R-:W-:Y:S02]  /*7af0*/  FMUL.FTZ R149, R149, R22 ;  /* 0x0000001695957220 */ /* 0x000fe40000410000 */
[-C--:B---3--:R-:W-:Y:S02]  /*7b00*/  FMUL.FTZ R140, R140, R0.reuse ;  /* 0x000000008c8c7220 */ /* 0x088fe40000410000 */
[-C--:B------:R-:W-:Y:S02]  /*7b10*/  FMUL.FTZ R141, R141, R0.reuse ;  /* 0x000000008d8d7220 */ /* 0x080fe40000410000 */
        /* <DEDUP_REMOVED lines=14> */
[-C--:B-1----:R-:W-:Y:S01]  /*7c00*/  HMMA.16816.F32.BF16 R140, R8, R12.reuse, R140 ;  /* 0x0000000c088c723c */ /* 0x082fe2000004188c */
[-C--:B------:R-:W-:Y:S02]  /*7c10*/  FMUL.FTZ R48, R48, R0.reuse ;  /* 0x0000000030307220 */ /* 0x080fe40000410000 */
[----:B------:R-:W-:Y:S02]  /*7c20*/  FMUL.FTZ R49, R49, R0 ;  /* 0x0000000031317220 */ /* 0x000fe40000410000 */
        /* <DEDUP_REMOVED lines=12> */
[----:B------:R-:W-:Y:S01]  /*7cf0*/  HMMA.16816.F32.BF16 R244, R8, R14, R152 ;  /* 0x0000000e08f4723c */ /* 0x000fe20000041898 */
[----:B------:R-:W1:Y:S01]  /*7d00*/  LDSM.16.MT88.4 R12, [R203+0xa000] ;  /* 0x00a00000cb0c783b */ /* 0x000e620000004200 */
[-C--:B------:R-:W-:Y:S02]  /*7d10*/  FMUL.FTZ R68, R68, R0.reuse ;  /* 0x0000000044447220 */ /* 0x080fe40000410000 */
[----:B------:R-:W-:Y:S02]  /*7d20*/  FMUL.FTZ R69, R69, R0 ;  /* 0x0000000045457220 */ /* 0x000fe40000410000 */
        /* <DEDUP_REMOVED lines=33> */
[----:B------:R-:W-:Y:S02]  /*7f40*/  FFMA.FTZ R28, R252, R0, R20 ;  /* 0x00000000fc1c7223 */ /* 0x000fe40000010014 */
[----:B------:R-:W-:Y:S02]  /*7f50*/  FFMA.FTZ R0, R193, c[0x0][0x23c], -R3 ;  /* 0x00008f00c1007a23 */ /* 0x000fe40000010803 */
[----:B------:R-:W-:-:S02]  /*7f60*/  FMUL.FTZ R120, R120, R22 ;  /* 0x0000001678787220 */ /* 0x000fc40000410000 */
[-C--:B------:R-:W-:Y:S01]  /*7f70*/  FMUL.FTZ R121, R121, R22.reuse ;  /* 0x0000001679797220 */ /* 0x080fe20000410000 */
[----:B------:R-:W-:Y:S01]  /*7f80*/  HMMA.16816.F32.BF16 R236, R8, R14, R168 ;  /* 0x0000000e08ec723c */ /* 0x000fe200000418a8 */
[----:B------:R-:W1:Y:S01]  /*7f90*/  LDSM.16.MT88.4 R12, [R206+0xa000] ;  /* 0x00a00000ce0c783b */ /* 0x000e620000004200 */
[-C--:B------:R-:W-:Y:S01]  /*7fa0*/  FMUL.FTZ R124, R124, R22.reuse ;  /* 0x000000167c7c7220 */ /* 0x080fe20000410000 */
[----:B------:R2:W-:Y:S01]  /*7fb0*/  MUFU.EX2 R172, R0 ;  /* 0x0000000000ac7308 */ /* 0x0005e20000000800 */
[----:B------:R-:W-:Y:S02]  /*7fc0*/  FMUL.FTZ R125, R125, R22 ;  /* 0x000000167d7d7220 */ /* 0x000fe40000410000 */
[----:B------:R-:W-:Y:S01]  /*7fd0*/  FFMA.FTZ R20, R225, c[0x0][0x23c], -R16 ;  /* 0x00008f00e1147a23 */ /* 0x000fe20000010810 */
[----:B------:R-:W-:Y:S02]  /*7fe0*/  MOV R169, R179 ;  /* 0x000000b300a97202 */ /* 0x000fe40000000f00 */
[----:B------:R-:W-:-:S02]  /*7ff0*/  MOV R168, R176 ;  /* 0x000000b000a87202 */ /* 0x000fc40000000f00 */
[----:B------:R-:W-:Y:S01]  /*8000*/  MOV R170, R25 ;  /* 0x0000001900aa7202 */ /* 0x000fe20000000f00 */
[----:B------:R-:W-:Y:S01]  /*8010*/  MUFU.EX2 R20, R20 ;  /* 0x0000001400147308 */ /* 0x000fe20000000800 */
[----:B------:R-:W-:Y:S02]  /*8020*/  MOV R171, R24 ;  /* 0x0000001800ab7202 */ /* 0x000fe40000000f00 */
[----:B------:R-:W-:Y:S02]  /*8030*/  MOV R241, R168 ;  /* 0x000000a800f17202 */ /* 0x000fe40000000f00 */
[----:B------:R-:W-:Y:S01]  /*8040*/  MOV R168, R30 ;  /* 0x0000001e00a87202 */ /* 0x000fe20000000f00 */
[----:B--2---:R-:W-:Y:S01]  /*8050*/  FFMA.FTZ R0, R192, c[0x0][0x23c], -R3 ;  /* 0x00008f00c0007a23 */ /* 0x004fe20000010803 */
        /* <DEDUP_REMOVED lines=10> */
[----:B------:R-:W-:Y:S01]  /*8100*/  FFMA.FTZ R23, R229, c[0x0][0x23c], -R18 ;  /* 0x00008f00e5177a23 */ /* 0x000fe20000010812 */
[----:B------:R-:W-:Y:S02]  /*8110*/  MOV R192, R50 ;  /* 0x0000003200c07202 */ /* 0x000fe40000000f00 */
[----:B------:R-:W-:-:S03]  /*8120*/  MOV R193, R49 ;  /* 0x0000003100c17202 */ /* 0x000fc60000000f00 */
[----:B------:R-:W-:Y:S01]  /*8130*/  MUFU.EX2 R23, R23 ;  /* 0x0000001700177308 */ /* 0x000fe20000000800 */
[-C--:B-1----:R-:W-:Y:S08]  /*8140*/  HMMA.16816.F32.BF16 R52, R8, R12.reuse, R52 ;  /* 0x0000000c0834723c */ /* 0x082ff00000041834 */
[C---:B------:R-:W-:Y:S08]  /*8150*/  HMMA.16816.F32.BF16 R56, R4.reuse, R12, R56 ;  /* 0x0000000c0438723c */ /* 0x040ff00000041838 */
[-C--:B------:R-:W-:Y:S08]  /*8160*/  HMMA.16816.F32.BF16 R60, R4, R14.reuse, R60 ;  /* 0x0000000e043c723c */ /* 0x080ff0000004183c */
[----:B------:R-:W-:Y:S01]  /*8170*/  HMMA.16816.F32.BF16 R196, R8, R14, R64 ;  /* 0x0000000e08c4723c */ /* 0x000fe20000041840 */
[----:B------:R-:W1:Y:S06]  /*8180*/  LDSM.16.MT88.4 R12, [R201+0xb000] ;  /* 0x00b00000c90c783b */ /* 0x000e6c0000004200 */
[----:B------:R-:W-:-:S02]  /*8190*/  MOV R67, R175 ;  /* 0x000000af00437202 */ /* 0x000fc40000000f00 */
[----:B------:R2:W-:Y:S02]  /*81a0*/  MUFU.EX2 R175, R0 ;  /* 0x0000000000af7308 */ /* 0x0005e40000000800 */
[----:B--2---:R-:W-:Y:S01]  /*81b0*/  FFMA.FTZ R0, R181, c[0x0][0x23c], -R3 ;  /* 0x00008f00b5007a23 */ /* 0x004fe20000010803 */
[----:B------:R-:W-:-:S05]  /*81c0*/  MOV R181, R51 ;  /* 0x0000003300b57202 */ /* 0x000fca0000000f00 */
[----:B------:R2:W-:Y:S01]  /*81d0*/  MUFU.EX2 R173, R0 ;  /* 0x0000000000ad7308 */ /* 0x0005e20000000800 */
[----:B-1----:R-:W-:Y:S01]  /*81e0*/  HMMA.16816.F32.BF16 R68, R8, R12, R68 ;  /* 0x0000000c0844723c */ /* 0x002fe20000041844 */
[----:B--2---:R-:W-:Y:S01]  /*81f0*/  FFMA.FTZ R0, R194, c[0x0][0x23c], -R16 ;  /* 0x00008f00c2007a23 */ /* 0x004fe20000010810 */
[----:B------:R-:W-:-:S06]  /*8200*/  MOV R194, R170 ;  /* 0x000000aa00c27202 */ /* 0x000fcc0000000f00 */
[C---:B------:R-:W-:Y:S01]  /*8210*/  HMMA.16816.F32.BF16 R72, R4.reuse, R12, R72 ;  /* 0x0000000c0448723c */ /* 0x040fe20000041848 */
[----:B------:R-:W-:Y:S07]  /*8220*/  MUFU.EX2 R31, R0 ;  /* 0x00000000001f7308 */ /* 0x000fee0000000800 */
[-C--:B------:R-:W-:Y:S08]  /*8230*/  HMMA.16816.F32.BF16 R76, R4, R14.reuse, R76 ;  /* 0x0000000e044c723c */ /* 0x080ff0000004184c */
[C---:B------:R-:W-:Y:S01]  /*8240*/  HMMA.16816.F32.BF16 R184, R8.reuse, R14, R80 ;  /* 0x0000000e08b8723c */ /* 0x040fe20000041850 */
[----:B------:R-:W1:Y:S04]  /*8250*/  LDSM.16.MT88.4 R12, [R203+0xb000] ;  /* 0x00b00000cb0c783b */ /* 0x000e680000004200 */
[----:B------:R-:W-:Y:S03]  /*8260*/  LDSM.16.MT88.4 R80, [R201+0xb800] ;  /* 0x00b80000c950783b */ /* 0x000fe60000004200 */
[-C--:B-1----:R-:W-:Y:S08]  /*8270*/  HMMA.16816.F32.BF16 R84, R8, R12.reuse, R84 ;  /* 0x0000000c0854723c */ /* 0x082ff00000041854 */
[C---:B------:R-:W-:Y:S08]  /*8280*/  HMMA.16816.F32.BF16 R88, R4.reuse, R12, R88 ;  /* 0x0000000c0458723c */ /* 0x040ff00000041858 */
[-C--:B------:R-:W-:Y:S08]  /*8290*/  HMMA.16816.F32.BF16 R92, R4, R14.reuse, R92 ;  /* 0x0000000e045c723c */ /* 0x080ff0000004185c */
[C---:B------:R-:W-:Y:S01]  /*82a0*/  HMMA.16816.F32.BF16 R176, R8.reuse, R14, R96 ;  /* 0x0000000e08b0723c */ /* 0x040fe20000041860 */
[----:B------:R-:W1:Y:S04]  /*82b0*/  LDSM.16.MT88.4 R12, [R206+0xb000] ;  /* 0x00b00000ce0c783b */ /* 0x000e680000004200 */
[----:B------:R-:W-:Y:S03]  /*82c0*/  LDSM.16.MT88.4 R96, [R203+0xb800] ;  /* 0x00b80000cb60783b */ /* 0x000fe60000004200 */
[-C--:B-1----:R-:W-:Y:S08]  /*82d0*/  HMMA.16816.F32.BF16 R100, R8, R12.reuse, R100 ;  /* 0x0000000c0864723c */ /* 0x082ff00000041864 */
[C---:B------:R-:W-:Y:S08]  /*82e0*/  HMMA.16816.F32.BF16 R104, R4.reuse, R12, R104 ;  /* 0x0000000c0468723c */ /* 0x040ff00000041868 */
[-C--:B------:R-:W-:Y:S08]  /*82f0*/  HMMA.16816.F32.BF16 R108, R4, R14.reuse, R108 ;  /* 0x0000000e046c723c */ /* 0x080ff0000004186c */
[----:B------:R-:W-:Y:S01]  /*8300*/  HMMA.16816.F32.BF16 R132, R8, R14, R112 ;  /* 0x0000000e0884723c */ /* 0x000fe20000041870 */
[----:B------:R-:W1:Y:S04]  /*8310*/  LDSM.16.MT88.4 R12, [R205+0xb000] ;  /* 0x00b00000cd0c783b */ /* 0x000e680000004200 */
[----:B------:R-:W-:Y:S03]  /*8320*/  LDSM.16.MT88.4 R112, [R206+0xb800] ;  /* 0x00b80000ce70783b */ /* 0x000fe60000004200 */
[C---:B-1----:R-:W-:Y:S08]  /*8330*/  HMMA.16816.F32.BF16 R120, R4.reuse, R12, R120 ;  /* 0x0000000c0478723c */ /* 0x042ff00000041878 */
[----:B------:R-:W-:Y:S07]  /*8340*/  HMMA.16816.F32.BF16 R24, R4, R14, R124 ;  /* 0x0000000e0418723c */ /* 0x000fee000004187c */
[----:B------:R-:W-:Y:S01]  /*8350*/  FFMA.FTZ R5, R180, c[0x0][0x23c], -R3 ;  /* 0x00008f00b4057a23 */ /* 0x000fe20000010803 */
[----:B------:R-:W-:Y:S01]  /*8360*/  LOP3.LUT R6, R29, UR8, R248, 0x96, !PT ;  /* 0x000000081d067c12 */ /* 0x000fe2000f8e96f8 */
[----:B------:R-:W-:Y:S01]  /*8370*/  IMAD.WIDE.U32 R2, R2, -0x2daee0ad, RZ ;  /* 0xd2511f5302027825 */ /* 0x000fe200078e00ff */
[----:B------:R-:W-:Y:S01]  /*8380*/  HMMA.16816.F32.BF16 R116, R8, R12, R116 ;  /* 0x0000000c0874723c */ /* 0x000fe20000041874 */
[----:B------:R1:W-:Y:S01]  /*8390*/  MUFU.EX2 R252, R5 ;  /* 0x0000000500fc7308 */ /* 0x0003e20000000800 */
[----:B------:R-:W-:-:S02]  /*83a0*/  MOV R180, R168 ;  /* 0x000000a800b47202 */ /* 0x000fc40000000f00 */
[----:B------:R-:W-:Y:S02]  /*83b0*/  LOP3.LUT R4, R3, UR17, R174, 0x96, !PT ;  /* 0x0000001103047c12 */ /* 0x000fe4000f8e96ae */
[C---:B------:R-:W-:Y:S02]  /*83c0*/  LOP3.LUT R7, R2.reuse, 0xffff, RZ, 0xc0, !PT ;  /* 0x0000ffff02077812 */ /* 0x040fe400078ec0ff */
[----:B------:R-:W-:Y:S01]  /*83d0*/  HMMA.16816.F32.BF16 R32, R8, R14, R128 ;  /* 0x0000000e0820723c */ /* 0x000fe20000041880 */
[----:B------:R-:W-:Y:S02]  /*83e0*/  SHF.R.U32.HI R13, RZ, 0x18, R2 ;  /* 0x00000018ff0d7819 */ /* 0x000fe40000011602 */
[----:B------:R-:W-:Y:S02]  /*83f0*/  MOV R174, R169 ;  /* 0x000000a900ae7202 */ /* 0x000fe40000000f00 */
[----:B------:R-:W-:Y:S02]  /*8400*/  MOV R248, R48 ;  /* 0x0000003000f87202 */ /* 0x000fe40000000f00 */
[----:B------:R-:W-:Y:S01]  /*8410*/  LOP3.LUT R15, R2, 0xff, RZ, 0xc0, !PT ;  /* 0x000000ff020f7812 */ /* 0x000fe200078ec0ff */
[----:B------:R-:W-:Y:S01]  /*8420*/  FFMA.FTZ R9, R226, c[0x0][0x23c], -R18 ;  /* 0x00008f00e2097a23 */ /* 0x000fe20000010812 */
[----:B------:R-:W-:Y:S01]  /*8430*/  SHF.R.U32.HI R14, RZ, 0x10, R2 ;  /* 0x00000010ff0e7819 */ /* 0x000fe20000011602 */
[----:B------:R-:W-:Y:S01]  /*8440*/  IMAD.WIDE.U32 R2, R6, -0x2daee0ad, RZ ;  /* 0xd2511f5306027825 */ /* 0x000fe200078e00ff */
[----:B------:R-:W-:Y:S03]  /*8450*/  LDSM.16.MT88.4 R48, [R206+0xa800] ;  /* 0x00a80000ce30783b */ /* 0x000fe60000004200 */
[----:B-1----:R-:W-:Y:S01]  /*8460*/  FFMA.FTZ R5, R182, c[0x0][0x23c], -R16 ;  /* 0x00008f00b6057a23 */ /* 0x002fe20000010810 */
[C---:B------:R-:W-:Y:S01]  /*8470*/  LOP3.LUT R8, R2.reuse, 0xffff, RZ, 0xc0, !PT ;  /* 0x0000ffff02087812 */ /* 0x040fe200078ec0ff */
[----:B------:R-:W-:Y:S01]  /*8480*/  FFMA.FTZ R6, R195, c[0x0][0x23c], -R17 ;  /* 0x00008f00c3067a23 */ /* 0x000fe20000010811 */
[----:B------:R-:W-:Y:S01]  /*8490*/  LOP3.LUT R12, R2, 0xff, RZ, 0xc0, !PT ;  /* 0x000000ff020c7812 */ /* 0x000fe200078ec0ff */
[----:B------:R1:W-:Y:S01]  /*84a0*/  MUFU.EX2 R137, R5 ;  /* 0x0000000500897308 */ /* 0x0003e20000000800 */
[----:B------:R-:W-:-:S02]  /*84b0*/  SHF.R.U32.HI R11, RZ, 0x10, R2 ;  /* 0x00000010ff0b7819 */ /* 0x000fc40000011602 */
[----:B------:R-:W-:Y:S01]  /*84c0*/  SHF.R.U32.HI R10, RZ, 0x18, R2 ;  /* 0x00000018ff0a7819 */ /* 0x000fe20000011602 */
[----:B------:R-:W-:Y:S01]  /*84d0*/  FFMA.FTZ R2, R183, c[0x0][0x23c], -R16 ;  /* 0x00008f00b7027a23 */ /* 0x000fe20000010810 */
[----:B------:R-:W-:Y:S01]  /*84e0*/  LOP3.LUT R0, R3, UR17, R242, 0x96, !PT ;  /* 0x0000001103007c12 */ /* 0x000fe2000f8e96f2 */
[--C-:B------:R-:W-:Y:S01]  /*84f0*/  FFMA.FTZ R3, R230, c[0x0][0x23c], -R17.reuse ;  /* 0x00008f00e6037a23 */ /* 0x100fe20000010811 */
[----:B------:R-:W-:Y:S01]  /*8500*/  MOV R183, R154 ;  /* 0x0000009a00b77202 */ /* 0x000fe20000000f00 */
[----:B------:R2:W-:Y:S01]  /*8510*/  MUFU.EX2 R136, R2 ;  /* 0x0000000200887308 */ /* 0x0005e20000000800 */
[--C-:B------:R-:W-:Y:S01]  /*8520*/  FFMA.FTZ R16, R227, c[0x0][0x23c], -R17.reuse ;  /* 0x00008f00e3107a23 */ /* 0x100fe20000010811 */
[----:B------:R-:W-:Y:S02]  /*8530*/  MOV R230, R155 ;  /* 0x0000009b00e67202 */ /* 0x000fe40000000f00 */
[----:B------:R-:W-:Y:S02]  /*8540*/  MOV R182, R152 ;  /* 0x0000009800b67202 */ /* 0x000fe40000000f00 */
[----:B------:R-:W-:Y:S01]  /*8550*/  MOV R242, R171 ;  /* 0x000000ab00f27202 */ /* 0x000fe20000000f00 */
[----:B------:R-:W3:Y:S01]  /*8560*/  LDSM.16.MT88.4 R152, [R201+0xa800] ;  /* 0x00a80000c998783b */ /* 0x000ee20000004200 */
[----:B-1----:R-:W-:Y:S01]  /*8570*/  FFMA.FTZ R5, R224, c[0x0][0x23c], -R17 ;  /* 0x00008f00e0057a23 */ /* 0x002fe20000010811 */
[----:B------:R-:W-:Y:S01]  /*8580*/  MUFU.EX2 R29, R6 ;  /* 0x00000006001d7308 */ /* 0x000fe20000000800 */
[--C-:B------:R-:W-:Y:S01]  /*8590*/  FFMA.FTZ R17, R231, c[0x0][0x23c], -R18.reuse ;  /* 0x00008f00e7117a23 */ /* 0x100fe20000010812 */
[----:B------:R-:W1:Y:S01]  /*85a0*/  LDSM.16.MT88.4 R168, [R203+0xa800] ;  /* 0x00a80000cba8783b */ /* 0x000e620000004200 */
[----:B--2---:R-:W-:Y:S01]  /*85b0*/  SHF.R.U32.HI R2, RZ, 0x8, R7 ;  /* 0x00000008ff027819 */ /* 0x004fe20000011607 */
[----:B------:R-:W-:-:S04]  /*85c0*/  FFMA.FTZ R7, R228, c[0x0][0x23c], -R18 ;  /* 0x00008f00e4077a23 */ /* 0x000fc80000010812 */
[----:B------:R2:W4:Y:S01]  /*85d0*/  MUFU.EX2 R30, R5 ;  /* 0x00000005001e7308 */ /* 0x0005220000000800 */
[----:B------:R-:W-:Y:S02]  /*85e0*/  PRMT R15, R15, 0x5410, R2 ;  /* 0x000054100f0f7816 */ /* 0x000fe40000000002 */
[----:B------:R-:W-:-:S05]  /*85f0*/  LOP3.LUT R2, R14, 0xff, RZ, 0xc0, !PT ;  /* 0x000000ff0e027812 */ /* 0x000fca00078ec0ff */
[----:B------:R5:W-:Y:S01]  /*8600*/  MUFU.EX2 R18, R3 ;  /* 0x0000000300127308 */ /* 0x000be20000000800 */
[----:B------:R-:W-:Y:S02]  /*8610*/  PRMT R13, R2, 0x5410, R13 ;  /* 0x00005410020d7816 */ /* 0x000fe4000000000d */
[----:B------:R-:W-:-:S05]  /*8620*/  LOP3.LUT R2, R4, 0xffff, RZ, 0xc0, !PT ;  /* 0x0000ffff04027812 */ /* 0x000fca00078ec0ff */
[----:B------:R-:W-:Y:S01]  /*8630*/  MUFU.EX2 R14, R7 ;  /* 0x00000007000e7308 */ /* 0x000fe20000000800 */
[----:B--2---:R-:W-:Y:S02]  /*8640*/  SHF.R.U32.HI R5, RZ, 0x18, R4 ;  /* 0x00000018ff057819 */ /* 0x004fe40000011604 */
[----:B-----5:R-:W-:-:S05]  /*8650*/  SHF.R.U32.HI R3, RZ, 0x8, R8 ;  /* 0x00000008ff037819 */ /* 0x020fca0000011608 */
[----:B------:R-:W-:Y:S01]  /*8660*/  MUFU.EX2 R16, R16 ;  /* 0x0000001000107308 */ /* 0x000fe20000000800 */
[----:B------:R-:W-:Y:S02]  /*8670*/  PRMT R8, R12, 0x5410, R3 ;  /* 0x000054100c087816 */ /* 0x000fe40000000003 */
[----:B------:R-:W-:Y:S01]  /*8680*/  LOP3.LUT R3, R11, 0xff, RZ, 0xc0, !PT ;  /* 0x000000ff0b037812 */ /* 0x000fe200078ec0ff */
[----:B------:R-:W-:-:S04]  /*8690*/  FFMA.FTZ R11, R67, R19, R240 ;  /* 0x00000013430b7223 */ /* 0x000fc800000100f0 */
[----:B------:R2:W5:Y:S01]  /*86a0*/  MUFU.EX2 R12, R9 ;  /* 0x00000009000c7308 */ /* 0x0005620000000800 */
[----:B------:R-:W-:Y:S01]  /*86b0*/  PRMT R10, R3, 0x5410, R10 ;  /* 0x00005410030a7816 */ /* 0x000fe2000000000a */
[----:B------:R-:W-:Y:S01]  /*86c0*/  LDSM.16.MT88.4 R64, [R205+0xa800] ;  /* 0x00a80000cd40783b */ /* 0x000fe20000004200 */
[----:B------:R-:W-:Y:S02]  /*86d0*/  SHF.R.U32.HI R3, RZ, 0x8, R2 ;  /* 0x00000008ff037819 */ /* 0x000fe40000011602 */
[----:B------:R-:W-:-:S03]  /*86e0*/  LOP3.LUT R2, R4, 0xff, RZ, 0xc0, !PT ;  /* 0x000000ff04027812 */ /* 0x000fc600078ec0ff */
[----:B------:R-:W1:Y:S01]  /*86f0*/  MUFU.EX2 R17, R17 ;  /* 0x0000001100117308 */ /* 0x000e620000000800 */
[----:B------:R-:W-:Y:S02]  /*8700*/  PRMT R6, R2, 0x5410, R3 ;  /* 0x0000541002067816 */ /* 0x000fe40000000003 */
[----:B------:R-:W-:Y:S02]  /*8710*/  SHF.R.U32.HI R2, RZ, 0x10, R4 ;  /* 0x00000010ff027819 */ /* 0x000fe40000011604 */
[----:B------:R-:W-:Y:S02]  /*8720*/  LOP3.LUT R3, R0, 0xffff, RZ, 0xc0, !PT ;  /* 0x0000ffff00037812 */ /* 0x000fe400078ec0ff */
[----:B------:R-:W-:Y:S02]  /*8730*/  LOP3.LUT R2, R2, 0xff, RZ, 0xc0, !PT ;  /* 0x000000ff02027812 */ /* 0x000fe400078ec0ff */
[----:B------:R-:W-:Y:S02]  /*8740*/  SHF.R.U32.HI R4, RZ, 0x8, R3 ;  /* 0x00000008ff047819 */ /* 0x000fe40000011603 */
[----:B------:R-:W-:-:S02]  /*8750*/  LOP3.LUT R3, R0, 0xff, RZ, 0xc0, !PT ;  /* 0x000000ff00037812 */ /* 0x000fc400078ec0ff */
[----:B--2---:R-:W-:Y:S02]  /*8760*/  PRMT R9, R2, 0x5410, R5 ;  /* 0x0000541002097816 */ /* 0x004fe40000000005 */
[----:B------:R-:W-:Y:S02]  /*8770*/  SHF.R.U32.HI R2, RZ, 0x10, R0 ;  /* 0x00000010ff027819 */ /* 0x000fe40000011600 */
[----:B------:R-:W-:Y:S02]  /*8780*/  PRMT R5, R3, 0x5410, R4 ;  /* 0x0000541003057816 */ /* 0x000fe40000000004 */
[----:B------:R-:W-:Y:S01]  /*8790*/  SHF.R.U32.HI R4, RZ, 0x18, R0 ;  /* 0x00000018ff047819 */ /* 0x000fe20000011600 */
[----:B------:R-:W-:Y:S01]  /*87a0*/  HSET2.LE.AND R0, R15, R241, PT ;  /* 0x000000f10f007233 */ /* 0x000fe20003803000 */
[----:B------:R-:W-:Y:S02]  /*87b0*/  LOP3.LUT R3, R2, 0xff, RZ, 0xc0, !PT ;  /* 0x000000ff02037812 */ /* 0x000fe400078ec0ff */
[----:B----4-:R-:W-:-:S02]  /*87c0*/  F2FP.BF16.PACK_AB R2, R29, R30 ;  /* 0x0000001e1d02723e */ /* 0x010fc400000010ff */
[----:B------:R-:W-:Y:S01]  /*87d0*/  PRMT R7, R3, 0x5410, R4 ;  /* 0x0000541003077816 */ /* 0x000fe20000000004 */
[--C-:B------:R-:W-:Y:S01]  /*87e0*/  HSET2.LE.AND R3, R8, R241.reuse, PT ;  /* 0x000000f108037233 */ /* 0x100fe20003803000 */
[----:B------:R-:W-:Y:S01]  /*87f0*/  LOP3.LUT R126, R0, R2, RZ, 0xc0, !PT ;  /* 0x00000002007e7212 */ /* 0x000fe200078ec0ff */
[--C-:B------:R-:W-:Y:S01]  /*8800*/  HSET2.LE.AND R0, R13, R241.reuse, PT ;  /* 0x000000f10d007233 */ /* 0x100fe20003803000 */
[----:B-----5:R-:W-:Y:S02]  /*8810*/  F2FP.BF16.PACK_AB R2, R12, R14 ;  /* 0x0000000e0c02723e */ /* 0x020fe400000010ff */
[----:B------:R-:W-:Y:S02]  /*8820*/  F2FP.BF16.PACK_AB R4, R252, R173 ;  /* 0x000000adfc04723e */ /* 0x000fe400000010ff */
[----:B------:R-:W-:Y:S01]  /*8830*/  LOP3.LUT R127, R0, R2, RZ, 0xc0, !PT ;  /* 0x00000002007f7212 */ /* 0x000fe200078ec0ff */
[--C-:B------:R-:W-:Y:S01]  /*8840*/  HSET2.LE.AND R0, R10, R241.reuse, PT ;  /* 0x000000f10a007233 */ /* 0x100fe20003803000 */
[----:B------:R-:W-:Y:S01]  /*8850*/  F2FP.BF16.PACK_AB R2, R136, R137 ;  /* 0x000000898802723e */ /* 0x000fe200000010ff */
[----:B------:R-:W-:Y:S01]  /*8860*/  FADD.FTZ R10, R242, R28 ;  /* 0x0000001cf20a7221 */ /* 0x000fe20000010000 */
[----:B------:R-:W-:Y:S01]  /*8870*/  LOP3.LUT R130, R3, R4, RZ, 0xc0, !PT ;  /* 0x0000000403827212 */ /* 0x000fe200078ec0ff */
[--C-:B------:R-:W-:Y:S01]  /*8880*/  HSET2.LE.AND R3, R6, R241.reuse, PT ;  /* 0x000000f106037233 */ /* 0x100fe20003803000 */
[----:B------:R-:W-:Y:S01]  /*8890*/  LOP3.LUT R131, R0, R2, RZ, 0xc0, !PT ;  /* 0x0000000200837212 */ /* 0x000fe200078ec0ff */
[----:B------:R-:W-:Y:S01]  /*88a0*/  HSET2.LE.AND R0, R5, R241, PT ;  /* 0x000000f105007233 */ /* 0x000fe20003803000 */
[----:B------:R-:W-:-:S02]  /*88b0*/  F2FP.BF16.PACK_AB R4, R16, R18 ;  /* 0x000000121004723e */ /* 0x000fc400000010ff */
[----:B------:R-:W-:Y:S02]  /*88c0*/  F2FP.BF16.PACK_AB R2, R175, R172 ;  /* 0x000000acaf02723e */ /* 0x000fe400000010ff */
[----:B------:R-:W-:Y:S01]  /*88d0*/  LOP3.LUT R124, R3, R4, RZ, 0xc0, !PT ;  /* 0x00000004037c7212 */ /* 0x000fe200078ec0ff */
[----:B------:R-:W-:Y:S01]  /*88e0*/  FADD.FTZ R3, R194, R11 ;  /* 0x0000000bc2037221 */ /* 0x000fe20000010000 */
[----:B------:R-:W-:Y:S01]  /*88f0*/  LOP3.LUT R128, R0, R2, RZ, 0xc0, !PT ;  /* 0x0000000200807212 */ /* 0x000fe200078ec0ff */
[--C-:B------:R-:W-:Y:S01]  /*8900*/  HSET2.LE.AND R0, R7, R241.reuse, PT ;  /* 0x000000f107007233 */ /* 0x100fe20003803000 */
[----:B------:R-:W-:Y:S01]  /*8910*/  F2FP.BF16.PACK_AB R2, R20, R31 ;  /* 0x0000001f1402723e */ /* 0x000fe200000010ff */
[----:B------:R-:W2:Y:S01]  /*8920*/  LDSM.16.MT88.4 R4, [R205+0xb800] ;  /* 0x00b80000cd04783b */ /* 0x000ea20000004200 */
[----:B------:R-:W-:Y:S02]  /*8930*/  FADD.FTZ R3, R243, R3 ;  /* 0x00000003f3037221 */ /* 0x000fe40000010000 */
[----:B------:R-:W-:Y:S01]  /*8940*/  LOP3.LUT R129, R0, R2, RZ, 0xc0, !PT ;  /* 0x0000000200817212 */ /* 0x000fe200078ec0ff */
[----:B------:R-:W-:Y:S01]  /*8950*/  HSET2.LE.AND R0, R9, R241, PT ;  /* 0x000000f109007233 */ /* 0x000fe20003803000 */
[----:B-1----:R-:W-:Y:S01]  /*8960*/  F2FP.BF16.PACK_AB R2, R23, R17 ;  /* 0x000000111702723e */ /* 0x002fe200000010ff */
[----:B------:R-:W-:-:S03]  /*8970*/  FADD.FTZ R3, R249, R3 ;  /* 0x00000003f9037221 */ /* 0x000fc60000010000 */
[----:B------:R-:W-:Y:S01]  /*8980*/  LOP3.LUT R125, R0, R2, RZ, 0xc0, !PT ;  /* 0x00000002007d7212 */ /* 0x000fe200078ec0ff */
[----:B------:R-:W-:Y:S01]  /*8990*/  FFMA.FTZ R2, R183, R22, R230 ;  /* 0x00000016b7027223 */ /* 0x000fe200000100e6 */
[-C--:B---3--:R-:W-:Y:S01]  /*89a0*/  HMMA.16816.F32.BF16 R140, R128, R152.reuse, R140 ;  /* 0x00000098808c723c */ /* 0x088fe2000004188c */
[----:B------:R-:W-:Y:S02]  /*89b0*/  FFMA.FTZ R0, R182, R21, R225 ;  /* 0x00000015b6007223 */ /* 0x000fe400000100e1 */
        /* <DEDUP_REMOVED lines=10> */
[----:B------:R-:W-:-:S04]  /*8a60*/  FADD.FTZ R3, R31, R3 ;  /* 0x000000031f037221 */ /* 0x000fc80000010000 */
[----:B------:R-:W-:Y:S01]  /*8a70*/  FADD.FTZ R3, R20, R3 ;  /* 0x0000000314037221 */ /* 0x000fe20000010000 */
[----:B------:R-:W-:Y:S03]  /*8a80*/  HMMA.16816.F32.BF16 R156, R128, R168, R156 ;  /* 0x000000a8809c723c */ /* 0x000fe6000004189c */
[----:B------:R-:W-:Y:S01]  /*8a90*/  FADD.FTZ R3, R137, R3 ;  /* 0x0000000389037221 */ /* 0x000fe20000010000 */
[----:B------:R-:W-:-:S03]  /*8aa0*/  MOV R137, R190 ;  /* 0x000000be00897202 */ /* 0x000fc60000000f00 */
[----:B------:R-:W-:Y:S01]  /*8ab0*/  FADD.FTZ R228, R136, R3 ;  /* 0x0000000388e47221 */ /* 0x000fe20000010000 */
[----:B--2---:R-:W-:Y:S01]  /*8ac0*/  HMMA.16816.F32.BF16 R120, R124, R4, R120 ;  /* 0x000000047c78723c */ /* 0x004fe20000041878 */
[----:B------:R-:W-:-:S03]  /*8ad0*/  MOV R136, R188 ;  /* 0x000000bc00887202 */ /* 0x000fc60000000f00 */
[----:B------:R1:W-:Y:S04]  /*8ae0*/  STL [R1+0x18], R228 ;  /* 0x000018e401007387 */ /* 0x0003e80000100800 */
        /* <DEDUP_REMOVED lines=14> */
[----:B------:R-:W-:Y:S01]  /*8bd0*/  FADD.FTZ R4, R173, R4 ;  /* 0x00000004ad047221 */ /* 0x000fe20000010000 */
[----:B------:R1:W-:Y:S03]  /*8be0*/  STL [R1+0x1c], R229 ;  /* 0x00001ce501007387 */ /* 0x0003e60000100800 */
[----:B------:R-:W-:Y:S01]  /*8bf0*/  FADD.FTZ R252, R252, R4 ;  /* 0x00000004fcfc7221 */ /* 0x000fe20000010000 */
[----:B------:R1:W-:Y:S01]  /*8c00*/  STL [R1+0x20], R230 ;  /* 0x000020e601007387 */ /* 0x0003e20000100800 */
        /* <DEDUP_REMOVED lines=24> */
[----:B------:R-:W-:Y:S01]  /*8d90*/  HMMA.16816.F32.BF16 R128, R128, R6, R32 ;  /* 0x000000068080723c */ /* 0x000fe20000041820 */
[----:B------:R-:W-:Y:S07]  /*8da0*/  @!P0 BRA `(.L_x_1859) ;  /* 0x0000a1f000008947 */ /* 0x000fee0003800000 */
[----:B-1----:R-:W2:Y:S01]  /*8db0*/  LDL.64 R192, [R1+0x78] ;  /* 0x0000780001c07983 */ /* 0x002ea20000100a00 */
        /* <DEDUP_REMOVED lines=31> */
[----:B------:R-:W-:Y:S04]  /*8fb0*/  LDSM.16.M88.4 R8, [R204+0x2000] ;  /* 0x00200000cc08783b */ /* 0x000fe80000000200 */
[----:B------:R-:W5:Y:S04]  /*8fc0*/  LDSM.16.M88.4 R16, [R214] ;  /* 0x00000000d610783b */ /* 0x000f680000000200 */
        /* <DEDUP_REMOVED lines=8> */
[C---:B------:R-:W-:Y:S08]  /*9050*/  HMMA.16816.F32.BF16 R180, R12.reuse, R30, RZ ;  /* 0x0000001e0cb4723c */ /* 0x040ff000000418ff */
[C---:B------:R-:W-:Y:S08]  /*9060*/  HMMA.16816.F32.BF16 R28, R12.reuse, R24, RZ ;  /* 0x000000180c1c723c */ /* 0x040ff000000418ff */
[----:B------:R-:W-:Y:S08]  /*9070*/  HMMA.16816.F32.BF16 R12, R12, R26, RZ ;  /* 0x0000001a0c0c723c */ /* 0x000ff000000418ff */
[C---:B-----5:R-:W-:Y:S08]  /*9080*/  HMMA.16816.F32.BF16 R184, R8.reuse, R16, R136 ;  /* 0x0000001008b8723c */ /* 0x060ff00000041888 */
[C---:B------:R-:W-:Y:S08]  /*9090*/  HMMA.16816.F32.BF16 R136, R8.reuse, R18, R132 ;  /* 0x000000120888723c */ /* 0x040ff00000041884 */
[C---:B-1----:R-:W-:Y:S08]  /*90a0*/  HMMA.16816.F32.BF16 R176, R8.reuse, R20, R176 ;  /* 0x0000001408b0723c */ /* 0x042ff000000418b0 */
[----:B------:R-:W-:Y:S01]  /*90b0*/  HMMA.16816.F32.BF16 R172, R8, R22, R172 ;  /* 0x0000001608ac723c */ /* 0x000fe200000418ac */
[----:B------:R-:W-:Y:S07]  /*90c0*/  LDSM.16.M88.4 R8, [R210] ;  /* 0x00000000d208783b */ /* 0x000fee0000000200 */
[C---:B--2---:R-:W-:Y:S08]  /*90d0*/  HMMA.16816.F32.BF16 R132, R4.reuse, R20, R32 ;  /* 0x000000140484723c */ /* 0x044ff00000041820 */
[C---:B------:R-:W-:Y:S08]  /*90e0*/  HMMA.16816.F32.BF16 R24, R4.reuse, R22, R180 ;  /* 0x000000160418723c */ /* 0x040ff000000418b4 */
[C---:B------:R-:W-:Y:S08]  /*90f0*/  HMMA.16816.F32.BF16 R32, R4.reuse, R16, R28 ;  /* 0x000000100420723c */ /* 0x040ff0000004181c */
[----:B------:R-:W-:Y:S01]  /*9100*/  HMMA.16816.F32.BF16 R20, R4, R18, R12 ;  /* 0x000000120414723c */ /* 0x000fe2000004180c */
[----:B------:R-:W1:Y:S04]  /*9110*/  LDSM.16.M88.4 R16, [R208+0x8000] ;  /* 0x00800000d010783b */ /* 0x000e680000000200 */
[----:B------:R-:W2:Y:S04]  /*9120*/  LDSM.16.M88.4 R4, [R210+0x2000] ;  /* 0x00200000d204783b */ /* 0x000ea80000000200 */
[----:B------:R-:W3:Y:S01]  /*9130*/  LDSM.16.M88.4 R12, [R208+0x8800] ;  /* 0x00880000d00c783b */ /* 0x000ee20000000200 */
[----:B-1----:R-:W-:Y:S08]  /*9140*/  HMMA.16816.F32.BF16 R28, R8, R18, R24 ;  /* 0x00000012081c723c */ /* 0x002ff00000041818 */
[C---:B--2---:R-:W-:Y:S08]  /*9150*/  HMMA.16816.F32.BF16 R176, R4.reuse, R16, R176 ;  /* 0x0000001004b0723c */ /* 0x044ff000000418b0 */
[C---:B---3--:R-:W-:Y:S08]  /*9160*/  HMMA.16816.F32.BF16 R180, R4.reuse, R12, R184 ;  /* 0x0000000c04b4723c */ /* 0x048ff000000418b8 */
[C---:B------:R-:W-:Y:S08]  /*9170*/  HMMA.16816.F32.BF16 R172, R4.reuse, R18, R172 ;  /* 0x0000001204ac723c */ /* 0x040ff000000418ac */
[----:B------:R-:W-:Y:S01]  /*9180*/  HMMA.16816.F32.BF16 R136, R4, R14, R136 ;  /* 0x0000000e0488723c */ /* 0x000fe20000041888 */
[----:B------:R-:W-:Y:S07]  /*9190*/  LDSM.16.M88.4 R4, [R209+0x2000] ;  /* 0x00200000d104783b */ /* 0x000fee0000000200 */
[C---:B------:R-:W-:Y:S01]  /*91a0*/  HMMA.16816.F32.BF16 R132, R8.reuse, R16, R132 ;  /* 0x000000100884723c */ /* 0x040fe20000041884 */
[----:B------:R-:W1:Y:S07]  /*91b0*/  LDSM.16.M88.4 R16, [R207] ;  /* 0x00000000cf10783b */ /* 0x000e6e0000000200 */
[C---:B------:R-:W-:Y:S08]  /*91c0*/  HMMA.16816.F32.BF16 R24, R8.reuse, R12, R32 ;  /* 0x0000000c0818723c */ /* 0x040ff00000041820 */
[----:B------:R-:W-:Y:S01]  /*91d0*/  HMMA.16816.F32.BF16 R20, R8, R14, R20 ;  /* 0x0000000e0814723c */ /* 0x000fe20000041814 */
[----:B------:R-:W2:Y:S04]  /*91e0*/  LDSM.16.M88.4 R12, [R207+0x800] ;  /* 0x00080000cf0c783b */ /* 0x000ea80000000200 */
[----:B------:R-:W3:Y:S03]  /*91f0*/  LDSM.16.M88.4 R8, [R209] ;  /* 0x00000000d108783b */ /* 0x000ee60000000200 */
[C---:B-1----:R-:W-:Y:S08]  /*9200*/  HMMA.16816.F32.BF16 R176, R4.reuse, R16, R176 ;  /* 0x0000001004b0723c */ /* 0x042ff000000418b0 */
[C---:B------:R-:W-:Y:S08]  /*9210*/  HMMA.16816.F32.BF16 R32, R4.reuse, R18, R172 ;  /* 0x000000120420723c */ /* 0x040ff000000418ac */
[C---:B--2---:R-:W-:Y:S08]  /*9220*/  HMMA.16816.F32.BF16 R180, R4.reuse, R12, R180 ;  /* 0x0000000c04b4723c */ /* 0x044ff000000418b4 */
[----:B------:R-:W-:Y:S01]  /*9230*/  HMMA.16816.F32.BF16 R136, R4, R14, R136 ;  /* 0x0000000e0488723c */ /* 0x000fe20000041888 */
[----:B------:R-:W-:Y:S07]  /*9240*/  LDSM.16.M88.4 R4, [R202+0x6000] ;  /* 0x00600000ca04783b */ /* 0x000fee0000000200 */
[C---:B---3--:R-:W-:Y:S08]  /*9250*/  HMMA.16816.F32.BF16 R132, R8.reuse, R16, R132 ;  /* 0x000000100884723c */ /* 0x048ff00000041884 */
[C---:B------:R-:W-:Y:S01]  /*9260*/  HMMA.16816.F32.BF16 R28, R8.reuse, R18, R28 ;  /* 0x00000012081c723c */ /* 0x040fe2000004181c */
[----:B------:R-:W1:Y:S07]  /*9270*/  LDSM.16.M88.4 R16, [R200+0x9000] ;  /* 0x00900000c810783b */ /* 0x000e6e0000000200 */
[C---:B------:R-:W-:Y:S08]  /*9280*/  HMMA.16816.F32.BF16 R24, R8.reuse, R12, R24 ;  /* 0x0000000c0818723c */ /* 0x040ff00000041818 */
[----:B------:R-:W-:Y:S01]  /*9290*/  HMMA.16816.F32.BF16 R20, R8, R14, R20 ;  /* 0x0000000e0814723c */ /* 0x000fe20000041814 */
[----:B------:R-:W2:Y:S04]  /*92a0*/  LDSM.16.M88.4 R12, [R200+0x9800] ;  /* 0x00980000c80c783b */ /* 0x000ea80000000200 */
[----:B------:R-:W3:Y:S03]  /*92b0*/  LDSM.16.M88.4 R8, [R202+0x4000] ;  /* 0x00400000ca08783b */ /* 0x000ee60000000200 */
[C---:B-1----:R-:W-:Y:S08]  /*92c0*/  HMMA.16816.F32.BF16 R172, R4.reuse, R16, R176 ;  /* 0x0000001004ac723c */ /* 0x042ff000000418b0 */
[C---:B------:R-:W-:Y:S08]  /*92d0*/  HMMA.16816.F32.BF16 R32, R4.reuse, R18, R32 ;  /* 0x000000120420723c */ /* 0x040ff00000041820 */
[C---:B--2---:R-:W-:Y:S08]  /*92e0*/  HMMA.16816.F32.BF16 R176, R4.reuse, R12, R180 ;  /* 0x0000000c04b0723c */ /* 0x044ff000000418b4 */
[----:B------:R-:W-:Y:S01]  /*92f0*/  HMMA.16816.F32.BF16 R136, R4, R14, R136 ;  /* 0x0000000e0488723c */ /* 0x000fe20000041888 */
[----:B------:R-:W-:Y:S07]  /*9300*/  LDSM.16.M88.4 R4, [R204+0x6000] ;  /* 0x00600000cc04783b */ /* 0x000fee0000000200 */
[C---:B---3--:R-:W-:Y:S08]  /*9310*/  HMMA.16816.F32.BF16 R132, R8.reuse, R16, R132 ;  /* 0x000000100884723c */ /* 0x048ff00000041884 */
[C---:B------:R-:W-:Y:S01]  /*9320*/  HMMA.16816.F32.BF16 R28, R8.reuse, R18, R28 ;  /* 0x00000012081c723c */ /* 0x040fe2000004181c */
[----:B------:R-:W1:Y:S07]  /*9330*/  LDSM.16.M88.4 R16, [R213] ;  /* 0x00000000d510783b */ /* 0x000e6e0000000200 */
[C---:B------:R-:W-:Y:S08]  /*9340*/  HMMA.16816.F32.BF16 R24, R8.reuse, R12, R24 ;  /* 0x0000000c0818723c */ /* 0x040ff00000041818 */
[----:B------:R-:W-:Y:S01]  /*9350*/  HMMA.16816.F32.BF16 R20, R8, R14, R20 ;  /* 0x0000000e0814723c */ /* 0x000fe20000041814 */
[----:B------:R-:W2:Y:S04]  /*9360*/  LDSM.16.M88.4 R12, [R212] ;  /* 0x00000000d40c783b */ /* 0x000ea80000000200 */
        /* <DEDUP_REMOVED lines=15> */
[----:B--2---:R-:W-:Y:S08]  /*9460*/  HMMA.16816.F32.BF16 R176, R4, R12, R176 ;  /* 0x0000000c04b0723c */ /* 0x004ff000000418b0 */
[C---:B---3--:R-:W-:Y:S08]  /*9470*/  HMMA.16816.F32.BF16 R132, R8.reuse, R16, R132 ;  /* 0x000000100884723c */ /* 0x048ff00000041884 */
[C---:B------:R-:W-:Y:S01]  /*9480*/  HMMA.16816.F32.BF16 R32, R8.reuse, R18, R28 ;  /* 0x000000120820723c */ /* 0x040fe2000004181c */
[----:B------:R-:W-:Y:S07]  /*9490*/  LDSM.16.M88.4 R16, [R207+0x1000] ;  /* 0x00100000cf10783b */ /* 0x000fee0000000200 */
[C---:B------:R-:W-:Y:S08]  /*94a0*/  HMMA.16816.F32.BF16 R24, R8.reuse, R12, R24 ;  /* 0x0000000c0818723c */ /* 0x040ff00000041818 */
[-C--:B------:R-:W-:Y:S01]  /*94b0*/  HMMA.16816.F32.BF16 R20, R8, R14.reuse, R20 ;  /* 0x0000000e0814723c */ /* 0x080fe20000041814 */
[----:B------:R-:W1:Y:S07]  /*94c0*/  LDSM.16.M88.4 R8, [R209+0x4000] ;  /* 0x00400000d108783b */ /* 0x000e6e0000000200 */
[----:B------:R-:W-:Y:S01]  /*94d0*/  HMMA.16816.F32.BF16 R136, R4, R14, R136 ;  /* 0x0000000e0488723c */ /* 0x000fe20000041888 */
[----:B------:R-:W2:Y:S04]  /*94e0*/  LDSM.16.M88.4 R4, [R209+0x6000] ;  /* 0x00600000d104783b */ /* 0x000ea80000000200 */
[----:B------:R-:W3:Y:S01]  /*94f0*/  LDSM.16.M88.4 R12, [R207+0x1800] ;  /* 0x00180000cf0c783b */ /* 0x000ee20000000200 */
[----:B------:R-:W-:-:S04]  /*9500*/  DEPBAR.LE SB0, 0x0 ;  /* 0x000080000000791a */ /* 0x000fc80000000000 */
[-C--:B-1----:R-:W-:Y:S08]  /*9510*/  HMMA.16816.F32.BF16 R28, R8, R16.reuse, R132 ;  /* 0x00000010081c723c */ /* 0x082ff00000041884 */
[C---:B--2---:R-:W-:Y:S08]  /*9520*/  HMMA.16816.F32.BF16 R172, R4.reuse, R16, R172 ;  /* 0x0000001004ac723c */ /* 0x044ff000000418ac */
        /* <DEDUP_REMOVED lines=34> */
.L_x_1861:
[----:B------:R-:W2:Y:S04]  /*9750*/  LDL R0, [R1+0x60] ;  /* 0x0000600001007983 */ /* 0x000ea80000100800 */
[----:B------:R-:W3:Y:S04]  /*9760*/  LDL R6, [R1+0x64] ;  /* 0x0000640001067983 */ /* 0x000ee80000100800 */
[----:B-1----:R-:W4:Y:S04]  /*9770*/  LDL.64 R2, [R1+0x68] ;  /* 0x0000680001027983 */ /* 0x002f280000100a00 */
[----:B------:R-:W5:Y:S04]  /*9780*/  LDL.64 R8, [R1+0x10] ;  /* 0x0000100001087983 */ /* 0x000f680000100a00 */
[----:B------:R-:W5:Y:S04]  /*9790*/  LDL R7, [R1+0x8c] ;  /* 0x00008c0001077983 */ /* 0x000f680000100800 */
[----:B------:R-:W5:Y:S04]  /*97a0*/  LDL.64 R4, [R1+0x28] ;  /* 0x0000280001047983 */ /* 0x000f680000100a00 */
[----:B------:R-:W1:Y:S02]  /*97b0*/  S2R R10, SR_TID.X ;  /* 0x00000000000a7919 */ /* 0x000e640000002100 */
[----:B-1----:R-:W-:-:S05]  /*97c0*/  IMAD.SHL.U32 R10, R10, 0x2, RZ ;  /* 0x000000020a0a7824 */ /* 0x002fca00078e00ff */
[----:B------:R-:W-:Y:S01]  /*97d0*/  LOP3.LUT R10, R10, 0x6, RZ, 0xc0, !PT ;  /* 0x000000060a0a7812 */ /* 0x000fe200078ec0ff */
[----:B--2---:R-:W-:Y:S02]  /*97e0*/  IMAD.MOV.U32 R247, RZ, RZ, R0 ;  /* 0x000000fffff77224 */ /* 0x004fe400078e0000 */
[----:B------:R-:W-:-:S04]  /*97f0*/  IMAD.U32 R0, RZ, RZ, UR25 ;  /* 0x00000019ff007e24 */ /* 0x000fc8000f8e00ff */
[----:B------:R-:W-:Y:S02]  /*9800*/  IMAD R0, R0, 0x20, R10 ;  /* 0x0000002000007824 */ /* 0x000fe400078e020a */
[----:B---3--:R-:W-:Y:S02]  /*9810*/  IMAD.MOV.U32 R16, RZ, RZ, R6 ;  /* 0x000000ffff107224 */ /* 0x008fe400078e0006 */
[----:B----4-:R-:W-:Y:S01]  /*9820*/  IMAD.MOV.U32 R6, RZ, RZ, R2 ;  /* 0x000000ffff067224 */ /* 0x010fe200078e0002 */
[C---:B------:R-:W-:Y:S02]  /*9830*/  IADD3 R2, R0.reuse, 0x1, RZ ;  /* 0x0000000100027810 */ /* 0x040fe40007ffe0ff */
[-C--:B------:R-:W-:Y:S02]  /*9840*/  ISETP.GE.AND P6, PT, R0, R223.reuse, PT ;  /* 0x000000df0000720c */ /* 0x080fe40003fc6270 */
[C---:B------:R-:W-:Y:S02]  /*9850*/  ISETP.GE.AND P5, PT, R2.reuse, R223, PT ;  /* 0x000000df0200720c */ /* 0x040fe40003fa6270 */
[----:B------:R-:W-:-:S02]  /*9860*/  ISETP.GE.AND P2, PT, R2, R222, PT ;  /* 0x000000de0200720c */ /* 0x000fc40003f46270 */
[C---:B------:R-:W-:Y:S02]  /*9870*/  ISETP.GE.AND P1, PT, R2.reuse, R221, PT ;  /* 0x000000dd0200720c */ /* 0x040fe40003f26270 */
[----:B------:R-:W-:Y:S02]  /*9880*/  ISETP.GE.AND P4, PT, R2, R220, PT ;  /* 0x000000dc0200720c */ /* 0x000fe40003f86270 */
[-C--:B------:R-:W-:Y:S02]  /*9890*/  ISETP.LT.OR P6, PT, R0, R219.reuse, P6 ;  /* 0x000000db0000720c */ /* 0x080fe400037c1670 */
[C---:B------:R-:W-:Y:S02]  /*98a0*/  ISETP.LT.OR P5, PT, R2.reuse, R219, P5 ;  /* 0x000000db0200720c */ /* 0x040fe40002fa1670 */
[C---:B------:R-:W-:Y:S02]  /*98b0*/  ISETP.LT.OR P2, PT, R2.reuse, R218, P2 ;  /* 0x000000da0200720c */ /* 0x040fe40001741670 */
[----:B------:R-:W-:-:S02]  /*98c0*/  ISETP.LT.OR P1, PT, R2, R217, P1 ;  /* 0x000000d90200720c */ /* 0x000fc40000f21670 */
[----:B------:R-:W-:Y:S02]  /*98d0*/  ISETP.LT.OR P4, PT, R2, R216, P4 ;  /* 0x000000d80200720c */ /* 0x000fe40002781670 */
[C---:B------:R-:W-:Y:S01]  /*98e0*/  IADD3 R2, R0.reuse, 0x8, RZ ;  /* 0x0000000800027810 */ /* 0x040fe20007ffe0ff */
[----:B-----5:R-:W-:Y:S01]  /*98f0*/  IMAD.MOV.U32 R226, RZ, RZ, R8 ;  /* 0x000000ffffe27224 */ /* 0x020fe200078e0008 */
[----:B------:R-:W-:Y:S01]  /*9900*/  ISETP.GE.AND P3, PT, R0, R222, PT ;  /* 0x000000de0000720c */ /* 0x000fe20003f66270 */
[----:B------:R-:W-:Y:S01]  /*9910*/  IMAD.MOV.U32 R15, RZ, RZ, R7 ;  /* 0x000000ffff0f7224 */ /* 0x000fe200078e0007 */
[----:B------:R-:W-:Y:S02]  /*9920*/  FSEL R8, R28, -INF , !P6 ;  /* 0xff8000001c087808 */ /* 0x000fe40007000000 */
[----:B------:R-:W-:Y:S02]  /*9930*/  FSEL R11, R29, -INF , !P5 ;  /* 0xff8000001d0b7808 */ /* 0x000fe40006800000 */
[----:B------:R-:W-:Y:S01]  /*9940*/  FSEL R17, R31, -INF , !P2 ;  /* 0xff8000001f117808 */ /* 0x000fe20005000000 */
[----:B------:R-:W-:Y:S01]  /*9950*/  IMAD.MOV.U32 R7, RZ, RZ, R3 ;  /* 0x000000ffff077224 */ /* 0x000fe200078e0003 */
[----:B------:R-:W-:-:S02]  /*9960*/  ISETP.GE.AND P6, PT, R0, R221, PT ;  /* 0x000000dd0000720c */ /* 0x000fc40003fc6270 */
[----:B------:R-:W-:Y:S02]  /*9970*/  ISETP.GE.AND P2, PT, R0, R220, PT ;  /* 0x000000dc0000720c */ /* 0x000fe40003f46270 */
[----:B------:R-:W-:Y:S02]  /*9980*/  ISETP.GE.AND P5, PT, R2, R223, PT ;  /* 0x000000df0200720c */ /* 0x000fe40003fa6270 */
[C---:B------:R-:W-:Y:S02]  /*9990*/  ISETP.LT.OR P3, PT, R0.reuse, R218, P3 ;  /* 0x000000da0000720c */ /* 0x040fe40001f61670 */
[C---:B------:R-:W-:Y:S01]  /*99a0*/  IADD3 R3, R0.reuse, 0x9, RZ ;  /* 0x0000000900037810 */ /* 0x040fe20007ffe0ff */
[----:B------:R-:W-:Y:S01]  /*99b0*/  IMAD.MOV.U32 R227, RZ, RZ, R9 ;  /* 0x000000ffffe37224 */ /* 0x000fe200078e0009 */
[C---:B------:R-:W-:Y:S02]  /*99c0*/  ISETP.LT.OR P6, PT, R0.reuse, R217, P6 ;  /* 0x000000d90000720c */ /* 0x040fe400037c1670 */
[----:B------:R-:W-:-:S02]  /*99d0*/  ISETP.LT.OR P2, PT, R0, R216, P2 ;  /* 0x000000d80000720c */ /* 0x000fc40001741670 */
[----:B------:R-:W-:Y:S02]  /*99e0*/  ISETP.LT.OR P5, PT, R2, R219, P5 ;  /* 0x000000db0200720c */ /* 0x000fe40002fa1670 */
[----:B------:R-:W-:Y:S02]  /*99f0*/  FSEL R9, R30, -INF , !P3 ;  /* 0xff8000001e097808 */ /* 0x000fe40005800000 */
[----:B------:R-:W-:Y:S02]  /*9a00*/  ISETP.GE.AND P3, PT, R3, R223, PT ;  /* 0x000000df0300720c */ /* 0x000fe40003f66270 */
[----:B------:R-:W-:Y:S02]  /*9a10*/  FSEL R28, R172, -INF , !P6 ;  /* 0xff800000ac1c7808 */ /* 0x000fe40007000000 */
[----:B------:R-:W-:Y:S02]  /*9a20*/  FSEL R30, R174, -INF , !P2 ;  /* 0xff800000ae1e7808 */ /* 0x000fe40005000000 */
[----:B------:R-:W-:-:S02]  /*9a30*/  FSEL R29, R173, -INF , !P1 ;  /* 0xff800000ad1d7808 */ /* 0x000fc40004800000 */
[----:B------:R-:W-:Y:S02]  /*9a40*/  FSEL R10, R32, -INF , !P5 ;  /* 0xff800000200a7808 */ /* 0x000fe40006800000 */
[C---:B------:R-:W-:Y:S02]  /*9a50*/  ISETP.GE.AND P6, PT, R2.reuse, R222, PT ;  /* 0x000000de0200720c */ /* 0x040fe40003fc6270 */
[C---:B------:R-:W-:Y:S02]  /*9a60*/  ISETP.GE.AND P2, PT, R2.reuse, R221, PT ;  /* 0x000000dd0200720c */ /* 0x040fe40003f46270 */
[----:B------:R-:W-:Y:S02]  /*9a70*/  ISETP.GE.AND P1, PT, R2, R220, PT ;  /* 0x000000dc0200720c */ /* 0x000fe40003f26270 */
[C---:B------:R-:W-:Y:S02]  /*9a80*/  ISETP.GE.AND P5, PT, R3.reuse, R222, PT ;  /* 0x000000de0300720c */ /* 0x040fe40003fa6270 */
[----:B------:R-:W-:-:S02]  /*9a90*/  ISETP.LT.OR P3, PT, R3, R219, P3 ;  /* 0x000000db0300720c */ /* 0x000fc40001f61670 */
[C---:B------:R-:W-:Y:S02]  /*9aa0*/  ISETP.LT.OR P6, PT, R2.reuse, R218, P6 ;  /* 0x000000da0200720c */ /* 0x040fe400037c1670 */
[C---:B------:R-:W-:Y:S02]  /*9ab0*/  ISETP.LT.OR P2, PT, R2.reuse, R217, P2 ;  /* 0x000000d90200720c */ /* 0x040fe40001741670 */
[----:B------:R-:W-:Y:S02]  /*9ac0*/  ISETP.LT.OR P1, PT, R2, R216, P1 ;  /* 0x000000d80200720c */ /* 0x000fe40000f21670 */
[----:B------:R-:W-:Y:S02]  /*9ad0*/  ISETP.LT.OR P5, PT, R3, R218, P5 ;  /* 0x000000da0300720c */ /* 0x000fe40002fa1670 */
[----:B------:R-:W-:Y:S02]  /*9ae0*/  FSEL R31, R175, -INF , !P4 ;  /* 0xff800000af1f7808 */ /* 0x000fe40006000000 */
[----:B------:R-:W-:-:S02]  /*9af0*/  FSEL R12, R33, -INF , !P3 ;  /* 0xff800000210c7808 */ /* 0x000fc40005800000 */
[----:B------:R-:W-:Y:S02]  /*9b00*/  IADD3 R2, R0, 0x10, RZ ;  /* 0x0000001000027810 */ /* 0x000fe40007ffe0ff */
[C---:B------:R-:W-:Y:S02]  /*9b10*/  ISETP.GE.AND P4, PT, R3.reuse, R221, PT ;  /* 0x000000dd0300720c */ /* 0x040fe40003f86270 */
[----:B------:R-:W-:Y:S02]  /*9b20*/  ISETP.GE.AND P3, PT, R3, R220, PT ;  /* 0x000000dc0300720c */ /* 0x000fe40003f66270 */
        /* <DEDUP_REMOVED lines=8> */
[----:B------:R-:W-:-:S02]  /*9bb0*/  ISETP.LT.OR P4, PT, R3, R217, P4 ;  /* 0x000000d90300720c */ /* 0x000fc40002781670 */
[----:B------:R-:W-:Y:S02]  /*9bc0*/  ISETP.LT.OR P3, PT, R3, R216, P3 ;  /* 0x000000d80300720c */ /* 0x000fe40001f61670 */
[----:B------:R-:W-:Y:S02]  /*9bd0*/  IADD3 R3, R0, 0x11, RZ ;  /* 0x0000001100037810 */ /* 0x000fe40007ffe0ff */
[C---:B------:R-:W-:Y:S02]  /*9be0*/  ISETP.LT.OR P6, PT, R2.reuse, R219, P6 ;  /* 0x000000db0200720c */ /* 0x040fe400037c1670 */
[C---:B------:R-:W-:Y:S02]  /*9bf0*/  ISETP.LT.OR P5, PT, R2.reuse, R218, P5 ;  /* 0x000000da0200720c */ /* 0x040fe40002fa1670 */
[C---:B------:R-:W-:Y:S02]  /*9c00*/  ISETP.LT.OR P2, PT, R2.reuse, R217, P2 ;  /* 0x000000d90200720c */ /* 0x040fe40001741670 */
[----:B------:R-:W-:Y:S01]  /*9c10*/  ISETP.LT.OR P1, PT, R2, R216, P1 ;  /* 0x000000d80200720c */ /* 0x000fe20000f21670 */
[----:B------:R-:W-:Y:S01]  /*9c20*/  IMAD.U32 R2, RZ, RZ, UR29 ;  /* 0x0000001dff027e24 */ /* 0x000fe2000f8e00ff */
[----:B------:R-:W-:-:S02]  /*9c30*/  FSEL R26, R183, -INF , !P3 ;  /* 0xff800000b71a7808 */ /* 0x000fc40005800000 */
[----:B------:R-:W-:Y:S01]  /*9c40*/  ISETP.GE.AND P3, PT, R3, R223, PT ;  /* 0x000000df0300720c */ /* 0x000fe20003f66270 */
[----:B------:R-:W-:Y:S01]  /*9c50*/  IMAD.MOV.U32 R184, RZ, RZ, R4 ;  /* 0x000000ffffb87224 */ /* 0x000fe200078e0004 */
[----:B------:R-:W-:Y:S02]  /*9c60*/  FSEL R25, R181, -INF , !P4 ;  /* 0xff800000b5197808 */ /* 0x000fe40006000000 */
[----:B------:R-:W-:Y:S02]  /*9c70*/  LOP3.LUT R4, R227, UR25, R2, 0x96, !PT ;  /* 0x00000019e3047c12 */ /* 0x000fe4000f8e9602 */
[C---:B------:R-:W-:Y:S02]  /*9c80*/  ISETP.GE.AND P4, PT, R3.reuse, R222, PT ;  /* 0x000000de0300720c */ /* 0x040fe40003f86270 */
[----:B------:R-:W-:Y:S02]  /*9c90*/  ISETP.LT.OR P3, PT, R3, R219, P3 ;  /* 0x000000db0300720c */ /* 0x000fe40001f61670 */
[----:B------:R-:W-:-:S02]  /*9ca0*/  IADD3 R2, R0, 0x18, RZ ;  /* 0x0000001800027810 */ /* 0x000fc40007ffe0ff */
[----:B------:R-:W-:Y:S02]  /*9cb0*/  IADD3 R0, R0, 0x19, RZ ;  /* 0x0000001900007810 */ /* 0x000fe40007ffe0ff */
[----:B------:R-:W-:Y:S02]  /*9cc0*/  ISETP.LT.OR P4, PT, R3, R218, P4 ;  /* 0x000000da0300720c */ /* 0x000fe40002781670 */
[----:B------:R-:W-:Y:S02]  /*9cd0*/  FSEL R224, R133, -INF , !P3 ;  /* 0xff80000085e07808 */ /* 0x000fe40005800000 */
[-C--:B------:R-:W-:Y:S02]  /*9ce0*/  ISETP.GE.AND P3, PT, R2, R223.reuse, PT ;  /* 0x000000df0200720c */ /* 0x080fe40003f66270 */
[----:B------:R-:W-:Y:S02]  /*9cf0*/  FSEL R232, R134, -INF , !P5 ;  /* 0xff80000086e87808 */ /* 0x000fe40006800000 */
[----:B------:R-:W-:-:S02]  /*9d00*/  ISETP.GE.AND P5, PT, R0, R223, PT ;  /* 0x000000df0000720c */ /* 0x000fc40003fa6270 */
[----:B------:R-:W-:Y:S02]  /*9d10*/  FSEL R234, R135, -INF , !P4 ;  /* 0xff80000087ea7808 */ /* 0x000fe40006000000 */
[-C--:B------:R-:W-:Y:S02]  /*9d20*/  ISETP.LT.OR P4, PT, R2, R219.reuse, P3 ;  /* 0x000000db0200720c */ /* 0x080fe40001f81670 */
[----:B------:R-:W-:Y:S01]  /*9d30*/  ISETP.LT.OR P3, PT, R0, R219, P5 ;  /* 0x000000db0000720c */ /* 0x000fe20002f61670 */
[----:B------:R-:W-:Y:S01]  /*9d40*/  IMAD.MOV.U32 R185, RZ, RZ, R5 ;  /* 0x000000ffffb97224 */ /* 0x000fe200078e0005 */
[----:B------:R-:W-:Y:S01]  /*9d50*/  FSEL R225, R132, -INF , !P6 ;  /* 0xff80000084e17808 */ /* 0x000fe20007000000 */
[----:B------:R-:W-:Y:S01]  /*9d60*/  IMAD R5, R247, -0x326172a9, RZ ;  /* 0xcd9e8d57f7057824 */ /* 0x000fe200078e02ff */
[----:B------:R-:W-:Y:S01]  /*9d70*/  FSEL R198, R21, -INF , !P3 ;  /* 0xff80000015c67808 */ /* 0x000fe20005800000 */
[----:B------:R-:W-:Y:S01]  /*9d80*/  IMAD.WIDE.U32 R34, R4, -0x326172a9, RZ ;  /* 0xcd9e8d5704227825 */ /* 0x000fe200078e00ff */
[----:B------:R-:W-:-:S02]  /*9d90*/  ISETP.GE.AND P6, PT, R3, R221, PT ;  /* 0x000000dd0300720c */ /* 0x000fc40003fc6270 */
[C---:B------:R-:W-:Y:S02]  /*9da0*/  ISETP.GE.AND P3, PT, R3.reuse, R220, PT ;  /* 0x000000dc0300720c */ /* 0x040fe40003f66270 */
[C---:B------:R-:W-:Y:S02]  /*9db0*/  ISETP.GE.AND P5, PT, R2.reuse, R222, PT ;  /* 0x000000de0200720c */ /* 0x040fe40003fa6270 */
[C---:B------:R-:W-:Y:S02]  /*9dc0*/  ISETP.LT.OR P6, PT, R3.reuse, R217, P6 ;  /* 0x000000d90300720c */ /* 0x040fe400037c1670 */
[----:B------:R-:W-:Y:S02]  /*9dd0*/  ISETP.LT.OR P3, PT, R3, R216, P3 ;  /* 0x000000d80300720c */ /* 0x000fe40001f61670 */
[----:B------:R-:W-:Y:S02]  /*9de0*/  ISETP.LT.OR P5, PT, R2, R218, P5 ;  /* 0x000000da0200720c */ /* 0x000fe40002fa1670 */
[----:B------:R-:W-:-:S02]  /*9df0*/  LOP3.LUT R3, R35, UR16, R5, 0x96, !PT ;  /* 0x0000001023037c12 */ /* 0x000fc4000f8e9605 */
[----:B------:R-:W-:Y:S02]  /*9e00*/  FSEL R237, R22, -INF , !P5 ;  /* 0xff80000016ed7808 */ /* 0x000fe40006800000 */
[----:B------:R-:W-:Y:S01]  /*9e10*/  FSEL R239, R176, -INF , !P2 ;  /* 0xff800000b0ef7808 */ /* 0x000fe20005000000 */
[----:B------:R-:W-:Y:S01]  /*9e20*/  IMAD.WIDE.U32 R18, R3, -0x2daee0ad, RZ ;  /* 0xd2511f5303127825 */ /* 0x000fe200078e00ff */
[C---:B------:R-:W-:Y:S02]  /*9e30*/  ISETP.GE.AND P5, PT, R2.reuse, R221, PT ;  /* 0x000000dd0200720c */ /* 0x040fe40003fa6270 */
[----:B------:R-:W-:Y:S02]  /*9e40*/  ISETP.GE.AND P2, PT, R2, R220, PT ;  /* 0x000000dc0200720c */ /* 0x000fe40003f46270 */
[----:B------:R-:W-:Y:S02]  /*9e50*/  FSEL R199, R20, -INF , !P4 ;  /* 0xff80000014c77808 */ /* 0x000fe40006000000 */
[----:B------:R-:W-:-:S02]  /*9e60*/  ISETP.GE.AND P4, PT, R0, R222, PT ;  /* 0x000000de0000720c */ /* 0x000fc40003f86270 */
[C---:B------:R-:W-:Y:S02]  /*9e70*/  ISETP.LT.OR P5, PT, R2.reuse, R217, P5 ;  /* 0x000000d90200720c */ /* 0x040fe40002fa1670 */
[----:B------:R-:W-:Y:S02]  /*9e80*/  ISETP.LT.OR P2, PT, R2, R216, P2 ;  /* 0x000000d80200720c */ /* 0x000fe40001741670 */
[----:B------:R-:W-:Y:S02]  /*9e90*/  LOP3.LUT R2, R19, UR13, R6, 0x96, !PT ;  /* 0x0000000d13027c12 */ /* 0x000fe4000f8e9606 */
[----:B------:R-:W-:Y:S02]  /*9ea0*/  ISETP.LT.OR P4, PT, R0, R218, P4 ;  /* 0x000000da0000720c */ /* 0x000fe40002781670 */
[----:B------:R-:W-:Y:S01]  /*9eb0*/  LOP3.LUT R3, R185, UR14, R34, 0x96, !PT ;  /* 0x0000000eb9037c12 */ /* 0x000fe2000f8e9622 */
[----:B------:R-:W-:Y:S01]  /*9ec0*/  IMAD.WIDE.U32 R4, R2, -0x326172a9, RZ ;  /* 0xcd9e8d5702047825 */ /* 0x000fe200078e00ff */
[----:B------:R-:W-:-:S02]  /*9ed0*/  FSEL R238, R23, -INF , !P4 ;  /* 0xff80000017ee7808 */ /* 0x000fc40006000000 */
[----:B------:R-:W-:Y:S01]  /*9ee0*/  FSEL R244, R178, -INF , !P1 ;  /* 0xff800000b2f47808 */ /* 0x000fe20004800000 */
[----:B------:R-:W-:Y:S01]  /*9ef0*/  IMAD.WIDE.U32 R6, R3, -0x2daee0ad, RZ ;  /* 0xd2511f5303067825 */ /* 0x000fe200078e00ff */
[C---:B------:R-:W-:Y:S02]  /*9f00*/  ISETP.GE.AND P4, PT, R0.reuse, R221, PT ;  /* 0x000000dd0000720c */ /* 0x040fe40003f86270 */
[----:B------:R-:W-:Y:S02]  /*9f10*/  ISETP.GE.AND P1, PT, R0, R220, PT ;  /* 0x000000dc0000720c */ /* 0x000fe40003f26270 */
[----:B------:R-:W-:Y:S02]  /*9f20*/  FMNMX.FTZ R3, R188, R8, !PT ;  /* 0x00000008bc037209 */ /* 0x000fe40007810000 */
[C---:B------:R-:W-:Y:S02]  /*9f30*/  ISETP.LT.OR P4, PT, R0.reuse, R217, P4 ;  /* 0x000000d90000720c */ /* 0x040fe40002781670 */
[----:B------:R-:W-:-:S02]  /*9f40*/  ISETP.LT.OR P1, PT, R0, R216, P1 ;  /* 0x000000d80000720c */ /* 0x000fc40000f21670 */
[----:B------:R-:W-:Y:S02]  /*9f50*/  LOP3.LUT R2, R5, UR12, R184, 0x96, !PT ;  /* 0x0000000c05027c12 */ /* 0x000fe4000f8e96b8 */
[----:B------:R-:W-:Y:S02]  /*9f60*/  LOP3.LUT R0, R7, UR11, R18, 0x96, !PT ;  /* 0x0000000b07007c12 */ /* 0x000fe4000f8e9612 */
[----:B------:R-:W-:Y:S01]  /*9f70*/  FMNMX.FTZ R5, R11, R3, !PT ;  /* 0x000000030b057209 */ /* 0x000fe20007810000 */
[----:B------:R-:W-:-:S04]  /*9f80*/  IMAD.WIDE.U32 R2, R2, -0x2daee0ad, RZ ;  /* 0xd2511f5302027825 */ /* 0x000fc800078e00ff */
[----:B------:R-:W-:Y:S01]  /*9f90*/  IMAD.WIDE.U32 R182, R0, -0x326172a9, RZ ;  /* 0xcd9e8d5700b67825 */ /* 0x000fe200078e00ff */
[----:B------:R-:W-:-:S03]  /*9fa0*/  FMNMX.FTZ R0, R10, R5, !PT ;  /* 0x000000050a007209 */ /* 0x000fc60007810000 */
[----:B------:R-:W-:Y:S01]  /*9fb0*/  IMAD.MOV.U32 R231, RZ, RZ, R15 ;  /* 0x000000ffffe77224 */ /* 0x000fe200078e000f */
[----:B------:R-:W-:Y:S02]  /*9fc0*/  LOP3.LUT R15, R3, UR9, R6, 0x96, !PT ;  /* 0x00000009030f7c12 */ /* 0x000fe4000f8e9606 */
[----:B------:R-:W-:Y:S02]  /*9fd0*/  FMNMX.FTZ R3, R12, R0, !PT ;  /* 0x000000000c037209 */ /* 0x000fe40007810000 */
[----:B------:R-:W-:Y:S02]  /*9fe0*/  FMNMX.FTZ R0, R189, R9, !PT ;  /* 0x00000009bd007209 */ /* 0x000fe40007810000 */
[----:B------:R-:W-:Y:S02]  /*9ff0*/  LOP3.LUT R4, R183, UR10, R4, 0x96, !PT ;  /* 0x0000000ab7047c12 */ /* 0x000fe4000f8e9604 */
[----:B------:R-:W-:Y:S02]  /*a000*/  FMNMX.FTZ R0, R17, R0, !PT ;  /* 0x0000000011007209 */ /* 0x000fe40007810000 */
[----:B------:R-:W-:Y:S01]  /*a010*/  FMNMX.FTZ R3, R225, R3, !PT ;  /* 0x00000003e1037209 */ /* 0x000fe20007810000 */
[----:B------:R-:W-:Y:S01]  /*a020*/  IMAD.WIDE.U32 R184, R4, -0x2daee0ad, RZ ;  /* 0xd2511f5304b87825 */ /* 0x000fe200078e00ff */
[----:B------:R-:W-:-:S02]  /*a030*/  FMNMX.FTZ R0, R14, R0, !PT ;  /* 0x000000000e007209 */ /* 0x000fc40007810000 */
[----:B------:R-:W-:Y:S02]  /*a040*/  FMNMX.FTZ R3, R224, R3, !PT ;  /* 0x00000003e0037209 */ /* 0x000fe40007810000 */
[----:B------:R-:W-:Y:S02]  /*a050*/  LOP3.LUT R4, R185, UR7, R2, 0x96, !PT ;  /* 0x00000007b9047c12 */ /* 0x000fe4000f8e9602 */
[----:B------:R-:W-:Y:S02]  /*a060*/  FMNMX.FTZ R0, R13, R0, !PT ;  /* 0x000000000d007209 */ /* 0x000fe40007810000 */
[----:B------:R-:W-:Y:S02]  /*a070*/  FMNMX.FTZ R2, R199, R3, !PT ;  /* 0x00000003c7027209 */ /* 0x000fe40007810000 */
[----:B------:R-:W-:Y:S02]  /*a080*/  FMNMX.FTZ R5, R232, R0, !PT ;  /* 0x00000000e8057209 */ /* 0x000fe40007810000 */
[----:B------:R-:W-:Y:S01]  /*a090*/  FMNMX.FTZ R0, R198, R2, !PT ;  /* 0x00000002c6007209 */ /* 0x000fe20007810000 */
[----:B------:R-:W-:-:S04]  /*a0a0*/  IMAD.WIDE.U32 R2, R4, -0x326172a9, RZ ;  /* 0xcd9e8d5704027825 */ /* 0x000fc800078e00ff */
[----:B------:R-:W1:Y:S01]  /*a0b0*/  SHFL.BFLY PT, R7, R0, 0x2, 0x1f ;  /* 0x0c401f0000077f89 */ /* 0x000e6200000e0000 */
[----:B------:R-:W-:-:S04]  /*a0c0*/  LOP3.LUT R4, R2, 0xffff, RZ, 0xc0, !PT ;  /* 0x0000ffff02047812 */ /* 0x000fc800078ec0ff */
[----:B------:R-:W-:Y:S02]  /*a0d0*/  SHF.R.U32.HI R6, RZ, 0x8, R4 ;  /* 0x00000008ff067819 */ /* 0x000fe40000011604 */
[----:B------:R-:W-:-:S04]  /*a0e0*/  LOP3.LUT R4, R2, 0xff, RZ, 0xc0, !PT ;  /* 0x000000ff02047812 */ /* 0x000fc800078ec0ff */
[----:B------:R-:W-:Y:S02]  /*a0f0*/  PRMT R32, R4, 0x5410, R6 ;  /* 0x0000541004207816 */ /* 0x000fe40000000006 */
[--C-:B------:R-:W-:Y:S01]  /*a100*/  SHF.R.U32.HI R4, RZ, 0x10, R2.reuse ;  /* 0x00000010ff047819 */ /* 0x100fe20000011602 */
[----:B------:R-:W-:Y:S01]  /*a110*/  IMAD.WIDE.U32 R180, R15, -0x326172a9, RZ ;  /* 0xcd9e8d570fb47825 */ /* 0x000fe200078e00ff */
[----:B------:R-:W-:Y:S02]  /*a120*/  SHF.R.U32.HI R2, RZ, 0x18, R2 ;  /* 0x00000018ff027819 */ /* 0x000fe40000011602 */
[----:B------:R-:W-:-:S04]  /*a130*/  LOP3.LUT R4, R4, 0xff, RZ, 0xc0, !PT ;  /* 0x000000ff04047812 */ /* 0x000fc800078ec0ff */
[----:B------:R-:W-:Y:S02]  /*a140*/  PRMT R21, R4, 0x5410, R2 ;  /* 0x0000541004157816 */ /* 0x000fe40000000002 */
[----:B------:R-:W-:Y:S02]  /*a150*/  LOP3.LUT R2, R3, UR18, R180, 0x96, !PT ;  /* 0x0000001203027c12 */ /* 0x000fe4000f8e96b4 */
[----:B-1----:R-:W-:Y:S02]  /*a160*/  FMNMX.FTZ R3, R0, R7, !PT ;  /* 0x0000000700037209 */ /* 0x002fe40007810000 */
[----:B------:R-:W-:-:S04]  /*a170*/  FMNMX.FTZ R0, R191, R28, !PT ;  /* 0x0000001cbf007209 */ /* 0x000fc80007810000 */
[----:B------:R-:W-:-:S04]  /*a180*/  FMNMX.FTZ R4, R29, R0, !PT ;  /* 0x000000001d047209 */ /* 0x000fc80007810000 */
[----:B------:R-:W-:Y:S02]  /*a190*/  FMNMX.FTZ R4, R24, R4, !PT ;  /* 0x0000000418047209 */ /* 0x000fe40007810000 */
[----:B------:R-:W-:Y:S02]  /*a1a0*/  FMNMX.FTZ R5, R234, R5, !PT ;  /* 0x00000005ea057209 */ /* 0x000fe40007810000 */
[----:B------:R-:W-:Y:S02]  /*a1b0*/  FMNMX.FTZ R4, R25, R4, !PT ;  /* 0x0000000419047209 */ /* 0x000fe40007810000 */
[----:B------:R-:W-:Y:S02]  /*a1c0*/  FMNMX.FTZ R0, R190, R30, !PT ;  /* 0x0000001ebe007209 */ /* 0x000fe40007810000 */
[----:B------:R-:W-:Y:S02]  /*a1d0*/  FSEL R180, R177, -INF , !P6 ;  /* 0xff800000b1b47808 */ /* 0x000fe40007000000 */
[----:B------:R-:W-:-:S02]  /*a1e0*/  FMNMX.FTZ R4, R239, R4, !PT ;  /* 0x00000004ef047209 */ /* 0x000fc40007810000 */
[----:B------:R-:W-:Y:S02]  /*a1f0*/  FMNMX.FTZ R5, R237, R5, !PT ;  /* 0x00000005ed057209 */ /* 0x000fe40007810000 */
[----:B------:R-:W-:Y:S02]  /*a200*/  FMNMX.FTZ R0, R31, R0, !PT ;  /* 0x000000001f007209 */ /* 0x000fe40007810000 */
[----:B------:R-:W-:Y:S02]  /*a210*/  FSEL R185, R136, -INF , !P5 ;  /* 0xff80000088b97808 */ /* 0x000fe40006800000 */
[----:B------:R-:W-:Y:S02]  /*a220*/  FMNMX.FTZ R4, R180, R4, !PT ;  /* 0x00000004b4047209 */ /* 0x000fe40007810000 */
[----:B------:R-:W-:Y:S02]  /*a230*/  FMNMX.FTZ R5, R238, R5, !PT ;  /* 0x00000005ee057209 */ /* 0x000fe40007810000 */
[----:B------:R-:W-:-:S02]  /*a240*/  FMNMX.FTZ R0, R27, R0, !PT ;  /* 0x000000001b007209 */ /* 0x000fc40007810000 */
[----:B------:R-:W-:Y:S02]  /*a250*/  FSEL R183, R137, -INF , !P4 ;  /* 0xff80000089b77808 */ /* 0x000fe40006000000 */
[----:B------:R-:W-:Y:S01]  /*a260*/  FMNMX.FTZ R4, R185, R4, !PT ;  /* 0x00000004b9047209 */ /* 0x000fe20007810000 */
[----:B------:R-:W1:Y:S01]  /*a270*/  SHFL.BFLY PT, R6, R5, 0x2, 0x1f ;  /* 0x0c401f0005067f89 */ /* 0x000e6200000e0000 */
[----:B------:R-:W-:Y:S02]  /*a280*/  FMNMX.FTZ R0, R26, R0, !PT ;  /* 0x000000001a007209 */ /* 0x000fe40007810000 */
[----:B------:R-:W-:Y:S02]  /*a290*/  FMNMX.FTZ R4, R183, R4, !PT ;  /* 0x00000004b7047209 */ /* 0x000fe40007810000 */
[----:B------:R-:W-:Y:S02]  /*a2a0*/  FSEL R197, R179, -INF , !P3 ;  /* 0xff800000b3c57808 */ /* 0x000fe40005800000 */
[----:B------:R-:W-:Y:S01]  /*a2b0*/  FMNMX.FTZ R0, R244, R0, !PT ;  /* 0x00000000f4007209 */ /* 0x000fe20007810000 */
[----:B------:R-:W2:Y:S01]  /*a2c0*/  SHFL.BFLY PT, R15, R4, 0x2, 0x1f ;  /* 0x0c401f00040f7f89 */ /* 0x000ea200000e0000 */
[----:B------:R-:W-:-:S02]  /*a2d0*/  FSEL R196, R138, -INF , !P2 ;  /* 0xff8000008ac47808 */ /* 0x000fc40005000000 */
[----:B------:R-:W-:Y:S02]  /*a2e0*/  FMNMX.FTZ R0, R197, R0, !PT ;  /* 0x00000000c5007209 */ /* 0x000fe40007810000 */
[----:B------:R-:W-:Y:S02]  /*a2f0*/  FSEL R187, R139, -INF , !P1 ;  /* 0xff8000008bbb7808 */ /* 0x000fe40004800000 */
[----:B------:R-:W-:-:S04]  /*a300*/  FMNMX.FTZ R0, R196, R0, !PT ;  /* 0x00000000c4007209 */ /* 0x000fc80007810000 */
[----:B------:R-:W-:Y:S01]  /*a310*/  FMNMX.FTZ R0, R187, R0, !PT ;  /* 0x00000000bb007209 */ /* 0x000fe20007810000 */
[----:B------:R-:W-:-:S04]  /*a320*/  IMAD.MOV.U32 R186, RZ, RZ, R16 ;  /* 0x000000ffffba7224 */ /* 0x000fc800078e0010 */
[----:B------:R-:W3:Y:S01]  /*a330*/  SHFL.BFLY PT, R16, R0, 0x2, 0x1f ;  /* 0x0c401f0000107f89 */ /* 0x000ee200000e0000 */
[----:B-1----:R-:W-:Y:S02]  /*a340*/  FMNMX.FTZ R5, R5, R6, !PT ;  /* 0x0000000605057209 */ /* 0x002fe40007810000 */
[C---:B------:R-:W-:Y:S01]  /*a350*/  LOP3.LUT R6, R2.reuse, 0xffff, RZ, 0xc0, !PT ;  /* 0x0000ffff02067812 */ /* 0x040fe200078ec0ff */
[----:B------:R-:W1:Y:S03]  /*a360*/  SHFL.BFLY PT, R136, R3, 0x1, 0x1f ;  /* 0x0c201f0003887f89 */ /* 0x000e6600000e0000 */
[----:B------:R-:W-:Y:S01]  /*a370*/  SHF.R.U32.HI R7, RZ, 0x8, R6 ;  /* 0x00000008ff077819 */ /* 0x000fe20000011606 */
[----:B------:R-:W4:Y:S01]  /*a380*/  SHFL.BFLY PT, R135, R5, 0x1, 0x1f ;  /* 0x0c201f0005877f89 */ /* 0x000f2200000e0000 */
[----:B------:R-:W-:Y:S02]  /*a390*/  LOP3.LUT R6, R2, 0xff, RZ, 0xc0, !PT ;  /* 0x000000ff02067812 */ /* 0x000fe400078ec0ff */
[----:B--2---:R-:W-:Y:S01]  /*a3a0*/  FMNMX.FTZ R4, R4, R15, !PT ;  /* 0x0000000f04047209 */ /* 0x004fe20007810000 */
[----:B------:R-:W-:Y:S01]  /*a3b0*/  IMAD.WIDE.U32 R18, R231, -0x326172a9, RZ ;  /* 0xcd9e8d57e7127825 */ /* 0x000fe200078e00ff */
[----:B------:R-:W-:-:S02]  /*a3c0*/  PRMT R20, R6, 0x5410, R7 ;  /* 0x0000541006147816 */ /* 0x000fc40000000007 */
[--C-:B------:R-:W-:Y:S01]  /*a3d0*/  SHF.R.U32.HI R6, RZ, 0x10, R2.reuse ;  /* 0x00000010ff067819 */ /* 0x100fe20000011602 */
[----:B------:R-:W2:Y:S01]  /*a3e0*/  SHFL.BFLY PT, R134, R4, 0x1, 0x1f ;  /* 0x0c201f0004867f89 */ /* 0x000ea200000e0000 */
[----:B------:R-:W-:Y:S02]  /*a3f0*/  SHF.R.U32.HI R7, RZ, 0x18, R2 ;  /* 0x00000018ff077819 */ /* 0x000fe40000011602 */
[----:B------:R-:W-:Y:S02]  /*a400*/  LOP3.LUT R2, R6, 0xff, RZ, 0xc0, !PT ;  /* 0x000000ff06027812 */ /* 0x000fe400078ec0ff */
[----:B------:R-:W-:Y:S02]  /*a410*/  LOP3.LUT R6, R19, R186, RZ, 0x3c, !PT ;  /* 0x000000ba13067212 */ /* 0x000fe400078e3cff */
[----:B------:R-:W-:Y:S02]  /*a420*/  PRMT R19, R2, 0x5410, R7 ;  /* 0x0000541002137816 */ /* 0x000fe40000000007 */
[----:B---3--:R-:W-:Y:S01]  /*a430*/  FMNMX.FTZ R0, R16, R0, !PT ;  /* 0x0000000010007209 */ /* 0x008fe20007810000 */
[----:B------:R-:W-:Y:S01]  /*a440*/  IMAD.WIDE.U32 R6, R6, -0x2daee0ad, RZ ;  /* 0xd2511f5306067825 */ /* 0x000fe200078e00ff */
[----:B-1----:R-:W-:-:S03]  /*a450*/  FMNMX.FTZ R136, R3, R136, !PT ;  /* 0x0000008803887209 */ /* 0x002fc60007810000 */
[----:B------:R-:W1:Y:S01]  /*a460*/  SHFL.BFLY PT, R137, R0, 0x1, 0x1f ;  /* 0x0c201f0000897f89 */ /* 0x000e6200000e0000 */
[----:B------:R-:W-:Y:S02]  /*a470*/  LOP3.LUT R2, R7, UR15, R226, 0x96, !PT ;  /* 0x0000000f07027c12 */ /* 0x000fe4000f8e96e2 */
[----:B----4-:R-:W-:Y:S01]  /*a480*/  FMNMX.FTZ R135, R5, R135, !PT ;  /* 0x0000008705877209 */ /* 0x010fe20007810000 */
[----:B------:R-:W-:Y:S02]  /*a490*/  FMUL.FTZ R5, R136, c[0x0][0x23c] ;  /* 0x00008f0088057a20 */ /* 0x000fe40000410000 */
[----:B------:R-:W-:Y:S01]  /*a4a0*/  IMAD.WIDE.U32 R2, R2, -0x326172a9, RZ ;  /* 0xcd9e8d5702027825 */ /* 0x000fe200078e00ff */
[----:B------:R-:W-:Y:S02]  /*a4b0*/  FSETP.NEU.FTZ.AND P1, PT, R136, -INF , PT ;  /* 0xff8000008800780b */ /* 0x000fe40003f3d000 */
[----:B------:R-:W-:Y:S01]  /*a4c0*/  LOP3.LUT R18, R35, UR16, R18, 0x96, !PT ;  /* 0x0000001023127c12 */ /* 0x000fe2000f8e9612 */
[----:B------:R-:W-:Y:S01]  /*a4d0*/  FMUL.FTZ R16, R135, c[0x0][0x23c] ;  /* 0x00008f0087107a20 */ /* 0x000fe20000410000 */
[----:B------:R-:W-:-:S02]  /*a4e0*/  LOP3.LUT R7, R3, UR14, R34, 0x96, !PT ;  /* 0x0000000e03077c12 */ /* 0x000fc4000f8e9622 */
[----:B--2---:R-:W-:Y:S02]  /*a4f0*/  FMNMX.FTZ R134, R4, R134, !PT ;  /* 0x0000008604867209 */ /* 0x004fe40007810000 */
[----:B------:R-:W-:Y:S02]  /*a500*/  FSEL R3, R5, RZ, P1 ;  /* 0x000000ff05037208 */ /* 0x000fe40000800000 */
[----:B------:R-:W-:Y:S02]  /*a510*/  FSEL R4, R136, RZ, P1 ;  /* 0x000000ff88047208 */ /* 0x000fe40000800000 */
[----:B------:R-:W-:Y:S01]  /*a520*/  FSETP.NEU.FTZ.AND P1, PT, R135, -INF , PT ;  /* 0xff8000008700780b */ /* 0x000fe20003f3d000 */
[----:B------:R-:W-:-:S03]  /*a530*/  IMAD.WIDE.U32 R22, R18, -0x2daee0ad, RZ ;  /* 0xd2511f5312167825 */ /* 0x000fc600078e00ff */
[----:B------:R-:W-:Y:S01]  /*a540*/  FSEL R16, R16, RZ, P1 ;  /* 0x000000ff10107208 */ /* 0x000fe20000800000 */
[--C-:B------:R-:W-:Y:S01]  /*a550*/  FFMA.FTZ R10, R10, c[0x0][0x23c], -R3.reuse ;  /* 0x00008f000a0a7a23 */ /* 0x100fe20000010803 */
[----:B------:R-:W-:Y:S01]  /*a560*/  LOP3.LUT R6, R23, UR13, R6, 0x96, !PT ;  /* 0x0000000d17067c12 */ /* 0x000fe2000f8e9606 */
[----:B------:R-:W-:Y:S02]  /*a570*/  FFMA.FTZ R12, R12, c[0x0][0x23c], -R3 ;  /* 0x00008f000c0c7a23 */ /* 0x000fe40000010803 */
[--C-:B------:R-:W-:Y:S01]  /*a580*/  FFMA.FTZ R14, R14, c[0x0][0x23c], -R16.reuse ;  /* 0x00008f000e0e7a23 */ /* 0x100fe20000010810 */
[----:B-1----:R-:W-:Y:S02]  /*a590*/  FMNMX.FTZ R137, R0, R137, !PT ;  /* 0x0000008900897209 */ /* 0x002fe40007810000 */
[----:B------:R-:W-:Y:S01]  /*a5a0*/  FSEL R0, R135, RZ, P1 ;  /* 0x000000ff87007208 */ /* 0x000fe20000800000 */
[----:B------:R1:W-:Y:S01]  /*a5b0*/  MUFU.EX2 R227, R14 ;  /* 0x0000000e00e37308 */ /* 0x0003e20000000800 */
[----:B------:R-:W-:Y:S01]  /*a5c0*/  FSETP.NEU.FTZ.AND P2, PT, R134, -INF , PT ;  /* 0xff8000008600780b */ /* 0x000fe20003f5d000 */
[----:B------:R-:W-:-:S02]  /*a5d0*/  FFMA.FTZ R13, R13, c[0x0][0x23c], -R16 ;  /* 0x00008f000d0d7a23 */ /* 0x000fc40000010810 */
[----:B------:R-:W-:-:S04]  /*a5e0*/  FADD.FTZ R23, R189, -R0 ;  /* 0x80000000bd177221 */ /* 0x000fc80000010000 */
[----:B------:R2:W-:Y:S01]  /*a5f0*/  MUFU.EX2 R236, R10 ;  /* 0x0000000a00ec7308 */ /* 0x0005e20000000800 */
[----:B------:R-:W-:Y:S01]  /*a600*/  FSEL R0, R134, RZ, P2 ;  /* 0x000000ff86007208 */ /* 0x000fe20001000000 */
[----:B------:R-:W-:-:S06]  /*a610*/  FFMA.FTZ R8, R8, c[0x0][0x23c], -R3 ;  /* 0x00008f0008087a23 */ /* 0x000fcc0000010803 */
[----:B------:R3:W4:Y:S01]  /*a620*/  MUFU.EX2 R235, R12 ;  /* 0x0000000c00eb7308 */ /* 0x0007220000000800 */
[----:B-1----:R-:W-:Y:S01]  /*a630*/  IMAD.WIDE.U32 R14, R6, -0x326172a9, RZ ;  /* 0xcd9e8d57060e7825 */ /* 0x002fe200078e00ff */
[----:B------:R-:W-:-:S03]  /*a640*/  FSETP.NEU.FTZ.AND P1, PT, R137, -INF , PT ;  /* 0xff8000008900780b */ /* 0x000fc60003f3d000 */
[----:B------:R-:W-:Y:S01]  /*a650*/  FFMA.FTZ R11, R11, c[0x0][0x23c], -R3 ;  /* 0x00008f000b0b7a23 */ /* 0x000fe20000010803 */
[----:B------:R-:W-:Y:S02]  /*a660*/  LOP3.LUT R2, R15, UR12, R2, 0x96, !PT ;  /* 0x0000000c0f027c12 */ /* 0x000fe4000f8e9602 */
[----:B------:R-:W1:Y:S01]  /*a670*/  MUFU.EX2 R226, R13 ;  /* 0x0000000d00e27308 */ /* 0x000e620000000800 */
[----:B------:R-:W-:Y:S02]  /*a680*/  FADD.FTZ R18, R188, -R4 ;  /* 0x80000004bc127221 */ /* 0x000fe40000010000 */
[----:B------:R-:W-:-:S04]  /*a690*/  IMAD.WIDE.U32 R4, R7, -0x2daee0ad, RZ ;  /* 0xd2511f5307047825 */ /* 0x000fc800078e00ff */
[----:B------:R-:W-:Y:S01]  /*a6a0*/  FADD.FTZ R15, R191, -R0 ;  /* 0x80000000bf0f7221 */ /* 0x000fe20000010000 */
[----:B------:R-:W-:Y:S01]  /*a6b0*/  MUFU.EX2 R133, R8 ;  /* 0x0000000800857308 */ /* 0x000fe20000000800 */
[----:B------:R-:W-:Y:S01]  /*a6c0*/  IMAD.MOV.U32 R246, RZ, RZ, R241 ;  /* 0x000000fffff67224 */ /* 0x000fe200078e00f1 */
[----:B------:R-:W-:Y:S01]  /*a6d0*/  FSEL R0, R137, RZ, P1 ;  /* 0x000000ff89007208 */ /* 0x000fe20000800000 */
[----:B------:R-:W-:Y:S01]  /*a6e0*/  IMAD.WIDE.U32 R6, R2, -0x2daee0ad, RZ ;  /* 0xd2511f5302067825 */ /* 0x000fe200078e00ff */
[----:B------:R-:W-:-:S03]  /*a6f0*/  LOP3.LUT R5, R5, UR11, R22, 0x96, !PT ;  /* 0x0000000b05057c12 */ /* 0x000fc6000f8e9616 */
[--C-:B------:R-:W-:Y:S01]  /*a700*/  FFMA.FTZ R9, R9, c[0x0][0x23c], -R16.reuse ;  /* 0x00008f0009097a23 */ /* 0x100fe20000010810 */
[----:B------:R5:W1:Y:S01]  /*a710*/  MUFU.EX2 R233, R11 ;  /* 0x0000000b00e97308 */ /* 0x000a620000000800 */
[----:B------:R-:W-:Y:S01]  /*a720*/  FFMA.FTZ R2, R17, c[0x0][0x23c], -R16 ;  /* 0x00008f0011027a23 */ /* 0x000fe20000010810 */
[----:B--2---:R-:W-:Y:S01]  /*a730*/  HSET2.LE.AND R10, R32, R246, PT ;  /* 0x000000f6200a7233 */ /* 0x004fe20003803000 */
[----:B---3--:R-:W-:Y:S01]  /*a740*/  FADD.FTZ R12, R190, -R0 ;  /* 0x80000000be0c7221 */ /* 0x008fe20000010000 */
[----:B----4-:R-:W-:Y:S01]  /*a750*/  F2FP.BF16.PACK_AB R0, R235, R236 ;  /* 0x000000eceb00723e */ /* 0x010fe200000010ff */
[----:B------:R-:W-:-:S03]  /*a760*/  IMAD.WIDE.U32 R32, R5, -0x326172a9, RZ ;  /* 0xcd9e8d5705207825 */ /* 0x000fc600078e00ff */
[----:B------:R2:W-:Y:S01]  /*a770*/  MUFU.EX2 R132, R9 ;  /* 0x0000000900847308 */ /* 0x0005e20000000800 */
[----:B------:R-:W-:-:S07]  /*a780*/  LOP3.LUT R10, R10, R0, RZ, 0xc0, !PT ;  /* 0x000000000a0a7212 */ /* 0x000fce00078ec0ff */
[----:B------:R3:W4:Y:S01]  /*a790*/  MUFU.EX2 R186, R2 ;  /* 0x0000000200ba7308 */ /* 0x0007220000000800 */
[--C-:B-----5:R-:W-:Y:S01]  /*a7a0*/  HSET2.LE.AND R11, R21, R246.reuse, PT ;  /* 0x000000f6150b7233 */ /* 0x120fe20003803000 */
[----:B-1----:R-:W-:Y:S01]  /*a7b0*/  F2FP.BF16.PACK_AB R0, R226, R227 ;  /* 0x000000e3e200723e */ /* 0x002fe200000010ff */
[----:B------:R-:W-:-:S03]  /*a7c0*/  HSET2.LE.AND R8, R20, R246, PT ;  /* 0x000000f614087233 */ /* 0x000fc60003803000 */
[----:B------:R-:W-:Y:S01]  /*a7d0*/  LOP3.LUT R11, R11, R0, RZ, 0xc0, !PT ;  /* 0x000000000b0b7212 */ /* 0x000fe200078ec0ff */
[----:B--2---:R-:W-:Y:S01]  /*a7e0*/  HSET2.LE.AND R9, R19, R246, PT ;  /* 0x000000f613097233 */ /* 0x004fe20003803000 */
[----:B------:R-:W-:Y:S01]  /*a7f0*/  F2FP.BF16.PACK_AB R0, R233, R133 ;  /* 0x00000085e900723e */ /* 0x000fe200000010ff */
[----:B------:R-:W-:Y:S01]  /*a800*/  FMUL.FTZ R19, R134, c[0x0][0x23c] ;  /* 0x00008f0086137a20 */ /* 0x000fe20000410000 */
[----:B---3--:R-:W-:Y:S02]  /*a810*/  LOP3.LUT R2, R33, UR10, R14, 0x96, !PT ;  /* 0x0000000a21027c12 */ /* 0x008fe4000f8e960e */
[----:B------:R-:W-:-:S03]  /*a820*/  LOP3.LUT R8, R8, R0, RZ, 0xc0, !PT ;  /* 0x0000000008087212 */ /* 0x000fc600078ec0ff */
[----:B------:R-:W-:Y:S01]  /*a830*/  IMAD.WIDE.U32 R34, R2, -0x2daee0ad, RZ ;  /* 0xd2511f5302227825 */ /* 0x000fe200078e00ff */
[----:B----4-:R-:W-:Y:S02]  /*a840*/  F2FP.BF16.PACK_AB R0, R186, R132 ;  /* 0x00000084ba00723e */ /* 0x010fe400000010ff */
[----:B------:R-:W-:Y:S02]  /*a850*/  FSEL R19, R19, RZ, P2 ;  /* 0x000000ff13137208 */ /* 0x000fe40001000000 */
[----:B------:R-:W-:Y:S02]  /*a860*/  LOP3.LUT R7, R7, UR9, R4, 0x96, !PT ;  /* 0x0000000907077c12 */ /* 0x000fe4000f8e9604 */
[----:B------:R-:W-:Y:S02]  /*a870*/  LOP3.LUT R4, R35, UR7, R6, 0x96, !PT ;  /* 0x0000000723047c12 */ /* 0x000fe4000f8e9606 */
[----:B------:R-:W-:Y:S01]  /*a880*/  LOP3.LUT R9, R9, R0, RZ, 0xc0, !PT ;  /* 0x0000000009097212 */ /* 0x000fe200078ec0ff */
[----:B------:R-:W-:-:S02]  /*a890*/  FFMA.FTZ R0, R24, c[0x0][0x23c], -R19 ;  /* 0x00008f0018007a23 */ /* 0x000fc40000010813 */
[----:B------:R-:W-:Y:S02]  /*a8a0*/  IMAD.WIDE.U32 R4, R4, -0x326172a9, RZ ;  /* 0xcd9e8d5704047825 */ /* 0x000fe400078e00ff */
[----:B------:R1:W-:Y:S02]  /*a8b0*/  MUFU.EX2 R179, R0 ;  /* 0x0000000000b37308 */ /* 0x0003e40000000800 */
[----:B------:R-:W-:Y:S01]  /*a8c0*/  FMUL.FTZ R20, R137, c[0x0][0x23c] ;  /* 0x00008f0089147a20 */ /* 0x000fe20000410000 */
[----:B------:R-:W-:Y:S02]  /*a8d0*/  SHF.R.U32.HI R2, RZ, 0x10, R4 ;  /* 0x00000010ff027819 */ /* 0x000fe40000011604 */
[----:B------:R-:W-:Y:S02]  /*a8e0*/  LOP3.LUT R6, R4, 0xff, RZ, 0xc0, !PT ;  /* 0x000000ff04067812 */ /* 0x000fe400078ec0ff */
[----:B------:R-:W-:Y:S02]  /*a8f0*/  LOP3.LUT R2, R2, 0xff, RZ, 0xc0, !PT ;  /* 0x000000ff02027812 */ /* 0x000fe400078ec0ff */
[----:B------:R-:W-:Y:S01]  /*a900*/  FSEL R20, R20, RZ, P1 ;  /* 0x000000ff14147208 */ /* 0x000fe20000800000 */
[----:B-1----:R-:W-:-:S04]  /*a910*/  FFMA.FTZ R0, R25, c[0x0][0x23c], -R19 ;  /* 0x00008f0019007a23 */ /* 0x002fc80000010813 */
[----:B------:R1:W2:Y:S01]  /*a920*/  MUFU.EX2 R178, R0 ;  /* 0x0000000000b27308 */ /* 0x0002a20000000800 */
[----:B------:R-:W-:Y:S01]  /*a930*/  IMAD.WIDE.U32 R24, R7, -0x326172a9, RZ ;  /* 0xcd9e8d5707187825 */ /* 0x000fe200078e00ff */
[----:B-1----:R-:W-:Y:S02]  /*a940*/  LOP3.LUT R0, R4, 0xffff, RZ, 0xc0, !PT ;  /* 0x0000ffff04007812 */ /* 0x002fe400078ec0ff */
[----:B------:R-:W-:-:S04]  /*a950*/  SHF.R.U32.HI R4, RZ, 0x18, R4 ;  /* 0x00000018ff047819 */ /* 0x000fc80000011604 */
[----:B------:R-:W-:Y:S01]  /*a960*/  PRMT R7, R2, 0x5410, R4 ;  /* 0x0000541002077816 */ /* 0x000fe20000000004 */
[--C-:B------:R-:W-:Y:S02]  /*a970*/  FFMA.FTZ R4, R27, c[0x0][0x23c], -R20.reuse ;  /* 0x00008f001b047a23 */ /* 0x100fe40000010814 */
[----:B------:R-:W-:Y:S02]  /*a980*/  FFMA.FTZ R2, R26, c[0x0][0x23c], -R20 ;  /* 0x00008f001a027a23 */ /* 0x000fe40000010814 */
[----:B------:R-:W-:Y:S01]  /*a990*/  MUFU.EX2 R176, R4 ;  /* 0x0000000400b07308 */ /* 0x000fe20000000800 */
[----:B------:R-:W-:-:S07]  /*a9a0*/  SHF.R.U32.HI R0, RZ, 0x8, R0 ;  /* 0x00000008ff007819 */ /* 0x000fce0000011600 */
[----:B------:R-:W1:Y:S01]  /*a9b0*/  MUFU.EX2 R177, R2 ;  /* 0x0000000200b17308 */ /* 0x000e620000000800 */
[----:B------:R-:W-:Y:S02]  /*a9c0*/  PRMT R6, R6, 0x5410, R0 ;  /* 0x0000541006067816 */ /* 0x000fe40000000000 */
[----:B--2---:R-:W-:-:S03]  /*a9d0*/  F2FP.BF16.PACK_AB R0, R178, R179 ;  /* 0x000000b3b200723e */ /* 0x004fc600000010ff */
[--C-:B------:R-:W-:Y:S02]  /*a9e0*/  HSET2.LE.AND R6, R6, R246.reuse, PT ;  /* 0x000000f606067233 */ /* 0x100fe40003803000 */
[----:B------:R-:W-:-:S03]  /*a9f0*/  HSET2.LE.AND R7, R7, R246, PT ;  /* 0x000000f607077233 */ /* 0x000fc60003803000 */
[----:B------:R-:W-:Y:S02]  /*aa00*/  LOP3.LUT R6, R6, R0, RZ, 0xc0, !PT ;  /* 0x0000000006067212 */ /* 0x000fe400078ec0ff */
[----:B------:R-:W-:Y:S02]  /*aa10*/  LOP3.LUT R0, R5, UR18, R24, 0x96, !PT ;  /* 0x0000001205007c12 */ /* 0x000fe4000f8e9618 */
[----:B-1----:R-:W-:-:S04]  /*aa20*/  F2FP.BF16.PACK_AB R2, R177, R176 ;  /* 0x000000b0b102723e */ /* 0x002fc800000010ff */
[----:B------:R-:W-:Y:S02]  /*aa30*/  LOP3.LUT R7, R7, R2, RZ, 0xc0, !PT ;  /* 0x0000000207077212 */ /* 0x000fe400078ec0ff */
[C---:B------:R-:W-:Y:S02]  /*aa40*/  LOP3.LUT R2, R0.reuse, 0xffff, RZ, 0xc0, !PT ;  /* 0x0000ffff00027812 */ /* 0x040fe400078ec0ff */
[----:B------:R-:W-:Y:S02]  /*aa50*/  LOP3.LUT R4, R0, 0xff, RZ, 0xc0, !PT ;  /* 0x000000ff00047812 */ /* 0x000fe400078ec0ff */
[----:B------:R-:W-:Y:S01]  /*aa60*/  SHF.R.U32.HI R2, RZ, 0x8, R2 ;  /* 0x00000008ff027819 */ /* 0x000fe20000011602 */
[----:B------:R-:W-:-:S03]  /*aa70*/  FFMA.FTZ R5, R28, c[0x0][0x23c], -R19 ;  /* 0x00008f001c057a23 */ /* 0x000fc60000010813 */
[----:B------:R-:W-:Y:S01]  /*aa80*/  PRMT R4, R4, 0x5410, R2 ;  /* 0x0000541004047816 */ /* 0x000fe20000000002 */
[----:B------:R-:W-:Y:S01]  /*aa90*/  FFMA.FTZ R2, R29, c[0x0][0x23c], -R19 ;  /* 0x00008f001d027a23 */ /* 0x000fe20000010813 */
[----:B------:R1:W-:Y:S08]  /*aaa0*/  MUFU.EX2 R22, R5 ;  /* 0x0000000500167308 */ /* 0x0003f00000000800 */
[----:B------:R-:W2:Y:S01]  /*aab0*/  MUFU.EX2 R139, R2 ;  /* 0x00000002008b7308 */ /* 0x000ea20000000800 */
[----:B------:R-:W-:Y:S01]  /*aac0*/  HSET2.LE.AND R4, R4, R246, PT ;  /* 0x000000f604047233 */ /* 0x000fe20003803000 */
[----:B-1----:R-:W-:-:S02]  /*aad0*/  SHF.R.U32.HI R5, RZ, 0x10, R0 ;  /* 0x00000010ff057819 */ /* 0x002fc40000011600 */
[----:B------:R-:W-:Y:S02]  /*aae0*/  SHF.R.U32.HI R0, RZ, 0x18, R0 ;  /* 0x00000018ff007819 */ /* 0x000fe40000011600 */
[----:B------:R-:W-:Y:S02]  /*aaf0*/  LOP3.LUT R5, R5, 0xff, RZ, 0xc0, !PT ;  /* 0x000000ff05057812 */ /* 0x000fe400078ec0ff */
[----:B--2---:R-:W-:Y:S02]  /*ab00*/  F2FP.BF16.PACK_AB R2, R139, R22 ;  /* 0x000000168b02723e */ /* 0x004fe400000010ff */
[----:B------:R-:W-:Y:S01]  /*ab10*/  PRMT R5, R5, 0x5410, R0 ;  /* 0x0000541005057816 */ /* 0x000fe20000000000 */
[--C-:B------:R-:W-:Y:S01]  /*ab20*/  FFMA.FTZ R0, R31, c[0x0][0x23c], -R20.reuse ;  /* 0x00008f001f007a23 */ /* 0x100fe20000010814 */
[----:B------:R-:W-:Y:S01]  /*ab30*/  LOP3.LUT R4, R4, R2, RZ, 0xc0, !PT ;  /* 0x0000000204047212 */ /* 0x000fe200078ec0ff */
[----:B------:R-:W-:Y:S02]  /*ab40*/  FFMA.FTZ R2, R30, c[0x0][0x23c], -R20 ;  /* 0x00008f001e027a23 */ /* 0x000fe40000010814 */
[----:B------:R-:W-:Y:S08]  /*ab50*/  MUFU.EX2 R138, R0 ;  /* 0x00000000008a7308 */ /* 0x000ff00000000800 */
[----:B------:R-:W1:Y:S01]  /*ab60*/  MUFU.EX2 R31, R2 ;  /* 0x00000002001f7308 */ /* 0x000e620000000800 */
[----:B------:R-:W-:Y:S01]  /*ab70*/  HSET2.LE.AND R5, R5, R246, PT ;  /* 0x000000f605057233 */ /* 0x000fe20003803000 */
[----:B------:R-:W-:-:S06]  /*ab80*/  FMUL.FTZ R12, R12, c[0x0][0x23c] ;  /* 0x00008f000c0c7a20 */ /* 0x000fcc0000410000 */
[----:B------:R2:W-:Y:S01]  /*ab90*/  MUFU.EX2 R21, R12 ;  /* 0x0000000c00157308 */ /* 0x0005e20000000800 */
[----:B-1----:R-:W-:-:S04]  /*aba0*/  F2FP.BF16.PACK_AB R0, R138, R31 ;  /* 0x0000001f8a00723e */ /* 0x002fc800000010ff */
[----:B------:R-:W-:Y:S01]  /*abb0*/  LOP3.LUT R5, R5, R0, RZ, 0xc0, !PT ;  /* 0x0000000005057212 */ /* 0x000fe200078ec0ff */
[----:B------:R-:W-:Y:S02]  /*abc0*/  FMUL.FTZ R0, R15, c[0x0][0x23c] ;  /* 0x00008f000f007a20 */ /* 0x000fe40000410000 */
[----:B--2---:R-:W1:Y:S01]  /*abd0*/  LDSM.16.MT88.4 R12, [R201+0xa000] ;  /* 0x00a00000c90c783b */ /* 0x004e620000004200 */
[----:B------:R-:W-:Y:S02]  /*abe0*/  FMUL.FTZ R18, R18, c[0x0][0x23c] ;  /* 0x00008f0012127a20 */ /* 0x000fe40000410000 */
[----:B------:R-:W-:Y:S01]  /*abf0*/  FMUL.FTZ R17, R23, c[0x0][0x23c] ;  /* 0x00008f0017117a20 */ /* 0x000fe20000410000 */
[----:B------:R-:W2:Y:S08]  /*ac00*/  MUFU.EX2 R0, R0 ;  /* 0x0000000000007308 */ /* 0x000eb00000000800 */
[----:B------:R-:W3:Y:S08]  /*ac10*/  MUFU.EX2 R18, R18 ;  /* 0x0000001200127308 */ /* 0x000ef00000000800 */
[----:B------:R-:W4:Y:S01]  /*ac20*/  MUFU.EX2 R17, R17 ;  /* 0x0000001100117308 */ /* 0x000f220000000800 */
[----:B--2---:R-:W-:-:S02]  /*ac30*/  FMUL.FTZ R144, R144, R0 ;  /* 0x0000000090907220 */ /* 0x004fc40000410000 */
[----:B------:R-:W-:Y:S02]  /*ac40*/  FMUL.FTZ R145, R145, R0 ;  /* 0x0000000091917220 */ /* 0x000fe40000410000 */
[-C--:B------:R-:W-:Y:S02]  /*ac50*/  FMUL.FTZ R146, R146, R21.reuse ;  /* 0x0000001592927220 */ /* 0x080fe40000410000 */
[----:B------:R-:W-:Y:S02]  /*ac60*/  FMUL.FTZ R147, R147, R21 ;  /* 0x0000001593937220 */ /* 0x000fe40000410000 */
[-C--:B---3--:R-:W-:Y:S02]  /*ac70*/  FMUL.FTZ R140, R140, R18.reuse ;  /* 0x000000128c8c7220 */ /* 0x088fe40000410000 */
[-C--:B------:R-:W-:Y:S02]  /*ac80*/  FMUL.FTZ R141, R141, R18.reuse ;  /* 0x000000128d8d7220 */ /* 0x080fe40000410000 */
[----:B------:R-:W-:-:S02]  /*ac90*/  FMUL.FTZ R152, R152, R18 ;  /* 0x0000001298987220 */ /* 0x000fc40000410000 */
[----:B------:R-:W-:Y:S02]  /*aca0*/  FMUL.FTZ R153, R153, R18 ;  /* 0x0000001299997220 */ /* 0x000fe40000410000 */
[-C--:B----4-:R-:W-:Y:S02]  /*acb0*/  FMUL.FTZ R142, R142, R17.reuse ;  /* 0x000000118e8e7220 */ /* 0x090fe40000410000 */
[-C--:B------:R-:W-:Y:S02]  /*acc0*/  FMUL.FTZ R143, R143, R17.reuse ;  /* 0x000000118f8f7220 */ /* 0x080fe40000410000 */
        /* <DEDUP_REMOVED lines=160> */
[----:B------:R-:W-:Y:S01]  /*b6d0*/  IMAD.MOV.U32 R83, RZ, RZ, R27 ;  /* 0x000000ffff537224 */ /* 0x000fe200078e001b */
[----:B------:R-:W-:Y:S01]  /*b6e0*/  LOP3.LUT R2, R181, UR8, R182, 0x96, !PT ;  /* 0x00000008b5027c12 */ /* 0x000fe2000f8e96b6 */
[-C--:B------:R-:W-:Y:S02]  /*b6f0*/  FMUL.FTZ R116, R116, R18.reuse ;  /* 0x0000001274747220 */ /* 0x080fe40000410000 */
[----:B------:R-:W-:Y:S02]  /*b700*/  FMUL.FTZ R117, R117, R18 ;  /* 0x0000001275757220 */ /* 0x000fe40000410000 */
[-C--:B------:R-:W-:Y:S02]  /*b710*/  FMUL.FTZ R118, R118, R17.reuse ;  /* 0x0000001176767220 */ /* 0x080fe40000410000 */
[----:B------:R-:W-:-:S02]  /*b720*/  FMUL.FTZ R119, R119, R17 ;  /* 0x0000001177777220 */ /* 0x000fc40000410000 */
[-C--:B------:R-:W-:Y:S02]  /*b730*/  FMUL.FTZ R128, R128, R18.reuse ;  /* 0x0000001280807220 */ /* 0x080fe40000410000 */
[----:B------:R-:W-:Y:S01]  /*b740*/  FMUL.FTZ R129, R129, R18 ;  /* 0x0000001281817220 */ /* 0x000fe20000410000 */
[C---:B-1----:R-:W-:Y:S08]  /*b750*/  HMMA.16816.F32.BF16 R120, R4.reuse, R12, R120 ;  /* 0x0000000c0478723c */ /* 0x042ff00000041878 */
[----:B------:R-:W-:Y:S07]  /*b760*/  HMMA.16816.F32.BF16 R68, R4, R14, R124 ;  /* 0x0000000e0444723c */ /* 0x000fee000004187c */
[----:B------:R-:W-:Y:S01]  /*b770*/  LOP3.LUT R7, R25, UR8, R32, 0x96, !PT ;  /* 0x0000000819077c12 */ /* 0x000fe2000f8e9620 */
[----:B------:R-:W-:-:S02]  /*b780*/  FFMA.FTZ R32, R26, R0, R22 ;  /* 0x000000001a207223 */ /* 0x000fc40000010016 */
[----:B------:R-:W-:-:S04]  /*b790*/  FFMA.FTZ R0, R225, c[0x0][0x23c], -R3 ;  /* 0x00008f00e1007a23 */ /* 0x000fc80000010803 */
[----:B------:R1:W-:Y:S01]  /*b7a0*/  MUFU.EX2 R27, R0 ;  /* 0x00000000001b7308 */ /* 0x0003e20000000800 */
[-C--:B------:R-:W-:Y:S02]  /*b7b0*/  FMUL.FTZ R130, R130, R17.reuse ;  /* 0x0000001182827220 */ /* 0x080fe40000410000 */
[-C--:B------:R-:W-:Y:S02]  /*b7c0*/  FMUL.FTZ R131, R131, R17.reuse ;  /* 0x0000001183837220 */ /* 0x080fe40000410000 */
[----:B------:R-:W-:Y:S02]  /*b7d0*/  FFMA.FTZ R33, R28, R17, R132 ;  /* 0x000000111c217223 */ /* 0x000fe40000010084 */
[--C-:B------:R-:W-:Y:S02]  /*b7e0*/  FFMA.FTZ R5, R198, c[0x0][0x23c], -R3.reuse ;  /* 0x00008f00c6057a23 */ /* 0x100fe40000010803 */
[----:B-1----:R-:W-:-:S04]  /*b7f0*/  FFMA.FTZ R0, R224, c[0x0][0x23c], -R3 ;  /* 0x00008f00e0007a23 */ /* 0x002fc80000010803 */
[----:B------:R1:W-:Y:S01]  /*b800*/  MUFU.EX2 R28, R0 ;  /* 0x00000000001c7308 */ /* 0x0003e20000000800 */
[----:B------:R-:W-:Y:S01]  /*b810*/  IMAD.MOV.U32 R67, RZ, RZ, R172 ;  /* 0x000000ffff437224 */ /* 0x000fe200078e00ac */
[----:B------:R-:W-:Y:S01]  /*b820*/  HMMA.16816.F32.BF16 R116, R8, R12, R116 ;  /* 0x0000000c0874723c */ /* 0x000fe20000041874 */
[----:B------:R-:W-:Y:S02]  /*b830*/  IMAD.MOV.U32 R66, RZ, RZ, R173 ;  /* 0x000000ffff427224 */ /* 0x000fe400078e00ad */
[----:B------:R-:W-:Y:S02]  /*b840*/  IMAD.MOV.U32 R65, RZ, RZ, R174 ;  /* 0x000000ffff417224 */ /* 0x000fe400078e00ae */
[----:B------:R-:W-:-:S03]  /*b850*/  IMAD.MOV.U32 R64, RZ, RZ, R175 ;  /* 0x000000ffff407224 */ /* 0x000fc600078e00af */
[----:B------:R-:W-:Y:S01]  /*b860*/  HMMA.16816.F32.BF16 R172, R8, R14, R128 ;  /* 0x0000000e08ac723c */ /* 0x000fe20000041880 */
[----:B-1----:R-:W-:Y:S02]  /*b870*/  FFMA.FTZ R0, R199, c[0x0][0x23c], -R3 ;  /* 0x00008f00c7007a23 */ /* 0x002fe40000010803 */
[----:B------:R-:W-:-:S05]  /*b880*/  IMAD.WIDE.U32 R2, R2, -0x2daee0ad, RZ ;  /* 0xd2511f5302027825 */ /* 0x000fca00078e00ff */
[----:B------:R-:W-:Y:S02]  /*b890*/  LOP3.LUT R4, R3, UR17, R184, 0x96, !PT ;  /* 0x0000001103047c12 */ /* 0x000fe4000f8e96b8 */
[C---:B------:R-:W-:Y:S02]  /*b8a0*/  LOP3.LUT R6, R2.reuse, 0xffff, RZ, 0xc0, !PT ;  /* 0x0000ffff02067812 */ /* 0x040fe400078ec0ff */
[----:B------:R-:W-:Y:S02]  /*b8b0*/  LOP3.LUT R10, R2, 0xff, RZ, 0xc0, !PT ;  /* 0x000000ff020a7812 */ /* 0x000fe400078ec0ff */
[--C-:B------:R-:W-:Y:S02]  /*b8c0*/  SHF.R.U32.HI R9, RZ, 0x10, R2.reuse ;  /* 0x00000010ff097819 */ /* 0x100fe40000011602 */
[----:B------:R-:W-:Y:S01]  /*b8d0*/  SHF.R.U32.HI R8, RZ, 0x18, R2 ;  /* 0x00000018ff087819 */ /* 0x000fe20000011602 */
[----:B------:R-:W-:Y:S01]  /*b8e0*/  IMAD.WIDE.U32 R2, R7, -0x2daee0ad, RZ ;  /* 0xd2511f5307027825 */ /* 0x000fe200078e00ff */
[----:B------:R1:W-:Y:S04]  /*b8f0*/  MUFU.EX2 R29, R0 ;  /* 0x00000000001d7308 */ /* 0x0003e80000000800 */
[----:B------:R-:W-:-:S02]  /*b900*/  LOP3.LUT R7, R2, 0xffff, RZ, 0xc0, !PT ;  /* 0x0000ffff02077812 */ /* 0x000fc400078ec0ff */
[----:B------:R-:W-:Y:S02]  /*b910*/  LOP3.LUT R13, R2, 0xff, RZ, 0xc0, !PT ;  /* 0x000000ff020d7812 */ /* 0x000fe400078ec0ff */
[--C-:B------:R-:W-:Y:S02]  /*b920*/  SHF.R.U32.HI R12, RZ, 0x10, R2.reuse ;  /* 0x00000010ff0c7819 */ /* 0x100fe40000011602 */
[----:B------:R-:W-:Y:S02]  /*b930*/  SHF.R.U32.HI R11, RZ, 0x18, R2 ;  /* 0x00000018ff0b7819 */ /* 0x000fe40000011602 */
[----:B------:R-:W-:Y:S01]  /*b940*/  SHF.R.U32.HI R2, RZ, 0x8, R6 ;  /* 0x00000008ff027819 */ /* 0x000fe20000011606 */
[----:B------:R2:W3:Y:S01]  /*b950*/  MUFU.EX2 R30, R5 ;  /* 0x00000005001e7308 */ /* 0x0004e20000000800 */
[----:B-1----:R-:W-:Y:S02]  /*b960*/  FFMA.FTZ R0, R232, c[0x0][0x23c], -R16 ;  /* 0x00008f00e8007a23 */ /* 0x002fe40000010810 */
[----:B------:R-:W-:Y:S01]  /*b970*/  PRMT R14, R10, 0x5410, R2 ;  /* 0x000054100a0e7816 */ /* 0x000fe20000000002 */
[----:B------:R-:W-:-:S04]  /*b980*/  FFMA.FTZ R2, R238, c[0x0][0x23c], -R16 ;  /* 0x00008f00ee027a23 */ /* 0x000fc80000010810 */
[----:B------:R1:W-:Y:S01]  /*b990*/  MUFU.EX2 R24, R0 ;  /* 0x0000000000187308 */ /* 0x0003e20000000800 */
[----:B--2---:R-:W-:-:S07]  /*b9a0*/  FFMA.FTZ R5, R234, c[0x0][0x23c], -R16 ;  /* 0x00008f00ea057a23 */ /* 0x004fce0000010810 */
[----:B------:R2:W-:Y:S01]  /*b9b0*/  MUFU.EX2 R23, R2 ;  /* 0x0000000200177308 */ /* 0x0005e20000000800 */
[----:B-1----:R-:W-:-:S07]  /*b9c0*/  LOP3.LUT R0, R3, UR17, R34, 0x96, !PT ;  /* 0x0000001103007c12 */ /* 0x002fce000f8e9622 */
[----:B------:R1:W-:Y:S01]  /*b9d0*/  MUFU.EX2 R25, R5 ;  /* 0x0000000500197308 */ /* 0x0003e20000000800 */
[----:B------:R-:W-:Y:S02]  /*b9e0*/  FFMA.FTZ R3, R237, c[0x0][0x23c], -R16 ;  /* 0x00008f00ed037a23 */ /* 0x000fe40000010810 */
[----:B--2---:R-:W-:-:S05]  /*b9f0*/  FFMA.FTZ R2, R239, c[0x0][0x23c], -R19 ;  /* 0x00008f00ef027a23 */ /* 0x004fca0000010813 */
[----:B------:R2:W4:Y:S01]  /*ba00*/  MUFU.EX2 R26, R3 ;  /* 0x00000003001a7308 */ /* 0x0005220000000800 */
[----:B-1----:R-:W-:-:S07]  /*ba10*/  LOP3.LUT R5, R9, 0xff, RZ, 0xc0, !PT ;  /* 0x000000ff09057812 */ /* 0x002fce00078ec0ff */
[----:B------:R1:W-:Y:S01]  /*ba20*/  MUFU.EX2 R22, R2 ;  /* 0x0000000200167308 */ /* 0x0003e20000000800 */
[----:B------:R-:W-:Y:S02]  /*ba30*/  PRMT R8, R5, 0x5410, R8 ;  /* 0x0000541005087816 */ /* 0x000fe40000000008 */
[----:B------:R-:W-:Y:S02]  /*ba40*/  SHF.R.U32.HI R5, RZ, 0x8, R7 ;  /* 0x00000008ff057819 */ /* 0x000fe40000011607 */
[----:B--2---:R-:W-:Y:S02]  /*ba50*/  LOP3.LUT R3, R12, 0xff, RZ, 0xc0, !PT ;  /* 0x000000ff0c037812 */ /* 0x004fe400078ec0ff */
[----:B------:R-:W-:Y:S02]  /*ba60*/  PRMT R13, R13, 0x5410, R5 ;  /* 0x000054100d0d7816 */ /* 0x000fe40000000005 */
[----:B------:R-:W-:Y:S02]  /*ba70*/  PRMT R11, R3, 0x5410, R11 ;  /* 0x00005410030b7816 */ /* 0x000fe4000000000b */
[----:B-1----:R-:W-:-:S02]  /*ba80*/  SHF.R.U32.HI R2, RZ, 0x10, R4 ;  /* 0x00000010ff027819 */ /* 0x002fc40000011604 */
[----:B------:R-:W-:Y:S02]  /*ba90*/  LOP3.LUT R3, R4, 0xffff, RZ, 0xc0, !PT ;  /* 0x0000ffff04037812 */ /* 0x000fe400078ec0ff */
[----:B------:R-:W-:Y:S02]  /*baa0*/  SHF.R.U32.HI R5, RZ, 0x18, R4 ;  /* 0x00000018ff057819 */ /* 0x000fe40000011604 */
[----:B------:R-:W-:Y:S02]  /*bab0*/  LOP3.LUT R2, R2, 0xff, RZ, 0xc0, !PT ;  /* 0x000000ff02027812 */ /* 0x000fe400078ec0ff */
[----:B------:R-:W-:Y:S02]  /*bac0*/  LOP3.LUT R6, R4, 0xff, RZ, 0xc0, !PT ;  /* 0x000000ff04067812 */ /* 0x000fe400078ec0ff */
[----:B------:R-:W-:Y:S01]  /*bad0*/  SHF.R.U32.HI R4, RZ, 0x8, R3 ;  /* 0x00000008ff047819 */ /* 0x000fe20000011603 */
[----:B------:R-:W-:Y:S01]  /*bae0*/  FFMA.FTZ R3, R180, c[0x0][0x23c], -R19 ;  /* 0x00008f00b4037a23 */ /* 0x000fe20000010813 */
[----:B------:R-:W-:-:S02]  /*baf0*/  PRMT R5, R2, 0x5410, R5 ;  /* 0x0000541002057816 */ /* 0x000fc40000000005 */
[----:B------:R-:W-:Y:S01]  /*bb00*/  LOP3.LUT R2, R0, 0xffff, RZ, 0xc0, !PT ;  /* 0x0000ffff00027812 */ /* 0x000fe200078ec0ff */
[----:B------:R-:W-:Y:S02]  /*bb10*/  FFMA.FTZ R35, R252, R18, R133 ;  /* 0x00000012fc237223 */ /* 0x000fe40000010085 */
[----:B------:R1:W2:Y:S01]  /*bb20*/  MUFU.EX2 R18, R3 ;  /* 0x0000000300127308 */ /* 0x0002a20000000800 */
[----:B------:R-:W-:Y:S01]  /*bb30*/  PRMT R6, R6, 0x5410, R4 ;  /* 0x0000541006067816 */ /* 0x000fe20000000004 */
[----:B------:R-:W-:Y:S01]  /*bb40*/  FFMA.FTZ R4, R185, c[0x0][0x23c], -R19 ;  /* 0x00008f00b9047a23 */ /* 0x000fe20000010813 */
[----:B-1----:R-:W-:Y:S02]  /*bb50*/  SHF.R.U32.HI R3, RZ, 0x8, R2 ;  /* 0x00000008ff037819 */ /* 0x002fe40000011602 */
[----:B------:R-:W-:-:S04]  /*bb60*/  LOP3.LUT R2, R0, 0xff, RZ, 0xc0, !PT ;  /* 0x000000ff00027812 */ /* 0x000fc800078ec0ff */
[----:B------:R-:W-:Y:S02]  /*bb70*/  PRMT R7, R2, 0x5410, R3 ;  /* 0x0000541002077816 */ /* 0x000fe40000000003 */
[--C-:B------:R-:W-:Y:S02]  /*bb80*/  SHF.R.U32.HI R2, RZ, 0x10, R0.reuse ;  /* 0x00000010ff027819 */ /* 0x100fe40000011600 */
[----:B------:R-:W-:Y:S02]  /*bb90*/  SHF.R.U32.HI R3, RZ, 0x18, R0 ;  /* 0x00000018ff037819 */ /* 0x000fe40000011600 */
[----:B------:R-:W-:Y:S01]  /*bba0*/  LOP3.LUT R0, R2, 0xff, RZ, 0xc0, !PT ;  /* 0x000000ff02007812 */ /* 0x000fe200078ec0ff */
[----:B------:R1:W-:Y:S01]  /*bbb0*/  MUFU.EX2 R17, R4 ;  /* 0x0000000400117308 */ /* 0x0003e20000000800 */
[--C-:B------:R-:W-:Y:S02]  /*bbc0*/  FFMA.FTZ R2, R244, c[0x0][0x23c], -R20.reuse ;  /* 0x00008f00f4027a23 */ /* 0x100fe40000010814 */
[----:B------:R-:W-:Y:S01]  /*bbd0*/  PRMT R10, R0, 0x5410, R3 ;  /* 0x00005410000a7816 */ /* 0x000fe20000000003 */
[----:B------:R-:W-:Y:S01]  /*bbe0*/  FFMA.FTZ R3, R197, c[0x0][0x23c], -R20 ;  /* 0x00008f00c5037a23 */ /* 0x000fe20000010814 */
[----:B------:R-:W-:Y:S01]  /*bbf0*/  MOV R80, R51 ;  /* 0x0000003300507202 */ /* 0x000fe20000000f00 */
[----:B------:R-:W-:Y:S01]  /*bc00*/  IMAD.MOV.U32 R81, RZ, RZ, R50 ;  /* 0x000000ffff517224 */ /* 0x000fe200078e0032 */
[----:B------:R-:W-:Y:S01]  /*bc10*/  HSET2.LE.AND R0, R14, R246, PT ;  /* 0x000000f60e007233 */ /* 0x000fe20003803000 */
[----:B------:R-:W-:-:S02]  /*bc20*/  IMAD.MOV.U32 R82, RZ, RZ, R49 ;  /* 0x000000ffff527224 */ /* 0x000fc400078e0031 */
[----:B------:R-:W-:Y:S02]  /*bc30*/  IMAD.MOV.U32 R96, RZ, RZ, R171 ;  /* 0x000000ffff607224 */ /* 0x000fe400078e00ab */
[----:B------:R-:W-:Y:S02]  /*bc40*/  IMAD.MOV.U32 R97, RZ, RZ, R170 ;  /* 0x000000ffff617224 */ /* 0x000fe400078e00aa */
[----:B------:R-:W-:Y:S02]  /*bc50*/  IMAD.MOV.U32 R98, RZ, RZ, R169 ;  /* 0x000000ffff627224 */ /* 0x000fe400078e00a9 */
[----:B-1----:R-:W-:Y:S02]  /*bc60*/  FFMA.FTZ R4, R183, c[0x0][0x23c], -R19 ;  /* 0x00008f00b7047a23 */ /* 0x002fe40000010813 */
[----:B------:R-:W-:Y:S02]  /*bc70*/  FFMA.FTZ R19, R83, R21, R31 ;  /* 0x0000001553137223 */ /* 0x000fe4000001001f */
[----:B------:R-:W-:-:S02]  /*bc80*/  IMAD.MOV.U32 R83, RZ, RZ, R48 ;  /* 0x000000ffff537224 */ /* 0x000fc400078e0030 */
[----:B------:R-:W-:Y:S01]  /*bc90*/  IMAD.MOV.U32 R99, RZ, RZ, R168 ;  /* 0x000000ffff637224 */ /* 0x000fe200078e00a8 */
[----:B------:R-:W-:Y:S01]  /*bca0*/  LDSM.16.MT88.4 R48, [R206+0xa800] ;  /* 0x00a80000ce30783b */ /* 0x000fe20000004200 */
[----:B------:R-:W-:Y:S02]  /*bcb0*/  IMAD.MOV.U32 R112, RZ, RZ, R155 ;  /* 0x000000ffff707224 */ /* 0x000fe400078e009b */
[----:B------:R-:W-:Y:S01]  /*bcc0*/  IMAD.MOV.U32 R113, RZ, RZ, R154 ;  /* 0x000000ffff717224 */ /* 0x000fe200078e009a */
[----:B------:R-:W-:Y:S01]  /*bcd0*/  LDSM.16.MT88.4 R168, [R203+0xa800] ;  /* 0x00a80000cba8783b */ /* 0x000fe20000004200 */
[----:B------:R-:W-:Y:S02]  /*bce0*/  IMAD.MOV.U32 R114, RZ, RZ, R153 ;  /* 0x000000ffff727224 */ /* 0x000fe400078e0099 */
[----:B------:R-:W-:Y:S01]  /*bcf0*/  IMAD.MOV.U32 R115, RZ, RZ, R152 ;  /* 0x000000ffff737224 */ /* 0x000fe200078e0098 */
[----:B------:R3:W-:Y:S01]  /*bd00*/  MUFU.EX2 R15, R2 ;  /* 0x00000002000f7308 */ /* 0x0007e20000000800 */
[----:B------:R-:W1:Y:S07]  /*bd10*/  LDSM.16.MT88.4 R152, [R201+0xa800] ;  /* 0x00a80000c998783b */ /* 0x000e6e0000004200 */
[----:B------:R5:W1:Y:S01]  /*bd20*/  MUFU.EX2 R14, R3 ;  /* 0x00000003000e7308 */ /* 0x000a620000000800 */
[----:B------:R-:W-:-:S07]  /*bd30*/  FFMA.FTZ R9, R187, c[0x0][0x23c], -R20 ;  /* 0x00008f00bb097a23 */ /* 0x000fce0000010814 */
[----:B------:R2:W1:Y:S01]  /*bd40*/  MUFU.EX2 R16, R4 ;  /* 0x0000000400107308 */ /* 0x0004620000000800 */
[----:B---3--:R-:W-:Y:S01]  /*bd50*/  F2FP.BF16.PACK_AB R2, R30, R29 ;  /* 0x0000001d1e02723e */ /* 0x008fe200000010ff */
[----:B------:R-:W-:-:S03]  /*bd60*/  HSET2.LE.AND R5, R5, R246, PT ;  /* 0x000000f605057233 */ /* 0x000fc60003803000 */
[----:B------:R-:W-:Y:S01]  /*bd70*/  LOP3.LUT R130, R0, R2, RZ, 0xc0, !PT ;  /* 0x0000000200827212 */ /* 0x000fe200078ec0ff */
[--C-:B-----5:R-:W-:Y:S01]  /*bd80*/  HSET2.LE.AND R3, R6, R246.reuse, PT ;  /* 0x000000f606037233 */ /* 0x120fe20003803000 */
[----:B--2---:R-:W-:Y:S01]  /*bd90*/  FFMA.FTZ R4, R196, c[0x0][0x23c], -R20 ;  /* 0x00008f00c4047a23 */ /* 0x004fe20000010814 */
[----:B------:R-:W-:-:S03]  /*bda0*/  HSET2.LE.AND R0, R8, R246, PT ;  /* 0x000000f608007233 */ /* 0x000fc60003803000 */
[----:B------:R2:W-:Y:S01]  /*bdb0*/  MUFU.EX2 R12, R4 ;  /* 0x00000004000c7308 */ /* 0x0005e20000000800 */
[----:B----4-:R-:W-:Y:S01]  /*bdc0*/  F2FP.BF16.PACK_AB R2, R23, R26 ;  /* 0x0000001a1702723e */ /* 0x010fe200000010ff */
[--C-:B------:R-:W-:Y:S01]  /*bdd0*/  HSET2.LE.AND R7, R7, R246.reuse, PT ;  /* 0x000000f607077233 */ /* 0x100fe20003803000 */
[----:B------:R-:W-:Y:S02]  /*bde0*/  F2FP.BF16.PACK_AB R6, R25, R24 ;  /* 0x000000181906723e */ /* 0x000fe400000010ff */
[----:B------:R-:W-:Y:S02]  /*bdf0*/  F2FP.BF16.PACK_AB R8, R18, R22 ;  /* 0x000000161208723e */ /* 0x000fe400000010ff */
[----:B------:R-:W-:Y:S01]  /*be00*/  LOP3.LUT R131, R0, R2, RZ, 0xc0, !PT ;  /* 0x0000000200837212 */ /* 0x000fe200078ec0ff */
[----:B------:R-:W-:Y:S01]  /*be10*/  HSET2.LE.AND R0, R10, R246, PT ;  /* 0x000000f60a007233 */ /* 0x000fe20003803000 */
[----:B--2---:R-:W-:-:S04]  /*be20*/  F2FP.BF16.PACK_AB R4, R28, R27 ;  /* 0x0000001b1c04723e */ /* 0x004fc800000010ff */
[----:B------:R-:W-:Y:S02]  /*be30*/  LOP3.LUT R128, R3, R4, RZ, 0xc0, !PT ;  /* 0x0000000403807212 */ /* 0x000fe400078ec0ff */
[----:B------:R-:W2:Y:S01]  /*be40*/  MUFU.EX2 R3, R9 ;  /* 0x0000000900037308 */ /* 0x000ea20000000800 */
[----:B------:R-:W-:Y:S02]  /*be50*/  LOP3.LUT R129, R5, R6, RZ, 0xc0, !PT ;  /* 0x0000000605817212 */ /* 0x000fe400078ec0ff */
[----:B------:R-:W-:Y:S02]  /*be60*/  LOP3.LUT R124, R7, R8, RZ, 0xc0, !PT ;  /* 0x00000008077c7212 */ /* 0x000fe400078ec0ff */
[----:B-1----:R-:W-:Y:S01]  /*be70*/  F2FP.BF16.PACK_AB R2, R14, R15 ;  /* 0x0000000f0e02723e */ /* 0x002fe200000010ff */
[----:B------:R-:W1:Y:S03]  /*be80*/  LDSM.16.MT88.4 R4, [R205+0xb800] ;  /* 0x00b80000cd04783b */ /* 0x000e660000004200 */
[----:B------:R-:W-:Y:S01]  /*be90*/  LOP3.LUT R125, R0, R2, RZ, 0xc0, !PT ;  /* 0x00000002007d7212 */ /* 0x000fe200078ec0ff */
[----:B------:R-:W-:Y:S01]  /*bea0*/  HSET2.LE.AND R0, R13, R246, PT ;  /* 0x000000f60d007233 */ /* 0x000fe20003803000 */
[----:B------:R-:W-:-:S04]  /*beb0*/  F2FP.BF16.PACK_AB R2, R16, R17 ;  /* 0x000000111002723e */ /* 0x000fc800000010ff */
[----:B------:R-:W-:Y:S01]  /*bec0*/  LOP3.LUT R126, R0, R2, RZ, 0xc0, !PT ;  /* 0x00000002007e7212 */ /* 0x000fe200078ec0ff */
[----:B------:R-:W-:Y:S01]  /*bed0*/  HSET2.LE.AND R0, R11, R246, PT ;  /* 0x000000f60b007233 */ /* 0x000fe20003803000 */
[----:B--2---:R-:W-:-:S04]  /*bee0*/  F2FP.BF16.PACK_AB R2, R3, R12 ;  /* 0x0000000c0302723e */ /* 0x004fc800000010ff */
[----:B------:R-:W-:Y:S01]  /*bef0*/  LOP3.LUT R127, R0, R2, RZ, 0xc0, !PT ;  /* 0x00000002007f7212 */ /* 0x000fe200078ec0ff */
[-C--:B------:R-:W-:Y:S01]  /*bf00*/  HMMA.16816.F32.BF16 R140, R128, R152.reuse, R140 ;  /* 0x00000098808c723c */ /* 0x080fe2000004188c */
[----:B------:R-:W-:Y:S02]  /*bf10*/  IMAD.MOV.U32 R180, RZ, RZ, R67 ;  /* 0x000000ffffb47224 */ /* 0x000fe400078e0043 */
[----:B------:R-:W-:Y:S02]  /*bf20*/  IMAD.MOV.U32 R181, RZ, RZ, R66 ;  /* 0x000000ffffb57224 */ /* 0x000fe400078e0042 */
[----:B------:R-:W-:Y:S02]  /*bf30*/  IMAD.MOV.U32 R182, RZ, RZ, R65 ;  /* 0x000000ffffb67224 */ /* 0x000fe400078e0041 */
[----:B------:R-:W-:Y:S01]  /*bf40*/  IMAD.MOV.U32 R183, RZ, RZ, R64 ;  /* 0x000000ffffb77224 */ /* 0x000fe200078e0040 */
[C---:B------:R-:W-:Y:S01]  /*bf50*/  HMMA.16816.F32.BF16 R144, R124.reuse, R152, R144 ;  /* 0x000000987c90723c */ /* 0x040fe20000041890 */
[----:B------:R-:W2:Y:S07]  /*bf60*/  LDSM.16.MT88.4 R64, [R205+0xa800] ;  /* 0x00a80000cd40783b */ /* 0x000eae0000004200 */
[----:B------:R-:W-:Y:S08]  /*bf70*/  HMMA.16816.F32.BF16 R148, R124, R154, R148 ;  /* 0x0000009a7c94723c */ /* 0x000ff00000041894 */
[-C--:B------:R-:W-:Y:S08]  /*bf80*/  HMMA.16816.F32.BF16 R156, R128, R168.reuse, R156 ;  /* 0x000000a8809c723c */ /* 0x080ff0000004189c */
[C---:B------:R-:W-:Y:S08]  /*bf90*/  HMMA.16816.F32.BF16 R160, R124.reuse, R168, R160 ;  /* 0x000000a87ca0723c */ /* 0x040ff000000418a0 */
[----:B------:R-:W-:Y:S08]  /*bfa0*/  HMMA.16816.F32.BF16 R164, R124, R170, R164 ;  /* 0x000000aa7ca4723c */ /* 0x000ff000000418a4 */
[-C--:B------:R-:W-:Y:S08]  /*bfb0*/  HMMA.16816.F32.BF16 R36, R128, R48.reuse, R36 ;  /* 0x000000308024723c */ /* 0x080ff00000041824 */
[C---:B------:R-:W-:Y:S08]  /*bfc0*/  HMMA.16816.F32.BF16 R40, R124.reuse, R48, R40 ;  /* 0x000000307c28723c */ /* 0x040ff00000041828 */
[----:B------:R-:W-:Y:S08]  /*bfd0*/  HMMA.16816.F32.BF16 R44, R124, R50, R44 ;  /* 0x000000327c2c723c */ /* 0x000ff0000004182c */
[C---:B------:R-:W-:Y:S01]  /*bfe0*/  HMMA.16816.F32.BF16 R152, R128.reuse, R154, R112 ;  /* 0x0000009a8098723c */ /* 0x040fe20000041870 */
[----:B------:R-:W-:Y:S07]  /*bff0*/  LDSM.16.MT88.4 R112, [R206+0xb800] ;  /* 0x00b80000ce70783b */ /* 0x000fee0000004200 */
[C---:B------:R-:W-:Y:S01]  /*c000*/  HMMA.16816.F32.BF16 R168, R128.reuse, R170, R96 ;  /* 0x000000aa80a8723c */ /* 0x040fe20000041860 */
[----:B------:R-:W-:Y:S07]  /*c010*/  LDSM.16.MT88.4 R96, [R203+0xb800] ;  /* 0x00b80000cb60783b */ /* 0x000fee0000004200 */
[----:B------:R-:W-:Y:S01]  /*c020*/  HMMA.16816.F32.BF16 R48, R128, R50, R80 ;  /* 0x000000328030723c */ /* 0x000fe20000041850 */
[----:B------:R-:W3:Y:S01]  /*c030*/  LDSM.16.MT88.4 R80, [R201+0xb800] ;  /* 0x00b80000c950783b */ /* 0x000ee20000004200 */
[----:B------:R-:W-:-:S02]  /*c040*/  FADD.FTZ R0, R233, R35 ;  /* 0x00000023e9007221 */ /* 0x000fc40000010000 */
[----:B------:R-:W-:Y:S02]  /*c050*/  FADD.FTZ R2, R186, R33 ;  /* 0x00000021ba027221 */ /* 0x000fe40000010000 */
[----:B------:R-:W-:Y:S02]  /*c060*/  FADD.FTZ R8, R138, R19 ;  /* 0x000000138a087221 */ /* 0x000fe40000010000 */
[----:B-1----:R-:W-:Y:S01]  /*c070*/  HMMA.16816.F32.BF16 R120, R124, R4, R120 ;  /* 0x000000047c78723c */ /* 0x002fe20000041878 */
[----:B------:R-:W-:-:S07]  /*c080*/  FADD.FTZ R2, R227, R2 ;  /* 0x00000002e3027221 */ /* 0x000fce0000010000 */
[----:B------:R-:W-:Y:S07]  /*c090*/  HMMA.16816.F32.BF16 R116, R128, R4, R116 ;  /* 0x000000048074723c */ /* 0x000fee0000041874 */
        /* <DEDUP_REMOVED lines=15> */
[----:B--2---:R-:W-:Y:S01]  /*c190*/  HMMA.16816.F32.BF16 R56, R124, R64, R56 ;  /* 0x000000407c38723c */ /* 0x004fe20000041838 */
[----:B------:R-:W-:-:S02]  /*c1a0*/  FADD.FTZ R2, R26, R4 ;  /* 0x000000041a027221 */ /* 0x000fc40000010000 */
[----:B------:R-:W-:Y:S02]  /*c1b0*/  FADD.FTZ R0, R17, R0 ;  /* 0x0000000011007221 */ /* 0x000fe40000010000 */
[----:B------:R-:W-:-:S03]  /*c1c0*/  FADD.FTZ R246, R3, R14 ;  /* 0x0000000e03f67221 */ /* 0x000fc60000010000 */
[C---:B------:R-:W-:Y:S08]  /*c1d0*/  HMMA.16816.F32.BF16 R60, R124.reuse, R66, R60 ;  /* 0x000000427c3c723c */ /* 0x040ff0000004183c */
[C---:B---3--:R-:W-:Y:S01]  /*c1e0*/  HMMA.16816.F32.BF16 R72, R124.reuse, R80, R72 ;  /* 0x000000507c48723c */ /* 0x048fe20000041848 */
[----:B------:R1:W-:Y:S07]  /*c1f0*/  STL [R1+0x20], R246 ;  /* 0x000020f601007387 */ /* 0x0003ee0000100800 */
[C---:B------:R-:W-:Y:S08]  /*c200*/  HMMA.16816.F32.BF16 R76, R124.reuse, R82, R76 ;  /* 0x000000527c4c723c */ /* 0x040ff0000004184c */
[C---:B------:R-:W-:Y:S08]  /*c210*/  HMMA.16816.F32.BF16 R88, R124.reuse, R96, R88 ;  /* 0x000000607c58723c */ /* 0x040ff00000041858 */
[C---:B------:R-:W-:Y:S08]  /*c220*/  HMMA.16816.F32.BF16 R92, R124.reuse, R98, R92 ;  /* 0x000000627c5c723c */ /* 0x040ff0000004185c */
[C---:B------:R-:W-:Y:S08]  /*c230*/  HMMA.16816.F32.BF16 R104, R124.reuse, R112, R104 ;  /* 0x000000707c68723c */ /* 0x040ff00000041868 */
[C---:B------:R-:W-:Y:S08]  /*c240*/  HMMA.16816.F32.BF16 R108, R124.reuse, R114, R108 ;  /* 0x000000727c6c723c */ /* 0x040ff0000004186c */
[----:B------:R-:W-:Y:S08]  /*c250*/  HMMA.16816.F32.BF16 R124, R124, R6, R68 ;  /* 0x000000067c7c723c */ /* 0x000ff00000041844 */
[----:B------:R-:W-:Y:S07]  /*c260*/  HMMA.16816.F32.BF16 R68, R128, R80, R248 ;  /* 0x000000508044723c */ /* 0x000fee00000418f8 */
[----:B------:R-:W-:-:S02]  /*c270*/  FADD.FTZ R251, R23, R2 ;  /* 0x0000000217fb7221 */ /* 0x000fc40000010000 */
[----:B------:R-:W-:-:S03]  /*c280*/  FADD.FTZ R250, R16, R0 ;  /* 0x0000000010fa7221 */ /* 0x000fc60000010000 */
[----:B------:R1:W-:Y:S04]  /*c290*/  STL [R1+0x18], R251 ;  /* 0x000018fb01007387 */ /* 0x0003e80000100800 */
[----:B------:R1:W-:Y:S01]  /*c2a0*/  STL [R1+0x1c], R250 ;  /* 0x00001cfa01007387 */ /* 0x0003e20000100800 */
[----:B------:R-:W-:Y:S01]  /*c2b0*/  FADD.FTZ R252, R27, R252 ;  /* 0x000000fc1bfc7221 */ /* 0x000fe20000010000 */
[----:B------:R-:W-:Y:S03]  /*c2c0*/  HMMA.16816.F32.BF16 R52, R128, R64, R52 ;  /* 0x000000408034723c */ /* 0x000fe60000041834 */
[----:B------:R-:W-:-:S04]  /*c2d0*/  FADD.FTZ R252, R28, R252 ;  /* 0x000000fc1cfc7221 */ /* 0x000fc80000010000 */
[----:B------:R-:W-:Y:S01]  /*c2e0*/  FADD.FTZ R252, R29, R252 ;  /* 0x000000fc1dfc7221 */ /* 0x000fe20000010000 */
[----:B------:R-:W-:Y:S03]  /*c2f0*/  HMMA.16816.F32.BF16 R84, R128, R96, R84 ;  /* 0x000000608054723c */ /* 0x000fe60000041854 */
[----:B------:R-:W-:-:S05]  /*c300*/  FADD.FTZ R252, R30, R252 ;  /* 0x000000fc1efc7221 */ /* 0x000fca0000010000 */
        /* <DEDUP_REMOVED lines=8> */
[----:B------:R-:W-:Y:S01]  /*c390*/  UIADD3 UR4, UR30, -0x2, URZ ;  /* 0xfffffffe1e047890 */ /* 0x000fe2000fffe03f */
[----:B------:R-:W-:-:S04]  /*c3a0*/  DEPBAR.LE SB0, 0x0 ;  /* 0x000080000000791a */ /* 0x000fc80000000000 */
[----:B------:R-:W-:Y:S01]  /*c3b0*/  UIADD3 UR25, UR30, -0x4, URZ ;  /* 0xfffffffc1e197890 */ /* 0x000fe2000fffe03f */
[----:B------:R-:W-:Y:S01]  /*c3c0*/  IMAD.U32 R0, RZ, RZ, UR4 ;  /* 0x00000004ff007e24 */ /* 0x000fe2000f8e00ff */
[----:B------:R-:W-:-:S04]  /*c3d0*/  UIADD3 UR4, UP0, -UR31, 0x80, URZ ;  /* 0x000000801f047890 */ /* 0x000fc8000ff1e13f */
[----:B------:R-:W-:Y:S02]  /*c3e0*/  UIADD3.X UR34, URZ, ~UR32, URZ, UP0, !UPT ;  /* 0x800000203f227290 */ /* 0x000fe400087fe43f */
[----:B------:R-:W-:Y:S01]  /*c3f0*/  UISETP.GT.AND UP0, UPT, UR25, UR19, UPT ;  /* 0x000000131900728c */ /* 0x000fe2000bf04270 */
[----:B------:R-:W-:Y:S01]  /*c400*/  BAR.SYNC.DEFER_BLOCKING 0x0 ;  /* 0x0000000000007b1d */ /* 0x000fe20000010000 */
[----:B--2---:R-:W-:-:S04]  /*c410*/  IMAD.MOV.U32 R2, RZ, RZ, R132 ;  /* 0x000000ffff027224 */ /* 0x004fc800078e0084 */
[----:B------:R-:W-:-:S05]  /*c420*/  IMAD R0, R0, UR23, R2 ;  /* 0x0000001700007c24 */ /* 0x000fca000f8e0202 */
        /* <DEDUP_REMOVED lines=20> */
[----:B------:R-:W-:Y:S04]  /*c570*/  LDSM.16.M88.4 R24, [R200+0x8800] ;  /* 0x00880000c818783b */ /* 0x000fe80000000200 */
[----:B------:R-:W3:Y:S04]  /*c580*/  LDSM.16.M88.4 R12, [R202] ;  /* 0x00000000ca0c783b */ /* 0x000ee80000000200 */
[----:B------:R-:W-:Y:S04]  /*c590*/  LDSM.16.M88.4 R8, [R204+0x2000] ;  /* 0x00200000cc08783b */ /* 0x000fe80000000200 */
[----:B--2---:R-:W2:Y:S04]  /*c5a0*/  LDSM.16.M88.4 R4, [R202+0x2000] ;  /* 0x00200000ca04783b */ /* 0x004ea80000000200 */
[----:B------:R-:W4:Y:S04]  /*c5b0*/  LDSM.16.M88.4 R16, [R214] ;  /* 0x00000000d610783b */ /* 0x000f280000000200 */
[----:B------:R-:W5:Y:S04]  /*c5c0*/  LDSM.16.M88.4 R20, [R211] ;  /* 0x00000000d314783b */ /* 0x000f680000000200 */
[----:B------:R-:W0:Y:S01]  /*c5d0*/  LDGDEPBAR ;  /* 0x00000000000079af */ /* 0x000e220000000000 */
[-C--:B---3--:R-:W-:Y:S08]  /*c5e0*/  HMMA.16816.F32.BF16 R32, R12, R28.reuse, RZ ;  /* 0x0000001c0c20723c */ /* 0x088ff000000418ff */
[C---:B--2---:R-:W-:Y:S08]  /*c5f0*/  HMMA.16816.F32.BF16 R184, R4.reuse, R28, RZ ;  /* 0x0000001c04b8723c */ /* 0x044ff000000418ff */
[C---:B------:R-:W-:Y:S08]  /*c600*/  HMMA.16816.F32.BF16 R176, R4.reuse, R24, RZ ;  /* 0x0000001804b0723c */ /* 0x040ff000000418ff */
[C---:B------:R-:W-:Y:S08]  /*c610*/  HMMA.16816.F32.BF16 R180, R4.reuse, R30, RZ ;  /* 0x0000001e04b4723c */ /* 0x040ff000000418ff */
[----:B------:R-:W-:Y:S01]  /*c620*/  HMMA.16816.F32.BF16 R172, R4, R26, RZ ;  /* 0x0000001a04ac723c */ /* 0x000fe200000418ff */
[----:B------:R-:W2:Y:S07]  /*c630*/  LDSM.16.M88.4 R4, [R204] ;  /* 0x00000000cc04783b */ /* 0x000eae0000000200 */
[C---:B------:R-:W-:Y:S08]  /*c640*/  HMMA.16816.F32.BF16 R188, R12.reuse, R30, RZ ;  /* 0x0000001e0cbc723c */ /* 0x040ff000000418ff */
[C---:B------:R-:W-:Y:S08]  /*c650*/  HMMA.16816.F32.BF16 R28, R12.reuse, R24, RZ ;  /* 0x000000180c1c723c */ /* 0x040ff000000418ff */
[----:B------:R-:W-:Y:S08]  /*c660*/  HMMA.16816.F32.BF16 R12, R12, R26, RZ ;  /* 0x0000001a0c0c723c */ /* 0x000ff000000418ff */
[C---:B----4-:R-:W-:Y:S08]  /*c670*/  HMMA.16816.F32.BF16 R192, R8.reuse, R16, R176 ;  /* 0x0000001008c0723c */ /* 0x050ff000000418b0 */
[C---:B------:R-:W-:Y:S08]  /*c680*/  HMMA.16816.F32.BF16 R176, R8.reuse, R18, R172 ;  /* 0x0000001208b0723c */ /* 0x040ff000000418ac */
[C---:B-----5:R-:W-:Y:S08]  /*c690*/  HMMA.16816.F32.BF16 R184, R8.reuse, R20, R184 ;  /* 0x0000001408b8723c */ /* 0x060ff000000418b8 */
[----:B------:R-:W-:Y:S01]  /*c6a0*/  HMMA.16816.F32.BF16 R180, R8, R22, R180 ;  /* 0x0000001608b4723c */ /* 0x000fe200000418b4 */
[----:B------:R-:W-:Y:S07]  /*c6b0*/  LDSM.16.M88.4 R8, [R210] ;  /* 0x00000000d208783b */ /* 0x000fee0000000200 */
[C---:B--2---:R-:W-:Y:S08]  /*c6c0*/  HMMA.16816.F32.BF16 R172, R4.reuse, R20, R32 ;  /* 0x0000001404ac723c */ /* 0x044ff00000041820 */
[C---:B------:R-:W-:Y:S08]  /*c6d0*/  HMMA.16816.F32.BF16 R24, R4.reuse, R22, R188 ;  /* 0x000000160418723c */ /* 0x040ff000000418bc */
[C---:B------:R-:W-:Y:S08]  /*c6e0*/  HMMA.16816.F32.BF16 R32, R4.reuse, R16, R28 ;  /* 0x000000100420723c */ /* 0x040ff0000004181c */
[----:B------:R-:W-:Y:S01]  /*c6f0*/  HMMA.16816.F32.BF16 R20, R4, R18, R12 ;  /* 0x000000120414723c */ /* 0x000fe2000004180c */
[----:B------:R-:W2:Y:S04]  /*c700*/  LDSM.16.M88.4 R16, [R208+0x8000] ;  /* 0x00800000d010783b */ /* 0x000ea80000000200 */
[----:B------:R-:W3:Y:S04]  /*c710*/  LDSM.16.M88.4 R4, [R210+0x2000] ;  /* 0x00200000d204783b */ /* 0x000ee80000000200 */
[----:B------:R-:W4:Y:S01]  /*c720*/  LDSM.16.M88.4 R12, [R208+0x8800] ;  /* 0x00880000d00c783b */ /* 0x000f220000000200 */
[----:B--2---:R-:W-:Y:S08]  /*c730*/  HMMA.16816.F32.BF16 R28, R8, R18, R24 ;  /* 0x00000012081c723c */ /* 0x004ff00000041818 */
[C---:B---3--:R-:W-:Y:S08]  /*c740*/  HMMA.16816.F32.BF16 R184, R4.reuse, R16, R184 ;  /* 0x0000001004b8723c */ /* 0x048ff000000418b8 */
[C---:B----4-:R-:W-:Y:S08]  /*c750*/  HMMA.16816.F32.BF16 R188, R4.reuse, R12, R192 ;  /* 0x0000000c04bc723c */ /* 0x050ff000000418c0 */
[C---:B------:R-:W-:Y:S08]  /*c760*/  HMMA.16816.F32.BF16 R180, R4.reuse, R18, R180 ;  /* 0x0000001204b4723c */ /* 0x040ff000000418b4 */
[----:B------:R-:W-:Y:S01]  /*c770*/  HMMA.16816.F32.BF16 R176, R4, R14, R176 ;  /* 0x0000000e04b0723c */ /* 0x000fe200000418b0 */
[----:B------:R-:W-:Y:S07]  /*c780*/  LDSM.16.M88.4 R4, [R209+0x2000] ;  /* 0x00200000d104783b */ /* 0x000fee0000000200 */
[C---:B------:R-:W-:Y:S01]  /*c790*/  HMMA.16816.F32.BF16 R172, R8.reuse, R16, R172 ;  /* 0x0000001008ac723c */ /* 0x040fe200000418ac */
[----:B------:R-:W2:Y:S07]  /*c7a0*/  LDSM.16.M88.4 R16, [R207] ;  /* 0x00000000cf10783b */ /* 0x000eae0000000200 */
[C---:B------:R-:W-:Y:S08]  /*c7b0*/  HMMA.16816.F32.BF16 R24, R8.reuse, R12, R32 ;  /* 0x0000000c0818723c */ /* 0x040ff00000041820 */
[----:B------:R-:W-:Y:S01]  /*c7c0*/  HMMA.16816.F32.BF16 R20, R8, R14, R20 ;  /* 0x0000000e0814723c */ /* 0x000fe20000041814 */
[----:B------:R-:W3:Y:S04]  /*c7d0*/  LDSM.16.M88.4 R12, [R207+0x800] ;  /* 0x00080000cf0c783b */ /* 0x000ee80000000200 */
[----:B------:R-:W4:Y:S03]  /*c7e0*/  LDSM.16.M88.4 R8, [R209] ;  /* 0x00000000d108783b */ /* 0x000f260000000200 */
[C---:B--2---:R-:W-:Y:S08]  /*c7f0*/  HMMA.16816.F32.BF16 R184, R4.reuse, R16, R184 ;  /* 0x0000001004b8723c */ /* 0x044ff000000418b8 */
[C---:B------:R-:W-:Y:S08]  /*c800*/  HMMA.16816.F32.BF16 R32, R4.reuse, R18, R180 ;  /* 0x000000120420723c */ /* 0x040ff000000418b4 */
[C---:B---3--:R-:W-:Y:S08]  /*c810*/  HMMA.16816.F32.BF16 R188, R4.reuse, R12, R188 ;  /* 0x0000000c04bc723c */ /* 0x048ff000000418bc */
[----:B------:R-:W-:Y:S01]  /*c820*/  HMMA.16816.F32.BF16 R176, R4, R14, R176 ;  /* 0x0000000e04b0723c */ /* 0x000fe200000418b0 */
[----:B------:R-:W-:Y:S07]  /*c830*/  LDSM.16.M88.4 R4, [R202+0x6000] ;  /* 0x00600000ca04783b */ /* 0x000fee0000000200 */
[C---:B----4-:R-:W-:Y:S08]  /*c840*/  HMMA.16816.F32.BF16 R172, R8.reuse, R16, R172 ;  /* 0x0000001008ac723c */ /* 0x050ff000000418ac */
[C---:B------:R-:W-:Y:S01]  /*c850*/  HMMA.16816.F32.BF16 R28, R8.reuse, R18, R28 ;  /* 0x00000012081c723c */ /* 0x040fe2000004181c */
[----:B------:R-:W2:Y:S07]  /*c860*/  LDSM.16.M88.4 R16, [R200+0x9000] ;  /* 0x00900000c810783b */ /* 0x000eae0000000200 */
[C---:B------:R-:W-:Y:S08]  /*c870*/  HMMA.16816.F32.BF16 R24, R8.reuse, R12, R24 ;  /* 0x0000000c0818723c */ /* 0x040ff00000041818 */
[----:B------:R-:W-:Y:S01]  /*c880*/  HMMA.16816.F32.BF16 R20, R8, R14, R20 ;  /* 0x0000000e0814723c */ /* 0x000fe20000041814 */
[----:B------:R-:W3:Y:S04]  /*c890*/  LDSM.16.M88.4 R12, [R200+0x9800] ;  /* 0x00980000c80c783b */ /* 0x000ee80000000200 */
[----:B------:R-:W4:Y:S03]  /*c8a0*/  LDSM.16.M88.4 R8, [R202+0x4000] ;  /* 0x00400000ca08783b */ /* 0x000f260000000200 */
[C---:B--2---:R-:W-:Y:S08]  /*c8b0*/  HMMA.16816.F32.BF16 R180, R4.reuse, R16, R184 ;  /* 0x0000001004b4723c */ /* 0x044ff000000418b8 */
[C---:B------:R-:W-:Y:S08]  /*c8c0*/  HMMA.16816.F32.BF16 R32, R4.reuse, R18, R32 ;  /* 0x000000120420723c */ /* 0x040ff00000041820 */
[C---:B---3--:R-:W-:Y:S08]  /*c8d0*/  HMMA.16816.F32.BF16 R184, R4.reuse, R12, R188 ;  /* 0x0000000c04b8723c */ /* 0x048ff000000418bc */
[----:B------:R-:W-:Y:S01]  /*c8e0*/  HMMA.16816.F32.BF16 R176, R4, R14, R176 ;  /* 0x0000000e04b0723c */ /* 0x000fe200000418b0 */
[----:B------:R-:W-:Y:S07]  /*c8f0*/  LDSM.16.M88.4 R4, [R204+0x6000] ;  /* 0x00600000cc04783b */ /* 0x000fee0000000200 */
[C---:B----4-:R-:W-:Y:S08]  /*c900*/  HMMA.16816.F32.BF16 R172, R8.reuse, R16, R172 ;  /* 0x0000001008ac723c */ /* 0x050ff000000418ac */
[C---:B------:R-:W-:Y:S01]  /*c910*/  HMMA.16816.F32.BF16 R28, R8.reuse, R18, R28 ;  /* 0x00000012081c723c */ /* 0x040fe2000004181c */
[----:B------:R-:W2:Y:S07]  /*c920*/  LDSM.16.M88.4 R16, [R213] ;  /* 0x00000000d510783b */ /* 0x000eae0000000200 */
[C---:B------:R-:W-:Y:S08]  /*c930*/  HMMA.16816.F32.BF16 R24, R8.reuse, R12, R24 ;  /* 0x0000000c0818723c */ /* 0x040ff00000041818 */
[----:B------:R-:W-:Y:S01]  /*c940*/  HMMA.16816.F32.BF16 R20, R8, R14, R20 ;  /* 0x0000000e0814723c */ /* 0x000fe20000041814 */
[----:B------:R-:W3:Y:S04]  /*c950*/  LDSM.16.M88.4 R12, [R212] ;  /* 0x00000000d40c783b */ /* 0x000ee80000000200 */
        /* <DEDUP_REMOVED lines=15> */
[----:B---3--:R-:W-:Y:S08]  /*ca50*/  HMMA.16816.F32.BF16 R184, R4, R12, R184 ;  /* 0x0000000c04b8723c */ /* 0x008ff000000418b8 */
[C---:B----4-:R-:W-:Y:S08]  /*ca60*/  HMMA.16816.F32.BF16 R172, R8.reuse, R16, R172 ;  /* 0x0000001008ac723c */ /* 0x050ff000000418ac */
[C---:B------:R-:W-:Y:S01]  /*ca70*/  HMMA.16816.F32.BF16 R32, R8.reuse, R18, R28 ;  /* 0x000000120820723c */ /* 0x040fe2000004181c */
[----:B------:R-:W-:Y:S07]  /*ca80*/  LDSM.16.M88.4 R16, [R207+0x1000] ;  /* 0x00100000cf10783b */ /* 0x000fee0000000200 */
[C---:B------:R-:W-:Y:S08]  /*ca90*/  HMMA.16816.F32.BF16 R24, R8.reuse, R12, R24 ;  /* 0x0000000c0818723c */ /* 0x040ff00000041818 */
[-C--:B------:R-:W-:Y:S01]  /*caa0*/  HMMA.16816.F32.BF16 R20, R8, R14.reuse, R20 ;  /* 0x0000000e0814723c */ /* 0x080fe20000041814 */
[----:B------:R-:W2:Y:S07]  /*cab0*/  LDSM.16.M88.4 R8, [R209+0x4000] ;  /* 0x00400000d108783b */ /* 0x000eae0000000200 */
[----:B------:R-:W-:Y:S01]  /*cac0*/  HMMA.16816.F32.BF16 R176, R4, R14, R176 ;  /* 0x0000000e04b0723c */ /* 0x000fe200000418b0 */
[----:B------:R-:W3:Y:S04]  /*cad0*/  LDSM.16.M88.4 R4, [R209+0x6000] ;  /* 0x00600000d104783b */ /* 0x000ee80000000200 */
[----:B------:R-:W4:Y:S01]  /*cae0*/  LDSM.16.M88.4 R12, [R207+0x1800] ;  /* 0x00180000cf0c783b */ /* 0x000f220000000200 */
[----:B------:R-:W-:-:S04]  /*caf0*/  DEPBAR.LE SB0, 0x0 ;  /* 0x000080000000791a */ /* 0x000fc80000000000 */
[-C--:B--2---:R-:W-:Y:S08]  /*cb00*/  HMMA.16816.F32.BF16 R28, R8, R16.reuse, R172 ;  /* 0x00000010081c723c */ /* 0x084ff000000418ac */
[C---:B---3--:R-:W-:Y:S08]  /*cb10*/  HMMA.16816.F32.BF16 R180, R4.reuse, R16, R180 ;  /* 0x0000001004b4723c */ /* 0x048ff000000418b4 */
[C---:B------:R-:W-:Y:S08]  /*cb20*/  HMMA.16816.F32.BF16 R188, R4.reuse, R18, R188 ;  /* 0x0000001204bc723c */ /* 0x040ff000000418bc */
[C---:B----4-:R-:W-:Y:S08]  /*cb30*/  HMMA.16816.F32.BF16 R184, R4.reuse, R12, R184 ;  /* 0x0000000c04b8723c */ /* 0x050ff000000418b8 */
[----:B------:R-:W-:Y:S08]  /*cb40*/  HMMA.16816.F32.BF16 R176, R4, R14, R176 ;  /* 0x0000000e04b0723c */ /* 0x000ff000000418b0 */
[C---:B------:R-:W-:Y:S08]  /*cb50*/  HMMA.16816.F32.BF16 R32, R8.reuse, R18, R32 ;  /* 0x000000120820723c */ /* 0x040ff00000041820 */
[C---:B------:R-:W-:Y:S08]  /*cb60*/  HMMA.16816.F32.BF16 R172, R8.reuse, R12, R24 ;  /* 0x0000000c08ac723c */ /* 0x040ff00000041818 */
[----:B------:R-:W-:Y:S01]  /*cb70*/  HMMA.16816.F32.BF16 R20, R8, R14, R20 ;  /* 0x0000000e0814723c */ /* 0x000fe20000041814 */
[----:B------:R-:W-:Y:S06]  /*cb80*/  BAR.SYNC.DEFER_BLOCKING 0x0 ;  /* 0x0000000000007b1d */ /* 0x000fec0000010000 */
[----:B------:R-:W-:Y:S05]  /*cb90*/  @!P0 BRA `(.L_x_1862) ;  /* 0x000001a000008947 */ /* 0x000fea0003800000 */
[----:B-1----:R-:W2:Y:S04]  /*cba0*/  LDL.64 R224, [R1+0x50] ;  /* 0x0000500001e07983 */ /* 0x002ea80000100a00 */
        /* <DEDUP_REMOVED lines=25> */
.L_x_1862:
[----:B-1----:R-:W2:Y:S04]  /*cd40*/  LDL R6, [R1+0x64] ;  /* 0x0000640001067983 */ /* 0x002ea80000100800 */
[----:B------:R-:W3:Y:S04]  /*cd50*/  LDL.64 R2, [R1+0x68] ;  /* 0x0000680001027983 */ /* 0x000ee80000100a00 */
[----:B------:R-:W4:Y:S04]  /*cd60*/  LDL.64 R8, [R1+0x10] ;  /* 0x0000100001087983 */ /* 0x000f280000100a00 */
[----:B------:R-:W5:Y:S04]  /*cd70*/  LDL R7, [R1+0x8c] ;  /* 0x00008c0001077983 */ /* 0x000f680000100800 */
[----:B------:R-:W4:Y:S04]  /*cd80*/  LDL.64 R4, [R1+0x28] ;  /* 0x0000280001047983 */ /* 0x000f280000100a00 */
[----:B------:R-:W1:Y:S01]  /*cd90*/  S2R R10, SR_TID.X ;  /* 0x00000000000a7919 */ /* 0x000e620000002100 */
[----:B------:R-:W-:-:S02]  /*cda0*/  IMAD.U32 R0, RZ, RZ, UR25 ;  /* 0x00000019ff007e24 */ /* 0x000fc4000f8e00ff */
[----:B-1----:R-:W-:-:S05]  /*cdb0*/  IMAD.SHL.U32 R10, R10, 0x2, RZ ;  /* 0x000000020a0a7824 */ /* 0x002fca00078e00ff */
[----:B------:R-:W-:-:S05]  /*cdc0*/  LOP3.LUT R10, R10, 0x6, RZ, 0xc0, !PT ;  /* 0x000000060a0a7812 */ /* 0x000fca00078ec0ff */
[----:B------:R-:W-:-:S05]  /*cdd0*/  IMAD R0, R0, 0x20, R10 ;  /* 0x0000002000007824 */ /* 0x000fca00078e020a */
[C---:B------:R-:W-:Y:S02]  /*cde0*/  ISETP.GE.AND P6, PT, R0.reuse, R223, PT ;  /* 0x000000df0000720c */ /* 0x040fe40003fc6270 */
[C---:B------:R-:W-:Y:S02]  /*cdf0*/  ISETP.GE.AND P3, PT, R0.reuse, R222, PT ;  /* 0x000000de0000720c */ /* 0x040fe40003f66270 */
[C---:B------:R-:W-:Y:S02]  /*ce00*/  ISETP.LT.OR P6, PT, R0.reuse, R219, P6 ;  /* 0x000000db0000720c */ /* 0x040fe400037c1670 */
[C---:B------:R-:W-:Y:S01]  /*ce10*/  ISETP.LT.OR P3, PT, R0.reuse, R218, P3 ;  /* 0x000000da0000720c */ /* 0x040fe20001f61670 */
[----:B--2---:R-:W-:Y:S02]  /*ce20*/  IMAD.MOV.U32 R16, RZ, RZ, R6 ;  /* 0x000000ffff107224 */ /* 0x004fe400078e0006 */
[----:B---3--:R-:W-:Y:S01]  /*ce30*/  IMAD.MOV.U32 R6, RZ, RZ, R2 ;  /* 0x000000ffff067224 */ /* 0x008fe200078e0002 */
[----:B------:R-:W-:-:S04]  /*ce40*/  IADD3 R2, R0, 0x1, RZ ;  /* 0x0000000100027810 */ /* 0x000fc80007ffe0ff */
        /* <DEDUP_REMOVED lines=8> */
[----:B------:R-:W-:Y:S01]  /*ced0*/  IADD3 R2, R0, 0x8, RZ ;  /* 0x0000000800027810 */ /* 0x000fe20007ffe0ff */
[----:B----4-:R-:W-:Y:S01]  /*cee0*/  IMAD.MOV.U32 R228, RZ, RZ, R8 ;  /* 0x000000ffffe47224 */ /* 0x010fe200078e0008 */
[----:B------:R-:W-:Y:S01]  /*cef0*/  FSEL R8, R28, -INF , !P6 ;  /* 0xff8000001c087808 */ /* 0x000fe20007000000 */
[----:B-----5:R-:W-:Y:S01]  /*cf00*/  IMAD.MOV.U32 R15, RZ, RZ, R7 ;  /* 0x000000ffff0f7224 */ /* 0x020fe200078e0007 */
[----:B------:R-:W-:Y:S02]  /*cf10*/  FSEL R12, R29, -INF , !P5 ;  /* 0xff8000001d0c7808 */ /* 0x000fe40006800000 */
[----:B------:R-:W-:Y:S01]  /*cf20*/  FSEL R17, R31, -INF , !P2 ;  /* 0xff8000001f117808 */ /* 0x000fe20005000000 */
[----:B------:R-:W-:Y:S01]  /*cf30*/  IMAD.MOV.U32 R7, RZ, RZ, R3 ;  /* 0x000000ffff077224 */ /* 0x000fe200078e0003 */
[----:B------:R-:W-:-:S02]  /*cf40*/  ISETP.GE.AND P6, PT, R0, R221, PT ;  /* 0x000000dd0000720c */ /* 0x000fc40003fc6270 */
[----:B------:R-:W-:Y:S02]  /*cf50*/  ISETP.GE.AND P2, PT, R0, R220, PT ;  /* 0x000000dc0000720c */ /* 0x000fe40003f46270 */
[----:B------:R-:W-:Y:S02]  /*cf60*/  ISETP.GE.AND P5, PT, R2, R223, PT ;  /* 0x000000df0200720c */ /* 0x000fe40003fa6270 */
[C---:B------:R-:W-:Y:S01]  /*cf70*/  IADD3 R3, R0.reuse, 0x9, RZ ;  /* 0x0000000900037810 */ /* 0x040fe20007ffe0ff */
[----:B------:R-:W-:Y:S01]  /*cf80*/  IMAD.MOV.U32 R229, RZ, RZ, R9 ;  /* 0x000000ffffe57224 */ /* 0x000fe200078e0009 */
[C---:B------:R-:W-:Y:S02]  /*cf90*/  ISETP.LT.OR P6, PT, R0.reuse, R217, P6 ;  /* 0x000000d90000720c */ /* 0x040fe400037c1670 */
[----:B------:R-:W-:Y:S02]  /*cfa0*/  ISETP.LT.OR P2, PT, R0, R216, P2 ;  /* 0x000000d80000720c */ /* 0x000fe40001741670 */
[----:B------:R-:W-:-:S02]  /*cfb0*/  ISETP.LT.OR P5, PT, R2, R219, P5 ;  /* 0x000000db0200720c */ /* 0x000fc40002fa1670 */
[----:B------:R-:W-:Y:S02]  /*cfc0*/  FSEL R9, R30, -INF , !P3 ;  /* 0xff8000001e097808 */ /* 0x000fe40005800000 */
[----:B------:R-:W-:Y:S02]  /*cfd0*/  ISETP.GE.AND P3, PT, R3, R223, PT ;  /* 0x000000df0300720c */ /* 0x000fe40003f66270 */
        /* <DEDUP_REMOVED lines=8> */
[----:B------:R-:W-:Y:S02]  /*d060*/  ISETP.LT.OR P3, PT, R3, R219, P3 ;  /* 0x000000db0300720c */ /* 0x000fe40001f61670 */
[----:B------:R-:W-:-:S02]  /*d070*/  ISETP.LT.OR P6, PT, R2, R218, P6 ;  /* 0x000000da0200720c */ /* 0x000fc400037c1670 */
[C---:B------:R-:W-:Y:S02]  /*d080*/  ISETP.LT.OR P2, PT, R2.reuse, R217, P2 ;  /* 0x000000d90200720c */ /* 0x040fe40001741670 */
[----:B------:R-:W-:Y:S02]  /*d090*/  ISETP.LT.OR P1, PT, R2, R216, P1 ;  /* 0x000000d80200720c */ /* 0x000fe40000f21670 */
[----:B------:R-:W-:Y:S02]  /*d0a0*/  ISETP.LT.OR P5, PT, R3, R218, P5 ;  /* 0x000000da0300720c */ /* 0x000fe40002fa1670 */
[----:B------:R-:W-:Y:S02]  /*d0b0*/  FSEL R31, R183, -INF , !P4 ;  /* 0xff800000b71f7808 */ /* 0x000fe40006000000 */
[----:B------:R-:W-:Y:S02]  /*d0c0*/  FSEL R11, R33, -INF , !P3 ;  /* 0xff800000210b7808 */ /* 0x000fe40005800000 */
[----:B------:R-:W-:-:S02]  /*d0d0*/  IADD3 R2, R0, 0x10, RZ ;  /* 0x0000001000027810 */ /* 0x000fc40007ffe0ff */
[C---:B------:R-:W-:Y:S02]  /*d0e0*/  ISETP.GE.AND P4, PT, R3.reuse, R221, PT ;  /* 0x000000dd0300720c */ /* 0x040fe40003f86270 */
        /* <DEDUP_REMOVED lines=8> */
[----:B------:R-:W-:Y:S02]  /*d170*/  ISETP.GE.AND P1, PT, R2, R220, PT ;  /* 0x000000dc0200720c */ /* 0x000fe40003f26270 */
[C---:B------:R-:W-:Y:S02]  /*d180*/  ISETP.LT.OR P4, PT, R3.reuse, R217, P4 ;  /* 0x000000d90300720c */ /* 0x040fe40002781670 */
[----:B------:R-:W-:-:S02]  /*d190*/  ISETP.LT.OR P3, PT, R3, R216, P3 ;  /* 0x000000d80300720c */ /* 0x000fc40001f61670 */
        /* <DEDUP_REMOVED lines=77> */
[----:B------:R-:W-:Y:S01]  /*d670*/  IMAD.WIDE.U32 R2, R5, -0x326172a9, RZ ;  /* 0xcd9e8d5705027825 */ /* 0x000fe200078e00ff */
[----:B------:R-:W-:-:S03]  /*d680*/  FMNMX.FTZ R5, R233, R0, !PT ;  /* 0x00000000e9057209 */ /* 0x000fc60007810000 */
[----:B------:R-:W-:Y:S01]  /*d690*/  IMAD.MOV.U32 R132, RZ, RZ, R15 ;  /* 0x000000ffff847224 */ /* 0x000fe200078e000f */
[----:B------:R-:W-:Y:S01]  /*d6a0*/  LOP3.LUT R0, R2, 0xffff, RZ, 0xc0, !PT ;  /* 0x0000ffff02007812 */ /* 0x000fe200078ec0ff */
[----:B------:R-:W1:Y:S01]  /*d6b0*/  SHFL.BFLY PT, R15, R4, 0x2, 0x1f ;  /* 0x0c401f00040f7f89 */ /* 0x000e6200000e0000 */
[----:B------:R-:W-:Y:S02]  /*d6c0*/  FMNMX.FTZ R7, R236, R5, !PT ;  /* 0x00000005ec077209 */ /* 0x000fe40007810000 */
[----:B------:R-:W-:Y:S02]  /*d6d0*/  SHF.R.U32.HI R6, RZ, 0x8, R0 ;  /* 0x00000008ff067819 */ /* 0x000fe40000011600 */
[----:B------:R-:W-:Y:S02]  /*d6e0*/  FMNMX.FTZ R0, R237, R7, !PT ;  /* 0x00000007ed007209 */ /* 0x000fe40007810000 */
[----:B------:R-:W-:-:S03]  /*d6f0*/  LOP3.LUT R5, R2, 0xff, RZ, 0xc0, !PT ;  /* 0x000000ff02057812 */ /* 0x000fc600078ec0ff */
[----:B------:R-:W2:Y:S01]  /*d700*/  SHFL.BFLY PT, R7, R0, 0x2, 0x1f ;  /* 0x0c401f0000077f89 */ /* 0x000ea200000e0000 */
[----:B------:R-:W-:Y:S02]  /*d710*/  PRMT R33, R5, 0x5410, R6 ;  /* 0x0000541005217816 */ /* 0x000fe40000000006 */
[--C-:B------:R-:W-:Y:S01]  /*d720*/  SHF.R.U32.HI R5, RZ, 0x10, R2.reuse ;  /* 0x00000010ff057819 */ /* 0x100fe20000011602 */
[----:B------:R-:W-:Y:S01]  /*d730*/  IMAD.WIDE.U32 R138, R16, -0x326172a9, RZ ;  /* 0xcd9e8d57108a7825 */ /* 0x000fe200078e00ff */
[----:B------:R-:W-:Y:S02]  /*d740*/  SHF.R.U32.HI R2, RZ, 0x18, R2 ;  /* 0x00000018ff027819 */ /* 0x000fe40000011602 */
[----:B------:R-:W-:-:S04]  /*d750*/  LOP3.LUT R5, R5, 0xff, RZ, 0xc0, !PT ;  /* 0x000000ff05057812 */ /* 0x000fc800078ec0ff */
[----:B------:R-:W-:Y:S02]  /*d760*/  PRMT R32, R5, 0x5410, R2 ;  /* 0x0000541005207816 */ /* 0x000fe40000000002 */
[----:B------:R-:W-:Y:S02]  /*d770*/  LOP3.LUT R2, R3, UR18, R138, 0x96, !PT ;  /* 0x0000001203027c12 */ /* 0x000fe4000f8e968a */
[----:B------:R-:W-:Y:S02]  /*d780*/  FMNMX.FTZ R3, R134, R28, !PT ;  /* 0x0000001c86037209 */ /* 0x000fe40007810000 */
[----:B-1----:R-:W-:Y:S02]  /*d790*/  FMNMX.FTZ R6, R4, R15, !PT ;  /* 0x0000000f04067209 */ /* 0x002fe40007810000 */
[----:B------:R-:W-:Y:S02]  /*d7a0*/  FMNMX.FTZ R4, R29, R3, !PT ;  /* 0x000000031d047209 */ /* 0x000fe40007810000 */
[----:B------:R-:W-:-:S02]  /*d7b0*/  FMNMX.FTZ R3, R137, R30, !PT ;  /* 0x0000001e89037209 */ /* 0x000fc40007810000 */
[----:B------:R-:W-:Y:S02]  /*d7c0*/  FMNMX.FTZ R5, R24, R4, !PT ;  /* 0x0000000418057209 */ /* 0x000fe40007810000 */
[----:B------:R-:W-:Y:S02]  /*d7d0*/  FMNMX.FTZ R3, R31, R3, !PT ;  /* 0x000000031f037209 */ /* 0x000fe40007810000 */
[----:B--2---:R-:W-:Y:S02]  /*d7e0*/  FMNMX.FTZ R4, R0, R7, !PT ;  /* 0x0000000700047209 */ /* 0x004fe40007810000 */
[----:B------:R-:W-:Y:S02]  /*d7f0*/  FMNMX.FTZ R0, R27, R3, !PT ;  /* 0x000000031b007209 */ /* 0x000fe40007810000 */
[----:B------:R-:W-:Y:S02]  /*d800*/  FMNMX.FTZ R3, R25, R5, !PT ;  /* 0x0000000519037209 */ /* 0x000fe40007810000 */
[----:B------:R-:W-:-:S02]  /*d810*/  FMNMX.FTZ R0, R26, R0, !PT ;  /* 0x000000001a007209 */ /* 0x000fc40007810000 */
[----:B------:R-:W-:Y:S02]  /*d820*/  FSEL R185, R185, -INF , !P6 ;  /* 0xff800000b9b97808 */ /* 0x000fe40007000000 */
[----:B------:R-:W-:Y:S02]  /*d830*/  FMNMX.FTZ R3, R238, R3, !PT ;  /* 0x00000003ee037209 */ /* 0x000fe40007810000 */
[----:B------:R-:W-:Y:S02]  /*d840*/  FSEL R194, R187, -INF , !P3 ;  /* 0xff800000bbc27808 */ /* 0x000fe40005800000 */
[----:B------:R-:W-:Y:S02]  /*d850*/  FMNMX.FTZ R0, R239, R0, !PT ;  /* 0x00000000ef007209 */ /* 0x000fe40007810000 */
[----:B------:R-:W-:Y:S02]  /*d860*/  FSEL R186, R176, -INF , !P5 ;  /* 0xff800000b0ba7808 */ /* 0x000fe40006800000 */
[----:B------:R-:W-:-:S02]  /*d870*/  FMNMX.FTZ R3, R185, R3, !PT ;  /* 0x00000003b9037209 */ /* 0x000fc40007810000 */
[----:B------:R-:W-:Y:S02]  /*d880*/  FSEL R193, R178, -INF , !P2 ;  /* 0xff800000b2c17808 */ /* 0x000fe40005000000 */
[----:B------:R-:W-:Y:S02]  /*d890*/  FMNMX.FTZ R0, R194, R0, !PT ;  /* 0x00000000c2007209 */ /* 0x000fe40007810000 */
[----:B------:R-:W-:Y:S02]  /*d8a0*/  FSEL R184, R177, -INF , !P4 ;  /* 0xff800000b1b87808 */ /* 0x000fe40006000000 */
[----:B------:R-:W-:Y:S02]  /*d8b0*/  FMNMX.FTZ R3, R186, R3, !PT ;  /* 0x00000003ba037209 */ /* 0x000fe40007810000 */
[----:B------:R-:W-:Y:S02]  /*d8c0*/  FSEL R192, R179, -INF , !P1 ;  /* 0xff800000b3c07808 */ /* 0x000fe40004800000 */
[----:B------:R-:W-:-:S02]  /*d8d0*/  FMNMX.FTZ R0, R193, R0, !PT ;  /* 0x00000000c1007209 */ /* 0x000fc40007810000 */
[----:B------:R-:W-:Y:S02]  /*d8e0*/  FMNMX.FTZ R3, R184, R3, !PT ;  /* 0x00000003b8037209 */ /* 0x000fe40007810000 */
[----:B------:R-:W-:Y:S01]  /*d8f0*/  FMNMX.FTZ R0, R192, R0, !PT ;  /* 0x00000000c0007209 */ /* 0x000fe20007810000 */
[----:B------:R-:W1:Y:S04]  /*d900*/  SHFL.BFLY PT, R19, R6, 0x1, 0x1f ;  /* 0x0c201f0006137f89 */ /* 0x000e6800000e0000 */
[----:B------:R-:W2:Y:S04]  /*d910*/  SHFL.BFLY PT, R16, R3, 0x2, 0x1f ;  /* 0x0c401f0003107f89 */ /* 0x000ea800000e0000 */
[----:B------:R-:W3:Y:S01]  /*d920*/  SHFL.BFLY PT, R18, R0, 0x2, 0x1f ;  /* 0x0c401f0000127f89 */ /* 0x000ee200000e0000 */
[----:B------:R-:W-:-:S03]  /*d930*/  LOP3.LUT R5, R2, 0xffff, RZ, 0xc0, !PT ;  /* 0x0000ffff02057812 */ /* 0x000fc600078ec0ff */
[----:B------:R-:W4:Y:S01]  /*d940*/  SHFL.BFLY PT, R20, R4, 0x1, 0x1f ;  /* 0x0c201f0004147f89 */ /* 0x000f2200000e0000 */
[----:B------:R-:W-:Y:S01]  /*d950*/  SHF.R.U32.HI R7, RZ, 0x8, R5 ;  /* 0x00000008ff077819 */ /* 0x000fe20000011605 */
[----:B------:R-:W-:Y:S01]  /*d960*/  IMAD.WIDE.U32 R132, R132, -0x326172a9, RZ ;  /* 0xcd9e8d5784847825 */ /* 0x000fe200078e00ff */
[----:B------:R-:W-:-:S04]  /*d970*/  LOP3.LUT R5, R2, 0xff, RZ, 0xc0, !PT ;  /* 0x000000ff02057812 */ /* 0x000fc800078ec0ff */
[----:B------:R-:W-:Y:S02]  /*d980*/  PRMT R23, R5, 0x5410, R7 ;  /* 0x0000541005177816 */ /* 0x000fe40000000007 */
[--C-:B------:R-:W-:Y:S02]  /*d990*/  SHF.R.U32.HI R5, RZ, 0x10, R2.reuse ;  /* 0x00000010ff057819 */ /* 0x100fe40000011602 */
[----:B------:R-:W-:Y:S02]  /*d9a0*/  LOP3.LUT R7, R133, R225, RZ, 0x3c, !PT ;  /* 0x000000e185077212 */ /* 0x000fe400078e3cff */
[----:B------:R-:W-:Y:S02]  /*d9b0*/  SHF.R.U32.HI R15, RZ, 0x18, R2 ;  /* 0x00000018ff0f7819 */ /* 0x000fe40000011602 */
[----:B------:R-:W-:Y:S02]  /*d9c0*/  LOP3.LUT R2, R5, 0xff, RZ, 0xc0, !PT ;  /* 0x000000ff05027812 */ /* 0x000fe400078ec0ff */
[----:B-1----:R-:W-:Y:S01]  /*d9d0*/  FMNMX.FTZ R191, R6, R19, !PT ;  /* 0x0000001306bf7209 */ /* 0x002fe20007810000 */
[----:B------:R-:W-:Y:S01]  /*d9e0*/  IMAD.WIDE.U32 R6, R7, -0x2daee0ad, RZ ;  /* 0xd2511f5307067825 */ /* 0x000fe200078e00ff */
[----:B--2---:R-:W-:-:S02]  /*d9f0*/  FMNMX.FTZ R5, R3, R16, !PT ;  /* 0x0000001003057209 */ /* 0x004fc40007810000 */
[----:B---3--:R-:W-:Y:S02]  /*da00*/  FMNMX.FTZ R0, R0, R18, !PT ;  /* 0x0000001200007209 */ /* 0x008fe40007810000 */
[----:B------:R-:W-:Y:S02]  /*da10*/  PRMT R22, R2, 0x5410, R15 ;  /* 0x0000541002167816 */ /* 0x000fe4000000000f */
[----:B------:R-:W1:Y:S01]  /*da20*/  SHFL.BFLY PT, R15, R5, 0x1, 0x1f ;  /* 0x0c201f00050f7f89 */ /* 0x000e6200000e0000 */
[----:B------:R-:W-:-:S03]  /*da30*/  LOP3.LUT R2, R7, UR15, R228, 0x96, !PT ;  /* 0x0000000f07027c12 */ /* 0x000fc6000f8e96e4 */
[----:B------:R-:W2:Y:S01]  /*da40*/  SHFL.BFLY PT, R7, R0, 0x1, 0x1f ;  /* 0x0c201f0000077f89 */ /* 0x000ea200000e0000 */
[----:B----4-:R-:W-:Y:S01]  /*da50*/  FMNMX.FTZ R190, R4, R20, !PT ;  /* 0x0000001404be7209 */ /* 0x010fe20007810000 */
[----:B------:R-:W-:Y:S01]  /*da60*/  IMAD.WIDE.U32 R2, R2, -0x326172a9, RZ ;  /* 0xcd9e8d5702027825 */ /* 0x000fe200078e00ff */
[----:B------:R-:W-:-:S03]  /*da70*/  FSETP.NEU.FTZ.AND P1, PT, R191, -INF , PT ;  /* 0xff800000bf00780b */ /* 0x000fc60003f3d000 */
[----:B------:R-:W-:Y:S01]  /*da80*/  FMUL.FTZ R4, R191, c[0x0][0x23c] ;  /* 0x00008f00bf047a20 */ /* 0x000fe20000410000 */
[----:B------:R-:W-:Y:S01]  /*da90*/  LOP3.LUT R18, R3, UR14, R34, 0x96, !PT ;  /* 0x0000000e03127c12 */ /* 0x000fe2000f8e9622 */
[----:B------:R-:W-:Y:S01]  /*daa0*/  FMUL.FTZ R16, R190, c[0x0][0x23c] ;  /* 0x00008f00be107a20 */ /* 0x000fe20000410000 */
[----:B------:R-:W-:Y:S02]  /*dab0*/  LOP3.LUT R21, R35, UR16, R132, 0x96, !PT ;  /* 0x0000001023157c12 */ /* 0x000fe4000f8e9684 */
[----:B------:R-:W-:Y:S01]  /*dac0*/  FSEL R3, R4, RZ, P1 ;  /* 0x000000ff04037208 */ /* 0x000fe20000800000 */
[----:B------:R-:W3:Y:S01]  /*dad0*/  LDC.U8 R229, c[0x0][0x2d8] ;  /* 0x0000b600ffe57b82 */ /* 0x000ee20000000000 */
[----:B------:R-:W-:Y:S02]  /*dae0*/  FSEL R4, R191, RZ, P1 ;  /* 0x000000ffbf047208 */ /* 0x000fe40000800000 */
[----:B------:R-:W-:Y:S01]  /*daf0*/  FSETP.NEU.FTZ.AND P1, PT, R190, -INF , PT ;  /* 0xff800000be00780b */ /* 0x000fe20003f3d000 */
[----:B------:R-:W-:-:S04]  /*db00*/  IMAD.WIDE.U32 R20, R21, -0x2daee0ad, RZ ;  /* 0xd2511f5315147825 */ /* 0x000fc800078e00ff */
[----:B------:R-:W3:Y:S01]  /*db10*/  LDC.U8 R228, c[0x0][0x2d8] ;  /* 0x0000b600ffe47b82 */ /* 0x000ee20000000000 */
[----:B------:R-:W-:Y:S01]  /*db20*/  FSEL R16, R16, RZ, P1 ;  /* 0x000000ff10107208 */ /* 0x000fe20000800000 */
[--C-:B------:R-:W-:Y:S01]  /*db30*/  FFMA.FTZ R10, R10, c[0x0][0x23c], -R3.reuse ;  /* 0x00008f000a0a7a23 */ /* 0x100fe20000010803 */
[----:B------:R-:W-:Y:S01]  /*db40*/  LOP3.LUT R6, R21, UR13, R6, 0x96, !PT ;  /* 0x0000000d15067c12 */ /* 0x000fe2000f8e9606 */
[----:B------:R-:W-:Y:S01]  /*db50*/  FFMA.FTZ R11, R11, c[0x0][0x23c], -R3 ;  /* 0x00008f000b0b7a23 */ /* 0x000fe20000010803 */
[----:B-1----:R-:W-:Y:S01]  /*db60*/  FMNMX.FTZ R189, R5, R15, !PT ;  /* 0x0000000f05bd7209 */ /* 0x002fe20007810000 */
[--C-:B------:R-:W-:Y:S01]  /*db70*/  FFMA.FTZ R14, R14, c[0x0][0x23c], -R16.reuse ;  /* 0x00008f000e0e7a23 */ /* 0x100fe20000010810 */
[----:B--2---:R-:W-:Y:S02]  /*db80*/  FMNMX.FTZ R188, R0, R7, !PT ;  /* 0x0000000700bc7209 */ /* 0x004fe40007810000 */
        /* <DEDUP_REMOVED lines=8> */
[----:B------:R4:W5:Y:S01]  /*dc10*/  MUFU.EX2 R234, R11 ;  /* 0x0000000b00ea7308 */ /* 0x0009620000000800 */
[----:B-1----:R-:W-:Y:S01]  /*dc20*/  IMAD.WIDE.U32 R14, R6, -0x326172a9, RZ ;  /* 0xcd9e8d57060e7825 */ /* 0x002fe200078e00ff */
[----:B------:R-:W-:-:S03]  /*dc30*/  FSETP.NEU.FTZ.AND P1, PT, R188, -INF , PT ;  /* 0xff800000bc00780b */ /* 0x000fc60003f3d000 */
[----:B------:R-:W-:Y:S01]  /*dc40*/  FFMA.FTZ R12, R12, c[0x0][0x23c], -R3 ;  /* 0x00008f000c0c7a23 */ /* 0x000fe20000010803 */
[----:B------:R-:W-:Y:S02]  /*dc50*/  LOP3.LUT R2, R15, UR12, R2, 0x96, !PT ;  /* 0x0000000c0f027c12 */ /* 0x000fe4000f8e9602 */
[----:B------:R-:W1:Y:S01]  /*dc60*/  MUFU.EX2 R225, R13 ;  /* 0x0000000d00e17308 */ /* 0x000e620000000800 */
[----:B------:R-:W-:Y:S02]  /*dc70*/  FADD.FTZ R132, R136, -R4 ;  /* 0x8000000488847221 */ /* 0x000fe40000010000 */
[----:B------:R-:W-:Y:S01]  /*dc80*/  IMAD.WIDE.U32 R4, R18, -0x2daee0ad, RZ ;  /* 0xd2511f5312047825 */ /* 0x000fe200078e00ff */
[----:B---3--:R-:W-:-:S03]  /*dc90*/  PRMT R228, R228, 0x7054, R229 ;  /* 0x00007054e4e47816 */ /* 0x008fc600000000e5 */
[----:B------:R-:W-:Y:S01]  /*dca0*/  FADD.FTZ R15, R134, -R0 ;  /* 0x80000000860f7221 */ /* 0x000fe20000010000 */
[----:B------:R-:W-:Y:S01]  /*dcb0*/  MUFU.EX2 R138, R8 ;  /* 0x00000008008a7308 */ /* 0x000fe20000000800 */
[----:B------:R-:W-:Y:S01]  /*dcc0*/  IMAD.WIDE.U32 R6, R2, -0x2daee0ad, RZ ;  /* 0xd2511f5302067825 */ /* 0x000fe200078e00ff */
[----:B------:R-:W-:-:S03]  /*dcd0*/  FSEL R0, R188, RZ, P1 ;  /* 0x000000ffbc007208 */ /* 0x000fc60000800000 */
[--C-:B------:R-:W-:Y:S02]  /*dce0*/  FFMA.FTZ R9, R9, c[0x0][0x23c], -R16.reuse ;  /* 0x00008f0009097a23 */ /* 0x100fe40000010810 */
[----:B------:R-:W-:Y:S01]  /*dcf0*/  FFMA.FTZ R2, R17, c[0x0][0x23c], -R16 ;  /* 0x00008f0011027a23 */ /* 0x000fe20000010810 */
[----:B------:R3:W1:Y:S01]  /*dd00*/  MUFU.EX2 R232, R12 ;  /* 0x0000000c00e87308 */ /* 0x0006620000000800 */
[----:B------:R-:W-:Y:S01]  /*dd10*/  LOP3.LUT R5, R5, UR11, R20, 0x96, !PT ;  /* 0x0000000b05057c12 */ /* 0x000fe2000f8e9614 */
[--C-:B--2---:R-:W-:Y:S02]  /*dd20*/  HSET2.LE.AND R10, R33, R228.reuse, PT ;  /* 0x000000e4210a7233 */ /* 0x104fe40003803000 */
[----:B----4-:R-:W-:-:S04]  /*dd30*/  HSET2.LE.AND R11, R32, R228, PT ;  /* 0x000000e4200b7233 */ /* 0x010fc80003803000 */
[----:B------:R-:W-:Y:S01]  /*dd40*/  MUFU.EX2 R133, R9 ;  /* 0x0000000900857308 */ /* 0x000fe20000000800 */
[----:B------:R-:W-:-:S04]  /*dd50*/  IMAD.WIDE.U32 R32, R5, -0x326172a9, RZ ;  /* 0xcd9e8d5705207825 */ /* 0x000fc800078e00ff */
[----:B---3--:R-:W-:-:S03]  /*dd60*/  FADD.FTZ R12, R137, -R0 ;  /* 0x80000000890c7221 */ /* 0x008fc60000010000 */
[----:B------:R2:W3:Y:S01]  /*dd70*/  MUFU.EX2 R187, R2 ;  /* 0x0000000200bb7308 */ /* 0x0004e20000000800 */
[----:B-----5:R-:W-:-:S04]  /*dd80*/  F2FP.BF16.PACK_AB R0, R234, R235 ;  /* 0x000000ebea00723e */ /* 0x020fc800000010ff */
[----:B------:R-:W-:Y:S02]  /*dd90*/  LOP3.LUT R10, R10, R0, RZ, 0xc0, !PT ;  /* 0x000000000a0a7212 */ /* 0x000fe400078ec0ff */
[----:B-1----:R-:W-:Y:S01]  /*dda0*/  F2FP.BF16.PACK_AB R0, R225, R226 ;  /* 0x000000e2e100723e */ /* 0x002fe200000010ff */
[--C-:B------:R-:W-:Y:S01]  /*ddb0*/  HSET2.LE.AND R8, R23, R228.reuse, PT ;  /* 0x000000e417087233 */ /* 0x100fe20003803000 */
[----:B------:R-:W-:Y:S02]  /*ddc0*/  FMUL.FTZ R19, R189, c[0x0][0x23c] ;  /* 0x00008f00bd137a20 */ /* 0x000fe40000410000 */
[----:B------:R-:W-:Y:S02]  /*ddd0*/  LOP3.LUT R11, R11, R0, RZ, 0xc0, !PT ;  /* 0x000000000b0b7212 */ /* 0x000fe400078ec0ff */
[----:B------:R-:W-:Y:S02]  /*dde0*/  F2FP.BF16.PACK_AB R0, R232, R138 ;  /* 0x0000008ae800723e */ /* 0x000fe400000010ff */
[----:B--2---:R-:W-:Y:S01]  /*ddf0*/  LOP3.LUT R2, R33, UR10, R14, 0x96, !PT ;  /* 0x0000000a21027c12 */ /* 0x004fe2000f8e960e */
[----:B------:R-:W-:Y:S01]  /*de00*/  HSET2.LE.AND R9, R22, R228, PT ;  /* 0x000000e416097233 */ /* 0x000fe20003803000 */
[----:B------:R-:W-:-:S03]  /*de10*/  LOP3.LUT R8, R8, R0, RZ, 0xc0, !PT ;  /* 0x0000000008087212 */ /* 0x000fc600078ec0ff */
[----:B------:R-:W-:Y:S01]  /*de20*/  IMAD.WIDE.U32 R34, R2, -0x2daee0ad, RZ ;  /* 0xd2511f5302227825 */ /* 0x000fe200078e00ff */
[----:B---3--:R-:W-:Y:S02]  /*de30*/  F2FP.BF16.PACK_AB R0, R187, R133 ;  /* 0x00000085bb00723e */ /* 0x008fe400000010ff */
        /* <DEDUP_REMOVED lines=21> */
[----:B------:R-:W-:Y:S01]  /*df90*/  SHF.R.U32.HI R0, RZ, 0x8, R0 ;  /* 0x00000008ff007819 */ /* 0x000fe20000011600 */
[----:B------:R-:W-:-:S06]  /*dfa0*/  IMAD.MOV.U32 R24, RZ, RZ, R228 ;  /* 0x000000ffff187224 */ /* 0x000fcc00078e00e4 */
        /* <DEDUP_REMOVED lines=29> */
[----:B------:R-:W-:-:S02]  /*e180*/  FMUL.FTZ R12, R12, c[0x0][0x23c] ;  /* 0x00008f000c0c7a20 */ /* 0x000fc40000410000 */
[----:B------:R-:W-:-:S04]  /*e190*/  FMUL.FTZ R17, R21, c[0x0][0x23c] ;  /* 0x00008f0015117a20 */ /* 0x000fc80000410000 */
[----:B------:R2:W-:Y:S01]  /*e1a0*/  MUFU.EX2 R21, R12 ;  /* 0x0000000c00157308 */ /* 0x0005e20000000800 */
[----:B-1----:R-:W-:-:S04]  /*e1b0*/  F2FP.BF16.PACK_AB R0, R134, R31 ;  /* 0x0000001f8600723e */ /* 0x002fc800000010ff */
[----:B------:R-:W-:Y:S01]  /*e1c0*/  LOP3.LUT R5, R5, R0, RZ, 0xc0, !PT ;  /* 0x0000000005057212 */ /* 0x000fe200078ec0ff */
[----:B------:R-:W-:Y:S02]  /*e1d0*/  FMUL.FTZ R0, R15, c[0x0][0x23c] ;  /* 0x00008f000f007a20 */ /* 0x000fe40000410000 */
[----:B--2---:R-:W1:Y:S01]  /*e1e0*/  LDSM.16.MT88.4 R12, [R201+0xa000] ;  /* 0x00a00000c90c783b */ /* 0x004e620000004200 */
        /* <DEDUP_REMOVED lines=173> */
[-C--:B------:R-:W-:Y:S01]  /*ecc0*/  FFMA.FTZ R33, R27, R17.reuse, R133 ;  /* 0x000000111b217223 */ /* 0x080fe20000010085 */
        /* <DEDUP_REMOVED lines=14> */
[----:B------:R-:W-:Y:S02]  /*edb0*/  FMUL.FTZ R131, R131, R17 ;  /* 0x0000001183837220 */ /* 0x000fe40000410000 */
[--C-:B------:R-:W-:Y:S01]  /*edc0*/  FFMA.FTZ R5, R195, c[0x0][0x23c], -R3.reuse ;  /* 0x00008f00c3057a23 */ /* 0x100fe20000010803 */
[----:B------:R-:W-:Y:S01]  /*edd0*/  HMMA.16816.F32.BF16 R116, R8, R12, R116 ;  /* 0x0000000c0874723c */ /* 0x000fe20000041874 */
[----:B------:R-:W-:Y:S02]  /*ede0*/  IMAD.MOV.U32 R67, RZ, RZ, R172 ;  /* 0x000000ffff437224 */ /* 0x000fe400078e00ac */
[----:B-1----:R-:W-:-:S04]  /*edf0*/  FFMA.FTZ R0, R199, c[0x0][0x23c], -R3 ;  /* 0x00008f00c7007a23 */ /* 0x002fc80000010803 */
[----:B------:R1:W-:Y:S01]  /*ee00*/  MUFU.EX2 R28, R0 ;  /* 0x00000000001c7308 */ /* 0x0003e20000000800 */
[----:B------:R-:W-:Y:S02]  /*ee10*/  IMAD.MOV.U32 R66, RZ, RZ, R173 ;  /* 0x000000ffff427224 */ /* 0x000fe400078e00ad */
[----:B------:R-:W-:Y:S02]  /*ee20*/  IMAD.MOV.U32 R65, RZ, RZ, R174 ;  /* 0x000000ffff417224 */ /* 0x000fe400078e00ae */
[----:B------:R-:W-:Y:S02]  /*ee30*/  IMAD.MOV.U32 R64, RZ, RZ, R175 ;  /* 0x000000ffff407224 */ /* 0x000fe400078e00af */
        /* <DEDUP_REMOVED lines=13> */
[----:B------:R-:W-:Y:S01]  /*ef10*/  SHF.R.U32.HI R10, RZ, 0x18, R2 ;  /* 0x00000018ff0a7819 */ /* 0x000fe20000011602 */
[----:B------:R-:W-:Y:S01]  /*ef20*/  IMAD.MOV.U32 R199, RZ, RZ, R24 ;  /* 0x000000ffffc77224 */ /* 0x000fe200078e0018 */
[----:B------:R-:W-:Y:S01]  /*ef30*/  SHF.R.U32.HI R2, RZ, 0x8, R7 ;  /* 0x00000008ff027819 */ /* 0x000fe20000011607 */
[----:B-1----:R-:W-:Y:S01]  /*ef40*/  FFMA.FTZ R0, R227, c[0x0][0x23c], -R16 ;  /* 0x00008f00e3007a23 */ /* 0x002fe20000010810 */
[----:B------:R1:W2:Y:S02]  /*ef50*/  MUFU.EX2 R30, R5 ;  /* 0x00000005001e7308 */ /* 0x0002a40000000800 */
[----:B------:R-:W-:Y:S01]  /*ef60*/  PRMT R12, R12, 0x5410, R2 ;  /* 0x000054100c0c7816 */ /* 0x000fe20000000002 */
[----:B------:R-:W-:-:S05]  /*ef70*/  FFMA.FTZ R2, R237, c[0x0][0x23c], -R16 ;  /* 0x00008f00ed027a23 */ /* 0x000fca0000010810 */
[----:B------:R3:W-:Y:S01]  /*ef80*/  MUFU.EX2 R24, R0 ;  /* 0x0000000000187308 */ /* 0x0007e20000000800 */
[----:B-1----:R-:W-:-:S07]  /*ef90*/  FFMA.FTZ R5, R233, c[0x0][0x23c], -R16 ;  /* 0x00008f00e9057a23 */ /* 0x002fce0000010810 */
[----:B------:R1:W-:Y:S01]  /*efa0*/  MUFU.EX2 R23, R2 ;  /* 0x0000000200177308 */ /* 0x0003e20000000800 */
[----:B---3--:R-:W-:Y:S01]  /*efb0*/  LOP3.LUT R0, R3, UR17, R34, 0x96, !PT ;  /* 0x0000001103007c12 */ /* 0x008fe2000f8e9622 */
[----:B------:R-:W-:-:S06]  /*efc0*/  FFMA.FTZ R3, R236, c[0x0][0x23c], -R16 ;  /* 0x00008f00ec037a23 */ /* 0x000fcc0000010810 */
[----:B------:R3:W-:Y:S08]  /*efd0*/  MUFU.EX2 R25, R5 ;  /* 0x0000000500197308 */ /* 0x0007f00000000800 */
[----:B------:R4:W-:Y:S01]  /*efe0*/  MUFU.EX2 R26, R3 ;  /* 0x00000003001a7308 */ /* 0x0009e20000000800 */
[----:B-1----:R-:W-:Y:S02]  /*eff0*/  LOP3.LUT R2, R11, 0xff, RZ, 0xc0, !PT ;  /* 0x000000ff0b027812 */ /* 0x002fe400078ec0ff */
[----:B---3--:R-:W-:-:S04]  /*f000*/  LOP3.LUT R5, R9, 0xff, RZ, 0xc0, !PT ;  /* 0x000000ff09057812 */ /* 0x008fc800078ec0ff */
[----:B------:R-:W-:Y:S02]  /*f010*/  PRMT R8, R5, 0x5410, R8 ;  /* 0x0000541005087816 */ /* 0x000fe40000000008 */
[----:B----4-:R-:W-:Y:S01]  /*f020*/  SHF.R.U32.HI R3, RZ, 0x8, R6 ;  /* 0x00000008ff037819 */ /* 0x010fe20000011606 */
[----:B------:R-:W-:-:S03]  /*f030*/  FFMA.FTZ R5, R238, c[0x0][0x23c], -R19 ;  /* 0x00008f00ee057a23 */ /* 0x000fc60000010813 */
[----:B------:R-:W-:Y:S02]  /*f040*/  PRMT R11, R13, 0x5410, R3 ;  /* 0x000054100d0b7816 */ /* 0x000fe40000000003 */
[----:B------:R-:W-:Y:S02]  /*f050*/  PRMT R13, R2, 0x5410, R10 ;  /* 0x00005410020d7816 */ /* 0x000fe4000000000a */
[----:B------:R-:W-:Y:S01]  /*f060*/  SHF.R.U32.HI R2, RZ, 0x10, R4 ;  /* 0x00000010ff027819 */ /* 0x000fe20000011604 */
[----:B------:R1:W-:Y:S01]  /*f070*/  MUFU.EX2 R22, R5 ;  /* 0x0000000500167308 */ /* 0x0003e20000000800 */
[----:B------:R-:W-:Y:S02]  /*f080*/  LOP3.LUT R3, R4, 0xffff, RZ, 0xc0, !PT ;  /* 0x0000ffff04037812 */ /* 0x000fe400078ec0ff */
[----:B------:R-:W-:Y:S02]  /*f090*/  LOP3.LUT R2, R2, 0xff, RZ, 0xc0, !PT ;  /* 0x000000ff02027812 */ /* 0x000fe400078ec0ff */
[----:B------:R-:W-:Y:S01]  /*f0a0*/  LOP3.LUT R6, R4, 0xff, RZ, 0xc0, !PT ;  /* 0x000000ff04067812 */ /* 0x000fe200078ec0ff */
[----:B------:R-:W-:Y:S01]  /*f0b0*/  FFMA.FTZ R35, R252, R18, R138 ;  /* 0x00000012fc237223 */ /* 0x000fe2000001008a */
[----:B-1----:R-:W-:-:S02]  /*f0c0*/  SHF.R.U32.HI R5, RZ, 0x18, R4 ;  /* 0x00000018ff057819 */ /* 0x002fc40000011604 */
[----:B------:R-:W-:Y:S01]  /*f0d0*/  SHF.R.U32.HI R4, RZ, 0x8, R3 ;  /* 0x00000008ff047819 */ /* 0x000fe20000011603 */
[----:B------:R-:W-:Y:S01]  /*f0e0*/  FFMA.FTZ R3, R185, c[0x0][0x23c], -R19 ;  /* 0x00008f00b9037a23 */ /* 0x000fe20000010813 */
[----:B------:R-:W-:Y:S02]  /*f0f0*/  PRMT R5, R2, 0x5410, R5 ;  /* 0x0000541002057816 */ /* 0x000fe40000000005 */
[----:B------:R-:W-:Y:S01]  /*f100*/  LOP3.LUT R2, R0, 0xffff, RZ, 0xc0, !PT ;  /* 0x0000ffff00027812 */ /* 0x000fe200078ec0ff */
[----:B------:R1:W3:Y:S01]  /*f110*/  MUFU.EX2 R18, R3 ;  /* 0x0000000300127308 */ /* 0x0002e20000000800 */
[----:B------:R-:W-:Y:S01]  /*f120*/  PRMT R6, R6, 0x5410, R4 ;  /* 0x0000541006067816 */ /* 0x000fe20000000004 */
[----:B------:R-:W-:Y:S01]  /*f130*/  FFMA.FTZ R4, R186, c[0x0][0x23c], -R19 ;  /* 0x00008f00ba047a23 */ /* 0x000fe20000010813 */
[----:B-1----:R-:W-:Y:S02]  /*f140*/  SHF.R.U32.HI R3, RZ, 0x8, R2 ;  /* 0x00000008ff037819 */ /* 0x002fe40000011602 */
[----:B------:R-:W-:-:S04]  /*f150*/  LOP3.LUT R2, R0, 0xff, RZ, 0xc0, !PT ;  /* 0x000000ff00027812 */ /* 0x000fc800078ec0ff */
[----:B------:R-:W-:Y:S02]  /*f160*/  PRMT R7, R2, 0x5410, R3 ;  /* 0x0000541002077816 */ /* 0x000fe40000000003 */
[--C-:B------:R-:W-:Y:S01]  /*f170*/  SHF.R.U32.HI R2, RZ, 0x10, R0.reuse ;  /* 0x00000010ff027819 */ /* 0x100fe20000011600 */
[----:B------:R1:W-:Y:S01]  /*f180*/  MUFU.EX2 R17, R4 ;  /* 0x0000000400117308 */ /* 0x0003e20000000800 */
[----:B------:R-:W-:Y:S02]  /*f190*/  SHF.R.U32.HI R3, RZ, 0x18, R0 ;  /* 0x00000018ff037819 */ /* 0x000fe40000011600 */
[----:B------:R-:W-:Y:S01]  /*f1a0*/  LOP3.LUT R0, R2, 0xff, RZ, 0xc0, !PT ;  /* 0x000000ff02007812 */ /* 0x000fe200078ec0ff */
[----:B------:R-:W-:-:S03]  /*f1b0*/  FFMA.FTZ R2, R239, c[0x0][0x23c], -R20 ;  /* 0x00008f00ef027a23 */ /* 0x000fc60000010814 */
[----:B------:R-:W-:Y:S01]  /*f1c0*/  PRMT R9, R0, 0x5410, R3 ;  /* 0x0000541000097816 */ /* 0x000fe20000000003 */
[----:B------:R2:W-:Y:S01]  /*f1d0*/  MUFU.EX2 R15, R2 ;  /* 0x00000002000f7308 */ /* 0x0005e20000000800 */
[----:B------:R-:W-:Y:S01]  /*f1e0*/  FFMA.FTZ R3, R194, c[0x0][0x23c], -R20 ;  /* 0x00008f00c2037a23 */ /* 0x000fe20000010814 */
[----:B------:R-:W-:Y:S01]  /*f1f0*/  HSET2.LE.AND R0, R12, R199, PT ;  /* 0x000000c70c007233 */ /* 0x000fe20003803000 */
[----:B-1----:R-:W-:-:S05]  /*f200*/  FFMA.FTZ R4, R184, c[0x0][0x23c], -R19 ;  /* 0x00008f00b8047a23 */ /* 0x002fca0000010813 */
[----:B------:R1:W-:Y:S01]  /*f210*/  MUFU.EX2 R16, R4 ;  /* 0x0000000400107308 */ /* 0x0003e20000000800 */
[----:B--2---:R-:W-:Y:S01]  /*f220*/  F2FP.BF16.PACK_AB R2, R30, R29 ;  /* 0x0000001d1e02723e */ /* 0x004fe200000010ff */
[----:B------:R-:W-:-:S06]  /*f230*/  HSET2.LE.AND R5, R5, R199, PT ;  /* 0x000000c705057233 */ /* 0x000fcc0003803000 */
[----:B------:R2:W4:Y:S01]  /*f240*/  MUFU.EX2 R14, R3 ;  /* 0x00000003000e7308 */ /* 0x0005220000000800 */
[----:B------:R-:W-:Y:S01]  /*f250*/  LOP3.LUT R130, R0, R2, RZ, 0xc0, !PT ;  /* 0x0000000200827212 */ /* 0x000fe200078ec0ff */
[--C-:B------:R-:W-:Y:S01]  /*f260*/  HSET2.LE.AND R0, R8, R199.reuse, PT ;  /* 0x000000c708007233 */ /* 0x100fe20003803000 */
[----:B-1----:R-:W-:Y:S01]  /*f270*/  FFMA.FTZ R4, R193, c[0x0][0x23c], -R20 ;  /* 0x00008f00c1047a23 */ /* 0x002fe20000010814 */
[----:B------:R-:W-:Y:S01]  /*f280*/  HSET2.LE.AND R7, R7, R199, PT ;  /* 0x000000c707077233 */ /* 0x000fe20003803000 */
[----:B---3--:R-:W-:-:S03]  /*f290*/  F2FP.BF16.PACK_AB R8, R18, R22 ;  /* 0x000000161208723e */ /* 0x008fc600000010ff */
[----:B------:R1:W-:Y:S01]  /*f2a0*/  MUFU.EX2 R12, R4 ;  /* 0x00000004000c7308 */ /* 0x0003e20000000800 */
[----:B--2---:R-:W-:Y:S01]  /*f2b0*/  HSET2.LE.AND R3, R6, R199, PT ;  /* 0x000000c706037233 */ /* 0x004fe20003803000 */
[----:B------:R-:W-:Y:S02]  /*f2c0*/  F2FP.BF16.PACK_AB R6, R25, R24 ;  /* 0x000000181906723e */ /* 0x000fe400000010ff */
[----:B------:R-:W-:Y:S02]  /*f2d0*/  LOP3.LUT R124, R7, R8, RZ, 0xc0, !PT ;  /* 0x00000008077c7212 */ /* 0x000fe400078ec0ff */
[----:B------:R-:W-:Y:S02]  /*f2e0*/  LOP3.LUT R129, R5, R6, RZ, 0xc0, !PT ;  /* 0x0000000605817212 */ /* 0x000fe400078ec0ff */
[----:B-1----:R-:W-:Y:S01]  /*f2f0*/  F2FP.BF16.PACK_AB R4, R28, R27 ;  /* 0x0000001b1c04723e */ /* 0x002fe200000010ff */
[----:B------:R-:W-:Y:S01]  /*f300*/  IMAD.MOV.U32 R80, RZ, RZ, R51 ;  /* 0x000000ffff507224 */ /* 0x000fe200078e0033 */
[----:B------:R-:W-:-:S02]  /*f310*/  MOV R97, R169 ;  /* 0x000000a900617202 */ /* 0x000fc40000000f00 */
[----:B------:R-:W-:Y:S01]  /*f320*/  LOP3.LUT R128, R3, R4, RZ, 0xc0, !PT ;  /* 0x0000000403807212 */ /* 0x000fe200078ec0ff */
[----:B------:R-:W-:Y:S01]  /*f330*/  IMAD.MOV.U32 R81, RZ, RZ, R50 ;  /* 0x000000ffff517224 */ /* 0x000fe200078e0032 */
[----:B------:R-:W1:Y:S01]  /*f340*/  LDSM.16.MT88.4 R4, [R205+0xb800] ;  /* 0x00b80000cd04783b */ /* 0x000e620000004200 */
[----:B------:R-:W-:Y:S02]  /*f350*/  IMAD.MOV.U32 R82, RZ, RZ, R49 ;  /* 0x000000ffff527224 */ /* 0x000fe400078e0031 */
[----:B------:R-:W-:Y:S02]  /*f360*/  IMAD.MOV.U32 R83, RZ, RZ, R48 ;  /* 0x000000ffff537224 */ /* 0x000fe400078e0030 */
[----:B------:R-:W-:Y:S01]  /*f370*/  IMAD.MOV.U32 R96, RZ, RZ, R170 ;  /* 0x000000ffff607224 */ /* 0x000fe200078e00aa */
[----:B------:R-:W-:Y:S01]  /*f380*/  LDSM.16.MT88.4 R48, [R206+0xa800] ;  /* 0x00a80000ce30783b */ /* 0x000fe20000004200 */
[----:B------:R-:W-:Y:S02]  /*f390*/  IMAD.MOV.U32 R98, RZ, RZ, R168 ;  /* 0x000000ffff627224 */ /* 0x000fe400078e00a8 */
[----:B------:R-:W-:Y:S01]  /*f3a0*/  IMAD.MOV.U32 R99, RZ, RZ, R155 ;  /* 0x000000ffff637224 */ /* 0x000fe200078e009b */
[----:B------:R-:W-:Y:S01]  /*f3b0*/  LDSM.16.MT88.4 R168, [R203+0xa800] ;  /* 0x00a80000cba8783b */ /* 0x000fe20000004200 */
[----:B------:R-:W-:-:S02]  /*f3c0*/  IMAD.MOV.U32 R112, RZ, RZ, R154 ;  /* 0x000000ffff707224 */ /* 0x000fc400078e009a */
[----:B------:R-:W-:Y:S02]  /*f3d0*/  IMAD.MOV.U32 R113, RZ, RZ, R153 ;  /* 0x000000ffff717224 */ /* 0x000fe400078e0099 */
[----:B------:R-:W-:Y:S02]  /*f3e0*/  IMAD.MOV.U32 R114, RZ, RZ, R152 ;  /* 0x000000ffff727224 */ /* 0x000fe400078e0098 */
[----:B------:R-:W2:Y:S01]  /*f3f0*/  LDSM.16.MT88.4 R152, [R201+0xa800] ;  /* 0x00a80000c998783b */ /* 0x000ea20000004200 */
[----:B------:R-:W-:Y:S01]  /*f400*/  FFMA.FTZ R10, R192, c[0x0][0x23c], -R20 ;  /* 0x00008f00c00a7a23 */ /* 0x000fe20000010814 */
[----:B------:R-:W-:-:S03]  /*f410*/  F2FP.BF16.PACK_AB R2, R23, R26 ;  /* 0x0000001a1702723e */ /* 0x000fc600000010ff */
[----:B------:R-:W3:Y:S01]  /*f420*/  MUFU.EX2 R3, R10 ;  /* 0x0000000a00037308 */ /* 0x000ee20000000800 */
[----:B------:R-:W-:Y:S01]  /*f430*/  LOP3.LUT R131, R0, R2, RZ, 0xc0, !PT ;  /* 0x0000000200837212 */ /* 0x000fe200078ec0ff */
[----:B------:R-:W-:Y:S01]  /*f440*/  HSET2.LE.AND R0, R9, R199, PT ;  /* 0x000000c709007233 */ /* 0x000fe20003803000 */
[----:B----4-:R-:W-:Y:S01]  /*f450*/  F2FP.BF16.PACK_AB R2, R14, R15 ;  /* 0x0000000f0e02723e */ /* 0x010fe200000010ff */
[----:B------:R-:W-:-:S03]  /*f460*/  IMAD.MOV.U32 R236, RZ, RZ, R67 ;  /* 0x000000ffffec7224 */ /* 0x000fc600078e0043 */
[----:B------:R-:W-:Y:S01]  /*f470*/  LOP3.LUT R125, R0, R2, RZ, 0xc0, !PT ;  /* 0x00000002007d7212 */ /* 0x000fe200078ec0ff */
[--C-:B------:R-:W-:Y:S01]  /*f480*/  HSET2.LE.AND R0, R11, R199.reuse, PT ;  /* 0x000000c70b007233 */ /* 0x100fe20003803000 */
[----:B------:R-:W-:Y:S01]  /*f490*/  IMAD.MOV.U32 R237, RZ, RZ, R66 ;  /* 0x000000ffffed7224 */ /* 0x000fe200078e0042 */
[----:B------:R-:W-:Y:S01]  /*f4a0*/  F2FP.BF16.PACK_AB R2, R16, R17 ;  /* 0x000000111002723e */ /* 0x000fe200000010ff */
[----:B------:R-:W-:Y:S02]  /*f4b0*/  IMAD.MOV.U32 R238, RZ, RZ, R65 ;  /* 0x000000ffffee7224 */ /* 0x000fe400078e0041 */
[----:B------:R-:W-:Y:S02]  /*f4c0*/  IMAD.MOV.U32 R239, RZ, RZ, R64 ;  /* 0x000000ffffef7224 */ /* 0x000fe400078e0040 */
[----:B------:R-:W4:Y:S01]  /*f4d0*/  LDSM.16.MT88.4 R64, [R205+0xa800] ;  /* 0x00a80000cd40783b */ /* 0x000f220000004200 */
[----:B------:R-:W-:Y:S01]  /*f4e0*/  LOP3.LUT R126, R0, R2, RZ, 0xc0, !PT ;  /* 0x00000002007e7212 */ /* 0x000fe200078ec0ff */
[----:B------:R-:W-:Y:S01]  /*f4f0*/  HSET2.LE.AND R0, R13, R199, PT ;  /* 0x000000c70d007233 */ /* 0x000fe20003803000 */
[----:B---3--:R-:W-:Y:S01]  /*f500*/  F2FP.BF16.PACK_AB R2, R3, R12 ;  /* 0x0000000c0302723e */ /* 0x008fe200000010ff */
[----:B------:R-:W-:-:S03]  /*f510*/  IMAD.MOV.U32 R115, RZ, RZ, R132 ;  /* 0x000000ffff737224 */ /* 0x000fc600078e0084 */
[----:B------:R-:W-:Y:S01]  /*f520*/  LOP3.LUT R127, R0, R2, RZ, 0xc0, !PT ;  /* 0x00000002007f7212 */ /* 0x000fe200078ec0ff */
[----:B------:R-:W-:Y:S01]  /*f530*/  FFMA.FTZ R19, R246, R21, R31 ;  /* 0x00000015f6137223 */ /* 0x000fe2000001001f */
[----:B-1----:R-:W-:Y:S01]  /*f540*/  HMMA.16816.F32.BF16 R116, R128, R4, R116 ;  /* 0x000000048074723c */ /* 0x002fe20000041874 */
[----:B------:R-:W-:Y:S02]  /*f550*/  FADD.FTZ R0, R232, R35 ;  /* 0x00000023e8007221 */ /* 0x000fe40000010000 */
[----:B------:R-:W-:Y:S02]  /*f560*/  FADD.FTZ R2, R187, R33 ;  /* 0x00000021bb027221 */ /* 0x000fe40000010000 */
[----:B------:R-:W-:-:S03]  /*f570*/  FADD.FTZ R8, R134, R19 ;  /* 0x0000001386087221 */ /* 0x000fc60000010000 */
[----:B------:R-:W-:Y:S01]  /*f580*/  HMMA.16816.F32.BF16 R120, R124, R4, R120 ;  /* 0x000000047c78723c */ /* 0x000fe20000041878 */
[----:B------:R-:W-:-:S06]  /*f590*/  FADD.FTZ R2, R226, R2 ;  /* 0x00000002e2027221 */ /* 0x000fcc0000010000 */
[----:B------:R-:W-:Y:S01]  /*f5a0*/  FADD.FTZ R5, R135, R32 ;  /* 0x0000002087057221 */ /* 0x000fe20000010000 */
[----:B--2---:R-:W-:Y:S01]  /*f5b0*/  HMMA.16816.F32.BF16 R140, R128, R152, R140 ;  /* 0x00000098808c723c */ /* 0x004fe2000004188c */
[----:B------:R-:W-:Y:S02]  /*f5c0*/  FADD.FTZ R4, R235, R0 ;  /* 0x00000000eb047221 */ /* 0x000fe40000010000 */
[----:B------:R-:W-:-:S05]  /*f5d0*/  FADD.FTZ R0, R183, R5 ;  /* 0x00000005b7007221 */ /* 0x000fca0000010000 */
[----:B------:R-:W-:Y:S01]  /*f5e0*/  HMMA.16816.F32.BF16 R144, R124, R152, R144 ;  /* 0x000000987c90723c */ /* 0x000fe20000041890 */
[----:B------:R-:W-:Y:S02]  /*f5f0*/  FADD.FTZ R5, R136, R8 ;  /* 0x0000000888057221 */ /* 0x000fe40000010000 */
[----:B------:R-:W-:-:S05]  /*f600*/  FADD.FTZ R252, R234, R4 ;  /* 0x00000004eafc7221 */ /* 0x000fca0000010000 */
[----:B------:R-:W-:Y:S01]  /*f610*/  HMMA.16816.F32.BF16 R148, R124, R154, R148 ;  /* 0x0000009a7c94723c */ /* 0x000fe20000041894 */
[----:B------:R-:W-:-:S07]  /*f620*/  FADD.FTZ R4, R225, R2 ;  /* 0x00000002e1047221 */ /* 0x000fce0000010000 */
[----:B------:R-:W-:Y:S01]  /*f630*/  HMMA.16816.F32.BF16 R156, R128, R168, R156 ;  /* 0x000000a8809c723c */ /* 0x000fe2000004189c */
[----:B------:R-:W-:-:S07]  /*f640*/  FADD.FTZ R2, R181, R0 ;  /* 0x00000000b5027221 */ /* 0x000fce0000010000 */
[C---:B------:R-:W-:Y:S08]  /*f650*/  HMMA.16816.F32.BF16 R160, R124.reuse, R168, R160 ;  /* 0x000000a87ca0723c */ /* 0x040ff000000418a0 */
[----:B------:R-:W-:Y:S08]  /*f660*/  HMMA.16816.F32.BF16 R164, R124, R170, R164 ;  /* 0x000000aa7ca4723c */ /* 0x000ff000000418a4 */
[-C--:B------:R-:W-:Y:S08]  /*f670*/  HMMA.16816.F32.BF16 R36, R128, R48.reuse, R36 ;  /* 0x000000308024723c */ /* 0x080ff00000041824 */
[C---:B------:R-:W-:Y:S08]  /*f680*/  HMMA.16816.F32.BF16 R40, R124.reuse, R48, R40 ;  /* 0x000000307c28723c */ /* 0x040ff00000041828 */
[----:B------:R-:W-:Y:S01]  /*f690*/  HMMA.16816.F32.BF16 R44, R124, R50, R44 ;  /* 0x000000327c2c723c */ /* 0x000fe2000004182c */
[----:B------:R-:W-:-:S07]  /*f6a0*/  FADD.FTZ R0, R137, R5 ;  /* 0x0000000589007221 */ /* 0x000fce0000010000 */
[C---:B------:R-:W-:Y:S01]  /*f6b0*/  HMMA.16816.F32.BF16 R152, R128.reuse, R154, R112 ;  /* 0x0000009a8098723c */ /* 0x040fe20000041870 */
[----:B------:R-:W-:Y:S07]  /*f6c0*/  LDSM.16.MT88.4 R112, [R206+0xb800] ;  /* 0x00b80000ce70783b */ /* 0x000fee0000004200 */
[C---:B------:R-:W-:Y:S01]  /*f6d0*/  HMMA.16816.F32.BF16 R168, R128.reuse, R170, R96 ;  /* 0x000000aa80a8723c */ /* 0x040fe20000041860 */
[----:B------:R-:W-:Y:S07]  /*f6e0*/  LDSM.16.MT88.4 R96, [R203+0xb800] ;  /* 0x00b80000cb60783b */ /* 0x000fee0000004200 */
[----:B------:R-:W-:Y:S01]  /*f6f0*/  HMMA.16816.F32.BF16 R48, R128, R50, R80 ;  /* 0x000000328030723c */ /* 0x000fe20000041850 */
[----:B------:R-:W1:Y:S01]  /*f700*/  LDSM.16.MT88.4 R80, [R201+0xb800] ;  /* 0x00b80000c950783b */ /* 0x000e620000004200 */
        /* <DEDUP_REMOVED lines=9> */
[----:B----4-:R-:W-:Y:S01]  /*f7a0*/  HMMA.16816.F32.BF16 R52, R128, R64, R52 ;  /* 0x000000408034723c */ /* 0x010fe20000041834 */
[----:B------:R-:W-:Y:S02]  /*f7b0*/  FADD.FTZ R246, R23, R2 ;  /* 0x0000000217f67221 */ /* 0x000fe40000010000 */
[----:B------:R-:W-:-:S05]  /*f7c0*/  FADD.FTZ R198, R16, R0 ;  /* 0x0000000010c67221 */ /* 0x000fca0000010000 */
[C---:B------:R-:W-:Y:S01]  /*f7d0*/  HMMA.16816.F32.BF16 R56, R124.reuse, R64, R56 ;  /* 0x000000407c38723c */ /* 0x040fe20000041838 */
[----:B------:R2:W-:Y:S07]  /*f7e0*/  STL [R1+0x18], R246 ;  /* 0x000018f601007387 */ /* 0x0005ee0000100800 */
[-C--:B------:R-:W-:Y:S01]  /*f7f0*/  HMMA.16816.F32.BF16 R60, R124, R66.reuse, R60 ;  /* 0x000000427c3c723c */ /* 0x080fe2000004183c */
[----:B------:R2:W-:Y:S07]  /*f800*/  STL [R1+0x1c], R198 ;  /* 0x00001cc601007387 */ /* 0x0005ee0000100800 */
[----:B------:R-:W-:Y:S07]  /*f810*/  HMMA.16816.F32.BF16 R64, R128, R66, R236 ;  /* 0x000000428040723c */ /* 0x000fee00000418ec */
[----:B------:R-:W-:-:S05]  /*f820*/  FADD.FTZ R239, R3, R14 ;  /* 0x0000000e03ef7221 */ /* 0x000fca0000010000 */
[----:B------:R2:W-:Y:S01]  /*f830*/  STL [R1+0x20], R239 ;  /* 0x000020ef01007387 */ /* 0x0005e20000100800 */
[----:B------:R-:W-:Y:S01]  /*f840*/  FADD.FTZ R252, R27, R252 ;  /* 0x000000fc1bfc7221 */ /* 0x000fe20000010000 */
[----:B-1----:R-:W-:Y:S03]  /*f850*/  HMMA.16816.F32.BF16 R72, R124, R80, R72 ;  /* 0x000000507c48723c */ /* 0x002fe60000041848 */
[----:B------:R-:W-:-:S05]  /*f860*/  FADD.FTZ R252, R28, R252 ;  /* 0x000000fc1cfc7221 */ /* 0x000fca0000010000 */
[----:B------:R-:W-:Y:S01]  /*f870*/  HMMA.16816.F32.BF16 R76, R124, R82, R76 ;  /* 0x000000527c4c723c */ /* 0x000fe2000004184c */
[----:B------:R-:W-:-:S07]  /*f880*/  FADD.FTZ R252, R29, R252 ;  /* 0x000000fc1dfc7221 */ /* 0x000fce0000010000 */
[----:B------:R-:W-:Y:S01]  /*f890*/  HMMA.16816.F32.BF16 R88, R124, R96, R88 ;  /* 0x000000607c58723c */ /* 0x000fe20000041858 */
[----:B------:R-:W-:-:S07]  /*f8a0*/  FADD.FTZ R252, R30, R252 ;  /* 0x000000fc1efc7221 */ /* 0x000fce0000010000 */
[----:B------:R-:W-:Y:S01]  /*f8b0*/  HMMA.16816.F32.BF16 R92, R124, R98, R92 ;  /* 0x000000627c5c723c */ /* 0x000fe2000004185c */
[----:B------:R-:W-:-:S07]  /*f8c0*/  IMAD.MOV.U32 R135, RZ, RZ, R190 ;  /* 0x000000ffff877224 */ /* 0x000fce00078e00be */
[----:B------:R-:W-:Y:S01]  /*f8d0*/  HMMA.16816.F32.BF16 R104, R124, R112, R104 ;  /* 0x000000707c68723c */ /* 0x000fe20000041868 */
[----:B------:R-:W-:-:S07]  /*f8e0*/  IMAD.MOV.U32 R136, RZ, RZ, R191 ;  /* 0x000000ffff887224 */ /* 0x000fce00078e00bf */
[----:B------:R-:W-:Y:S01]  /*f8f0*/  HMMA.16816.F32.BF16 R108, R124, R114, R108 ;  /* 0x000000727c6c723c */ /* 0x000fe2000004186c */
[----:B------:R-:W-:-:S07]  /*f900*/  IMAD.MOV.U32 R137, RZ, RZ, R188 ;  /* 0x000000ffff897224 */ /* 0x000fce00078e00bc */
[----:B------:R-:W-:Y:S01]  /*f910*/  HMMA.16816.F32.BF16 R124, R124, R6, R68 ;  /* 0x000000067c7c723c */ /* 0x000fe20000041844 */
[----:B------:R-:W-:-:S07]  /*f920*/  IMAD.MOV.U32 R134, RZ, RZ, R189 ;  /* 0x000000ffff867224 */ /* 0x000fce00078e00bd */
        /* <DEDUP_REMOVED lines=8> */
[----:B--2---:R-:W2:Y:S01]  /*f9b0*/  LDL.64 R138, [R1+0x78] ;  /* 0x00007800018a7983 */ /* 0x004ea20000100a00 */
[----:B------:R-:W-:Y:S01]  /*f9c0*/  UIADD3 UR4, UR30, -0x2, URZ ;  /* 0xfffffffe1e047890 */ /* 0x000fe2000fffe03f */
[----:B------:R-:W-:-:S04]  /*f9d0*/  DEPBAR.LE SB0, 0x0 ;  /* 0x000080000000791a */ /* 0x000fc80000000000 */
[----:B------:R-:W-:Y:S01]  /*f9e0*/  BAR.SYNC.DEFER_BLOCKING 0x0 ;  /* 0x0000000000007b1d */ /* 0x000fe20000010000 */
[----:B------:R-:W-:Y:S01]  /*f9f0*/  IMAD.U32 R0, RZ, RZ, UR4 ;  /* 0x00000004ff007e24 */ /* 0x000fe2000f8e00ff */
[----:B------:R-:W-:Y:S01]  /*fa00*/  IADD3 R4, P1, R196, -UR31, RZ ;  /* 0x8000001fc4047c10 */ /* 0x000fe2000ff3e0ff */
[----:B------:R-:W-:-:S03]  /*fa10*/  UIADD3 UR25, UR30, -0x5, URZ ;  /* 0xfffffffb1e197890 */ /* 0x000fc6000fffe03f */
[----:B------:R-:W-:Y:S01]  /*fa20*/  ULDC UR4, c[0x0][0x1a0] ;  /* 0x0000680000047ab9 */ /* 0x000fe20000000800 */
[----:B------:R-:W-:Y:S01]  /*fa30*/  IADD3.X R5, R197, ~UR32, RZ, P1, !PT ;  /* 0x80000020c5057c10 */ /* 0x000fe20008ffe4ff */
[----:B------:R-:W-:Y:S02]  /*fa40*/  USHF.L.U32 UR4, UR4, 0x6, URZ ;  /* 0x0000000604047899 */ /* 0x000fe4000800063f */
[----:B------:R-:W-:Y:S02]  /*fa50*/  UISETP.GT.AND UP0, UPT, UR25, UR19, UPT ;  /* 0x000000131900728c */ /* 0x000fe4000bf04270 */
[----:B------:R-:W-:Y:S01]  /*fa60*/  UIADD3 UR4, -UR4, 0x80, URZ ;  /* 0x0000008004047890 */ /* 0x000fe2000fffe13f */
        /* <DEDUP_REMOVED lines=10> */
[C---:B------:R-:W-:Y:S02]  /*fb10*/  IADD3.X R9, R245.reuse, ~UR32, RZ, P3, !PT ;  /* 0x80000020f5097c10 */ /* 0x040fe40009ffe4ff */
        /* <DEDUP_REMOVED lines=9> */
[----:B------:R-:W4:Y:S04]  /*fbb0*/  LDSM.16.M88.4 R12, [R202+0x2000] ;  /* 0x00200000ca0c783b */ /* 0x000f280000000200 */
[----:B------:R-:W5:Y:S04]  /*fbc0*/  LDSM.16.M88.4 R28, [R200+0x8800] ;  /* 0x00880000c81c783b */ /* 0x000f680000000200 */
[----:B------:R-:W3:Y:S04]  /*fbd0*/  LDSM.16.M88.4 R16, [R202] ;  /* 0x00000000ca10783b */ /* 0x000ee80000000200 */
[----:B------:R-:W-:Y:S04]  /*fbe0*/  LDSM.16.M88.4 R20, [R214] ;  /* 0x00000000d614783b */ /* 0x000fe80000000200 */
[----:B--2---:R-:W2:Y:S04]  /*fbf0*/  LDSM.16.M88.4 R4, [R204+0x2000] ;  /* 0x00200000cc04783b */ /* 0x004ea80000000200 */
[----:B-1----:R-:W1:Y:S04]  /*fc00*/  LDSM.16.M88.4 R8, [R204] ;  /* 0x00000000cc08783b */ /* 0x002e680000000200 */
[----:B------:R-:W1:Y:S04]  /*fc10*/  LDSM.16.M88.4 R24, [R211] ;  /* 0x00000000d318783b */ /* 0x000e680000000200 */
[----:B------:R-:W0:Y:S01]  /*fc20*/  LDGDEPBAR ;  /* 0x00000000000079af */ /* 0x000e220000000000 */
[C---:B----4-:R-:W-:Y:S08]  /*fc30*/  HMMA.16816.F32.BF16 R180, R12.reuse, R32, RZ ;  /* 0x000000200cb4723c */ /* 0x050ff000000418ff */
[C---:B-----5:R-:W-:Y:S08]  /*fc40*/  HMMA.16816.F32.BF16 R172, R12.reuse, R28, RZ ;  /* 0x0000001c0cac723c */ /* 0x060ff000000418ff */
[C---:B------:R-:W-:Y:S08]  /*fc50*/  HMMA.16816.F32.BF16 R176, R12.reuse, R34, RZ ;  /* 0x000000220cb0723c */ /* 0x040ff000000418ff */
[----:B------:R-:W-:Y:S08]  /*fc60*/  HMMA.16816.F32.BF16 R136, R12, R30, RZ ;  /* 0x0000001e0c88723c */ /* 0x000ff000000418ff */
[C---:B---3--:R-:W-:Y:S08]  /*fc70*/  HMMA.16816.F32.BF16 R132, R16.reuse, R32, RZ ;  /* 0x000000201084723c */ /* 0x048ff000000418ff */
[C---:B------:R-:W-:Y:S08]  /*fc80*/  HMMA.16816.F32.BF16 R184, R16.reuse, R34, RZ ;  /* 0x0000002210b8723c */ /* 0x040ff000000418ff */
[C---:B------:R-:W-:Y:S08]  /*fc90*/  HMMA.16816.F32.BF16 R12, R16.reuse, R28, RZ ;  /* 0x0000001c100c723c */ /* 0x040ff000000418ff */
[----:B------:R-:W-:Y:S08]  /*fca0*/  HMMA.16816.F32.BF16 R16, R16, R30, RZ ;  /* 0x0000001e1010723c */ /* 0x000ff000000418ff */
[C---:B--2---:R-:W-:Y:S08]  /*fcb0*/  HMMA.16816.F32.BF16 R28, R4.reuse, R20, R172 ;  /* 0x00000014041c723c */ /* 0x044ff000000418ac */
[----:B------:R-:W-:Y:S08]  /*fcc0*/  HMMA.16816.F32.BF16 R136, R4, R22, R136 ;  /* 0x000000160488723c */ /* 0x000ff00000041888 */
[----:B-1----:R-:W-:Y:S01]  /*fcd0*/  HMMA.16816.F32.BF16 R32, R8, R20, R12 ;  /* 0x000000140820723c */ /* 0x002fe2000004180c */
[----:B------:R-:W-:Y:S07]  /*fce0*/  LDSM.16.M88.4 R12, [R208+0x8800] ;  /* 0x00880000d00c783b */ /* 0x000fee0000000200 */
[C---:B------:R-:W-:Y:S08]  /*fcf0*/  HMMA.16816.F32.BF16 R180, R4.reuse, R24, R180 ;  /* 0x0000001804b4723c */ /* 0x040ff000000418b4 */
[----:B------:R-:W-:Y:S01]  /*fd00*/  HMMA.16816.F32.BF16 R172, R4, R26, R176 ;  /* 0x0000001a04ac723c */ /* 0x000fe200000418b0 */
[----:B------:R-:W1:Y:S07]  /*fd10*/  LDSM.16.M88.4 R4, [R210+0x2000] ;  /* 0x00200000d204783b */ /* 0x000e6e0000000200 */
[C---:B------:R-:W-:Y:S01]  /*fd20*/  HMMA.16816.F32.BF16 R20, R8.reuse, R22, R16 ;  /* 0x000000160814723c */ /* 0x040fe20000041810 */
[----:B------:R-:W2:Y:S07]  /*fd30*/  LDSM.16.M88.4 R16, [R208+0x8000] ;  /* 0x00800000d010783b */ /* 0x000eae0000000200 */
[C---:B------:R-:W-:Y:S08]  /*fd40*/  HMMA.16816.F32.BF16 R132, R8.reuse, R24, R132 ;  /* 0x000000180884723c */ /* 0x040ff00000041884 */
[----:B------:R-:W-:Y:S01]  /*fd50*/  HMMA.16816.F32.BF16 R24, R8, R26, R184 ;  /* 0x0000001a0818723c */ /* 0x000fe200000418b8 */
[----:B------:R-:W3:Y:S07]  /*fd60*/  LDSM.16.M88.4 R8, [R210] ;  /* 0x00000000d208783b */ /* 0x000eee0000000200 */
[C---:B-1----:R-:W-:Y:S08]  /*fd70*/  HMMA.16816.F32.BF16 R136, R4.reuse, R14, R136 ;  /* 0x0000000e0488723c */ /* 0x042ff00000041888 */
[C---:B--2---:R-:W-:Y:S08]  /*fd80*/  HMMA.16816.F32.BF16 R176, R4.reuse, R16, R180 ;  /* 0x0000001004b0723c */ /* 0x044ff000000418b4 */
[----:B------:R-:W-:Y:S08]  /*fd90*/  HMMA.16816.F32.BF16 R180, R4, R12, R28 ;  /* 0x0000000c04b4723c */ /* 0x000ff0000004181c */
[-C--:B---3--:R-:W-:Y:S08]  /*fda0*/  HMMA.16816.F32.BF16 R28, R8, R18.reuse, R24 ;  /* 0x00000012081c723c */ /* 0x088ff00000041818 */
        /* <DEDUP_REMOVED lines=55> */
[----:B------:R-:W3:Y:S01]  /*10120*/  LDSM.16.M88.4 R8, [R209+0x4000] ;  /* 0x00400000d108783b */ /* 0x000ee20000000200 */
[----:B------:R-:W-:-:S04]  /*10130*/  DEPBAR.LE SB0, 0x0 ;  /* 0x000080000000791a */ /* 0x000fc80000000000 */
[C---:B-1----:R-:W-:Y:S08]  /*10140*/  HMMA.16816.F32.BF16 R184, R4.reuse, R18, R172 ;  /* 0x0000001204b8723c */ /* 0x042ff000000418ac */
[C---:B------:R-:W-:Y:S08]  /*10150*/  HMMA.16816.F32.BF16 R176, R4.reuse, R16, R176 ;  /* 0x0000001004b0723c */ /* 0x040ff000000418b0 */
[----:B--2---:R-:W-:Y:S08]  /*10160*/  HMMA.16816.F32.BF16 R172, R4, R14, R132 ;  /* 0x0000000e04ac723c */ /* 0x004ff00000041884 */
[C---:B---3--:R-:W-:Y:S08]  /*10170*/  HMMA.16816.F32.BF16 R132, R8.reuse, R16, R32 ;  /* 0x000000100884723c */ /* 0x048ff00000041820 */
[----:B------:R-:W-:Y:S08]  /*10180*/  HMMA.16816.F32.BF16 R32, R8, R18, R28 ;  /* 0x000000120820723c */ /* 0x000ff0000004181c */
[-C--:B------:R-:W-:Y:S08]  /*10190*/  HMMA.16816.F32.BF16 R180, R4, R12.reuse, R136 ;  /* 0x0000000c04b4723c */ /* 0x080ff00000041888 */
        /* <DEDUP_REMOVED lines=30> */
.L_x_1863:
[----:B-1----:R-:W2:Y:S04]  /*10380*/  LDL R2, [R1+0x8c] ;  /* 0x00008c0001027983 */ /* 0x002ea80000100800 */
[----:B------:R-:W3:Y:S04]  /*10390*/  LDL R3, [R1+0x64] ;  /* 0x0000640001037983 */ /* 0x000ee80000100800 */
[----:B------:R-:W4:Y:S04]  /*103a0*/  LDL.LU.64 R16, [R1+0x10] ;  /* 0x0000100001107983 */ /* 0x000f280000300a00 */
[----:B------:R-:W5:Y:S04]  /*103b0*/  LDL.LU.64 R12, [R1+0x68] ;  /* 0x00006800010c7983 */ /* 0x000f680000300a00 */
[----:B------:R-:W5:Y:S01]  /*103c0*/  LDL.LU.64 R10, [R1+0x28] ;  /* 0x00002800010a7983 */ /* 0x000f620000300a00 */
[----:B------:R-:W-:-:S03]  /*103d0*/  IMAD.U32 R0, RZ, RZ, UR29 ;  /* 0x0000001dff007e24 */ /* 0x000fc6000f8e00ff */
[----:B------:R-:W1:Y:S02]  /*103e0*/  S2R R5, SR_TID.X ;  /* 0x0000000000057919 */ /* 0x000e640000002100 */
[----:B-1----:R-:W-:-:S05]  /*103f0*/  IMAD.SHL.U32 R5, R5, 0x2, RZ ;  /* 0x0000000205057824 */ /* 0x002fca00078e00ff */
[----:B------:R-:W-:Y:S01]  /*10400*/  LOP3.LUT R5, R5, 0x6, RZ, 0xc0, !PT ;  /* 0x0000000605057812 */ /* 0x000fe200078ec0ff */
[----:B--2---:R-:W-:-:S04]  /*10410*/  IMAD.WIDE.U32 R6, R2, -0x326172a9, RZ ;  /* 0xcd9e8d5702067825 */ /* 0x004fc800078e00ff */
[----:B------:R-:W-:Y:S01]  /*10420*/  IMAD.U32 R2, RZ, RZ, UR25 ;  /* 0x00000019ff027e24 */ /* 0x000fe2000f8e00ff */
[----:B---3--:R-:W-:Y:S02]  /*10430*/  LOP3.LUT R3, R7, R3, RZ, 0x3c, !PT ;  /* 0x0000000307037212 */ /* 0x008fe400078e3cff */
[----:B----4-:R-:W-:Y:S01]  /*10440*/  LOP3.LUT R4, R17, UR25, R0, 0x96, !PT ;  /* 0x0000001911047c12 */ /* 0x010fe2000f8e9600 */
[----:B------:R-:W-:Y:S02]  /*10450*/  IMAD R0, R2, 0x20, R5 ;  /* 0x0000002002007824 */ /* 0x000fe400078e0205 */
[----:B------:R-:W-:-:S03]  /*10460*/  IMAD.WIDE.U32 R8, R3, -0x2daee0ad, RZ ;  /* 0xd2511f5303087825 */ /* 0x000fc600078e00ff */
[C---:B------:R-:W-:Y:S01]  /*10470*/  ISETP.GE.AND P4, PT, R0.reuse, R223, PT ;  /* 0x000000df0000720c */ /* 0x040fe20003f86270 */
[----:B-----5:R-:W-:Y:S01]  /*10480*/  IMAD.MOV.U32 R26, RZ, RZ, R12 ;  /* 0x000000ffff1a7224 */ /* 0x020fe200078e000c */
[C---:B------:R-:W-:Y:S01]  /*10490*/  IADD3 R2, R0.reuse, 0x1, RZ ;  /* 0x0000000100027810 */ /* 0x040fe20007ffe0ff */
[----:B------:R-:W-:Y:S01]  /*104a0*/  IMAD.MOV.U32 R139, RZ, RZ, R11 ;  /* 0x000000ffff8b7224 */ /* 0x000fe200078e000b */
[C---:B------:R-:W-:Y:S01]  /*104b0*/  ISETP.LT.OR P4, PT, R0.reuse, R219, P4 ;  /* 0x000000db0000720c */ /* 0x040fe20002781670 */
[----:B------:R-:W-:Y:S01]  /*104c0*/  IMAD.MOV.U32 R138, RZ, RZ, R10 ;  /* 0x000000ffff8a7224 */ /* 0x000fe200078e000a */
[----:B------:R-:W-:Y:S01]  /*104d0*/  IADD3 R3, R0, 0x8, RZ ;  /* 0x0000000800037810 */ /* 0x000fe20007ffe0ff */
[----:B------:R-:W-:Y:S01]  /*104e0*/  IMAD.WIDE.U32 R136, R4, -0x326172a9, RZ ;  /* 0xcd9e8d5704887825 */ /* 0x000fe200078e00ff */
[----:B------:R-:W-:Y:S02]  /*104f0*/  LOP3.LUT R7, R9, UR15, R16, 0x96, !PT ;  /* 0x0000000f09077c12 */ /* 0x000fe4000f8e9610 */
[----:B------:R-:W-:Y:S01]  /*10500*/  FSEL R9, R132, -INF , !P4 ;  /* 0xff80000084097808 */ /* 0x000fe20006000000 */
[----:B------:R-:W-:Y:S01]  /*10510*/  IMAD.MOV.U32 R27, RZ, RZ, R13 ;  /* 0x000000ffff1b7224 */ /* 0x000fe200078e000d */
[C---:B------:R-:W-:Y:S01]  /*10520*/  ISETP.GE.AND P3, PT, R2.reuse, R223, PT ;  /* 0x000000df0200720c */ /* 0x040fe20003f66270 */
[----:B------:R-:W-:Y:S01]  /*10530*/  IMAD.MOV.U32 R192, RZ, RZ, R26 ;  /* 0x000000ffffc07224 */ /* 0x000fe200078e001a */
[C---:B------:R-:W-:Y:S01]  /*10540*/  ISETP.GE.AND P0, PT, R2.reuse, R222, PT ;  /* 0x000000de0200720c */ /* 0x040fe20003f06270 */
[----:B------:R-:W-:Y:S01]  /*10550*/  IMAD.MOV.U32 R193, RZ, RZ, R27 ;  /* 0x000000ffffc17224 */ /* 0x000fe200078e001b */
[----:B------:R-:W-:-:S02]  /*10560*/  ISETP.GE.AND P2, PT, R2, R221, PT ;  /* 0x000000dd0200720c */ /* 0x000fc40003f46270 */
[----:B------:R-:W-:Y:S02]  /*10570*/  ISETP.GE.AND P6, PT, R2, R220, PT ;  /* 0x000000dc0200720c */ /* 0x000fe40003fc6270 */
[----:B------:R-:W-:Y:S02]  /*10580*/  ISETP.GE.AND P4, PT, R3, R223, PT ;  /* 0x000000df0300720c */ /* 0x000fe40003f86270 */
[----:B------:R-:W-:Y:S02]  /*10590*/  ISETP.GE.AND P1, PT, R0, R222, PT ;  /* 0x000000de0000720c */ /* 0x000fe40003f26270 */
[C---:B------:R-:W-:Y:S02]  /*105a0*/  ISETP.LT.OR P3, PT, R2.reuse, R219, P3 ;  /* 0x000000db0200720c */ /* 0x040fe40001f61670 */
[C---:B------:R-:W-:Y:S02]  /*105b0*/  ISETP.LT.OR P0, PT, R2.reuse, R218, P0 ;  /* 0x000000da0200720c */ /* 0x040fe40000701670 */
[----:B------:R-:W-:-:S02]  /*105c0*/  ISETP.LT.OR P2, PT, R2, R217, P2 ;  /* 0x000000d90200720c */ /* 0x000fc40001741670 */
[----:B------:R-:W-:Y:S02]  /*105d0*/  ISETP.LT.OR P6, PT, R2, R216, P6 ;  /* 0x000000d80200720c */ /* 0x000fe400037c1670 */
[----:B------:R-:W-:Y:S02]  /*105e0*/  ISETP.LT.OR P4, PT, R3, R219, P4 ;  /* 0x000000db0300720c */ /* 0x000fe40002781670 */
[C---:B------:R-:W-:Y:S02]  /*105f0*/  IADD3 R2, R0.reuse, 0x9, RZ ;  /* 0x0000000900027810 */ /* 0x040fe40007ffe0ff */
[----:B------:R-:W-:Y:S02]  /*10600*/  ISETP.LT.OR P1, PT, R0, R218, P1 ;  /* 0x000000da0000720c */ /* 0x000fe40000f21670 */
[----:B------:R-:W-:Y:S02]  /*10610*/  FSEL R17, R135, -INF , !P0 ;  /* 0xff80000087117808 */ /* 0x000fe40004000000 */
[----:B------:R-:W-:-:S02]  /*10620*/  FSEL R12, R32, -INF , !P4 ;  /* 0xff800000200c7808 */ /* 0x000fc40006000000 */
[----:B------:R-:W-:Y:S02]  /*10630*/  ISETP.GE.AND P0, PT, R2, R222, PT ;  /* 0x000000de0200720c */ /* 0x000fe40003f06270 */
[----:B------:R-:W-:Y:S02]  /*10640*/  ISETP.GE.AND P4, PT, R0, R220, PT ;  /* 0x000000dc0000720c */ /* 0x000fe40003f86270 */
[----:B------:R-:W-:Y:S02]  /*10650*/  FSEL R11, R133, -INF , !P3 ;  /* 0xff800000850b7808 */ /* 0x000fe40005800000 */
[----:B------:R-:W-:Y:S02]  /*10660*/  ISETP.GE.AND P3, PT, R2, R223, PT ;  /* 0x000000df0200720c */ /* 0x000fe40003f66270 */
[----:B------:R-:W-:Y:S02]  /*10670*/  FSEL R10, R134, -INF , !P1 ;  /* 0xff800000860a7808 */ /* 0x000fe40004800000 */
[----:B------:R-:W-:-:S02]  /*10680*/  ISETP.GE.AND P1, PT, R3, R222, PT ;  /* 0x000000de0300720c */ /* 0x000fc40003f26270 */
[----:B------:R-:W-:Y:S02]  /*10690*/  ISETP.LT.OR P0, PT, R2, R218, P0 ;  /* 0x000000da0200720c */ /* 0x000fe40000701670 */
[C---:B------:R-:W-:Y:S02]  /*106a0*/  ISETP.LT.OR P4, PT, R0.reuse, R216, P4 ;  /* 0x000000d80000720c */ /* 0x040fe40002781670 */
[C---:B------:R-:W-:Y:S02]  /*106b0*/  IADD3 R5, R0.reuse, 0x10, RZ ;  /* 0x0000001000057810 */ /* 0x040fe40007ffe0ff */
[----:B------:R-:W-:Y:S02]  /*106c0*/  IADD3 R4, R0, 0x11, RZ ;  /* 0x0000001100047810 */ /* 0x000fe40007ffe0ff */
[----:B------:R-:W-:Y:S02]  /*106d0*/  ISETP.LT.OR P3, PT, R2, R219, P3 ;  /* 0x000000db0200720c */ /* 0x000fe40001f61670 */
[----:B------:R-:W-:-:S02]  /*106e0*/  ISETP.LT.OR P1, PT, R3, R218, P1 ;  /* 0x000000da0300720c */ /* 0x000fc40000f21670 */
[----:B------:R-:W-:Y:S02]  /*106f0*/  FSEL R24, R35, -INF , !P0 ;  /* 0xff80000023187808 */ /* 0x000fe40004000000 */
[----:B------:R-:W-:Y:S02]  /*10700*/  FSEL R32, R178, -INF , !P4 ;  /* 0xff800000b2207808 */ /* 0x000fe40006000000 */
[-C--:B------:R-:W-:Y:S02]  /*10710*/  ISETP.GE.AND P0, PT, R5, R223.reuse, PT ;  /* 0x000000df0500720c */ /* 0x080fe40003f06270 */
[----:B------:R-:W-:Y:S02]  /*10720*/  ISETP.GE.AND P4, PT, R4, R223, PT ;  /* 0x000000df0400720c */ /* 0x000fe40003f86270 */
[----:B------:R-:W-:Y:S02]  /*10730*/  FSEL R13, R33, -INF , !P3 ;  /* 0xff800000210d7808 */ /* 0x000fe40005800000 */
[----:B------:R-:W-:-:S02]  /*10740*/  ISETP.GE.AND P3, PT, R0, R221, PT ;  /* 0x000000dd0000720c */ /* 0x000fc40003f66270 */
[----:B------:R-:W-:Y:S02]  /*10750*/  FSEL R18, R34, -INF , !P1 ;  /* 0xff80000022127808 */ /* 0x000fe40004800000 */
[----:B------:R-:W-:Y:S02]  /*10760*/  ISETP.GE.AND P1, PT, R3, R221, PT ;  /* 0x000000dd0300720c */ /* 0x000fe40003f26270 */
[-C--:B------:R-:W-:Y:S02]  /*10770*/  ISETP.LT.OR P0, PT, R5, R219.reuse, P0 ;  /* 0x000000db0500720c */ /* 0x080fe40000701670 */
[----:B------:R-:W-:Y:S02]  /*10780*/  ISETP.LT.OR P4, PT, R4, R219, P4 ;  /* 0x000000db0400720c */ /* 0x000fe40002781670 */
[----:B------:R-:W-:Y:S02]  /*10790*/  ISETP.LT.OR P3, PT, R0, R217, P3 ;  /* 0x000000d90000720c */ /* 0x000fe40001f61670 */
[----:B------:R-:W-:-:S02]  /*107a0*/  FSEL R232, R28, -INF , !P0 ;  /* 0xff8000001ce87808 */ /* 0x000fc40004000000 */
[----:B------:R-:W-:Y:S02]  /*107b0*/  FSEL R231, R29, -INF , !P4 ;  /* 0xff8000001de77808 */ /* 0x000fe40006000000 */
[----:B------:R-:W-:Y:S02]  /*107c0*/  ISETP.LT.OR P1, PT, R3, R217, P1 ;  /* 0x000000d90300720c */ /* 0x000fe40000f21670 */
[----:B------:R-:W-:Y:S02]  /*107d0*/  FSEL R25, R177, -INF , !P2 ;  /* 0xff800000b1197808 */ /* 0x000fe40005000000 */
[CC--:B------:R-:W-:Y:S02]  /*107e0*/  ISETP.GE.AND P0, PT, R2.reuse, R221.reuse, PT ;  /* 0x000000dd0200720c */ /* 0x0c0fe40003f06270 */
[----:B------:R-:W-:Y:S02]  /*107f0*/  ISETP.GE.AND P4, PT, R2, R220, PT ;  /* 0x000000dc0200720c */ /* 0x000fe40003f86270 */
[----:B------:R-:W-:-:S02]  /*10800*/  ISETP.GE.AND P2, PT, R5, R221, PT ;  /* 0x000000dd0500720c */ /* 0x000fc40003f46270 */
[----:B------:R-:W-:Y:S02]  /*10810*/  FSEL R19, R176, -INF , !P3 ;  /* 0xff800000b0137808 */ /* 0x000fe40005800000 */
[C---:B------:R-:W-:Y:S02]  /*10820*/  ISETP.GE.AND P3, PT, R5.reuse, R222, PT ;  /* 0x000000de0500720c */ /* 0x040fe40003f66270 */
[----:B------:R-:W-:Y:S02]  /*10830*/  FSEL R26, R184, -INF , !P1 ;  /* 0xff800000b81a7808 */ /* 0x000fe40004800000 */
[CC--:B------:R-:W-:Y:S02]  /*10840*/  ISETP.LT.OR P0, PT, R2.reuse, R217.reuse, P0 ;  /* 0x000000d90200720c */ /* 0x0c0fe40000701670 */
[----:B------:R-:W-:Y:S02]  /*10850*/  ISETP.LT.OR P4, PT, R2, R216, P4 ;  /* 0x000000d80200720c */ /* 0x000fe40002781670 */
[----:B------:R-:W-:-:S02]  /*10860*/  ISETP.LT.OR P1, PT, R5, R217, P2 ;  /* 0x000000d90500720c */ /* 0x000fc40001721670 */
[----:B------:R-:W-:Y:S02]  /*10870*/  IADD3 R2, R0, 0x18, RZ ;  /* 0x0000001800027810 */ /* 0x000fe40007ffe0ff */
[----:B------:R-:W-:Y:S02]  /*10880*/  ISETP.LT.OR P3, PT, R5, R218, P3 ;  /* 0x000000da0500720c */ /* 0x000fe40001f61670 */
[----:B------:R-:W-:Y:S02]  /*10890*/  FSEL R235, R180, -INF , !P1 ;  /* 0xff800000b4eb7808 */ /* 0x000fe40004800000 */
[-C--:B------:R-:W-:Y:S02]  /*108a0*/  ISETP.GE.AND P1, PT, R2, R222.reuse, PT ;  /* 0x000000de0200720c */ /* 0x080fe40003f26270 */
[----:B------:R-:W-:Y:S02]  /*108b0*/  FSEL R234, R30, -INF , !P3 ;  /* 0xff8000001eea7808 */ /* 0x000fe40005800000 */
[----:B------:R-:W-:-:S02]  /*108c0*/  ISETP.GE.AND P3, PT, R4, R222, PT ;  /* 0x000000de0400720c */ /* 0x000fc40003f66270 */
[----:B------:R-:W-:Y:S02]  /*108d0*/  IADD3 R0, R0, 0x19, RZ ;  /* 0x0000001900007810 */ /* 0x000fe40007ffe0ff */
[----:B------:R-:W-:Y:S02]  /*108e0*/  FSEL R27, R185, -INF , !P0 ;  /* 0xff800000b91b7808 */ /* 0x000fe40004000000 */
[CC--:B------:R-:W-:Y:S02]  /*108f0*/  ISETP.GE.AND P0, PT, R2.reuse, R223.reuse, PT ;  /* 0x000000df0200720c */ /* 0x0c0fe40003f06270 */
[-C--:B------:R-:W-:Y:S02]  /*10900*/  ISETP.LT.OR P1, PT, R2, R218.reuse, P1 ;  /* 0x000000da0200720c */ /* 0x080fe40000f21670 */
[----:B------:R-:W-:Y:S02]  /*10910*/  ISETP.LT.OR P3, PT, R4, R218, P3 ;  /* 0x000000da0400720c */ /* 0x000fe40001f61670 */
[----:B------:R-:W-:-:S02]  /*10920*/  ISETP.GE.AND P2, PT, R0, R223, PT ;  /* 0x000000df0000720c */ /* 0x000fc40003f46270 */
[-C--:B------:R-:W-:Y:S02]  /*10930*/  ISETP.LT.OR P0, PT, R2, R219.reuse, P0 ;  /* 0x000000db0200720c */ /* 0x080fe40000701670 */
[----:B------:R-:W-:Y:S02]  /*10940*/  FSEL R228, R22, -INF , !P1 ;  /* 0xff80000016e47808 */ /* 0x000fe40004800000 */
[C---:B------:R-:W-:Y:S02]  /*10950*/  ISETP.GE.AND P1, PT, R0.reuse, R222, PT ;  /* 0x000000de0000720c */ /* 0x040fe40003f26270 */
[----:B------:R-:W-:Y:S02]  /*10960*/  ISETP.GE.AND P5, PT, R3, R220, PT ;  /* 0x000000dc0300720c */ /* 0x000fe40003fa6270 */
[----:B------:R-:W-:Y:S02]  /*10970*/  FSEL R233, R31, -INF , !P3 ;  /* 0xff8000001fe97808 */ /* 0x000fe40005800000 */
[----:B------:R-:W-:-:S02]  /*10980*/  ISETP.LT.OR P2, PT, R0, R219, P2 ;  /* 0x000000db0000720c */ /* 0x000fc40001741670 */
[-C--:B------:R-:W-:Y:S02]  /*10990*/  ISETP.GE.AND P3, PT, R4, R221.reuse, PT ;  /* 0x000000dd0400720c */ /* 0x080fe40003f66270 */
[----:B------:R-:W-:Y:S02]  /*109a0*/  FSEL R224, R20, -INF , !P0 ;  /* 0xff80000014e07808 */ /* 0x000fe40004000000 */
[----:B------:R-:W-:Y:S02]  /*109b0*/  ISETP.GE.AND P0, PT, R2, R221, PT ;  /* 0x000000dd0200720c */ /* 0x000fe40003f06270 */
[----:B------:R-:W-:Y:S02]  /*109c0*/  ISETP.LT.OR P1, PT, R0, R218, P1 ;  /* 0x000000da0000720c */ /* 0x000fe40000f21670 */
[----:B------:R-:W-:Y:S01]  /*109d0*/  ISETP.LT.OR P5, PT, R3, R216, P5 ;  /* 0x000000d80300720c */ /* 0x000fe20002fa1670 */
[----:B------:R-:W-:Y:S01]  /*109e0*/  IMAD R3, R247, -0x326172a9, RZ ;  /* 0xcd9e8d57f7037824 */ /* 0x000fe200078e02ff */
[----:B------:R-:W-:-:S02]  /*109f0*/  FSEL R33, R21, -INF , !P2 ;  /* 0xff80000015217808 */ /* 0x000fc40005000000 */
[CC--:B------:R-:W-:Y:S02]  /*10a00*/  ISETP.LT.OR P3, PT, R4.reuse, R217.reuse, P3 ;  /* 0x000000d90400720c */ /* 0x0c0fe40001f61670 */
[-C--:B------:R-:W-:Y:S02]  /*10a10*/  ISETP.GE.AND P2, PT, R4, R220.reuse, PT ;  /* 0x000000dc0400720c */ /* 0x080fe40003f46270 */
[C---:B------:R-:W-:Y:S02]  /*10a20*/  ISETP.LT.OR P0, PT, R2.reuse, R217, P0 ;  /* 0x000000d90200720c */ /* 0x040fe40000701670 */
[----:B------:R-:W-:Y:S02]  /*10a30*/  FSEL R230, R23, -INF , !P1 ;  /* 0xff80000017e67808 */ /* 0x000fe40004800000 */
[----:B------:R-:W-:Y:S02]  /*10a40*/  ISETP.GE.AND P1, PT, R2, R220, PT ;  /* 0x000000dc0200720c */ /* 0x000fe40003f26270 */
[----:B------:R-:W-:-:S02]  /*10a50*/  FSEL R237, R181, -INF , !P3 ;  /* 0xff800000b5ed7808 */ /* 0x000fc40005800000 */
[----:B------:R-:W-:Y:S02]  /*10a60*/  ISETP.LT.OR P2, PT, R4, R216, P2 ;  /* 0x000000d80400720c */ /* 0x000fe40001741670 */
[----:B------:R-:W-:Y:S02]  /*10a70*/  ISETP.GE.AND P3, PT, R5, R220, PT ;  /* 0x000000dc0500720c */ /* 0x000fe40003f66270 */
[----:B------:R-:W-:Y:S02]  /*10a80*/  LOP3.LUT R3, R137, UR16, R3, 0x96, !PT ;  /* 0x0000001089037c12 */ /* 0x000fe4000f8e9603 */
[----:B------:R-:W-:Y:S02]  /*10a90*/  FSEL R236, R172, -INF , !P0 ;  /* 0xff800000acec7808 */ /* 0x000fe40004000000 */
[----:B------:R-:W-:Y:S01]  /*10aa0*/  LOP3.LUT R4, R139, UR14, R136, 0x96, !PT ;  /* 0x0000000e8b047c12 */ /* 0x000fe2000f8e9688 */
[----:B------:R-:W-:Y:S01]  /*10ab0*/  IMAD.WIDE.U32 R20, R3, -0x2daee0ad, RZ ;  /* 0xd2511f5303147825 */ /* 0x000fe200078e00ff */
[----:B------:R-:W-:-:S02]  /*10ac0*/  ISETP.GE.AND P0, PT, R0, R221, PT ;  /* 0x000000dd0000720c */ /* 0x000fc40003f06270 */
[-C--:B------:R-:W-:Y:S02]  /*10ad0*/  ISETP.LT.OR P1, PT, R2, R216.reuse, P1 ;  /* 0x000000d80200720c */ /* 0x080fe40000f21670 */
[----:B------:R-:W-:Y:S02]  /*10ae0*/  FMNMX.FTZ R2, R191, R9, !PT ;  /* 0x00000009bf027209 */ /* 0x000fe40007810000 */
[----:B------:R-:W-:Y:S01]  /*10af0*/  ISETP.LT.OR P3, PT, R5, R216, P3 ;  /* 0x000000d80500720c */ /* 0x000fe20001f61670 */
[----:B------:R-:W-:Y:S01]  /*10b00*/  IMAD.WIDE.U32 R4, R4, -0x2daee0ad, RZ ;  /* 0xd2511f5304047825 */ /* 0x000fe200078e00ff */
[----:B------:R-:W-:Y:S02]  /*10b10*/  ISETP.LT.OR P0, PT, R0, R217, P0 ;  /* 0x000000d90000720c */ /* 0x000fe40000701670 */
[----:B------:R-:W-:Y:S02]  /*10b20*/  LOP3.LUT R15, R137, UR16, R6, 0x96, !PT ;  /* 0x00000010890f7c12 */ /* 0x000fe4000f8e9606 */
[----:B------:R-:W-:Y:S01]  /*10b30*/  FMNMX.FTZ R6, R11, R2, !PT ;  /* 0x000000020b067209 */ /* 0x000fe20007810000 */
[----:B------:R-:W-:Y:S01]  /*10b40*/  IMAD.WIDE.U32 R2, R7, -0x326172a9, RZ ;  /* 0xcd9e8d5707027825 */ /* 0x000fe200078e00ff */
[----:B------:R-:W-:-:S02]  /*10b50*/  FSEL R238, R173, -INF , !P0 ;  /* 0xff800000adee7808 */ /* 0x000fc40004000000 */
[----:B------:R-:W-:Y:S01]  /*10b60*/  ISETP.GE.AND P0, PT, R0, R220, PT ;  /* 0x000000dc0000720c */ /* 0x000fe20003f06270 */
[----:B------:R-:W-:Y:S01]  /*10b70*/  IMAD.WIDE.U32 R22, R15, -0x2daee0ad, RZ ;  /* 0xd2511f530f167825 */ /* 0x000fe200078e00ff */
[----:B------:R-:W-:Y:S02]  /*10b80*/  LOP3.LUT R7, R5, UR11, R20, 0x96, !PT ;  /* 0x0000000b05077c12 */ /* 0x000fe4000f8e9614 */
[----:B------:R-:W-:Y:S02]  /*10b90*/  FMNMX.FTZ R5, R12, R6, !PT ;  /* 0x000000060c057209 */ /* 0x000fe40007810000 */
[----:B------:R-:W-:Y:S01]  /*10ba0*/  ISETP.LT.OR P0, PT, R0, R216, P0 ;  /* 0x000000d80000720c */ /* 0x000fe20000701670 */
[----:B------:R-:W-:Y:S01]  /*10bb0*/  IMAD.WIDE.U32 R180, R7, -0x326172a9, RZ ;  /* 0xcd9e8d5707b47825 */ /* 0x000fe200078e00ff */
[----:B------:R-:W-:Y:S02]  /*10bc0*/  FMNMX.FTZ R0, R13, R5, !PT ;  /* 0x000000050d007209 */ /* 0x000fe40007810000 */
[----:B------:R-:W-:-:S02]  /*10bd0*/  LOP3.LUT R14, R21, UR13, R192, 0x96, !PT ;  /* 0x0000000d150e7c12 */ /* 0x000fc4000f8e96c0 */
[----:B------:R-:W-:Y:S02]  /*10be0*/  FMNMX.FTZ R0, R232, R0, !PT ;  /* 0x00000000e8007209 */ /* 0x000fe40007810000 */
[----:B------:R-:W-:Y:S01]  /*10bf0*/  LOP3.LUT R6, R3, UR14, R136, 0x96, !PT ;  /* 0x0000000e03067c12 */ /* 0x000fe2000f8e9688 */
[----:B------:R-:W-:Y:S01]  /*10c00*/  IMAD.WIDE.U32 R20, R14, -0x326172a9, RZ ;  /* 0xcd9e8d570e147825 */ /* 0x000fe200078e00ff */
[----:B------:R-:W-:Y:S02]  /*10c10*/  FMNMX.FTZ R0, R231, R0, !PT ;  /* 0x00000000e7007209 */ /* 0x000fe40007810000 */
[----:B------:R-:W-:Y:S01]  /*10c20*/  LOP3.LUT R8, R23, UR13, R8, 0x96, !PT ;  /* 0x0000000d17087c12 */ /* 0x000fe2000f8e9608 */
[----:B------:R-:W-:Y:S01]  /*10c30*/  IMAD.WIDE.U32 R6, R6, -0x2daee0ad, RZ ;  /* 0xd2511f5306067825 */ /* 0x000fe200078e00ff */
[----:B------:R-:W-:Y:S02]  /*10c40*/  LOP3.LUT R14, R21, UR12, R138, 0x96, !PT ;  /* 0x0000000c150e7c12 */ /* 0x000fe4000f8e968a */
[----:B------:R-:W-:-:S02]  /*10c50*/  FMNMX.FTZ R0, R224, R0, !PT ;  /* 0x00000000e0007209 */ /* 0x000fc40007810000 */
[----:B------:R-:W-:Y:S01]  /*10c60*/  LOP3.LUT R3, R181, UR10, R20, 0x96, !PT ;  /* 0x0000000ab5037c12 */ /* 0x000fe2000f8e9614 */
[----:B------:R-:W-:Y:S01]  /*10c70*/  IMAD.WIDE.U32 R14, R14, -0x2daee0ad, RZ ;  /* 0xd2511f530e0e7825 */ /* 0x000fe200078e00ff */
[----:B------:R-:W-:Y:S02]  /*10c80*/  FMNMX.FTZ R0, R33, R0, !PT ;  /* 0x0000000021007209 */ /* 0x000fe40007810000 */
[----:B------:R-:W-:Y:S01]  /*10c90*/  LOP3.LUT R21, R7, UR11, R22, 0x96, !PT ;  /* 0x0000000b07157c12 */ /* 0x000fe2000f8e9616 */
[----:B------:R-:W-:Y:S01]  /*10ca0*/  IMAD.WIDE.U32 R184, R3, -0x2daee0ad, RZ ;  /* 0xd2511f5303b87825 */ /* 0x000fe200078e00ff */
[----:B------:R-:W-:Y:S02]  /*10cb0*/  LOP3.LUT R15, R15, UR9, R4, 0x96, !PT ;  /* 0x000000090f0f7c12 */ /* 0x000fe4000f8e9604 */
[----:B------:R-:W-:Y:S01]  /*10cc0*/  FMNMX.FTZ R3, R190, R10, !PT ;  /* 0x0000000abe037209 */ /* 0x000fe20007810000 */
[----:B------:R-:W-:Y:S01]  /*10cd0*/  IMAD.WIDE.U32 R22, R8, -0x326172a9, RZ ;  /* 0xcd9e8d5708167825 */ /* 0x000fe200078e00ff */
[----:B------:R-:W-:Y:S01]  /*10ce0*/  FMNMX.FTZ R4, R189, R19, !PT ;  /* 0x00000013bd047209 */ /* 0x000fe20007810000 */
[----:B------:R-:W1:Y:S01]  /*10cf0*/  SHFL.BFLY PT, R8, R0, 0x2, 0x1f ;  /* 0x0c401f0000087f89 */ /* 0x000e6200000e0000 */
[----:B------:R-:W-:Y:S01]  /*10d00*/  FMNMX.FTZ R3, R17, R3, !PT ;  /* 0x0000000311037209 */ /* 0x000fe20007810000 */
[----:B------:R-:W-:Y:S01]  /*10d10*/  IMAD.WIDE.U32 R242, R15, -0x326172a9, RZ ;  /* 0xcd9e8d570ff27825 */ /* 0x000fe200078e00ff */
[----:B------:R-:W-:-:S02]  /*10d20*/  LOP3.LUT R14, R185, UR7, R14, 0x96, !PT ;  /* 0x00000007b90e7c12 */ /* 0x000fc4000f8e960e */
[----:B------:R-:W-:Y:S01]  /*10d30*/  FMNMX.FTZ R4, R25, R4, !PT ;  /* 0x0000000419047209 */ /* 0x000fe20007810000 */
[----:B------:R-:W-:Y:S01]  /*10d40*/  IMAD.WIDE.U32 R132, R21, -0x326172a9, RZ ;  /* 0xcd9e8d5715847825 */ /* 0x000fe200078e00ff */
[----:B------:R-:W-:Y:S02]  /*10d50*/  FMNMX.FTZ R5, R18, R3, !PT ;  /* 0x0000000312057209 */ /* 0x000fe40007810000 */
[----:B------:R-:W-:Y:S01]  /*10d60*/  LOP3.LUT R20, R23, UR12, R2, 0x96, !PT ;  /* 0x0000000c17147c12 */ /* 0x000fe2000f8e9602 */
[----:B------:R-:W-:Y:S01]  /*10d70*/  IMAD.WIDE.U32 R2, R14, -0x326172a9, RZ ;  /* 0xcd9e8d570e027825 */ /* 0x000fe200078e00ff */
[----:B------:R-:W-:Y:S02]  /*10d80*/  FMNMX.FTZ R4, R26, R4, !PT ;  /* 0x000000041a047209 */ /* 0x000fe40007810000 */
[----:B------:R-:W-:Y:S02]  /*10d90*/  FMNMX.FTZ R7, R24, R5, !PT ;  /* 0x0000000518077209 */ /* 0x000fe40007810000 */
[----:B------:R-:W-:-:S02]  /*10da0*/  FMNMX.FTZ R5, R27, R4, !PT ;  /* 0x000000041b057209 */ /* 0x000fc40007810000 */
[----:B------:R-:W-:Y:S02]  /*10db0*/  LOP3.LUT R4, R2, 0xffff, RZ, 0xc0, !PT ;  /* 0x0000ffff02047812 */ /* 0x000fe400078ec0ff */
[----:B------:R-:W-:Y:S02]  /*10dc0*/  FMNMX.FTZ R135, R234, R7, !PT ;  /* 0x00000007ea877209 */ /* 0x000fe40007810000 */
[----:B------:R-:W-:Y:S02]  /*10dd0*/  FMNMX.FTZ R7, R235, R5, !PT ;  /* 0x00000005eb077209 */ /* 0x000fe40007810000 */
[----:B------:R-:W-:Y:S02]  /*10de0*/  SHF.R.U32.HI R5, RZ, 0x8, R4 ;  /* 0x00000008ff057819 */ /* 0x000fe40000011604 */
[----:B------:R-:W-:Y:S02]  /*10df0*/  LOP3.LUT R4, R2, 0xff, RZ, 0xc0, !PT ;  /* 0x000000ff02047812 */ /* 0x000fe400078ec0ff */
[----:B------:R-:W-:-:S02]  /*10e00*/  FMNMX.FTZ R7, R237, R7, !PT ;  /* 0x00000007ed077209 */ /* 0x000fc40007810000 */
[----:B------:R-:W-:Y:S02]  /*10e10*/  PRMT R31, R4, 0x5410, R5 ;  /* 0x00005410041f7816 */ /* 0x000fe40000000005 */
[----:B-1----:R-:W-:Y:S02]  /*10e20*/  FMNMX.FTZ R0, R0, R8, !PT ;  /* 0x0000000800007209 */ /* 0x002fe40007810000 */
[----:B------:R-:W-:Y:S02]  /*10e30*/  FMNMX.FTZ R4, R236, R7, !PT ;  /* 0x00000007ec047209 */ /* 0x000fe40007810000 */
[--C-:B------:R-:W-:Y:S01]  /*10e40*/  SHF.R.U32.HI R5, RZ, 0x10, R2.reuse ;  /* 0x00000010ff057819 */ /* 0x100fe20000011602 */
[----:B------:R-:W1:Y:S01]  /*10e50*/  SHFL.BFLY PT, R136, R0, 0x1, 0x1f ;  /* 0x0c201f0000887f89 */ /* 0x000e6200000e0000 */
[----:B------:R-:W-:Y:S02]  /*10e60*/  FMNMX.FTZ R4, R238, R4, !PT ;  /* 0x00000004ee047209 */ /* 0x000fe40007810000 */
[----:B------:R-:W-:-:S02]  /*10e70*/  SHF.R.U32.HI R15, RZ, 0x18, R2 ;  /* 0x00000018ff0f7819 */ /* 0x000fc40000011602 */
[----:B------:R-:W-:Y:S01]  /*10e80*/  LOP3.LUT R2, R3, UR18, R242, 0x96, !PT ;  /* 0x0000001203027c12 */ /* 0x000fe2000f8e96f2 */
[----:B------:R-:W2:Y:S01]  /*10e90*/  SHFL.BFLY PT, R134, R4, 0x2, 0x1f ;  /* 0x0c401f0004867f89 */ /* 0x000ea200000e0000 */
[----:B------:R-:W-:Y:S02]  /*10ea0*/  LOP3.LUT R8, R5, 0xff, RZ, 0xc0, !PT ;  /* 0x000000ff05087812 */ /* 0x000fe400078ec0ff */
[--C-:B------:R-:W-:Y:S02]  /*10eb0*/  SHF.R.U32.HI R5, RZ, 0x10, R2.reuse ;  /* 0x00000010ff057819 */ /* 0x100fe40000011602 */
[C---:B------:R-:W-:Y:S02]  /*10ec0*/  LOP3.LUT R3, R2.reuse, 0xffff, RZ, 0xc0, !PT ;  /* 0x0000ffff02037812 */ /* 0x040fe400078ec0ff */
[----:B------:R-:W-:Y:S02]  /*10ed0*/  LOP3.LUT R14, R2, 0xff, RZ, 0xc0, !PT ;  /* 0x000000ff020e7812 */ /* 0x000fe400078ec0ff */
[----:B------:R-:W-:-:S02]  /*10ee0*/  SHF.R.U32.HI R7, RZ, 0x18, R2 ;  /* 0x00000018ff077819 */ /* 0x000fc40000011602 */
[----:B------:R-:W-:Y:S02]  /*10ef0*/  FMNMX.FTZ R135, R233, R135, !PT ;  /* 0x00000087e9877209 */ /* 0x000fe40007810000 */
[----:B------:R-:W-:Y:S02]  /*10f00*/  LOP3.LUT R2, R5, 0xff, RZ, 0xc0, !PT ;  /* 0x000000ff05027812 */ /* 0x000fe400078ec0ff */
[----:B------:R-:W-:Y:S02]  /*10f10*/  SHF.R.U32.HI R3, RZ, 0x8, R3 ;  /* 0x00000008ff037819 */ /* 0x000fe40000011603 */
[----:B------:R-:W-:Y:S02]  /*10f20*/  LOP3.LUT R5, R133, UR10, R22, 0x96, !PT ;  /* 0x0000000a85057c12 */ /* 0x000fe4000f8e9616 */
[----:B------:R-:W-:Y:S02]  /*10f30*/  FMNMX.FTZ R135, R228, R135, !PT ;  /* 0x00000087e4877209 */ /* 0x000fe40007810000 */
[----:B------:R-:W-:Y:S01]  /*10f40*/  PRMT R29, R14, 0x5410, R3 ;  /* 0x000054100e1d7816 */ /* 0x000fe20000000003 */
[----:B------:R-:W-:Y:S01]  /*10f50*/  IMAD.WIDE.U32 R34, R5, -0x2daee0ad, RZ ;  /* 0xd2511f5305227825 */ /* 0x000fe200078e00ff */
[----:B------:R-:W-:-:S02]  /*10f60*/  PRMT R30, R2, 0x5410, R7 ;  /* 0x00005410021e7816 */ /* 0x000fc40000000007 */
[----:B------:R-:W-:Y:S01]  /*10f70*/  FMNMX.FTZ R135, R230, R135, !PT ;  /* 0x00000087e6877209 */ /* 0x000fe20007810000 */
[----:B------:R-:W-:Y:S01]  /*10f80*/  IMAD.WIDE.U32 R2, R20, -0x2daee0ad, RZ ;  /* 0xd2511f5314027825 */ /* 0x000fe200078e00ff */
[----:B-1----:R-:W-:Y:S02]  /*10f90*/  FMNMX.FTZ R136, R0, R136, !PT ;  /* 0x0000008800887209 */ /* 0x002fe40007810000 */
[----:B------:R-:W-:Y:S01]  /*10fa0*/  FMNMX.FTZ R0, R188, R32, !PT ;  /* 0x00000020bc007209 */ /* 0x000fe20007810000 */
[----:B------:R-:W1:Y:S01]  /*10fb0*/  SHFL.BFLY PT, R16, R135, 0x2, 0x1f ;  /* 0x0c401f0087107f89 */ /* 0x000e6200000e0000 */
[----:B------:R-:W-:Y:S02]  /*10fc0*/  LOP3.LUT R5, R35, UR7, R2, 0x96, !PT ;  /* 0x0000000723057c12 */ /* 0x000fe4000f8e9602 */
[----:B------:R-:W-:Y:S02]  /*10fd0*/  FSEL R2, R179, -INF , !P6 ;  /* 0xff800000b3027808 */ /* 0x000fe40007000000 */
[----:B------:R-:W-:-:S02]  /*10fe0*/  LOP3.LUT R20, R3, UR9, R6, 0x96, !PT ;  /* 0x0000000903147c12 */ /* 0x000fc4000f8e9606 */
[----:B--2---:R-:W-:Y:S01]  /*10ff0*/  FMNMX.FTZ R134, R4, R134, !PT ;  /* 0x0000008604867209 */ /* 0x004fe20007810000 */
[----:B------:R-:W-:Y:S01]  /*11000*/  IMAD.WIDE.U32 R4, R5, -0x326172a9, RZ ;  /* 0xcd9e8d5705047825 */ /* 0x000fe200078e00ff */
[----:B------:R-:W-:Y:S02]  /*11010*/  FSEL R6, R186, -INF , !P5 ;  /* 0xff800000ba067808 */ /* 0x000fe40006800000 */
[----:B------:R-:W-:Y:S01]  /*11020*/  FMNMX.FTZ R0, R2, R0, !PT ;  /* 0x0000000002007209 */ /* 0x000fe20007810000 */
[----:B------:R-:W-:Y:S01]  /*11030*/  IMAD.WIDE.U32 R240, R20, -0x326172a9, RZ ;  /* 0xcd9e8d5714f07825 */ /* 0x000fe200078e00ff */
[----:B------:R-:W-:Y:S02]  /*11040*/  FSEL R7, R187, -INF , !P4 ;  /* 0xff800000bb077808 */ /* 0x000fe40006000000 */
[----:B------:R-:W-:Y:S02]  /*11050*/  FMNMX.FTZ R3, R6, R0, !PT ;  /* 0x0000000006037209 */ /* 0x000fe40007810000 */
[----:B------:R-:W-:-:S02]  /*11060*/  LOP3.LUT R0, R4, 0xffff, RZ, 0xc0, !PT ;  /* 0x0000ffff04007812 */ /* 0x000fc400078ec0ff */
[----:B------:R-:W-:Y:S02]  /*11070*/  PRMT R28, R8, 0x5410, R15 ;  /* 0x00005410081c7816 */ /* 0x000fe4000000000f */
[----:B------:R-:W-:Y:S02]  /*11080*/  FSEL R182, R182, -INF , !P3 ;  /* 0xff800000b6b67808 */ /* 0x000fe40005800000 */
[----:B------:R-:W-:Y:S02]  /*11090*/  FMNMX.FTZ R8, R7, R3, !PT ;  /* 0x0000000307087209 */ /* 0x000fe40007810000 */
[----:B------:R-:W-:Y:S02]  /*110a0*/  SHF.R.U32.HI R3, RZ, 0x8, R0 ;  /* 0x00000008ff037819 */ /* 0x000fe40000011600 */
[----:B------:R-:W-:Y:S02]  /*110b0*/  LOP3.LUT R0, R4, 0xff, RZ, 0xc0, !PT ;  /* 0x000000ff04007812 */ /* 0x000fe400078ec0ff */
[----:B------:R-:W-:-:S02]  /*110c0*/  FSEL R183, R183, -INF , !P2 ;  /* 0xff800000b7b77808 */ /* 0x000fc40005000000 */
[----:B------:R-:W-:Y:S02]  /*110d0*/  FMNMX.FTZ R8, R182, R8, !PT ;  /* 0x00000008b6087209 */ /* 0x000fe40007810000 */
[----:B------:R-:W-:Y:S01]  /*110e0*/  PRMT R23, R0, 0x5410, R3 ;  /* 0x0000541000177816 */ /* 0x000fe20000000003 */
[----:B------:R-:W-:Y:S01]  /*110f0*/  FMUL.FTZ R3, R136, c[0x0][0x23c] ;  /* 0x00008f0088037a20 */ /* 0x000fe20000410000 */
[----:B------:R-:W-:Y:S02]  /*11100*/  FSEL R181, R174, -INF , !P1 ;  /* 0xff800000aeb57808 */ /* 0x000fe40004800000 */
[----:B------:R-:W-:Y:S02]  /*11110*/  FMNMX.FTZ R0, R183, R8, !PT ;  /* 0x00000008b7007209 */ /* 0x000fe40007810000 */
[----:B------:R-:W-:Y:S02]  /*11120*/  FSEL R185, R175, -INF , !P0 ;  /* 0xff800000afb97808 */ /* 0x000fe40004000000 */
[----:B------:R-:W-:-:S02]  /*11130*/  FMNMX.FTZ R137, R181, R0, !PT ;  /* 0x00000000b5897209 */ /* 0x000fc40007810000 */
[----:B-1----:R-:W-:Y:S02]  /*11140*/  FMNMX.FTZ R135, R135, R16, !PT ;  /* 0x0000001087877209 */ /* 0x002fe40007810000 */
[----:B------:R-:W-:Y:S02]  /*11150*/  FMNMX.FTZ R137, R185, R137, !PT ;  /* 0x00000089b9897209 */ /* 0x000fe40007810000 */
[----:B------:R-:W-:Y:S01]  /*11160*/  FSETP.NEU.FTZ.AND P1, PT, R136, -INF , PT ;  /* 0xff8000008800780b */ /* 0x000fe20003f3d000 */
[----:B------:R-:W1:Y:S01]  /*11170*/  SHFL.BFLY PT, R15, R135, 0x1, 0x1f ;  /* 0x0c201f00870f7f89 */ /* 0x000e6200000e0000 */
[----:B------:R-:W-:Y:S02]  /*11180*/  SHF.R.U32.HI R0, RZ, 0x10, R4 ;  /* 0x00000010ff007819 */ /* 0x000fe40000011604 */
[----:B------:R-:W-:Y:S01]  /*11190*/  FSEL R3, R3, RZ, P1 ;  /* 0x000000ff03037208 */ /* 0x000fe20000800000 */
[----:B------:R-:W2:Y:S01]  /*111a0*/  SHFL.BFLY PT, R14, R137, 0x2, 0x1f ;  /* 0x0c401f00890e7f89 */ /* 0x000ea200000e0000 */
[----:B------:R-:W-:-:S02]  /*111b0*/  LOP3.LUT R8, R0, 0xff, RZ, 0xc0, !PT ;  /* 0x000000ff00087812 */ /* 0x000fc400078ec0ff */
[----:B------:R-:W-:Y:S01]  /*111c0*/  SHF.R.U32.HI R0, RZ, 0x18, R4 ;  /* 0x00000018ff007819 */ /* 0x000fe20000011604 */
[--C-:B------:R-:W-:Y:S01]  /*111d0*/  FFMA.FTZ R9, R9, c[0x0][0x23c], -R3.reuse ;  /* 0x00008f0009097a23 */ /* 0x100fe20000010803 */
[----:B------:R-:W-:Y:S01]  /*111e0*/  LOP3.LUT R4, R5, UR18, R240, 0x96, !PT ;  /* 0x0000001205047c12 */ /* 0x000fe2000f8e96f0 */
[--C-:B------:R-:W-:Y:S01]  /*111f0*/  FFMA.FTZ R13, R13, c[0x0][0x23c], -R3.reuse ;  /* 0x00008f000d0d7a23 */ /* 0x100fe20000010803 */
[----:B------:R-:W-:Y:S01]  /*11200*/  PRMT R22, R8, 0x5410, R0 ;  /* 0x0000541008167816 */ /* 0x000fe20000000000 */
[----:B------:R3:W-:Y:S01]  /*11210*/  MUFU.EX2 R229, R9 ;  /* 0x0000000900e57308 */ /* 0x0007e20000000800 */
[----:B------:R-:W-:Y:S01]  /*11220*/  LOP3.LUT R0, R4, 0xffff, RZ, 0xc0, !PT ;  /* 0x0000ffff04007812 */ /* 0x000fe200078ec0ff */
[--C-:B------:R-:W-:Y:S02]  /*11230*/  FFMA.FTZ R12, R12, c[0x0][0x23c], -R3.reuse ;  /* 0x00008f000c0c7a23 */ /* 0x100fe40000010803 */
[----:B------:R-:W-:Y:S01]  /*11240*/  FFMA.FTZ R11, R11, c[0x0][0x23c], -R3 ;  /* 0x00008f000b0b7a23 */ /* 0x000fe20000010803 */
[----:B------:R-:W-:-:S02]  /*11250*/  SHF.R.U32.HI R5, RZ, 0x8, R0 ;  /* 0x00000008ff057819 */ /* 0x000fc40000011600 */
[----:B------:R-:W-:Y:S01]  /*11260*/  LOP3.LUT R0, R4, 0xff, RZ, 0xc0, !PT ;  /* 0x000000ff04007812 */ /* 0x000fe200078ec0ff */
[----:B------:R-:W-:Y:S01]  /*11270*/  MUFU.EX2 R226, R13 ;  /* 0x0000000d00e27308 */ /* 0x000fe20000000800 */
[----:B-1----:R-:W-:Y:S01]  /*11280*/  FMNMX.FTZ R135, R135, R15, !PT ;  /* 0x0000000f87877209 */ /* 0x002fe20007810000 */
[----:B---3--:R-:W1:Y:S01]  /*11290*/  SHFL.BFLY PT, R9, R134, 0x1, 0x1f ;  /* 0x0c201f0086097f89 */ /* 0x008e6200000e0000 */
[----:B--2---:R-:W-:-:S03]  /*112a0*/  FMNMX.FTZ R137, R14, R137, !PT ;  /* 0x000000890e897209 */ /* 0x004fc60007810000 */
[C---:B------:R-:W-:Y:S01]  /*112b0*/  FMUL.FTZ R16, R135.reuse, c[0x0][0x23c] ;  /* 0x00008f0087107a20 */ /* 0x040fe20000410000 */
[----:B------:R-:W-:Y:S01]  /*112c0*/  FSETP.NEU.FTZ.AND P2, PT, R135, -INF , PT ;  /* 0xff8000008700780b */ /* 0x000fe20003f5d000 */
[----:B------:R-:W-:Y:S01]  /*112d0*/  MUFU.EX2 R227, R12 ;  /* 0x0000000c00e37308 */ /* 0x000fe20000000800 */
[----:B------:R-:W-:Y:S01]  /*112e0*/  PRMT R14, R0, 0x5410, R5 ;  /* 0x00005410000e7816 */ /* 0x000fe20000000005 */
[----:B------:R-:W2:Y:S01]  /*112f0*/  SHFL.BFLY PT, R8, R137, 0x1, 0x1f ;  /* 0x0c201f0089087f89 */ /* 0x000ea200000e0000 */
[----:B------:R-:W-:Y:S02]  /*11300*/  FSEL R16, R16, RZ, P2 ;  /* 0x000000ff10107208 */ /* 0x000fe40001000000 */
[--C-:B------:R-:W-:Y:S02]  /*11310*/  SHF.R.U32.HI R5, RZ, 0x10, R4.reuse ;  /* 0x00000010ff057819 */ /* 0x100fe40000011604 */
[----:B------:R-:W-:Y:S01]  /*11320*/  SHF.R.U32.HI R4, RZ, 0x18, R4 ;  /* 0x00000018ff047819 */ /* 0x000fe20000011604 */
[--C-:B------:R-:W-:Y:S01]  /*11330*/  FFMA.FTZ R0, R17, c[0x0][0x23c], -R16.reuse ;  /* 0x00008f0011007a23 */ /* 0x100fe20000010810 */
[----:B------:R3:W-:Y:S01]  /*11340*/  MUFU.EX2 R225, R11 ;  /* 0x0000000b00e17308 */ /* 0x0007e20000000800 */
[----:B------:R-:W-:-:S07]  /*11350*/  FFMA.FTZ R10, R10, c[0x0][0x23c], -R16 ;  /* 0x00008f000a0a7a23 */ /* 0x000fce0000010810 */
[----:B------:R4:W-:Y:S01]  /*11360*/  MUFU.EX2 R194, R0 ;  /* 0x0000000000c27308 */ /* 0x0009e20000000800 */
[----:B-1----:R-:W-:Y:S01]  /*11370*/  FMNMX.FTZ R134, R134, R9, !PT ;  /* 0x0000000986867209 */ /* 0x002fe20007810000 */
[----:B------:R-:W-:-:S03]  /*11380*/  HSET2.LE.AND R9, R30, R199, PT ;  /* 0x000000c71e097233 */ /* 0x000fc60003803000 */
[C---:B------:R-:W-:Y:S01]  /*11390*/  FSETP.NEU.FTZ.AND P0, PT, R134.reuse, -INF , PT ;  /* 0xff8000008600780b */ /* 0x040fe20003f1d000 */
[----:B------:R-:W-:Y:S01]  /*113a0*/  FMUL.FTZ R17, R134, c[0x0][0x23c] ;  /* 0x00008f0086117a20 */ /* 0x000fe20000410000 */
[----:B--2---:R-:W-:Y:S01]  /*113b0*/  FMNMX.FTZ R137, R137, R8, !PT ;  /* 0x0000000889897209 */ /* 0x004fe20007810000 */
[----:B------:R1:W-:Y:S01]  /*113c0*/  MUFU.EX2 R195, R10 ;  /* 0x0000000a00c37308 */ /* 0x0003e20000000800 */
[--C-:B---3--:R-:W-:Y:S02]  /*113d0*/  HSET2.LE.AND R11, R28, R199.reuse, PT ;  /* 0x000000c71c0b7233 */ /* 0x108fe40003803000 */
[----:B------:R-:W-:Y:S01]  /*113e0*/  FSEL R17, R17, RZ, P0 ;  /* 0x000000ff11117208 */ /* 0x000fe20000000000 */
[--C-:B------:R-:W-:Y:S01]  /*113f0*/  HSET2.LE.AND R8, R29, R199.reuse, PT ;  /* 0x000000c71d087233 */ /* 0x100fe20003803000 */
[----:B----4-:R-:W-:Y:S01]  /*11400*/  LOP3.LUT R0, R5, 0xff, RZ, 0xc0, !PT ;  /* 0x000000ff05007812 */ /* 0x010fe200078ec0ff */
[----:B------:R-:W-:Y:S02]  /*11410*/  FFMA.FTZ R5, R18, c[0x0][0x23c], -R16 ;  /* 0x00008f0012057a23 */ /* 0x000fe40000010810 */
[----:B------:R-:W-:Y:S01]  /*11420*/  FMUL.FTZ R18, R137, c[0x0][0x23c] ;  /* 0x00008f0089127a20 */ /* 0x000fe20000410000 */
[----:B------:R-:W-:Y:S01]  /*11430*/  PRMT R13, R0, 0x5410, R4 ;  /* 0x00005410000d7816 */ /* 0x000fe20000000004 */
[----:B------:R-:W-:Y:S01]  /*11440*/  FFMA.FTZ R0, R24, c[0x0][0x23c], -R16 ;  /* 0x00008f0018007a23 */ /* 0x000fe20000010810 */
[----:B------:R-:W-:Y:S01]  /*11450*/  FSEL R4, R135, RZ, P2 ;  /* 0x000000ff87047208 */ /* 0x000fe20001000000 */
[----:B------:R2:W-:Y:S01]  /*11460*/  MUFU.EX2 R193, R5 ;  /* 0x0000000500c17308 */ /* 0x0005e20000000800 */
[----:B-1----:R-:W-:-:S03]  /*11470*/  HSET2.LE.AND R10, R31, R199, PT ;  /* 0x000000c71f0a7233 */ /* 0x002fc60003803000 */
[----:B------:R-:W-:Y:S01]  /*11480*/  FADD.FTZ R21, R190, -R4 ;  /* 0x80000004be157221 */ /* 0x000fe20000010000 */
[----:B------:R-:W-:Y:S02]  /*11490*/  FSEL R4, R134, RZ, P0 ;  /* 0x000000ff86047208 */ /* 0x000fe40000000000 */
[----:B------:R-:W-:Y:S01]  /*114a0*/  FSETP.NEU.FTZ.AND P0, PT, R137, -INF , PT ;  /* 0xff8000008900780b */ /* 0x000fe20003f1d000 */
[----:B------:R1:W-:Y:S01]  /*114b0*/  MUFU.EX2 R192, R0 ;  /* 0x0000000000c07308 */ /* 0x0003e20000000800 */
[----:B------:R-:W-:Y:S02]  /*114c0*/  FMUL.FTZ R21, R21, c[0x0][0x23c] ;  /* 0x00008f0015157a20 */ /* 0x000fe40000410000 */
[----:B------:R-:W-:Y:S01]  /*114d0*/  FADD.FTZ R20, R189, -R4 ;  /* 0x80000004bd147221 */ /* 0x000fe20000010000 */
[----:B------:R-:W-:Y:S01]  /*114e0*/  FSEL R18, R18, RZ, P0 ;  /* 0x000000ff12127208 */ /* 0x000fe20000000000 */
[----:B------:R-:W-:Y:S02]  /*114f0*/  FFMA.FTZ R4, R26, c[0x0][0x23c], -R17 ;  /* 0x00008f001a047a23 */ /* 0x000fe40000010811 */
[----:B------:R-:W-:Y:S01]  /*11500*/  FMUL.FTZ R20, R20, c[0x0][0x23c] ;  /* 0x00008f0014147a20 */ /* 0x000fe20000410000 */
[----:B--2---:R-:W-:Y:S01]  /*11510*/  FSEL R5, R136, RZ, P1 ;  /* 0x000000ff88057208 */ /* 0x004fe20000800000 */
[----:B------:R2:W-:Y:S01]  /*11520*/  MUFU.EX2 R187, R4 ;  /* 0x0000000400bb7308 */ /* 0x0005e20000000800 */
[----:B------:R-:W-:-:S02]  /*11530*/  FFMA.FTZ R2, R2, c[0x0][0x23c], -R18 ;  /* 0x00008f0002027a23 */ /* 0x000fc40000010812 */
[--C-:B------:R-:W-:Y:S02]  /*11540*/  FFMA.FTZ R6, R6, c[0x0][0x23c], -R18.reuse ;  /* 0x00008f0006067a23 */ /* 0x100fe40000010812 */
[----:B------:R-:W-:Y:S01]  /*11550*/  FADD.FTZ R12, R191, -R5 ;  /* 0x80000005bf0c7221 */ /* 0x000fe20000010000 */
[----:B------:R-:W-:Y:S01]  /*11560*/  HSET2.LE.AND R5, R13, R199, PT ;  /* 0x000000c70d057233 */ /* 0x000fe20003803000 */
[----:B-1----:R-:W-:Y:S01]  /*11570*/  FFMA.FTZ R0, R19, c[0x0][0x23c], -R17 ;  /* 0x00008f0013007a23 */ /* 0x002fe20000010811 */
[----:B------:R-:W-:Y:S01]  /*11580*/  MUFU.EX2 R138, R2 ;  /* 0x00000002008a7308 */ /* 0x000fe20000000800 */
[----:B------:R-:W-:Y:S02]  /*11590*/  FMUL.FTZ R12, R12, c[0x0][0x23c] ;  /* 0x00008f000c0c7a20 */ /* 0x000fe40000410000 */
[----:B------:R-:W-:Y:S02]  /*115a0*/  FFMA.FTZ R7, R7, c[0x0][0x23c], -R18 ;  /* 0x00008f0007077a23 */ /* 0x000fe40000010812 */
[----:B------:R-:W-:-:S03]  /*115b0*/  IMAD.MOV.U32 R191, RZ, RZ, R198 ;  /* 0x000000ffffbf7224 */ /* 0x000fc600078e00c6 */
[----:B------:R1:W-:Y:S01]  /*115c0*/  MUFU.EX2 R190, R0 ;  /* 0x0000000000be7308 */ /* 0x0003e20000000800 */
[----:B--2---:R-:W-:-:S07]  /*115d0*/  FFMA.FTZ R4, R27, c[0x0][0x23c], -R17 ;  /* 0x00008f001b047a23 */ /* 0x004fce0000010811 */
[----:B------:R2:W-:Y:S01]  /*115e0*/  MUFU.EX2 R186, R4 ;  /* 0x0000000400ba7308 */ /* 0x0005e20000000800 */
[----:B-1----:R-:W-:-:S07]  /*115f0*/  FFMA.FTZ R0, R25, c[0x0][0x23c], -R17 ;  /* 0x00008f0019007a23 */ /* 0x002fce0000010811 */
[----:B------:R-:W1:Y:S01]  /*11600*/  MUFU.EX2 R26, R12 ;  /* 0x0000000c001a7308 */ /* 0x000e620000000800 */
[----:B--2---:R-:W-:-:S07]  /*11610*/  FFMA.FTZ R4, R32, c[0x0][0x23c], -R18 ;  /* 0x00008f0020047a23 */ /* 0x004fce0000010812 */
[----:B------:R2:W3:Y:S08]  /*11620*/  MUFU.EX2 R189, R0 ;  /* 0x0000000000bd7308 */ /* 0x0004f00000000800 */
[----:B------:R4:W-:Y:S01]  /*11630*/  MUFU.EX2 R139, R4 ;  /* 0x00000004008b7308 */ /* 0x0009e20000000800 */
[-C--:B-1----:R-:W-:Y:S02]  /*11640*/  FMUL.FTZ R140, R140, R26.reuse ;  /* 0x0000001a8c8c7220 */ /* 0x082fe40000410000 */
[----:B------:R-:W-:-:S02]  /*11650*/  FMUL.FTZ R141, R141, R26 ;  /* 0x0000001a8d8d7220 */ /* 0x000fc40000410000 */
[-C--:B------:R-:W-:Y:S02]  /*11660*/  FMUL.FTZ R152, R152, R26.reuse ;  /* 0x0000001a98987220 */ /* 0x080fe40000410000 */
[-C--:B------:R-:W-:Y:S01]  /*11670*/  FMUL.FTZ R153, R153, R26.reuse ;  /* 0x0000001a99997220 */ /* 0x080fe20000410000 */
[----:B--2---:R-:W-:Y:S01]  /*11680*/  FSEL R0, R137, RZ, P0 ;  /* 0x000000ff89007208 */ /* 0x004fe20000000000 */
[----:B------:R1:W-:Y:S01]  /*11690*/  MUFU.EX2 R133, R6 ;  /* 0x0000000600857308 */ /* 0x0003e20000000800 */
[-C--:B------:R-:W-:Y:S02]  /*116a0*/  FMUL.FTZ R156, R156, R26.reuse ;  /* 0x0000001a9c9c7220 */ /* 0x080fe40000410000 */
[----:B------:R-:W-:Y:S02]  /*116b0*/  FMUL.FTZ R157, R157, R26 ;  /* 0x0000001a9d9d7220 */ /* 0x000fe40000410000 */
[----:B------:R-:W-:Y:S01]  /*116c0*/  FADD.FTZ R19, R188, -R0 ;  /* 0x80000000bc137221 */ /* 0x000fe20000010000 */
[----:B------:R-:W-:Y:S01]  /*116d0*/  F2FP.BF16.PACK_AB R0, R226, R227 ;  /* 0x000000e3e200723e */ /* 0x000fe200000010ff */
[----:B----4-:R-:W-:Y:S01]  /*116e0*/  HSET2.LE.AND R4, R14, R199, PT ;  /* 0x000000c70e047233 */ /* 0x010fe20003803000 */
[----:B------:R2:W-:Y:S01]  /*116f0*/  MUFU.EX2 R35, R7 ;  /* 0x0000000700237308 */ /* 0x0005e20000000800 */
[----:B------:R-:W4:Y:S01]  /*11700*/  LDSM.16.MT88.4 R12, [R201+0xa000] ;  /* 0x00a00000c90c783b */ /* 0x000f220000004200 */
[----:B------:R-:W-:Y:S01]  /*11710*/  LOP3.LUT R10, R10, R0, RZ, 0xc0, !PT ;  /* 0x000000000a0a7212 */ /* 0x000fe200078ec0ff */
[----:B------:R-:W-:Y:S01]  /*11720*/  FMUL.FTZ R19, R19, c[0x0][0x23c] ;  /* 0x00008f0013137a20 */ /* 0x000fe20000410000 */
[----:B------:R-:W-:Y:S01]  /*11730*/  F2FP.BF16.PACK_AB R0, R192, R193 ;  /* 0x000000c1c000723e */ /* 0x000fe200000010ff */
[----:B------:R-:W-:-:S02]  /*11740*/  FMUL.FTZ R168, R168, R26 ;  /* 0x0000001aa8a87220 */ /* 0x000fc40000410000 */
[----:B------:R-:W-:Y:S01]  /*11750*/  FMUL.FTZ R169, R169, R26 ;  /* 0x0000001aa9a97220 */ /* 0x000fe20000410000 */
[----:B------:R-:W-:Y:S01]  /*11760*/  LOP3.LUT R11, R11, R0, RZ, 0xc0, !PT ;  /* 0x000000000b0b7212 */ /* 0x000fe200078ec0ff */
[----:B------:R-:W5:Y:S01]  /*11770*/  MUFU.EX2 R25, R21 ;  /* 0x0000001500197308 */ /* 0x000f620000000800 */
[----:B------:R-:W-:Y:S01]  /*11780*/  F2FP.BF16.PACK_AB R0, R225, R229 ;  /* 0x000000e5e100723e */ /* 0x000fe200000010ff */
[--C-:B-1----:R-:W-:Y:S01]  /*11790*/  HSET2.LE.AND R6, R23, R199.reuse, PT ;  /* 0x000000c717067233 */ /* 0x102fe20003803000 */
[----:B------:R-:W-:Y:S02]  /*117a0*/  FMUL.FTZ R36, R36, R26 ;  /* 0x0000001a24247220 */ /* 0x000fe40000410000 */
[----:B------:R-:W-:Y:S01]  /*117b0*/  LOP3.LUT R8, R8, R0, RZ, 0xc0, !PT ;  /* 0x0000000008087212 */ /* 0x000fe200078ec0ff */
[-C--:B------:R-:W-:Y:S01]  /*117c0*/  FMUL.FTZ R37, R37, R26.reuse ;  /* 0x0000001a25257220 */ /* 0x080fe20000410000 */
[----:B------:R-:W-:Y:S01]  /*117d0*/  F2FP.BF16.PACK_AB R0, R194, R195 ;  /* 0x000000c3c200723e */ /* 0x000fe200000010ff */
[----:B------:R-:W1:Y:S01]  /*117e0*/  MUFU.EX2 R24, R20 ;  /* 0x0000001400187308 */ /* 0x000e620000000800 */
[----:B--2---:R-:W-:Y:S01]  /*117f0*/  HSET2.LE.AND R7, R22, R199, PT ;  /* 0x000000c716077233 */ /* 0x004fe20003803000 */
[----:B------:R-:W-:Y:S01]  /*11800*/  FMUL.FTZ R48, R48, R26 ;  /* 0x0000001a30307220 */ /* 0x000fe20000410000 */
[----:B------:R-:W-:Y:S01]  /*11810*/  LOP3.LUT R9, R9, R0, RZ, 0xc0, !PT ;  /* 0x0000000009097212 */ /* 0x000fe200078ec0ff */
[----:B------:R-:W-:Y:S01]  /*11820*/  FMUL.FTZ R49, R49, R26 ;  /* 0x0000001a31317220 */ /* 0x000fe20000410000 */
[----:B---3--:R-:W-:Y:S01]  /*11830*/  F2FP.BF16.PACK_AB R0, R189, R190 ;  /* 0x000000bebd00723e */ /* 0x008fe200000010ff */
[----:B------:R-:W-:-:S02]  /*11840*/  FMUL.FTZ R52, R52, R26 ;  /* 0x0000001a34347220 */ /* 0x000fc40000410000 */
[----:B------:R-:W2:Y:S01]  /*11850*/  MUFU.EX2 R19, R19 ;  /* 0x0000001300137308 */ /* 0x000ea20000000800 */
[----:B------:R-:W-:Y:S01]  /*11860*/  LOP3.LUT R4, R4, R0, RZ, 0xc0, !PT ;  /* 0x0000000004047212 */ /* 0x000fe200078ec0ff */
[----:B-----5:R-:W-:Y:S01]  /*11870*/  FMUL.FTZ R142, R142, R25 ;  /* 0x000000198e8e7220 */ /* 0x020fe20000410000 */
[----:B------:R-:W-:Y:S01]  /*11880*/  F2FP.BF16.PACK_AB R0, R138, R139 ;  /* 0x0000008b8a00723e */ /* 0x000fe200000010ff */
[-C--:B------:R-:W-:Y:S02]  /*11890*/  FMUL.FTZ R143, R143, R25.reuse ;  /* 0x000000198f8f7220 */ /* 0x080fe40000410000 */
[----:B------:R-:W-:Y:S01]  /*118a0*/  FMUL.FTZ R154, R154, R25 ;  /* 0x000000199a9a7220 */ /* 0x000fe20000410000 */
[----:B------:R-:W-:Y:S01]  /*118b0*/  LOP3.LUT R5, R5, R0, RZ, 0xc0, !PT ;  /* 0x0000000005057212 */ /* 0x000fe200078ec0ff */
[-C--:B-1----:R-:W-:Y:S01]  /*118c0*/  FMUL.FTZ R144, R144, R24.reuse ;  /* 0x0000001890907220 */ /* 0x082fe20000410000 */
[----:B------:R-:W-:Y:S01]  /*118d0*/  F2FP.BF16.PACK_AB R0, R186, R187 ;  /* 0x000000bbba00723e */ /* 0x000fe200000010ff */
[----:B------:R-:W-:-:S02]  /*118e0*/  FMUL.FTZ R145, R145, R24 ;  /* 0x0000001891917220 */ /* 0x000fc40000410000 */
[----:B------:R-:W-:Y:S01]  /*118f0*/  FMUL.FTZ R148, R148, R24 ;  /* 0x0000001894947220 */ /* 0x000fe20000410000 */
[----:B------:R-:W-:Y:S01]  /*11900*/  LOP3.LUT R6, R6, R0, RZ, 0xc0, !PT ;  /* 0x0000000006067212 */ /* 0x000fe200078ec0ff */
[----:B------:R-:W-:Y:S01]  /*11910*/  FMUL.FTZ R149, R149, R24 ;  /* 0x0000001895957220 */ /* 0x000fe20000410000 */
[----:B------:R-:W-:Y:S01]  /*11920*/  F2FP.BF16.PACK_AB R0, R35, R133 ;  /* 0x000000852300723e */ /* 0x000fe200000010ff */
[-C--:B--2---:R-:W-:Y:S01]  /*11930*/  FMUL.FTZ R146, R146, R19.reuse ;  /* 0x0000001392927220 */ /* 0x084fe20000410000 */
[----:B----4-:R-:W-:Y:S01]  /*11940*/  HMMA.16816.F32.BF16 R140, R8, R12, R140 ;  /* 0x0000000c088c723c */ /* 0x010fe2000004188c */
[-C--:B------:R-:W-:Y:S01]  /*11950*/  FMUL.FTZ R147, R147, R19.reuse ;  /* 0x0000001393937220 */ /* 0x080fe20000410000 */
[----:B------:R-:W-:Y:S01]  /*11960*/  LOP3.LUT R7, R7, R0, RZ, 0xc0, !PT ;  /* 0x0000000007077212 */ /* 0x000fe200078ec0ff */
[-C--:B------:R-:W-:Y:S02]  /*11970*/  FMUL.FTZ R150, R150, R19.reuse ;  /* 0x0000001396967220 */ /* 0x080fe40000410000 */
[----:B------:R-:W-:-:S02]  /*11980*/  FMUL.FTZ R151, R151, R19 ;  /* 0x0000001397977220 */ /* 0x000fc40000410000 */
[-C--:B------:R-:W-:Y:S02]  /*11990*/  FMUL.FTZ R155, R155, R25.reuse ;  /* 0x000000199b9b7220 */ /* 0x080fe40000410000 */
        /* <DEDUP_REMOVED lines=11> */
[----:B------:R-:W1:Y:S01]  /*11a50*/  LDSM.16.MT88.4 R12, [R203+0xa000] ;  /* 0x00a00000cb0c783b */ /* 0x000e620000004200 */
        /* <DEDUP_REMOVED lines=16> */
[----:B------:R-:W-:Y:S02]  /*11b60*/  IMAD.MOV.U32 R21, RZ, RZ, R173 ;  /* 0x000000ffff157224 */ /* 0x000fe400078e00ad */
[----:B------:R-:W-:Y:S02]  /*11b70*/  IMAD.MOV.U32 R20, RZ, RZ, R174 ;  /* 0x000000ffff147224 */ /* 0x000fe400078e00ae */
[----:B------:R-:W-:Y:S02]  /*11b80*/  FMUL.FTZ R53, R53, R26 ;  /* 0x0000001a35357220 */ /* 0x000fe40000410000 */
        /* <DEDUP_REMOVED lines=12> */
[----:B------:R-:W-:Y:S02]  /*11c50*/  FMUL.FTZ R63, R63, R19 ;  /* 0x000000133f3f7220 */ /* 0x000fe40000410000 */
[-C--:B------:R-:W-:Y:S02]  /*11c60*/  FMUL.FTZ R64, R64, R26.reuse ;  /* 0x0000001a40407220 */ /* 0x080fe40000410000 */
[----:B------:R-:W-:Y:S02]  /*11c70*/  FMUL.FTZ R65, R65, R26 ;  /* 0x0000001a41417220 */ /* 0x000fe40000410000 */
[-C--:B------:R-:W-:Y:S01]  /*11c80*/  FMUL.FTZ R66, R66, R25.reuse ;  /* 0x0000001942427220 */ /* 0x080fe20000410000 */
[----:B------:R-:W-:Y:S01]  /*11c90*/  HMMA.16816.F32.BF16 R28, R8, R14, R168 ;  /* 0x0000000e081c723c */ /* 0x000fe200000418a8 */
[----:B------:R-:W1:Y:S01]  /*11ca0*/  LDSM.16.MT88.4 R12, [R206+0xa000] ;  /* 0x00a00000ce0c783b */ /* 0x000e620000004200 */
[----:B------:R-:W-:-:S02]  /*11cb0*/  FMUL.FTZ R67, R67, R25 ;  /* 0x0000001943437220 */ /* 0x000fc40000410000 */
[-C--:B------:R-:W-:Y:S02]  /*11cc0*/  FMUL.FTZ R68, R68, R26.reuse ;  /* 0x0000001a44447220 */ /* 0x080fe40000410000 */
[----:B------:R-:W-:Y:S02]  /*11cd0*/  FMUL.FTZ R69, R69, R26 ;  /* 0x0000001a45457220 */ /* 0x000fe40000410000 */
[----:B------:R-:W-:Y:S02]  /*11ce0*/  IMAD.MOV.U32 R169, RZ, RZ, R21 ;  /* 0x000000ffffa97224 */ /* 0x000fe400078e0015 */
[----:B------:R-:W-:Y:S02]  /*11cf0*/  IMAD.MOV.U32 R170, RZ, RZ, R20 ;  /* 0x000000ffffaa7224 */ /* 0x000fe400078e0014 */
[-C--:B------:R-:W-:Y:S02]  /*11d00*/  FMUL.FTZ R70, R70, R25.reuse ;  /* 0x0000001946467220 */ /* 0x080fe40000410000 */
[----:B------:R-:W-:-:S02]  /*11d10*/  FMUL.FTZ R71, R71, R25 ;  /* 0x0000001947477220 */ /* 0x000fc40000410000 */
[-C--:B------:R-:W-:Y:S02]  /*11d20*/  FMUL.FTZ R72, R72, R24.reuse ;  /* 0x0000001848487220 */ /* 0x080fe40000410000 */
[----:B------:R-:W-:Y:S02]  /*11d30*/  FMUL.FTZ R73, R73, R24 ;  /* 0x0000001849497220 */ /* 0x000fe40000410000 */
[-C--:B------:R-:W-:Y:S02]  /*11d40*/  FMUL.FTZ R74, R74, R19.reuse ;  /* 0x000000134a4a7220 */ /* 0x080fe40000410000 */
[----:B------:R-:W-:Y:S02]  /*11d50*/  FMUL.FTZ R75, R75, R19 ;  /* 0x000000134b4b7220 */ /* 0x000fe40000410000 */
[----:B------:R-:W-:Y:S01]  /*11d60*/  IMAD.MOV.U32 R155, RZ, RZ, R28 ;  /* 0x000000ffff9b7224 */ /* 0x000fe200078e001c */
[----:B------:R-:W-:Y:S01]  /*11d70*/  MOV R153, R30 ;  /* 0x0000001e00997202 */ /* 0x000fe20000000f00 */
[----:B------:R-:W-:-:S02]  /*11d80*/  IMAD.MOV.U32 R154, RZ, RZ, R29 ;  /* 0x000000ffff9a7224 */ /* 0x000fc400078e001d */
[----:B------:R-:W-:Y:S02]  /*11d90*/  IMAD.MOV.U32 R152, RZ, RZ, R31 ;  /* 0x000000ffff987224 */ /* 0x000fe400078e001f */
[-C--:B------:R-:W-:Y:S02]  /*11da0*/  FMUL.FTZ R76, R76, R24.reuse ;  /* 0x000000184c4c7220 */ /* 0x080fe40000410000 */
[----:B------:R-:W-:Y:S02]  /*11db0*/  FMUL.FTZ R77, R77, R24 ;  /* 0x000000184d4d7220 */ /* 0x000fe40000410000 */
[-C--:B------:R-:W-:Y:S02]  /*11dc0*/  FMUL.FTZ R78, R78, R19.reuse ;  /* 0x000000134e4e7220 */ /* 0x080fe40000410000 */
[----:B------:R-:W-:Y:S02]  /*11dd0*/  FMUL.FTZ R79, R79, R19 ;  /* 0x000000134f4f7220 */ /* 0x000fe40000410000 */
[----:B------:R-:W-:-:S02]  /*11de0*/  FMUL.FTZ R80, R80, R26 ;  /* 0x0000001a50507220 */ /* 0x000fc40000410000 */
[-C--:B------:R-:W-:Y:S01]  /*11df0*/  FMUL.FTZ R81, R81, R26.reuse ;  /* 0x0000001a51517220 */ /* 0x080fe20000410000 */
[-C--:B-1----:R-:W-:Y:S01]  /*11e00*/  HMMA.16816.F32.BF16 R36, R8, R12.reuse, R36 ;  /* 0x0000000c0824723c */ /* 0x082fe20000041824 */
[-C--:B------:R-:W-:Y:S02]  /*11e10*/  FMUL.FTZ R82, R82, R25.reuse ;  /* 0x0000001952527220 */ /* 0x080fe40000410000 */
[----:B------:R-:W-:Y:S02]  /*11e20*/  FMUL.FTZ R83, R83, R25 ;  /* 0x0000001953537220 */ /* 0x000fe40000410000 */
[----:B------:R-:W-:Y:S02]  /*11e30*/  IMAD.MOV.U32 R188, RZ, RZ, R246 ;  /* 0x000000ffffbc7224 */ /* 0x000fe400078e00f6 */
        /* <DEDUP_REMOVED lines=11> */
[----:B------:R-:W-:Y:S01]  /*11ef0*/  HMMA.16816.F32.BF16 R20, R8, R14, R48 ;  /* 0x0000000e0814723c */ /* 0x000fe20000041830 */
[----:B------:R-:W1:Y:S01]  /*11f00*/  LDSM.16.MT88.4 R12, [R205+0xa000] ;  /* 0x00a00000cd0c783b */ /* 0x000e620000004200 */
        /* <DEDUP_REMOVED lines=15> */
[-C--:B------:R-:W-:Y:S02]  /*12000*/  FMUL.FTZ R108, R108, R24.reuse ;  /* 0x000000186c6c7220 */ /* 0x080fe40000410000 */
[----:B------:R-:W-:-:S02]  /*12010*/  FMUL.FTZ R109, R109, R24 ;  /* 0x000000186d6d7220 */ /* 0x000fc40000410000 */
[-C--:B------:R-:W-:Y:S02]  /*12020*/  FMUL.FTZ R110, R110, R19.reuse ;  /* 0x000000136e6e7220 */ /* 0x080fe40000410000 */
[----:B------:R-:W-:Y:S02]  /*12030*/  FMUL.FTZ R111, R111, R19 ;  /* 0x000000136f6f7220 */ /* 0x000fe40000410000 */
[-C--:B------:R-:W-:Y:S01]  /*12040*/  FMUL.FTZ R112, R112, R26.reuse ;  /* 0x0000001a70707220 */ /* 0x080fe20000410000 */
[----:B-1----:R-:W-:Y:S01]  /*12050*/  HMMA.16816.F32.BF16 R28, R8, R12, R52 ;  /* 0x0000000c081c723c */ /* 0x002fe20000041834 */
        /* <DEDUP_REMOVED lines=13> */
[----:B------:R-:W-:Y:S01]  /*12130*/  FMUL.FTZ R122, R122, R19 ;  /* 0x000000137a7a7220 */ /* 0x000fe20000410000 */
[----:B------:R-:W-:Y:S01]  /*12140*/  HMMA.16816.F32.BF16 R248, R8, R14, R64 ;  /* 0x0000000e08f8723c */ /* 0x000fe20000041840 */
[----:B------:R-:W1:Y:S01]  /*12150*/  LDSM.16.MT88.4 R12, [R201+0xb000] ;  /* 0x00b00000c90c783b */ /* 0x000e620000004200 */
[----:B------:R-:W-:Y:S01]  /*12160*/  IMAD.MOV.U32 R21, RZ, RZ, R29 ;  /* 0x000000ffff157224 */ /* 0x000fe200078e001d */
[----:B------:R-:W-:Y:S01]  /*12170*/  MOV R2, R31 ;  /* 0x0000001f00027202 */ /* 0x000fe20000000f00 */
[----:B------:R-:W-:Y:S02]  /*12180*/  IMAD.MOV.U32 R20, RZ, RZ, R30 ;  /* 0x000000ffff147224 */ /* 0x000fe400078e001e */
[----:B------:R-:W-:-:S02]  /*12190*/  IMAD.MOV.U32 R0, RZ, RZ, R28 ;  /* 0x000000ffff007224 */ /* 0x000fc400078e001c */
[----:B------:R-:W-:Y:S02]  /*121a0*/  IMAD.MOV.U32 R65, RZ, RZ, R21 ;  /* 0x000000ffff417224 */ /* 0x000fe400078e0015 */
[----:B------:R-:W-:Y:S02]  /*121b0*/  IMAD.MOV.U32 R66, RZ, RZ, R20 ;  /* 0x000000ffff427224 */ /* 0x000fe400078e0014 */
[----:B------:R-:W2:Y:S01]  /*121c0*/  LDSM.16.MT88.4 R20, [R206+0xb000] ;  /* 0x00b00000ce14783b */ /* 0x000ea20000004200 */
[----:B------:R-:W-:Y:S02]  /*121d0*/  IMAD.MOV.U32 R64, RZ, RZ, R0 ;  /* 0x000000ffff407224 */ /* 0x000fe400078e0000 */
[----:B------:R-:W-:Y:S02]  /*121e0*/  FFMA.FTZ R0, R232, c[0x0][0x23c], -R3 ;  /* 0x00008f00e8007a23 */ /* 0x000fe40000010803 */
[----:B------:R-:W-:Y:S01]  /*121f0*/  IMAD.MOV.U32 R67, RZ, RZ, R2 ;  /* 0x000000ffff437224 */ /* 0x000fe200078e0002 */
[----:B------:R-:W-:Y:S01]  /*12200*/  LOP3.LUT R2, R243, UR8, R180, 0x96, !PT ;  /* 0x00000008f3027c12 */ /* 0x000fe2000f8e96b4 */
[----:B------:R3:W-:Y:S01]  /*12210*/  MUFU.EX2 R28, R0 ;  /* 0x00000000001c7308 */ /* 0x0007e20000000800 */
        /* <DEDUP_REMOVED lines=8> */
[----:B---3--:R-:W-:Y:S02]  /*122a0*/  FFMA.FTZ R0, R231, c[0x0][0x23c], -R3 ;  /* 0x00008f00e7007a23 */ /* 0x008fe40000010803 */
[----:B------:R-:W-:Y:S02]  /*122b0*/  FMUL.FTZ R117, R117, R26 ;  /* 0x0000001a75757220 */ /* 0x000fe40000410000 */
[----:B------:R3:W4:Y:S01]  /*122c0*/  MUFU.EX2 R31, R0 ;  /* 0x00000000001f7308 */ /* 0x0007220000000800 */
[----:B-1----:R-:W-:Y:S01]  /*122d0*/  HMMA.16816.F32.BF16 R68, R8, R12, R68 ;  /* 0x0000000c0844723c */ /* 0x002fe20000041844 */
[-C--:B------:R-:W-:Y:S02]  /*122e0*/  FMUL.FTZ R118, R118, R25.reuse ;  /* 0x0000001976767220 */ /* 0x080fe40000410000 */
[----:B------:R-:W-:-:S02]  /*122f0*/  FMUL.FTZ R119, R119, R25 ;  /* 0x0000001977777220 */ /* 0x000fc40000410000 */
[-C--:B------:R-:W-:Y:S02]  /*12300*/  FMUL.FTZ R128, R128, R26.reuse ;  /* 0x0000001a80807220 */ /* 0x080fe40000410000 */
[----:B------:R-:W-:Y:S01]  /*12310*/  FMUL.FTZ R129, R129, R26 ;  /* 0x0000001a81817220 */ /* 0x000fe20000410000 */
[C---:B------:R-:W-:Y:S01]  /*12320*/  HMMA.16816.F32.BF16 R72, R4.reuse, R12, R72 ;  /* 0x0000000c0448723c */ /* 0x040fe20000041848 */
[-C--:B------:R-:W-:Y:S02]  /*12330*/  FMUL.FTZ R130, R130, R25.reuse ;  /* 0x0000001982827220 */ /* 0x080fe40000410000 */
[----:B------:R-:W-:Y:S02]  /*12340*/  FMUL.FTZ R131, R131, R25 ;  /* 0x0000001983837220 */ /* 0x000fe40000410000 */
[----:B------:R-:W-:Y:S02]  /*12350*/  IMAD.MOV.U32 R240, RZ, RZ, R64 ;  /* 0x000000fffff07224 */ /* 0x000fe400078e0040 */
[----:B---3--:R-:W-:Y:S01]  /*12360*/  FFMA.FTZ R0, R224, c[0x0][0x23c], -R3 ;  /* 0x00008f00e0007a23 */ /* 0x008fe20000010803 */
[----:B------:R-:W-:Y:S01]  /*12370*/  HMMA.16816.F32.BF16 R76, R4, R14, R76 ;  /* 0x0000000e044c723c */ /* 0x000fe2000004184c */
[----:B------:R-:W-:-:S02]  /*12380*/  IMAD.MOV.U32 R242, RZ, RZ, R66 ;  /* 0x000000fffff27224 */ /* 0x000fc400078e0042 */
[----:B------:R1:W-:Y:S01]  /*12390*/  MUFU.EX2 R32, R0 ;  /* 0x0000000000207308 */ /* 0x0003e20000000800 */
[----:B------:R-:W-:Y:S02]  /*123a0*/  IMAD.MOV.U32 R243, RZ, RZ, R67 ;  /* 0x000000fffff37224 */ /* 0x000fe400078e0043 */
[----:B------:R-:W-:Y:S02]  /*123b0*/  IMAD.MOV.U32 R64, RZ, RZ, R51 ;  /* 0x000000ffff407224 */ /* 0x000fe400078e0033 */
[----:B------:R-:W-:Y:S01]  /*123c0*/  HMMA.16816.F32.BF16 R244, R8, R14, R80 ;  /* 0x0000000e08f4723c */ /* 0x000fe20000041850 */
[----:B------:R-:W3:Y:S01]  /*123d0*/  LDSM.16.MT88.4 R12, [R203+0xb000] ;  /* 0x00b00000cb0c783b */ /* 0x000ee20000004200 */
[----:B------:R-:W-:Y:S02]  /*123e0*/  IMAD.MOV.U32 R66, RZ, RZ, R49 ;  /* 0x000000ffff427224 */ /* 0x000fe400078e0031 */
[----:B------:R-:W-:-:S03]  /*123f0*/  IMAD.MOV.U32 R67, RZ, RZ, R48 ;  /* 0x000000ffff437224 */ /* 0x000fc600078e0030 */
[----:B------:R-:W-:Y:S01]  /*12400*/  IMAD.MOV.U32 R83, RZ, RZ, R199 ;  /* 0x000000ffff537224 */ /* 0x000fe200078e00c7 */
[-C--:B--2---:R-:W-:Y:S01]  /*12410*/  HMMA.16816.F32.BF16 R108, R4, R22.reuse, R108 ;  /* 0x00000016046c723c */ /* 0x084fe2000004186c */
[----:B------:R-:W-:Y:S02]  /*12420*/  IMAD.MOV.U32 R80, RZ, RZ, R155 ;  /* 0x000000ffff507224 */ /* 0x000fe400078e009b */
[----:B-1----:R-:W-:Y:S02]  /*12430*/  FFMA.FTZ R0, R33, c[0x0][0x23c], -R3 ;  /* 0x00008f0021007a23 */ /* 0x002fe40000010803 */
[----:B------:R-:W-:Y:S02]  /*12440*/  IMAD.WIDE.U32 R2, R2, -0x2daee0ad, RZ ;  /* 0xd2511f5302027825 */ /* 0x000fe400078e00ff */
[----:B------:R1:W2:Y:S01]  /*12450*/  MUFU.EX2 R33, R0 ;  /* 0x0000000000217308 */ /* 0x0002a20000000800 */
[----:B------:R-:W-:Y:S01]  /*12460*/  HMMA.16816.F32.BF16 R176, R8, R22, R112 ;  /* 0x0000001608b0723c */ /* 0x000fe20000041870 */
[----:B------:R-:W-:Y:S01]  /*12470*/  IMAD.MOV.U32 R81, RZ, RZ, R154 ;  /* 0x000000ffff517224 */ /* 0x000fe200078e009a */
[----:B------:R-:W-:Y:S01]  /*12480*/  LDSM.16.MT88.4 R112, [R206+0xb800] ;  /* 0x00b80000ce70783b */ /* 0x000fe20000004200 */
[----:B------:R-:W-:-:S05]  /*12490*/  IMAD.MOV.U32 R82, RZ, RZ, R153 ;  /* 0x000000ffff527224 */ /* 0x000fca00078e0099 */
[----:B------:R-:W-:Y:S01]  /*124a0*/  HMMA.16816.F32.BF16 R104, R4, R20, R104 ;  /* 0x000000140468723c */ /* 0x000fe20000041868 */
[----:B-1----:R-:W-:-:S07]  /*124b0*/  FFMA.FTZ R0, R234, c[0x0][0x23c], -R16 ;  /* 0x00008f00ea007a23 */ /* 0x002fce0000010810 */
[C---:B------:R-:W-:Y:S01]  /*124c0*/  HMMA.16816.F32.BF16 R100, R8.reuse, R20, R100 ;  /* 0x000000140864723c */ /* 0x040fe20000041864 */
[----:B------:R1:W-:Y:S07]  /*124d0*/  MUFU.EX2 R23, R0 ;  /* 0x0000000000177308 */ /* 0x0003ee0000000800 */
[-C--:B---3--:R-:W-:Y:S08]  /*124e0*/  HMMA.16816.F32.BF16 R84, R8, R12.reuse, R84 ;  /* 0x0000000c0854723c */ /* 0x088ff00000041854 */
[----:B------:R-:W-:Y:S01]  /*124f0*/  HMMA.16816.F32.BF16 R88, R4, R12, R88 ;  /* 0x0000000c0458723c */ /* 0x000fe20000041858 */
[----:B-1----:R-:W-:-:S04]  /*12500*/  FFMA.FTZ R0, R233, c[0x0][0x23c], -R16 ;  /* 0x00008f00e9007a23 */ /* 0x002fc80000010810 */
[----:B------:R1:W-:Y:S03]  /*12510*/  MUFU.EX2 R27, R0 ;  /* 0x00000000001b7308 */ /* 0x0003e60000000800 */
[-C--:B------:R-:W-:Y:S08]  /*12520*/  HMMA.16816.F32.BF16 R92, R4, R14.reuse, R92 ;  /* 0x0000000e045c723c */ /* 0x080ff0000004185c */
[----:B------:R-:W-:Y:S01]  /*12530*/  HMMA.16816.F32.BF16 R196, R8, R14, R96 ;  /* 0x0000000e08c4723c */ /* 0x000fe20000041860 */
[----:B------:R-:W3:Y:S01]  /*12540*/  LDSM.16.MT88.4 R12, [R205+0xb000] ;  /* 0x00b00000cd0c783b */ /* 0x000ee20000004200 */
[----:B-1----:R-:W-:-:S05]  /*12550*/  FFMA.FTZ R0, R228, c[0x0][0x23c], -R16 ;  /* 0x00008f00e4007a23 */ /* 0x002fca0000010810 */
[----:B------:R-:W-:Y:S01]  /*12560*/  IMAD.MOV.U32 R96, RZ, RZ, R168 ;  /* 0x000000ffff607224 */ /* 0x000fe200078e00a8 */
[----:B------:R1:W-:Y:S01]  /*12570*/  MUFU.EX2 R30, R0 ;  /* 0x00000000001e7308 */ /* 0x0003e20000000800 */
[----:B------:R-:W-:Y:S02]  /*12580*/  IMAD.MOV.U32 R97, RZ, RZ, R169 ;  /* 0x000000ffff617224 */ /* 0x000fe400078e00a9 */
[----:B------:R-:W-:Y:S02]  /*12590*/  IMAD.MOV.U32 R98, RZ, RZ, R170 ;  /* 0x000000ffff627224 */ /* 0x000fe400078e00aa */
[----:B------:R-:W-:Y:S02]  /*125a0*/  IMAD.MOV.U32 R99, RZ, RZ, R171 ;  /* 0x000000ffff637224 */ /* 0x000fe400078e00ab */
[----:B------:R-:W5:Y:S01]  /*125b0*/  LDSM.16.MT88.4 R168, [R203+0xa800] ;  /* 0x00a80000cba8783b */ /* 0x000f620000004200 */
[----:B-1----:R-:W-:-:S04]  /*125c0*/  FFMA.FTZ R0, R230, c[0x0][0x23c], -R16 ;  /* 0x00008f00e6007a23 */ /* 0x002fc80000010810 */
[----:B------:R1:W1:Y:S01]  /*125d0*/  MUFU.EX2 R29, R0 ;  /* 0x00000000001d7308 */ /* 0x0002620000000800 */
[C---:B---3--:R-:W-:Y:S08]  /*125e0*/  HMMA.16816.F32.BF16 R120, R4.reuse, R12, R120 ;  /* 0x0000000c0478723c */ /* 0x048ff00000041878 */
[----:B------:R-:W-:Y:S07]  /*125f0*/  HMMA.16816.F32.BF16 R52, R4, R14, R124 ;  /* 0x0000000e0434723c */ /* 0x000fee000004187c */
[----:B------:R-:W-:Y:S01]  /*12600*/  LOP3.LUT R6, R3, UR17, R184, 0x96, !PT ;  /* 0x0000001103067c12 */ /* 0x000fe2000f8e96b8 */
[----:B------:R-:W-:Y:S01]  /*12610*/  HMMA.16816.F32.BF16 R116, R8, R12, R116 ;  /* 0x0000000c0874723c */ /* 0x000fe20000041874 */
[----:B------:R-:W-:-:S02]  /*12620*/  LOP3.LUT R3, R2, 0xffff, RZ, 0xc0, !PT ;  /* 0x0000ffff02037812 */ /* 0x000fc400078ec0ff */
[----:B------:R-:W-:Y:S01]  /*12630*/  LOP3.LUT R4, R241, UR8, R132, 0x96, !PT ;  /* 0x00000008f1047c12 */ /* 0x000fe2000f8e9684 */
[----:B------:R-:W-:Y:S01]  /*12640*/  IMAD.MOV.U32 R241, RZ, RZ, R65 ;  /* 0x000000fffff17224 */ /* 0x000fe200078e0041 */
[----:B------:R-:W-:Y:S02]  /*12650*/  SHF.R.U32.HI R3, RZ, 0x8, R3 ;  /* 0x00000008ff037819 */ /* 0x000fe40000011603 */
[----:B------:R-:W-:Y:S01]  /*12660*/  MOV R65, R50 ;  /* 0x0000003200417202 */ /* 0x000fe20000000f00 */
[----:B------:R-:W-:Y:S01]  /*12670*/  HMMA.16816.F32.BF16 R172, R8, R14, R128 ;  /* 0x0000000e08ac723c */ /* 0x000fe20000041880 */
[----:B------:R-:W-:Y:S01]  /*12680*/  IMAD.WIDE.U32 R4, R4, -0x2daee0ad, RZ ;  /* 0xd2511f5304047825 */ /* 0x000fe200078e00ff */
[----:B------:R-:W3:Y:S04]  /*12690*/  LDSM.16.MT88.4 R48, [R206+0xa800] ;  /* 0x00a80000ce30783b */ /* 0x000ee80000004200 */
[----:B-1----:R-:W-:-:S02]  /*126a0*/  LOP3.LUT R0, R5, UR17, R34, 0x96, !PT ;  /* 0x0000001105007c12 */ /* 0x002fc4000f8e9622 */
[----:B------:R-:W-:Y:S02]  /*126b0*/  LOP3.LUT R11, R2, 0xff, RZ, 0xc0, !PT ;  /* 0x000000ff020b7812 */ /* 0x000fe400078ec0ff */
[--C-:B------:R-:W-:Y:S02]  /*126c0*/  SHF.R.U32.HI R8, RZ, 0x10, R2.reuse ;  /* 0x00000010ff087819 */ /* 0x100fe40000011602 */
[----:B------:R-:W-:Y:S01]  /*126d0*/  SHF.R.U32.HI R9, RZ, 0x18, R2 ;  /* 0x00000018ff097819 */ /* 0x000fe20000011602 */
[----:B------:R-:W-:Y:S01]  /*126e0*/  FFMA.FTZ R2, R235, c[0x0][0x23c], -R17 ;  /* 0x00008f00eb027a23 */ /* 0x000fe20000010811 */
[----:B------:R-:W-:Y:S01]  /*126f0*/  PRMT R14, R11, 0x5410, R3 ;  /* 0x000054100b0e7816 */ /* 0x000fe20000000003 */
[----:B------:R-:W-:Y:S01]  /*12700*/  FFMA.FTZ R3, R237, c[0x0][0x23c], -R17 ;  /* 0x00008f00ed037a23 */ /* 0x000fe20000010811 */
[----:B------:R-:W-:Y:S01]  /*12710*/  LOP3.LUT R7, R4, 0xffff, RZ, 0xc0, !PT ;  /* 0x0000ffff04077812 */ /* 0x000fe200078ec0ff */
[----:B------:R1:W-:Y:S01]  /*12720*/  MUFU.EX2 R22, R2 ;  /* 0x0000000200167308 */ /* 0x0003e20000000800 */
[----:B------:R-:W-:-:S02]  /*12730*/  LOP3.LUT R5, R8, 0xff, RZ, 0xc0, !PT ;  /* 0x000000ff08057812 */ /* 0x000fc400078ec0ff */
[----:B------:R-:W-:Y:S02]  /*12740*/  LOP3.LUT R12, R4, 0xff, RZ, 0xc0, !PT ;  /* 0x000000ff040c7812 */ /* 0x000fe400078ec0ff */
[--C-:B------:R-:W-:Y:S02]  /*12750*/  SHF.R.U32.HI R8, RZ, 0x10, R4.reuse ;  /* 0x00000010ff087819 */ /* 0x100fe40000011604 */
[----:B------:R-:W-:Y:S01]  /*12760*/  SHF.R.U32.HI R10, RZ, 0x18, R4 ;  /* 0x00000018ff0a7819 */ /* 0x000fe20000011604 */
[----:B------:R2:W2:Y:S01]  /*12770*/  MUFU.EX2 R21, R3 ;  /* 0x0000000300157308 */ /* 0x0004a20000000800 */
[----:B------:R-:W-:Y:S02]  /*12780*/  LOP3.LUT R4, R6, 0xff, RZ, 0xc0, !PT ;  /* 0x000000ff06047812 */ /* 0x000fe400078ec0ff */
[----:B------:R-:W-:Y:S02]  /*12790*/  PRMT R13, R5, 0x5410, R9 ;  /* 0x00005410050d7816 */ /* 0x000fe40000000009 */
[----:B------:R-:W-:-:S02]  /*127a0*/  SHF.R.U32.HI R7, RZ, 0x8, R7 ;  /* 0x00000008ff077819 */ /* 0x000fc40000011607 */
[----:B------:R-:W-:Y:S02]  /*127b0*/  LOP3.LUT R5, R8, 0xff, RZ, 0xc0, !PT ;  /* 0x000000ff08057812 */ /* 0x000fe400078ec0ff */
[----:B-1----:R-:W-:Y:S02]  /*127c0*/  LOP3.LUT R2, R6, 0xffff, RZ, 0xc0, !PT ;  /* 0x0000ffff06027812 */ /* 0x002fe400078ec0ff */
[----:B------:R-:W-:Y:S02]  /*127d0*/  SHF.R.U32.HI R8, RZ, 0x18, R6 ;  /* 0x00000018ff087819 */ /* 0x000fe40000011606 */
[----:B------:R-:W-:Y:S02]  /*127e0*/  SHF.R.U32.HI R2, RZ, 0x8, R2 ;  /* 0x00000008ff027819 */ /* 0x000fe40000011602 */
[----:B------:R-:W-:Y:S01]  /*127f0*/  PRMT R9, R12, 0x5410, R7 ;  /* 0x000054100c097816 */ /* 0x000fe20000000007 */
[--C-:B--2---:R-:W-:Y:S01]  /*12800*/  FFMA.FTZ R3, R236, c[0x0][0x23c], -R17.reuse ;  /* 0x00008f00ec037a23 */ /* 0x104fe20000010811 */
[----:B------:R-:W-:Y:S01]  /*12810*/  PRMT R11, R4, 0x5410, R2 ;  /* 0x00005410040b7816 */ /* 0x000fe20000000002 */
[----:B------:R-:W-:Y:S01]  /*12820*/  FFMA.FTZ R4, R238, c[0x0][0x23c], -R17 ;  /* 0x00008f00ee047a23 */ /* 0x000fe20000010811 */
[C---:B------:R-:W-:Y:S01]  /*12830*/  LOP3.LUT R2, R0.reuse, 0xffff, RZ, 0xc0, !PT ;  /* 0x0000ffff00027812 */ /* 0x040fe200078ec0ff */
[----:B------:R1:W-:Y:S01]  /*12840*/  MUFU.EX2 R20, R3 ;  /* 0x0000000300147308 */ /* 0x0003e20000000800 */
[----:B------:R-:W-:Y:S01]  /*12850*/  PRMT R10, R5, 0x5410, R10 ;  /* 0x00005410050a7816 */ /* 0x000fe2000000000a */
[----:B------:R-:W-:Y:S01]  /*12860*/  HSET2.LE.AND R9, R9, R83, PT ;  /* 0x0000005309097233 */ /* 0x000fe20003803000 */
[----:B------:R-:W-:-:S02]  /*12870*/  LOP3.LUT R7, R0, 0xff, RZ, 0xc0, !PT ;  /* 0x000000ff00077812 */ /* 0x000fc400078ec0ff */
[----:B------:R-:W-:Y:S01]  /*12880*/  SHF.R.U32.HI R5, RZ, 0x18, R0 ;  /* 0x00000018ff057819 */ /* 0x000fe20000011600 */
[----:B------:R-:W-:Y:S01]  /*12890*/  HSET2.LE.AND R10, R10, R83, PT ;  /* 0x000000530a0a7233 */ /* 0x000fe20003803000 */
[----:B------:R-:W-:Y:S01]  /*128a0*/  SHF.R.U32.HI R2, RZ, 0x8, R2 ;  /* 0x00000008ff027819 */ /* 0x000fe20000011602 */
[----:B------:R2:W-:Y:S03]  /*128b0*/  MUFU.EX2 R16, R4 ;  /* 0x0000000400107308 */ /* 0x0005e60000000800 */
[----:B------:R-:W-:Y:S02]  /*128c0*/  PRMT R7, R7, 0x5410, R2 ;  /* 0x0000541007077816 */ /* 0x000fe40000000002 */
[----:B-1----:R-:W-:-:S03]  /*128d0*/  SHF.R.U32.HI R3, RZ, 0x10, R6 ;  /* 0x00000010ff037819 */ /* 0x002fc60000011606 */
[----:B------:R-:W-:Y:S01]  /*128e0*/  HSET2.LE.AND R7, R7, R83, PT ;  /* 0x0000005307077233 */ /* 0x000fe20003803000 */
[----:B------:R-:W-:-:S04]  /*128f0*/  SHF.R.U32.HI R6, RZ, 0x10, R0 ;  /* 0x00000010ff067819 */ /* 0x000fc80000011600 */
[----:B------:R-:W-:Y:S01]  /*12900*/  LOP3.LUT R0, R6, 0xff, RZ, 0xc0, !PT ;  /* 0x000000ff06007812 */ /* 0x000fe200078ec0ff */
[--C-:B------:R-:W-:Y:S01]  /*12910*/  HSET2.LE.AND R6, R13, R83.reuse, PT ;  /* 0x000000530d067233 */ /* 0x100fe20003803000 */
[----:B--2---:R-:W-:Y:S01]  /*12920*/  LOP3.LUT R4, R3, 0xff, RZ, 0xc0, !PT ;  /* 0x000000ff03047812 */ /* 0x004fe200078ec0ff */
[--C-:B------:R-:W-:Y:S01]  /*12930*/  FFMA.FTZ R3, R182, c[0x0][0x23c], -R18.reuse ;  /* 0x00008f00b6037a23 */ /* 0x100fe20000010812 */
[----:B------:R-:W-:Y:S01]  /*12940*/  PRMT R2, R0, 0x5410, R5 ;  /* 0x0000541000027816 */ /* 0x000fe20000000005 */
[----:B------:R-:W-:Y:S01]  /*12950*/  FFMA.FTZ R0, R183, c[0x0][0x23c], -R18 ;  /* 0x00008f00b7007a23 */ /* 0x000fe20000010812 */
[----:B------:R-:W-:Y:S01]  /*12960*/  PRMT R4, R4, 0x5410, R8 ;  /* 0x0000541004047816 */ /* 0x000fe20000000008 */
[----:B------:R1:W-:Y:S01]  /*12970*/  MUFU.EX2 R15, R3 ;  /* 0x00000003000f7308 */ /* 0x0003e20000000800 */
[--C-:B------:R-:W-:Y:S02]  /*12980*/  HSET2.LE.AND R5, R14, R83.reuse, PT ;  /* 0x000000530e057233 */ /* 0x100fe40003803000 */
[----:B------:R-:W-:Y:S01]  /*12990*/  HSET2.LE.AND R8, R2, R83, PT ;  /* 0x0000005302087233 */ /* 0x000fe20003803000 */
[----:B----4-:R-:W-:-:S04]  /*129a0*/  F2FP.BF16.PACK_AB R2, R31, R28 ;  /* 0x0000001c1f02723e */ /* 0x010fc800000010ff */
[----:B------:R2:W4:Y:S01]  /*129b0*/  MUFU.EX2 R13, R0 ;  /* 0x00000000000d7308 */ /* 0x0005220000000800 */
[----:B-1----:R-:W-:Y:S01]  /*129c0*/  HSET2.LE.AND R3, R4, R83, PT ;  /* 0x0000005304037233 */ /* 0x002fe20003803000 */
[----:B------:R-:W-:-:S06]  /*129d0*/  FFMA.FTZ R4, R181, c[0x0][0x23c], -R18 ;  /* 0x00008f00b5047a23 */ /* 0x000fcc0000010812 */
[----:B------:R1:W-:Y:S01]  /*129e0*/  MUFU.EX2 R12, R4 ;  /* 0x00000004000c7308 */ /* 0x0003e20000000800 */
[----:B--2---:R-:W-:Y:S01]  /*129f0*/  HSET2.LE.AND R0, R11, R83, PT ;  /* 0x000000530b007233 */ /* 0x004fe20003803000 */
[----:B------:R-:W-:Y:S02]  /*12a00*/  IMAD.MOV.U32 R83, RZ, RZ, R152 ;  /* 0x000000ffff537224 */ /* 0x000fe400078e0098 */
[----:B------:R-:W2:Y:S01]  /*12a10*/  LDSM.16.MT88.4 R152, [R201+0xa800] ;  /* 0x00a80000c998783b */ /* 0x000ea20000004200 */
[----:B------:R-:W-:Y:S01]  /*12a20*/  FFMA.FTZ R11, R185, c[0x0][0x23c], -R18 ;  /* 0x00008f00b90b7a23 */ /* 0x000fe20000010812 */
[----:B------:R-:W-:Y:S02]  /*12a30*/  LOP3.LUT R128, R0, R2, RZ, 0xc0, !PT ;  /* 0x0000000200807212 */ /* 0x000fe400078ec0ff */
[----:B------:R-:W-:Y:S02]  /*12a40*/  F2FP.BF16.PACK_AB R0, R33, R32 ;  /* 0x000000202100723e */ /* 0x000fe400000010ff */
[----:B------:R-:W-:-:S02]  /*12a50*/  F2FP.BF16.PACK_AB R2, R29, R30 ;  /* 0x0000001e1d02723e */ /* 0x000fc400000010ff */
[----:B------:R-:W-:Y:S02]  /*12a60*/  LOP3.LUT R130, R5, R0, RZ, 0xc0, !PT ;  /* 0x0000000005827212 */ /* 0x000fe400078ec0ff */
[----:B-1----:R-:W-:Y:S02]  /*12a70*/  F2FP.BF16.PACK_AB R4, R27, R23 ;  /* 0x000000171b04723e */ /* 0x002fe400000010ff */
[----:B------:R-:W-:Y:S02]  /*12a80*/  F2FP.BF16.PACK_AB R0, R21, R22 ;  /* 0x000000161500723e */ /* 0x000fe400000010ff */
[----:B------:R-:W-:Y:S01]  /*12a90*/  LOP3.LUT R129, R3, R4, RZ, 0xc0, !PT ;  /* 0x0000000403817212 */ /* 0x000fe200078ec0ff */
[----:B------:R-:W-:Y:S01]  /*12aa0*/  FFMA.FTZ R3, R191, R24, R190 ;  /* 0x00000018bf037223 */ /* 0x000fe200000100be */
[----:B------:R-:W-:Y:S02]  /*12ab0*/  LOP3.LUT R131, R6, R2, RZ, 0xc0, !PT ;  /* 0x0000000206837212 */ /* 0x000fe400078ec0ff */
[----:B------:R-:W-:Y:S01]  /*12ac0*/  LOP3.LUT R124, R7, R0, RZ, 0xc0, !PT ;  /* 0x00000000077c7212 */ /* 0x000fe200078ec0ff */
[----:B------:R-:W1:Y:S01]  /*12ad0*/  MUFU.EX2 R2, R11 ;  /* 0x0000000b00027308 */ /* 0x000e620000000800 */
[----:B------:R-:W2:Y:S01]  /*12ae0*/  LDSM.16.MT88.4 R4, [R205+0xb800] ;  /* 0x00b80000cd04783b */ /* 0x000ea20000004200 */
[----:B----4-:R-:W-:-:S02]  /*12af0*/  F2FP.BF16.PACK_AB R0, R13, R15 ;  /* 0x0000000f0d00723e */ /* 0x010fc400000010ff */
[----:B-----5:R-:W-:Y:S02]  /*12b00*/  HMMA.16816.F32.BF16 R156, R128, R168, R156 ;  /* 0x000000a8809c723c */ /* 0x020fe4000004189c */
[----:B------:R-:W-:Y:S01]  /*12b10*/  LOP3.LUT R125, R8, R0, RZ, 0xc0, !PT ;  /* 0x00000000087d7212 */ /* 0x000fe200078ec0ff */
[----:B------:R-:W-:Y:S01]  /*12b20*/  FADD.FTZ R8, R189, R3 ;  /* 0x00000003bd087221 */ /* 0x000fe20000010000 */
[----:B------:R-:W-:-:S04]  /*12b30*/  F2FP.BF16.PACK_AB R0, R16, R20 ;  /* 0x000000141000723e */ /* 0x000fc800000010ff */
[----:B------:R-:W-:Y:S01]  /*12b40*/  LOP3.LUT R126, R9, R0, RZ, 0xc0, !PT ;  /* 0x00000000097e7212 */ /* 0x000fe200078ec0ff */
[----:B---3--:R-:W-:Y:S01]  /*12b50*/  HMMA.16816.F32.BF16 R36, R128, R48, R36 ;  /* 0x000000308024723c */ /* 0x008fe20000041824 */
[----:B-1----:R-:W-:-:S04]  /*12b60*/  F2FP.BF16.PACK_AB R0, R2, R12 ;  /* 0x0000000c0200723e */ /* 0x002fc800000010ff */
[----:B------:R-:W-:-:S03]  /*12b70*/  LOP3.LUT R127, R10, R0, RZ, 0xc0, !PT ;  /* 0x000000000a7f7212 */ /* 0x000fc600078ec0ff */
[----:B--2---:R-:W-:Y:S01]  /*12b80*/  HMMA.16816.F32.BF16 R140, R128, R152, R140 ;  /* 0x00000098808c723c */ /* 0x004fe2000004188c */
[----:B------:R-:W-:Y:S02]  /*12b90*/  FFMA.FTZ R10, R252, R26, R229 ;  /* 0x0000001afc0a7223 */ /* 0x000fe400000100e5 */
[----:B------:R-:W-:Y:S02]  /*12ba0*/  FFMA.FTZ R0, R239, R19, R139 ;  /* 0x00000013ef007223 */ /* 0x000fe4000001008b */
[----:B------:R-:W-:-:S03]  /*12bb0*/  FADD.FTZ R10, R225, R10 ;  /* 0x0000000ae10a7221 */ /* 0x000fc60000010000 */
[C---:B------:R-:W-:Y:S08]  /*12bc0*/  HMMA.16816.F32.BF16 R144, R124.reuse, R152, R144 ;  /* 0x000000987c90723c */ /* 0x040ff00000041890 */
[C---:B------:R-:W-:Y:S08]  /*12bd0*/  HMMA.16816.F32.BF16 R148, R124.reuse, R154, R148 ;  /* 0x0000009a7c94723c */ /* 0x040ff00000041894 */
[C---:B------:R-:W-:Y:S08]  /*12be0*/  HMMA.16816.F32.BF16 R160, R124.reuse, R168, R160 ;  /* 0x000000a87ca0723c */ /* 0x040ff000000418a0 */
[C---:B------:R-:W-:Y:S08]  /*12bf0*/  HMMA.16816.F32.BF16 R164, R124.reuse, R170, R164 ;  /* 0x000000aa7ca4723c */ /* 0x040ff000000418a4 */
[C---:B------:R-:W-:Y:S08]  /*12c00*/  HMMA.16816.F32.BF16 R40, R124.reuse, R48, R40 ;  /* 0x000000307c28723c */ /* 0x040ff00000041828 */
[----:B------:R-:W-:Y:S08]  /*12c10*/  HMMA.16816.F32.BF16 R44, R124, R50, R44 ;  /* 0x000000327c2c723c */ /* 0x000ff0000004182c */
[C---:B------:R-:W-:Y:S01]  /*12c20*/  HMMA.16816.F32.BF16 R152, R128.reuse, R154, R96 ;  /* 0x0000009a8098723c */ /* 0x040fe20000041860 */
[----:B------:R-:W1:Y:S07]  /*12c30*/  LDSM.16.MT88.4 R96, [R203+0xb800] ;  /* 0x00b80000cb60783b */ /* 0x000e6e0000004200 */
[C---:B------:R-:W-:Y:S01]  /*12c40*/  HMMA.16816.F32.BF16 R168, R128.reuse, R170, R80 ;  /* 0x000000aa80a8723c */ /* 0x040fe20000041850 */
[----:B------:R-:W2:Y:S07]  /*12c50*/  LDSM.16.MT88.4 R80, [R201+0xb800] ;  /* 0x00b80000c950783b */ /* 0x000eae0000004200 */
[----:B------:R-:W-:Y:S01]  /*12c60*/  HMMA.16816.F32.BF16 R48, R128, R50, R64 ;  /* 0x000000328030723c */ /* 0x000fe20000041840 */
[----:B------:R-:W3:Y:S07]  /*12c70*/  LDSM.16.MT88.4 R64, [R205+0xa800] ;  /* 0x00a80000cd40783b */ /* 0x000eee0000004200 */
[-C--:B------:R-:W-:Y:S08]  /*12c80*/  HMMA.16816.F32.BF16 R120, R124, R4.reuse, R120 ;  /* 0x000000047c78723c */ /* 0x080ff00000041878 */
[----:B------:R-:W-:Y:S07]  /*12c90*/  HMMA.16816.F32.BF16 R116, R128, R4, R116 ;  /* 0x000000048074723c */ /* 0x000fee0000041874 */
[----:B------:R-:W-:Y:S01]  /*12ca0*/  FFMA.FTZ R4, R188, R25, R195 ;  /* 0x00000019bc047223 */ /* 0x000fe200000100c3 */
[----:B------:R-:W-:Y:S01]  /*12cb0*/  HMMA.16816.F32.BF16 R104, R124, R112, R104 ;  /* 0x000000707c68723c */ /* 0x000fe20000041868 */
[----:B------:R-:W-:-:S02]  /*12cc0*/  FADD.FTZ R5, R138, R0 ;  /* 0x000000008a057221 */ /* 0x000fc40000010000 */
[----:B------:R-:W-:Y:S02]  /*12cd0*/  FADD.FTZ R9, R194, R4 ;  /* 0x00000004c2097221 */ /* 0x000fe40000010000 */
[----:B------:R-:W-:Y:S02]  /*12ce0*/  FADD.FTZ R4, R227, R10 ;  /* 0x0000000ae3047221 */ /* 0x000fe40000010000 */
[----:B------:R-:W-:Y:S01]  /*12cf0*/  FADD.FTZ R3, R193, R9 ;  /* 0x00000009c1037221 */ /* 0x000fe20000010000 */
[----:B-1----:R-:W-:Y:S01]  /*12d00*/  HMMA.16816.F32.BF16 R88, R124, R96, R88 ;  /* 0x000000607c58723c */ /* 0x002fe20000041858 */
[----:B------:R-:W-:Y:S02]  /*12d10*/  FADD.FTZ R0, R187, R8 ;  /* 0x00000008bb007221 */ /* 0x000fe40000010000 */
[----:B------:R-:W-:Y:S02]  /*12d20*/  FADD.FTZ R5, R133, R5 ;  /* 0x0000000585057221 */ /* 0x000fe40000010000 */
[----:B------:R-:W-:-:S02]  /*12d30*/  FADD.FTZ R252, R226, R4 ;  /* 0x00000004e2fc7221 */ /* 0x000fc40000010000 */
[----:B------:R-:W-:Y:S01]  /*12d40*/  FADD.FTZ R4, R192, R3 ;  /* 0x00000003c0047221 */ /* 0x000fe20000010000 */
[C---:B--2---:R-:W-:Y:S01]  /*12d50*/  HMMA.16816.F32.BF16 R72, R124.reuse, R80, R72 ;  /* 0x000000507c48723c */ /* 0x044fe20000041848 */
[----:B------:R-:W-:Y:S02]  /*12d60*/  FADD.FTZ R3, R186, R0 ;  /* 0x00000000ba037221 */ /* 0x000fe40000010000 */
[----:B------:R-:W-:Y:S02]  /*12d70*/  FADD.FTZ R0, R35, R5 ;  /* 0x0000000523007221 */ /* 0x000fe40000010000 */
[----:B------:R-:W-:Y:S02]  /*12d80*/  FADD.FTZ R4, R23, R4 ;  /* 0x0000000417047221 */ /* 0x000fe40000010000 */
[----:B------:R-:W-:Y:S01]  /*12d90*/  FADD.FTZ R0, R15, R0 ;  /* 0x000000000f007221 */ /* 0x000fe20000010000 */
[----:B---3--:R-:W-:Y:S01]  /*12da0*/  HMMA.16816.F32.BF16 R56, R124, R64, R56 ;  /* 0x000000407c38723c */ /* 0x008fe20000041838 */
        /* <DEDUP_REMOVED lines=11> */
[----:B------:R-:W-:Y:S01]  /*12e60*/  FADD.FTZ R3, R16, R3 ;  /* 0x0000000310037221 */ /* 0x000fe20000010000 */
[----:B------:R1:W-:Y:S01]  /*12e70*/  STL [R1+0x18], R4 ;  /* 0x0000180401007387 */ /* 0x0003e20000100800 */
[----:B------:R-:W-:-:S03]  /*12e80*/  FADD.FTZ R252, R28, R252 ;  /* 0x000000fc1cfc7221 */ /* 0x000fc60000010000 */
[----:B------:R-:W-:Y:S01]  /*12e90*/  HMMA.16816.F32.BF16 R92, R124, R98, R92 ;  /* 0x000000627c5c723c */ /* 0x000fe2000004185c */
[----:B------:R1:W-:Y:S01]  /*12ea0*/  STL [R1+0x20], R0 ;  /* 0x0000200001007387 */ /* 0x0003e20000100800 */
[----:B------:R-:W-:-:S03]  /*12eb0*/  FADD.FTZ R252, R31, R252 ;  /* 0x000000fc1ffc7221 */ /* 0x000fc60000010000 */
[----:B------:R1:W-:Y:S01]  /*12ec0*/  STL [R1+0x1c], R3 ;  /* 0x00001c0301007387 */ /* 0x0003e20000100800 */
[----:B------:R-:W-:Y:S02]  /*12ed0*/  FADD.FTZ R252, R32, R252 ;  /* 0x000000fc20fc7221 */ /* 0x000fe40000010000 */
[----:B------:R-:W-:Y:S02]  /*12ee0*/  HMMA.16816.F32.BF16 R108, R124, R114, R108 ;  /* 0x000000727c6c723c */ /* 0x000fe4000004186c */
[----:B------:R-:W-:-:S06]  /*12ef0*/  FADD.FTZ R252, R33, R252 ;  /* 0x000000fc21fc7221 */ /* 0x000fcc0000010000 */
        /* <DEDUP_REMOVED lines=10> */
.L_x_1859:
[----:B-12---:R-:W-:-:S06]  /*12fa0*/  UISETP.GT.AND UP0, UPT, UR25, UR19, UPT ;  /* 0x000000131900728c */ /* 0x006fcc000bf04270 */
[----:B------:R-:W-:-:S13]  /*12fb0*/  PLOP3.LUT P0, PT, PT, PT, UP0, 0x80, 0x0 ;  /* 0x000000000000781c */ /* 0x000fda0003f0f008 */
[----:B------:R-:W-:Y:S05]  /*12fc0*/  @!P0 BRA `(.L_x_1864) ;  /* 0x0000355000008947 */ /* 0x000fea0003800000 */
[----:B------:R-:W2:Y:S01]  /*12fd0*/  LDL.LU R9, [R1+0x8c] ;  /* 0x00008c0001097983 */ /* 0x000ea20000300800 */
[----:B------:R-:W1:Y:S01]  /*12fe0*/  LDC.U8 R0, c[0x0][0x2d8] ;  /* 0x0000b600ff007b82 */ /* 0x000e620000000000 */
[----:B------:R-:W-:Y:S01]  /*12ff0*/  UMOV UR30, 0x4 ;  /* 0x00000004001e7882 */ /* 0x000fe20000000000 */
[----:B------:R-:W-:Y:S01]  /*13000*/  MOV R132, R135 ;  /* 0x0000008700847202 */ /* 0x000fe20000000f00 */
[----:B------:R-:W3:Y:S01]  /*13010*/  LDL.LU R2, [R1+0x64] ;  /* 0x0000640001027983 */ /* 0x000ee20000300800 */
[----:B------:R-:W-:Y:S01]  /*13020*/  ULDC.64 UR4, c[0x0][0x1a0] ;  /* 0x0000680000047ab9 */ /* 0x000fe20000000a00 */
[----:B------:R-:W-:Y:S01]  /*13030*/  MOV R3, R136 ;  /* 0x0000008800037202 */ /* 0x000fe20000000f00 */
[----:B------:R-:W-:Y:S01]  /*13040*/  USHF.L.U64.HI UR5, UR4, UR30, UR5 ;  /* 0x0000001e04057299 */ /* 0x000fe20008010205 */
[----:B------:R-:W4:Y:S01]  /*13050*/  LDL.LU R8, [R1+0x90] ;  /* 0x0000900001087983 */ /* 0x000f220000300800 */
[----:B------:R-:W-:Y:S01]  /*13060*/  USHF.L.U32 UR4, UR4, 0x4, URZ ;  /* 0x0000000404047899 */ /* 0x000fe2000800063f */
[----:B------:R-:W-:-:S02]  /*13070*/  MOV R138, R137 ;  /* 0x00000089008a7202 */ /* 0x000fc40000000f00 */
[----:B------:R-:W5:Y:S01]  /*13080*/  LDL.LU.64 R6, [R1+0x80] ;  /* 0x0000800001067983 */ /* 0x000f620000300a00 */
[----:B------:R-:W-:Y:S01]  /*13090*/  MOV R133, R134 ;  /* 0x0000008600857202 */ /* 0x000fe20000000f00 */
[----:B------:R-:W-:Y:S02]  /*130a0*/  USHF.L.U64.HI UR31, UR4, 0x1, UR5 ;  /* 0x00000001041f7899 */ /* 0x000fe40008010205 */
[----:B------:R-:W5:Y:S01]  /*130b0*/  LDL.LU.64 R4, [R1+0x78] ;  /* 0x0000780001047983 */ /* 0x000f620000300a00 */
[----:B------:R-:W-:-:S03]  /*130c0*/  USHF.L.U32 UR32, UR4, 0x1, URZ ;  /* 0x0000000104207899 */ /* 0x000fc6000800063f */
[----:B------:R-:W2:Y:S01]  /*130d0*/  LDL.LU R10, [R1+0x60] ;  /* 0x00006000010a7983 */ /* 0x000ea20000300800 */
[----:B-1----:R-:W-:Y:S01]  /*130e0*/  PRMT R0, R0, 0x7054, R0 ;  /* 0x0000705400007816 */ /* 0x002fe20000000000 */
[----:B--2---:R-:W-:-:S04]  /*130f0*/  IMAD.WIDE.U32 R12, R10, -0x326172a9, RZ ;  /* 0xcd9e8d570a0c7825 */ /* 0x004fc800078e00ff */
[----:B------:R-:W-:Y:S01]  /*13100*/  IMAD.WIDE.U32 R10, R9, -0x326172a9, RZ ;  /* 0xcd9e8d57090a7825 */ /* 0x000fe200078e00ff */
[-C--:B---3--:R-:W-:Y:S01]  /*13110*/  LOP3.LUT R0, R13, R2.reuse, RZ, 0x3c, !PT ;  /* 0x000000020d007212 */ /* 0x088fe200078e3cff */
[----:B------:R4:W-:Y:S03]  /*13120*/  STL.64 [R1+0x30], R12 ;  /* 0x0000300c01007387 */ /* 0x0009e60000100a00 */
[----:B------:R-:W-:Y:S01]  /*13130*/  LOP3.LUT R2, R11, R2, RZ, 0x3c, !PT ;  /* 0x000000020b027212 */ /* 0x000fe200078e3cff */
[----:B------:R1:W-:Y:S01]  /*13140*/  STL.64 [R1+0x28], R10 ;  /* 0x0000280a01007387 */ /* 0x0003e20000100a00 */
[----:B-----5:R-:W-:Y:S01]  /*13150*/  MOV R5, R7 ;  /* 0x0000000700057202 */ /* 0x020fe20000000f00 */
[----:B----4-:R-:W-:-:S04]  /*13160*/  IMAD.WIDE.U32 R12, R8, -0x2daee0ad, RZ ;  /* 0xd2511f53080c7825 */ /* 0x010fc800078e00ff */
[----:B-1----:R-:W-:Y:S01]  /*13170*/  IMAD.WIDE.U32 R10, R0, -0x2daee0ad, RZ ;  /* 0xd2511f53000a7825 */ /* 0x002fe200078e00ff */
[----:B------:R1:W-:Y:S03]  /*13180*/  STL.64 [R1], R12 ;  /* 0x0000000c01007387 */ /* 0x0003e60000100a00 */
[----:B------:R-:W-:Y:S01]  /*13190*/  IMAD.WIDE.U32 R8, R2, -0x2daee0ad, RZ ;  /* 0xd2511f5302087825 */ /* 0x000fe200078e00ff */
[----:B------:R1:W-:Y:S04]  /*131a0*/  STL.64 [R1+0x10], R10 ;  /* 0x0000100a01007387 */ /* 0x0003e80000100a00 */
[----:B------:R1:W-:Y:S04]  /*131b0*/  STL.64 [R1+0x38], R4 ;  /* 0x0000380401007387 */ /* 0x0003e80000100a00 */
[----:B------:R1:W-:Y:S01]  /*131c0*/  STL.64 [R1+0x8], R8 ;  /* 0x0000080801007387 */ /* 0x0003e20000100a00 */
[----:B------:R-:W-:Y:S05]  /*131d0*/  BRA `(.L_x_1865) ;  /* 0x000001b000007947 */ /* 0x000fea0003800000 */
.L_x_1867:
        /* <DEDUP_REMOVED lines=27> */
.L_x_1865:
[----:B-1----:R-:W2:Y:S01]  /*13390*/  LDL.64 R4, [R1+0x38] ;  /* 0x0000380001047983 */ /* 0x002ea20000100a00 */
        /* <DEDUP_REMOVED lines=32> */
[----:B------:R-:W-:Y:S05]  /*135a0*/  LDSM.16.M88.4 R192, [R210+0x2000] ;  /* 0x00200000d2c0783b */ /* 0x000fea0000000200 */
[----:B------:R-:W-:Y:S01]  /*135b0*/  LDSM.16.M88.4 R196, [R208+0x8800] ;  /* 0x00880000d0c4783b */ /* 0x000fe20000000200 */
[C---:B--2---:R-:W-:Y:S08]  /*135c0*/  HMMA.16816.F32.BF16 R8, R28.reuse, R16, RZ ;  /* 0x000000101c08723c */ /* 0x044ff000000418ff */
[-C--:B------:R-:W-:Y:S08]  /*135d0*/  HMMA.16816.F32.BF16 R12, R28, R18.reuse, RZ ;  /* 0x000000121c0c723c */ /* 0x080ff000000418ff */
[C---:B------:R-:W-:Y:S08]  /*135e0*/  HMMA.16816.F32.BF16 R16, R32.reuse, R18, RZ ;  /* 0x000000122010723c */ /* 0x040ff000000418ff */
[-C--:B---3--:R-:W-:Y:S08]  /*135f0*/  HMMA.16816.F32.BF16 R20, R32, R172.reuse, RZ ;  /* 0x000000ac2014723c */ /* 0x088ff000000418ff */
[C---:B------:R-:W-:Y:S08]  /*13600*/  HMMA.16816.F32.BF16 R24, R28.reuse, R172, RZ ;  /* 0x000000ac1c18723c */ /* 0x040ff000000418ff */
[-C--:B------:R-:W-:Y:S08]  /*13610*/  HMMA.16816.F32.BF16 R28, R28, R174.reuse, RZ ;  /* 0x000000ae1c1c723c */ /* 0x080ff000000418ff */
[----:B------:R-:W-:Y:S01]  /*13620*/  HMMA.16816.F32.BF16 R32, R32, R174, RZ ;  /* 0x000000ae2020723c */ /* 0x000fe200000418ff */
[----:B------:R-:W-:Y:S07]  /*13630*/  LDSM.16.M88.4 R172, [R210] ;  /* 0x00000000d2ac783b */ /* 0x000fee0000000200 */
[-C--:B----4-:R-:W-:Y:S08]  /*13640*/  HMMA.16816.F32.BF16 R4, R176, R180.reuse, R4 ;  /* 0x000000b4b004723c */ /* 0x090ff00000041804 */
[C---:B-----5:R-:W-:Y:S08]  /*13650*/  HMMA.16816.F32.BF16 R8, R184.reuse, R180, R8 ;  /* 0x000000b4b808723c */ /* 0x060ff00000041808 */
[-C--:B------:R-:W-:Y:S08]  /*13660*/  HMMA.16816.F32.BF16 R12, R184, R182.reuse, R12 ;  /* 0x000000b6b80c723c */ /* 0x080ff0000004180c */
[C---:B------:R-:W-:Y:S01]  /*13670*/  HMMA.16816.F32.BF16 R16, R176.reuse, R182, R16 ;  /* 0x000000b6b010723c */ /* 0x040fe20000041810 */
[----:B------:R-:W1:Y:S07]  /*13680*/  LDSM.16.M88.4 R180, [R208+0x8000] ;  /* 0x00800000d0b4783b */ /* 0x000e6e0000000200 */
[-C--:B------:R-:W-:Y:S08]  /*13690*/  HMMA.16816.F32.BF16 R20, R176, R188.reuse, R20 ;  /* 0x000000bcb014723c */ /* 0x080ff00000041814 */
[C---:B------:R-:W-:Y:S08]  /*136a0*/  HMMA.16816.F32.BF16 R24, R184.reuse, R188, R24 ;  /* 0x000000bcb818723c */ /* 0x040ff00000041818 */
[-C--:B------:R-:W-:Y:S01]  /*136b0*/  HMMA.16816.F32.BF16 R28, R184, R190.reuse, R28 ;  /* 0x000000beb81c723c */ /* 0x080fe2000004181c */
[----:B------:R-:W-:Y:S07]  /*136c0*/  LDSM.16.M88.4 R184, [R209+0x2000] ;  /* 0x00200000d1b8783b */ /* 0x000fee0000000200 */
[----:B------:R-:W-:Y:S01]  /*136d0*/  HMMA.16816.F32.BF16 R32, R176, R190, R32 ;  /* 0x000000beb020723c */ /* 0x000fe20000041820 */
[----:B------:R-:W-:Y:S05]  /*136e0*/  LDSM.16.M88.4 R176, [R209] ;  /* 0x00000000d1b0783b */ /* 0x000fea0000000200 */
[----:B------:R-:W-:Y:S02]  /*136f0*/  LDSM.16.M88.4 R188, [R207+0x800] ;  /* 0x00080000cfbc783b */ /* 0x000fe40000000200 */
[-C--:B-1----:R-:W-:Y:S08]  /*13700*/  HMMA.16816.F32.BF16 R4, R172, R180.reuse, R4 ;  /* 0x000000b4ac04723c */ /* 0x082ff00000041804 */
[C---:B------:R-:W-:Y:S08]  /*13710*/  HMMA.16816.F32.BF16 R8, R192.reuse, R180, R8 ;  /* 0x000000b4c008723c */ /* 0x040ff00000041808 */
[-C--:B------:R-:W-:Y:S08]  /*13720*/  HMMA.16816.F32.BF16 R12, R192, R182.reuse, R12 ;  /* 0x000000b6c00c723c */ /* 0x080ff0000004180c */
[C---:B------:R-:W-:Y:S01]  /*13730*/  HMMA.16816.F32.BF16 R16, R172.reuse, R182, R16 ;  /* 0x000000b6ac10723c */ /* 0x040fe20000041810 */
[----:B------:R-:W1:Y:S07]  /*13740*/  LDSM.16.M88.4 R180, [R207] ;  /* 0x00000000cfb4783b */ /* 0x000e6e0000000200 */
[-C--:B------:R-:W-:Y:S08]  /*13750*/  HMMA.16816.F32.BF16 R20, R172, R196.reuse, R20 ;  /* 0x000000c4ac14723c */ /* 0x080ff00000041814 */
[C---:B------:R-:W-:Y:S08]  /*13760*/  HMMA.16816.F32.BF16 R24, R192.reuse, R196, R24 ;  /* 0x000000c4c018723c */ /* 0x040ff00000041818 */
[-C--:B------:R-:W-:Y:S01]  /*13770*/  HMMA.16816.F32.BF16 R28, R192, R198.reuse, R28 ;  /* 0x000000c6c01c723c */ /* 0x080fe2000004181c */
[----:B------:R-:W-:Y:S07]  /*13780*/  LDSM.16.M88.4 R192, [R202+0x6000] ;  /* 0x00600000cac0783b */ /* 0x000fee0000000200 */
[----:B------:R-:W-:Y:S01]  /*13790*/  HMMA.16816.F32.BF16 R32, R172, R198, R32 ;  /* 0x000000c6ac20723c */ /* 0x000fe20000041820 */
[----:B------:R-:W-:Y:S05]  /*137a0*/  LDSM.16.M88.4 R172, [R202+0x4000] ;  /* 0x00400000caac783b */ /* 0x000fea0000000200 */
[----:B------:R-:W-:Y:S02]  /*137b0*/  LDSM.16.M88.4 R196, [R200+0x9800] ;  /* 0x00980000c8c4783b */ /* 0x000fe40000000200 */
[-C--:B-1----:R-:W-:Y:S08]  /*137c0*/  HMMA.16816.F32.BF16 R4, R176, R180.reuse, R4 ;  /* 0x000000b4b004723c */ /* 0x082ff00000041804 */
[C---:B------:R-:W-:Y:S08]  /*137d0*/  HMMA.16816.F32.BF16 R8, R184.reuse, R180, R8 ;  /* 0x000000b4b808723c */ /* 0x040ff00000041808 */
        /* <DEDUP_REMOVED lines=8> */
[----:B------:R-:W-:Y:S05]  /*13860*/  LDSM.16.M88.4 R176, [R204+0x4000] ;  /* 0x00400000ccb0783b */ /* 0x000fea0000000200 */
[----:B------:R-:W-:Y:S02]  /*13870*/  LDSM.16.M88.4 R188, [R212] ;  /* 0x00000000d4bc783b */ /* 0x000fe40000000200 */
        /* <DEDUP_REMOVED lines=28> */
[----:B------:R-:W1:Y:S01]  /*13a40*/  LDSM.16.M88.4 R180, [R207+0x1000] ;  /* 0x00100000cfb4783b */ /* 0x000e620000000200 */
[----:B------:R-:W-:Y:S04]  /*13a50*/  DEPBAR.LE SB0, 0x0 ;  /* 0x000080000000791a */ /* 0x000fe80000000000 */
[----:B------:R-:W-:Y:S02]  /*13a60*/  BAR.SYNC.DEFER_BLOCKING 0x0 ;  /* 0x0000000000007b1d */ /* 0x000fe40000010000 */
        /* <DEDUP_REMOVED lines=13> */
.L_x_1866:
[----:B------:R-:W2:Y:S01]  /*13b40*/  LDL.64 R186, [R1] ;  /* 0x0000000001ba7983 */ /* 0x000ea20000100a00 */
[----:B------:R-:W-:Y:S01]  /*13b50*/  IMAD.U32 R0, RZ, RZ, UR30 ;  /* 0x0000001eff007e24 */ /* 0x000fe2000f8e00ff */
[----:B------:R-:W-:Y:S02]  /*13b60*/  UISETP.GT.AND UP0, UPT, UR30, UR19, UPT ;  /* 0x000000131e00728c */ /* 0x000fe4000bf04270 */
[----:B------:R-:W-:Y:S02]  /*13b70*/  UMOV UR25, UR30 ;  /* 0x0000001e00197c82 */ /* 0x000fe40008000000 */
[----:B------:R-:W3:Y:S06]  /*13b80*/  LDL.64 R178, [R1+0x10] ;  /* 0x0000100001b27983 */ /* 0x000eec0000100a00 */
[----:B------:R-:W4:Y:S06]  /*13b90*/  LDL.64 R184, [R1+0x30] ;  /* 0x0000300001b87983 */ /* 0x000f2c0000100a00 */
[----:B------:R-:W5:Y:S06]  /*13ba0*/  LDL.64 R176, [R1+0x8] ;  /* 0x0000080001b07983 */ /* 0x000f6c0000100a00 */
[----:B------:R-:W2:Y:S06]  /*13bb0*/  LDL.64 R182, [R1+0x28] ;  /* 0x0000280001b67983 */ /* 0x000eac0000100a00 */
[----:B------:R-:W1:Y:S02]  /*13bc0*/  S2R R2, SR_TID.X ;  /* 0x0000000000027919 */ /* 0x000e640000002100 */
[----:B-1----:R-:W-:Y:S05]  /*13bd0*/  IMAD.SHL.U32 R2, R2, 0x2, RZ ;  /* 0x0000000202027824 */ /* 0x002fea00078e00ff */
[----:B------:R-:W-:Y:S05]  /*13be0*/  LOP3.LUT R2, R2, 0x6, RZ, 0xc0, !PT ;  /* 0x0000000602027812 */ /* 0x000fea00078ec0ff */
[----:B------:R-:W-:Y:S05]  /*13bf0*/  IMAD R0, R0, 0x20, R2 ;  /* 0x0000002000007824 */ /* 0x000fea00078e0202 */
[C---:B------:R-:W-:Y:S02]  /*13c00*/  ISETP.GE.AND P3, PT, R0.reuse, R219, PT ;  /* 0x000000db0000720c */ /* 0x040fe40003f66270 */
[C---:B------:R-:W-:Y:S02]  /*13c10*/  IADD3 R136, R0.reuse, 0x1, RZ ;  /* 0x0000000100887810 */ /* 0x040fe40007ffe0ff */
[C---:B------:R-:W-:Y:S02]  /*13c20*/  IADD3 R135, R0.reuse, 0x8, RZ ;  /* 0x0000000800877810 */ /* 0x040fe40007ffe0ff */
[C---:B------:R-:W-:Y:S02]  /*13c30*/  ISETP.GE.OR P3, PT, R0.reuse, R223, !P3 ;  /* 0x000000df0000720c */ /* 0x040fe40005f66670 */
[-C--:B------:R-:W-:Y:S02]  /*13c40*/  ISETP.GE.AND P1, PT, R0, R218.reuse, PT ;  /* 0x000000da0000720c */ /* 0x080fe40003f26270 */
[-C--:B------:R-:W-:Y:S02]  /*13c50*/  ISETP.GE.AND P2, PT, R136, R219.reuse, PT ;  /* 0x000000db8800720c */ /* 0x080fe40003f46270 */
[----:B------:R-:W-:Y:S02]  /*13c60*/  FSEL R172, R4, -INF , !P3 ;  /* 0xff80000004ac7808 */ /* 0x000fe40005800000 */
[C---:B------:R-:W-:Y:S02]  /*13c70*/  ISETP.GE.AND P3, PT, R135.reuse, R219, PT ;  /* 0x000000db8700720c */ /* 0x040fe40003f66270 */
[----:B------:R-:W-:Y:S02]  /*13c80*/  IADD3 R134, R0, 0x9, RZ ;  /* 0x0000000900867810 */ /* 0x000fe40007ffe0ff */
[----:B------:R-:W-:Y:S02]  /*13c90*/  ISETP.GE.AND P0, PT, R136, R218, PT ;  /* 0x000000da8800720c */ /* 0x000fe40003f06270 */
[-C--:B------:R-:W-:Y:S02]  /*13ca0*/  ISETP.GE.OR P1, PT, R0, R222.reuse, !P1 ;  /* 0x000000de0000720c */ /* 0x080fe40004f26670 */
[CC--:B------:R-:W-:Y:S02]  /*13cb0*/  ISETP.GE.OR P2, PT, R136.reuse, R223.reuse, !P2 ;  /* 0x000000df8800720c */ /* 0x0c0fe40005746670 */
[----:B------:R-:W-:Y:S02]  /*13cc0*/  ISETP.GE.OR P3, PT, R135, R223, !P3 ;  /* 0x000000df8700720c */ /* 0x000fe40005f66670 */
[----:B------:R-:W-:Y:S02]  /*13cd0*/  ISETP.GE.OR P0, PT, R136, R222, !P0 ;  /* 0x000000de8800720c */ /* 0x000fe40004706670 */
[----:B------:R-:W-:Y:S02]  /*13ce0*/  FSEL R174, R6, -INF , !P1 ;  /* 0xff80000006ae7808 */ /* 0x000fe40004800000 */
[----:B------:R-:W-:Y:S02]  /*13cf0*/  FSEL R173, R5, -INF , !P2 ;  /* 0xff80000005ad7808 */ /* 0x000fe40005000000 */
[----:B------:R-:W-:Y:S02]  /*13d00*/  ISETP.GE.AND P2, PT, R134, R219, PT ;  /* 0x000000db8600720c */ /* 0x000fe40003f46270 */
[----:B------:R-:W-:Y:S02]  /*13d10*/  ISETP.GE.AND P1, PT, R135, R218, PT ;  /* 0x000000da8700720c */ /* 0x000fe40003f26270 */
[----:B------:R-:W-:Y:S02]  /*13d20*/  FSEL R137, R16, -INF , !P3 ;  /* 0xff80000010897808 */ /* 0x000fe40005800000 */
[----:B------:R-:W-:Y:S02]  /*13d30*/  IADD3 R5, R0, 0x10, RZ ;  /* 0x0000001000057810 */ /* 0x000fe40007ffe0ff */
[----:B------:R-:W-:Y:S02]  /*13d40*/  FMNMX.FTZ R16, R172, R3, !PT ;  /* 0x00000003ac107209 */ /* 0x000fe40007810000 */
[----:B------:R-:W-:Y:S02]  /*13d50*/  FSEL R175, R7, -INF , !P0 ;  /* 0xff80000007af7808 */ /* 0x000fe40004000000 */
[----:B------:R-:W-:Y:S02]  /*13d60*/  FMNMX.FTZ R7, R174, R132, !PT ;  /* 0x00000084ae077209 */ /* 0x000fe40007810000 */
[C---:B------:R-:W-:Y:S02]  /*13d70*/  ISETP.GE.AND P0, PT, R134.reuse, R218, PT ;  /* 0x000000da8600720c */ /* 0x040fe40003f06270 */
[----:B------:R-:W-:Y:S02]  /*13d80*/  ISETP.GE.OR P2, PT, R134, R223, !P2 ;  /* 0x000000df8600720c */ /* 0x000fe40005746670 */
[----:B------:R-:W-:Y:S02]  /*13d90*/  ISETP.GE.OR P1, PT, R135, R222, !P1 ;  /* 0x000000de8700720c */ /* 0x000fe40004f26670 */
[----:B------:R-:W-:Y:S02]  /*13da0*/  ISETP.GE.AND P6, PT, R5, R219, PT ;  /* 0x000000db0500720c */ /* 0x000fe40003fc6270 */
[----:B------:R-:W-:Y:S02]  /*13db0*/  IADD3 R4, R0, 0x11, RZ ;  /* 0x0000001100047810 */ /* 0x000fe40007ffe0ff */
[----:B------:R-:W-:Y:S02]  /*13dc0*/  FMNMX.FTZ R16, R173, R16, !PT ;  /* 0x00000010ad107209 */ /* 0x000fe40007810000 */
[----:B------:R-:W-:Y:S02]  /*13dd0*/  ISETP.GE.OR P0, PT, R134, R222, !P0 ;  /* 0x000000de8600720c */ /* 0x000fe40004706670 */
[----:B------:R-:W-:Y:S02]  /*13de0*/  FMNMX.FTZ R7, R175, R7, !PT ;  /* 0x00000007af077209 */ /* 0x000fe40007810000 */
[----:B------:R-:W-:Y:S02]  /*13df0*/  FSEL R17, R17, -INF , !P2 ;  /* 0xff80000011117808 */ /* 0x000fe40005000000 */
[C---:B------:R-:W-:Y:S02]  /*13e00*/  ISETP.GE.AND P2, PT, R5.reuse, R218, PT ;  /* 0x000000da0500720c */ /* 0x040fe40003f46270 */
[----:B------:R-:W-:Y:S02]  /*13e10*/  FSEL R18, R18, -INF , !P1 ;  /* 0xff80000012127808 */ /* 0x000fe40004800000 */
[----:B------:R-:W-:Y:S02]  /*13e20*/  IADD3 R2, R0, 0x18, RZ ;  /* 0x0000001800027810 */ /* 0x000fe40007ffe0ff */
[----:B------:R-:W-:Y:S02]  /*13e30*/  ISETP.GE.OR P6, PT, R5, R223, !P6 ;  /* 0x000000df0500720c */ /* 0x000fe400077c6670 */
[C---:B------:R-:W-:Y:S02]  /*13e40*/  ISETP.GE.AND P5, PT, R4.reuse, R219, PT ;  /* 0x000000db0400720c */ /* 0x040fe40003fa6270 */
[----:B------:R-:W-:Y:S02]  /*13e50*/  FMNMX.FTZ R16, R137, R16, !PT ;  /* 0x0000001089107209 */ /* 0x000fe40007810000 */
[----:B------:R-:W-:Y:S02]  /*13e60*/  FSEL R19, R19, -INF , !P0 ;  /* 0xff80000013137808 */ /* 0x000fe40004000000 */
[----:B------:R-:W-:Y:S02]  /*13e70*/  ISETP.GE.OR P2, PT, R5, R222, !P2 ;  /* 0x000000de0500720c */ /* 0x000fe40005746670 */
[----:B------:R-:W-:Y:S02]  /*13e80*/  ISETP.GE.AND P1, PT, R4, R218, PT ;  /* 0x000000da0400720c */ /* 0x000fe40003f26270 */
[----:B------:R-:W-:Y:S02]  /*13e90*/  FMNMX.FTZ R7, R18, R7, !PT ;  /* 0x0000000712077209 */ /* 0x000fe40007810000 */
[----:B------:R-:W-:Y:S02]  /*13ea0*/  ISETP.GE.AND P4, PT, R2, R219, PT ;  /* 0x000000db0200720c */ /* 0x000fe40003f86270 */
[----:B------:R-:W-:Y:S02]  /*13eb0*/  IADD3 R6, R0, 0x19, RZ ;  /* 0x0000001900067810 */ /* 0x000fe40007ffe0ff */
[----:B------:R-:W-:Y:S02]  /*13ec0*/  ISETP.GE.OR P5, PT, R4, R223, !P5 ;  /* 0x000000df0400720c */ /* 0x000fe40006fa6670 */
[----:B------:R-:W-:Y:S02]  /*13ed0*/  FSEL R232, R20, -INF , !P6 ;  /* 0xff80000014e87808 */ /* 0x000fe40007000000 */
[----:B------:R-:W-:Y:S02]  /*13ee0*/  FMNMX.FTZ R16, R17, R16, !PT ;  /* 0x0000001011107209 */ /* 0x000fe40007810000 */
[----:B------:R-:W-:Y:S02]  /*13ef0*/  ISETP.GE.AND P0, PT, R2, R218, PT ;  /* 0x000000da0200720c */ /* 0x000fe40003f06270 */
[----:B------:R-:W-:Y:S02]  /*13f00*/  FSEL R196, R22, -INF , !P2 ;  /* 0xff80000016c47808 */ /* 0x000fe40005000000 */
[----:B------:R-:W-:Y:S02]  /*13f10*/  ISETP.GE.OR P1, PT, R4, R222, !P1 ;  /* 0x000000de0400720c */ /* 0x000fe40004f26670 */
[----:B------:R-:W-:Y:S02]  /*13f20*/  FMNMX.FTZ R7, R19, R7, !PT ;  /* 0x0000000713077209 */ /* 0x000fe40007810000 */
[----:B------:R-:W-:Y:S02]  /*13f30*/  ISETP.GE.OR P4, PT, R2, R223, !P4 ;  /* 0x000000df0200720c */ /* 0x000fe40006786670 */
[----:B------:R-:W-:Y:S02]  /*13f40*/  FSEL R198, R21, -INF , !P5 ;  /* 0xff80000015c67808 */ /* 0x000fe40006800000 */
[----:B------:R-:W-:Y:S02]  /*13f50*/  ISETP.GE.AND P3, PT, R6, R219, PT ;  /* 0x000000db0600720c */ /* 0x000fe40003f66270 */
[----:B------:R-:W-:Y:S02]  /*13f60*/  FMNMX.FTZ R16, R232, R16, !PT ;  /* 0x00000010e8107209 */ /* 0x000fe40007810000 */
[----:B------:R-:W-:Y:S02]  /*13f70*/  FSEL R195, R23, -INF , !P1 ;  /* 0xff80000017c37808 */ /* 0x000fe40004800000 */
[----:B------:R-:W-:Y:S02]  /*13f80*/  ISETP.GE.OR P0, PT, R2, R222, !P0 ;  /* 0x000000de0200720c */ /* 0x000fe40004706670 */
[----:B------:R-:W-:Y:S02]  /*13f90*/  ISETP.GE.AND P1, PT, R6, R218, PT ;  /* 0x000000da0600720c */ /* 0x000fe40003f26270 */
[----:B------:R-:W-:Y:S02]  /*13fa0*/  FMNMX.FTZ R7, R196, R7, !PT ;  /* 0x00000007c4077209 */ /* 0x000fe40007810000 */
[----:B------:R-:W-:Y:S02]  /*13fb0*/  ISETP.GE.OR P3, PT, R6, R223, !P3 ;  /* 0x000000df0600720c */ /* 0x000fe40005f66670 */
[----:B------:R-:W-:Y:S02]  /*13fc0*/  FSEL R193, R32, -INF , !P4 ;  /* 0xff80000020c17808 */ /* 0x000fe40006000000 */
[----:B------:R-:W-:Y:S02]  /*13fd0*/  FMNMX.FTZ R16, R198, R16, !PT ;  /* 0x00000010c6107209 */ /* 0x000fe40007810000 */
[----:B------:R-:W-:Y:S02]  /*13fe0*/  FSEL R191, R34, -INF , !P0 ;  /* 0xff80000022bf7808 */ /* 0x000fe40004000000 */
[----:B------:R-:W-:Y:S02]  /*13ff0*/  ISETP.GE.OR P1, PT, R6, R222, !P1 ;  /* 0x000000de0600720c */ /* 0x000fe40004f26670 */
[----:B------:R-:W-:Y:S02]  /*14000*/  FMNMX.FTZ R7, R195, R7, !PT ;  /* 0x00000007c3077209 */ /* 0x000fe40007810000 */
[----:B------:R-:W-:Y:S02]  /*14010*/  FSEL R192, R33, -INF , !P3 ;  /* 0xff80000021c07808 */ /* 0x000fe40005800000 */
[----:B------:R-:W-:Y:S02]  /*14020*/  FMNMX.FTZ R16, R193, R16, !PT ;  /* 0x00000010c1107209 */ /* 0x000fe40007810000 */
[----:B------:R-:W-:Y:S02]  /*14030*/  FSEL R190, R35, -INF , !P1 ;  /* 0xff80000023be7808 */ /* 0x000fe40004800000 */
[----:B------:R-:W-:Y:S02]  /*14040*/  FMNMX.FTZ R7, R191, R7, !PT ;  /* 0x00000007bf077209 */ /* 0x000fe40007810000 */
[----:B------:R-:W-:Y:S02]  /*14050*/  FMNMX.FTZ R16, R192, R16, !PT ;  /* 0x00000010c0107209 */ /* 0x000fe40007810000 */
[C---:B------:R-:W-:Y:S02]  /*14060*/  ISETP.GE.AND P0, PT, R0.reuse, R216, PT ;  /* 0x000000d80000720c */ /* 0x040fe40003f06270 */
[----:B------:R-:W-:Y:S01]  /*14070*/  ISETP.GE.AND P4, PT, R0, R217, PT ;  /* 0x000000d90000720c */ /* 0x000fe20003f86270 */
[----:B------:R-:W1:Y:S01]  /*14080*/  SHFL.BFLY PT, R20, R16, 0x2, 0x1f ;  /* 0x0c401f0010147f89 */ /* 0x000e6200000e0000 */
[----:B------:R-:W-:Y:S02]  /*14090*/  FMNMX.FTZ R7, R190, R7, !PT ;  /* 0x00000007be077209 */ /* 0x000fe40007810000 */
[C---:B------:R-:W-:Y:S02]  /*140a0*/  ISETP.GE.OR P0, PT, R0.reuse, R220, !P0 ;  /* 0x000000dc0000720c */ /* 0x040fe40004706670 */
[----:B------:R-:W-:Y:S02]  /*140b0*/  ISETP.GE.OR P4, PT, R0, R221, !P4 ;  /* 0x000000dd0000720c */ /* 0x000fe40006786670 */
[C---:B------:R-:W-:Y:S01]  /*140c0*/  ISETP.GE.AND P5, PT, R136.reuse, R216, PT ;  /* 0x000000d88800720c */ /* 0x040fe20003fa6270 */
[----:B------:R-:W1:Y:S01]  /*140d0*/  SHFL.BFLY PT, R0, R7, 0x2, 0x1f ;  /* 0x0c401f0007007f89 */ /* 0x000e6200000e0000 */
[CC--:B------:R-:W-:Y:S02]  /*140e0*/  ISETP.GE.AND P1, PT, R135.reuse, R217.reuse, PT ;  /* 0x000000d98700720c */ /* 0x0c0fe40003f26270 */
[C---:B------:R-:W-:Y:S02]  /*140f0*/  ISETP.GE.OR P5, PT, R136.reuse, R220, !P5 ;  /* 0x000000dc8800720c */ /* 0x040fe40006fa6670 */
[C---:B------:R-:W-:Y:S02]  /*14100*/  ISETP.GE.AND P2, PT, R136.reuse, R217, PT ;  /* 0x000000d98800720c */ /* 0x040fe40003f46270 */
[CC--:B------:R-:W-:Y:S02]  /*14110*/  ISETP.GE.OR P1, PT, R135.reuse, R221.reuse, !P1 ;  /* 0x000000dd8700720c */ /* 0x0c0fe40004f26670 */
[----:B------:R-:W-:Y:S02]  /*14120*/  ISETP.GE.AND P3, PT, R135, R216, PT ;  /* 0x000000d88700720c */ /* 0x000fe40003f66270 */
[----:B------:R-:W-:Y:S02]  /*14130*/  FSEL R23, R11, -INF , !P5 ;  /* 0xff8000000b177808 */ /* 0x000fe40006800000 */
[----:B------:R-:W-:Y:S02]  /*14140*/  ISETP.GE.OR P2, PT, R136, R221, !P2 ;  /* 0x000000dd8800720c */ /* 0x000fe40005746670 */
[----:B------:R-:W-:Y:S02]  /*14150*/  FSEL R32, R12, -INF , !P1 ;  /* 0xff8000000c207808 */ /* 0x000fe40004800000 */
[----:B-1----:R-:W-:Y:S02]  /*14160*/  FMNMX.FTZ R136, R16, R20, !PT ;  /* 0x0000001410887209 */ /* 0x002fe40007810000 */
[----:B------:R-:W-:Y:S02]  /*14170*/  FSEL R20, R8, -INF , !P4 ;  /* 0xff80000008147808 */ /* 0x000fe40006000000 */
[C---:B------:R-:W-:Y:S01]  /*14180*/  ISETP.GE.AND P5, PT, R4.reuse, R217, PT ;  /* 0x000000d90400720c */ /* 0x040fe20003fa6270 */
[----:B------:R-:W-:Y:S01]  /*14190*/  SHFL.BFLY PT, R8, R136, 0x1, 0x1f ;  /* 0x0c201f0088087f89 */ /* 0x000fe200000e0000 */
[----:B------:R-:W-:Y:S02]  /*141a0*/  ISETP.GE.AND P1, PT, R4, R216, PT ;  /* 0x000000d80400720c */ /* 0x000fe40003f26270 */
[----:B------:R-:W-:Y:S02]  /*141b0*/  ISETP.GE.OR P3, PT, R135, R220, !P3 ;  /* 0x000000dc8700720c */ /* 0x000fe40005f66670 */
[----:B------:R-:W-:Y:S02]  /*141c0*/  FMNMX.FTZ R135, R7, R0, !PT ;  /* 0x0000000007877209 */ /* 0x000fe40007810000 */
[----:B------:R-:W-:Y:S02]  /*141d0*/  FSEL R21, R9, -INF , !P2 ;  /* 0xff80000009157808 */ /* 0x000fe40005000000 */
[----:B------:R-:W-:Y:S02]  /*141e0*/  FMNMX.FTZ R0, R20, R133, !PT ;  /* 0x0000008514007209 */ /* 0x000fe40007810000 */
[----:B------:R-:W-:Y:S02]  /*141f0*/  ISETP.GE.AND P6, PT, R134, R217, PT ;  /* 0x000000d98600720c */ /* 0x000fe40003fc6270 */
[C---:B------:R-:W-:Y:S02]  /*14200*/  ISETP.GE.OR P5, PT, R4.reuse, R221, !P5 ;  /* 0x000000dd0400720c */ /* 0x040fe40006fa6670 */
[----:B------:R-:W-:Y:S02]  /*14210*/  ISETP.GE.OR P1, PT, R4, R220, !P1 ;  /* 0x000000dc0400720c */ /* 0x000fe40004f26670 */
[----:B------:R-:W1:Y:S01]  /*14220*/  SHFL.BFLY PT, R4, R135, 0x1, 0x1f ;  /* 0x0c201f0087047f89 */ /* 0x000e6200000e0000 */
[----:B------:R-:W-:Y:S02]  /*14230*/  FSEL R22, R10, -INF , !P0 ;  /* 0xff8000000a167808 */ /* 0x000fe40004000000 */
[----:B------:R-:W-:Y:S02]  /*14240*/  FMNMX.FTZ R0, R21, R0, !PT ;  /* 0x0000000015007209 */ /* 0x000fe40007810000 */
[C---:B------:R-:W-:Y:S02]  /*14250*/  ISETP.GE.AND P0, PT, R5.reuse, R217, PT ;  /* 0x000000d90500720c */ /* 0x040fe40003f06270 */
[-C--:B------:R-:W-:Y:S02]  /*14260*/  ISETP.GE.OR P6, PT, R134, R221.reuse, !P6 ;  /* 0x000000dd8600720c */ /* 0x080fe400077c6670 */
[----:B------:R-:W-:Y:S02]  /*14270*/  ISETP.GE.OR P0, PT, R5, R221, !P0 ;  /* 0x000000dd0500720c */ /* 0x000fe40004706670 */
[----:B------:R-:W-:Y:S02]  /*14280*/  FSEL R33, R13, -INF , !P6 ;  /* 0xff8000000d217808 */ /* 0x000fe40007000000 */
[----:B------:R-:W-:Y:S02]  /*14290*/  FMNMX.FTZ R0, R32, R0, !PT ;  /* 0x0000000020007209 */ /* 0x000fe40007810000 */
[----:B------:R-:W-:Y:S02]  /*142a0*/  FSEL R230, R24, -INF , !P0 ;  /* 0xff80000018e67808 */ /* 0x000fe40004000000 */
[C---:B------:R-:W-:Y:S02]  /*142b0*/  ISETP.GE.AND P6, PT, R2.reuse, R217, PT ;  /* 0x000000d90200720c */ /* 0x040fe40003fc6270 */
[C---:B------:R-:W-:Y:S02]  /*142c0*/  ISETP.GE.AND P0, PT, R2.reuse, R216, PT ;  /* 0x000000d80200720c */ /* 0x040fe40003f06270 */
[----:B------:R-:W-:Y:S02]  /*142d0*/  FMNMX.FTZ R0, R33, R0, !PT ;  /* 0x0000000021007209 */ /* 0x000fe40007810000 */
[C---:B------:R-:W-:Y:S02]  /*142e0*/  ISETP.GE.OR P6, PT, R2.reuse, R221, !P6 ;  /* 0x000000dd0200720c */ /* 0x040fe400077c6670 */
[----:B------:R-:W-:Y:S02]  /*142f0*/  ISETP.GE.OR P0, PT, R2, R220, !P0 ;  /* 0x000000dc0200720c */ /* 0x000fe40004706670 */
[----:B------:R-:W-:Y:S02]  /*14300*/  FMNMX.FTZ R2, R230, R0, !PT ;  /* 0x00000000e6027209 */ /* 0x000fe40007810000 */
[----:B------:R-:W-:Y:S02]  /*14310*/  FMNMX.FTZ R0, R22, R138, !PT ;  /* 0x0000008a16007209 */ /* 0x000fe40007810000 */
[----:B------:R-:W-:Y:S02]  /*14320*/  ISETP.GE.AND P4, PT, R134, R216, PT ;  /* 0x000000d88600720c */ /* 0x000fe40003f86270 */
[----:B------:R-:W-:Y:S02]  /*14330*/  FSEL R238, R25, -INF , !P5 ;  /* 0xff80000019ee7808 */ /* 0x000fe40006800000 */
[----:B------:R-:W-:Y:S02]  /*14340*/  ISETP.GE.AND P5, PT, R6, R217, PT ;  /* 0x000000d90600720c */ /* 0x000fe40003fa6270 */
[----:B------:R-:W-:Y:S02]  /*14350*/  FMNMX.FTZ R0, R23, R0, !PT ;  /* 0x0000000017007209 */ /* 0x000fe40007810000 */
[C---:B------:R-:W-:Y:S02]  /*14360*/  ISETP.GE.AND P2, PT, R5.reuse, R216, PT ;  /* 0x000000d80500720c */ /* 0x040fe40003f46270 */
[----:B------:R-:W-:Y:S02]  /*14370*/  FSEL R24, R14, -INF , !P3 ;  /* 0xff8000000e187808 */ /* 0x000fe40005800000 */
[----:B------:R-:W-:Y:S02]  /*14380*/  ISETP.GE.OR P4, PT, R134, R220, !P4 ;  /* 0x000000dc8600720c */ /* 0x000fe40006786670 */
[----:B------:R-:W-:Y:S02]  /*14390*/  ISETP.GE.OR P5, PT, R6, R221, !P5 ;  /* 0x000000dd0600720c */ /* 0x000fe40006fa6670 */
[----:B------:R-:W-:Y:S02]  /*143a0*/  FSEL R236, R28, -INF , !P6 ;  /* 0xff8000001cec7808 */ /* 0x000fe40007000000 */
[----:B------:R-:W-:Y:S01]  /*143b0*/  FMNMX.FTZ R2, R238, R2, !PT ;  /* 0x00000002ee027209 */ /* 0x000fe20007810000 */
[----:B------:R-:W2:Y:S01]  /*143c0*/  LDC.U8 R28, c[0x0][0x2d8] ;  /* 0x0000b600ff1c7b82 */ /* 0x000ea20000000000 */
[----:B------:R-:W-:Y:S02]  /*143d0*/  ISETP.GE.OR P2, PT, R5, R220, !P2 ;  /* 0x000000dc0500720c */ /* 0x000fe40005746670 */
[----:B------:R-:W-:Y:S02]  /*143e0*/  FSEL R25, R15, -INF , !P4 ;  /* 0xff8000000f197808 */ /* 0x000fe40006000000 */
[----:B------:R-:W-:Y:S02]  /*143f0*/  FMNMX.FTZ R0, R24, R0, !PT ;  /* 0x0000000018007209 */ /* 0x000fe40007810000 */
[----:B------:R-:W-:Y:S02]  /*14400*/  FSEL R235, R29, -INF , !P5 ;  /* 0xff8000001deb7808 */ /* 0x000fe40006800000 */
[----:B------:R-:W-:Y:S01]  /*14410*/  FMNMX.FTZ R2, R236, R2, !PT ;  /* 0x00000002ec027209 */ /* 0x000fe20007810000 */
[----:B------:R-:W2:Y:S01]  /*14420*/  LDC.U8 R29, c[0x0][0x2d8] ;  /* 0x0000b600ff1d7b82 */ /* 0x000ea20000000000 */
[----:B-1----:R-:W-:Y:S02]  /*14430*/  FMNMX.FTZ R135, R135, R4, !PT ;  /* 0x0000000487877209 */ /* 0x002fe40007810000 */
[----:B------:R-:W-:Y:S02]  /*14440*/  FMNMX.FTZ R0, R25, R0, !PT ;  /* 0x0000000019007209 */ /* 0x000fe40007810000 */
[----:B------:R-:W-:Y:S01]  /*14450*/  FSEL R234, R26, -INF , !P2 ;  /* 0xff8000001aea7808 */ /* 0x000fe20005000000 */
[----:B------:R-:W-:Y:S01]  /*14460*/  FMUL.FTZ R180, R135, c[0x0][0x23c] ;  /* 0x00008f0087b47a20 */ /* 0x000fe20000410000 */
[----:B------:R-:W-:Y:S01]  /*14470*/  FMNMX.FTZ R4, R235, R2, !PT ;  /* 0x00000002eb047209 */ /* 0x000fe20007810000 */
[----:B------:R-:W-:Y:S01]  /*14480*/  IMAD.U32 R2, RZ, RZ, UR29 ;  /* 0x0000001dff027e24 */ /* 0x000fe2000f8e00ff */
[----:B------:R-:W-:Y:S02]  /*14490*/  ISETP.GE.AND P4, PT, R6, R216, PT ;  /* 0x000000d80600720c */ /* 0x000fe40003f86270 */
[----:B------:R-:W-:Y:S01]  /*144a0*/  FSEL R233, R27, -INF , !P1 ;  /* 0xff8000001be97808 */ /* 0x000fe20004800000 */
[----:B------:R-:W1:Y:S01]  /*144b0*/  SHFL.BFLY PT, R134, R4, 0x2, 0x1f ;  /* 0x0c401f0004867f89 */ /* 0x000e6200000e0000 */
[----:B------:R-:W-:Y:S02]  /*144c0*/  FSETP.NEU.FTZ.AND P2, PT, R135, -INF , PT ;  /* 0xff8000008700780b */ /* 0x000fe40003f5d000 */
[----:B------:R-:W-:Y:S02]  /*144d0*/  FMNMX.FTZ R0, R234, R0, !PT ;  /* 0x00000000ea007209 */ /* 0x000fe40007810000 */
[----:B------:R-:W-:Y:S02]  /*144e0*/  ISETP.GE.OR P4, PT, R6, R220, !P4 ;  /* 0x000000dc0600720c */ /* 0x000fe40006786670 */
[----:B------:R-:W-:Y:S02]  /*144f0*/  FSEL R242, R30, -INF , !P0 ;  /* 0xff8000001ef27808 */ /* 0x000fe40004000000 */
[----:B------:R-:W-:Y:S02]  /*14500*/  FSEL R180, R180, RZ, P2 ;  /* 0x000000ffb4b47208 */ /* 0x000fe40001000000 */
[----:B------:R-:W-:Y:S02]  /*14510*/  FMNMX.FTZ R0, R233, R0, !PT ;  /* 0x00000000e9007209 */ /* 0x000fe40007810000 */
[----:B------:R-:W-:Y:S01]  /*14520*/  FSEL R139, R31, -INF , !P4 ;  /* 0xff8000001f8b7808 */ /* 0x000fe20006000000 */
[--C-:B------:R-:W-:Y:S01]  /*14530*/  FFMA.FTZ R18, R18, c[0x0][0x23c], -R180.reuse ;  /* 0x00008f0012127a23 */ /* 0x100fe200000108b4 */
[----:B------:R-:W-:Y:S01]  /*14540*/  FMNMX.FTZ R0, R242, R0, !PT ;  /* 0x00000000f2007209 */ /* 0x000fe20007810000 */
[----:B------:R-:W-:Y:S01]  /*14550*/  FFMA.FTZ R19, R19, c[0x0][0x23c], -R180 ;  /* 0x00008f0013137a23 */ /* 0x000fe200000108b4 */
[----:B--2---:R-:W-:Y:S01]  /*14560*/  LOP3.LUT R2, R187, UR30, R2, 0x96, !PT ;  /* 0x0000001ebb027c12 */ /* 0x004fe2000f8e9602 */
[----:B------:R-:W-:Y:S01]  /*14570*/  MUFU.EX2 R248, R18 ;  /* 0x0000001200f87308 */ /* 0x000fe20000000800 */
[----:B---3--:R-:W-:Y:S01]  /*14580*/  LOP3.LUT R6, R179, UR15, R186, 0x96, !PT ;  /* 0x0000000fb3067c12 */ /* 0x008fe2000f8e96ba */
[----:B------:R-:W-:Y:S01]  /*14590*/  FFMA.FTZ R174, R174, c[0x0][0x23c], -R180 ;  /* 0x00008f00aeae7a23 */ /* 0x000fe200000108b4 */
[----:B------:R-:W-:Y:S01]  /*145a0*/  FMNMX.FTZ R0, R139, R0, !PT ;  /* 0x000000008b007209 */ /* 0x000fe20007810000 */
[----:B------:R-:W-:Y:S01]  /*145b0*/  IMAD.WIDE.U32 R12, R2, -0x326172a9, RZ ;  /* 0xcd9e8d57020c7825 */ /* 0x000fe200078e00ff */
[----:B-----5:R-:W-:Y:S02]  /*145c0*/  LOP3.LUT R5, R177, UR15, R186, 0x96, !PT ;  /* 0x0000000fb1057c12 */ /* 0x020fe4000f8e96ba */
[----:B------:R-:W-:Y:S01]  /*145d0*/  FMNMX.FTZ R136, R136, R8, !PT ;  /* 0x0000000888887209 */ /* 0x000fe20007810000 */
[----:B------:R-:W2:Y:S01]  /*145e0*/  SHFL.BFLY PT, R2, R0, 0x2, 0x1f ;  /* 0x0c401f0000027f89 */ /* 0x000ea200000e0000 */
[----:B------:R-:W-:Y:S01]  /*145f0*/  IMAD.WIDE.U32 R6, R6, -0x326172a9, RZ ;  /* 0xcd9e8d5706067825 */ /* 0x000fe200078e00ff */
[----:B------:R3:W-:Y:S01]  /*14600*/  MUFU.EX2 R247, R19 ;  /* 0x0000001300f77308 */ /* 0x0007e20000000800 */
[----:B----4-:R-:W-:Y:S02]  /*14610*/  LOP3.LUT R9, R13, UR16, R184, 0x96, !PT ;  /* 0x000000100d097c12 */ /* 0x010fe4000f8e96b8 */
[----:B-1----:R-:W-:Y:S01]  /*14620*/  FMNMX.FTZ R134, R4, R134, !PT ;  /* 0x0000008604867209 */ /* 0x002fe20007810000 */
[----:B------:R-:W-:Y:S01]  /*14630*/  IMAD.WIDE.U32 R4, R5, -0x326172a9, RZ ;  /* 0xcd9e8d5705047825 */ /* 0x000fe200078e00ff */
[----:B------:R-:W-:Y:S02]  /*14640*/  LOP3.LUT R8, R7, UR14, R12, 0x96, !PT ;  /* 0x0000000e07087c12 */ /* 0x000fe4000f8e960c */
[----:B------:R-:W-:Y:S01]  /*14650*/  LOP3.LUT R7, R13, UR16, R182, 0x96, !PT ;  /* 0x000000100d077c12 */ /* 0x000fe2000f8e96b6 */
[----:B------:R-:W-:Y:S01]  /*14660*/  IMAD.WIDE.U32 R14, R9, -0x2daee0ad, RZ ;  /* 0xd2511f53090e7825 */ /* 0x000fe200078e00ff */
[----:B------:R-:W-:Y:S01]  /*14670*/  LOP3.LUT R12, R5, UR14, R12, 0x96, !PT ;  /* 0x0000000e050c7c12 */ /* 0x000fe2000f8e960c */
[----:B------:R-:W1:Y:S01]  /*14680*/  SHFL.BFLY PT, R16, R134, 0x1, 0x1f ;  /* 0x0c201f0086107f89 */ /* 0x000e6200000e0000 */
[----:B------:R-:W-:Y:S01]  /*14690*/  FSETP.NEU.FTZ.AND P3, PT, R136, -INF , PT ;  /* 0xff8000008800780b */ /* 0x000fe20003f7d000 */
[----:B------:R-:W-:Y:S01]  /*146a0*/  IMAD.WIDE.U32 R8, R8, -0x2daee0ad, RZ ;  /* 0xd2511f5308087825 */ /* 0x000fe200078e00ff */
[----:B------:R-:W-:Y:S01]  /*146b0*/  LOP3.LUT R5, R15, UR13, R178, 0x96, !PT ;  /* 0x0000000d0f057c12 */ /* 0x000fe2000f8e96b2 */
[----:B------:R-:W-:Y:S01]  /*146c0*/  MUFU.EX2 R227, R174 ;  /* 0x000000ae00e37308 */ /* 0x000fe20000000800 */
[----:B------:R-:W-:Y:S01]  /*146d0*/  PRMT R28, R28, 0x7054, R29 ;  /* 0x000070541c1c7816 */ /* 0x000fe2000000001d */
[----:B------:R-:W-:Y:S01]  /*146e0*/  FMUL.FTZ R181, R136, c[0x0][0x23c] ;  /* 0x00008f0088b57a20 */ /* 0x000fe20000410000 */
[----:B------:R-:W-:Y:S01]  /*146f0*/  LOP3.LUT R14, R9, UR11, R14, 0x96, !PT ;  /* 0x0000000b090e7c12 */ /* 0x000fe2000f8e960e */
[----:B------:R-:W-:Y:S03]  /*14700*/  IMAD.WIDE.U32 R10, R7, -0x2daee0ad, RZ ;  /* 0xd2511f53070a7825 */ /* 0x000fe600078e00ff */
[----:B------:R-:W-:Y:S01]  /*14710*/  FSEL R181, R181, RZ, P3 ;  /* 0x000000ffb5b57208 */ /* 0x000fe20001800000 */
[----:B------:R-:W-:Y:S01]  /*14720*/  IMAD.WIDE.U32 R14, R14, -0x326172a9, RZ ;  /* 0xcd9e8d570e0e7825 */ /* 0x000fe200078e00ff */
[----:B------:R-:W-:Y:S02]  /*14730*/  LOP3.LUT R7, R11, UR13, R176, 0x96, !PT ;  /* 0x0000000d0b077c12 */ /* 0x000fe4000f8e96b0 */
[----:B--2---:R-:W-:Y:S01]  /*14740*/  FMNMX.FTZ R0, R0, R2, !PT ;  /* 0x0000000200007209 */ /* 0x004fe20007810000 */
[----:B---3--:R-:W-:Y:S04]  /*14750*/  IMAD.WIDE.U32 R18, R5, -0x326172a9, RZ ;  /* 0xcd9e8d5705127825 */ /* 0x008fe800078e00ff */
[--C-:B------:R-:W-:Y:S01]  /*14760*/  FFMA.FTZ R137, R137, c[0x0][0x23c], -R181.reuse ;  /* 0x00008f0089897a23 */ /* 0x100fe200000108b5 */
[----:B------:R-:W-:Y:S01]  /*14770*/  LOP3.LUT R5, R19, UR12, R6, 0x96, !PT ;  /* 0x0000000c13057c12 */ /* 0x000fe2000f8e9606 */
[----:B------:R-:W-:Y:S01]  /*14780*/  IMAD.WIDE.U32 R26, R7, -0x326172a9, RZ ;  /* 0xcd9e8d57071a7825 */ /* 0x000fe200078e00ff */
[----:B------:R-:W-:Y:S01]  /*14790*/  LOP3.LUT R18, R15, UR10, R18, 0x96, !PT ;  /* 0x0000000a0f127c12 */ /* 0x000fe2000f8e9612 */
[----:B------:R-:W2:Y:S01]  /*147a0*/  SHFL.BFLY PT, R2, R0, 0x1, 0x1f ;  /* 0x0c201f0000027f89 */ /* 0x000ea200000e0000 */
[----:B------:R2:W-:Y:S01]  /*147b0*/  MUFU.EX2 R250, R137 ;  /* 0x0000008900fa7308 */ /* 0x0005e20000000800 */
[--C-:B------:R-:W-:Y:S01]  /*147c0*/  FFMA.FTZ R17, R17, c[0x0][0x23c], -R181.reuse ;  /* 0x00008f0011117a23 */ /* 0x100fe200000108b5 */
[----:B------:R-:W-:Y:S01]  /*147d0*/  LOP3.LUT R6, R27, UR12, R4, 0x96, !PT ;  /* 0x0000000c1b067c12 */ /* 0x000fe2000f8e9604 */
[----:B------:R-:W-:Y:S01]  /*147e0*/  IMAD.WIDE.U32 R18, R18, -0x2daee0ad, RZ ;  /* 0xd2511f5312127825 */ /* 0x000fe200078e00ff */
[----:B-1----:R-:W-:Y:S03]  /*147f0*/  FMNMX.FTZ R134, R134, R16, !PT ;  /* 0x0000001086867209 */ /* 0x002fe60007810000 */
[----:B------:R-:W-:Y:S01]  /*14800*/  IMAD.WIDE.U32 R4, R5, -0x2daee0ad, RZ ;  /* 0xd2511f5305047825 */ /* 0x000fe200078e00ff */
[----:B------:R-:W-:Y:S02]  /*14810*/  FSETP.NEU.FTZ.AND P1, PT, R134, -INF , PT ;  /* 0xff8000008600780b */ /* 0x000fe40003f3d000 */
[----:B------:R1:W-:Y:S01]  /*14820*/  MUFU.EX2 R249, R17 ;  /* 0x0000001100f97308 */ /* 0x0003e20000000800 */
[----:B------:R-:W-:Y:S01]  /*14830*/  IMAD.WIDE.U32 R12, R12, -0x2daee0ad, RZ ;  /* 0xd2511f530c0c7825 */ /* 0x000fe200078e00ff */
[----:B------:R-:W-:Y:S02]  /*14840*/  LOP3.LUT R7, R19, UR7, R4, 0x96, !PT ;  /* 0x0000000713077c12 */ /* 0x000fe4000f8e9604 */
[----:B------:R-:W-:Y:S01]  /*14850*/  LOP3.LUT R8, R5, UR9, R8, 0x96, !PT ;  /* 0x0000000905087c12 */ /* 0x000fe2000f8e9608 */
[----:B------:R-:W-:Y:S01]  /*14860*/  IMAD.WIDE.U32 R4, R6, -0x2daee0ad, RZ ;  /* 0xd2511f5306047825 */ /* 0x000fe200078e00ff */
[----:B------:R-:W-:Y:S03]  /*14870*/  LOP3.LUT R10, R13, UR11, R10, 0x96, !PT ;  /* 0x0000000b0d0a7c12 */ /* 0x000fe6000f8e960a */
[----:B------:R-:W-:Y:S01]  /*14880*/  FFMA.FTZ R6, R175, c[0x0][0x23c], -R180 ;  /* 0x00008f00af067a23 */ /* 0x000fe200000108b4 */
[----:B------:R-:W-:Y:S01]  /*14890*/  LOP3.LUT R12, R5, UR9, R12, 0x96, !PT ;  /* 0x00000009050c7c12 */ /* 0x000fe2000f8e960c */
[----:B------:R-:W-:Y:S02]  /*148a0*/  IMAD.WIDE.U32 R10, R10, -0x326172a9, RZ ;  /* 0xcd9e8d570a0a7825 */ /* 0x000fe400078e00ff */
[----:B------:R3:W-:Y:S01]  /*148b0*/  MUFU.EX2 R245, R6 ;  /* 0x0000000600f57308 */ /* 0x0007e20000000800 */
[----:B--2---:R-:W-:Y:S01]  /*148c0*/  FMNMX.FTZ R137, R0, R2, !PT ;  /* 0x0000000200897209 */ /* 0x004fe20007810000 */
[----:B------:R-:W-:Y:S01]  /*148d0*/  FMUL.FTZ R182, R134, c[0x0][0x23c] ;  /* 0x00008f0086b67a20 */ /* 0x000fe20000410000 */
[----:B------:R-:W-:Y:S01]  /*148e0*/  LOP3.LUT R16, R11, UR10, R26, 0x96, !PT ;  /* 0x0000000a0b107c12 */ /* 0x000fe2000f8e961a */
[----:B------:R-:W-:Y:S01]  /*148f0*/  IMAD.WIDE.U32 R8, R8, -0x326172a9, RZ ;  /* 0xcd9e8d5708087825 */ /* 0x000fe200078e00ff */
[C---:B------:R-:W-:Y:S02]  /*14900*/  FSETP.NEU.FTZ.AND P0, PT, R137.reuse, -INF , PT ;  /* 0xff8000008900780b */ /* 0x040fe40003f1d000 */
[----:B------:R-:W-:Y:S01]  /*14910*/  FSEL R182, R182, RZ, P1 ;  /* 0x000000ffb6b67208 */ /* 0x000fe20000800000 */
[----:B------:R-:W-:Y:S01]  /*14920*/  FMUL.FTZ R183, R137, c[0x0][0x23c] ;  /* 0x00008f0089b77a20 */ /* 0x000fe20000410000 */
[----:B------:R-:W-:Y:S01]  /*14930*/  LOP3.LUT R19, R9, UR8, R14, 0x96, !PT ;  /* 0x0000000809137c12 */ /* 0x000fe2000f8e960e */
[----:B------:R-:W-:Y:S03]  /*14940*/  IMAD.WIDE.U32 R12, R12, -0x326172a9, RZ ;  /* 0xcd9e8d570c0c7825 */ /* 0x000fe600078e00ff */
[----:B------:R-:W-:Y:S01]  /*14950*/  FSEL R183, R183, RZ, P0 ;  /* 0x000000ffb7b77208 */ /* 0x000fe20000000000 */
[----:B-1----:R-:W-:Y:S01]  /*14960*/  IMAD.WIDE.U32 R16, R16, -0x2daee0ad, RZ ;  /* 0xd2511f5310107825 */ /* 0x002fe200078e00ff */
[----:B------:R-:W-:Y:S03]  /*14970*/  LOP3.LUT R13, R13, UR8, R10, 0x96, !PT ;  /* 0x000000080d0d7c12 */ /* 0x000fe6000f8e960a */
[----:B------:R-:W-:Y:S01]  /*14980*/  FFMA.FTZ R0, R21, c[0x0][0x23c], -R182 ;  /* 0x00008f0015007a23 */ /* 0x000fe200000108b6 */
[----:B------:R-:W-:Y:S01]  /*14990*/  LOP3.LUT R4, R17, UR7, R4, 0x96, !PT ;  /* 0x0000000711047c12 */ /* 0x000fe2000f8e9604 */
[----:B------:R-:W-:Y:S02]  /*149a0*/  FFMA.FTZ R20, R20, c[0x0][0x23c], -R182 ;  /* 0x00008f0014147a23 */ /* 0x000fe400000108b6 */
[----:B------:R1:W-:Y:S01]  /*149b0*/  MUFU.EX2 R243, R0 ;  /* 0x0000000000f37308 */ /* 0x0003e20000000800 */
[--C-:B------:R-:W-:Y:S02]  /*149c0*/  FFMA.FTZ R172, R172, c[0x0][0x23c], -R181.reuse ;  /* 0x00008f00acac7a23 */ /* 0x100fe400000108b5 */
[----:B---3--:R-:W-:Y:S04]  /*149d0*/  IMAD.WIDE.U32 R6, R7, -0x326172a9, RZ ;  /* 0xcd9e8d5707067825 */ /* 0x008fe800078e00ff */
[----:B------:R-:W-:Y:S01]  /*149e0*/  IMAD.WIDE.U32 R4, R4, -0x326172a9, RZ ;  /* 0xcd9e8d5704047825 */ /* 0x000fe200078e00ff */
[C---:B------:R-:W-:Y:S02]  /*149f0*/  LOP3.LUT R9, R6.reuse, 0xffff, RZ, 0xc0, !PT ;  /* 0x0000ffff06097812 */ /* 0x040fe400078ec0ff */
[--C-:B------:R-:W-:Y:S01]  /*14a00*/  SHF.R.U32.HI R14, RZ, 0x10, R6.reuse ;  /* 0x00000010ff0e7819 */ /* 0x100fe20000011606 */
[----:B------:R-:W-:Y:S01]  /*14a10*/  MUFU.EX2 R244, R20 ;  /* 0x0000001400f47308 */ /* 0x000fe20000000800 */
[----:B------:R-:W-:Y:S01]  /*14a20*/  LOP3.LUT R15, R6, 0xff, RZ, 0xc0, !PT ;  /* 0x000000ff060f7812 */ /* 0x000fe200078ec0ff */
[----:B------:R-:W-:Y:S01]  /*14a30*/  FFMA.FTZ R173, R173, c[0x0][0x23c], -R181 ;  /* 0x00008f00adad7a23 */ /* 0x000fe200000108b5 */
[----:B------:R-:W-:Y:S01]  /*14a40*/  SHF.R.U32.HI R17, RZ, 0x18, R6 ;  /* 0x00000018ff117819 */ /* 0x000fe20000011606 */
[----:B------:R-:W-:Y:S01]  /*14a50*/  FFMA.FTZ R6, R22, c[0x0][0x23c], -R183 ;  /* 0x00008f0016067a23 */ /* 0x000fe200000108b7 */
[----:B------:R-:W-:Y:S02]  /*14a60*/  LOP3.LUT R8, R7, UR18, R8, 0x96, !PT ;  /* 0x0000001207087c12 */ /* 0x000fe4000f8e9608 */
[--C-:B------:R-:W-:Y:S02]  /*14a70*/  SHF.R.U32.HI R7, RZ, 0x10, R4.reuse ;  /* 0x00000010ff077819 */ /* 0x100fe40000011604 */
[C---:B------:R-:W-:Y:S01]  /*14a80*/  LOP3.LUT R2, R4.reuse, 0xffff, RZ, 0xc0, !PT ;  /* 0x0000ffff04027812 */ /* 0x040fe200078ec0ff */
[----:B------:R2:W-:Y:S01]  /*14a90*/  MUFU.EX2 R241, R6 ;  /* 0x0000000600f17308 */ /* 0x0005e20000000800 */
[----:B------:R-:W-:Y:S02]  /*14aa0*/  SHF.R.U32.HI R10, RZ, 0x18, R4 ;  /* 0x00000018ff0a7819 */ /* 0x000fe40000011604 */
[----:B-1----:R-:W-:Y:S02]  /*14ab0*/  LOP3.LUT R0, R5, UR18, R12, 0x96, !PT ;  /* 0x0000001205007c12 */ /* 0x002fe4000f8e960c */
[----:B------:R-:W-:Y:S02]  /*14ac0*/  SHF.R.U32.HI R5, RZ, 0x8, R9 ;  /* 0x00000008ff057819 */ /* 0x000fe40000011609 */
[----:B------:R-:W-:Y:S02]  /*14ad0*/  LOP3.LUT R11, R4, 0xff, RZ, 0xc0, !PT ;  /* 0x000000ff040b7812 */ /* 0x000fe400078ec0ff */
[----:B------:R-:W-:Y:S01]  /*14ae0*/  PRMT R174, R15, 0x5410, R5 ;  /* 0x000054100fae7816 */ /* 0x000fe20000000005 */
[----:B------:R-:W-:Y:S01]  /*14af0*/  IMAD.WIDE.U32 R4, R19, -0x2daee0ad, RZ ;  /* 0xd2511f5313047825 */ /* 0x000fe200078e00ff */
[----:B------:R-:W-:Y:S01]  /*14b00*/  LOP3.LUT R9, R14, 0xff, RZ, 0xc0, !PT ;  /* 0x000000ff0e097812 */ /* 0x000fe200078ec0ff */
[----:B------:R1:W-:Y:S01]  /*14b10*/  MUFU.EX2 R228, R172 ;  /* 0x000000ac00e47308 */ /* 0x0003e20000000800 */
[----:B------:R-:W-:Y:S01]  /*14b20*/  SHF.R.U32.HI R12, RZ, 0x18, R8 ;  /* 0x00000018ff0c7819 */ /* 0x000fe20000011608 */
[--C-:B------:R-:W-:Y:S01]  /*14b30*/  HSET2.LE.AND R174, R174, R28.reuse, PT ;  /* 0x0000001caeae7233 */ /* 0x100fe20003803000 */
[C---:B------:R-:W-:Y:S02]  /*14b40*/  LOP3.LUT R14, R4.reuse, 0xffff, RZ, 0xc0, !PT ;  /* 0x0000ffff040e7812 */ /* 0x040fe400078ec0ff */
[----:B------:R-:W-:Y:S02]  /*14b50*/  LOP3.LUT R15, R4, 0xff, RZ, 0xc0, !PT ;  /* 0x000000ff040f7812 */ /* 0x000fe400078ec0ff */
[--C-:B------:R-:W-:Y:S02]  /*14b60*/  SHF.R.U32.HI R197, RZ, 0x18, R4.reuse ;  /* 0x00000018ffc57819 */ /* 0x100fe40000011604 */
[----:B------:R-:W-:Y:S01]  /*14b70*/  SHF.R.U32.HI R194, RZ, 0x10, R4 ;  /* 0x00000010ffc27819 */ /* 0x000fe20000011604 */
[----:B------:R-:W-:Y:S01]  /*14b80*/  MUFU.EX2 R246, R173 ;  /* 0x000000ad00f67308 */ /* 0x000fe20000000800 */
[----:B------:R-:W-:Y:S02]  /*14b90*/  LOP3.LUT R4, R8, 0xffff, RZ, 0xc0, !PT ;  /* 0x0000ffff08047812 */ /* 0x000fe400078ec0ff */
[----:B--2---:R-:W-:Y:S02]  /*14ba0*/  SHF.R.U32.HI R6, RZ, 0x8, R2 ;  /* 0x00000008ff067819 */ /* 0x004fe40000011602 */
[----:B------:R-:W-:Y:S01]  /*14bb0*/  LOP3.LUT R2, R7, 0xff, RZ, 0xc0, !PT ;  /* 0x000000ff07027812 */ /* 0x000fe200078ec0ff */
[----:B------:R-:W-:Y:S01]  /*14bc0*/  FFMA.FTZ R7, R23, c[0x0][0x23c], -R183 ;  /* 0x00008f0017077a23 */ /* 0x000fe200000108b7 */
[----:B------:R-:W-:Y:S01]  /*14bd0*/  PRMT R20, R11, 0x5410, R6 ;  /* 0x000054100b147816 */ /* 0x000fe20000000006 */
[----:B------:R-:W-:Y:S01]  /*14be0*/  FFMA.FTZ R6, R33, c[0x0][0x23c], -R182 ;  /* 0x00008f0021067a23 */ /* 0x000fe200000108b6 */
[----:B------:R-:W-:Y:S01]  /*14bf0*/  PRMT R19, R2, 0x5410, R10 ;  /* 0x0000541002137816 */ /* 0x000fe2000000000a */
[----:B------:R-:W-:Y:S01]  /*14c00*/  FFMA.FTZ R2, R32, c[0x0][0x23c], -R182 ;  /* 0x00008f0020027a23 */ /* 0x000fe200000108b6 */
[----:B------:R2:W3:Y:S01]  /*14c10*/  MUFU.EX2 R240, R7 ;  /* 0x0000000700f07308 */ /* 0x0004e20000000800 */
[----:B------:R-:W-:Y:S01]  /*14c20*/  LOP3.LUT R184, R5, UR17, R18, 0x96, !PT ;  /* 0x0000001105b87c12 */ /* 0x000fe2000f8e9612 */
[----:B------:R-:W-:Y:S01]  /*14c30*/  IMAD.WIDE.U32 R10, R13, -0x2daee0ad, RZ ;  /* 0xd2511f530d0a7825 */ /* 0x000fe200078e00ff */
[----:B------:R-:W-:Y:S02]  /*14c40*/  LOP3.LUT R13, R8, 0xff, RZ, 0xc0, !PT ;  /* 0x000000ff080d7812 */ /* 0x000fe400078ec0ff */
[----:B------:R-:W-:Y:S02]  /*14c50*/  SHF.R.U32.HI R5, RZ, 0x8, R4 ;  /* 0x00000008ff057819 */ /* 0x000fe40000011604 */
[----:B------:R-:W-:Y:S02]  /*14c60*/  PRMT R17, R9, 0x5410, R17 ;  /* 0x0000541009117816 */ /* 0x000fe40000000011 */
[----:B------:R-:W-:Y:S01]  /*14c70*/  PRMT R13, R13, 0x5410, R5 ;  /* 0x000054100d0d7816 */ /* 0x000fe20000000005 */
[----:B------:R4:W-:Y:S01]  /*14c80*/  MUFU.EX2 R239, R2 ;  /* 0x0000000200ef7308 */ /* 0x0009e20000000800 */
[----:B------:R-:W-:Y:S01]  /*14c90*/  FFMA.FTZ R5, R24, c[0x0][0x23c], -R183 ;  /* 0x00008f0018057a23 */ /* 0x000fe200000108b7 */
[----:B------:R-:W-:Y:S01]  /*14ca0*/  SHF.R.U32.HI R9, RZ, 0x10, R8 ;  /* 0x00000010ff097819 */ /* 0x000fe20000011608 */
[--C-:B------:R-:W-:Y:S01]  /*14cb0*/  HSET2.LE.AND R175, R17, R28.reuse, PT ;  /* 0x0000001c11af7233 */ /* 0x100fe20003803000 */
[----:B------:R-:W-:Y:S01]  /*14cc0*/  LOP3.LUT R185, R11, UR17, R16, 0x96, !PT ;  /* 0x000000110bb97c12 */ /* 0x000fe2000f8e9610 */
[--C-:B-1----:R-:W-:Y:S01]  /*14cd0*/  HSET2.LE.AND R172, R13, R28.reuse, PT ;  /* 0x0000001c0dac7233 */ /* 0x102fe20003803000 */
[----:B------:R-:W-:Y:S02]  /*14ce0*/  LOP3.LUT R8, R9, 0xff, RZ, 0xc0, !PT ;  /* 0x000000ff09087812 */ /* 0x000fe400078ec0ff */
[----:B------:R-:W-:Y:S02]  /*14cf0*/  LOP3.LUT R186, R10, 0xffff, RZ, 0xc0, !PT ;  /* 0x0000ffff0aba7812 */ /* 0x000fe400078ec0ff */
[----:B------:R1:W-:Y:S01]  /*14d00*/  MUFU.EX2 R231, R5 ;  /* 0x0000000500e77308 */ /* 0x0003e20000000800 */
[----:B------:R-:W-:Y:S02]  /*14d10*/  PRMT R8, R8, 0x5410, R12 ;  /* 0x0000541008087816 */ /* 0x000fe4000000000c */
[----:B------:R-:W-:Y:S02]  /*14d20*/  LOP3.LUT R187, R10, 0xff, RZ, 0xc0, !PT ;  /* 0x000000ff0abb7812 */ /* 0x000fe400078ec0ff */
[----:B--2---:R-:W-:Y:S01]  /*14d30*/  LOP3.LUT R7, R0, 0xff, RZ, 0xc0, !PT ;  /* 0x000000ff00077812 */ /* 0x004fe200078ec0ff */
[--C-:B------:R-:W-:Y:S01]  /*14d40*/  HSET2.LE.AND R173, R8, R28.reuse, PT ;  /* 0x0000001c08ad7233 */ /* 0x100fe20003803000 */
[----:B---3--:R-:W-:Y:S02]  /*14d50*/  F2FP.BF16.PACK_AB R8, R240, R241 ;  /* 0x000000f1f008723e */ /* 0x008fe400000010ff */
[--C-:B------:R-:W-:Y:S01]  /*14d60*/  SHF.R.U32.HI R189, RZ, 0x10, R10.reuse ;  /* 0x00000010ffbd7819 */ /* 0x100fe2000001160a */
[----:B------:R2:W3:Y:S01]  /*14d70*/  MUFU.EX2 R237, R6 ;  /* 0x0000000600ed7308 */ /* 0x0004e20000000800 */
[----:B------:R-:W-:Y:S02]  /*14d80*/  SHF.R.U32.HI R188, RZ, 0x18, R10 ;  /* 0x00000018ffbc7819 */ /* 0x000fe4000001160a */
[----:B----4-:R-:W-:Y:S04]  /*14d90*/  LOP3.LUT R2, R0, 0xffff, RZ, 0xc0, !PT ;  /* 0x0000ffff00027812 */ /* 0x010fe800078ec0ff */
[----:B------:R-:W-:Y:S02]  /*14da0*/  SHF.R.U32.HI R4, RZ, 0x8, R2 ;  /* 0x00000008ff047819 */ /* 0x000fe40000011602 */
[----:B------:R-:W-:Y:S02]  /*14db0*/  SHF.R.U32.HI R2, RZ, 0x10, R0 ;  /* 0x00000010ff027819 */ /* 0x000fe40000011600 */
[----:B------:R-:W-:Y:S02]  /*14dc0*/  PRMT R176, R7, 0x5410, R4 ;  /* 0x0000541007b07816 */ /* 0x000fe40000000004 */
[----:B------:R-:W-:Y:S02]  /*14dd0*/  LOP3.LUT R4, R2, 0xff, RZ, 0xc0, !PT ;  /* 0x000000ff02047812 */ /* 0x000fe400078ec0ff */
[----:B------:R-:W-:Y:S01]  /*14de0*/  FSEL R2, R136, RZ, P3 ;  /* 0x000000ff88027208 */ /* 0x000fe20001800000 */
[--C-:B------:R-:W-:Y:S01]  /*14df0*/  HSET2.LE.AND R176, R176, R28.reuse, PT ;  /* 0x0000001cb0b07233 */ /* 0x100fe20003803000 */
[----:B------:R-:W-:Y:S03]  /*14e00*/  SHF.R.U32.HI R7, RZ, 0x8, R14 ;  /* 0x00000008ff077819 */ /* 0x000fe6000001160e */
[----:B-1----:R-:W-:Y:S01]  /*14e10*/  FADD.FTZ R5, -R2, R3 ;  /* 0x0000000302057221 */ /* 0x002fe20000010100 */
[----:B------:R-:W-:Y:S01]  /*14e20*/  FSEL R2, R134, RZ, P1 ;  /* 0x000000ff86027208 */ /* 0x000fe20000800000 */
[----:B------:R-:W-:Y:S01]  /*14e30*/  FFMA.FTZ R3, R25, c[0x0][0x23c], -R183 ;  /* 0x00008f0019037a23 */ /* 0x000fe200000108b7 */
[----:B--2---:R-:W-:Y:S02]  /*14e40*/  SHF.R.U32.HI R6, RZ, 0x18, R0 ;  /* 0x00000018ff067819 */ /* 0x004fe40000011600 */
[----:B------:R-:W-:Y:S01]  /*14e50*/  FSEL R0, R135, RZ, P2 ;  /* 0x000000ff87007208 */ /* 0x000fe20001000000 */
[----:B------:R1:W2:Y:S01]  /*14e60*/  MUFU.EX2 R229, R3 ;  /* 0x0000000300e57308 */ /* 0x0002a20000000800 */
[----:B------:R-:W-:Y:S02]  /*14e70*/  PRMT R177, R4, 0x5410, R6 ;  /* 0x0000541004b17816 */ /* 0x000fe40000000006 */
[----:B------:R-:W-:Y:S01]  /*14e80*/  F2FP.BF16.PACK_AB R6, R249, R250 ;  /* 0x000000faf906723e */ /* 0x000fe200000010ff */
[----:B------:R-:W-:Y:S01]  /*14e90*/  FADD.FTZ R4, -R0, R132 ;  /* 0x0000008400047221 */ /* 0x000fe20000010100 */
[----:B------:R-:W-:Y:S01]  /*14ea0*/  FSEL R0, R137, RZ, P0 ;  /* 0x000000ff89007208 */ /* 0x000fe20000000000 */
[--C-:B------:R-:W-:Y:S01]  /*14eb0*/  HSET2.LE.AND R177, R177, R28.reuse, PT ;  /* 0x0000001cb1b17233 */ /* 0x100fe20003803000 */
[----:B------:R-:W-:Y:S02]  /*14ec0*/  LOP3.LUT R174, R174, R6, RZ, 0xc0, !PT ;  /* 0x00000006aeae7212 */ /* 0x000fe400078ec0ff */
[----:B------:R-:W-:Y:S02]  /*14ed0*/  F2FP.BF16.PACK_AB R6, R245, R227 ;  /* 0x000000e3f506723e */ /* 0x000fe400000010ff */
[----:B------:R-:W-:Y:S02]  /*14ee0*/  PRMT R251, R15, 0x5410, R7 ;  /* 0x000054100ffb7816 */ /* 0x000fe40000000007 */
[----:B------:R-:W-:Y:S02]  /*14ef0*/  F2FP.BF16.PACK_AB R7, R247, R248 ;  /* 0x000000f8f707723e */ /* 0x000fe400000010ff */
[----:B------:R-:W-:Y:S01]  /*14f00*/  LOP3.LUT R173, R173, R6, RZ, 0xc0, !PT ;  /* 0x00000006adad7212 */ /* 0x000fe200078ec0ff */
[--C-:B------:R-:W-:Y:S01]  /*14f10*/  HSET2.LE.AND R6, R19, R28.reuse, PT ;  /* 0x0000001c13067233 */ /* 0x100fe20003803000 */
[----:B------:R-:W-:Y:S02]  /*14f20*/  LOP3.LUT R175, R175, R7, RZ, 0xc0, !PT ;  /* 0x00000007afaf7212 */ /* 0x000fe400078ec0ff */
[----:B------:R-:W-:Y:S02]  /*14f30*/  F2FP.BF16.PACK_AB R7, R243, R244 ;  /* 0x000000f4f307723e */ /* 0x000fe400000010ff */
[----:B---3--:R-:W-:Y:S02]  /*14f40*/  F2FP.BF16.PACK_AB R178, R237, R239 ;  /* 0x000000efedb2723e */ /* 0x008fe400000010ff */
[----:B------:R-:W-:Y:S01]  /*14f50*/  LOP3.LUT R176, R176, R7, RZ, 0xc0, !PT ;  /* 0x00000007b0b07212 */ /* 0x000fe200078ec0ff */
[----:B-1----:R-:W-:Y:S01]  /*14f60*/  FADD.FTZ R3, -R2, R133 ;  /* 0x0000008502037221 */ /* 0x002fe20000010100 */
[----:B--2---:R-:W-:Y:S01]  /*14f70*/  F2FP.BF16.PACK_AB R179, R229, R231 ;  /* 0x000000e7e5b3723e */ /* 0x004fe200000010ff */
[----:B------:R-:W-:Y:S01]  /*14f80*/  FADD.FTZ R2, -R0, R138 ;  /* 0x0000008a00027221 */ /* 0x000fe20000010100 */
[----:B------:R-:W-:Y:S02]  /*14f90*/  F2FP.BF16.PACK_AB R0, R246, R228 ;  /* 0x000000e4f600723e */ /* 0x000fe400000010ff */
[----:B------:R-:W-:Y:S02]  /*14fa0*/  LOP3.LUT R179, R6, R179, RZ, 0xc0, !PT ;  /* 0x000000b306b37212 */ /* 0x000fe400078ec0ff */
[----:B------:R-:W-:Y:S01]  /*14fb0*/  LOP3.LUT R172, R172, R0, RZ, 0xc0, !PT ;  /* 0x00000000acac7212 */ /* 0x000fe200078ec0ff */
[----:B------:R-:W-:Y:S01]  /*14fc0*/  FMUL.FTZ R0, R5, c[0x0][0x23c] ;  /* 0x00008f0005007a20 */ /* 0x000fe20000410000 */
[----:B------:R-:W-:Y:S01]  /*14fd0*/  HSET2.LE.AND R5, R20, R28, PT ;  /* 0x0000001c14057233 */ /* 0x000fe20003803000 */
[----:B------:R-:W-:Y:S01]  /*14fe0*/  LOP3.LUT R177, R177, R8, RZ, 0xc0, !PT ;  /* 0x00000008b1b17212 */ /* 0x000fe200078ec0ff */
[----:B------:R-:W1:Y:S01]  /*14ff0*/  LDSM.16.MT88.4 R20, [R201+0xa000] ;  /* 0x00a00000c914783b */ /* 0x000e620000004200 */
[----:B------:R2:W3:Y:S01]  /*15000*/  MUFU.EX2 R132, R0 ;  /* 0x0000000000847308 */ /* 0x0004e20000000800 */
[----:B------:R-:W-:Y:S02]  /*15010*/  LOP3.LUT R138, R194, 0xff, RZ, 0xc0, !PT ;  /* 0x000000ffc28a7812 */ /* 0x000fe400078ec0ff */
[----:B------:R-:W-:Y:S02]  /*15020*/  LOP3.LUT R178, R5, R178, RZ, 0xc0, !PT ;  /* 0x000000b205b27212 */ /* 0x000fe400078ec0ff */
[----:B------:R-:W-:Y:S01]  /*15030*/  PLOP3.LUT P0, PT, PT, PT, UP0, 0x80, 0x0 ;  /* 0x000000000000781c */ /* 0x000fe20003f0f008 */
[----:B--2---:R-:W-:Y:S02]  /*15040*/  FMUL.FTZ R0, R4, c[0x0][0x23c] ;  /* 0x00008f0004007a20 */ /* 0x004fe40000410000 */
[C---:B---3--:R-:W-:Y:S02]  /*15050*/  FMUL.FTZ R4, R132.reuse, R140 ;  /* 0x0000008c84047220 */ /* 0x048fe40000410000 */
        /* <DEDUP_REMOVED lines=13> */
[----:B--2---:R-:W-:Y:S02]  /*15130*/  FMUL.FTZ R0, R3, c[0x0][0x23c] ;  /* 0x00008f0003007a20 */ /* 0x004fe40000410000 */
[C---:B---3--:R-:W-:Y:S02]  /*15140*/  FMUL.FTZ R6, R133.reuse, R142 ;  /* 0x0000008e85067220 */ /* 0x048fe40000410000 */
[----:B------:R2:W3:Y:S01]  /*15150*/  MUFU.EX2 R3, R0 ;  /* 0x0000000000037308 */ /* 0x0004e20000000800 */
[C---:B------:R-:W-:Y:S02]  /*15160*/  FMUL.FTZ R7, R133.reuse, R143 ;  /* 0x0000008f85077220 */ /* 0x040fe40000410000 */
[----:B------:R-:W4:Y:S01]  /*15170*/  LDSM.16.MT88.4 R140, [R203+0xa000] ;  /* 0x00a00000cb8c783b */ /* 0x000f220000004200 */
[C---:B------:R-:W-:Y:S02]  /*15180*/  FMUL.FTZ R18, R133.reuse, R154 ;  /* 0x0000009a85127220 */ /* 0x040fe40000410000 */
[C---:B------:R-:W-:Y:S02]  /*15190*/  FMUL.FTZ R19, R133.reuse, R155 ;  /* 0x0000009b85137220 */ /* 0x040fe40000410000 */
[-C--:B-1----:R-:W-:Y:S01]  /*151a0*/  HMMA.16816.F32.BF16 R4, R172, R20.reuse, R4 ;  /* 0x00000014ac04723c */ /* 0x082fe20000041804 */
[C---:B------:R-:W-:Y:S02]  /*151b0*/  FMUL.FTZ R34, R133.reuse, R170 ;  /* 0x000000aa85227220 */ /* 0x040fe40000410000 */
[C---:B------:R-:W-:Y:S01]  /*151c0*/  FMUL.FTZ R35, R133.reuse, R171 ;  /* 0x000000ab85237220 */ /* 0x040fe20000410000 */
[----:B------:R-:W-:Y:S01]  /*151d0*/  LDSM.16.MT88.4 R152, [R201+0xa800] ;  /* 0x00a80000c998783b */ /* 0x000fe20000004200 */
[C---:B------:R-:W-:Y:S02]  /*151e0*/  FMUL.FTZ R38, R133.reuse, R38 ;  /* 0x0000002685267220 */ /* 0x040fe40000410000 */
[C---:B------:R-:W-:Y:S02]  /*151f0*/  FMUL.FTZ R39, R133.reuse, R39 ;  /* 0x0000002785277220 */ /* 0x040fe40000410000 */
[C---:B------:R-:W-:Y:S03]  /*15200*/  FMUL.FTZ R50, R133.reuse, R50 ;  /* 0x0000003285327220 */ /* 0x040fe60000410000 */
[C---:B------:R-:W-:Y:S01]  /*15210*/  FMUL.FTZ R51, R133.reuse, R51 ;  /* 0x0000003385337220 */ /* 0x040fe20000410000 */
[----:B------:R-:W-:Y:S01]  /*15220*/  LDSM.16.MT88.4 R168, [R203+0xa800] ;  /* 0x00a80000cba8783b */ /* 0x000fe20000004200 */
[----:B------:R-:W-:Y:S02]  /*15230*/  FMUL.FTZ R54, R133, R54 ;  /* 0x0000003685367220 */ /* 0x000fe40000410000 */
[----:B--2---:R-:W-:Y:S01]  /*15240*/  FMUL.FTZ R0, R2, c[0x0][0x23c] ;  /* 0x00008f0002007a20 */ /* 0x004fe20000410000 */
[----:B------:R-:W-:Y:S01]  /*15250*/  SHF.R.U32.HI R2, RZ, 0x8, R186 ;  /* 0x00000008ff027819 */ /* 0x000fe200000116ba */
[C---:B---3--:R-:W-:Y:S02]  /*15260*/  FMUL.FTZ R8, R3.reuse, R144 ;  /* 0x0000009003087220 */ /* 0x048fe40000410000 */
[C---:B------:R-:W-:Y:S02]  /*15270*/  FMUL.FTZ R9, R3.reuse, R145 ;  /* 0x0000009103097220 */ /* 0x040fe40000410000 */
[----:B------:R-:W1:Y:S01]  /*15280*/  MUFU.EX2 R0, R0 ;  /* 0x0000000000007308 */ /* 0x000e620000000800 */
        /* <DEDUP_REMOVED lines=9> */
[----:B------:R-:W-:Y:S02]  /*15320*/  FMUL.FTZ R55, R133, R55 ;  /* 0x0000003785377220 */ /* 0x000fe40000410000 */
[C---:B------:R-:W-:Y:S02]  /*15330*/  FMUL.FTZ R56, R3.reuse, R56 ;  /* 0x0000003803387220 */ /* 0x040fe40000410000 */
[----:B------:R-:W-:Y:S02]  /*15340*/  FMUL.FTZ R57, R3, R57 ;  /* 0x0000003903397220 */ /* 0x000fe40000410000 */
[C---:B-1----:R-:W-:Y:S02]  /*15350*/  FMUL.FTZ R10, R0.reuse, R146 ;  /* 0x00000092000a7220 */ /* 0x042fe40000410000 */
[C---:B------:R-:W-:Y:S02]  /*15360*/  FMUL.FTZ R11, R0.reuse, R147 ;  /* 0x00000093000b7220 */ /* 0x040fe40000410000 */
[----:B------:R-:W-:Y:S01]  /*15370*/  LDSM.16.MT88.4 R144, [R206+0xb000] ;  /* 0x00b00000ce90783b */ /* 0x000fe20000004200 */
[C---:B------:R-:W-:Y:S02]  /*15380*/  FMUL.FTZ R14, R0.reuse, R150 ;  /* 0x00000096000e7220 */ /* 0x040fe40000410000 */
[----:B------:R-:W-:Y:S01]  /*15390*/  FMUL.FTZ R15, R0, R151 ;  /* 0x00000097000f7220 */ /* 0x000fe20000410000 */
[----:B------:R-:W-:Y:S01]  /*153a0*/  PRMT R151, R138, 0x5410, R197 ;  /* 0x000054108a977816 */ /* 0x000fe200000000c5 */
[C---:B------:R-:W-:Y:S01]  /*153b0*/  HMMA.16816.F32.BF16 R8, R176.reuse, R20, R8 ;  /* 0x00000014b008723c */ /* 0x040fe20000041808 */
[C---:B------:R-:W-:Y:S02]  /*153c0*/  FMUL.FTZ R26, R0.reuse, R162 ;  /* 0x000000a2001a7220 */ /* 0x040fe40000410000 */
[C---:B------:R-:W-:Y:S02]  /*153d0*/  FMUL.FTZ R27, R0.reuse, R163 ;  /* 0x000000a3001b7220 */ /* 0x040fe40000410000 */
[----:B------:R-:W-:Y:S02]  /*153e0*/  FMUL.FTZ R30, R0, R166 ;  /* 0x000000a6001e7220 */ /* 0x000fe40000410000 */
[C---:B------:R-:W-:Y:S01]  /*153f0*/  FMUL.FTZ R20, R132.reuse, R156 ;  /* 0x0000009c84147220 */ /* 0x040fe20000410000 */
[-C--:B------:R-:W-:Y:S01]  /*15400*/  HMMA.16816.F32.BF16 R12, R176, R22.reuse, R12 ;  /* 0x00000016b00c723c */ /* 0x080fe2000004180c */
[----:B------:R-:W-:Y:S03]  /*15410*/  FMUL.FTZ R21, R132, R157 ;  /* 0x0000009d84157220 */ /* 0x000fe60000410000 */
[----:B------:R-:W-:Y:S01]  /*15420*/  PRMT R157, R187, 0x5410, R2 ;  /* 0x00005410bb9d7816 */ /* 0x000fe20000000002 */
[C---:B------:R-:W-:Y:S01]  /*15430*/  FMUL.FTZ R31, R0.reuse, R167 ;  /* 0x000000a7001f7220 */ /* 0x040fe20000410000 */
[----:B------:R-:W-:Y:S01]  /*15440*/  LOP3.LUT R2, R189, 0xff, RZ, 0xc0, !PT ;  /* 0x000000ffbd027812 */ /* 0x000fe200078ec0ff */
[C---:B------:R-:W-:Y:S01]  /*15450*/  FMUL.FTZ R42, R0.reuse, R42 ;  /* 0x0000002a002a7220 */ /* 0x040fe20000410000 */
[C---:B------:R-:W-:Y:S01]  /*15460*/  HMMA.16816.F32.BF16 R16, R172.reuse, R22, R16 ;  /* 0x00000016ac10723c */ /* 0x040fe20000041810 */
[C---:B------:R-:W-:Y:S03]  /*15470*/  FMUL.FTZ R43, R0.reuse, R43 ;  /* 0x0000002b002b7220 */ /* 0x040fe60000410000 */
[----:B------:R-:W-:Y:S01]  /*15480*/  FMUL.FTZ R46, R0, R46 ;  /* 0x0000002e002e7220 */ /* 0x000fe20000410000 */
[----:B------:R-:W-:Y:S01]  /*15490*/  PRMT R156, R2, 0x5410, R188 ;  /* 0x00005410029c7816 */ /* 0x000fe200000000bc */
[----:B------:R-:W-:Y:S01]  /*154a0*/  FMUL.FTZ R47, R0, R47 ;  /* 0x0000002f002f7220 */ /* 0x000fe20000410000 */
[----:B------:R-:W-:Y:S01]  /*154b0*/  LOP3.LUT R2, R184, 0xffff, RZ, 0xc0, !PT ;  /* 0x0000ffffb8027812 */ /* 0x000fe200078ec0ff */
[C---:B------:R-:W-:Y:S02]  /*154c0*/  FMUL.FTZ R23, R133.reuse, R159 ;  /* 0x0000009f85177220 */ /* 0x040fe40000410000 */
[----:B------:R-:W2:Y:S02]  /*154d0*/  LDL.LU R159, [R1+0x18] ;  /* 0x00001800019f7983 */ /* 0x000ea40000300800 */
[----:B------:R-:W-:Y:S01]  /*154e0*/  FMUL.FTZ R22, R133, R158 ;  /* 0x0000009e85167220 */ /* 0x000fe20000410000 */
[----:B------:R-:W-:Y:S01]  /*154f0*/  SHF.R.U32.HI R138, RZ, 0x8, R2 ;  /* 0x00000008ff8a7819 */ /* 0x000fe20000011602 */
[----:B------:R-:W-:Y:S02]  /*15500*/  IMAD.MOV.U32 R158, RZ, RZ, R28 ;  /* 0x000000ffff9e7224 */ /* 0x000fe400078e001c */
[C---:B------:R-:W-:Y:S02]  /*15510*/  FMUL.FTZ R28, R3.reuse, R164 ;  /* 0x000000a4031c7220 */ /* 0x040fe40000410000 */
[C---:B------:R-:W-:Y:S01]  /*15520*/  FMUL.FTZ R58, R0.reuse, R58 ;  /* 0x0000003a003a7220 */ /* 0x040fe20000410000 */
[-C--:B----4-:R-:W-:Y:S01]  /*15530*/  HMMA.16816.F32.BF16 R20, R172, R140.reuse, R20 ;  /* 0x0000008cac14723c */ /* 0x090fe20000041814 */
[C---:B------:R-:W-:Y:S02]  /*15540*/  FMUL.FTZ R59, R0.reuse, R59 ;  /* 0x0000003b003b7220 */ /* 0x040fe40000410000 */
[C---:B------:R-:W-:Y:S02]  /*15550*/  FMUL.FTZ R60, R3.reuse, R60 ;  /* 0x0000003c033c7220 */ /* 0x040fe40000410000 */
[----:B------:R-:W-:Y:S02]  /*15560*/  FMUL.FTZ R61, R3, R61 ;  /* 0x0000003d033d7220 */ /* 0x000fe40000410000 */
[C---:B------:R-:W-:Y:S01]  /*15570*/  FMUL.FTZ R62, R0.reuse, R62 ;  /* 0x0000003e003e7220 */ /* 0x040fe20000410000 */
[C---:B------:R-:W-:Y:S01]  /*15580*/  HMMA.16816.F32.BF16 R24, R176.reuse, R140, R24 ;  /* 0x0000008cb018723c */ /* 0x040fe20000041818 */
[----:B------:R-:W-:Y:S03]  /*15590*/  FMUL.FTZ R63, R0, R63 ;  /* 0x0000003f003f7220 */ /* 0x000fe60000410000 */
[----:B------:R-:W-:Y:S02]  /*155a0*/  FMUL.FTZ R65, R132, R65 ;  /* 0x0000004184417220 */ /* 0x000fe40000410000 */
        /* <DEDUP_REMOVED lines=24> */
[----:B------:R-:W-:Y:S01]  /*15730*/  FMUL.FTZ R95, R0, R95 ;  /* 0x0000005f005f7220 */ /* 0x000fe20000410000 */
[-C--:B-1----:R-:W-:Y:S01]  /*15740*/  HMMA.16816.F32.BF16 R36, R172, R140.reuse, R36 ;  /* 0x0000008cac24723c */ /* 0x082fe20000041824 */
[C---:B------:R-:W-:Y:S02]  /*15750*/  FMUL.FTZ R96, R132.reuse, R96 ;  /* 0x0000006084607220 */ /* 0x040fe40000410000 */
[----:B------:R-:W-:Y:S02]  /*15760*/  FMUL.FTZ R97, R132, R97 ;  /* 0x0000006184617220 */ /* 0x000fe40000410000 */
[C---:B------:R-:W-:Y:S02]  /*15770*/  FMUL.FTZ R98, R133.reuse, R98 ;  /* 0x0000006285627220 */ /* 0x040fe40000410000 */
[----:B------:R-:W-:Y:S01]  /*15780*/  FMUL.FTZ R99, R133, R99 ;  /* 0x0000006385637220 */ /* 0x000fe20000410000 */
        /* <DEDUP_REMOVED lines=29> */
[C---:B------:R-:W-:Y:S02]  /*15960*/  FMUL.FTZ R100, R132.reuse, R100 ;  /* 0x0000006484647220 */ /* 0x040fe40000410000 */
        /* <DEDUP_REMOVED lines=19> */
[----:B------:R-:W-:Y:S01]  /*15aa0*/  FFMA.FTZ R228, R132, R252, R228 ;  /* 0x000000fc84e47223 */ /* 0x000fe200000100e4 */
[-C--:B-1----:R-:W-:Y:S08]  /*15ab0*/  HMMA.16816.F32.BF16 R68, R172, R140.reuse, R68 ;  /* 0x0000008cac44723c */ /* 0x082ff00000041844 */
[C---:B------:R-:W-:Y:S07]  /*15ac0*/  HMMA.16816.F32.BF16 R72, R176.reuse, R140, R72 ;  /* 0x0000008cb048723c */ /* 0x040fee0000041848 */
[--C-:B------:R-:W-:Y:S01]  /*15ad0*/  SHF.R.U32.HI R141, RZ, 0x10, R184.reuse ;  /* 0x00000010ff8d7819 */ /* 0x100fe200000116b8 */
[-C--:B------:R-:W-:Y:S01]  /*15ae0*/  HMMA.16816.F32.BF16 R76, R176, R142.reuse, R76 ;  /* 0x0000008eb04c723c */ /* 0x080fe2000004184c */
[----:B------:R-:W-:Y:S03]  /*15af0*/  LOP3.LUT R140, R184, 0xff, RZ, 0xc0, !PT ;  /* 0x000000ffb88c7812 */ /* 0x000fe600078ec0ff */
[----:B------:R-:W-:Y:S02]  /*15b00*/  SHF.R.U32.HI R184, RZ, 0x18, R184 ;  /* 0x00000018ffb87819 */ /* 0x000fe400000116b8 */
[----:B------:R-:W-:Y:S02]  /*15b10*/  LOP3.LUT R2, R141, 0xff, RZ, 0xc0, !PT ;  /* 0x000000ff8d027812 */ /* 0x000fe400078ec0ff */
[C---:B------:R-:W-:Y:S01]  /*15b20*/  HMMA.16816.F32.BF16 R80, R172.reuse, R142, R80 ;  /* 0x0000008eac50723c */ /* 0x040fe20000041850 */
[----:B------:R-:W-:Y:S02]  /*15b30*/  PRMT R150, R140, 0x5410, R138 ;  /* 0x000054108c967816 */ /* 0x000fe4000000008a */
[----:B------:R-:W1:Y:S01]  /*15b40*/  LDSM.16.MT88.4 R140, [R203+0xb000] ;  /* 0x00b00000cb8c783b */ /* 0x000e620000004200 */
[----:B------:R-:W-:Y:S01]  /*15b50*/  PRMT R149, R2, 0x5410, R184 ;  /* 0x0000541002957816 */ /* 0x000fe200000000b8 */
[--C-:B------:R-:W-:Y:S02]  /*15b60*/  FFMA.FTZ R2, R193, c[0x0][0x23c], -R181.reuse ;  /* 0x00008f00c1027a23 */ /* 0x100fe400000108b5 */
[----:B------:R-:W-:Y:S02]  /*15b70*/  FFMA.FTZ R138, R196, c[0x0][0x23c], -R180 ;  /* 0x00008f00c48a7a23 */ /* 0x000fe400000108b4 */
[----:B------:R3:W-:Y:S10]  /*15b80*/  MUFU.EX2 R224, R2 ;  /* 0x0000000200e07308 */ /* 0x0007f40000000800 */
[----:B------:R4:W-:Y:S01]  /*15b90*/  MUFU.EX2 R196, R138 ;  /* 0x0000008a00c47308 */ /* 0x0009e20000000800 */
[----:B---3--:R-:W-:Y:S09]  /*15ba0*/  FFMA.FTZ R2, R192, c[0x0][0x23c], -R181 ;  /* 0x00008f00c0027a23 */ /* 0x008ff200000108b5 */
[----:B------:R3:W-:Y:S01]  /*15bb0*/  MUFU.EX2 R226, R2 ;  /* 0x0000000200e27308 */ /* 0x0007e20000000800 */
[-C--:B-1----:R-:W-:Y:S01]  /*15bc0*/  HMMA.16816.F32.BF16 R84, R172, R140.reuse, R84 ;  /* 0x0000008cac54723c */ /* 0x082fe20000041854 */
[----:B----4-:R-:W-:Y:S02]  /*15bd0*/  FFMA.FTZ R138, R230, c[0x0][0x23c], -R182 ;  /* 0x00008f00e68a7a23 */ /* 0x010fe400000108b6 */
[----:B------:R-:W4:Y:S06]  /*15be0*/  LDL.LU R230, [R1+0x1c] ;  /* 0x00001c0001e67983 */ /* 0x000f2c0000300800 */
[----:B------:R1:W-:Y:S01]  /*15bf0*/  MUFU.EX2 R194, R138 ;  /* 0x0000008a00c27308 */ /* 0x0003e20000000800 */
[C---:B------:R-:W-:Y:S07]  /*15c00*/  HMMA.16816.F32.BF16 R88, R176.reuse, R140, R88 ;  /* 0x0000008cb058723c */ /* 0x040fee0000041858 */
[----:B------:R-:W-:Y:S01]  /*15c10*/  LOP3.LUT R141, R185, 0xff, RZ, 0xc0, !PT ;  /* 0x000000ffb98d7812 */ /* 0x000fe200078ec0ff */
[-C--:B------:R-:W-:Y:S01]  /*15c20*/  HMMA.16816.F32.BF16 R92, R176, R142.reuse, R92 ;  /* 0x0000008eb05c723c */ /* 0x080fe2000004185c */
[----:B---3--:R-:W-:Y:S07]  /*15c30*/  FFMA.FTZ R2, R191, c[0x0][0x23c], -R180 ;  /* 0x00008f00bf027a23 */ /* 0x008fee00000108b4 */
[C---:B------:R-:W-:Y:S01]  /*15c40*/  HMMA.16816.F32.BF16 R96, R172.reuse, R142, R96 ;  /* 0x0000008eac60723c */ /* 0x040fe20000041860 */
[----:B------:R3:W-:Y:S03]  /*15c50*/  MUFU.EX2 R199, R2 ;  /* 0x0000000200c77308 */ /* 0x0007e60000000800 */
[----:B-1----:R-:W-:Y:S02]  /*15c60*/  FFMA.FTZ R138, R236, c[0x0][0x23c], -R182 ;  /* 0x00008f00ec8a7a23 */ /* 0x002fe400000108b6 */
[----:B--2---:R-:W-:Y:S02]  /*15c70*/  FFMA.FTZ R227, R133, R159, R227 ;  /* 0x0000009f85e37223 */ /* 0x004fe400000100e3 */
[-C--:B------:R-:W-:Y:S03]  /*15c80*/  HMMA.16816.F32.BF16 R100, R172, R144.reuse, R100 ;  /* 0x00000090ac64723c */ /* 0x080fe60000041864 */
[----:B------:R1:W-:Y:S05]  /*15c90*/  MUFU.EX2 R191, R138 ;  /* 0x0000008a00bf7308 */ /* 0x0003ea0000000800 */
[C---:B------:R-:W-:Y:S08]  /*15ca0*/  HMMA.16816.F32.BF16 R104, R176.reuse, R144, R104 ;  /* 0x00000090b068723c */ /* 0x040ff00000041868 */
[-C--:B------:R-:W-:Y:S01]  /*15cb0*/  HMMA.16816.F32.BF16 R108, R176, R146.reuse, R108 ;  /* 0x00000092b06c723c */ /* 0x080fe2000004186c */
[--C-:B---3--:R-:W-:Y:S03]  /*15cc0*/  FFMA.FTZ R2, R190, c[0x0][0x23c], -R180.reuse ;  /* 0x00008f00be027a23 */ /* 0x108fe600000108b4 */
[----:B------:R-:W-:Y:S01]  /*15cd0*/  FFMA.FTZ R180, R195, c[0x0][0x23c], -R180 ;  /* 0x00008f00c3b47a23 */ /* 0x000fe200000108b4 */
[----:B------:R2:W-:Y:S03]  /*15ce0*/  MUFU.EX2 R225, R2 ;  /* 0x0000000200e17308 */ /* 0x0005e60000000800 */
[C---:B------:R-:W-:Y:S01]  /*15cf0*/  HMMA.16816.F32.BF16 R112, R172.reuse, R146, R112 ;  /* 0x00000092ac70723c */ /* 0x040fe20000041870 */
[----:B-1----:R-:W-:Y:S06]  /*15d00*/  SHF.R.U32.HI R138, RZ, 0x18, R185 ;  /* 0x00000018ff8a7819 */ /* 0x002fec00000116b9 */
[----:B------:R1:W3:Y:S01]  /*15d10*/  MUFU.EX2 R195, R180 ;  /* 0x000000b400c37308 */ /* 0x0002e20000000800 */
[--C-:B--2---:R-:W-:Y:S04]  /*15d20*/  FFMA.FTZ R2, R232, c[0x0][0x23c], -R181.reuse ;  /* 0x00008f00e8027a23 */ /* 0x104fe800000108b5 */
[----:B------:R-:W-:Y:S05]  /*15d30*/  FFMA.FTZ R181, R198, c[0x0][0x23c], -R181 ;  /* 0x00008f00c6b57a23 */ /* 0x000fea00000108b5 */
[----:B------:R2:W-:Y:S01]  /*15d40*/  MUFU.EX2 R198, R2 ;  /* 0x0000000200c67308 */ /* 0x0005e20000000800 */
[--C-:B-1----:R-:W-:Y:S01]  /*15d50*/  HSET2.LE.AND R180, R150, R158.reuse, PT ;  /* 0x0000009e96b47233 */ /* 0x102fe20003803000 */
[----:B---3--:R-:W-:Y:S08]  /*15d60*/  F2FP.BF16.PACK_AB R132, R195, R196 ;  /* 0x000000c4c384723e */ /* 0x008ff000000010ff */
[----:B------:R1:W-:Y:S01]  /*15d70*/  MUFU.EX2 R197, R181 ;  /* 0x000000b500c57308 */ /* 0x0003e20000000800 */
[----:B--2---:R-:W-:Y:S04]  /*15d80*/  LOP3.LUT R2, R185, 0xffff, RZ, 0xc0, !PT ;  /* 0x0000ffffb9027812 */ /* 0x004fe800078ec0ff */
[----:B------:R-:W-:Y:S01]  /*15d90*/  SHF.R.U32.HI R140, RZ, 0x8, R2 ;  /* 0x00000008ff8c7819 */ /* 0x000fe20000011602 */
[--C-:B------:R-:W-:Y:S02]  /*15da0*/  FFMA.FTZ R2, R238, c[0x0][0x23c], -R182.reuse ;  /* 0x00008f00ee027a23 */ /* 0x100fe400000108b6 */
[----:B------:R-:W-:Y:S01]  /*15db0*/  FFMA.FTZ R182, R235, c[0x0][0x23c], -R182 ;  /* 0x00008f00ebb67a23 */ /* 0x000fe200000108b6 */
[----:B------:R-:W-:Y:S01]  /*15dc0*/  PRMT R148, R141, 0x5410, R140 ;  /* 0x000054108d947816 */ /* 0x000fe2000000008c */
[----:B------:R2:W3:Y:S01]  /*15dd0*/  MUFU.EX2 R193, R2 ;  /* 0x0000000200c17308 */ /* 0x0004e20000000800 */
[----:B------:R-:W5:Y:S01]  /*15de0*/  LDSM.16.MT88.4 R140, [R205+0xb000] ;  /* 0x00b00000cd8c783b */ /* 0x000f620000004200 */
[--C-:B-1----:R-:W-:Y:S05]  /*15df0*/  HSET2.LE.AND R181, R149, R158.reuse, PT ;  /* 0x0000009e95b57233 */ /* 0x102fea0003803000 */
[----:B------:R-:W-:Y:S03]  /*15e00*/  LOP3.LUT R181, R181, R132, RZ, 0xc0, !PT ;  /* 0x00000084b5b57212 */ /* 0x000fe600078ec0ff */
[----:B------:R1:W1:Y:S01]  /*15e10*/  MUFU.EX2 R189, R182 ;  /* 0x000000b600bd7308 */ /* 0x0002620000000800 */
[--C-:B--2---:R-:W-:Y:S01]  /*15e20*/  FFMA.FTZ R2, R234, c[0x0][0x23c], -R183.reuse ;  /* 0x00008f00ea027a23 */ /* 0x104fe200000108b7 */
[----:B---3--:R-:W-:Y:S08]  /*15e30*/  F2FP.BF16.PACK_AB R133, R193, R194 ;  /* 0x000000c2c185723e */ /* 0x008ff000000010ff */
[----:B------:R2:W-:Y:S01]  /*15e40*/  MUFU.EX2 R190, R2 ;  /* 0x0000000200be7308 */ /* 0x0005e20000000800 */
[--C-:B-1----:R-:W-:Y:S01]  /*15e50*/  HSET2.LE.AND R182, R251, R158.reuse, PT ;  /* 0x0000009efbb67233 */ /* 0x102fe20003803000 */
[----:B------:R-:W-:Y:S01]  /*15e60*/  F2FP.BF16.PACK_AB R132, R189, R191 ;  /* 0x000000bfbd84723e */ /* 0x000fe200000010ff */
[-C--:B-----5:R-:W-:Y:S08]  /*15e70*/  HMMA.16816.F32.BF16 R116, R172, R140.reuse, R116 ;  /* 0x0000008cac74723c */ /* 0x0a0ff00000041874 */
[C---:B------:R-:W-:Y:S01]  /*15e80*/  HMMA.16816.F32.BF16 R120, R176.reuse, R140, R120 ;  /* 0x0000008cb078723c */ /* 0x040fe20000041878 */
[----:B--2---:R-:W-:Y:S07]  /*15e90*/  FFMA.FTZ R2, R233, c[0x0][0x23c], -R183 ;  /* 0x00008f00e9027a23 */ /* 0x004fee00000108b7 */
[-C--:B------:R-:W-:Y:S01]  /*15ea0*/  HMMA.16816.F32.BF16 R124, R176, R142.reuse, R124 ;  /* 0x0000008eb07c723c */ /* 0x080fe2000004187c */
[----:B------:R1:W-:Y:S01]  /*15eb0*/  MUFU.EX2 R192, R2 ;  /* 0x0000000200c07308 */ /* 0x0003e20000000800 */
[----:B------:R-:W2:Y:S06]  /*15ec0*/  LDSM.16.MT88.4 R176, [R206+0xa800] ;  /* 0x00a80000ceb0783b */ /* 0x000eac0000004200 */
[----:B------:R-:W-:Y:S07]  /*15ed0*/  HMMA.16816.F32.BF16 R128, R172, R142, R128 ;  /* 0x0000008eac80723c */ /* 0x000fee0000041880 */
[--C-:B------:R-:W-:Y:S02]  /*15ee0*/  HSET2.LE.AND R172, R148, R158.reuse, PT ;  /* 0x0000009e94ac7233 */ /* 0x100fe40003803000 */
[--C-:B------:R-:W-:Y:S03]  /*15ef0*/  HSET2.LE.AND R174, R157, R158.reuse, PT ;  /* 0x0000009e9dae7233 */ /* 0x100fe60003803000 */
[--C-:B------:R-:W-:Y:S01]  /*15f00*/  HSET2.LE.AND R175, R156, R158.reuse, PT ;  /* 0x0000009e9caf7233 */ /* 0x100fe20003803000 */
[----:B------:R-:W-:Y:S02]  /*15f10*/  LOP3.LUT R172, R172, R133, RZ, 0xc0, !PT ;  /* 0x00000085acac7212 */ /* 0x000fe400078ec0ff */
[----:B------:R-:W-:Y:S01]  /*15f20*/  LOP3.LUT R174, R174, R132, RZ, 0xc0, !PT ;  /* 0x00000084aeae7212 */ /* 0x000fe200078ec0ff */
[----:B------:R-:W-:Y:S01]  /*15f30*/  IMAD.MOV.U32 R132, RZ, RZ, R135 ;  /* 0x000000ffff847224 */ /* 0x000fe200078e0087 */
[----:B-1----:R-:W-:Y:S02]  /*15f40*/  SHF.R.U32.HI R2, RZ, 0x10, R185 ;  /* 0x00000010ff027819 */ /* 0x002fe400000116b9 */
[----:B------:R-:W1:Y:S02]  /*15f50*/  LDSM.16.MT88.4 R184, [R205+0xa800] ;  /* 0x00a80000cdb8783b */ /* 0x000e640000004200 */
[----:B------:R-:W-:Y:S04]  /*15f60*/  LOP3.LUT R2, R2, 0xff, RZ, 0xc0, !PT ;  /* 0x000000ff02027812 */ /* 0x000fe800078ec0ff */
[----:B------:R-:W-:Y:S01]  /*15f70*/  PRMT R138, R2, 0x5410, R138 ;  /* 0x00005410028a7816 */ /* 0x000fe2000000008a */
[--C-:B------:R-:W-:Y:S02]  /*15f80*/  FFMA.FTZ R2, R242, c[0x0][0x23c], -R183.reuse ;  /* 0x00008f00f2027a23 */ /* 0x100fe400000108b7 */
[----:B------:R-:W-:Y:S02]  /*15f90*/  FFMA.FTZ R183, R139, c[0x0][0x23c], -R183 ;  /* 0x00008f008bb77a23 */ /* 0x000fe400000108b7 */
[--C-:B------:R-:W-:Y:S01]  /*15fa0*/  HSET2.LE.AND R173, R138, R158.reuse, PT ;  /* 0x0000009e8aad7233 */ /* 0x100fe20003803000 */
[----:B------:R3:W-:Y:S01]  /*15fb0*/  MUFU.EX2 R188, R2 ;  /* 0x0000000200bc7308 */ /* 0x0007e20000000800 */
[----:B------:R-:W5:Y:S09]  /*15fc0*/  LDL.LU R138, [R1+0x20] ;  /* 0x00002000018a7983 */ /* 0x000f720000300800 */
[----:B------:R1:W1:Y:S01]  /*15fd0*/  MUFU.EX2 R139, R183 ;  /* 0x000000b7008b7308 */ /* 0x0002620000000800 */
[----:B---3--:R-:W-:Y:S04]  /*15fe0*/  F2FP.BF16.PACK_AB R2, R226, R224 ;  /* 0x000000e0e202723e */ /* 0x008fe800000010ff */
[----:B------:R-:W-:Y:S02]  /*15ff0*/  LOP3.LUT R182, R182, R2, RZ, 0xc0, !PT ;  /* 0x00000002b6b67212 */ /* 0x000fe400078ec0ff */
[----:B------:R-:W-:Y:S01]  /*16000*/  F2FP.BF16.PACK_AB R2, R225, R199 ;  /* 0x000000c7e102723e */ /* 0x000fe200000010ff */
[----:B-1----:R-:W-:Y:S01]  /*16010*/  HSET2.LE.AND R183, R151, R158, PT ;  /* 0x0000009e97b77233 */ /* 0x002fe20003803000 */
[----:B------:R-:W-:Y:S04]  /*16020*/  F2FP.BF16.PACK_AB R133, R139, R188 ;  /* 0x000000bc8b85723e */ /* 0x000fe800000010ff */
[----:B------:R-:W-:Y:S02]  /*16030*/  LOP3.LUT R183, R183, R2, RZ, 0xc0, !PT ;  /* 0x00000002b7b77212 */ /* 0x000fe400078ec0ff */
[----:B------:R-:W-:Y:S02]  /*16040*/  F2FP.BF16.PACK_AB R2, R197, R198 ;  /* 0x000000c6c502723e */ /* 0x000fe400000010ff */
[----:B------:R-:W-:Y:S01]  /*16050*/  LOP3.LUT R175, R175, R133, RZ, 0xc0, !PT ;  /* 0x00000085afaf7212 */ /* 0x000fe200078ec0ff */
[----:B------:R-:W-:Y:S01]  /*16060*/  IMAD.MOV.U32 R133, RZ, RZ, R134 ;  /* 0x000000ffff857224 */ /* 0x000fe200078e0086 */
[----:B------:R-:W-:Y:S02]  /*16070*/  LOP3.LUT R180, R180, R2, RZ, 0xc0, !PT ;  /* 0x00000002b4b47212 */ /* 0x000fe400078ec0ff */
[----:B------:R-:W-:Y:S04]  /*16080*/  F2FP.BF16.PACK_AB R2, R192, R190 ;  /* 0x000000bec002723e */ /* 0x000fe800000010ff */
[----:B------:R-:W-:Y:S01]  /*16090*/  LOP3.LUT R173, R173, R2, RZ, 0xc0, !PT ;  /* 0x00000002adad7212 */ /* 0x000fe200078ec0ff */
[-C--:B------:R-:W-:Y:S01]  /*160a0*/  HMMA.16816.F32.BF16 R140, R180, R152.reuse, R4 ;  /* 0x00000098b48c723c */ /* 0x080fe20000041804 */
[----:B------:R-:W1:Y:S01]  /*160b0*/  LDSM.16.MT88.4 R4, [R201+0xb800] ;  /* 0x00b80000c904783b */ /* 0x000e620000004200 */
[----:B------:R-:W-:Y:S06]  /*160c0*/  FADD.FTZ R2, R246, R228 ;  /* 0x000000e4f6027221 */ /* 0x000fec0000010000 */
[C---:B------:R-:W-:Y:S01]  /*160d0*/  HMMA.16816.F32.BF16 R144, R172.reuse, R152, R8 ;  /* 0x00000098ac90723c */ /* 0x040fe20000041808 */
[----:B------:R-:W3:Y:S07]  /*160e0*/  LDSM.16.MT88.4 R8, [R203+0xb800] ;  /* 0x00b80000cb08783b */ /* 0x000eee0000004200 */
[-C--:B------:R-:W-:Y:S01]  /*160f0*/  HMMA.16816.F32.BF16 R148, R172, R154.reuse, R12 ;  /* 0x0000009aac94723c */ /* 0x080fe2000004180c */
[----:B------:R-:W1:Y:S07]  /*16100*/  LDSM.16.MT88.4 R12, [R206+0xb800] ;  /* 0x00b80000ce0c783b */ /* 0x000e6e0000004200 */
[C---:B------:R-:W-:Y:S01]  /*16110*/  HMMA.16816.F32.BF16 R152, R180.reuse, R154, R16 ;  /* 0x0000009ab498723c */ /* 0x040fe20000041810 */
[----:B------:R-:W1:Y:S07]  /*16120*/  LDSM.16.MT88.4 R16, [R205+0xb800] ;  /* 0x00b80000cd10783b */ /* 0x000e6e0000004200 */
[-C--:B------:R-:W-:Y:S08]  /*16130*/  HMMA.16816.F32.BF16 R156, R180, R168.reuse, R20 ;  /* 0x000000a8b49c723c */ /* 0x080ff00000041814 */
[C---:B------:R-:W-:Y:S01]  /*16140*/  HMMA.16816.F32.BF16 R160, R172.reuse, R168, R24 ;  /* 0x000000a8aca0723c */ /* 0x040fe20000041818 */
[----:B----4-:R-:W-:Y:S07]  /*16150*/  FFMA.FTZ R3, R3, R230, R244 ;  /* 0x000000e603037223 */ /* 0x010fee00000100f4 */
        /* <DEDUP_REMOVED lines=14> */
[----:B------:R-:W-:Y:S04]  /*16240*/  FADD.FTZ R3, R250, R2 ;  /* 0x00000002fa037221 */ /* 0x000fe80000010000 */
[----:B------:R-:W-:Y:S03]  /*16250*/  FADD.FTZ R3, R249, R3 ;  /* 0x00000003f9037221 */ /* 0x000fe60000010000 */
[C---:B------:R-:W-:Y:S01]  /*16260*/  HMMA.16816.F32.BF16 R80, R180.reuse, R6, R80 ;  /* 0x00000006b450723c */ /* 0x040fe20000041850 */
[----:B------:R-:W-:Y:S06]  /*16270*/  FADD.FTZ R3, R198, R3 ;  /* 0x00000003c6037221 */ /* 0x000fec0000010000 */
[----:B------:R-:W-:Y:S01]  /*16280*/  FADD.FTZ R6, R245, R227 ;  /* 0x000000e3f5067221 */ /* 0x000fe20000010000 */
[-C--:B---3--:R-:W-:Y:S04]  /*16290*/  HMMA.16816.F32.BF16 R84, R180, R8.reuse, R84 ;  /* 0x00000008b454723c */ /* 0x088fe80000041854 */
[----:B------:R-:W-:Y:S04]  /*162a0*/  FADD.FTZ R2, R248, R6 ;  /* 0x00000006f8027221 */ /* 0x000fe80000010000 */
[C---:B------:R-:W-:Y:S01]  /*162b0*/  HMMA.16816.F32.BF16 R88, R172.reuse, R8, R88 ;  /* 0x00000008ac58723c */ /* 0x040fe20000041858 */
[----:B------:R-:W-:Y:S04]  /*162c0*/  FADD.FTZ R2, R247, R2 ;  /* 0x00000002f7027221 */ /* 0x000fe80000010000 */
[----:B------:R-:W-:Y:S03]  /*162d0*/  FADD.FTZ R2, R196, R2 ;  /* 0x00000002c4027221 */ /* 0x000fe60000010000 */
        /* <DEDUP_REMOVED lines=10> */
[----:B-----5:R-:W-:Y:S03]  /*16380*/  FFMA.FTZ R0, R0, R138, R241 ;  /* 0x0000008a00007223 */ /* 0x020fe600000100f1 */
[----:B------:R-:W-:Y:S02]  /*16390*/  IMAD.MOV.U32 R138, RZ, RZ, R137 ;  /* 0x000000ffff8a7224 */ /* 0x000fe400078e0089 */
        /* <DEDUP_REMOVED lines=19> */
[----:B------:R2:W-:Y:S01]  /*164d0*/  STL [R1+0x1c], R2 ;  /* 0x00001c0201007387 */ /* 0x0005e20000100800 */
[----:B------:R-:W-:Y:S03]  /*164e0*/  FADD.FTZ R252, R226, R4 ;  /* 0x00000004e2fc7221 */ /* 0x000fe60000010000 */
[----:B------:R2:W-:Y:S01]  /*164f0*/  STL [R1+0x20], R0 ;  /* 0x0000200001007387 */ /* 0x0005e20000100800 */
[----:B-1----:R-:W-:Y:S01]  /*16500*/  IMAD.MOV.U32 R3, RZ, RZ, R136 ;  /* 0x000000ffff037224 */ /* 0x002fe200078e0088 */
[----:B--2---:R-:W-:-:S05]  /*16510*/  @P0 BRA `(.L_x_1865) ;  /* 0xffffce7000000947 */ /* 0x004fca000383ffff */
.L_x_1864:
[----:B------:R-:W2:Y:S04]  /*16520*/  LDL.LU R4, [R1+0x18] ;  /* 0x0000180001047983 */ /* 0x000ea80000300800 */
[----:B------:R-:W1:Y:S04]  /*16530*/  SHFL.BFLY PT, R0, R252, 0x2, 0x1f ;  /* 0x0c401f00fc007f89 */ /* 0x000e6800000e0000 */
[----:B------:R-:W3:Y:S01]  /*16540*/  S2R R174, SR_TID.X ;  /* 0x0000000000ae7919 */ /* 0x000ee20000002100 */
[----:B------:R-:W4:Y:S01]  /*16550*/  S2UR UR7, SR_CTAID.Y ;  /* 0x00000000000779c3 */ /* 0x000f220000002600 */
[----:B------:R-:W-:-:S02]  /*16560*/  UISETP.NE.AND UP4, UPT, UR24, -0x1, UPT ;  /* 0xffffffff1800788c */ /* 0x000fc4000bf85270 */
[----:B------:R-:W5:Y:S01]  /*16570*/  LDL.LU R7, [R1+0x1c] ;  /* 0x00001c0001077983 */ /* 0x000f620000300800 */
[----:B------:R-:W-:-:S03]  /*16580*/  ULDC.64 UR4, c[0x0][0x1e8] ;  /* 0x00007a0000047ab9 */ /* 0x000fc60000000a00 */
[----:B------:R-:W5:Y:S01]  /*16590*/  LDL.LU R6, [R1+0x20] ;  /* 0x0000200001067983 */ /* 0x000f620000300800 */
[----:B------:R-:W-:Y:S01]  /*165a0*/  ULDC.U8 UR11, c[0x0][0x329] ;  /* 0x0000ca40000b7ab9 */ /* 0x000fe20000000000 */
[----:B------:R-:W-:Y:S01]  /*165b0*/  BSSY B0, `(.L_x_1868) ;  /* 0x00001b3000007945 */ /* 0x000fe20003800000 */
[----:B------:R-:W-:Y:S02]  /*165c0*/  UISETP.NE.AND UP3, UPT, UR11, URZ, UPT ;  /* 0x0000003f0b00728c */ /* 0x000fe4000bf65270 */
[----:B------:R-:W-:Y:S02]  /*165d0*/  ULDC.U8 UR10, c[0x0][0x328] ;  /* 0x0000ca00000a7ab9 */ /* 0x000fe40000000000 */
[----:B------:R-:W-:Y:S02]  /*165e0*/  @UP4 UIMAD.WIDE.U32 UR14, UR24, UR4, URZ ;  /* 0x00000004180e42a5 */ /* 0x000fe4000f8e003f */
[----:B------:R-:W-:Y:S02]  /*165f0*/  UISETP.NE.AND UP2, UPT, UR10, URZ, UPT ;  /* 0x0000003f0a00728c */ /* 0x000fe4000bf45270 */
[----:B------:R-:W-:Y:S01]  /*16600*/  @UP4 UIMAD UR8, UR24, UR5, UR15 ;  /* 0x00000005180842a4 */ /* 0x000fe2000f8e020f */
[----:B-1----:R-:W-:Y:S01]  /*16610*/  FADD.FTZ R252, R0, R252 ;  /* 0x000000fc00fc7221 */ /* 0x002fe20000010000 */
[----:B------:R-:W-:Y:S01]  /*16620*/  UISETP.EQ.AND UP2, UPT, UR11, URZ, UP2 ;  /* 0x0000003f0b00728c */ /* 0x000fe20009742270 */
[----:B------:R-:W1:Y:S01]  /*16630*/  S2UR UR11, SR_CTAID.Z ;  /* 0x00000000000b79c3 */ /* 0x000e620000002700 */
[----:B------:R-:W-:Y:S01]  /*16640*/  @!UP3 UISETP.NE.AND UP1, UPT, UR10, URZ, UPT ;  /* 0x0000003f0a00b28c */ /* 0x000fe2000bf25270 */
[----:B---3--:R-:W-:Y:S01]  /*16650*/  SHF.R.S32.HI R175, RZ, 0x1f, R174 ;  /* 0x0000001fffaf7819 */ /* 0x008fe200000114ae */
[----:B------:R-:W3:Y:S01]  /*16660*/  SHFL.BFLY PT, R5, R252, 0x1, 0x1f ;  /* 0x0c201f00fc057f89 */ /* 0x000ee200000e0000 */
[----:B----4-:R-:W-:-:S02]  /*16670*/  @!UP4 USHF.R.S32.HI UR12, URZ, 0x1f, UR7 ;  /* 0x0000001f3f0cc899 */ /* 0x010fc40008011407 */
[----:B------:R-:W-:Y:S01]  /*16680*/  LEA.HI R173, R175, R174, RZ, 0x2 ;  /* 0x000000aeafad7211 */ /* 0x000fe200078f10ff */
[----:B------:R-:W-:Y:S01]  /*16690*/  ULDC.64 UR4, c[0x0][0x1e0] ;  /* 0x0000780000047ab9 */ /* 0x000fe20000000a00 */
[----:B------:R-:W4:Y:S01]  /*166a0*/  S2UR UR10, SR_CTAID.X ;  /* 0x00000000000a79c3 */ /* 0x000f220000002500 */
[----:B------:R-:W-:Y:S01]  /*166b0*/  @!UP4 UIMAD UR12, UR12, UR4, URZ ;  /* 0x000000040c0cc2a4 */ /* 0x000fe2000f8e023f */
[----:B------:R-:W-:Y:S01]  /*166c0*/  SHF.R.S32.HI R25, RZ, 0x2, R173 ;  /* 0x00000002ff197819 */ /* 0x000fe200000114ad */
[----:B------:R-:W-:Y:S02]  /*166d0*/  ULDC UR9, c[0x0][0x214] ;  /* 0x0000850000097ab9 */ /* 0x000fe40000000800 */
[----:B------:R-:W-:Y:S02]  /*166e0*/  @!UP4 UIMAD UR12, UR7, UR5, UR12 ;  /* 0x00000005070cc2a4 */ /* 0x000fe4000f8e020c */
[----:B------:R-:W-:Y:S02]  /*166f0*/  @UP3 ULDC UR15, c[0x0][0x210] ;  /* 0x00008400000f3ab9 */ /* 0x000fe40000000800 */
[----:B------:R-:W-:-:S02]  /*16700*/  ULDC UR5, c[0x0][0x234] ;  /* 0x00008d0000057ab9 */ /* 0x000fc40000000800 */
[----:B------:R-:W-:Y:S02]  /*16710*/  @UP3 UIMAD UR15, UR15, UR9, URZ ;  /* 0x000000090f0f32a4 */ /* 0x000fe4000f8e023f */
[----:B------:R-:W-:Y:S02]  /*16720*/  UISETP.NE.OR UP0, UPT, UR24, -0x1, !UP2 ;  /* 0xffffffff1800788c */ /* 0x000fe4000d705670 */
[----:B------:R-:W-:Y:S02]  /*16730*/  @!UP3 USEL UR15, UR9, UR5, !UP1 ;  /* 0x00000005090fb287 */ /* 0x000fe4000c800000 */
[----:B------:R-:W-:Y:S01]  /*16740*/  @!UP4 UIMAD.WIDE.U32 UR18, UR7, UR4, URZ ;  /* 0x000000040712c2a5 */ /* 0x000fe2000f8e003f */
[----:B---3--:R-:W-:Y:S01]  /*16750*/  FADD.FTZ R252, R252, R5 ;  /* 0x00000005fcfc7221 */ /* 0x008fe20000010000 */
[----:B------:R-:W-:Y:S01]  /*16760*/  SHF.R.S32.HI R5, RZ, 0x1f, R173 ;  /* 0x0000001fff057819 */ /* 0x000fe200000114ad */
[----:B------:R-:W-:Y:S02]  /*16770*/  ULDC UR4, c[0x0][0x1c0] ;  /* 0x0000700000047ab9 */ /* 0x000fe40000000800 */
[----:B------:R-:W-:Y:S01]  /*16780*/  @UP3 UMOV UR13, 0x1 ;  /* 0x00000001000d3882 */ /* 0x000fe20000000000 */
[----:B------:R-:W-:Y:S01]  /*16790*/  FSETP.NE.FTZ.AND P6, PT, R252, RZ, PT ;  /* 0x000000fffc00720b */ /* 0x000fe20003fd5000 */
[----:B------:R-:W-:Y:S01]  /*167a0*/  @!UP3 UIMAD UR13, UR15, UR4, URZ ;  /* 0x000000040f0db2a4 */ /* 0x000fe2000f8e023f */
[----:B------:R-:W-:Y:S01]  /*167b0*/  LEA.HI R5, R5, R25, RZ, 0x3 ;  /* 0x0000001905057211 */ /* 0x000fe200078f18ff */
[----:B------:R-:W-:-:S02]  /*167c0*/  @UP3 ULDC UR16, c[0x0][0x210] ;  /* 0x0000840000103ab9 */ /* 0x000fc40000000800 */
[----:B------:R-:W-:Y:S01]  /*167d0*/  UIMAD UR4, UR7, UR13, URZ ;  /* 0x0000000d070472a4 */ /* 0x000fe2000f8e023f */
[----:B------:R-:W-:Y:S01]  /*167e0*/  LOP3.LUT R5, R5, 0xfffffff8, RZ, 0xc0, !PT ;  /* 0xfffffff805057812 */ /* 0x000fe200078ec0ff */
[----:B------:R-:W-:Y:S02]  /*167f0*/  @!UP3 UMOV UR16, 0x1 ;  /* 0x000000010010b882 */ /* 0x000fe40000000000 */
[----:B------:R-:W-:Y:S01]  /*16800*/  @!UP0 UIMAD UR24, UR7, UR9, URZ ;  /* 0x00000009071882a4 */ /* 0x000fe2000f8e023f */
[----:B------:R-:W-:Y:S01]  /*16810*/  IADD3 R25, R25, -R5, RZ ;  /* 0x8000000519197210 */ /* 0x000fe20007ffe0ff */
[----:B----4-:R-:W-:Y:S02]  /*16820*/  UIMAD UR10, UR10, UR16, URZ ;  /* 0x000000100a0a72a4 */ /* 0x010fe4000f8e023f */
[----:B------:R-:W-:Y:S02]  /*16830*/  USEL UR4, UR4, URZ, !UP2 ;  /* 0x0000003f04047287 */ /* 0x000fe4000d000000 */
[----:B------:R-:W-:-:S02]  /*16840*/  USHF.L.U32 UR10, UR10, 0x7, URZ ;  /* 0x000000070a0a7899 */ /* 0x000fc4000800063f */
[----:B-1----:R-:W-:Y:S02]  /*16850*/  UIMAD UR15, UR11, UR15, UR4 ;  /* 0x0000000f0b0f72a4 */ /* 0x002fe4000f8e0204 */
[----:B------:R-:W-:Y:S02]  /*16860*/  @!UP2 UMOV UR20, URZ ;  /* 0x0000003f0014ac82 */ /* 0x000fe40008000000 */
[----:B------:R-:W-:Y:S02]  /*16870*/  @UP2 UMOV UR20, UR24 ;  /* 0x0000001800142c82 */ /* 0x000fe40008000000 */
[----:B------:R-:W-:Y:S02]  /*16880*/  @!UP2 UMOV UR21, URZ ;  /* 0x0000003f0015ac82 */ /* 0x000fe40008000000 */
[----:B------:R-:W-:Y:S02]  /*16890*/  USHF.R.S32.HI UR4, URZ, 0x1f, UR10 ;  /* 0x0000001f3f047899 */ /* 0x000fe4000801140a */
[----:B------:R-:W-:-:S02]  /*168a0*/  @UP2 USHF.R.S32.HI UR21, URZ, 0x1f, UR24 ;  /* 0x0000001f3f152899 */ /* 0x000fc40008011418 */
[----:B------:R-:W-:Y:S02]  /*168b0*/  USHF.R.S32.HI UR5, URZ, 0x1f, UR15 ;  /* 0x0000001f3f057899 */ /* 0x000fe4000801140f */
[----:B------:R-:W-:Y:S02]  /*168c0*/  UIADD3 UR10, UP1, UP0, UR10, UR20, UR15 ;  /* 0x000000140a0a7290 */ /* 0x000fe4000f83e00f */
[----:B------:R-:W-:Y:S02]  /*168d0*/  @!UP4 UIADD3 UR8, UR19, UR12, URZ ;  /* 0x0000000c1308c290 */ /* 0x000fe4000fffe03f */
[----:B------:R-:W-:Y:S02]  /*168e0*/  UIADD3.X UR4, UR4, UR21, UR5, UP1, UP0 ;  /* 0x0000001504047290 */ /* 0x000fe40008fe0405 */
[----:B------:R-:W-:Y:S01]  /*168f0*/  @!UP4 UMOV UR14, UR18 ;  /* 0x00000012000ecc82 */ /* 0x000fe20008000000 */
[----:B--2---:R-:W1:Y:S02]  /*16900*/  SHFL.BFLY PT, R2, R4, 0x2, 0x1f ;  /* 0x0c401f0004027f89 */ /* 0x004e6400000e0000 */
[----:B-1----:R-:W-:-:S02]  /*16910*/  FADD.FTZ R0, R2, R4 ;  /* 0x0000000402007221 */ /* 0x002fc40000010000 */
[----:B-----5:R-:W1:Y:S04]  /*16920*/  SHFL.BFLY PT, R2, R7, 0x2, 0x1f ;  /* 0x0c401f0007027f89 */ /* 0x020e6800000e0000 */
[----:B------:R-:W2:Y:S04]  /*16930*/  SHFL.BFLY PT, R4, R6, 0x2, 0x1f ;  /* 0x0c401f0006047f89 */ /* 0x000ea800000e0000 */
[----:B------:R-:W3:Y:S01]  /*16940*/  SHFL.BFLY PT, R3, R0, 0x1, 0x1f ;  /* 0x0c201f0000037f89 */ /* 0x000ee200000e0000 */
[----:B-1----:R-:W-:Y:S02]  /*16950*/  FADD.FTZ R2, R2, R7 ;  /* 0x0000000702027221 */ /* 0x002fe40000010000 */
[----:B--2---:R-:W-:-:S03]  /*16960*/  FADD.FTZ R4, R4, R6 ;  /* 0x0000000604047221 */ /* 0x004fc60000010000 */
[----:B------:R-:W1:Y:S01]  /*16970*/  SHFL.BFLY PT, R6, R2, 0x1, 0x1f ;  /* 0x0c201f0002067f89 */ /* 0x000e6200000e0000 */
[----:B---3--:R-:W-:Y:S01]  /*16980*/  FADD.FTZ R132, R0, R3 ;  /* 0x0000000300847221 */ /* 0x008fe20000010000 */
[----:B------:R-:W-:Y:S02]  /*16990*/  MOV R0, 0x3f800000 ;  /* 0x3f80000000007802 */ /* 0x000fe40000000f00 */
[----:B------:R-:W2:Y:S01]  /*169a0*/  SHFL.BFLY PT, R7, R4, 0x1, 0x1f ;  /* 0x0c201f0004077f89 */ /* 0x000ea200000e0000 */
[----:B------:R-:W-:Y:S02]  /*169b0*/  MOV R3, 0x3f800000 ;  /* 0x3f80000000037802 */ /* 0x000fe40000000f00 */
[----:B------:R-:W-:Y:S01]  /*169c0*/  FSETP.NE.FTZ.AND P5, PT, R132, RZ, PT ;  /* 0x000000ff8400720b */ /* 0x000fe20003fb5000 */
[----:B------:R-:W3:-:S12]  /*169d0*/  @P6 MUFU.RCP R0, R252 ;  /* 0x000000fc00006308 */ /* 0x000ed80000001000 */
[----:B------:R-:W4:Y:S01]  /*169e0*/  @P5 MUFU.RCP R3, R132 ;  /* 0x0000008400035308 */ /* 0x000f220000001000 */
[----:B-1----:R-:W-:Y:S01]  /*169f0*/  FADD.FTZ R138, R2, R6 ;  /* 0x00000006028a7221 */ /* 0x002fe20000010000 */
[----:B------:R-:W-:Y:S01]  /*16a00*/  MOV R2, 0x3f800000 ;  /* 0x3f80000000027802 */ /* 0x000fe20000000f00 */
[----:B---3--:R-:W-:Y:S02]  /*16a10*/  FMUL.FTZ R0, R0, c[0x0][0x2dc] ;  /* 0x0000b70000007a20 */ /* 0x008fe40000410000 */
[----:B--2---:R-:W-:Y:S01]  /*16a20*/  FADD.FTZ R133, R4, R7 ;  /* 0x0000000704857221 */ /* 0x004fe20000010000 */
[----:B------:R-:W-:Y:S01]  /*16a30*/  FSETP.NE.FTZ.AND P4, PT, R138, RZ, PT ;  /* 0x000000ff8a00720b */ /* 0x000fe20003f95000 */
[C---:B------:R-:W-:Y:S02]  /*16a40*/  FMUL.FTZ R5, R0.reuse, R141 ;  /* 0x0000008d00057220 */ /* 0x040fe40000410000 */
[C---:B------:R-:W-:Y:S01]  /*16a50*/  FMUL.FTZ R10, R0.reuse, R157 ;  /* 0x0000009d000a7220 */ /* 0x040fe20000410000 */
[----:B------:R-:W-:Y:S01]  /*16a60*/  FSETP.NE.FTZ.AND P3, PT, R133, RZ, PT ;  /* 0x000000ff8500720b */ /* 0x000fe20003f75000 */
[----:B------:R-:W-:-:S02]  /*16a70*/  FMUL.FTZ R13, R0, R169 ;  /* 0x000000a9000d7220 */ /* 0x000fc40000410000 */
[C---:B------:R-:W-:Y:S01]  /*16a80*/  FMUL.FTZ R140, R0.reuse, R140 ;  /* 0x0000008c008c7220 */ /* 0x040fe20000410000 */
[----:B------:R-:W-:Y:S01]  /*16a90*/  R2P PR, R25, 0x6 ;  /* 0x0000000619007804 */ /* 0x000fe20000000000 */
[C---:B------:R-:W-:Y:S02]  /*16aa0*/  FMUL.FTZ R152, R0.reuse, R152 ;  /* 0x0000009800987220 */ /* 0x040fe40000410000 */
[C---:B------:R-:W-:Y:S01]  /*16ab0*/  FMUL.FTZ R153, R0.reuse, R153 ;  /* 0x0000009900997220 */ /* 0x040fe20000410000 */
[----:B------:R-:W-:Y:S01]  /*16ac0*/  F2FP.BF16.PACK_AB R5, R5, R140 ;  /* 0x0000008c0505723e */ /* 0x000fe200000010ff */
[C---:B------:R-:W-:Y:S01]  /*16ad0*/  FMUL.FTZ R156, R0.reuse, R156 ;  /* 0x0000009c009c7220 */ /* 0x040fe20000410000 */
[----:B------:R-:W1:Y:S01]  /*16ae0*/  @P4 MUFU.RCP R2, R138 ;  /* 0x0000008a00024308 */ /* 0x000e620000001000 */
[C---:B------:R-:W-:Y:S02]  /*16af0*/  FMUL.FTZ R168, R0.reuse, R168 ;  /* 0x000000a800a87220 */ /* 0x040fe40000410000 */
        /* <DEDUP_REMOVED lines=30> */
[----:B----4-:R-:W-:Y:S02]  /*16ce0*/  FMUL.FTZ R3, R3, c[0x0][0x2dc] ;  /* 0x0000b70003037a20 */ /* 0x010fe40000410000 */
[----:B-1----:R-:W-:Y:S02]  /*16cf0*/  FMUL.FTZ R2, R2, c[0x0][0x2dc] ;  /* 0x0000b70002027a20 */ /* 0x002fe40000410000 */
[----:B------:R-:W-:Y:S01]  /*16d00*/  FMUL.FTZ R31, R3, R66 ;  /* 0x00000042031f7220 */ /* 0x000fe20000410000 */
[----:B------:R-:W1:Y:S01]  /*16d10*/  @P3 MUFU.RCP R0, R133 ;  /* 0x0000008500003308 */ /* 0x000e620000001000 */
        /* <DEDUP_REMOVED lines=10> */
[----:B-1----:R-:W-:Y:S02]  /*16dc0*/  FMUL.FTZ R0, R0, c[0x0][0x2dc] ;  /* 0x0000b70000007a20 */ /* 0x002fe40000410000 */
[----:B------:R-:W-:Y:S01]  /*16dd0*/  FMUL.FTZ R164, R2, R164 ;  /* 0x000000a402a47220 */ /* 0x000fe20000410000 */
[----:B------:R-:W-:Y:S01]  /*16de0*/  F2FP.BF16.PACK_AB R14, R14, R160 ;  /* 0x000000a00e0e723e */ /* 0x000fe200000010ff */
[C---:B------:R-:W-:Y:S02]  /*16df0*/  FMUL.FTZ R22, R2.reuse, R165 ;  /* 0x000000a502167220 */ /* 0x040fe40000410000 */
[C---:B------:R-:W-:Y:S02]  /*16e00*/  FMUL.FTZ R16, R2.reuse, R40 ;  /* 0x0000002802107220 */ /* 0x040fe40000410000 */
[----:B------:R-:W-:Y:S01]  /*16e10*/  FMUL.FTZ R23, R2, R44 ;  /* 0x0000002c02177220 */ /* 0x000fe20000410000 */
        /* <DEDUP_REMOVED lines=36> */
[----:B------:R-:W-:Y:S02]  /*17060*/  FMUL.FTZ R30, R3, R67 ;  /* 0x00000043031e7220 */ /* 0x000fe40000410000 */
[----:B------:R-:W-:Y:S01]  /*17070*/  FMUL.FTZ R64, R0, R47 ;  /* 0x0000002f00407220 */ /* 0x000fe20000410000 */
[----:B------:R-:W-:Y:S01]  /*17080*/  F2FP.BF16.PACK_AB R56, R56, R2 ;  /* 0x000000023838723e */ /* 0x000fe200000010ff */
[C---:B------:R-:W-:Y:S01]  /*17090*/  FMUL.FTZ R146, R0.reuse, R146 ;  /* 0x0000009200927220 */ /* 0x040fe20000410000 */
[----:B------:R-:W-:Y:S01]  /*170a0*/  F2FP.BF16.PACK_AB R47, R85, R84 ;  /* 0x00000054552f723e */ /* 0x000fe200000010ff */
[C---:B------:R-:W-:Y:S01]  /*170b0*/  FMUL.FTZ R7, R0.reuse, R147 ;  /* 0x0000009300077220 */ /* 0x040fe20000410000 */
[----:B------:R-:W-:Y:S01]  /*170c0*/  LEA.HI R84, R175, R174, RZ, 0x5 ;  /* 0x000000aeaf547211 */ /* 0x000fe200078f28ff */
[C---:B------:R-:W-:Y:S01]  /*170d0*/  FMUL.FTZ R150, R0.reuse, R150 ;  /* 0x0000009600967220 */ /* 0x040fe20000410000 */
[C---:B------:R-:W-:Y:S01]  /*170e0*/  SHF.L.U32 R2, R25.reuse, 0x6, RZ ;  /* 0x0000000619027819 */ /* 0x040fe200000006ff */
[C---:B------:R-:W-:Y:S01]  /*170f0*/  FMUL.FTZ R11, R0.reuse, R151 ;  /* 0x00000097000b7220 */ /* 0x040fe20000410000 */
[----:B------:R-:W-:Y:S01]  /*17100*/  SHF.R.S32.HI R23, RZ, 0x5, R84 ;  /* 0x00000005ff177819 */ /* 0x000fe20000011454 */
[----:B------:R-:W-:Y:S01]  /*17110*/  FMUL.FTZ R162, R0, R162 ;  /* 0x000000a200a27220 */ /* 0x000fe20000410000 */
[----:B------:R-:W-:Y:S01]  /*17120*/  LOP3.LUT R2, R2, 0x1c0, RZ, 0xc0, !PT ;  /* 0x000001c002027812 */ /* 0x000fe200078ec0ff */
[C---:B------:R-:W-:Y:S01]  /*17130*/  FMUL.FTZ R15, R0.reuse, R163 ;  /* 0x000000a3000f7220 */ /* 0x040fe20000410000 */
[----:B------:R-:W-:Y:S01]  /*17140*/  LOP3.LUT R25, R25, 0x1, RZ, 0xc0, !PT ;  /* 0x0000000119197812 */ /* 0x000fe200078ec0ff */
[----:B------:R-:W-:Y:S01]  /*17150*/  FMUL.FTZ R166, R0, R166 ;  /* 0x000000a600a67220 */ /* 0x000fe20000410000 */
[----:B------:R-:W-:Y:S01]  /*17160*/  LEA.HI R2, R2, R2, RZ, 0x1d ;  /* 0x0000000202027211 */ /* 0x000fe200078fe8ff */
        /* <DEDUP_REMOVED lines=41> */
[----:B------:R-:W-:Y:S01]  /*17400*/  LOP3.LUT R0, R173, 0x3ffffffc, RZ, 0xc0, !PT ;  /* 0x3ffffffcad007812 */ /* 0x000fe200078ec0ff */
[C---:B------:R-:W-:Y:S01]  /*17410*/  FMUL.FTZ R142, R3.reuse, R142 ;  /* 0x0000008e038e7220 */ /* 0x040fe20000410000 */
[----:B------:R-:W-:Y:S01]  /*17420*/  F2FP.BF16.PACK_AB R28, R28, R122 ;  /* 0x0000007a1c1c723e */ /* 0x000fe200000010ff */
[C---:B------:R-:W-:Y:S01]  /*17430*/  FMUL.FTZ R4, R3.reuse, R143 ;  /* 0x0000008f03047220 */ /* 0x040fe20000410000 */
[----:B------:R-:W-:Y:S01]  /*17440*/  IADD3 R0, -R0, R174, RZ ;  /* 0x000000ae00007210 */ /* 0x000fe20007ffe1ff */
[----:B------:R-:W-:Y:S01]  /*17450*/  FMUL.FTZ R54, R3, R54 ;  /* 0x0000003603367220 */ /* 0x000fe20000410000 */
[----:B------:R-:W-:Y:S01]  /*17460*/  F2FP.BF16.PACK_AB R67, R67, R126 ;  /* 0x0000007e4343723e */ /* 0x000fe200000010ff */
[----:B------:R-:W-:Y:S01]  /*17470*/  FMUL.FTZ R55, R3, R55 ;  /* 0x0000003703377220 */ /* 0x000fe20000410000 */
[----:B------:R-:W-:Y:S01]  /*17480*/  LEA R0, R23, R0, 0x9 ;  /* 0x0000000017007211 */ /* 0x000fe200078e48ff */
        /* <DEDUP_REMOVED lines=8> */
[----:B------:R-:W-:Y:S01]  /*17510*/  FMUL.FTZ R170, R3, R170 ;  /* 0x000000aa03aa7220 */ /* 0x000fe20000410000 */
[----:B------:R-:W-:Y:S01]  /*17520*/  F2FP.BF16.PACK_AB R55, R69, R68 ;  /* 0x000000444537723e */ /* 0x000fe200000010ff */
[C---:B------:R-:W-:Y:S01]  /*17530*/  FMUL.FTZ R12, R3.reuse, R171 ;  /* 0x000000ab030c7220 */ /* 0x040fe20000410000 */
[C---:B------:R-:W-:Y:S01]  /*17540*/  IADD3 R2, R0.reuse, -0x10, RZ ;  /* 0xfffffff000027810 */ /* 0x040fe20007ffe0ff */
[C---:B------:R-:W-:Y:S01]  /*17550*/  FMUL.FTZ R38, R3.reuse, R38 ;  /* 0x0000002603267220 */ /* 0x040fe20000410000 */
[----:B------:R-:W-:Y:S01]  /*17560*/  @P0 IADD3 R2, R0, 0x10, RZ ;  /* 0x0000001000020810 */ /* 0x000fe20007ffe0ff */
        /* <DEDUP_REMOVED lines=11> */
[----:B------:R-:W-:Y:S01]  /*17620*/  F2FP.BF16.PACK_AB R12, R12, R170 ;  /* 0x000000aa0c0c723e */ /* 0x000fe200000010ff */
[C---:B------:R-:W-:Y:S01]  /*17630*/  FMUL.FTZ R83, R3.reuse, R83 ;  /* 0x0000005303537220 */ /* 0x040fe20000410000 */
[----:B------:R-:W-:Y:S01]  /*17640*/  STS [R2+0x400], R6 ;  /* 0x0004000602007388 */ /* 0x000fe20000000800 */
        /* <DEDUP_REMOVED lines=23> */
[----:B------:R-:W-:-:S02]  /*177c0*/  F2FP.BF16.PACK_AB R3, R153, R152 ;  /* 0x000000989903723e */ /* 0x000fc400000010ff */
[----:B------:R-:W-:Y:S02]  /*177d0*/  F2FP.BF16.PACK_AB R34, R34, R114 ;  /* 0x000000722222723e */ /* 0x000fe400000010ff */
[----:B------:R-:W-:Y:S01]  /*177e0*/  F2FP.BF16.PACK_AB R30, R119, R118 ;  /* 0x00000076771e723e */ /* 0x000fe200000010ff */
[----:B------:R1:W-:Y:S01]  /*177f0*/  STS [R2], R3 ;  /* 0x0000000302007388 */ /* 0x0003e20000000800 */
[----:B------:R-:W-:-:S03]  /*17800*/  F2FP.BF16.PACK_AB R26, R131, R130 ;  /* 0x00000082831a723e */ /* 0x000fc600000010ff */
[----:B------:R-:W-:Y:S04]  /*17810*/  STS [R0+0x2000], R66 ;  /* 0x0020004200007388 */ /* 0x000fe80000000800 */
[----:B------:R2:W-:Y:S04]  /*17820*/  STS [R0+0x2400], R7 ;  /* 0x0024000700007388 */ /* 0x0005e80000000800 */
[----:B------:R3:W-:Y:S04]  /*17830*/  STS [R2+0x2000], R8 ;  /* 0x0020000802007388 */ /* 0x0007e80000000800 */
[----:B------:R-:W-:Y:S01]  /*17840*/  STS [R2+0x2400], R11 ;  /* 0x0024000b02007388 */ /* 0x000fe20000000800 */
[----:B-1----:R-:W-:-:S04]  /*17850*/  SEL R3, R68, 0xffffffe0, !P1 ;  /* 0xffffffe044037807 */ /* 0x002fc80004800000 */
[C---:B------:R-:W-:Y:S02]  /*17860*/  IADD3 R4, R0.reuse, R3, RZ ;  /* 0x0000000300047210 */ /* 0x040fe40007ffe0ff */
[-C--:B------:R-:W-:Y:S02]  /*17870*/  IADD3 R3, R3, R2.reuse, RZ ;  /* 0x0000000203037210 */ /* 0x080fe40007ffe0ff */
[-C--:B--2---:R-:W-:Y:S01]  /*17880*/  IADD3 R7, R0, R5.reuse, RZ ;  /* 0x0000000500077210 */ /* 0x084fe20007ffe0ff */
[----:B------:R-:W-:Y:S01]  /*17890*/  STS [R4], R10 ;  /* 0x0000000a04007388 */ /* 0x000fe20000000800 */
[-C--:B------:R-:W-:Y:S02]  /*178a0*/  IADD3 R6, R4, R5.reuse, RZ ;  /* 0x0000000504067210 */ /* 0x080fe40007ffe0ff */
[----:B---3--:R-:W-:Y:S01]  /*178b0*/  IADD3 R8, R5, R2, RZ ;  /* 0x0000000205087210 */ /* 0x008fe20007ffe0ff */
[----:B------:R1:W-:Y:S01]  /*178c0*/  STS [R4+0x400], R9 ;  /* 0x0004000904007388 */ /* 0x0003e20000000800 */
[----:B------:R-:W-:-:S03]  /*178d0*/  IADD3 R5, R3, R5, RZ ;  /* 0x0000000503057210 */ /* 0x000fc60007ffe0ff */
[----:B------:R2:W-:Y:S04]  /*178e0*/  STS [R3], R13 ;  /* 0x0000000d03007388 */ /* 0x0005e80000000800 */
[----:B------:R3:W-:Y:S04]  /*178f0*/  STS [R3+0x400], R12 ;  /* 0x0004000c03007388 */ /* 0x0007e80000000800 */
[----:B------:R4:W-:Y:S04]  /*17900*/  STS [R4+0x2000], R14 ;  /* 0x0020000e04007388 */ /* 0x0009e80000000800 */
[----:B------:R-:W-:Y:S04]  /*17910*/  STS [R4+0x2400], R15 ;  /* 0x0024000f04007388 */ /* 0x000fe80000000800 */
[----:B------:R-:W-:Y:S04]  /*17920*/  STS [R3+0x2000], R22 ;  /* 0x0020001603007388 */ /* 0x000fe80000000800 */
[----:B------:R-:W-:Y:S01]  /*17930*/  STS [R3+0x2400], R21 ;  /* 0x0024001503007388 */ /* 0x000fe20000000800 */
[----:B-1----:R-:W-:-:S03]  /*17940*/  MOV R9, 0x7f800000 ;  /* 0x7f80000000097802 */ /* 0x002fc60000000f00 */
[----:B------:R-:W-:Y:S01]  /*17950*/  STS [R7], R20 ;  /* 0x0000001407007388 */ /* 0x000fe20000000800 */
[----:B--2---:R-:W-:-:S03]  /*17960*/  MOV R13, 0x7f800000 ;  /* 0x7f800000000d7802 */ /* 0x004fc60000000f00 */
[----:B------:R-:W-:Y:S01]  /*17970*/  STS [R7+0x400], R19 ;  /* 0x0004001307007388 */ /* 0x000fe20000000800 */
[----:B---3--:R-:W-:-:S03]  /*17980*/  MOV R12, 0x7f800000 ;  /* 0x7f800000000c7802 */ /* 0x008fc60000000f00 */
[----:B------:R-:W-:Y:S01]  /*17990*/  STS [R8], R17 ;  /* 0x0000001108007388 */ /* 0x000fe20000000800 */
[----:B----4-:R-:W-:-:S03]  /*179a0*/  MOV R14, 0x7f800000 ;  /* 0x7f800000000e7802 */ /* 0x010fc60000000f00 */
        /* <DEDUP_REMOVED lines=115> */
.L_x_1869:
[----:B--234-:R-:W-:Y:S05]  /*180e0*/  BSYNC B0 ;  /* 0x0000000000007941 */ /* 0x01cfea0003800000 */
.L_x_1868:
[----:B------:R-:W2:Y:S04]  /*180f0*/  LDL.LU.64 R12, [R1+0x70] ;  /* 0x00007000010c7983 */ /* 0x000ea80000300a00 */
        /* <DEDUP_REMOVED lines=23> */
.L_x_1871:
[----:B-1----:R-:W-:Y:S05]  /*18270*/  BSYNC B0 ;  /* 0x0000000000007941 */ /* 0x002fea0003800000 */
.L_x_1870:
        /* <DEDUP_REMOVED lines=16> */
.L_x_1873:
[----:B------:R-:W-:Y:S05]  /*18380*/  BSYNC B0 ;  /* 0x0000000000007941 */ /* 0x000fea0003800000 */
.L_x_1872:
        /* <DEDUP_REMOVED lines=16> */
.L_x_1875:
[----:B------:R-:W-:Y:S05]  /*18490*/  BSYNC B0 ;  /* 0x0000000000007941 */ /* 0x000fea0003800000 */
.L_x_1874:
        /* <DEDUP_REMOVED lines=16> */
.L_x_1877:
[----:B------:R-:W-:Y:S05]  /*185a0*/  BSYNC B0 ;  /* 0x0000000000007941 */ /* 0x000fea0003800000 */
.L_x_1876:
        /* <DEDUP_REMOVED lines=16> */
.L_x_1879:
[----:B------:R-:W-:Y:S05]  /*186b0*/  BSYNC B0 ;  /* 0x0000000000007941 */ /* 0x000fea0003800000 */
.L_x_1878:
        /* <DEDUP_REMOVED lines=16> */
.L_x_1881:
[----:B------:R-:W-:Y:S05]  /*187c0*/  BSYNC B0 ;  /* 0x0000000000007941 */ /* 0x000fea0003800000 */
.L_x_1880:
        /* <DEDUP_REMOVED lines=16> */
.L_x_1883:
[----:B------:R-:W-:Y:S05]  /*188d0*/  BSYNC B0 ;  /* 0x0000000000007941 */ /* 0x000fea0003800000 */
.L_x_1882:
        /* <DEDUP_REMOVED lines=16> */
.L_x_1884:
        /* <DEDUP_REMOVED lines=10> */
.L_x_2404:


//--------------------- .text._ZN5flash16flash_fwd_kernelI23Flash_fwd_kernel_traitsILi128ELi128ELi32ELi4ELb0ELb0EN7cutlass10bfloat16_tE19Flash_kernel_traitsILi128ELi128ELi32ELi4ES3_EELb0ELb0ELb1ELb0ELb0ELb1ELb1ELb0EEEvNS_16Flash_fwd_paramsE --------------------------
	.section	.text._ZN5flash16flash_fwd_kernelI23Flash_fwd_kernel_traitsILi128ELi128ELi32ELi4ELb0ELb0EN7cutlass10bfloat16_tE19Flash_kernel_traitsILi128ELi128ELi32ELi4ES3_EELb0ELb0ELb1ELb0ELb0ELb1ELb1ELb0EEEvNS_16Flash_fwd_paramsE,"ax",@progbits
	.sectioninfo	@"SHI_REGISTERS=255"
	.align	128
        .global         _ZN5flash16flash_fwd_kernelI23Flash_fwd_kernel_traitsILi128ELi128ELi32ELi4ELb0ELb0EN7cutlass10bfloat16_tE19Flash_kernel_traitsILi128ELi128ELi32ELi4ES3_EELb0ELb0ELb1ELb0ELb0ELb1ELb1ELb0EEEvNS_16Flash_fwd_paramsE
        .type           _ZN5flash16flash_fwd_kernelI23Flash_fwd_kernel_traitsILi128ELi128ELi32ELi4ELb0ELb0EN7cutlass10bfloat16_tE19Flash_kernel_traitsILi128ELi128ELi32ELi4ES3_EELb0ELb0ELb1ELb0ELb0ELb1ELb1ELb0EEEvNS_16Flash_fwd_paramsE,@function
        .size           _ZN5flash16flash_fwd_kernelI23Flash_fwd_kernel_traitsILi128ELi128ELi32ELi4ELb0ELb0EN7cutlass10bfloat16_tE19Flash_kernel_traitsILi128ELi128ELi32ELi4ES3_EELb0ELb0ELb1ELb0ELb0ELb1ELb1ELb0EEEvNS_16Flash_fwd_paramsE,(.L_x_2405 - _ZN5flash16flash_fwd_kernelI23Flash_fwd_kernel_traitsILi128ELi128ELi32ELi4ELb0ELb0EN7cutlass10bfloat16_tE19Flash_kernel_traitsILi128ELi128ELi32ELi4ES3_EELb0ELb0ELb1ELb0ELb0ELb1ELb1ELb0EEEvNS_16Flash_fwd_paramsE)
        .other          _ZN5flash16flash_fwd_kernelI23Flash_fwd_kernel_traitsILi128ELi128ELi32ELi4ELb0ELb0EN7cutlass10bfloat16_tE19Flash_kernel_traitsILi128ELi128ELi32ELi4ES3_EELb0ELb0ELb1ELb0ELb0ELb1ELb1ELb0EEEvNS_16Flash_fwd_paramsE,@"STO_CUDA_ENTRY STV_DEFAULT"
_ZN5flash16flash_fwd_kernelI23Flash_fwd_kernel_traitsILi128ELi128ELi32ELi4ELb0ELb0EN7cutlass10bfloat16_tE19Flash_kernel_traitsILi128ELi128ELi32ELi4ES3_EELb0ELb0ELb1ELb0ELb0ELb1ELb1ELb0EEEvNS_16Flash_fwd_paramsE:
.text._ZN5flash16flash_fwd_kernelI23Flash_fwd_kernel_traitsILi128ELi128ELi32ELi4ELb0ELb0EN7cutlass10bfloat16_tE19Flash_kernel_traitsILi128ELi128ELi32ELi4ES3_EELb0ELb0ELb1ELb0ELb0ELb1ELb1ELb0EEEvNS_16Flash_fwd_paramsE:
        /* <DEDUP_REMOVED lines=56> */
.L_x_1885:
[----:B------:R-:W-:Y:S02]  /*0380*/  ULDC UR6, c[0x0][0x218] ;  /* 0x0000860000067ab9 */ /* 0x000fe40000000800 */
.L_x_1886:
        /* <DEDUP_REMOVED lines=116> */
.L_x_1889:
[----:B------:R-:W-:Y:S05]  /*0ad0*/  BSYNC B0 ;  /* 0x0000000000007941 */ /* 0x000fea0003800000 */
.L_x_1888:
        /* <DEDUP_REMOVED lines=16> */
.L_x_1891:
[----:B------:R-:W-:Y:S05]  /*0be0*/  BSYNC B0 ;  /* 0x0000000000007941 */ /* 0x000fea0003800000 */
.L_x_1890:
        /* <DEDUP_REMOVED lines=16> */
.L_x_1893:
[----:B------:R-:W-:Y:S05]  /*0cf0*/  BSYNC B0 ;  /* 0x0000000000007941 */ /* 0x000fea0003800000 */
.L_x_1892:
        /* <DEDUP_REMOVED lines=16> */
.L_x_1895:
[----:B------:R-:W-:Y:S05]  /*0e00*/  BSYNC B0 ;  /* 0x0000000000007941 */ /* 0x000fea0003800000 */
.L_x_1894:
        /* <DEDUP_REMOVED lines=16> */
.L_x_1897:
[----:B------:R-:W-:Y:S05]  /*0f10*/  BSYNC B0 ;  /* 0x0000000000007941 */ /* 0x000fea0003800000 */
.L_x_1896:
        /* <DEDUP_REMOVED lines=16> */
.L_x_1899:
[----:B------:R-:W-:Y:S05]  /*1020*/  BSYNC B0 ;  /* 0x0000000000007941 */ /* 0x000fea0003800000 */
.L_x_1898:
        /* <DEDUP_REMOVED lines=16> */
.L_x_1901:
[----:B------:R-:W-:Y:S05]  /*1130*/  BSYNC B0 ;  /* 0x0000000000007941 */ /* 0x000fea0003800000 */
.L_x_1900:
        /* <DEDUP_REMOVED lines=16> */
.L_x_1903:
[----:B------:R-:W-:Y:S05]  /*1240*/  BSYNC B0 ;  /* 0x0000000000007941 */ /* 0x000fea0003800000 */
.L_x_1902:
        /* <DEDUP_REMOVED lines=67> */
.L_x_1887:
        /* <DEDUP_REMOVED lines=33> */
.L_x_1904:
        /* <DEDUP_REMOVED lines=46> */
.L_x_1905:
        /* <DEDUP_REMOVED lines=15> */
[C---:B------:R-:W-:Y:S01]  /*1c60*/  IMAD.SHL.U32 R0, R28.reuse, 0x40, RZ ;  /* 0x000000401c007824 */ /* 0x040fe200078e00ff */
        /* <DEDUP_REMOVED lines=100> */
[----:B------:R-:W-:Y:S01]  /*22b0*/  @!P2 IADD3 R5, P0, R32, 0x60, RZ ;  /* 0x000000602005a810 */ /* 0x000fe20007f1e0ff */
[----:B------:R4:W-:Y:S04]  /*22c0*/  @!P4 LDGSTS.E.BYPASS.LTC128B.128 [R227+0x2000], [R22.64] ;  /* 0x0200000016e3cfae */ /* 0x0009e8000b901d52 */
[----:B------:R4:W-:Y:S01]  /*22d0*/  @!P4 LDGSTS.E.BYPASS.LTC128B.128 [R227+0x6000], [R22.64+0x80] ;  /* 0x0600008016e3cfae */ /* 0x0009e2000b901d52 */
[----:B------:R-:W-:Y:S01]  /*22e0*/  ISETP.GE.AND P4, PT, R28, UR21, PT ;  /* 0x000000151c007c0c */ /* 0x000fe2000bf86270 */
        /* <DEDUP_REMOVED lines=57> */
[----:B------:R-:W-:Y:S01]  /*2680*/  STL.64 [R1+0x18], R30 ;  /* 0x0000181e01007387 */ /* 0x000fe20000100a00 */
[----:B------:R-:W-:Y:S01]  /*2690*/  UIADD3 UR21, UR15, 0x1, -UR16 ;  /* 0x000000010f157890 */ /* 0x000fe2000fffe810 */
        /* <DEDUP_REMOVED lines=28> */
[----:B------:R-:W-:Y:S01]  /*2860*/  ULDC UR10, c[0x0][0x2e4] ;  /* 0x0000b900000a7ab9 */ /* 0x000fe20000000800 */
[----:B------:R-:W-:Y:S01]  /*2870*/  IMAD.IADD R13, R0, 0x1, -R13 ;  /* 0x00000001000d7824 */ /* 0x000fe200078e0a0d */
[----:B------:R2:W-:Y:S01]  /*2880*/  @!P5 LDGSTS.E.BYPASS.LTC128B.128 [R227+0x8800], [R2.64] ;  /* 0x0880000002e3dfae */ /* 0x0005e2000b901d52 */
[----:B------:R-:W-:Y:S01]  /*2890*/  IMAD R0, R7, c[0x0][0x1b8], RZ ;  /* 0x00006e0007007a24 */ /* 0x000fe200078e02ff */
[----:B------:R-:W-:-:S02]  /*28a0*/  ULDC UR5, c[0x0][0x2e8] ;  /* 0x0000ba0000057ab9 */ /* 0x000fc40000000800 */
[----:B------:R2:W-:Y:S01]  /*28b0*/  @!P5 LDGSTS.E.BYPASS.LTC128B.128 [R227+0x9800], [R2.64+0x80] ;  /* 0x0980008002e3dfae */ /* 0x0005e2000b901d52 */
[----:B------:R-:W-:Y:S01]  /*28c0*/  IMAD R7, R20, c[0x0][0x1bc], R0 ;  /* 0x00006f0014077a24 */ /* 0x000fe200078e0200 */
[----:B------:R-:W-:Y:S01]  /*28d0*/  UIADD3 UR10, UR15, -UR10, -UR16 ;  /* 0x8000000a0f0a7290 */ /* 0x000fe2000fffe810 */
[----:B------:R-:W-:Y:S01]  /*28e0*/  IMAD.SHL.U32 R0, R13, 0x40, RZ ;  /* 0x000000400d007824 */ /* 0x000fe200078e00ff */
[----:B------:R-:W0:Y:S01]  /*28f0*/  LDGDEPBAR ;  /* 0x00000000000079af */ /* 0x000e220000000000 */
[----:B------:R-:W-:Y:S01]  /*2900*/  IMAD.IADD R7, R9, 0x1, R7 ;  /* 0x0000000109077824 */ /* 0x000fe200078e0207 */
[----:B------:R-:W-:Y:S02]  /*2910*/  UIADD3 UR5, UR21, UR5, URZ ;  /* 0x0000000515057290 */ /* 0x000fe4000fffe03f */
[----:B------:R-:W-:Y:S01]  /*2920*/  LOP3.LUT R0, R0, 0x1c0, RZ, 0xc0, !PT ;  /* 0x000001c000007812 */ /* 0x000fe200078ec0ff */
[----:B------:R3:W-:Y:S01]  /*2930*/  STL.64 [R1+0x30], R8 ;  /* 0x0000300801007387 */ /* 0x0007e20000100a00 */
[----:B-1----:R-:W-:-:S03]  /*2940*/  IMAD.SHL.U32 R5, R19, 0x40, RZ ;  /* 0x0000004013057824 */ /* 0x002fc600078e00ff */
[----:B------:R1:W-:Y:S02]  /*2950*/  STL.64 [R1+0x38], R6 ;  /* 0x0000380601007387 */ /* 0x0003e40000100a00 */
        /* <DEDUP_REMOVED lines=29> */
[----:B------:R1:W-:Y:S01]  /*2b30*/  @!P4 LDGSTS.E.BYPASS.LTC128B.128 [R227+0xa000], [R4.64] ;  /* 0x0a00000004e3cfae */ /* 0x0003e2000b901d52 */
[----:B------:R-:W-:-:S03]  /*2b40*/  R2P PR, R13, 0x6 ;  /* 0x000000060d007804 */ /* 0x000fc60000000000 */
[----:B------:R1:W-:Y:S02]  /*2b50*/  @!P4 LDGSTS.E.BYPASS.LTC128B.128 [R227+0xb000], [R4.64+0x80] ;  /* 0x0b00008004e3cfae */ /* 0x0003e4000b901d52 */
[----:B------:R-:W-:Y:S02]  /*2b60*/  SEL R3, R3, 0xfffffff0, !P1 ;  /* 0xfffffff003037807 */ /* 0x000fe40004800000 */
[----:B------:R-:W-:Y:S01]  /*2b70*/  @P3 STS.128 [R227+0xa800], RZ ;  /* 0x00a800ffe3003388 */ /* 0x000fe20000000c00 */
[----:B------:R-:W-:Y:S02]  /*2b80*/  SEL R0, R0, 0x20, P2 ;  /* 0x0000002000007807 */ /* 0x000fe40001000000 */
[----:B------:R-:W-:Y:S01]  /*2b90*/  R2P PR, R25, 0x6 ;  /* 0x0000000619007804 */ /* 0x000fe20000000000 */
[----:B------:R-:W-:Y:S01]  /*2ba0*/  @P3 STS.128 [R227+0xb800], RZ ;  /* 0x00b800ffe3003388 */ /* 0x000fe20000000c00 */
[--C-:B------:R-:W-:Y:S02]  /*2bb0*/  IMAD R216, R3, 0x2, R214.reuse ;  /* 0x0000000203d87824 */ /* 0x100fe400078e02d6 */
[C---:B------:R-:W-:Y:S01]  /*2bc0*/  IMAD R222, R0.reuse, 0x2, R214 ;  /* 0x0000000200de7824 */ /* 0x040fe200078e02d6 */
[----:B------:R-:W-:Y:S01]  /*2bd0*/  @!PT LDS RZ, [RZ] ;  /* 0x00000000fffff984 */ /* 0x000fe20000000800 */
[----:B------:R-:W-:Y:S01]  /*2be0*/  @!PT LDS RZ, [RZ] ;  /* 0x00000000fffff984 */ /* 0x000fe20000000800 */
[----:B------:R-:W-:Y:S01]  /*2bf0*/  @!PT LDS RZ, [RZ] ;  /* 0x00000000fffff984 */ /* 0x000fe20000000800 */
[----:B------:R1:W-:Y:S01]  /*2c00*/  @!P3 LDGSTS.E.BYPASS.LTC128B.128 [R227+0xa800], [R6.64] ;  /* 0x0a80000006e3bfae */ /* 0x0003e2000b901d52 */
[----:B------:R-:W-:-:S03]  /*2c10*/  IMAD R220, R0, 0x2, R216 ;  /* 0x0000000200dc7824 */ /* 0x000fc600078e02d8 */
[----:B------:R1:W-:Y:S04]  /*2c20*/  @!P3 LDGSTS.E.BYPASS.LTC128B.128 [R227+0xb800], [R6.64+0x80] ;  /* 0x0b80008006e3bfae */ /* 0x0003e8000b901d52 */
[----:B------:R-:W-:Y:S01]  /*2c30*/  LDSM.16.M88.4 R16, [R214] ;  /* 0x00000000d610783b */ /* 0x000fe20000000200 */
[----:B------:R-:W-:Y:S01]  /*2c40*/  @P1 IADD3 R223, R2, -0x20, RZ ;  /* 0xffffffe002df1810 */ /* 0x000fe20007ffe0ff */
[----:B------:R-:W-:Y:S02]  /*2c50*/  IMAD.MOV.U32 R2, RZ, RZ, 0x40 ;  /* 0x00000040ff027424 */ /* 0x000fe400078e00ff */
[----:B------:R-:W2:Y:S01]  /*2c60*/  LDSM.16.M88.4 R8, [R212+0x8000] ;  /* 0x00800000d408783b */ /* 0x000ea20000000200 */
[C---:B------:R-:W-:Y:S02]  /*2c70*/  IADD3 R226, R223.reuse, 0x800, RZ ;  /* 0x00000800dfe27810 */ /* 0x040fe40007ffe0ff */
[----:B------:R-:W-:Y:S01]  /*2c80*/  SEL R2, R2, 0xffffffc0, !P2 ;  /* 0xffffffc002027807 */ /* 0x000fe20005000000 */
[----:B------:R-:W3:Y:S01]  /*2c90*/  LDSM.16.M88.4 R24, [R212+0x8800] ;  /* 0x00880000d418783b */ /* 0x000ee20000000200 */
[----:B------:R-:W-:-:S02]  /*2ca0*/  IADD3 R225, R223, 0x1000, RZ ;  /* 0x00001000dfe17810 */ /* 0x000fc40007ffe0ff */
[----:B------:R-:W-:Y:S01]  /*2cb0*/  IADD3 R224, R223, 0x1800, RZ ;  /* 0x00001800dfe07810 */ /* 0x000fe20007ffe0ff */
[----:B----4-:R-:W-:Y:S01]  /*2cc0*/  LDSM.16.M88.4 R20, [R216] ;  /* 0x00000000d814783b */ /* 0x010fe20000000200 */
[----:B------:R-:W-:Y:S02]  /*2cd0*/  IMAD.IADD R221, R212, 0x1, R2 ;  /* 0x00000001d4dd7824 */ /* 0x000fe400078e0202 */
[----:B------:R-:W-:Y:S01]  /*2ce0*/  IMAD.IADD R219, R2, 0x1, R223 ;  /* 0x0000000102db7824 */ /* 0x000fe200078e02df */
[----:B------:R-:W-:Y:S04]  /*2cf0*/  LDSM.16.M88.4 R36, [R223] ;  /* 0x00000000df24783b */ /* 0x000fe80000000200 */
[----:B-----5:R-:W-:Y:S04]  /*2d00*/  LDSM.16.M88.4 R12, [R216+0x2000] ;  /* 0x00200000d80c783b */ /* 0x020fe80000000200 */
[----:B-1----:R-:W1:Y:S04]  /*2d10*/  LDSM.16.M88.4 R4, [R214+0x2000] ;  /* 0x00200000d604783b */ /* 0x002e680000000200 */
[----:B------:R-:W4:Y:S04]  /*2d20*/  LDSM.16.M88.4 R40, [R223+0x800] ;  /* 0x00080000df28783b */ /* 0x000f280000000200 */
[----:B------:R-:W-:Y:S04]  /*2d30*/  LDSM.16.M88.4 R48, [R221+0x8000] ;  /* 0x00800000dd30783b */ /* 0x000fe80000000200 */
[----:B------:R-:W5:Y:S04]  /*2d40*/  LDSM.16.M88.4 R32, [R222] ;  /* 0x00000000de20783b */ /* 0x000f680000000200 */
[----:B------:R-:W-:Y:S01]  /*2d50*/  LDSM.16.M88.4 R44, [R221+0x8800] ;  /* 0x00880000dd2c783b */ /* 0x000fe20000000200 */
[C---:B--2---:R-:W-:Y:S03]  /*2d60*/  HMMA.16816.F32.BF16 R28, R16.reuse, R8, RZ ;  /* 0x00000008101c723c */ /* 0x044fe600000418ff */
[----:B------:R-:W-:Y:S04]  /*2d70*/  LDSM.16.M88.4 R88, [R219] ;  /* 0x00000000db58783b */ /* 0x000fe80000000200 */
[----:B------:R-:W0:Y:S01]  /*2d80*/  LDGDEPBAR ;  /* 0x00000000000079af */ /* 0x000e220000000000 */
[C---:B------:R-:W-:Y:S08]  /*2d90*/  HMMA.16816.F32.BF16 R68, R16.reuse, R10, RZ ;  /* 0x0000000a1044723c */ /* 0x040ff000000418ff */
[----:B---3--:R-:W-:Y:S08]  /*2da0*/  HMMA.16816.F32.BF16 R72, R16, R24, RZ ;  /* 0x000000181048723c */ /* 0x008ff000000418ff */
[C---:B-1----:R-:W-:Y:S08]  /*2db0*/  HMMA.16816.F32.BF16 R64, R4.reuse, R8, RZ ;  /* 0x000000080440723c */ /* 0x042ff000000418ff */
[C---:B------:R-:W-:Y:S01]  /*2dc0*/  HMMA.16816.F32.BF16 R60, R4.reuse, R10, RZ ;  /* 0x0000000a043c723c */ /* 0x040fe200000418ff */
[----:B------:R-:W1:Y:S07]  /*2dd0*/  LDSM.16.M88.4 R8, [R222+0x2000] ;  /* 0x00200000de08783b */ /* 0x000e6e0000000200 */
[C---:B------:R-:W-:Y:S08]  /*2de0*/  HMMA.16816.F32.BF16 R56, R4.reuse, R24, RZ ;  /* 0x000000180438723c */ /* 0x040ff000000418ff */
[----:B------:R-:W-:Y:S08]  /*2df0*/  HMMA.16816.F32.BF16 R4, R4, R26, RZ ;  /* 0x0000001a0404723c */ /* 0x000ff000000418ff */
[----:B------:R-:W-:Y:S01]  /*2e00*/  HMMA.16816.F32.BF16 R52, R20, R36, R28 ;  /* 0x000000241434723c */ /* 0x000fe2000004181c */
[----:B------:R-:W2:Y:S07]  /*2e10*/  LDSM.16.M88.4 R28, [R220] ;  /* 0x00000000dc1c783b */ /* 0x000eae0000000200 */
[----:B------:R-:W-:Y:S01]  /*2e20*/  HMMA.16816.F32.BF16 R84, R16, R26, RZ ;  /* 0x0000001a1054723c */ /* 0x000fe200000418ff */
[----:B------:R-:W-:Y:S07]  /*2e30*/  LDSM.16.M88.4 R24, [R214+0x4000] ;  /* 0x00400000d618783b */ /* 0x000fee0000000200 */
[C---:B------:R-:W-:Y:S01]  /*2e40*/  HMMA.16816.F32.BF16 R80, R12.reuse, R36, R64 ;  /* 0x000000240c50723c */ /* 0x040fe20000041840 */
[----:B------:R-:W-:Y:S07]  /*2e50*/  LDSM.16.M88.4 R64, [R212+0x9000] ;  /* 0x00900000d440783b */ /* 0x000fee0000000200 */
[C---:B----4-:R-:W-:Y:S01]  /*2e60*/  HMMA.16816.F32.BF16 R76, R12.reuse, R40, R56 ;  /* 0x000000280c4c723c */ /* 0x050fe20000041838 */
[----:B------:R-:W-:Y:S07]  /*2e70*/  LDSM.16.M88.4 R56, [R219+0x800] ;  /* 0x00080000db38783b */ /* 0x000fee0000000200 */
[C---:B------:R-:W-:Y:S08]  /*2e80*/  HMMA.16816.F32.BF16 R60, R12.reuse, R38, R60 ;  /* 0x000000260c3c723c */ /* 0x040ff0000004183c */
[----:B------:R-:W-:Y:S01]  /*2e90*/  HMMA.16816.F32.BF16 R12, R12, R42, R4 ;  /* 0x0000002a0c0c723c */ /* 0x000fe20000041804 */
[----:B------:R-:W3:Y:S07]  /*2ea0*/  LDSM.16.M88.4 R4, [R220+0x2000] ;  /* 0x00200000dc04783b */ /* 0x000eee0000000200 */
[----:B-----5:R-:W-:Y:S08]  /*2eb0*/  HMMA.16816.F32.BF16 R16, R32, R48, R52 ;  /* 0x000000302010723c */ /* 0x020ff00000041834 */
[C---:B------:R-:W-:Y:S08]  /*2ec0*/  HMMA.16816.F32.BF16 R36, R20.reuse, R38, R68 ;  /* 0x000000261424723c */ /* 0x040ff00000041844 */
[C---:B------:R-:W-:Y:S08]  /*2ed0*/  HMMA.16816.F32.BF16 R52, R20.reuse, R40, R72 ;  /* 0x000000281434723c */ /* 0x040ff00000041848 */
[----:B------:R-:W-:Y:S08]  /*2ee0*/  HMMA.16816.F32.BF16 R40, R20, R42, R84 ;  /* 0x0000002a1428723c */ /* 0x000ff00000041854 */
[C---:B-1----:R-:W-:Y:S08]  /*2ef0*/  HMMA.16816.F32.BF16 R72, R8.reuse, R48, R80 ;  /* 0x000000300848723c */ /* 0x042ff00000041850 */
[C---:B------:R-:W-:Y:S08]  /*2f00*/  HMMA.16816.F32.BF16 R76, R8.reuse, R44, R76 ;  /* 0x0000002c084c723c */ /* 0x040ff0000004184c */
[C---:B------:R-:W-:Y:S08]  /*2f10*/  HMMA.16816.F32.BF16 R60, R8.reuse, R50, R60 ;  /* 0x00000032083c723c */ /* 0x040ff0000004183c */
[----:B------:R-:W-:Y:S01]  /*2f20*/  HMMA.16816.F32.BF16 R20, R8, R46, R12 ;  /* 0x0000002e0814723c */ /* 0x000fe2000004180c */
[----:B------:R-:W-:Y:S07]  /*2f30*/  LDSM.16.M88.4 R12, [R216+0x4000] ;  /* 0x00400000d80c783b */ /* 0x000fee0000000200 */
[----:B--2---:R-:W-:Y:S01]  /*2f40*/  HMMA.16816.F32.BF16 R8, R28, R88, R16 ;  /* 0x000000581c08723c */ /* 0x004fe20000041810 */
[----:B------:R-:W1:Y:S07]  /*2f50*/  LDSM.16.M88.4 R16, [R214+0x6000] ;  /* 0x00600000d610783b */ /* 0x000e6e0000000200 */
[C---:B------:R-:W-:Y:S08]  /*2f60*/  HMMA.16816.F32.BF16 R36, R32.reuse, R50, R36 ;  /* 0x000000322024723c */ /* 0x040ff00000041824 */
[C---:B------:R-:W-:Y:S01]  /*2f70*/  HMMA.16816.F32.BF16 R68, R32.reuse, R44, R52 ;  /* 0x0000002c2044723c */ /* 0x040fe20000041834 */
[----:B------:R-:W2:Y:S07]  /*2f80*/  LDSM.16.M88.4 R52, [R223+0x1000] ;  /* 0x00100000df34783b */ /* 0x000eae0000000200 */
[----:B------:R-:W-:Y:S01]  /*2f90*/  HMMA.16816.F32.BF16 R48, R32, R46, R40 ;  /* 0x0000002e2030723c */ /* 0x000fe20000041828 */
[----:B------:R-:W-:Y:S04]  /*2fa0*/  LDSM.16.M88.4 R44, [R221+0x9000] ;  /* 0x00900000dd2c783b */ /* 0x000fe80000000200 */
[----:B------:R-:W-:Y:S03]  /*2fb0*/  LDSM.16.M88.4 R32, [R212+0x9800] ;  /* 0x00980000d420783b */ /* 0x000fe60000000200 */
[C---:B---3--:R-:W-:Y:S08]  /*2fc0*/  HMMA.16816.F32.BF16 R40, R4.reuse, R88, R72 ;  /* 0x000000580428723c */ /* 0x048ff00000041848 */
[C---:B------:R-:W-:Y:S08]  /*2fd0*/  HMMA.16816.F32.BF16 R72, R4.reuse, R90, R60 ;  /* 0x0000005a0448723c */ /* 0x040ff0000004183c */
[C---:B------:R-:W-:Y:S08]  /*2fe0*/  HMMA.16816.F32.BF16 R76, R4.reuse, R56, R76 ;  /* 0x00000038044c723c */ /* 0x040ff0000004184c */
[----:B------:R-:W-:Y:S08]  /*2ff0*/  HMMA.16816.F32.BF16 R92, R4, R58, R20 ;  /* 0x0000003a045c723c */ /* 0x000ff00000041814 */
[----:B------:R-:W-:Y:S01]  /*3000*/  HMMA.16816.F32.BF16 R4, R24, R64, R8 ;  /* 0x000000401804723c */ /* 0x000fe20000041808 */
[----:B------:R-:W3:Y:S07]  /*3010*/  LDSM.16.M88.4 R8, [R216+0x6000] ;  /* 0x00600000d808783b */ /* 0x000eee0000000200 */
[----:B------:R-:W-:Y:S01]  /*3020*/  HMMA.16816.F32.BF16 R60, R28, R90, R36 ;  /* 0x0000005a1c3c723c */ /* 0x000fe20000041824 */
[----:B------:R-:W4:Y:S07]  /*3030*/  LDSM.16.M88.4 R36, [R222+0x4000] ;  /* 0x00400000de24783b */ /* 0x000f2e0000000200 */
[----:B-1----:R-:W-:Y:S08]  /*3040*/  HMMA.16816.F32.BF16 R20, R16, R64, R40 ;  /* 0x000000401014723c */ /* 0x002ff00000041828 */
[----:B--2---:R-:W-:Y:S01]  /*3050*/  HMMA.16816.F32.BF16 R40, R12, R52, R4 ;  /* 0x000000340c28723c */ /* 0x004fe20000041804 */
[----:B------:R-:W1:Y:S07]  /*3060*/  LDSM.16.M88.4 R4, [R222+0x6000] ;  /* 0x00600000de04783b */ /* 0x000e6e0000000200 */
[C---:B------:R-:W-:Y:S08]  /*3070*/  HMMA.16816.F32.BF16 R88, R28.reuse, R56, R68 ;  /* 0x000000381c58723c */ /* 0x040ff00000041844 */
[----:B------:R-:W-:Y:S01]  /*3080*/  HMMA.16816.F32.BF16 R84, R28, R58, R48 ;  /* 0x0000003a1c54723c */ /* 0x000fe20000041830 */
[----:B------:R-:W-:Y:S04]  /*3090*/  LDSM.16.M88.4 R48, [R219+0x1000] ;  /* 0x00100000db30783b */ /* 0x000fe80000000200 */
[----:B------:R-:W2:Y:S03]  /*30a0*/  LDSM.16.M88.4 R28, [R220+0x4000] ;  /* 0x00400000dc1c783b */ /* 0x000ea60000000200 */
[----:B------:R-:W-:Y:S08]  /*30b0*/  HMMA.16816.F32.BF16 R68, R24, R66, R60 ;  /* 0x000000421844723c */ /* 0x000ff0000004183c */
[----:B---3--:R-:W-:Y:S01]  /*30c0*/  HMMA.16816.F32.BF16 R60, R8, R52, R20 ;  /* 0x00000034083c723c */ /* 0x008fe20000041814 */
[----:B------:R-:W3:Y:S07]  /*30d0*/  LDSM.16.M88.4 R20, [R223+0x1800] ;  /* 0x00180000df14783b */ /* 0x000eee0000000200 */
[----:B----4-:R-:W-:Y:S01]  /*30e0*/  HMMA.16816.F32.BF16 R56, R36, R44, R40 ;  /* 0x0000002c2438723c */ /* 0x010fe20000041828 */
[----:B------:R-:W4:Y:S07]  /*30f0*/  LDSM.16.M88.4 R40, [R220+0x6000] ;  /* 0x00600000dc28783b */ /* 0x000f2e0000000200 */
[C---:B------:R-:W-:Y:S08]  /*3100*/  HMMA.16816.F32.BF16 R80, R16.reuse, R66, R72 ;  /* 0x000000421050723c */ /* 0x040ff00000041848 */
[C---:B------:R-:W-:Y:S08]  /*3110*/  HMMA.16816.F32.BF16 R76, R16.reuse, R32, R76 ;  /* 0x00000020104c723c */ /* 0x040ff0000004184c */
[----:B------:R-:W-:Y:S08]  /*3120*/  HMMA.16816.F32.BF16 R64, R16, R34, R92 ;  /* 0x000000221040723c */ /* 0x000ff0000004185c */
[----:B------:R-:W-:Y:S08]  /*3130*/  HMMA.16816.F32.BF16 R16, R24, R32, R88 ;  /* 0x000000201810723c */ /* 0x000ff00000041858 */
[----:B-1----:R-:W-:Y:S08]  /*3140*/  HMMA.16816.F32.BF16 R60, R4, R44, R60 ;  /* 0x0000002c043c723c */ /* 0x002ff0000004183c */
[----:B------:R-:W-:Y:S08]  /*3150*/  HMMA.16816.F32.BF16 R68, R12, R54, R68 ;  /* 0x000000360c44723c */ /* 0x000ff00000041844 */
[----:B--2---:R-:W-:Y:S08]  /*3160*/  HMMA.16816.F32.BF16 R72, R28, R48, R56 ;  /* 0x000000301c48723c */ /* 0x004ff00000041838 */
[----:B------:R-:W-:Y:S08]  /*3170*/  HMMA.16816.F32.BF16 R32, R24, R34, R84 ;  /* 0x000000221820723c */ /* 0x000ff00000041854 */
[----:B---3--:R-:W-:Y:S01]  /*3180*/  HMMA.16816.F32.BF16 R56, R12, R20, R16 ;  /* 0x000000140c38723c */ /* 0x008fe20000041810 */
[----:B------:R-:W1:Y:S07]  /*3190*/  LDSM.16.M88.4 R16, [R221+0x9800] ;  /* 0x00980000dd10783b */ /* 0x000e6e0000000200 */
[----:B----4-:R-:W-:Y:S01]  /*31a0*/  HMMA.16816.F32.BF16 R60, R40, R48, R60 ;  /* 0x00000030283c723c */ /* 0x010fe2000004183c */
[----:B------:R-:W-:-:S02]  /*31b0*/  FMUL.FTZ R72, R72, c[0x0][0x2ec] ;  /* 0x0000bb0048487a20 */ /* 0x000fc40000410000 */
[----:B------:R-:W-:-:S05]  /*31c0*/  FMUL.FTZ R2, R73, c[0x0][0x2ec] ;  /* 0x0000bb0049027a20 */ /* 0x000fca0000410000 */
[----:B------:R-:W-:Y:S08]  /*31d0*/  HMMA.16816.F32.BF16 R24, R36, R46, R68 ;  /* 0x0000002e2418723c */ /* 0x000ff00000041844 */
[C---:B------:R-:W-:Y:S01]  /*31e0*/  HMMA.16816.F32.BF16 R52, R8.reuse, R54, R80 ;  /* 0x000000360834723c */ /* 0x040fe20000041850 */
[----:B------:R-:W-:Y:S07]  /*31f0*/  MUFU.TANH R80, R72 ;  /* 0x0000004800507308 */ /* 0x000fee0000002400 */
[----:B------:R-:W-:Y:S01]  /*3200*/  HMMA.16816.F32.BF16 R76, R8, R20, R76 ;  /* 0x00000014084c723c */ /* 0x000fe2000004184c */
[----:B------:R2:W3:Y:S07]  /*3210*/  MUFU.TANH R72, R2 ;  /* 0x0000000200487308 */ /* 0x0004ee0000002400 */
[----:B------:R-:W-:Y:S01]  /*3220*/  HMMA.16816.F32.BF16 R68, R12, R22, R32 ;  /* 0x000000160c44723c */ /* 0x000fe20000041820 */
[----:B------:R-:W4:Y:S01]  /*3230*/  LDSM.16.M88.4 R12, [R219+0x1800] ;  /* 0x00180000db0c783b */ /* 0x000f220000000200 */
[----:B------:R-:W-:-:S06]  /*3240*/  DEPBAR.LE SB0, 0x0 ;  /* 0x000080000000791a */ /* 0x000fcc0000000000 */
[----:B------:R-:W-:Y:S01]  /*3250*/  HMMA.16816.F32.BF16 R64, R8, R22, R64 ;  /* 0x000000160840723c */ /* 0x000fe20000041840 */
[----:B--2---:R-:W-:-:S04]  /*3260*/  FMUL.FTZ R2, R74, c[0x0][0x2ec] ;  /* 0x0000bb004a027a20 */ /* 0x004fc80000410000 */
[----:B------:R2:W5:Y:S03]  /*3270*/  MUFU.TANH R101, R2 ;  /* 0x0000000200657308 */ /* 0x0005660000002400 */
[----:B------:R-:W-:Y:S08]  /*3280*/  HMMA.16816.F32.BF16 R32, R28, R50, R24 ;  /* 0x000000321c20723c */ /* 0x000ff00000041818 */
[----:B------:R-:W-:Y:S01]  /*3290*/  HMMA.16816.F32.BF16 R8, R4, R46, R52 ;  /* 0x0000002e0408723c */ /* 0x000fe20000041834 */
[----:B--2---:R-:W-:-:S07]  /*32a0*/  FMUL.FTZ R2, R75, c[0x0][0x2ec] ;  /* 0x0000bb004b027a20 */ /* 0x004fce0000410000 */
[-C--:B-1----:R-:W-:Y:S01]  /*32b0*/  HMMA.16816.F32.BF16 R24, R36, R16.reuse, R56 ;  /* 0x000000102418723c */ /* 0x082fe20000041838 */
[----:B------:R1:W2:Y:S07]  /*32c0*/  MUFU.TANH R73, R2 ;  /* 0x0000000200497308 */ /* 0x0002ae0000002400 */
[C---:B------:R-:W-:Y:S08]  /*32d0*/  HMMA.16816.F32.BF16 R20, R4.reuse, R16, R76 ;  /* 0x000000100414723c */ /* 0x040ff0000004184c */
[----:B------:R-:W-:Y:S01]  /*32e0*/  HMMA.16816.F32.BF16 R64, R4, R18, R64 ;  /* 0x000000120440723c */ /* 0x000fe20000041840 */
[----:B-1----:R-:W-:-:S04]  /*32f0*/  FMUL.FTZ R2, R60, c[0x0][0x2ec] ;  /* 0x0000bb003c027a20 */ /* 0x002fc80000410000 */
[----:B------:R1:W-:Y:S02]  /*3300*/  MUFU.TANH R54, R2 ;  /* 0x0000000200367308 */ /* 0x0003e40000002400 */
[----:B------:R-:W-:Y:S01]  /*3310*/  FMUL.FTZ R4, R32, c[0x0][0x2ec] ;  /* 0x0000bb0020047a20 */ /* 0x000fe20000410000 */
[----:B------:R-:W-:Y:S01]  /*3320*/  HMMA.16816.F32.BF16 R8, R40, R50, R8 ;  /* 0x000000322808723c */ /* 0x000fe20000041808 */
[----:B------:R-:W-:-:S04]  /*3330*/  IMAD.U32 R6, RZ, RZ, UR20 ;  /* 0x00000014ff067e24 */ /* 0x000fc8000f8e00ff */
[----:B------:R2:W-:Y:S03]  /*3340*/  MUFU.TANH R51, R4 ;  /* 0x0000000400337308 */ /* 0x0005e60000002400 */
[----:B----4-:R-:W-:Y:S01]  /*3350*/  HMMA.16816.F32.BF16 R44, R28, R12, R24 ;  /* 0x0000000c1c2c723c */ /* 0x010fe20000041818 */
[----:B-1----:R-:W-:-:S07]  /*3360*/  FMUL.FTZ R2, R61, c[0x0][0x2ec] ;  /* 0x0000bb003d027a20 */ /* 0x002fce0000410000 */
[----:B------:R-:W-:Y:S01]  /*3370*/  HMMA.16816.F32.BF16 R24, R40, R12, R20 ;  /* 0x0000000c2818723c */ /* 0x000fe20000041814 */
[----:B------:R1:W-:Y:S01]  /*3380*/  MUFU.TANH R55, R2 ;  /* 0x0000000200377308 */ /* 0x0003e20000002400 */
[----:B--2---:R-:W-:-:S06]  /*3390*/  FMUL.FTZ R4, R33, c[0x0][0x2ec] ;  /* 0x0000bb0021047a20 */ /* 0x004fcc0000410000 */
[----:B------:R-:W-:Y:S01]  /*33a0*/  FMUL.FTZ R7, R8, c[0x0][0x2ec] ;  /* 0x0000bb0008077a20 */ /* 0x000fe20000410000 */
[----:B------:R-:W-:Y:S01]  /*33b0*/  MUFU.TANH R50, R4 ;  /* 0x0000000400327308 */ /* 0x000fe20000002400 */
[----:B------:R-:W-:Y:S02]  /*33c0*/  FMUL.FTZ R12, R9, c[0x0][0x2ec] ;  /* 0x0000bb00090c7a20 */ /* 0x000fe40000410000 */
[----:B------:R-:W-:Y:S02]  /*33d0*/  FMUL.FTZ R13, R10, c[0x0][0x2ec] ;  /* 0x0000bb000a0d7a20 */ /* 0x000fe40000410000 */
[----:B------:R-:W-:Y:S02]  /*33e0*/  FMUL.FTZ R16, R11, c[0x0][0x2ec] ;  /* 0x0000bb000b107a20 */ /* 0x000fe40000410000 */
[----:B-1----:R-:W-:Y:S01]  /*33f0*/  FMUL.FTZ R2, R62, c[0x0][0x2ec] ;  /* 0x0000bb003e027a20 */ /* 0x002fe20000410000 */
[----:B------:R-:W-:Y:S08]  /*3400*/  MUFU.TANH R17, R7 ;  /* 0x0000000700117308 */ /* 0x000ff00000002400 */
[----:B------:R1:W2:Y:S08]  /*3410*/  MUFU.TANH R52, R2 ;  /* 0x0000000200347308 */ /* 0x0002b00000002400 */
[----:B------:R4:W-:Y:S01]  /*3420*/  MUFU.TANH R49, R12 ;  /* 0x0000000c00317308 */ /* 0x0009e20000002400 */
[----:B-1----:R-:W-:-:S07]  /*3430*/  FMUL.FTZ R2, R63, c[0x0][0x2ec] ;  /* 0x0000bb003f027a20 */ /* 0x002fce0000410000 */
[----:B------:R1:W-:Y:S01]  /*3440*/  MUFU.TANH R21, R13 ;  /* 0x0000000d00157308 */ /* 0x0003e20000002400 */
[----:B----4-:R-:W-:-:S07]  /*3450*/  FMUL.FTZ R12, R27, c[0x0][0x2ec] ;  /* 0x0000bb001b0c7a20 */ /* 0x010fce0000410000 */
[----:B------:R4:W-:Y:S01]  /*3460*/  MUFU.TANH R53, R2 ;  /* 0x0000000200357308 */ /* 0x0009e20000002400 */
[----:B-1----:R-:W-:-:S07]  /*3470*/  FMUL.FTZ R13, R26, c[0x0][0x2ec] ;  /* 0x0000bb001a0d7a20 */ /* 0x002fce0000410000 */
[----:B------:R-:W-:Y:S01]  /*3480*/  MUFU.TANH R48, R16 ;  /* 0x0000001000307308 */ /* 0x000fe20000002400 */
[----:B----4-:R-:W-:-:S07]  /*3490*/  LOP3.LUT R2, R99, 0xffffffe0, RZ, 0xc0, !PT ;  /* 0xffffffe063027812 */ /* 0x010fce00078ec0ff */
[----:B------:R-:W-:Y:S01]  /*34a0*/  MUFU.TANH R23, R13 ;  /* 0x0000000d00177308 */ /* 0x000fe20000002400 */
        /* <DEDUP_REMOVED lines=8> */
[----:B------:R1:W4:Y:S01]  /*3530*/  MUFU.TANH R22, R5 ;  /* 0x0000000500167308 */ /* 0x0003220000002400 */
[----:B------:R-:W-:-:S03]  /*3540*/  IMAD R4, R6, 0x20, R252 ;  /* 0x0000002006047824 */ /* 0x000fc600078e02fc */
[----:B------:R2:W-:Y:S02]  /*3550*/  STL [R1+0x5c], R102 ;  /* 0x00005c6601007387 */ /* 0x0005e40000100800 */
[----:B------:R-:W-:Y:S01]  /*3560*/  IADD3 R6, R4, 0x1, RZ ;  /* 0x0000000104067810 */ /* 0x000fe20007ffe0ff */
[----:B-1----:R-:W-:-:S04]  /*3570*/  FMUL.FTZ R5, R35, c[0x0][0x2ec] ;  /* 0x0000bb0023057a20 */ /* 0x002fc80000410000 */
[----:B------:R1:W-:Y:S02]  /*3580*/  MUFU.TANH R61, R5 ;  /* 0x00000005003d7308 */ /* 0x0003e40000002400 */
[----:B-1----:R-:W-:-:S05]  /*3590*/  LEA R5, R98, UR14, 0x4 ;  /* 0x0000000e62057c11 */ /* 0x002fca000f8e20ff */
[----:B------:R-:W-:-:S05]  /*35a0*/  IMAD.IADD R5, R102, 0x1, R5 ;  /* 0x0000000166057824 */ /* 0x000fca00078e0205 */
[C---:B------:R-:W-:Y:S02]  /*35b0*/  IADD3 R9, R5.reuse, UR10, RZ ;  /* 0x0000000a05097c10 */ /* 0x040fe4000fffe0ff */
[C---:B------:R-:W-:Y:S02]  /*35c0*/  IADD3 R10, R5.reuse, UR5, RZ ;  /* 0x00000005050a7c10 */ /* 0x040fe4000fffe0ff */
[C---:B------:R-:W-:Y:S02]  /*35d0*/  IADD3 R8, R5.reuse, 0x8, RZ ;  /* 0x0000000805087810 */ /* 0x040fe40007ffe0ff */
[C---:B------:R-:W-:Y:S02]  /*35e0*/  IADD3 R7, R5.reuse, 0x40, RZ ;  /* 0x0000004005077810 */ /* 0x040fe40007ffe0ff */
[----:B------:R-:W-:Y:S02]  /*35f0*/  IADD3 R5, R5, 0x48, RZ ;  /* 0x0000004805057810 */ /* 0x000fe40007ffe0ff */
[----:B------:R-:W-:-:S02]  /*3600*/  IMNMX R231, RZ, R9, !PT ;  /* 0x00000009ffe77217 */ /* 0x000fc40007800200 */
[----:B------:R-:W-:Y:S02]  /*3610*/  IMNMX R235, R10, UR15, PT ;  /* 0x0000000f0aeb7c17 */ /* 0x000fe4000b800200 */
[C---:B------:R-:W-:Y:S02]  /*3620*/  IADD3 R9, R8.reuse, UR10, RZ ;  /* 0x0000000a08097c10 */ /* 0x040fe4000fffe0ff */
[----:B------:R-:W-:Y:S02]  /*3630*/  IADD3 R8, R8, UR5, RZ ;  /* 0x0000000508087c10 */ /* 0x000fe4000fffe0ff */
[----:B------:R-:W-:Y:S02]  /*3640*/  IADD3 R10, R7, UR10, RZ ;  /* 0x0000000a070a7c10 */ /* 0x000fe4000fffe0ff */
[----:B------:R-:W-:Y:S02]  /*3650*/  IADD3 R11, R5, UR10, RZ ;  /* 0x0000000a050b7c10 */ /* 0x000fe4000fffe0ff */
[----:B------:R-:W-:-:S02]  /*3660*/  IMNMX R230, RZ, R9, !PT ;  /* 0x00000009ffe67217 */ /* 0x000fc40007800200 */
[----:B------:R-:W-:Y:S02]  /*3670*/  IMNMX R234, R8, UR15, PT ;  /* 0x0000000f08ea7c17 */ /* 0x000fe4000b800200 */
[----:B------:R-:W-:Y:S02]  /*3680*/  IMNMX R229, RZ, R10, !PT ;  /* 0x0000000affe57217 */ /* 0x000fe40007800200 */
[----:B------:R-:W-:Y:S02]  /*3690*/  IMNMX R228, RZ, R11, !PT ;  /* 0x0000000bffe47217 */ /* 0x000fe40007800200 */
[----:B------:R-:W-:Y:S01]  /*36a0*/  HMMA.16816.F32.BF16 R8, R36, R18, R68 ;  /* 0x000000122408723c */ /* 0x000fe20000041844 */
[----:B------:R-:W-:Y:S02]  /*36b0*/  IADD3 R7, R7, UR5, RZ ;  /* 0x0000000507077c10 */ /* 0x000fe4000fffe0ff */
[----:B------:R-:W-:Y:S02]  /*36c0*/  IADD3 R5, R5, UR5, RZ ;  /* 0x0000000505057c10 */ /* 0x000fe4000fffe0ff */
[----:B------:R-:W-:Y:S01]  /*36d0*/  IMNMX R233, R7, UR15, PT ;  /* 0x0000000f07e97c17 */ /* 0x000fe2000b800200 */
[----:B------:R-:W-:Y:S01]  /*36e0*/  FMUL.FTZ R7, R25, c[0x0][0x2ec] ;  /* 0x0000bb0019077a20 */ /* 0x000fe20000410000 */
[----:B------:R-:W-:Y:S01]  /*36f0*/  IMNMX R232, R5, UR15, PT ;  /* 0x0000000f05e87c17 */ /* 0x000fe2000b800200 */
[----:B------:R-:W-:Y:S01]  /*3700*/  FMUL.FTZ R5, R44, c[0x0][0x2ec] ;  /* 0x0000bb002c057a20 */ /* 0x000fe20000410000 */
[C---:B------:R-:W-:Y:S01]  /*3710*/  ISETP.GE.AND P0, PT, R6.reuse, R235, PT ;  /* 0x000000eb0600720c */ /* 0x040fe20003f06270 */
[----:B------:R-:W-:Y:S01]  /*3720*/  MUFU.TANH R25, R7 ;  /* 0x0000000700197308 */ /* 0x000fe20000002400 */
[----:B------:R-:W-:-:S02]  /*3730*/  ISETP.GE.AND P4, PT, R6, R234, PT ;  /* 0x000000ea0600720c */ /* 0x000fc40003f86270 */
[C---:B------:R-:W-:Y:S02]  /*3740*/  ISETP.GE.AND P5, PT, R6.reuse, R233, PT ;  /* 0x000000e90600720c */ /* 0x040fe40003fa6270 */
[----:B------:R-:W-:Y:S02]  /*3750*/  ISETP.GE.AND P2, PT, R6, R232, PT ;  /* 0x000000e80600720c */ /* 0x000fe40003f46270 */
[----:B------:R-:W-:Y:S01]  /*3760*/  ISETP.GE.AND P6, PT, R4, R235, PT ;  /* 0x000000eb0400720c */ /* 0x000fe20003fc6270 */
[----:B------:R1:W1:Y:S01]  /*3770*/  MUFU.TANH R44, R5 ;  /* 0x00000005002c7308 */ /* 0x0002620000002400 */
[C---:B------:R-:W-:Y:S02]  /*3780*/  ISETP.LT.OR P0, PT, R6.reuse, R231, P0 ;  /* 0x000000e70600720c */ /* 0x040fe40000701670 */
[C---:B------:R-:W-:Y:S02]  /*3790*/  ISETP.LT.OR P4, PT, R6.reuse, R230, P4 ;  /* 0x000000e60600720c */ /* 0x040fe40002781670 */
[C---:B------:R-:W-:Y:S01]  /*37a0*/  ISETP.LT.OR P5, PT, R6.reuse, R229, P5 ;  /* 0x000000e50600720c */ /* 0x040fe20002fa1670 */
[----:B------:R-:W-:Y:S01]  /*37b0*/  HMMA.16816.F32.BF16 R8, R28, R14, R8 ;  /* 0x0000000e1c08723c */ /* 0x000fe20000041808 */
[----:B------:R-:W-:Y:S01]  /*37c0*/  ISETP.LT.OR P2, PT, R6, R228, P2 ;  /* 0x000000e40600720c */ /* 0x000fe20001741670 */
[----:B------:R-:W-:Y:S01]  /*37d0*/  FMUL.FTZ R6, R45, c[0x0][0x2ec] ;  /* 0x0000bb002d067a20 */ /* 0x000fe20000410000 */
[----:B------:R-:W-:-:S02]  /*37e0*/  ISETP.LT.OR P6, PT, R4, R231, P6 ;  /* 0x000000e70400720c */ /* 0x000fc400037c1670 */
[----:B------:R-:W-:Y:S01]  /*37f0*/  ISETP.GE.AND P3, PT, R4, R234, PT ;  /* 0x000000ea0400720c */ /* 0x000fe20003f66270 */
[----:B------:R2:W-:Y:S01]  /*3800*/  MUFU.TANH R34, R6 ;  /* 0x0000000600227308 */ /* 0x0005e20000002400 */
[----:B---3--:R-:W-:Y:S02]  /*3810*/  FSEL R60, R72, -INF , !P0 ;  /* 0xff800000483c7808 */ /* 0x008fe40004000000 */
[C---:B------:R-:W-:Y:S02]  /*3820*/  ISETP.LT.OR P3, PT, R4.reuse, R230, P3 ;  /* 0x000000e60400720c */ /* 0x040fe40001f61670 */
[C---:B-1----:R-:W-:Y:S02]  /*3830*/  IADD3 R5, R4.reuse, 0x8, RZ ;  /* 0x0000000804057810 */ /* 0x042fe40007ffe0ff */
[----:B-----5:R-:W-:Y:S02]  /*3840*/  FSEL R101, R101, -INF , !P3 ;  /* 0xff80000065657808 */ /* 0x020fe40005800000 */
[----:B------:R-:W-:-:S02]  /*3850*/  ISETP.GE.AND P3, PT, R4, R232, PT ;  /* 0x000000e80400720c */ /* 0x000fc40003f66270 */
[----:B------:R-:W-:Y:S02]  /*3860*/  ISETP.GE.AND P1, PT, R5, R235, PT ;  /* 0x000000eb0500720c */ /* 0x000fe40003f26270 */
[----:B------:R-:W-:Y:S02]  /*3870*/  ISETP.LT.OR P3, PT, R4, R228, P3 ;  /* 0x000000e40400720c */ /* 0x000fe40001f61670 */
[----:B------:R-:W-:Y:S01]  /*3880*/  FSEL R62, R73, -INF , !P4 ;  /* 0xff800000493e7808 */ /* 0x000fe20006000000 */
[----:B--2---:R-:W-:Y:S01]  /*3890*/  FMUL.FTZ R6, R46, c[0x0][0x2ec] ;  /* 0x0000bb002e067a20 */ /* 0x004fe20000410000 */
[----:B------:R-:W-:Y:S01]  /*38a0*/  FSEL R46, R80, -INF , !P6 ;  /* 0xff800000502e7808 */ /* 0x000fe20007000000 */
[----:B------:R-:W-:Y:S01]  /*38b0*/  FMUL.FTZ R7, R10, c[0x0][0x2ec] ;  /* 0x0000bb000a077a20 */ /* 0x000fe20000410000 */
[----:B------:R-:W-:Y:S01]  /*38c0*/  ISETP.GE.AND P6, PT, R4, R233, PT ;  /* 0x000000e90400720c */ /* 0x000fe20003fc6270 */
[----:B------:R1:W2:Y:S01]  /*38d0*/  MUFU.TANH R33, R6 ;  /* 0x0000000600217308 */ /* 0x0002a20000002400 */
[----:B------:R-:W-:Y:S01]  /*38e0*/  FSEL R32, R52, -INF , !P3 ;  /* 0xff80000034207808 */ /* 0x000fe20005800000 */
[----:B------:R-:W-:Y:S01]  /*38f0*/  FMUL.FTZ R9, R9, c[0x0][0x2ec] ;  /* 0x0000bb0009097a20 */ /* 0x000fe20000410000 */
[----:B------:R-:W-:Y:S01]  /*3900*/  ISETP.LT.OR P6, PT, R4, R229, P6 ;  /* 0x000000e50400720c */ /* 0x000fe200037c1670 */
[----:B------:R-:W-:Y:S01]  /*3910*/  FMUL.FTZ R11, R11, c[0x0][0x2ec] ;  /* 0x0000bb000b0b7a20 */ /* 0x000fe20000410000 */
[----:B------:R-:W-:-:S02]  /*3920*/  ISETP.GE.AND P3, PT, R5, R233, PT ;  /* 0x000000e90500720c */ /* 0x000fc40003f66270 */
[----:B------:R-:W-:Y:S01]  /*3930*/  FSEL R20, R54, -INF , !P6 ;  /* 0xff80000036147808 */ /* 0x000fe20007000000 */
[----:B------:R-:W-:Y:S01]  /*3940*/  MUFU.TANH R7, R7 ;  /* 0x0000000700077308 */ /* 0x000fe20000002400 */
[----:B------:R-:W-:Y:S01]  /*3950*/  BAR.SYNC.DEFER_BLOCKING 0x0 ;  /* 0x0000000000007b1d */ /* 0x000fe20000010000 */
[C---:B------:R-:W-:Y:S02]  /*3960*/  ISETP.GE.AND P6, PT, R5.reuse, R234, PT ;  /* 0x000000ea0500720c */ /* 0x040fe40003fc6270 */
[C---:B------:R-:W-:Y:S02]  /*3970*/  ISETP.GE.AND P0, PT, R5.reuse, R232, PT ;  /* 0x000000e80500720c */ /* 0x040fe40003f06270 */
[----:B------:R-:W-:Y:S01]  /*3980*/  ISETP.LT.OR P6, PT, R5, R230, P6 ;  /* 0x000000e60500720c */ /* 0x000fe200037c1670 */
[----:B-1----:R-:W-:Y:S01]  /*3990*/  FMUL.FTZ R6, R47, c[0x0][0x2ec] ;  /* 0x0000bb002f067a20 */ /* 0x002fe20000410000 */
[C---:B------:R-:W-:Y:S02]  /*39a0*/  ISETP.LT.OR P1, PT, R5.reuse, R231, P1 ;  /* 0x000000e70500720c */ /* 0x040fe40000f21670 */
[----:B----4-:R-:W-:Y:S01]  /*39b0*/  FSEL R63, R22, -INF , !P6 ;  /* 0xff800000163f7808 */ /* 0x010fe20007000000 */
[----:B------:R1:W-:Y:S01]  /*39c0*/  MUFU.TANH R35, R6 ;  /* 0x0000000600237308 */ /* 0x0003e20000002400 */
[----:B------:R-:W-:-:S02]  /*39d0*/  ISETP.LT.OR P3, PT, R5, R229, P3 ;  /* 0x000000e50500720c */ /* 0x000fc40001f61670 */
[----:B------:R-:W-:Y:S02]  /*39e0*/  ISETP.LT.OR P0, PT, R5, R228, P0 ;  /* 0x000000e40500720c */ /* 0x000fe40000701670 */
[----:B------:R-:W-:Y:S02]  /*39f0*/  IADD3 R5, R4, 0x10, RZ ;  /* 0x0000001004057810 */ /* 0x000fe40007ffe0ff */
[----:B------:R-:W-:Y:S01]  /*3a00*/  FSEL R19, R53, -INF , !P2 ;  /* 0xff80000035137808 */ /* 0x000fe20005000000 */
[----:B------:R3:W-:Y:S01]  /*3a10*/  MUFU.TANH R22, R12 ;  /* 0x0000000c00167308 */ /* 0x0007e20000002400 */
[----:B------:R-:W-:Y:S02]  /*3a20*/  FSEL R47, R51, -INF , !P1 ;  /* 0xff800000332f7808 */ /* 0x000fe40004800000 */
[----:B------:R-:W-:Y:S02]  /*3a30*/  FSEL R16, R55, -INF , !P5 ;  /* 0xff80000037107808 */ /* 0x000fe40006800000 */
[----:B------:R-:W-:-:S02]  /*3a40*/  FSEL R17, R17, -INF , !P3 ;  /* 0xff80000011117808 */ /* 0x000fc40005800000 */
[----:B------:R-:W-:Y:S01]  /*3a50*/  FSEL R21, R21, -INF , !P0 ;  /* 0xff80000015157808 */ /* 0x000fe20004000000 */
[----:B-1----:R-:W-:Y:S01]  /*3a60*/  FMUL.FTZ R6, R24, c[0x0][0x2ec] ;  /* 0x0000bb0018067a20 */ /* 0x002fe20000410000 */
[C---:B------:R-:W-:Y:S02]  /*3a70*/  ISETP.GE.AND P5, PT, R5.reuse, R235, PT ;  /* 0x000000eb0500720c */ /* 0x040fe40003fa6270 */
[C---:B------:R-:W-:Y:S01]  /*3a80*/  ISETP.GE.AND P3, PT, R5.reuse, R234, PT ;  /* 0x000000ea0500720c */ /* 0x040fe20003f66270 */
[----:B------:R1:W4:Y:S01]  /*3a90*/  MUFU.TANH R18, R6 ;  /* 0x0000000600127308 */ /* 0x0003220000002400 */
[C---:B------:R-:W-:Y:S02]  /*3aa0*/  ISETP.GE.AND P0, PT, R5.reuse, R233, PT ;  /* 0x000000e90500720c */ /* 0x040fe40003f06270 */
[C---:B------:R-:W-:Y:S01]  /*3ab0*/  ISETP.LT.OR P5, PT, R5.reuse, R231, P5 ;  /* 0x000000e70500720c */ /* 0x040fe20002fa1670 */
[----:B---3--:R-:W-:Y:S01]  /*3ac0*/  HMMA.16816.F32.BF16 R12, R40, R14, R64 ;  /* 0x0000000e280c723c */ /* 0x008fe20000041840 */
[----:B------:R-:W-:-:S02]  /*3ad0*/  ISETP.LT.OR P3, PT, R5, R230, P3 ;  /* 0x000000e60500720c */ /* 0x000fc40001f61670 */
[----:B------:R-:W-:Y:S02]  /*3ae0*/  ISETP.LT.OR P0, PT, R5, R229, P0 ;  /* 0x000000e50500720c */ /* 0x000fe40000701670 */
[----:B------:R-:W-:Y:S02]  /*3af0*/  FSEL R128, R44, -INF , !P5 ;  /* 0xff8000002c807808 */ /* 0x000fe40006800000 */
[----:B--2---:R-:W-:Y:S02]  /*3b00*/  FSEL R132, R33, -INF , !P3 ;  /* 0xff80000021847808 */ /* 0x004fe40005800000 */
[----:B-1----:R-:W-:Y:S02]  /*3b10*/  IADD3 R6, R4, 0x9, RZ ;  /* 0x0000000904067810 */ /* 0x002fe40007ffe0ff */
[----:B----4-:R-:W-:Y:S02]  /*3b20*/  FSEL R18, R18, -INF , !P0 ;  /* 0xff80000012127808 */ /* 0x010fe40004000000 */
[----:B------:R-:W-:-:S02]  /*3b30*/  ISETP.GE.AND P4, PT, R6, R235, PT ;  /* 0x000000eb0600720c */ /* 0x000fc40003f86270 */
[C---:B------:R-:W-:Y:S02]  /*3b40*/  ISETP.GE.AND P2, PT, R6.reuse, R234, PT ;  /* 0x000000ea0600720c */ /* 0x040fe40003f46270 */
[C---:B------:R-:W-:Y:S02]  /*3b50*/  ISETP.LT.OR P4, PT, R6.reuse, R231, P4 ;  /* 0x000000e70600720c */ /* 0x040fe40002781670 */
[C---:B------:R-:W-:Y:S02]  /*3b60*/  ISETP.GE.AND P1, PT, R6.reuse, R233, PT ;  /* 0x000000e90600720c */ /* 0x040fe40003f26270 */
[----:B------:R-:W-:-:S03]  /*3b70*/  ISETP.GE.AND P6, PT, R6, R232, PT ;  /* 0x000000e80600720c */ /* 0x000fc60003fc6270 */
[----:B------:R-:W-:Y:S01]  /*3b80*/  FMUL.FTZ R12, R12, c[0x0][0x2ec] ;  /* 0x0000bb000c0c7a20 */ /* 0x000fe20000410000 */
[----:B------:R-:W-:Y:S01]  /*3b90*/  FSEL R45, R50, -INF , !P4 ;  /* 0xff800000322d7808 */ /* 0x000fe20006000000 */
[----:B------:R-:W-:Y:S01]  /*3ba0*/  FMUL.FTZ R13, R13, c[0x0][0x2ec] ;  /* 0x0000bb000d0d7a20 */ /* 0x000fe20000410000 */
[----:B------:R-:W-:Y:S01]  /*3bb0*/  ISETP.GE.AND P4, PT, R5, R232, PT ;  /* 0x000000e80500720c */ /* 0x000fe20003f86270 */
[----:B------:R-:W-:Y:S01]  /*3bc0*/  FMUL.FTZ R14, R14, c[0x0][0x2ec] ;  /* 0x0000bb000e0e7a20 */ /* 0x000fe20000410000 */
[C---:B------:R-:W-:Y:S01]  /*3bd0*/  ISETP.LT.OR P2, PT, R6.reuse, R230, P2 ;  /* 0x000000e60600720c */ /* 0x040fe20001741670 */
[----:B------:R-:W-:Y:S01]  /*3be0*/  FMUL.FTZ R15, R15, c[0x0][0x2ec] ;  /* 0x0000bb000f0f7a20 */ /* 0x000fe20000410000 */
[C---:B------:R-:W-:Y:S01]  /*3bf0*/  ISETP.LT.OR P1, PT, R6.reuse, R229, P1 ;  /* 0x000000e50600720c */ /* 0x040fe20000f21670 */
[----:B------:R-:W-:Y:S01]  /*3c00*/  MUFU.TANH R12, R12 ;  /* 0x0000000c000c7308 */ /* 0x000fe20000002400 */
[-C--:B------:R-:W-:Y:S01]  /*3c10*/  ISETP.LT.OR P6, PT, R6, R228.reuse, P6 ;  /* 0x000000e40600720c */ /* 0x080fe200037c1670 */
[----:B------:R-:W-:Y:S01]  /*3c20*/  FMUL.FTZ R6, R8, c[0x0][0x2ec] ;  /* 0x0000bb0008067a20 */ /* 0x000fe20000410000 */
[----:B------:R-:W-:-:S02]  /*3c30*/  ISETP.LT.OR P4, PT, R5, R228, P4 ;  /* 0x000000e40500720c */ /* 0x000fc40002781670 */
[----:B------:R-:W-:Y:S02]  /*3c40*/  IADD3 R5, R4, 0x18, RZ ;  /* 0x0000001804057810 */ /* 0x000fe40007ffe0ff */
[----:B------:R-:W-:Y:S01]  /*3c50*/  FSEL R61, R61, -INF , !P2 ;  /* 0xff8000003d3d7808 */ /* 0x000fe20005000000 */
[----:B------:R1:W2:Y:S01]  /*3c60*/  MUFU.TANH R24, R6 ;  /* 0x0000000600187308 */ /* 0x0002a20000002400 */
[C---:B------:R-:W-:Y:S02]  /*3c70*/  ISETP.GE.AND P0, PT, R5.reuse, R234, PT ;  /* 0x000000ea0500720c */ /* 0x040fe40003f06270 */
[----:B------:R-:W-:Y:S02]  /*3c80*/  FSEL R10, R48, -INF , !P6 ;  /* 0xff800000300a7808 */ /* 0x000fe40007000000 */
[----:B------:R-:W-:Y:S02]  /*3c90*/  ISETP.LT.OR P0, PT, R5, R230, P0 ;  /* 0x000000e60500720c */ /* 0x000fe40000701670 */
[----:B------:R-:W-:Y:S01]  /*3ca0*/  FSEL R23, R23, -INF , !P4 ;  /* 0xff80000017177808 */ /* 0x000fe20006000000 */
[----:B------:R3:W-:Y:S01]  /*3cb0*/  MUFU.TANH R8, R9 ;  /* 0x0000000900087308 */ /* 0x0007e20000002400 */
[----:B------:R-:W-:-:S02]  /*3cc0*/  FSEL R129, R7, -INF , !P0 ;  /* 0xff80000007817808 */ /* 0x000fc40004000000 */
[----:B------:R-:W-:Y:S02]  /*3cd0*/  PLOP3.LUT P0, PT, PT, PT, UP0, 0x80, 0x0 ;  /* 0x000000000000781c */ /* 0x000fe40003f0f008 */
[----:B------:R-:W-:Y:S02]  /*3ce0*/  ISETP.GE.AND P4, PT, R5, R233, PT ;  /* 0x000000e90500720c */ /* 0x000fe40003f86270 */
[C---:B-1----:R-:W-:Y:S01]  /*3cf0*/  IADD3 R6, R4.reuse, 0x11, RZ ;  /* 0x0000001104067810 */ /* 0x042fe20007ffe0ff */
[----:B------:R-:W-:Y:S01]  /*3d00*/  MUFU.TANH R13, R13 ;  /* 0x0000000d000d7308 */ /* 0x000fe20000002400 */
[----:B------:R-:W-:Y:S02]  /*3d10*/  IADD3 R4, R4, 0x19, RZ ;  /* 0x0000001904047810 */ /* 0x000fe40007ffe0ff */
[C---:B------:R-:W-:Y:S02]  /*3d20*/  ISETP.GE.AND P2, PT, R6.reuse, R235, PT ;  /* 0x000000eb0600720c */ /* 0x040fe40003f46270 */
[----:B------:R-:W-:-:S02]  /*3d30*/  ISETP.GE.AND P6, PT, R6, R234, PT ;  /* 0x000000ea0600720c */ /* 0x000fc40003fc6270 */
[C---:B------:R-:W-:Y:S01]  /*3d40*/  ISETP.GE.AND P5, PT, R6.reuse, R233, PT ;  /* 0x000000e90600720c */ /* 0x040fe20003fa6270 */
[----:B------:R-:W1:Y:S01]  /*3d50*/  MUFU.TANH R14, R14 ;  /* 0x0000000e000e7308 */ /* 0x000e620000002400 */
[C---:B------:R-:W-:Y:S02]  /*3d60*/  ISETP.GE.AND P3, PT, R6.reuse, R232, PT ;  /* 0x000000e80600720c */ /* 0x040fe40003f66270 */
[----:B---3--:R-:W-:Y:S02]  /*3d70*/  FSEL R9, R49, -INF , !P1 ;  /* 0xff80000031097808 */ /* 0x008fe40004800000 */
[----:B------:R-:W-:Y:S02]  /*3d80*/  ISETP.GE.AND P1, PT, R5, R235, PT ;  /* 0x000000eb0500720c */ /* 0x000fe40003f26270 */
[C---:B------:R-:W-:Y:S01]  /*3d90*/  ISETP.LT.OR P2, PT, R6.reuse, R231, P2 ;  /* 0x000000e70600720c */ /* 0x040fe20001741670 */
[----:B------:R-:W-:Y:S01]  /*3da0*/  MUFU.TANH R15, R15 ;  /* 0x0000000f000f7308 */ /* 0x000fe20000002400 */
[----:B------:R-:W-:-:S02]  /*3db0*/  ISETP.LT.OR P6, PT, R6, R230, P6 ;  /* 0x000000e60600720c */ /* 0x000fc400037c1670 */
[C---:B------:R-:W-:Y:S02]  /*3dc0*/  ISETP.LT.OR P5, PT, R6.reuse, R229, P5 ;  /* 0x000000e50600720c */ /* 0x040fe40002fa1670 */
[----:B------:R-:W-:Y:S02]  /*3dd0*/  ISETP.LT.OR P3, PT, R6, R228, P3 ;  /* 0x000000e40600720c */ /* 0x000fe40001f61670 */
[----:B------:R-:W-:Y:S01]  /*3de0*/  ISETP.LT.OR P1, PT, R5, R231, P1 ;  /* 0x000000e70500720c */ /* 0x000fe20000f21670 */
[----:B------:R3:W4:Y:S01]  /*3df0*/  MUFU.TANH R6, R11 ;  /* 0x0000000b00067308 */ /* 0x0007220000002400 */
[----:B------:R-:W-:Y:S02]  /*3e00*/  FSEL R103, R34, -INF , !P2 ;  /* 0xff80000022677808 */ /* 0x000fe40005000000 */
[----:B------:R-:W-:Y:S02]  /*3e10*/  FSEL R131, R35, -INF , !P6 ;  /* 0xff80000023837808 */ /* 0x000fe40007000000 */
[----:B------:R-:W-:-:S02]  /*3e20*/  FSEL R22, R22, -INF , !P3 ;  /* 0xff80000016167808 */ /* 0x000fc40005800000 */
[----:B--2---:R-:W-:Y:S02]  /*3e30*/  FSEL R102, R24, -INF , !P1 ;  /* 0xff80000018667808 */ /* 0x004fe40004800000 */
[-C--:B------:R-:W-:Y:S02]  /*3e40*/  ISETP.GE.AND P2, PT, R5, R232.reuse, PT ;  /* 0x000000e80500720c */ /* 0x080fe40003f46270 */
[C---:B------:R-:W-:Y:S02]  /*3e50*/  ISETP.GE.AND P6, PT, R4.reuse, R235, PT ;  /* 0x000000eb0400720c */ /* 0x040fe40003fc6270 */
[C---:B------:R-:W-:Y:S02]  /*3e60*/  ISETP.GE.AND P3, PT, R4.reuse, R233, PT ;  /* 0x000000e90400720c */ /* 0x040fe40003f66270 */
[----:B------:R-:W-:Y:S02]  /*3e70*/  ISETP.GE.AND P1, PT, R4, R232, PT ;  /* 0x000000e80400720c */ /* 0x000fe40003f26270 */
[----:B---3--:R-:W-:-:S02]  /*3e80*/  FSEL R11, R25, -INF , !P5 ;  /* 0xff800000190b7808 */ /* 0x008fc40006800000 */
[C---:B------:R-:W-:Y:S02]  /*3e90*/  ISETP.GE.AND P5, PT, R4.reuse, R234, PT ;  /* 0x000000ea0400720c */ /* 0x040fe40003fa6270 */
[C---:B------:R-:W-:Y:S02]  /*3ea0*/  ISETP.LT.OR P4, PT, R5.reuse, R229, P4 ;  /* 0x000000e50500720c */ /* 0x040fe40002781670 */
[----:B------:R-:W-:Y:S02]  /*3eb0*/  ISETP.LT.OR P2, PT, R5, R228, P2 ;  /* 0x000000e40500720c */ /* 0x000fe40001741670 */
[C---:B------:R-:W-:Y:S02]  /*3ec0*/  ISETP.LT.OR P6, PT, R4.reuse, R231, P6 ;  /* 0x000000e70400720c */ /* 0x040fe400037c1670 */
[C---:B------:R-:W-:Y:S02]  /*3ed0*/  ISETP.LT.OR P5, PT, R4.reuse, R230, P5 ;  /* 0x000000e60400720c */ /* 0x040fe40002fa1670 */
[----:B------:R-:W-:-:S02]  /*3ee0*/  ISETP.LT.OR P3, PT, R4, R229, P3 ;  /* 0x000000e50400720c */ /* 0x000fc40001f61670 */
[----:B------:R-:W-:Y:S02]  /*3ef0*/  ISETP.LT.OR P1, PT, R4, R228, P1 ;  /* 0x000000e40400720c */ /* 0x000fe40000f21670 */
[----:B------:R-:W-:Y:S02]  /*3f00*/  FSEL R12, R12, -INF , !P4 ;  /* 0xff8000000c0c7808 */ /* 0x000fe40006000000 */
[----:B-1----:R-:W-:Y:S02]  /*3f10*/  FSEL R14, R14, -INF , !P2 ;  /* 0xff8000000e0e7808 */ /* 0x002fe40005000000 */
[----:B------:R-:W-:Y:S02]  /*3f20*/  FSEL R100, R8, -INF , !P6 ;  /* 0xff80000008647808 */ /* 0x000fe40007000000 */
[----:B----4-:R-:W-:Y:S02]  /*3f30*/  FSEL R130, R6, -INF , !P5 ;  /* 0xff80000006827808 */ /* 0x010fe40006800000 */
[----:B------:R-:W-:-:S02]  /*3f40*/  FSEL R13, R13, -INF , !P3 ;  /* 0xff8000000d0d7808 */ /* 0x000fc40005800000 */
        /* <DEDUP_REMOVED lines=23> */
.L_x_1906:
        /* <DEDUP_REMOVED lines=40> */
[----:B------:R-:W-:-:S04]  /*4340*/  FFMA.FTZ R4, R20, c[0x0][0x23c], -R8 ;  /* 0x00008f0014047a23 */ /* 0x000fc80000010808 */
[----:B------:R2:W-:Y:S01]  /*4350*/  MUFU.EX2 R246, R4 ;  /* 0x0000000400f67308 */ /* 0x0005e20000000800 */
[----:B-1----:R-:W-:-:S04]  /*4360*/  FMNMX.FTZ R137, R5, R137, !PT ;  /* 0x0000008905897209 */ /* 0x002fc80007810000 */
[C---:B------:R-:W-:Y:S01]  /*4370*/  FSETP.NEU.FTZ.AND P1, PT, R137.reuse, -INF , PT ;  /* 0xff8000008900780b */ /* 0x040fe20003f3d000 */
[----:B------:R-:W-:-:S05]  /*4380*/  FMUL.FTZ R5, R137, c[0x0][0x23c] ;  /* 0x00008f0089057a20 */ /* 0x000fca0000410000 */
[----:B------:R-:W-:Y:S01]  /*4390*/  FSEL R2, R5, RZ, P1 ;  /* 0x000000ff05027208 */ /* 0x000fe20000800000 */
[----:B--2---:R-:W-:-:S04]  /*43a0*/  FFMA.FTZ R4, R16, c[0x0][0x23c], -R8 ;  /* 0x00008f0010047a23 */ /* 0x004fc80000010808 */
[--C-:B------:R-:W-:Y:S01]  /*43b0*/  FFMA.FTZ R0, R19, c[0x0][0x23c], -R2.reuse ;  /* 0x00008f0013007a23 */ /* 0x100fe20000010802 */
[----:B------:R1:W-:Y:S01]  /*43c0*/  MUFU.EX2 R245, R4 ;  /* 0x0000000400f57308 */ /* 0x0003e20000000800 */
[----:B------:R-:W-:Y:S02]  /*43d0*/  FFMA.FTZ R3, R32, c[0x0][0x23c], -R2 ;  /* 0x00008f0020037a23 */ /* 0x000fe40000010802 */
[----:B------:R-:W-:Y:S05]  /*43e0*/  LDSM.16.MT88.4 R32, [R218+0xa000] ;  /* 0x00a00000da20783b */ /* 0x000fea0000004200 */
[----:B------:R2:W-:Y:S08]  /*43f0*/  MUFU.EX2 R237, R0 ;  /* 0x0000000000ed7308 */ /* 0x0005f00000000800 */
[----:B------:R3:W4:Y:S01]  /*4400*/  MUFU.EX2 R239, R3 ;  /* 0x0000000300ef7308 */ /* 0x0007220000000800 */
[----:B-1----:R-:W-:-:S02]  /*4410*/  FFMA.FTZ R4, R17, c[0x0][0x23c], -R8 ;  /* 0x00008f0011047a23 */ /* 0x002fc40000010808 */
[----:B--2---:R-:W-:-:S05]  /*4420*/  FFMA.FTZ R0, R21, c[0x0][0x23c], -R2 ;  /* 0x00008f0015007a23 */ /* 0x004fca0000010802 */
[----:B------:R1:W-:Y:S01]  /*4430*/  MUFU.EX2 R244, R4 ;  /* 0x0000000400f47308 */ /* 0x0003e20000000800 */
[----:B---3--:R-:W-:-:S07]  /*4440*/  FMNMX.FTZ R3, R46, R60, !PT ;  /* 0x0000003c2e037209 */ /* 0x008fce0007810000 */
[----:B------:R2:W-:Y:S01]  /*4450*/  MUFU.EX2 R238, R0 ;  /* 0x0000000000ee7308 */ /* 0x0005e20000000800 */
[----:B----4-:R-:W-:Y:S02]  /*4460*/  F2FP.BF16.PACK_AB R5, R237, R239 ;  /* 0x000000efed05723e */ /* 0x010fe400000010ff */
[----:B------:R-:W-:-:S04]  /*4470*/  FMNMX.FTZ R3, R47, R3, !PT ;  /* 0x000000032f037209 */ /* 0x000fc80007810000 */
[----:B------:R-:W-:Y:S01]  /*4480*/  FMNMX.FTZ R3, R45, R3, !PT ;  /* 0x000000032d037209 */ /* 0x000fe20007810000 */
[--C-:B-1----:R-:W-:Y:S02]  /*4490*/  FFMA.FTZ R4, R9, c[0x0][0x23c], -R8.reuse ;  /* 0x00008f0009047a23 */ /* 0x102fe40000010808 */
[----:B------:R-:W-:Y:S01]  /*44a0*/  FFMA.FTZ R9, R11, c[0x0][0x23c], -R8 ;  /* 0x00008f000b097a23 */ /* 0x000fe20000010808 */
[----:B------:R-:W-:Y:S01]  /*44b0*/  FMNMX.FTZ R3, R128, R3, !PT ;  /* 0x0000000380037209 */ /* 0x000fe20007810000 */
[----:B------:R1:W3:Y:S03]  /*44c0*/  MUFU.EX2 R247, R4 ;  /* 0x0000000400f77308 */ /* 0x0002e60000000800 */
[----:B------:R-:W-:Y:S01]  /*44d0*/  FMNMX.FTZ R3, R103, R3, !PT ;  /* 0x0000000367037209 */ /* 0x000fe20007810000 */
[----:B--2---:R-:W-:-:S03]  /*44e0*/  FFMA.FTZ R0, R10, c[0x0][0x23c], -R2 ;  /* 0x00008f000a007a23 */ /* 0x004fc60000010802 */
[----:B------:R-:W-:Y:S01]  /*44f0*/  FMNMX.FTZ R3, R102, R3, !PT ;  /* 0x0000000366037209 */ /* 0x000fe20007810000 */
[----:B------:R2:W4:Y:S03]  /*4500*/  MUFU.EX2 R243, R0 ;  /* 0x0000000000f37308 */ /* 0x0005260000000800 */
[----:B------:R-:W-:-:S05]  /*4510*/  FMNMX.FTZ R3, R100, R3, !PT ;  /* 0x0000000364037209 */ /* 0x000fca0007810000 */
[----:B------:R-:W5:Y:S01]  /*4520*/  SHFL.BFLY PT, R10, R3, 0x2, 0x1f ;  /* 0x0c401f00030a7f89 */ /* 0x000f6200000e0000 */
[----:B------:R5:W-:Y:S01]  /*4530*/  MUFU.EX2 R242, R9 ;  /* 0x0000000900f27308 */ /* 0x000be20000000800 */
[----:B-1----:R-:W-:Y:S02]  /*4540*/  F2FP.BF16.PACK_AB R4, R245, R246 ;  /* 0x000000f6f504723e */ /* 0x002fe400000010ff */
[----:B---3--:R-:W-:Y:S01]  /*4550*/  F2FP.BF16.PACK_AB R6, R247, R244 ;  /* 0x000000f4f706723e */ /* 0x008fe200000010ff */
[--C-:B--2---:R-:W-:Y:S01]  /*4560*/  FFMA.FTZ R0, R18, c[0x0][0x23c], -R8.reuse ;  /* 0x00008f0012007a23 */ /* 0x104fe20000010808 */
[----:B----4-:R-:W-:Y:S01]  /*4570*/  F2FP.BF16.PACK_AB R7, R243, R238 ;  /* 0x000000eef307723e */ /* 0x010fe200000010ff */
[----:B------:R-:W-:Y:S02]  /*4580*/  LDSM.16.MT88.4 R16, [R218+0xa800] ;  /* 0x00a80000da10783b */ /* 0x000fe40000004200 */
[----:B------:R1:W2:Y:S04]  /*4590*/  MUFU.EX2 R240, R0 ;  /* 0x0000000000f07308 */ /* 0x0002a80000000800 */
[----:B------:R-:W-:Y:S01]  /*45a0*/  HMMA.16816.F32.BF16 R76, R4, R50, RZ ;  /* 0x00000032044c723c */ /* 0x000fe200000418ff */
[----:B-----5:R-:W-:-:S02]  /*45b0*/  FFMA.FTZ R9, R12, c[0x0][0x23c], -R8 ;  /* 0x00008f000c097a23 */ /* 0x020fc40000010808 */
[----:B------:R-:W-:Y:S02]  /*45c0*/  FFMA.FTZ R8, R13, c[0x0][0x23c], -R8 ;  /* 0x00008f000d087a23 */ /* 0x000fe40000010808 */
[----:B------:R-:W-:Y:S01]  /*45d0*/  MUFU.EX2 R241, R9 ;  /* 0x0000000900f17308 */ /* 0x000fe20000000800 */
[----:B------:R-:W-:Y:S02]  /*45e0*/  FMNMX.FTZ R3, R3, R10, !PT ;  /* 0x0000000a03037209 */ /* 0x000fe40007810000 */
[----:B------:R-:W-:Y:S01]  /*45f0*/  HMMA.16816.F32.BF16 R92, R4, R66, RZ ;  /* 0x00000042045c723c */ /* 0x000fe200000418ff */
[----:B-1----:R-:W-:-:S04]  /*4600*/  FMNMX.FTZ R0, R101, R62, !PT ;  /* 0x0000003e65007209 */ /* 0x002fc80007810000 */
[----:B------:R1:W3:Y:S01]  /*4610*/  MUFU.EX2 R249, R8 ;  /* 0x0000000800f97308 */ /* 0x0002e20000000800 */
[----:B------:R-:W4:Y:S01]  /*4620*/  SHFL.BFLY PT, R10, R3, 0x1, 0x1f ;  /* 0x0c201f00030a7f89 */ /* 0x000f2200000e0000 */
[----:B--2---:R-:W-:Y:S02]  /*4630*/  F2FP.BF16.PACK_AB R124, R242, R240 ;  /* 0x000000f0f27c723e */ /* 0x004fe400000010ff */
[----:B------:R-:W-:Y:S01]  /*4640*/  FMNMX.FTZ R0, R63, R0, !PT ;  /* 0x000000003f007209 */ /* 0x000fe20007810000 */
[----:B------:R-:W-:Y:S03]  /*4650*/  HMMA.16816.F32.BF16 R108, R4, R38, RZ ;  /* 0x00000026046c723c */ /* 0x000fe600000418ff */
[----:B------:R-:W-:-:S04]  /*4660*/  FMNMX.FTZ R0, R61, R0, !PT ;  /* 0x000000003d007209 */ /* 0x000fc80007810000 */
[----:B------:R-:W-:Y:S01]  /*4670*/  FMNMX.FTZ R0, R132, R0, !PT ;  /* 0x0000000084007209 */ /* 0x000fe20007810000 */
[C---:B------:R-:W-:Y:S03]  /*4680*/  HMMA.16816.F32.BF16 R148, R4.reuse, R24, RZ ;  /* 0x000000180494723c */ /* 0x040fe600000418ff */
[----:B------:R-:W-:Y:S01]  /*4690*/  FMNMX.FTZ R0, R131, R0, !PT ;  /* 0x0000000083007209 */ /* 0x000fe20007810000 */
[----:B-1----:R-:W-:Y:S01]  /*46a0*/  FFMA.FTZ R8, R23, c[0x0][0x23c], -R2 ;  /* 0x00008f0017087a23 */ /* 0x002fe20000010802 */
[----:B---3--:R-:W-:Y:S02]  /*46b0*/  F2FP.BF16.PACK_AB R126, R249, R241 ;  /* 0x000000f1f97e723e */ /* 0x008fe400000010ff */
[----:B------:R-:W-:Y:S01]  /*46c0*/  FMNMX.FTZ R0, R129, R0, !PT ;  /* 0x0000000081007209 */ /* 0x000fe20007810000 */
[----:B------:R1:W-:Y:S01]  /*46d0*/  MUFU.EX2 R210, R8 ;  /* 0x0000000800d27308 */ /* 0x0003e20000000800 */
[----:B------:R-:W-:Y:S02]  /*46e0*/  HMMA.16816.F32.BF16 R164, R4, R28, RZ ;  /* 0x0000001c04a4723c */ /* 0x000fe400000418ff */
[----:B------:R-:W-:-:S02]  /*46f0*/  FMNMX.FTZ R0, R130, R0, !PT ;  /* 0x0000000082007209 */ /* 0x000fc40007810000 */
[----:B----4-:R-:W-:-:S03]  /*4700*/  FMNMX.FTZ R136, R3, R10, !PT ;  /* 0x0000000a03887209 */ /* 0x010fc60007810000 */
[----:B------:R-:W2:Y:S01]  /*4710*/  SHFL.BFLY PT, R9, R0, 0x2, 0x1f ;  /* 0x0c401f0000097f89 */ /* 0x000ea200000e0000 */
[----:B------:R-:W-:Y:S01]  /*4720*/  FSETP.NEU.FTZ.AND P1, PT, R136, -INF , PT ;  /* 0xff8000008800780b */ /* 0x000fe20003f3d000 */
[C---:B------:R-:W-:Y:S01]  /*4730*/  HMMA.16816.F32.BF16 R40, R4.reuse, R32, RZ ;  /* 0x000000200428723c */ /* 0x040fe200000418ff */
[----:B-1----:R-:W-:Y:S02]  /*4740*/  FFMA.FTZ R8, R22, c[0x0][0x23c], -R2 ;  /* 0x00008f0016087a23 */ /* 0x002fe40000010802 */
[----:B------:R-:W-:Y:S05]  /*4750*/  LDSM.16.MT88.4 R20, [R217+0xb800] ;  /* 0x00b80000d914783b */ /* 0x000fea0000004200 */
[C---:B------:R-:W-:Y:S01]  /*4760*/  HMMA.16816.F32.BF16 R56, R4.reuse, R48, RZ ;  /* 0x000000300438723c */ /* 0x040fe200000418ff */
[----:B------:R1:W3:Y:S07]  /*4770*/  MUFU.EX2 R211, R8 ;  /* 0x0000000800d37308 */ /* 0x0002ee0000000800 */
[----:B------:R-:W-:Y:S01]  /*4780*/  HMMA.16816.F32.BF16 R72, R4, R64, RZ ;  /* 0x000000400448723c */ /* 0x000fe200000418ff */
[----:B--2---:R-:W-:-:S07]  /*4790*/  FMNMX.FTZ R0, R9, R0, !PT ;  /* 0x0000000009007209 */ /* 0x004fce0007810000 */
[C---:B------:R-:W-:Y:S01]  /*47a0*/  HMMA.16816.F32.BF16 R88, R4.reuse, R36, RZ ;  /* 0x000000240458723c */ /* 0x040fe200000418ff */
[--C-:B-1----:R-:W-:Y:S01]  /*47b0*/  FFMA.FTZ R8, R14, c[0x0][0x23c], -R2.reuse ;  /* 0x00008f000e087a23 */ /* 0x102fe20000010802 */
[----:B---3--:R-:W-:Y:S01]  /*47c0*/  F2FP.BF16.PACK_AB R125, R211, R210 ;  /* 0x000000d2d37d723e */ /* 0x008fe200000010ff */
[----:B------:R-:W-:Y:S02]  /*47d0*/  FFMA.FTZ R2, R15, c[0x0][0x23c], -R2 ;  /* 0x00008f000f027a23 */ /* 0x000fe40000010802 */
        /* <DEDUP_REMOVED lines=22> */
[----:B------:R-:W-:Y:S01]  /*4940*/  HMMA.16816.F32.BF16 R148, R124, R156, R148 ;  /* 0x0000009c7c94723c */ /* 0x000fe20000041894 */
[----:B-1----:R-:W-:-:S05]  /*4950*/  FMUL.FTZ R0, R135, c[0x0][0x23c] ;  /* 0x00008f0087007a20 */ /* 0x002fca0000410000 */
[----:B------:R-:W-:Y:S02]  /*4960*/  FSEL R0, R0, RZ, P1 ;  /* 0x000000ff00007208 */ /* 0x000fe40000800000 */
[----:B------:R-:W-:Y:S01]  /*4970*/  HMMA.16816.F32.BF16 R164, R124, R172, R164 ;  /* 0x000000ac7ca4723c */ /* 0x000fe200000418a4 */
[----:B--2---:R-:W-:-:S07]  /*4980*/  FFMA.FTZ R3, R45, c[0x0][0x23c], -R2 ;  /* 0x00008f002d037a23 */ /* 0x004fce0000010802 */
        /* <DEDUP_REMOVED lines=25> */
[----:B-1----:R-:W-:-:S06]  /*4b20*/  FFMA.FTZ R3, R103, c[0x0][0x23c], -R2 ;  /* 0x00008f0067037a23 */ /* 0x002fcc0000010802 */
[----:B---3--:R-:W-:Y:S02]  /*4b30*/  F2FP.BF16.PACK_AB R4, R206, R209 ;  /* 0x000000d1ce04723e */ /* 0x008fe400000010ff */
[----:B--2---:R-:W-:Y:S01]  /*4b40*/  F2FP.BF16.PACK_AB R6, R208, R207 ;  /* 0x000000cfd006723e */ /* 0x004fe200000010ff */
[----:B------:R1:W2:Y:S01]  /*4b50*/  MUFU.EX2 R200, R3 ;  /* 0x0000000300c87308 */ /* 0x0002a20000000800 */
[----:B----4-:R-:W-:Y:S02]  /*4b60*/  F2FP.BF16.PACK_AB R5, R204, R205 ;  /* 0x000000cdcc05723e */ /* 0x010fe400000010ff */
[----:B-----5:R-:W-:-:S07]  /*4b70*/  F2FP.BF16.PACK_AB R7, R203, R202 ;  /* 0x000000cacb07723e */ /* 0x020fce00000010ff */
[----:B------:R-:W-:Y:S01]  /*4b80*/  HMMA.16816.F32.BF16 R144, R4, R24, RZ ;  /* 0x000000180490723c */ /* 0x000fe200000418ff */
[--C-:B-1----:R-:W-:Y:S01]  /*4b90*/  FFMA.FTZ R3, R102, c[0x0][0x23c], -R2.reuse ;  /* 0x00008f0066037a23 */ /* 0x102fe20000010802 */
[----:B--2---:R-:W-:Y:S01]  /*4ba0*/  F2FP.BF16.PACK_AB R128, R200, R201 ;  /* 0x000000c9c880723e */ /* 0x004fe200000010ff */
        /* <DEDUP_REMOVED lines=9> */
[--C-:B--2---:R-:W-:Y:S02]  /*4c40*/  FFMA.FTZ R2, R132, c[0x0][0x23c], -R0.reuse ;  /* 0x00008f0084027a23 */ /* 0x104fe40000010800 */
        /* <DEDUP_REMOVED lines=100> */
[----:B------:R-:W-:Y:S04]  /*5290*/  LDSM.16.M88.4 R24, [R223] ;  /* 0x00000000df18783b */ /* 0x000fe80000000200 */
[----:B------:R-:W5:Y:S04]  /*52a0*/  LDSM.16.M88.4 R4, [R216+0x2000] ;  /* 0x00200000d804783b */ /* 0x000f680000000200 */
[----:B------:R-:W1:Y:S01]  /*52b0*/  LDSM.16.M88.4 R32, [R226] ;  /* 0x00000000e220783b */ /* 0x000e620000000200 */
[----:B--2---:R-:W-:-:S03]  /*52c0*/  IADD3 R2, R0, 0x1, RZ ;  /* 0x0000000100027810 */ /* 0x004fc60007ffe0ff */
[----:B------:R-:W2:Y:S01]  /*52d0*/  LDSM.16.M88.4 R12, [R214] ;  /* 0x00000000d60c783b */ /* 0x000ea20000000200 */
[----:B------:R-:W-:-:S03]  /*52e0*/  ISETP.GE.AND P0, PT, R2, R235, PT ;  /* 0x000000eb0200720c */ /* 0x000fc60003f06270 */
[----:B------:R-:W0:Y:S01]  /*52f0*/  LDGDEPBAR ;  /* 0x00000000000079af */ /* 0x000e220000000000 */
[C---:B------:R-:W-:Y:S02]  /*5300*/  ISETP.GE.AND P4, PT, R2.reuse, R234, PT ;  /* 0x000000ea0200720c */ /* 0x040fe40003f86270 */
[C---:B------:R-:W-:Y:S02]  /*5310*/  ISETP.GE.AND P2, PT, R2.reuse, R233, PT ;  /* 0x000000e90200720c */ /* 0x040fe40003f46270 */
[C---:B------:R-:W-:Y:S02]  /*5320*/  ISETP.GE.AND P6, PT, R2.reuse, R232, PT ;  /* 0x000000e80200720c */ /* 0x040fe40003fc6270 */
[C---:B------:R-:W-:Y:S02]  /*5330*/  ISETP.LT.OR P0, PT, R2.reuse, R231, P0 ;  /* 0x000000e70200720c */ /* 0x040fe40000701670 */
[C---:B------:R-:W-:Y:S02]  /*5340*/  ISETP.LT.OR P4, PT, R2.reuse, R230, P4 ;  /* 0x000000e60200720c */ /* 0x040fe40002781670 */
[----:B------:R-:W-:-:S02]  /*5350*/  ISETP.LT.OR P2, PT, R2, R229, P2 ;  /* 0x000000e50200720c */ /* 0x000fc40001741670 */
[----:B------:R-:W-:Y:S02]  /*5360*/  ISETP.LT.OR P6, PT, R2, R228, P6 ;  /* 0x000000e40200720c */ /* 0x000fe400037c1670 */
[----:B------:R-:W-:Y:S01]  /*5370*/  IADD3 R2, R0, 0x8, RZ ;  /* 0x0000000800027810 */ /* 0x000fe20007ffe0ff */
[C---:B---3--:R-:W-:Y:S08]  /*5380*/  HMMA.16816.F32.BF16 R184, R8.reuse, R16, RZ ;  /* 0x0000001008b8723c */ /* 0x048ff000000418ff */
[C---:B----4-:R-:W-:Y:S08]  /*5390*/  HMMA.16816.F32.BF16 R176, R8.reuse, R28, RZ ;  /* 0x0000001c08b0723c */ /* 0x050ff000000418ff */
[C---:B------:R-:W-:Y:S08]  /*53a0*/  HMMA.16816.F32.BF16 R180, R8.reuse, R18, RZ ;  /* 0x0000001208b4723c */ /* 0x040ff000000418ff */
[----:B------:R-:W-:Y:S01]  /*53b0*/  HMMA.16816.F32.BF16 R140, R8, R30, RZ ;  /* 0x0000001e088c723c */ /* 0x000fe200000418ff */
[----:B------:R-:W3:Y:S07]  /*53c0*/  LDSM.16.M88.4 R8, [R216] ;  /* 0x00000000d808783b */ /* 0x000eee0000000200 */
[C---:B-----5:R-:W-:Y:S08]  /*53d0*/  HMMA.16816.F32.BF16 R208, R4.reuse, R24, R184 ;  /* 0x0000001804d0723c */ /* 0x060ff000000418b8 */
[C---:B-1----:R-:W-:Y:S01]  /*53e0*/  HMMA.16816.F32.BF16 R192, R4.reuse, R32, R176 ;  /* 0x0000002004c0723c */ /* 0x042fe200000418b0 */
[----:B------:R-:W-:Y:S07]  /*53f0*/  LDSM.16.M88.4 R176, [R221+0x8000] ;  /* 0x00800000ddb0783b */ /* 0x000fee0000000200 */
[C---:B------:R-:W-:Y:S08]  /*5400*/  HMMA.16816.F32.BF16 R204, R4.reuse, R26, R180 ;  /* 0x0000001a04cc723c */ /* 0x040ff000000418b4 */
[----:B------:R-:W-:Y:S01]  /*5410*/  HMMA.16816.F32.BF16 R188, R4, R34, R140 ;  /* 0x0000002204bc723c */ /* 0x000fe2000004188c */
[----:B------:R-:W1:Y:S04]  /*5420*/  LDSM.16.M88.4 R4, [R222+0x2000] ;  /* 0x00200000de04783b */ /* 0x000e680000000200 */
[----:B------:R-:W4:Y:S03]  /*5430*/  LDSM.16.M88.4 R140, [R221+0x8800] ;  /* 0x00880000dd8c783b */ /* 0x000f260000000200 */
[C---:B--2---:R-:W-:Y:S08]  /*5440*/  HMMA.16816.F32.BF16 R184, R12.reuse, R16, RZ ;  /* 0x000000100cb8723c */ /* 0x044ff000000418ff */
[C---:B------:R-:W-:Y:S08]  /*5450*/  HMMA.16816.F32.BF16 R180, R12.reuse, R18, RZ ;  /* 0x000000120cb4723c */ /* 0x040ff000000418ff */
[C---:B------:R-:W-:Y:S08]  /*5460*/  HMMA.16816.F32.BF16 R16, R12.reuse, R28, RZ ;  /* 0x0000001c0c10723c */ /* 0x040ff000000418ff */
[----:B------:R-:W-:Y:S01]  /*5470*/  HMMA.16816.F32.BF16 R28, R12, R30, RZ ;  /* 0x0000001e0c1c723c */ /* 0x000fe200000418ff */
[----:B------:R-:W2:Y:S07]  /*5480*/  LDSM.16.M88.4 R12, [R222] ;  /* 0x00000000de0c783b */ /* 0x000eae0000000200 */
[C---:B---3--:R-:W-:Y:S08]  /*5490*/  HMMA.16816.F32.BF16 R200, R8.reuse, R24, R184 ;  /* 0x0000001808c8723c */ /* 0x048ff000000418b8 */
[C---:B------:R-:W-:Y:S01]  /*54a0*/  HMMA.16816.F32.BF16 R184, R8.reuse, R26, R180 ;  /* 0x0000001a08b8723c */ /* 0x040fe200000418b4 */
[----:B------:R-:W-:Y:S07]  /*54b0*/  LDSM.16.M88.4 R24, [R219+0x800] ;  /* 0x00080000db18783b */ /* 0x000fee0000000200 */
[C---:B------:R-:W-:Y:S01]  /*54c0*/  HMMA.16816.F32.BF16 R196, R8.reuse, R32, R16 ;  /* 0x0000002008c4723c */ /* 0x040fe20000041810 */
[----:B------:R-:W-:Y:S07]  /*54d0*/  LDSM.16.M88.4 R16, [R219] ;  /* 0x00000000db10783b */ /* 0x000fee0000000200 */
[----:B------:R-:W-:Y:S01]  /*54e0*/  HMMA.16816.F32.BF16 R180, R8, R34, R28 ;  /* 0x0000002208b4723c */ /* 0x000fe2000004181c */
[----:B------:R-:W3:Y:S07]  /*54f0*/  LDSM.16.M88.4 R8, [R220] ;  /* 0x00000000dc08783b */ /* 0x000eee0000000200 */
[C---:B-1----:R-:W-:Y:S08]  /*5500*/  HMMA.16816.F32.BF16 R32, R4.reuse, R176, R208 ;  /* 0x000000b00420723c */ /* 0x042ff000000418d0 */
[C---:B----4-:R-:W-:Y:S08]  /*5510*/  HMMA.16816.F32.BF16 R192, R4.reuse, R140, R192 ;  /* 0x0000008c04c0723c */ /* 0x050ff000000418c0 */
[C---:B------:R-:W-:Y:S08]  /*5520*/  HMMA.16816.F32.BF16 R28, R4.reuse, R178, R204 ;  /* 0x000000b2041c723c */ /* 0x040ff000000418cc */
[----:B------:R-:W-:Y:S01]  /*5530*/  HMMA.16816.F32.BF16 R188, R4, R142, R188 ;  /* 0x0000008e04bc723c */ /* 0x000fe200000418bc */
[----:B------:R-:W1:Y:S07]  /*5540*/  LDSM.16.M88.4 R4, [R220+0x2000] ;  /* 0x00200000dc04783b */ /* 0x000e6e0000000200 */
[C---:B--2---:R-:W-:Y:S08]  /*5550*/  HMMA.16816.F32.BF16 R208, R12.reuse, R176, R200 ;  /* 0x000000b00cd0723c */ /* 0x044ff000000418c8 */
[C---:B------:R-:W-:Y:S08]  /*5560*/  HMMA.16816.F32.BF16 R200, R12.reuse, R178, R184 ;  /* 0x000000b20cc8723c */ /* 0x040ff000000418b8 */
[C---:B------:R-:W-:Y:S08]  /*5570*/  HMMA.16816.F32.BF16 R196, R12.reuse, R140, R196 ;  /* 0x0000008c0cc4723c */ /* 0x040ff000000418c4 */
[----:B------:R-:W-:Y:S01]  /*5580*/  HMMA.16816.F32.BF16 R184, R12, R142, R180 ;  /* 0x0000008e0cb8723c */ /* 0x000fe200000418b4 */
[----:B------:R-:W-:Y:S07]  /*5590*/  LDSM.16.M88.4 R12, [R212+0x9000] ;  /* 0x00900000d40c783b */ /* 0x000fee0000000200 */
[----:B---3--:R-:W-:Y:S08]  /*55a0*/  HMMA.16816.F32.BF16 R208, R8, R16, R208 ;  /* 0x0000001008d0723c */ /* 0x008ff000000418d0 */
[C---:B-1----:R-:W-:Y:S08]  /*55b0*/  HMMA.16816.F32.BF16 R176, R4.reuse, R18, R28 ;  /* 0x0000001204b0723c */ /* 0x042ff0000004181c */
[C---:B------:R-:W-:Y:S01]  /*55c0*/  HMMA.16816.F32.BF16 R180, R4.reuse, R16, R32 ;  /* 0x0000001004b4723c */ /* 0x040fe20000041820 */
        /* <DEDUP_REMOVED lines=8> */
[----:B------:R-:W-:Y:S07]  /*5650*/  LDSM.16.M88.4 R24, [R224] ;  /* 0x00000000e018783b */ /* 0x000fee0000000200 */
[C---:B-1----:R-:W-:Y:S08]  /*5660*/  HMMA.16816.F32.BF16 R192, R4.reuse, R12, R180 ;  /* 0x0000000c04c0723c */ /* 0x042ff000000418b4 */
[C---:B------:R-:W-:Y:S08]  /*5670*/  HMMA.16816.F32.BF16 R188, R4.reuse, R14, R176 ;  /* 0x0000000e04bc723c */ /* 0x040ff000000418b0 */
[C---:B------:R-:W-:Y:S08]  /*5680*/  HMMA.16816.F32.BF16 R140, R4.reuse, R32, R140 ;  /* 0x00000020048c723c */ /* 0x040ff0000004188c */
[----:B------:R-:W-:Y:S01]  /*5690*/  HMMA.16816.F32.BF16 R8, R4, R34, R28 ;  /* 0x000000220408723c */ /* 0x000fe2000004181c */
[----:B------:R-:W1:Y:S04]  /*56a0*/  LDSM.16.M88.4 R4, [R216+0x6000] ;  /* 0x00600000d804783b */ /* 0x000e680000000200 */
[----:B------:R-:W-:Y:S03]  /*56b0*/  LDSM.16.M88.4 R28, [R225] ;  /* 0x00000000e11c783b */ /* 0x000fe60000000200 */
[C---:B--2---:R-:W-:Y:S08]  /*56c0*/  HMMA.16816.F32.BF16 R180, R16.reuse, R12, R208 ;  /* 0x0000000c10b4723c */ /* 0x044ff000000418d0 */
[C---:B------:R-:W-:Y:S01]  /*56d0*/  HMMA.16816.F32.BF16 R184, R16.reuse, R14, R200 ;  /* 0x0000000e10b8723c */ /* 0x040fe200000418c8 */
[----:B------:R-:W2:Y:S07]  /*56e0*/  LDSM.16.M88.4 R12, [R216+0x4000] ;  /* 0x00400000d80c783b */ /* 0x000eae0000000200 */
[C---:B------:R-:W-:Y:S08]  /*56f0*/  HMMA.16816.F32.BF16 R176, R16.reuse, R32, R204 ;  /* 0x0000002010b0723c */ /* 0x040ff000000418cc */
[----:B------:R-:W-:Y:S01]  /*5700*/  HMMA.16816.F32.BF16 R16, R16, R34, R196 ;  /* 0x000000221010723c */ /* 0x000fe200000418c4 */
[----:B------:R-:W-:Y:S07]  /*5710*/  LDSM.16.M88.4 R32, [R221+0x9000] ;  /* 0x00900000dd20783b */ /* 0x000fee0000000200 */
[C---:B-1----:R-:W-:Y:S01]  /*5720*/  HMMA.16816.F32.BF16 R204, R4.reuse, R26, R8 ;  /* 0x0000001a04cc723c */ /* 0x042fe20000041808 */
[----:B------:R-:W1:Y:S07]  /*5730*/  LDSM.16.M88.4 R8, [R222+0x4000] ;  /* 0x00400000de08783b */ /* 0x000e6e0000000200 */
[----:B------:R-:W-:Y:S08]  /*5740*/  HMMA.16816.F32.BF16 R208, R4, R24, R140 ;  /* 0x0000001804d0723c */ /* 0x000ff0000004188c */
[-C--:B--2---:R-:W-:Y:S08]  /*5750*/  HMMA.16816.F32.BF16 R140, R12, R28.reuse, R180 ;  /* 0x0000001c0c8c723c */ /* 0x084ff000000418b4 */
[C---:B------:R-:W-:Y:S08]  /*5760*/  HMMA.16816.F32.BF16 R196, R4.reuse, R28, R192 ;  /* 0x0000001c04c4723c */ /* 0x040ff000000418c0 */
[-C--:B------:R-:W-:Y:S01]  /*5770*/  HMMA.16816.F32.BF16 R200, R4, R30.reuse, R188 ;  /* 0x0000001e04c8723c */ /* 0x080fe200000418bc */
[----:B------:R-:W2:Y:S07]  /*5780*/  LDSM.16.M88.4 R4, [R222+0x6000] ;  /* 0x00600000de04783b */ /* 0x000eae0000000200 */
[C---:B------:R-:W-:Y:S01]  /*5790*/  HMMA.16816.F32.BF16 R192, R12.reuse, R30, R184 ;  /* 0x0000001e0cc0723c */ /* 0x040fe200000418b8 */
[----:B------:R-:W3:Y:S07]  /*57a0*/  LDSM.16.M88.4 R28, [R221+0x9800] ;  /* 0x00980000dd1c783b */ /* 0x000eee0000000200 */
[C---:B------:R-:W-:Y:S08]  /*57b0*/  HMMA.16816.F32.BF16 R188, R12.reuse, R24, R176 ;  /* 0x000000180cbc723c */ /* 0x040ff000000418b0 */
[----:B------:R-:W-:Y:S01]  /*57c0*/  HMMA.16816.F32.BF16 R184, R12, R26, R16 ;  /* 0x0000001a0cb8723c */ /* 0x000fe20000041810 */
[----:B------:R-:W-:Y:S04]  /*57d0*/  LDSM.16.M88.4 R24, [R219+0x1000] ;  /* 0x00100000db18783b */ /* 0x000fe80000000200 */
[----:B------:R-:W4:Y:S03]  /*57e0*/  LDSM.16.M88.4 R12, [R220+0x4000] ;  /* 0x00400000dc0c783b */ /* 0x000f260000000200 */
[-C--:B-1----:R-:W-:Y:S01]  /*57f0*/  HMMA.16816.F32.BF16 R140, R8, R32.reuse, R140 ;  /* 0x00000020088c723c */ /* 0x082fe2000004188c */
[----:B------:R-:W1:Y:S07]  /*5800*/  LDSM.16.M88.4 R16, [R220+0x6000] ;  /* 0x00600000dc10783b */ /* 0x000e6e0000000200 */
[----:B--2---:R-:W-:Y:S08]  /*5810*/  HMMA.16816.F32.BF16 R176, R4, R32, R196 ;  /* 0x0000002004b0723c */ /* 0x004ff000000418c4 */
[C---:B---3--:R-:W-:Y:S08]  /*5820*/  HMMA.16816.F32.BF16 R188, R8.reuse, R28, R188 ;  /* 0x0000001c08bc723c */ /* 0x048ff000000418bc */
[----:B------:R-:W-:Y:S08]  /*5830*/  HMMA.16816.F32.BF16 R184, R8, R30, R184 ;  /* 0x0000001e08b8723c */ /* 0x000ff000000418b8 */
[----:B----4-:R-:W-:Y:S08]  /*5840*/  HMMA.16816.F32.BF16 R180, R12, R24, R140 ;  /* 0x000000180cb4723c */ /* 0x010ff0000004188c */
[----:B------:R-:W-:Y:S01]  /*5850*/  HMMA.16816.F32.BF16 R140, R8, R34, R192 ;  /* 0x00000022088c723c */ /* 0x000fe200000418c0 */
[----:B------:R-:W2:Y:S01]  /*5860*/  LDSM.16.M88.4 R8, [R219+0x1800] ;  /* 0x00180000db08783b */ /* 0x000ea20000000200 */
[----:B------:R-:W-:-:S06]  /*5870*/  DEPBAR.LE SB0, 0x0 ;  /* 0x000080000000791a */ /* 0x000fcc0000000000 */
[----:B------:R-:W-:Y:S08]  /*5880*/  HMMA.16816.F32.BF16 R32, R4, R34, R200 ;  /* 0x000000220420723c */ /* 0x000ff000000418c8 */
[----:B-1----:R-:W-:Y:S01]  /*5890*/  HMMA.16816.F32.BF16 R176, R16, R24, R176 ;  /* 0x0000001810b0723c */ /* 0x002fe200000418b0 */
[----:B------:R-:W-:Y:S02]  /*58a0*/  FMUL.FTZ R180, R180, c[0x0][0x2ec] ;  /* 0x0000bb00b4b47a20 */ /* 0x000fe40000410000 */
[----:B------:R-:W-:-:S02]  /*58b0*/  FMUL.FTZ R182, R182, c[0x0][0x2ec] ;  /* 0x0000bb00b6b67a20 */ /* 0x000fc40000410000 */
[----:B------:R-:W-:Y:S01]  /*58c0*/  FMUL.FTZ R181, R181, c[0x0][0x2ec] ;  /* 0x0000bb00b5b57a20 */ /* 0x000fe20000410000 */
[----:B------:R-:W1:Y:S01]  /*58d0*/  MUFU.TANH R194, R180 ;  /* 0x000000b400c27308 */ /* 0x000e620000002400 */
[----:B------:R-:W-:Y:S01]  /*58e0*/  FMUL.FTZ R183, R183, c[0x0][0x2ec] ;  /* 0x0000bb00b7b77a20 */ /* 0x000fe20000410000 */
[-C--:B------:R-:W-:Y:S06]  /*58f0*/  HMMA.16816.F32.BF16 R140, R12, R26.reuse, R140 ;  /* 0x0000001a0c8c723c */ /* 0x080fec000004188c */
[----:B------:R-:W3:Y:S02]  /*5900*/  MUFU.TANH R193, R182 ;  /* 0x000000b600c17308 */ /* 0x000ee40000002400 */
[----:B------:R-:W-:Y:S06]  /*5910*/  HMMA.16816.F32.BF16 R24, R16, R26, R32 ;  /* 0x0000001a1018723c */ /* 0x000fec0000041820 */
[----:B------:R-:W-:Y:S02]  /*5920*/  MUFU.TANH R198, R181 ;  /* 0x000000b500c67308 */ /* 0x000fe40000002400 */
[----:B------:R-:W-:Y:S01]  /*5930*/  HMMA.16816.F32.BF16 R32, R4, R28, R208 ;  /* 0x0000001c0420723c */ /* 0x000fe200000418d0 */
        /* <DEDUP_REMOVED lines=8> */
[----:B------:R-:W4:Y:S01]  /*59c0*/  MUFU.TANH R22, R176 ;  /* 0x000000b000167308 */ /* 0x000f220000002400 */
[----:B------:R-:W-:-:S02]  /*59d0*/  FMUL.FTZ R143, R143, c[0x0][0x2ec] ;  /* 0x0000bb008f8f7a20 */ /* 0x000fc40000410000 */
[----:B------:R-:W-:Y:S02]  /*59e0*/  FMUL.FTZ R26, R26, c[0x0][0x2ec] ;  /* 0x0000bb001a1a7a20 */ /* 0x000fe40000410000 */
[----:B------:R-:W-:Y:S02]  /*59f0*/  FMUL.FTZ R24, R24, c[0x0][0x2ec] ;  /* 0x0000bb0018187a20 */ /* 0x000fe40000410000 */
[----:B------:R-:W-:Y:S01]  /*5a00*/  FMUL.FTZ R25, R25, c[0x0][0x2ec] ;  /* 0x0000bb0019197a20 */ /* 0x000fe20000410000 */
[----:B------:R-:W-:Y:S01]  /*5a10*/  MUFU.TANH R192, R177 ;  /* 0x000000b100c07308 */ /* 0x000fe20000002400 */
[----:B------:R-:W-:-:S07]  /*5a20*/  FMUL.FTZ R27, R27, c[0x0][0x2ec] ;  /* 0x0000bb001b1b7a20 */ /* 0x000fce0000410000 */
[----:B------:R-:W5:Y:S08]  /*5a30*/  MUFU.TANH R23, R178 ;  /* 0x000000b200177308 */ /* 0x000f700000002400 */
[----:B------:R1:W1:Y:S08]  /*5a40*/  MUFU.TANH R182, R179 ;  /* 0x000000b300b67308 */ /* 0x0002700000002400 */
[----:B------:R-:W2:Y:S08]  /*5a50*/  MUFU.TANH R181, R140 ;  /* 0x0000008c00b57308 */ /* 0x000eb00000002400 */
[----:B------:R-:W-:Y:S01]  /*5a60*/  MUFU.TANH R195, R141 ;  /* 0x0000008d00c37308 */ /* 0x000fe20000002400 */
[----:B-1----:R-:W-:Y:S07]  /*5a70*/  HMMA.16816.F32.BF16 R176, R4, R30, R204 ;  /* 0x0000001e04b0723c */ /* 0x002fee00000418cc */
[----:B------:R-:W-:Y:S01]  /*5a80*/  MUFU.TANH R183, R142 ;  /* 0x0000008e00b77308 */ /* 0x000fe20000002400 */
[----:B--2---:R-:W-:Y:S07]  /*5a90*/  HMMA.16816.F32.BF16 R4, R16, R8, R32 ;  /* 0x000000081004723c */ /* 0x004fee0000041820 */
[----:B------:R1:W-:Y:S01]  /*5aa0*/  MUFU.TANH R197, R143 ;  /* 0x0000008f00c57308 */ /* 0x0003e20000002400 */
[-C--:B------:R-:W-:Y:S07]  /*5ab0*/  HMMA.16816.F32.BF16 R28, R12, R10.reuse, R184 ;  /* 0x0000000a0c1c723c */ /* 0x080fee00000418b8 */
[----:B------:R-:W2:Y:S01]  /*5ac0*/  MUFU.TANH R3, R26 ;  /* 0x0000001a00037308 */ /* 0x000ea20000002400 */
[----:B------:R-:W-:Y:S07]  /*5ad0*/  HMMA.16816.F32.BF16 R16, R16, R10, R176 ;  /* 0x0000000a1010723c */ /* 0x000fee00000418b0 */
[----:B------:R2:W2:Y:S01]  /*5ae0*/  MUFU.TANH R139, R24 ;  /* 0x00000018008b7308 */ /* 0x0004a20000002400 */
[----:B-1----:R-:W-:Y:S01]  /*5af0*/  HMMA.16816.F32.BF16 R140, R12, R8, R188 ;  /* 0x000000080c8c723c */ /* 0x002fe200000418bc */
[----:B------:R-:W-:-:S02]  /*5b00*/  FMUL.FTZ R4, R4, c[0x0][0x2ec] ;  /* 0x0000bb0004047a20 */ /* 0x000fc40000410000 */
[----:B------:R-:W-:Y:S02]  /*5b10*/  FMUL.FTZ R6, R6, c[0x0][0x2ec] ;  /* 0x0000bb0006067a20 */ /* 0x000fe40000410000 */
[----:B------:R-:W-:Y:S02]  /*5b20*/  FMUL.FTZ R7, R7, c[0x0][0x2ec] ;  /* 0x0000bb0007077a20 */ /* 0x000fe40000410000 */
[----:B------:R-:W-:Y:S01]  /*5b30*/  FSEL R9, R194, -INF , !P1 ;  /* 0xff800000c2097808 */ /* 0x000fe20004800000 */
[----:B------:R1:W1:Y:S01]  /*5b40*/  MUFU.TANH R180, R25 ;  /* 0x0000001900b47308 */ /* 0x0002620000002400 */
[----:B------:R-:W-:Y:S01]  /*5b50*/  ISETP.GE.AND P1, PT, R0, R232, PT ;  /* 0x000000e80000720c */ /* 0x000fe20003f26270 */
[----:B------:R-:W-:Y:S01]  /*5b60*/  FMUL.FTZ R30, R30, c[0x0][0x2ec] ;  /* 0x0000bb001e1e7a20 */ /* 0x000fe20000410000 */
[----:B---3--:R-:W-:Y:S01]  /*5b70*/  FSEL R14, R193, -INF , !P5 ;  /* 0xff800000c10e7808 */ /* 0x008fe20006800000 */
[----:B------:R-:W-:Y:S01]  /*5b80*/  FMUL.FTZ R5, R5, c[0x0][0x2ec] ;  /* 0x0000bb0005057a20 */ /* 0x000fe20000410000 */
[----:B------:R-:W-:Y:S01]  /*5b90*/  ISETP.LT.OR P1, PT, R0, R228, P1 ;  /* 0x000000e40000720c */ /* 0x000fe20000f21670 */
[----:B------:R-:W-:Y:S01]  /*5ba0*/  FMUL.FTZ R28, R28, c[0x0][0x2ec] ;  /* 0x0000bb001c1c7a20 */ /* 0x000fe20000410000 */
[----:B----4-:R-:W-:Y:S01]  /*5bb0*/  FSEL R15, R22, -INF , !P3 ;  /* 0xff800000160f7808 */ /* 0x010fe20005800000 */
[----:B------:R3:W4:Y:S01]  /*5bc0*/  MUFU.TANH R132, R27 ;  /* 0x0000001b00847308 */ /* 0x0007220000002400 */
[----:B-----5:R-:W-:Y:S01]  /*5bd0*/  FSEL R23, R23, -INF , !P1 ;  /* 0xff80000017177808 */ /* 0x020fe20004800000 */
[----:B------:R-:W-:Y:S01]  /*5be0*/  FMUL.FTZ R29, R29, c[0x0][0x2ec] ;  /* 0x0000bb001d1d7a20 */ /* 0x000fe20000410000 */
[----:B--2---:R-:W-:Y:S01]  /*5bf0*/  FSEL R24, R198, -INF , !P0 ;  /* 0xff800000c6187808 */ /* 0x004fe20004000000 */
[----:B------:R-:W-:Y:S01]  /*5c00*/  FMUL.FTZ R31, R31, c[0x0][0x2ec] ;  /* 0x0000bb001f1f7a20 */ /* 0x000fe20000410000 */
[C---:B------:R-:W-:Y:S01]  /*5c10*/  ISETP.GE.AND P5, PT, R2.reuse, R235, PT ;  /* 0x000000eb0200720c */ /* 0x040fe20003fa6270 */
[----:B------:R-:W-:Y:S01]  /*5c20*/  FMUL.FTZ R17, R17, c[0x0][0x2ec] ;  /* 0x0000bb0011117a20 */ /* 0x000fe20000410000 */
[----:B------:R-:W-:Y:S01]  /*5c30*/  ISETP.GE.AND P3, PT, R2, R234, PT ;  /* 0x000000ea0200720c */ /* 0x000fe20003f66270 */
[----:B------:R-:W-:Y:S01]  /*5c40*/  FMUL.FTZ R142, R142, c[0x0][0x2ec] ;  /* 0x0000bb008e8e7a20 */ /* 0x000fe20000410000 */
[----:B------:R-:W-:Y:S01]  /*5c50*/  ISETP.GE.AND P1, PT, R2, R233, PT ;  /* 0x000000e90200720c */ /* 0x000fe20003f26270 */
[----:B------:R-:W-:Y:S01]  /*5c60*/  FMUL.FTZ R140, R140, c[0x0][0x2ec] ;  /* 0x0000bb008c8c7a20 */ /* 0x000fe20000410000 */
[C---:B------:R-:W-:Y:S01]  /*5c70*/  ISETP.GE.AND P0, PT, R2.reuse, R232, PT ;  /* 0x000000e80200720c */ /* 0x040fe20003f06270 */
[----:B------:R-:W-:Y:S01]  /*5c80*/  FMUL.FTZ R141, R141, c[0x0][0x2ec] ;  /* 0x0000bb008d8d7a20 */ /* 0x000fe20000410000 */
[C---:B------:R-:W-:Y:S01]  /*5c90*/  ISETP.LT.OR P5, PT, R2.reuse, R231, P5 ;  /* 0x000000e70200720c */ /* 0x040fe20002fa1670 */
[----:B------:R-:W-:Y:S01]  /*5ca0*/  MUFU.TANH R32, R4 ;  /* 0x0000000400207308 */ /* 0x000fe20000002400 */
[C---:B------:R-:W-:Y:S01]  /*5cb0*/  ISETP.LT.OR P3, PT, R2.reuse, R230, P3 ;  /* 0x000000e60200720c */ /* 0x040fe20001f61670 */
[----:B------:R-:W-:Y:S01]  /*5cc0*/  FMUL.FTZ R143, R143, c[0x0][0x2ec] ;  /* 0x0000bb008f8f7a20 */ /* 0x000fe20000410000 */
[----:B------:R-:W-:Y:S01]  /*5cd0*/  ISETP.LT.OR P1, PT, R2, R229, P1 ;  /* 0x000000e50200720c */ /* 0x000fe20000f21670 */
[----:B------:R-:W-:Y:S01]  /*5ce0*/  FMUL.FTZ R16, R16, c[0x0][0x2ec] ;  /* 0x0000bb0010107a20 */ /* 0x000fe20000410000 */
[----:B------:R-:W-:-:S02]  /*5cf0*/  ISETP.LT.OR P0, PT, R2, R228, P0 ;  /* 0x000000e40200720c */ /* 0x000fc40000701670 */
[----:B------:R-:W-:Y:S01]  /*5d00*/  IADD3 R2, R0, 0x9, RZ ;  /* 0x0000000900027810 */ /* 0x000fe20007ffe0ff */
[----:B------:R-:W2:Y:S01]  /*5d10*/  MUFU.TANH R138, R140 ;  /* 0x0000008c008a7308 */ /* 0x000ea20000002400 */
[----:B-1----:R-:W-:Y:S02]  /*5d20*/  FSEL R25, R196, -INF , !P4 ;  /* 0xff800000c4197808 */ /* 0x002fe40006000000 */
[----:B------:R-:W-:Y:S02]  /*5d30*/  FSEL R26, R192, -INF , !P2 ;  /* 0xff800000c01a7808 */ /* 0x000fe40005000000 */
[----:B---3--:R-:W-:Y:S02]  /*5d40*/  FSEL R27, R182, -INF , !P6 ;  /* 0xff800000b61b7808 */ /* 0x008fe40007000000 */
[----:B------:R-:W-:Y:S01]  /*5d50*/  FSEL R22, R181, -INF , !P5 ;  /* 0xff800000b5167808 */ /* 0x000fe20006800000 */
[----:B------:R-:W-:Y:S01]  /*5d60*/  MUFU.TANH R133, R141 ;  /* 0x0000008d00857308 */ /* 0x000fe20000002400 */
[----:B------:R-:W-:-:S02]  /*5d70*/  ISETP.GE.AND P4, PT, R2, R235, PT ;  /* 0x000000eb0200720c */ /* 0x000fc40003f86270 */
        /* <DEDUP_REMOVED lines=8> */
[----:B------:R3:W5:Y:S01]  /*5e00*/  MUFU.TANH R4, R6 ;  /* 0x0000000600047308 */ /* 0x0007620000002400 */
[----:B------:R-:W-:Y:S02]  /*5e10*/  FSEL R13, R3, -INF , !P0 ;  /* 0xff800000030d7808 */ /* 0x000fe40004000000 */
[C---:B------:R-:W-:Y:S02]  /*5e20*/  IADD3 R2, R0.reuse, 0x10, RZ ;  /* 0x0000001000027810 */ /* 0x040fe40007ffe0ff */
[----:B------:R-:W-:Y:S02]  /*5e30*/  IADD3 R3, R0, 0x11, RZ ;  /* 0x0000001100037810 */ /* 0x000fe40007ffe0ff */
[----:B------:R-:W-:Y:S01]  /*5e40*/  FSEL R8, R183, -INF , !P3 ;  /* 0xff800000b7087808 */ /* 0x000fe20005800000 */
[----:B------:R1:W-:Y:S01]  /*5e50*/  MUFU.TANH R184, R7 ;  /* 0x0000000700b87308 */ /* 0x0003e20000002400 */
[----:B------:R-:W-:-:S02]  /*5e60*/  FSEL R12, R139, -INF , !P1 ;  /* 0xff8000008b0c7808 */ /* 0x000fc40004800000 */
[C---:B------:R-:W-:Y:S02]  /*5e70*/  ISETP.GE.AND P3, PT, R2.reuse, R235, PT ;  /* 0x000000eb0200720c */ /* 0x040fe40003f66270 */
[C---:B------:R-:W-:Y:S02]  /*5e80*/  ISETP.GE.AND P1, PT, R2.reuse, R234, PT ;  /* 0x000000ea0200720c */ /* 0x040fe40003f26270 */
[C---:B------:R-:W-:Y:S01]  /*5e90*/  ISETP.GE.AND P0, PT, R2.reuse, R233, PT ;  /* 0x000000e90200720c */ /* 0x040fe20003f06270 */
[----:B------:R-:W2:Y:S01]  /*5ea0*/  MUFU.TANH R30, R30 ;  /* 0x0000001e001e7308 */ /* 0x000ea20000002400 */
[----:B---3--:R-:W-:Y:S02]  /*5eb0*/  FSEL R6, R195, -INF , !P4 ;  /* 0xff800000c3067808 */ /* 0x008fe40006000000 */
[C---:B------:R-:W-:Y:S02]  /*5ec0*/  ISETP.GE.AND P4, PT, R2.reuse, R232, PT ;  /* 0x000000e80200720c */ /* 0x040fe40003f86270 */
[----:B------:R-:W-:-:S02]  /*5ed0*/  ISETP.LT.OR P3, PT, R2, R231, P3 ;  /* 0x000000e70200720c */ /* 0x000fc40001f61670 */
[C---:B------:R-:W-:Y:S01]  /*5ee0*/  ISETP.LT.OR P1, PT, R2.reuse, R230, P1 ;  /* 0x000000e60200720c */ /* 0x040fe20000f21670 */
[----:B------:R-:W3:Y:S01]  /*5ef0*/  MUFU.TANH R140, R143 ;  /* 0x0000008f008c7308 */ /* 0x000ee20000002400 */
[----:B-1----:R-:W-:Y:S02]  /*5f00*/  FSEL R7, R197, -INF , !P2 ;  /* 0xff800000c5077808 */ /* 0x002fe40005000000 */
[C---:B------:R-:W-:Y:S02]  /*5f10*/  ISETP.GE.AND P2, PT, R3.reuse, R235, PT ;  /* 0x000000eb0300720c */ /* 0x040fe40003f46270 */
[C---:B------:R-:W-:Y:S02]  /*5f20*/  ISETP.LT.OR P0, PT, R2.reuse, R229, P0 ;  /* 0x000000e50200720c */ /* 0x040fe40000701670 */
[----:B------:R-:W-:Y:S01]  /*5f30*/  ISETP.LT.OR P4, PT, R2, R228, P4 ;  /* 0x000000e40200720c */ /* 0x000fe20002781670 */
[----:B------:R-:W1:Y:S01]  /*5f40*/  MUFU.TANH R5, R5 ;  /* 0x0000000500057308 */ /* 0x000e620000002400 */
[----:B------:R-:W-:-:S02]  /*5f50*/  ISETP.LT.OR P2, PT, R3, R231, P2 ;  /* 0x000000e70300720c */ /* 0x000fc40001741670 */
[----:B------:R-:W-:Y:S02]  /*5f60*/  IADD3 R2, R0, 0x18, RZ ;  /* 0x0000001800027810 */ /* 0x000fe40007ffe0ff */
[----:B------:R-:W-:Y:S02]  /*5f70*/  FSEL R11, R180, -INF , !P6 ;  /* 0xff800000b40b7808 */ /* 0x000fe40007000000 */
[----:B----4-:R-:W-:Y:S01]  /*5f80*/  FSEL R10, R132, -INF , !P5 ;  /* 0xff800000840a7808 */ /* 0x010fe20006800000 */
[----:B------:R-:W4:Y:S01]  /*5f90*/  MUFU.TANH R28, R28 ;  /* 0x0000001c001c7308 */ /* 0x000f220000002400 */
[----:B--2---:R-:W-:Y:S02]  /*5fa0*/  FSEL R138, R138, -INF , !P3 ;  /* 0xff8000008a8a7808 */ /* 0x004fe40005800000 */
[----:B------:R-:W-:Y:S02]  /*5fb0*/  FSEL R142, R142, -INF , !P1 ;  /* 0xff8000008e8e7808 */ /* 0x000fe40004800000 */
[----:B------:R-:W-:-:S02]  /*5fc0*/  FSEL R177, R32, -INF , !P0 ;  /* 0xff80000020b17808 */ /* 0x000fc40004000000 */
[----:B-----5:R-:W-:Y:S01]  /*5fd0*/  FSEL R179, R4, -INF , !P4 ;  /* 0xff80000004b37808 */ /* 0x020fe20006000000 */
[----:B------:R-:W-:Y:S01]  /*5fe0*/  MUFU.TANH R29, R29 ;  /* 0x0000001d001d7308 */ /* 0x000fe20000002400 */
[----:B------:R-:W-:Y:S02]  /*5ff0*/  FSEL R133, R133, -INF , !P2 ;  /* 0xff80000085857808 */ /* 0x000fe40005000000 */
[C---:B------:R-:W-:Y:S02]  /*6000*/  ISETP.GE.AND P6, PT, R3.reuse, R234, PT ;  /* 0x000000ea0300720c */ /* 0x040fe40003fc6270 */
[C---:B------:R-:W-:Y:S02]  /*6010*/  ISETP.GE.AND P5, PT, R3.reuse, R233, PT ;  /* 0x000000e90300720c */ /* 0x040fe40003fa6270 */
[----:B------:R-:W-:Y:S01]  /*6020*/  ISETP.GE.AND P3, PT, R3, R232, PT ;  /* 0x000000e80300720c */ /* 0x000fe20003f66270 */
[----:B------:R-:W-:Y:S01]  /*6030*/  MUFU.TANH R31, R31 ;  /* 0x0000001f001f7308 */ /* 0x000fe20000002400 */
[----:B------:R-:W-:-:S02]  /*6040*/  ISETP.GE.AND P1, PT, R2, R235, PT ;  /* 0x000000eb0200720c */ /* 0x000fc40003f26270 */
[C---:B------:R-:W-:Y:S02]  /*6050*/  ISETP.GE.AND P0, PT, R2.reuse, R234, PT ;  /* 0x000000ea0200720c */ /* 0x040fe40003f06270 */
[C---:B------:R-:W-:Y:S02]  /*6060*/  ISETP.GE.AND P4, PT, R2.reuse, R233, PT ;  /* 0x000000e90200720c */ /* 0x040fe40003f86270 */
[C---:B------:R-:W-:Y:S01]  /*6070*/  ISETP.GE.AND P2, PT, R2.reuse, R232, PT ;  /* 0x000000e80200720c */ /* 0x040fe20003f46270 */
[----:B------:R-:W2:Y:S01]  /*6080*/  MUFU.TANH R143, R16 ;  /* 0x00000010008f7308 */ /* 0x000ea20000002400 */
[C---:B------:R-:W-:Y:S02]  /*6090*/  ISETP.LT.OR P6, PT, R3.reuse, R230, P6 ;  /* 0x000000e60300720c */ /* 0x040fe400037c1670 */
[C---:B------:R-:W-:Y:S02]  /*60a0*/  ISETP.LT.OR P5, PT, R3.reuse, R229, P5 ;  /* 0x000000e50300720c */ /* 0x040fe40002fa1670 */
[----:B------:R-:W-:Y:S01]  /*60b0*/  ISETP.LT.OR P3, PT, R3, R228, P3 ;  /* 0x000000e40300720c */ /* 0x000fe20001f61670 */
[----:B------:R-:W-:Y:S01]  /*60c0*/  FMUL.FTZ R3, R19, c[0x0][0x2ec] ;  /* 0x0000bb0013037a20 */ /* 0x000fe20000410000 */
[C---:B------:R-:W-:Y:S01]  /*60d0*/  ISETP.LT.OR P1, PT, R2.reuse, R231, P1 ;  /* 0x000000e70200720c */ /* 0x040fe20000f21670 */
[----:B------:R-:W-:Y:S01]  /*60e0*/  MUFU.TANH R17, R17 ;  /* 0x0000001100117308 */ /* 0x000fe20000002400 */
[----:B------:R-:W-:-:S02]  /*60f0*/  ISETP.LT.OR P0, PT, R2, R230, P0 ;  /* 0x000000e60200720c */ /* 0x000fc40000701670 */
[C---:B------:R-:W-:Y:S02]  /*6100*/  ISETP.LT.OR P4, PT, R2.reuse, R229, P4 ;  /* 0x000000e50200720c */ /* 0x040fe40002781670 */
[----:B------:R-:W-:Y:S01]  /*6110*/  ISETP.LT.OR P2, PT, R2, R228, P2 ;  /* 0x000000e40200720c */ /* 0x000fe20001741670 */
[----:B------:R-:W-:Y:S01]  /*6120*/  FMUL.FTZ R2, R18, c[0x0][0x2ec] ;  /* 0x0000bb0012027a20 */ /* 0x000fe20000410000 */
[----:B------:R-:W-:Y:S01]  /*6130*/  FSEL R139, R30, -INF , !P0 ;  /* 0xff8000001e8b7808 */ /* 0x000fe20004000000 */
[----:B------:R-:W-:Y:S01]  /*6140*/  MUFU.TANH R3, R3 ;  /* 0x0000000300037308 */ /* 0x000fe20000002400 */
[----:B------:R-:W-:Y:S02]  /*6150*/  PLOP3.LUT P0, PT, PT, PT, UP0, 0x80, 0x0 ;  /* 0x000000000000781c */ /* 0x000fe40003f0f008 */
[----:B------:R-:W-:Y:S02]  /*6160*/  IADD3 R0, R0, 0x19, RZ ;  /* 0x0000001900007810 */ /* 0x000fe40007ffe0ff */
[----:B---3--:R-:W-:-:S02]  /*6170*/  FSEL R140, R140, -INF , !P6 ;  /* 0xff8000008c8c7808 */ /* 0x008fc40007000000 */
[----:B-1----:R-:W-:Y:S01]  /*6180*/  FSEL R176, R5, -INF , !P5 ;  /* 0xff80000005b07808 */ /* 0x002fe20006800000 */
[----:B------:R-:W1:Y:S01]  /*6190*/  MUFU.TANH R2, R2 ;  /* 0x0000000200027308 */ /* 0x000e620000002400 */
[----:B------:R-:W-:Y:S02]  /*61a0*/  FSEL R184, R184, -INF , !P3 ;  /* 0xff800000b8b87808 */ /* 0x000fe40005800000 */
[----:B----4-:R-:W-:Y:S01]  /*61b0*/  FSEL R19, R28, -INF , !P1 ;  /* 0xff8000001c137808 */ /* 0x010fe20004800000 */
[----:B------:R-:W-:Y:S01]  /*61c0*/  BAR.SYNC.DEFER_BLOCKING 0x0 ;  /* 0x0000000000007b1d */ /* 0x000fe20000010000 */
        /* <DEDUP_REMOVED lines=8> */
[----:B--2---:R-:W-:-:S02]  /*6250*/  FSEL R143, R143, -INF , !P4 ;  /* 0xff8000008f8f7808 */ /* 0x004fc40006000000 */
[----:B-1----:R-:W-:Y:S02]  /*6260*/  FSEL R186, R2, -INF , !P2 ;  /* 0xff80000002ba7808 */ /* 0x002fe40005000000 */
[----:B------:R-:W-:Y:S02]  /*6270*/  FSEL R132, R29, -INF , !P6 ;  /* 0xff8000001d847808 */ /* 0x000fe40007000000 */
[----:B------:R-:W-:Y:S02]  /*6280*/  FSEL R141, R31, -INF , !P5 ;  /* 0xff8000001f8d7808 */ /* 0x000fe40006800000 */
[----:B------:R-:W-:Y:S02]  /*6290*/  FSEL R178, R17, -INF , !P3 ;  /* 0xff80000011b27808 */ /* 0x000fe40005800000 */
[----:B------:R-:W-:Y:S01]  /*62a0*/  FSEL R185, R3, -INF , !P1 ;  /* 0xff80000003b97808 */ /* 0x000fe20004800000 */
        /* <DEDUP_REMOVED lines=27> */
.L_x_1908:
        /* <DEDUP_REMOVED lines=33> */
[----:B------:R-:W2:Y:S01]  /*6670*/  SHFL.BFLY PT, R18, R5, 0x2, 0x1f ;  /* 0x0c401f0005127f89 */ /* 0x000ea200000e0000 */
        /* <DEDUP_REMOVED lines=8> */
[----:B------:R-:W-:Y:S02]  /*6700*/  FMNMX.FTZ R4, R185, R0, !PT ;  /* 0x00000000b9047209 */ /* 0x000fe40007810000 */
[----:B--2---:R-:W-:Y:S01]  /*6710*/  FMNMX.FTZ R0, R5, R18, !PT ;  /* 0x0000001205007209 */ /* 0x004fe20007810000 */
[--C-:B------:R-:W-:Y:S02]  /*6720*/  FFMA.FTZ R9, R9, c[0x0][0x23c], -R3.reuse ;  /* 0x00008f0009097a23 */ /* 0x100fe40000010803 */
[----:B------:R-:W2:Y:S01]  /*6730*/  SHFL.BFLY PT, R16, R4, 0x2, 0x1f ;  /* 0x0c401f0004107f89 */ /* 0x000ea200000e0000 */
[--C-:B------:R-:W-:Y:S01]  /*6740*/  FFMA.FTZ R6, R6, c[0x0][0x23c], -R3.reuse ;  /* 0x00008f0006067a23 */ /* 0x100fe20000010803 */
[----:B------:R3:W-:Y:S01]  /*6750*/  MUFU.EX2 R182, R9 ;  /* 0x0000000900b67308 */ /* 0x0007e20000000800 */
[----:B------:R-:W-:-:S02]  /*6760*/  FFMA.FTZ R22, R22, c[0x0][0x23c], -R3 ;  /* 0x00008f0016167a23 */ /* 0x000fc40000010803 */
[----:B------:R-:W-:Y:S01]  /*6770*/  FFMA.FTZ R24, R24, c[0x0][0x23c], -R3 ;  /* 0x00008f0018187a23 */ /* 0x000fe20000010803 */
[----:B-1----:R-:W-:-:S04]  /*6780*/  FMNMX.FTZ R206, R2, R17, !PT ;  /* 0x0000001102ce7209 */ /* 0x002fc80007810000 */
[----:B------:R1:W-:Y:S01]  /*6790*/  MUFU.EX2 R32, R6 ;  /* 0x0000000600207308 */ /* 0x0003e20000000800 */
[C---:B------:R-:W-:Y:S01]  /*67a0*/  FSETP.NEU.FTZ.AND P3, PT, R206.reuse, -INF , PT ;  /* 0xff800000ce00780b */ /* 0x040fe20003f7d000 */
[----:B------:R-:W-:Y:S01]  /*67b0*/  FMUL.FTZ R2, R206, c[0x0][0x23c] ;  /* 0x00008f00ce027a20 */ /* 0x000fe20000410000 */
[----:B---3--:R-:W3:Y:S04]  /*67c0*/  SHFL.BFLY PT, R9, R0, 0x1, 0x1f ;  /* 0x0c201f0000097f89 */ /* 0x008ee800000e0000 */
[----:B------:R-:W-:Y:S01]  /*67d0*/  FSEL R2, R2, RZ, P3 ;  /* 0x000000ff02027208 */ /* 0x000fe20001800000 */
[----:B------:R-:W-:Y:S01]  /*67e0*/  MUFU.EX2 R188, R24 ;  /* 0x0000001800bc7308 */ /* 0x000fe20000000800 */
[----:B--2---:R-:W-:-:S03]  /*67f0*/  FMNMX.FTZ R4, R4, R16, !PT ;  /* 0x0000001004047209 */ /* 0x004fc60007810000 */
[--C-:B------:R-:W-:Y:S02]  /*6800*/  FFMA.FTZ R7, R7, c[0x0][0x23c], -R2.reuse ;  /* 0x00008f0007077a23 */ /* 0x100fe40000010802 */
[--C-:B------:R-:W-:Y:S02]  /*6810*/  FFMA.FTZ R14, R14, c[0x0][0x23c], -R2.reuse ;  /* 0x00008f000e0e7a23 */ /* 0x100fe40000010802 */
[----:B------:R-:W-:Y:S01]  /*6820*/  MUFU.EX2 R22, R22 ;  /* 0x0000001600167308 */ /* 0x000fe20000000800 */
[----:B------:R-:W2:Y:S01]  /*6830*/  SHFL.BFLY PT, R5, R4, 0x1, 0x1f ;  /* 0x0c201f0004057f89 */ /* 0x000ea200000e0000 */
[--C-:B------:R-:W-:Y:S02]  /*6840*/  FFMA.FTZ R25, R25, c[0x0][0x23c], -R2.reuse ;  /* 0x00008f0019197a23 */ /* 0x100fe40000010802 */
[----:B------:R-:W-:-:S04]  /*6850*/  FFMA.FTZ R8, R8, c[0x0][0x23c], -R2 ;  /* 0x00008f0008087a23 */ /* 0x000fc80000010802 */
[----:B------:R-:W-:Y:S01]  /*6860*/  MUFU.EX2 R28, R7 ;  /* 0x00000007001c7308 */ /* 0x000fe20000000800 */
[----:B---3--:R-:W-:-:S07]  /*6870*/  FMNMX.FTZ R205, R0, R9, !PT ;  /* 0x0000000900cd7209 */ /* 0x008fce0007810000 */
[----:B------:R-:W-:Y:S01]  /*6880*/  MUFU.EX2 R183, R14 ;  /* 0x0000000e00b77308 */ /* 0x000fe20000000800 */
[C---:B------:R-:W-:Y:S01]  /*6890*/  FSETP.NEU.FTZ.AND P2, PT, R205.reuse, -INF , PT ;  /* 0xff800000cd00780b */ /* 0x040fe20003f5d000 */
[----:B------:R-:W-:-:S03]  /*68a0*/  FMUL.FTZ R0, R205, c[0x0][0x23c] ;  /* 0x00008f00cd007a20 */ /* 0x000fc60000410000 */
[----:B-1----:R-:W-:Y:S02]  /*68b0*/  FSEL R6, R205, RZ, P2 ;  /* 0x000000ffcd067208 */ /* 0x002fe40001000000 */
[----:B------:R-:W-:Y:S01]  /*68c0*/  FSEL R0, R0, RZ, P2 ;  /* 0x000000ff00007208 */ /* 0x000fe20001000000 */
[----:B------:R-:W1:Y:S01]  /*68d0*/  MUFU.EX2 R187, R25 ;  /* 0x0000001900bb7308 */ /* 0x000e620000000800 */
[----:B--2---:R-:W-:-:S03]  /*68e0*/  FMNMX.FTZ R204, R4, R5, !PT ;  /* 0x0000000504cc7209 */ /* 0x004fc60007810000 */
[--C-:B------:R-:W-:Y:S01]  /*68f0*/  FFMA.FTZ R11, R11, c[0x0][0x23c], -R0.reuse ;  /* 0x00008f000b0b7a23 */ /* 0x100fe20000010800 */
[C---:B------:R-:W-:Y:S01]  /*6900*/  FSETP.NEU.FTZ.AND P1, PT, R204.reuse, -INF , PT ;  /* 0xff800000cc00780b */ /* 0x040fe20003f3d000 */
[----:B------:R-:W-:Y:S02]  /*6910*/  FMUL.FTZ R4, R204, c[0x0][0x23c] ;  /* 0x00008f00cc047a20 */ /* 0x000fe40000410000 */
[--C-:B------:R-:W-:Y:S01]  /*6920*/  FFMA.FTZ R12, R12, c[0x0][0x23c], -R0.reuse ;  /* 0x00008f000c0c7a23 */ /* 0x100fe20000010800 */
[----:B------:R-:W-:Y:S01]  /*6930*/  MUFU.EX2 R29, R11 ;  /* 0x0000000b001d7308 */ /* 0x000fe20000000800 */
[--C-:B------:R-:W-:Y:S02]  /*6940*/  FFMA.FTZ R15, R15, c[0x0][0x23c], -R0.reuse ;  /* 0x00008f000f0f7a23 */ /* 0x100fe40000010800 */
[----:B------:R-:W-:Y:S01]  /*6950*/  FFMA.FTZ R26, R26, c[0x0][0x23c], -R0 ;  /* 0x00008f001a1a7a23 */ /* 0x000fe20000010800 */
[----:B-1----:R-:W-:-:S04]  /*6960*/  F2FP.BF16.PACK_AB R9, R187, R183 ;  /* 0x000000b7bb09723e */ /* 0x002fc800000010ff */
[----:B------:R1:W-:Y:S08]  /*6970*/  MUFU.EX2 R181, R12 ;  /* 0x0000000c00b57308 */ /* 0x0003f00000000800 */
[----:B------:R2:W-:Y:S01]  /*6980*/  MUFU.EX2 R189, R15 ;  /* 0x0000000f00bd7308 */ /* 0x0005e20000000800 */
[----:B-1----:R-:W-:-:S07]  /*6990*/  FSEL R12, R4, RZ, P1 ;  /* 0x000000ff040c7208 */ /* 0x002fce0000800000 */
[----:B------:R1:W3:Y:S01]  /*69a0*/  MUFU.EX2 R18, R8 ;  /* 0x0000000800127308 */ /* 0x0002e20000000800 */
[----:B------:R-:W-:Y:S01]  /*69b0*/  FSEL R4, R207, RZ, P4 ;  /* 0x000000ffcf047208 */ /* 0x000fe20002000000 */
[----:B------:R-:W-:-:S04]  /*69c0*/  FFMA.FTZ R23, R23, c[0x0][0x23c], -R12 ;  /* 0x00008f0017177a23 */ /* 0x000fc8000001080c */
[----:B------:R-:W-:Y:S01]  /*69d0*/  FADD.FTZ R5, R136, -R4 ;  /* 0x8000000488057221 */ /* 0x000fe20000010000 */
[----:B------:R-:W-:Y:S01]  /*69e0*/  FSEL R4, R206, RZ, P3 ;  /* 0x000000ffce047208 */ /* 0x000fe20001800000 */
[----:B------:R4:W-:Y:S01]  /*69f0*/  MUFU.EX2 R247, R23 ;  /* 0x0000001700f77308 */ /* 0x0009e20000000800 */
[----:B------:R-:W-:Y:S01]  /*6a00*/  MOV R136, R28 ;  /* 0x0000001c00887202 */ /* 0x000fe20000000f00 */
[----:B------:R-:W-:Y:S02]  /*6a10*/  FMUL.FTZ R5, R5, c[0x0][0x23c] ;  /* 0x00008f0005057a20 */ /* 0x000fe40000410000 */
[----:B------:R-:W-:Y:S02]  /*6a20*/  FADD.FTZ R4, R135, -R4 ;  /* 0x8000000487047221 */ /* 0x000fe40000010000 */
[--C-:B------:R-:W-:Y:S02]  /*6a30*/  FFMA.FTZ R13, R13, c[0x0][0x23c], -R12.reuse ;  /* 0x00008f000d0d7a23 */ /* 0x100fe4000001080c */
[----:B--2---:R-:W-:Y:S01]  /*6a40*/  FMUL.FTZ R15, R4, c[0x0][0x23c] ;  /* 0x00008f00040f7a20 */ /* 0x004fe20000410000 */
[----:B------:R-:W-:Y:S01]  /*6a50*/  FSEL R4, R204, RZ, P1 ;  /* 0x000000ffcc047208 */ /* 0x000fe20000800000 */
[----:B------:R2:W5:Y:S01]  /*6a60*/  MUFU.EX2 R16, R5 ;  /* 0x0000000500107308 */ /* 0x0005620000000800 */
[--C-:B------:R-:W-:Y:S01]  /*6a70*/  FFMA.FTZ R27, R27, c[0x0][0x23c], -R12.reuse ;  /* 0x00008f001b1b7a23 */ /* 0x100fe2000001080c */
[----:B-1----:R-:W-:Y:S01]  /*6a80*/  F2FP.BF16.PACK_AB R8, R188, R182 ;  /* 0x000000b6bc08723e */ /* 0x002fe200000010ff */
[----:B------:R-:W-:Y:S01]  /*6a90*/  FFMA.FTZ R10, R10, c[0x0][0x23c], -R12 ;  /* 0x00008f000a0a7a23 */ /* 0x000fe2000001080c */
[----:B---3--:R-:W-:Y:S01]  /*6aa0*/  F2FP.BF16.PACK_AB R11, R136, R18 ;  /* 0x00000012880b723e */ /* 0x008fe200000010ff */
[----:B------:R-:W-:Y:S01]  /*6ab0*/  FADD.FTZ R4, R137, -R4 ;  /* 0x8000000489047221 */ /* 0x000fe20000010000 */
[----:B----4-:R-:W-:-:S02]  /*6ac0*/  MOV R23, R29 ;  /* 0x0000001d00177202 */ /* 0x010fc40000000f00 */
[----:B------:R-:W1:Y:S01]  /*6ad0*/  LDSM.16.MT88.4 R28, [R213+0xa000] ;  /* 0x00a00000d51c783b */ /* 0x000e620000004200 */
[----:B------:R-:W-:Y:S01]  /*6ae0*/  FMUL.FTZ R4, R4, c[0x0][0x23c] ;  /* 0x00008f0004047a20 */ /* 0x000fe20000410000 */
[----:B------:R-:W-:Y:S01]  /*6af0*/  MUFU.EX2 R190, R13 ;  /* 0x0000000d00be7308 */ /* 0x000fe20000000800 */
[----:B------:R-:W-:Y:S02]  /*6b00*/  MOV R137, R32 ;  /* 0x0000002000897202 */ /* 0x000fe40000000f00 */
[----:B------:R-:W-:Y:S01]  /*6b10*/  LDSM.16.MT88.4 R32, [R218+0xa000] ;  /* 0x00a00000da20783b */ /* 0x000fe20000004200 */
[----:B--2---:R-:W-:Y:S01]  /*6b20*/  FADD.FTZ R5, R134, -R6 ;  /* 0x8000000686057221 */ /* 0x004fe20000010000 */
[----:B------:R-:W-:-:S03]  /*6b30*/  F2FP.BF16.PACK_AB R6, R23, R181 ;  /* 0x000000b51706723e */ /* 0x000fc600000010ff */
[----:B------:R-:W-:Y:S01]  /*6b40*/  MUFU.EX2 R17, R26 ;  /* 0x0000001a00117308 */ /* 0x000fe20000000800 */
[-C--:B-----5:R-:W-:Y:S02]  /*6b50*/  FMUL.FTZ R144, R144, R16.reuse ;  /* 0x0000001090907220 */ /* 0x0a0fe40000410000 */
[----:B------:R-:W-:Y:S02]  /*6b60*/  FMUL.FTZ R5, R5, c[0x0][0x23c] ;  /* 0x00008f0005057a20 */ /* 0x000fe40000410000 */
[-C--:B------:R-:W-:Y:S02]  /*6b70*/  FMUL.FTZ R145, R145, R16.reuse ;  /* 0x0000001091917220 */ /* 0x080fe40000410000 */
[-C--:B------:R-:W-:Y:S01]  /*6b80*/  FMUL.FTZ R156, R156, R16.reuse ;  /* 0x000000109c9c7220 */ /* 0x080fe20000410000 */
[----:B------:R2:W-:Y:S01]  /*6b90*/  MUFU.EX2 R252, R27 ;  /* 0x0000001b00fc7308 */ /* 0x0005e20000000800 */
[-C--:B------:R-:W-:Y:S02]  /*6ba0*/  FMUL.FTZ R157, R157, R16.reuse ;  /* 0x000000109d9d7220 */ /* 0x080fe40000410000 */
[----:B------:R-:W-:-:S02]  /*6bb0*/  FMUL.FTZ R160, R160, R16 ;  /* 0x00000010a0a07220 */ /* 0x000fc40000410000 */
[-C--:B------:R-:W-:Y:S02]  /*6bc0*/  FMUL.FTZ R161, R161, R16.reuse ;  /* 0x00000010a1a17220 */ /* 0x080fe40000410000 */
[-C--:B------:R-:W-:Y:S01]  /*6bd0*/  FMUL.FTZ R172, R172, R16.reuse ;  /* 0x00000010acac7220 */ /* 0x080fe20000410000 */
[----:B------:R3:W4:Y:S01]  /*6be0*/  MUFU.EX2 R180, R10 ;  /* 0x0000000a00b47308 */ /* 0x0007220000000800 */
[-C--:B------:R-:W-:Y:S02]  /*6bf0*/  FMUL.FTZ R173, R173, R16.reuse ;  /* 0x00000010adad7220 */ /* 0x080fe40000410000 */
[-C--:B------:R-:W-:Y:S02]  /*6c00*/  FMUL.FTZ R36, R36, R16.reuse ;  /* 0x0000001024247220 */ /* 0x080fe40000410000 */
[-C--:B------:R-:W-:Y:S02]  /*6c10*/  FMUL.FTZ R37, R37, R16.reuse ;  /* 0x0000001025257220 */ /* 0x080fe40000410000 */
[-C--:B------:R-:W-:Y:S01]  /*6c20*/  FMUL.FTZ R48, R48, R16.reuse ;  /* 0x0000001030307220 */ /* 0x080fe20000410000 */
[----:B------:R-:W5:Y:S01]  /*6c30*/  MUFU.EX2 R15, R15 ;  /* 0x0000000f000f7308 */ /* 0x000f620000000800 */
[----:B--2---:R-:W2:Y:S01]  /*6c40*/  LDSM.16.MT88.4 R24, [R215+0xa000] ;  /* 0x00a00000d718783b */ /* 0x004ea20000004200 */
[----:B------:R-:W-:-:S02]  /*6c50*/  FMUL.FTZ R49, R49, R16 ;  /* 0x0000001031317220 */ /* 0x000fc40000410000 */
[-C--:B------:R-:W-:Y:S02]  /*6c60*/  FMUL.FTZ R52, R52, R16.reuse ;  /* 0x0000001034347220 */ /* 0x080fe40000410000 */
[----:B------:R-:W-:Y:S02]  /*6c70*/  FMUL.FTZ R53, R53, R16 ;  /* 0x0000001035357220 */ /* 0x000fe40000410000 */
[----:B------:R1:W1:Y:S01]  /*6c80*/  MUFU.EX2 R14, R5 ;  /* 0x00000005000e7308 */ /* 0x0002620000000800 */
[----:B---3--:R-:W-:Y:S01]  /*6c90*/  F2FP.BF16.PACK_AB R10, R137, R22 ;  /* 0x00000016890a723e */ /* 0x008fe200000010ff */
[----:B------:R-:W-:Y:S01]  /*6ca0*/  FMUL.FTZ R64, R64, R16 ;  /* 0x0000001040407220 */ /* 0x000fe20000410000 */
[----:B----4-:R-:W-:Y:S01]  /*6cb0*/  F2FP.BF16.PACK_AB R7, R180, R190 ;  /* 0x000000beb407723e */ /* 0x010fe200000010ff */
[-C--:B------:R-:W-:Y:S02]  /*6cc0*/  FMUL.FTZ R65, R65, R16.reuse ;  /* 0x0000001041417220 */ /* 0x080fe40000410000 */
[----:B------:R-:W-:-:S02]  /*6cd0*/  FMUL.FTZ R68, R68, R16 ;  /* 0x0000001044447220 */ /* 0x000fc40000410000 */
[----:B------:R3:W4:Y:S01]  /*6ce0*/  MUFU.EX2 R13, R4 ;  /* 0x00000004000d7308 */ /* 0x0007220000000800 */
[-C--:B-----5:R-:W-:Y:S02]  /*6cf0*/  FMUL.FTZ R146, R146, R15.reuse ;  /* 0x0000000f92927220 */ /* 0x0a0fe40000410000 */
[-C--:B------:R-:W-:Y:S02]  /*6d00*/  FMUL.FTZ R147, R147, R15.reuse ;  /* 0x0000000f93937220 */ /* 0x080fe40000410000 */
[-C--:B------:R-:W-:Y:S02]  /*6d10*/  FMUL.FTZ R158, R158, R15.reuse ;  /* 0x0000000f9e9e7220 */ /* 0x080fe40000410000 */
[----:B------:R-:W-:Y:S01]  /*6d20*/  FMUL.FTZ R159, R159, R15 ;  /* 0x0000000f9f9f7220 */ /* 0x000fe20000410000 */
[----:B-1----:R-:W-:Y:S01]  /*6d30*/  F2FP.BF16.PACK_AB R5, R252, R247 ;  /* 0x000000f7fc05723e */ /* 0x002fe200000010ff */
[-C--:B------:R-:W-:Y:S01]  /*6d40*/  FMUL.FTZ R148, R148, R14.reuse ;  /* 0x0000000e94947220 */ /* 0x080fe20000410000 */
[----:B------:R-:W-:Y:S01]  /*6d50*/  HMMA.16816.F32.BF16 R144, R8, R28, R144 ;  /* 0x0000001c0890723c */ /* 0x000fe20000041890 */
[----:B------:R-:W-:-:S02]  /*6d60*/  FMUL.FTZ R149, R149, R14 ;  /* 0x0000000e95957220 */ /* 0x000fc40000410000 */
[-C--:B------:R-:W-:Y:S02]  /*6d70*/  FMUL.FTZ R152, R152, R14.reuse ;  /* 0x0000000e98987220 */ /* 0x080fe40000410000 */
[----:B------:R-:W-:Y:S01]  /*6d80*/  FMUL.FTZ R153, R153, R14 ;  /* 0x0000000e99997220 */ /* 0x000fe20000410000 */
[----:B---3--:R-:W-:Y:S01]  /*6d90*/  F2FP.BF16.PACK_AB R4, R17, R189 ;  /* 0x000000bd1104723e */ /* 0x008fe200000010ff */
[-C--:B----4-:R-:W-:Y:S01]  /*6da0*/  FMUL.FTZ R150, R150, R13.reuse ;  /* 0x0000000d96967220 */ /* 0x090fe20000410000 */
        /* <DEDUP_REMOVED lines=20> */
[-C--:B--2---:R-:W-:Y:S01]  /*6ef0*/  HMMA.16816.F32.BF16 R160, R8, R24.reuse, R160 ;  /* 0x0000001808a0723c */ /* 0x084fe200000418a0 */
        /* <DEDUP_REMOVED lines=20> */
[C---:B------:R-:W-:Y:S01]  /*7040*/  HMMA.16816.F32.BF16 R236, R4.reuse, R32, R40 ;  /* 0x0000002004ec723c */ /* 0x040fe20000041828 */
[----:B------:R-:W-:Y:S01]  /*7050*/  LDSM.16.MT88.4 R40, [R217+0xb000] ;  /* 0x00b00000d928783b */ /* 0x000fe20000004200 */
[----:B------:R-:W-:Y:S01]  /*7060*/  FMUL.FTZ R61, R61, R14 ;  /* 0x0000000e3d3d7220 */ /* 0x000fe20000410000 */
[----:B------:R-:W-:Y:S01]  /*7070*/  MOV R173, R190 ;  /* 0x000000be00ad7202 */ /* 0x000fe20000000f00 */
[----:B------:R-:W-:Y:S01]  /*7080*/  FMUL.FTZ R72, R72, R14 ;  /* 0x0000000e48487220 */ /* 0x000fe20000410000 */
        /* <DEDUP_REMOVED lines=57> */
[----:B------:R-:W-:Y:S02]  /*7420*/  FMUL.FTZ R69, R69, R16 ;  /* 0x0000001045457220 */ /* 0x000fe40000410000 */
[-C--:B------:R-:W-:Y:S02]  /*7430*/  FMUL.FTZ R70, R70, R15.reuse ;  /* 0x0000000f46467220 */ /* 0x080fe40000410000 */
[----:B------:R-:W-:Y:S02]  /*7440*/  FMUL.FTZ R71, R71, R15 ;  /* 0x0000000f47477220 */ /* 0x000fe40000410000 */
[----:B------:R-:W-:Y:S01]  /*7450*/  FFMA.FTZ R4, R138, c[0x0][0x23c], -R3 ;  /* 0x00008f008a047a23 */ /* 0x000fe20000010803 */
[----:B------:R-:W-:Y:S01]  /*7460*/  MOV R6, R22 ;  /* 0x0000001600067202 */ /* 0x000fe20000000f00 */
[-C--:B------:R-:W-:Y:S01]  /*7470*/  FMUL.FTZ R80, R80, R16.reuse ;  /* 0x0000001050507220 */ /* 0x080fe20000410000 */
[----:B------:R-:W-:Y:S01]  /*7480*/  MOV R7, R157 ;  /* 0x0000009d00077202 */ /* 0x000fe20000000f00 */
[----:B------:R1:W-:Y:S01]  /*7490*/  MUFU.EX2 R244, R4 ;  /* 0x0000000400f47308 */ /* 0x0003e20000000800 */
[----:B------:R-:W-:Y:S01]  /*74a0*/  FMUL.FTZ R81, R81, R16 ;  /* 0x0000001051517220 */ /* 0x000fe20000410000 */
        /* <DEDUP_REMOVED lines=12> */
[----:B------:R-:W2:Y:S01]  /*7570*/  LDSM.16.MT88.4 R156, [R213+0xa800] ;  /* 0x00a80000d59c783b */ /* 0x000ea20000004200 */
[----:B------:R-:W-:-:S02]  /*7580*/  FMUL.FTZ R96, R96, R16 ;  /* 0x0000001060607220 */ /* 0x000fc40000410000 */
[----:B-1----:R-:W-:Y:S01]  /*7590*/  FFMA.FTZ R4, R133, c[0x0][0x23c], -R3 ;  /* 0x00008f0085047a23 */ /* 0x002fe20000010803 */
[C---:B------:R-:W-:Y:S01]  /*75a0*/  HMMA.16816.F32.BF16 R52, R8.reuse, R28, R52 ;  /* 0x0000001c0834723c */ /* 0x040fe20000041834 */
[-C--:B------:R-:W-:Y:S01]  /*75b0*/  FMUL.FTZ R97, R97, R16.reuse ;  /* 0x0000001061617220 */ /* 0x080fe20000410000 */
[----:B------:R-:W1:Y:S01]  /*75c0*/  LDSM.16.MT88.4 R48, [R218+0xa800] ;  /* 0x00a80000da30783b */ /* 0x000e620000004200 */
[----:B------:R3:W4:Y:S01]  /*75d0*/  MUFU.EX2 R245, R4 ;  /* 0x0000000400f57308 */ /* 0x0007220000000800 */
[-C--:B------:R-:W-:Y:S02]  /*75e0*/  FMUL.FTZ R98, R98, R15.reuse ;  /* 0x0000000f62627220 */ /* 0x080fe40000410000 */
[-C--:B------:R-:W-:Y:S02]  /*75f0*/  FMUL.FTZ R99, R99, R15.reuse ;  /* 0x0000000f63637220 */ /* 0x080fe40000410000 */
[-C--:B------:R-:W-:Y:S01]  /*7600*/  FMUL.FTZ R100, R100, R16.reuse ;  /* 0x0000001064647220 */ /* 0x080fe20000410000 */
[----:B------:R-:W-:Y:S01]  /*7610*/  HMMA.16816.F32.BF16 R180, R8, R30, R64 ;  /* 0x0000001e08b4723c */ /* 0x000fe20000041840 */
[----:B------:R-:W-:Y:S01]  /*7620*/  FMUL.FTZ R101, R101, R16 ;  /* 0x0000001065657220 */ /* 0x000fe20000410000 */
[----:B------:R-:W5:Y:S01]  /*7630*/  LDSM.16.MT88.4 R64, [R217+0xa800] ;  /* 0x00a80000d940783b */ /* 0x000f620000004200 */
[----:B------:R-:W-:-:S02]  /*7640*/  FMUL.FTZ R102, R102, R15 ;  /* 0x0000000f66667220 */ /* 0x000fc40000410000 */
[-C--:B------:R-:W-:Y:S02]  /*7650*/  FMUL.FTZ R103, R103, R15.reuse ;  /* 0x0000000f67677220 */ /* 0x080fe40000410000 */
[-C--:B------:R-:W-:Y:S01]  /*7660*/  FMUL.FTZ R112, R112, R16.reuse ;  /* 0x0000001070707220 */ /* 0x080fe20000410000 */
[C---:B------:R-:W-:Y:S01]  /*7670*/  HMMA.16816.F32.BF16 R68, R8.reuse, R24, R68 ;  /* 0x000000180844723c */ /* 0x040fe20000041844 */
[-C--:B------:R-:W-:Y:S02]  /*7680*/  FMUL.FTZ R113, R113, R16.reuse ;  /* 0x0000001071717220 */ /* 0x080fe40000410000 */
[--C-:B---3--:R-:W-:Y:S02]  /*7690*/  FFMA.FTZ R4, R19, c[0x0][0x23c], -R3.reuse ;  /* 0x00008f0013047a23 */ /* 0x108fe40000010803 */
[----:B------:R-:W-:Y:S02]  /*76a0*/  FFMA.FTZ R3, R132, c[0x0][0x23c], -R3 ;  /* 0x00008f0084037a23 */ /* 0x000fe40000010803 */
[-C--:B------:R-:W-:Y:S01]  /*76b0*/  FMUL.FTZ R114, R114, R15.reuse ;  /* 0x0000000f72727220 */ /* 0x080fe20000410000 */
[----:B------:R-:W-:Y:S01]  /*76c0*/  HMMA.16816.F32.BF16 R132, R8, R26, R80 ;  /* 0x0000001a0884723c */ /* 0x000fe20000041850 */
[----:B------:R3:W-:Y:S01]  /*76d0*/  MUFU.EX2 R187, R3 ;  /* 0x0000000300bb7308 */ /* 0x0007e20000000800 */
[----:B------:R-:W-:Y:S01]  /*76e0*/  FMUL.FTZ R115, R115, R15 ;  /* 0x0000000f73737220 */ /* 0x000fe20000410000 */
[----:B------:R-:W1:Y:S01]  /*76f0*/  LDSM.16.MT88.4 R80, [R213+0xb800] ;  /* 0x00b80000d550783b */ /* 0x000e620000004200 */
[----:B------:R-:W-:-:S02]  /*7700*/  FMUL.FTZ R116, R116, R16 ;  /* 0x0000001074747220 */ /* 0x000fc40000410000 */
[-C--:B------:R-:W-:Y:S02]  /*7710*/  FMUL.FTZ R117, R117, R16.reuse ;  /* 0x0000001075757220 */ /* 0x080fe40000410000 */
[-C--:B------:R-:W-:Y:S01]  /*7720*/  FMUL.FTZ R118, R118, R15.reuse ;  /* 0x0000000f76767220 */ /* 0x080fe20000410000 */
[C---:B------:R-:W-:Y:S01]  /*7730*/  HMMA.16816.F32.BF16 R84, R8.reuse, R44, R84 ;  /* 0x0000002c0854723c */ /* 0x040fe20000041854 */
[-C--:B------:R-:W-:Y:S01]  /*7740*/  FMUL.FTZ R119, R119, R15.reuse ;  /* 0x0000000f77777220 */ /* 0x080fe20000410000 */
[----:B------:R-:W-:Y:S01]  /*7750*/  MUFU.EX2 R246, R4 ;  /* 0x0000000400f67308 */ /* 0x000fe20000000800 */
[-C--:B------:R-:W-:Y:S02]  /*7760*/  FMUL.FTZ R128, R128, R16.reuse ;  /* 0x0000001080807220 */ /* 0x080fe40000410000 */
[----:B------:R-:W-:Y:S02]  /*7770*/  FMUL.FTZ R129, R129, R16 ;  /* 0x0000001081817220 */ /* 0x000fe40000410000 */
[-C--:B------:R-:W-:Y:S01]  /*7780*/  FMUL.FTZ R130, R130, R15.reuse ;  /* 0x0000000f82827220 */ /* 0x080fe20000410000 */
[----:B------:R-:W-:Y:S01]  /*7790*/  HMMA.16816.F32.BF16 R32, R8, R46, R96 ;  /* 0x0000002e0820723c */ /* 0x000fe20000041860 */
[----:B---3--:R-:W-:Y:S01]  /*77a0*/  FFMA.FTZ R3, R142, c[0x0][0x23c], -R2 ;  /* 0x00008f008e037a23 */ /* 0x008fe20000010802 */
[----:B------:R-:W3:Y:S01]  /*77b0*/  LDSM.16.MT88.4 R96, [R215+0xb800] ;  /* 0x00b80000d760783b */ /* 0x000ee20000004200 */
[----:B------:R-:W-:-:S02]  /*77c0*/  FMUL.FTZ R131, R131, R15 ;  /* 0x0000000f83837220 */ /* 0x000fc40000410000 */
[----:B------:R2:W-:Y:S03]  /*77d0*/  MUFU.EX2 R142, R3 ;  /* 0x00000003008e7308 */ /* 0x0005e60000000800 */
[C---:B------:R-:W-:Y:S08]  /*77e0*/  HMMA.16816.F32.BF16 R100, R8.reuse, R56, R100 ;  /* 0x000000380864723c */ /* 0x040ff00000041864 */
[----:B------:R-:W-:Y:S01]  /*77f0*/  HMMA.16816.F32.BF16 R28, R8, R58, R112 ;  /* 0x0000003a081c723c */ /* 0x000fe20000041870 */
[----:B------:R-:W1:Y:S01]  /*7800*/  LDSM.16.MT88.4 R112, [R218+0xb800] ;  /* 0x00b80000da70783b */ /* 0x000e620000004200 */
[----:B--2---:R-:W-:-:S06]  /*7810*/  FFMA.FTZ R3, R140, c[0x0][0x23c], -R2 ;  /* 0x00008f008c037a23 */ /* 0x004fcc0000010802 */
[C---:B------:R-:W-:Y:S01]  /*7820*/  HMMA.16816.F32.BF16 R116, R8.reuse, R40, R116 ;  /* 0x000000280874723c */ /* 0x040fe20000041874 */
[----:B------:R2:W2:Y:S07]  /*7830*/  MUFU.EX2 R140, R3 ;  /* 0x00000003008c7308 */ /* 0x0004ae0000000800 */
[----:B------:R-:W-:Y:S07]  /*7840*/  HMMA.16816.F32.BF16 R24, R8, R42, R128 ;  /* 0x0000002a0818723c */ /* 0x000fee0000041880 */
[----:B------:R-:W-:Y:S01]  /*7850*/  MOV R11, R7 ;  /* 0x00000007000b7202 */ /* 0x000fe20000000f00 */
[--C-:B--2---:R-:W-:Y:S01]  /*7860*/  FFMA.FTZ R3, R139, c[0x0][0x23c], -R2.reuse ;  /* 0x00008f008b037a23 */ /* 0x104fe20000010802 */
[----:B------:R-:W-:Y:S01]  /*7870*/  MOV R10, R124 ;  /* 0x0000007c000a7202 */ /* 0x000fe20000000f00 */
[----:B------:R-:W-:Y:S01]  /*7880*/  FFMA.FTZ R2, R141, c[0x0][0x23c], -R2 ;  /* 0x00008f008d027a23 */ /* 0x000fe20000010802 */
[----:B------:R-:W-:Y:S01]  /*7890*/  MOV R141, R172 ;  /* 0x000000ac008d7202 */ /* 0x000fe20000000f00 */
[----:B------:R2:W-:Y:S01]  /*78a0*/  MUFU.EX2 R139, R3 ;  /* 0x00000003008b7308 */ /* 0x0005e20000000800 */
[----:B----4-:R-:W-:-:S02]  /*78b0*/  F2FP.BF16.PACK_AB R128, R245, R244 ;  /* 0x000000f4f580723e */ /* 0x010fc400000010ff */
[----:B------:R-:W-:Y:S02]  /*78c0*/  F2FP.BF16.PACK_AB R129, R140, R142 ;  /* 0x0000008e8c81723e */ /* 0x000fe400000010ff */
[----:B------:R-:W-:-:S03]  /*78d0*/  F2FP.BF16.PACK_AB R130, R187, R246 ;  /* 0x000000f6bb82723e */ /* 0x000fc600000010ff */
[----:B------:R4:W1:Y:S01]  /*78e0*/  MUFU.EX2 R138, R2 ;  /* 0x00000002008a7308 */ /* 0x0008620000000800 */
[----:B--2---:R-:W-:-:S05]  /*78f0*/  MOV R3, R126 ;  /* 0x0000007e00037202 */ /* 0x004fca0000000f00 */
[----:B------:R-:W-:Y:S02]  /*7900*/  FFMA.FTZ R3, R250, R15, R3 ;  /* 0x0000000ffa037223 */ /* 0x000fe40000010003 */
[--C-:B----4-:R-:W-:Y:S01]  /*7910*/  FFMA.FTZ R2, R177, c[0x0][0x23c], -R0.reuse ;  /* 0x00008f00b1027a23 */ /* 0x110fe20000010800 */
[----:B------:R-:W-:Y:S01]  /*7920*/  MOV R177, R23 ;  /* 0x0000001700b17202 */ /* 0x000fe20000000f00 */
[----:B------:R-:W-:Y:S01]  /*7930*/  FADD.FTZ R3, R11, R3 ;  /* 0x000000030b037221 */ /* 0x000fe20000010000 */
[----:B-1----:R-:W-:Y:S01]  /*7940*/  F2FP.BF16.PACK_AB R131, R138, R139 ;  /* 0x0000008b8a83723e */ /* 0x002fe200000010ff */
[----:B------:R1:W-:Y:S06]  /*7950*/  MUFU.EX2 R23, R2 ;  /* 0x0000000200177308 */ /* 0x0003ec0000000800 */
[C---:B------:R-:W-:Y:S08]  /*7960*/  HMMA.16816.F32.BF16 R144, R128.reuse, R156, R144 ;  /* 0x0000009c8090723c */ /* 0x040ff00000041890 */
[----:B------:R-:W-:Y:S01]  /*7970*/  HMMA.16816.F32.BF16 R36, R128, R48, R36 ;  /* 0x000000308024723c */ /* 0x000fe20000041824 */
[----:B-1----:R-:W-:Y:S01]  /*7980*/  FFMA.FTZ R2, R176, c[0x0][0x23c], -R0 ;  /* 0x00008f00b0027a23 */ /* 0x002fe20000010800 */
[----:B------:R-:W-:-:S03]  /*7990*/  MOV R176, R136 ;  /* 0x0000008800b07202 */ /* 0x000fc60000000f00 */
[----:B------:R1:W2:Y:S03]  /*79a0*/  MUFU.EX2 R136, R2 ;  /* 0x0000000200887308 */ /* 0x0002a60000000800 */
[C---:B-----5:R-:W-:Y:S08]  /*79b0*/  HMMA.16816.F32.BF16 R52, R128.reuse, R64, R52 ;  /* 0x000000408034723c */ /* 0x060ff00000041834 */
[----:B------:R-:W-:Y:S01]  /*79c0*/  HMMA.16816.F32.BF16 R68, R128, R80, R68 ;  /* 0x000000508044723c */ /* 0x000fe20000041844 */
[--C-:B-1----:R-:W-:Y:S01]  /*79d0*/  FFMA.FTZ R2, R143, c[0x0][0x23c], -R0.reuse ;  /* 0x00008f008f027a23 */ /* 0x102fe20000010800 */
[----:B------:R-:W-:Y:S01]  /*79e0*/  MOV R143, R137 ;  /* 0x00000089008f7202 */ /* 0x000fe20000000f00 */
[----:B------:R-:W-:Y:S01]  /*79f0*/  FFMA.FTZ R0, R178, c[0x0][0x23c], -R0 ;  /* 0x00008f00b2007a23 */ /* 0x000fe20000010800 */
[----:B------:R-:W-:Y:S01]  /*7a00*/  MOV R178, R173 ;  /* 0x000000ad00b27202 */ /* 0x000fe20000000f00 */
[----:B------:R1:W-:Y:S01]  /*7a10*/  MUFU.EX2 R137, R2 ;  /* 0x0000000200897308 */ /* 0x0003e20000000800 */
[----:B--2---:R-:W-:-:S02]  /*7a20*/  F2FP.BF16.PACK_AB R124, R136, R23 ;  /* 0x00000017887c723e */ /* 0x004fc400000010ff */
[C---:B---3--:R-:W-:Y:S05]  /*7a30*/  HMMA.16816.F32.BF16 R84, R128.reuse, R96, R84 ;  /* 0x000000608054723c */ /* 0x048fea0000041854 */
[----:B------:R2:W3:Y:S03]  /*7a40*/  MUFU.EX2 R22, R0 ;  /* 0x0000000000167308 */ /* 0x0004e60000000800 */
[----:B------:R-:W-:Y:S01]  /*7a50*/  HMMA.16816.F32.BF16 R100, R128, R112, R100 ;  /* 0x000000708064723c */ /* 0x000fe20000041864 */
[--C-:B-1----:R-:W-:Y:S01]  /*7a60*/  FFMA.FTZ R2, R185, c[0x0][0x23c], -R12.reuse ;  /* 0x00008f00b9027a23 */ /* 0x102fe2000001080c */
[----:B------:R-:W-:Y:S01]  /*7a70*/  MOV R185, R17 ;  /* 0x0000001100b97202 */ /* 0x000fe20000000f00 */
[----:B--2---:R-:W-:Y:S01]  /*7a80*/  FFMA.FTZ R0, R179, c[0x0][0x23c], -R12 ;  /* 0x00008f00b3007a23 */ /* 0x004fe2000001080c */
[----:B------:R-:W-:-:S02]  /*7a90*/  MOV R179, R174 ;  /* 0x000000ae00b37202 */ /* 0x000fc40000000f00 */
[----:B------:R-:W1:Y:S01]  /*7aa0*/  LDSM.16.MT88.4 R172, [R215+0xa800] ;  /* 0x00a80000d7ac783b */ /* 0x000e620000004200 */
[----:B------:R2:W-:Y:S01]  /*7ab0*/  MUFU.EX2 R19, R0 ;  /* 0x0000000000137308 */ /* 0x0005e20000000800 */
[----:B---3--:R-:W-:Y:S01]  /*7ac0*/  F2FP.BF16.PACK_AB R126, R22, R137 ;  /* 0x00000089167e723e */ /* 0x008fe200000010ff */
[----:B--2---:R-:W-:Y:S01]  /*7ad0*/  FFMA.FTZ R0, R184, c[0x0][0x23c], -R12 ;  /* 0x00008f00b8007a23 */ /* 0x004fe2000001080c */
[----:B------:R-:W-:-:S05]  /*7ae0*/  MOV R184, R18 ;  /* 0x0000001200b87202 */ /* 0x000fca0000000f00 */
        /* <DEDUP_REMOVED lines=9> */
[----:B-1----:R-:W-:Y:S01]  /*7b80*/  HMMA.16816.F32.BF16 R160, R128, R172, R160 ;  /* 0x000000ac80a0723c */ /* 0x002fe200000418a0 */
[----:B------:R-:W-:-:S04]  /*7b90*/  FADD.FTZ R3, R139, R3 ;  /* 0x000000038b037221 */ /* 0x000fc80000010000 */
[----:B------:R-:W-:Y:S01]  /*7ba0*/  FADD.FTZ R250, R138, R3 ;  /* 0x000000038afa7221 */ /* 0x000fe20000010000 */
[----:B------:R1:W5:Y:S01]  /*7bb0*/  MUFU.EX2 R17, R0 ;  /* 0x0000000000117308 */ /* 0x0003620000000800 */
[----:B--2---:R-:W-:-:S05]  /*7bc0*/  MOV R2, R127 ;  /* 0x0000007f00027202 */ /* 0x004fca0000000f00 */
[----:B------:R-:W-:Y:S01]  /*7bd0*/  FFMA.FTZ R8, R251, R16, R2 ;  /* 0x00000010fb087223 */ /* 0x000fe20000010002 */
[----:B-1----:R-:W-:Y:S02]  /*7be0*/  MOV R0, R125 ;  /* 0x0000007d00007202 */ /* 0x002fe40000000f00 */
[----:B---3--:R-:W-:Y:S02]  /*7bf0*/  F2FP.BF16.PACK_AB R125, R18, R19 ;  /* 0x00000013127d723e */ /* 0x008fe400000010ff */
[----:B-----5:R-:W-:Y:S01]  /*7c00*/  F2FP.BF16.PACK_AB R127, R12, R17 ;  /* 0x000000110c7f723e */ /* 0x020fe200000010ff */
        /* <DEDUP_REMOVED lines=57> */
[----:B------:R-:W-:Y:S01]  /*7fa0*/  MOV R0, UR4 ;  /* 0x0000000400007c02 */ /* 0x000fe20008000f00 */
[----:B------:R-:W-:Y:S02]  /*7fb0*/  ULDC.64 UR4, c[0x0][0x1a0] ;  /* 0x0000680000047ab9 */ /* 0x000fe40000000a00 */
[----:B------:R-:W-:Y:S02]  /*7fc0*/  USHF.L.U32 UR10, UR4, 0x6, URZ ;  /* 0x00000006040a7899 */ /* 0x000fe4000800063f */
[----:B------:R-:W-:Y:S02]  /*7fd0*/  USHF.L.U64.HI UR14, UR4, UR14, UR5 ;  /* 0x0000000e040e7299 */ /* 0x000fe40008010205 */
[----:B------:R-:W-:Y:S02]  /*7fe0*/  UIADD3 UR20, UR8, -0x3, URZ ;  /* 0xfffffffd08147890 */ /* 0x000fe4000fffe03f */
[----:B------:R-:W-:-:S02]  /*7ff0*/  MOV R237, UR10 ;  /* 0x0000000a00ed7c02 */ /* 0x000fc40008000f00 */
[----:B------:R-:W-:Y:S01]  /*8000*/  UISETP.GT.AND UP0, UPT, UR20, UR9, UPT ;  /* 0x000000091400728c */ /* 0x000fe2000bf04270 */
[----:B------:R-:W-:Y:S01]  /*8010*/  BAR.SYNC.DEFER_BLOCKING 0x0 ;  /* 0x0000000000007b1d */ /* 0x000fe20000010000 */
[----:B--2---:R-:W-:-:S05]  /*8020*/  MOV R2, R238 ;  /* 0x000000ee00027202 */ /* 0x004fca0000000f00 */
[----:B------:R-:W-:Y:S01]  /*8030*/  IMAD R0, R0, UR17, R2 ;  /* 0x0000001100007c24 */ /* 0x000fe2000f8e0202 */
[----:B------:R-:W-:-:S04]  /*8040*/  MOV R2, UR14 ;  /* 0x0000000e00027c02 */ /* 0x000fc80008000f00 */
        /* <DEDUP_REMOVED lines=28> */
[C---:B------:R-:W-:Y:S01]  /*8210*/  HMMA.16816.F32.BF16 R184, R12.reuse, R22, RZ ;  /* 0x000000160cb8723c */ /* 0x040fe200000418ff */
[----:B------:R-:W-:Y:S07]  /*8220*/  LDSM.16.M88.4 R20, [R221+0x8800] ;  /* 0x00880000dd14783b */ /* 0x000fee0000000200 */
[----:B------:R-:W-:Y:S08]  /*8230*/  HMMA.16816.F32.BF16 R16, R12, R18, RZ ;  /* 0x000000120c10723c */ /* 0x000ff000000418ff */
[C---:B-----5:R-:W-:Y:S08]  /*8240*/  HMMA.16816.F32.BF16 R180, R4.reuse, R32, R140 ;  /* 0x0000002004b4723c */ /* 0x060ff0000004188c */
[C---:B-1----:R-:W-:Y:S08]  /*8250*/  HMMA.16816.F32.BF16 R140, R4.reuse, R28, R132 ;  /* 0x0000001c048c723c */ /* 0x042ff00000041884 */
[C---:B------:R-:W-:Y:S08]  /*8260*/  HMMA.16816.F32.BF16 R136, R4.reuse, R34, R136 ;  /* 0x000000220488723c */ /* 0x040ff00000041888 */
[----:B------:R-:W-:Y:S01]  /*8270*/  HMMA.16816.F32.BF16 R12, R4, R30, R24 ;  /* 0x0000001e040c723c */ /* 0x000fe20000041818 */
[----:B------:R-:W1:Y:S04]  /*8280*/  LDSM.16.M88.4 R4, [R222+0x2000] ;  /* 0x00200000de04783b */ /* 0x000e680000000200 */
[----:B------:R-:W3:Y:S03]  /*8290*/  LDSM.16.M88.4 R24, [R221+0x8000] ;  /* 0x00800000dd18783b */ /* 0x000ee60000000200 */
[C---:B--2---:R-:W-:Y:S08]  /*82a0*/  HMMA.16816.F32.BF16 R188, R8.reuse, R32, R188 ;  /* 0x0000002008bc723c */ /* 0x044ff000000418bc */
[C---:B------:R-:W-:Y:S08]  /*82b0*/  HMMA.16816.F32.BF16 R132, R8.reuse, R34, R184 ;  /* 0x000000220884723c */ /* 0x040ff000000418b8 */
[C---:B------:R-:W-:Y:S08]  /*82c0*/  HMMA.16816.F32.BF16 R196, R8.reuse, R28, R176 ;  /* 0x0000001c08c4723c */ /* 0x040ff000000418b0 */
[----:B------:R-:W-:Y:S01]  /*82d0*/  HMMA.16816.F32.BF16 R32, R8, R30, R16 ;  /* 0x0000001e0820723c */ /* 0x000fe20000041810 */
[----:B------:R-:W2:Y:S04]  /*82e0*/  LDSM.16.M88.4 R8, [R222] ;  /* 0x00000000de08783b */ /* 0x000ea80000000200 */
[----:B------:R-:W-:Y:S03]  /*82f0*/  LDSM.16.M88.4 R16, [R219] ;  /* 0x00000000db10783b */ /* 0x000fe60000000200 */
[C---:B-1----:R-:W-:Y:S08]  /*8300*/  HMMA.16816.F32.BF16 R184, R4.reuse, R20, R140 ;  /* 0x0000001404b8723c */ /* 0x042ff0000004188c */
[C---:B---3--:R-:W-:Y:S08]  /*8310*/  HMMA.16816.F32.BF16 R176, R4.reuse, R24, R180 ;  /* 0x0000001804b0723c */ /* 0x048ff000000418b4 */
[C---:B------:R-:W-:Y:S08]  /*8320*/  HMMA.16816.F32.BF16 R136, R4.reuse, R26, R136 ;  /* 0x0000001a0488723c */ /* 0x040ff00000041888 */
[----:B------:R-:W-:Y:S01]  /*8330*/  HMMA.16816.F32.BF16 R28, R4, R22, R12 ;  /* 0x00000016041c723c */ /* 0x000fe2000004180c */
[----:B------:R-:W1:Y:S04]  /*8340*/  LDSM.16.M88.4 R4, [R220+0x2000] ;  /* 0x00200000dc04783b */ /* 0x000e680000000200 */
[----:B------:R-:W3:Y:S03]  /*8350*/  LDSM.16.M88.4 R12, [R219+0x800] ;  /* 0x00080000db0c783b */ /* 0x000ee60000000200 */
[C---:B--2---:R-:W-:Y:S08]  /*8360*/  HMMA.16816.F32.BF16 R192, R8.reuse, R24, R188 ;  /* 0x0000001808c0723c */ /* 0x044ff000000418bc */
[C---:B------:R-:W-:Y:S01]  /*8370*/  HMMA.16816.F32.BF16 R188, R8.reuse, R26, R132 ;  /* 0x0000001a08bc723c */ /* 0x040fe20000041884 */
[----:B------:R-:W-:Y:S07]  /*8380*/  LDSM.16.M88.4 R132, [R212+0x9000] ;  /* 0x00900000d484783b */ /* 0x000fee0000000200 */
[C---:B------:R-:W-:Y:S08]  /*8390*/  HMMA.16816.F32.BF16 R180, R8.reuse, R20, R196 ;  /* 0x0000001408b4723c */ /* 0x040ff000000418c4 */
[----:B------:R-:W-:Y:S01]  /*83a0*/  HMMA.16816.F32.BF16 R24, R8, R22, R32 ;  /* 0x000000160818723c */ /* 0x000fe20000041820 */
[----:B------:R-:W2:Y:S04]  /*83b0*/  LDSM.16.M88.4 R8, [R220] ;  /* 0x00000000dc08783b */ /* 0x000ea80000000200 */
[----:B------:R-:W-:Y:S03]  /*83c0*/  LDSM.16.M88.4 R32, [R212+0x9800] ;  /* 0x00980000d420783b */ /* 0x000fe60000000200 */
[C---:B-1----:R-:W-:Y:S08]  /*83d0*/  HMMA.16816.F32.BF16 R140, R4.reuse, R18, R136 ;  /* 0x00000012048c723c */ /* 0x042ff00000041888 */
[C---:B------:R-:W-:Y:S08]  /*83e0*/  HMMA.16816.F32.BF16 R176, R4.reuse, R16, R176 ;  /* 0x0000001004b0723c */ /* 0x040ff000000418b0 */
[C---:B---3--:R-:W-:Y:S08]  /*83f0*/  HMMA.16816.F32.BF16 R136, R4.reuse, R12, R184 ;  /* 0x0000000c0488723c */ /* 0x048ff000000418b8 */
[----:B------:R-:W-:Y:S01]  /*8400*/  HMMA.16816.F32.BF16 R20, R4, R14, R28 ;  /* 0x0000000e0414723c */ /* 0x000fe2000004181c */
[----:B------:R-:W1:Y:S04]  /*8410*/  LDSM.16.M88.4 R4, [R214+0x6000] ;  /* 0x00600000d604783b */ /* 0x000e680000000200 */
[----:B------:R-:W-:Y:S03]  /*8420*/  LDSM.16.M88.4 R28, [R224] ;  /* 0x00000000e01c783b */ /* 0x000fe60000000200 */
        /* <DEDUP_REMOVED lines=16> */
[----:B------:R-:W-:Y:S04]  /*8530*/  LDSM.16.M88.4 R32, [R221+0x9000] ;  /* 0x00900000dd20783b */ /* 0x000fe80000000200 */
[----:B------:R-:W-:Y:S03]  /*8540*/  LDSM.16.M88.4 R8, [R220+0x4000] ;  /* 0x00400000dc08783b */ /* 0x000fe60000000200 */
[C---:B-1----:R-:W-:Y:S01]  /*8550*/  HMMA.16816.F32.BF16 R196, R4.reuse, R30, R16 ;  /* 0x0000001e04c4723c */ /* 0x042fe20000041810 */
[----:B------:R-:W1:Y:S07]  /*8560*/  LDSM.16.M88.4 R16, [R222+0x4000] ;  /* 0x00400000de10783b */ /* 0x000e6e0000000200 */
[C---:B------:R-:W-:Y:S08]  /*8570*/  HMMA.16816.F32.BF16 R184, R4.reuse, R24, R184 ;  /* 0x0000001804b8723c */ /* 0x040ff000000418b8 */
[C---:B------:R-:W-:Y:S08]  /*8580*/  HMMA.16816.F32.BF16 R188, R4.reuse, R26, R180 ;  /* 0x0000001a04bc723c */ /* 0x040ff000000418b4 */
[----:B------:R-:W-:Y:S08]  /*8590*/  HMMA.16816.F32.BF16 R192, R4, R28, R140 ;  /* 0x0000001c04c0723c */ /* 0x000ff0000004188c */
[C---:B---3--:R-:W-:Y:S01]  /*85a0*/  HMMA.16816.F32.BF16 R4, R20.reuse, R24, R12 ;  /* 0x000000181404723c */ /* 0x048fe2000004180c */
[----:B------:R-:W2:Y:S07]  /*85b0*/  LDSM.16.M88.4 R12, [R222+0x6000] ;  /* 0x00600000de0c783b */ /* 0x000eae0000000200 */
[C---:B------:R-:W-:Y:S01]  /*85c0*/  HMMA.16816.F32.BF16 R180, R20.reuse, R26, R176 ;  /* 0x0000001a14b4723c */ /* 0x040fe200000418b0 */
[----:B------:R-:W3:Y:S07]  /*85d0*/  LDSM.16.M88.4 R24, [R221+0x9800] ;  /* 0x00980000dd18783b */ /* 0x000eee0000000200 */
[C---:B------:R-:W-:Y:S08]  /*85e0*/  HMMA.16816.F32.BF16 R176, R20.reuse, R28, R132 ;  /* 0x0000001c14b0723c */ /* 0x040ff00000041884 */
[----:B------:R-:W-:Y:S01]  /*85f0*/  HMMA.16816.F32.BF16 R136, R20, R30, R136 ;  /* 0x0000001e1488723c */ /* 0x000fe20000041888 */
[----:B------:R-:W4:Y:S07]  /*8600*/  LDSM.16.M88.4 R20, [R219+0x1000] ;  /* 0x00100000db14783b */ /* 0x000f2e0000000200 */
[-C--:B-1----:R-:W-:Y:S01]  /*8610*/  HMMA.16816.F32.BF16 R28, R16, R32.reuse, R4 ;  /* 0x00000020101c723c */ /* 0x082fe20000041804 */
[----:B------:R-:W1:Y:S07]  /*8620*/  LDSM.16.M88.4 R4, [R220+0x6000] ;  /* 0x00600000dc04783b */ /* 0x000e6e0000000200 */
[----:B--2---:R-:W-:Y:S08]  /*8630*/  HMMA.16816.F32.BF16 R132, R12, R32, R184 ;  /* 0x000000200c84723c */ /* 0x004ff000000418b8 */
[----:B---3--:R-:W-:Y:S08]  /*8640*/  HMMA.16816.F32.BF16 R176, R16, R24, R176 ;  /* 0x0000001810b0723c */ /* 0x008ff000000418b0 */
[----:B----4-:R-:W-:Y:S08]  /*8650*/  HMMA.16816.F32.BF16 R140, R8, R20, R28 ;  /* 0x00000014088c723c */ /* 0x010ff0000004181c */
[-C--:B------:R-:W-:Y:S08]  /*8660*/  HMMA.16816.F32.BF16 R28, R16, R34.reuse, R180 ;  /* 0x00000022101c723c */ /* 0x080ff000000418b4 */
[----:B------:R-:W-:Y:S08]  /*8670*/  HMMA.16816.F32.BF16 R32, R12, R34, R188 ;  /* 0x000000220c20723c */ /* 0x000ff000000418bc */
[----:B------:R-:W-:Y:S01]  /*8680*/  HMMA.16816.F32.BF16 R180, R16, R26, R136 ;  /* 0x0000001a10b4723c */ /* 0x000fe20000041888 */
[----:B------:R-:W2:Y:S01]  /*8690*/  LDSM.16.M88.4 R16, [R219+0x1800] ;  /* 0x00180000db10783b */ /* 0x000ea20000000200 */
[----:B------:R-:W-:Y:S01]  /*86a0*/  FMUL.FTZ R142, R142, c[0x0][0x2ec] ;  /* 0x0000bb008e8e7a20 */ /* 0x000fe20000410000 */
[----:B------:R-:W-:-:S04]  /*86b0*/  DEPBAR.LE SB0, 0x0 ;  /* 0x000080000000791a */ /* 0x000fc80000000000 */
[----:B------:R-:W-:Y:S01]  /*86c0*/  FMUL.FTZ R141, R141, c[0x0][0x2ec] ;  /* 0x0000bb008d8d7a20 */ /* 0x000fe20000410000 */
[----:B------:R-:W-:Y:S01]  /*86d0*/  HMMA.16816.F32.BF16 R28, R8, R22, R28 ;  /* 0x00000016081c723c */ /* 0x000fe2000004181c */
[----:B------:R-:W3:Y:S01]  /*86e0*/  MUFU.TANH R184, R142 ;  /* 0x0000008e00b87308 */ /* 0x000ee20000002400 */
[----:B------:R-:W-:Y:S02]  /*86f0*/  FMUL.FTZ R140, R140, c[0x0][0x2ec] ;  /* 0x0000bb008c8c7a20 */ /* 0x000fe40000410000 */
[----:B------:R-:W-:-:S04]  /*8700*/  FMUL.FTZ R143, R143, c[0x0][0x2ec] ;  /* 0x0000bb008f8f7a20 */ /* 0x000fc80000410000 */
[C---:B-1----:R-:W-:Y:S01]  /*8710*/  HMMA.16816.F32.BF16 R132, R4.reuse, R20, R132 ;  /* 0x000000140484723c */ /* 0x042fe20000041884 */
[----:B------:R-:W1:Y:S07]  /*8720*/  MUFU.TANH R185, R141 ;  /* 0x0000008d00b97308 */ /* 0x000e6e0000002400 */
[----:B------:R-:W-:Y:S01]  /*8730*/  HMMA.16816.F32.BF16 R20, R4, R22, R32 ;  /* 0x000000160414723c */ /* 0x000fe20000041820 */
[----:B------:R-:W4:Y:S07]  /*8740*/  MUFU.TANH R186, R140 ;  /* 0x0000008c00ba7308 */ /* 0x000f2e0000002400 */
[----:B------:R-:W-:Y:S01]  /*8750*/  HMMA.16816.F32.BF16 R136, R12, R24, R192 ;  /* 0x000000180c88723c */ /* 0x000fe200000418c0 */
[----:B------:R-:W-:Y:S01]  /*8760*/  FMUL.FTZ R28, R28, c[0x0][0x2ec] ;  /* 0x0000bb001c1c7a20 */ /* 0x000fe20000410000 */
[----:B------:R-:W1:Y:S01]  /*8770*/  MUFU.TANH R143, R143 ;  /* 0x0000008f008f7308 */ /* 0x000e620000002400 */
[----:B------:R-:W-:-:S02]  /*8780*/  FMUL.FTZ R29, R29, c[0x0][0x2ec] ;  /* 0x0000bb001d1d7a20 */ /* 0x000fc40000410000 */
[----:B------:R-:W-:Y:S02]  /*8790*/  FMUL.FTZ R30, R30, c[0x0][0x2ec] ;  /* 0x0000bb001e1e7a20 */ /* 0x000fe40000410000 */
[----:B------:R-:W-:Y:S01]  /*87a0*/  FMUL.FTZ R31, R31, c[0x0][0x2ec] ;  /* 0x0000bb001f1f7a20 */ /* 0x000fe20000410000 */
[----:B------:R-:W-:Y:S01]  /*87b0*/  HMMA.16816.F32.BF16 R12, R12, R26, R196 ;  /* 0x0000001a0c0c723c */ /* 0x000fe200000418c4 */
        /* <DEDUP_REMOVED lines=9> */
[----:B------:R-:W-:-:S03]  /*8850*/  FMUL.FTZ R23, R23, c[0x0][0x2ec] ;  /* 0x0000bb0017177a20 */ /* 0x000fc60000410000 */
[----:B------:R-:W1:Y:S08]  /*8860*/  MUFU.TANH R134, R30 ;  /* 0x0000001e00867308 */ /* 0x000e700000002400 */
[----:B------:R2:W1:Y:S08]  /*8870*/  MUFU.TANH R142, R31 ;  /* 0x0000001f008e7308 */ /* 0x0004700000002400 */
[----:B------:R-:W1:Y:S01]  /*8880*/  MUFU.TANH R141, R133 ;  /* 0x00000085008d7308 */ /* 0x000e620000002400 */
[C---:B--2---:R-:W-:Y:S07]  /*8890*/  HMMA.16816.F32.BF16 R28, R8.reuse, R16, R176 ;  /* 0x00000010081c723c */ /* 0x044fee00000418b0 */
[----:B------:R-:W2:Y:S01]  /*88a0*/  MUFU.TANH R133, R20 ;  /* 0x0000001400857308 */ /* 0x000ea20000002400 */
[----:B------:R-:W-:Y:S07]  /*88b0*/  HMMA.16816.F32.BF16 R8, R8, R18, R180 ;  /* 0x000000120808723c */ /* 0x000fee00000418b4 */
[----:B------:R-:W1:Y:S08]  /*88c0*/  MUFU.TANH R176, R21 ;  /* 0x0000001500b07308 */ /* 0x000e700000002400 */
[----:B------:R-:W1:Y:S01]  /*88d0*/  MUFU.TANH R187, R22 ;  /* 0x0000001600bb7308 */ /* 0x000e620000002400 */
[----:B------:R-:W-:-:S07]  /*88e0*/  FMUL.FTZ R30, R30, c[0x0][0x2ec] ;  /* 0x0000bb001e1e7a20 */ /* 0x000fce0000410000 */
[----:B------:R5:W1:Y:S01]  /*88f0*/  MUFU.TANH R188, R23 ;  /* 0x0000001700bc7308 */ /* 0x000a620000002400 */
[----:B------:R-:W-:Y:S02]  /*8900*/  FMUL.FTZ R24, R28, c[0x0][0x2ec] ;  /* 0x0000bb001c187a20 */ /* 0x000fe40000410000 */
[----:B------:R-:W-:-:S05]  /*8910*/  FMUL.FTZ R8, R8, c[0x0][0x2ec] ;  /* 0x0000bb0008087a20 */ /* 0x000fca0000410000 */
[----:B------:R1:W1:Y:S01]  /*8920*/  MUFU.TANH R34, R30 ;  /* 0x0000001e00227308 */ /* 0x0002620000002400 */
[----:B------:R-:W-:Y:S02]  /*8930*/  FMUL.FTZ R9, R9, c[0x0][0x2ec] ;  /* 0x0000bb0009097a20 */ /* 0x000fe40000410000 */
[----:B------:R-:W-:Y:S02]  /*8940*/  FMUL.FTZ R10, R10, c[0x0][0x2ec] ;  /* 0x0000bb000a0a7a20 */ /* 0x000fe40000410000 */
[----:B------:R-:W-:Y:S01]  /*8950*/  FMUL.FTZ R11, R11, c[0x0][0x2ec] ;  /* 0x0000bb000b0b7a20 */ /* 0x000fe20000410000 */
[C---:B-----5:R-:W-:Y:S02]  /*8960*/  HMMA.16816.F32.BF16 R20, R4.reuse, R16, R136 ;  /* 0x000000100414723c */ /* 0x060fe40000041888 */
[----:B------:R2:W2:Y:S05]  /*8970*/  MUFU.TANH R140, R132 ;  /* 0x00000084008c7308 */ /* 0x0004aa0000002400 */
[----:B------:R-:W-:Y:S01]  /*8980*/  FMUL.FTZ R17, R29, c[0x0][0x2ec] ;  /* 0x0000bb001d117a20 */ /* 0x000fe20000410000 */
[----:B------:R-:W-:Y:S01]  /*8990*/  HMMA.16816.F32.BF16 R4, R4, R18, R12 ;  /* 0x000000120404723c */ /* 0x000fe2000004180c */
[----:B-1----:R-:W-:Y:S01]  /*89a0*/  FMUL.FTZ R30, R31, c[0x0][0x2ec] ;  /* 0x0000bb001f1e7a20 */ /* 0x002fe20000410000 */
[----:B------:R-:W1:Y:S08]  /*89b0*/  MUFU.TANH R35, R35 ;  /* 0x0000002300237308 */ /* 0x000e700000002400 */
[----:B------:R-:W1:Y:S06]  /*89c0*/  MUFU.TANH R135, R135 ;  /* 0x0000008700877308 */ /* 0x000e6c0000002400 */
[----:B------:R-:W-:-:S02]  /*89d0*/  FMUL.FTZ R20, R20, c[0x0][0x2ec] ;  /* 0x0000bb0014147a20 */ /* 0x000fc40000410000 */
[----:B------:R-:W-:Y:S01]  /*89e0*/  FMUL.FTZ R21, R21, c[0x0][0x2ec] ;  /* 0x0000bb0015157a20 */ /* 0x000fe20000410000 */
[----:B------:R-:W1:Y:S01]  /*89f0*/  MUFU.TANH R24, R24 ;  /* 0x0000001800187308 */ /* 0x000e620000002400 */
[----:B------:R-:W-:Y:S02]  /*8a00*/  FMUL.FTZ R23, R23, c[0x0][0x2ec] ;  /* 0x0000bb0017177a20 */ /* 0x000fe40000410000 */
[----:B------:R-:W-:Y:S02]  /*8a10*/  FMUL.FTZ R22, R22, c[0x0][0x2ec] ;  /* 0x0000bb0016167a20 */ /* 0x000fe40000410000 */
[----:B------:R-:W-:Y:S02]  /*8a20*/  FMUL.FTZ R4, R4, c[0x0][0x2ec] ;  /* 0x0000bb0004047a20 */ /* 0x000fe40000410000 */
[----:B------:R-:W-:Y:S01]  /*8a30*/  FMUL.FTZ R5, R5, c[0x0][0x2ec] ;  /* 0x0000bb0005057a20 */ /* 0x000fe20000410000 */
[----:B------:R1:W1:Y:S01]  /*8a40*/  MUFU.TANH R29, R20 ;  /* 0x00000014001d7308 */ /* 0x0002620000002400 */
[----:B------:R-:W-:-:S02]  /*8a50*/  FMUL.FTZ R6, R6, c[0x0][0x2ec] ;  /* 0x0000bb0006067a20 */ /* 0x000fc40000410000 */
[----:B------:R-:W-:-:S05]  /*8a60*/  FMUL.FTZ R7, R7, c[0x0][0x2ec] ;  /* 0x0000bb0007077a20 */ /* 0x000fca0000410000 */
[----:B------:R1:W1:Y:S08]  /*8a70*/  MUFU.TANH R28, R21 ;  /* 0x00000015001c7308 */ /* 0x0002700000002400 */
[----:B------:R1:W1:Y:S08]  /*8a80*/  MUFU.TANH R132, R23 ;  /* 0x0000001700847308 */ /* 0x0002700000002400 */
        /* <DEDUP_REMOVED lines=22> */
[----:B-1----:R-:W-:Y:S01]  /*8bf0*/  IMAD.U32 R4, RZ, RZ, UR22 ;  /* 0x00000016ff047e24 */ /* 0x002fe2000f8e00ff */
        /* <DEDUP_REMOVED lines=16> */
.L_x_1909:
[----:B--234-:R-:W2:Y:S01]  /*8d00*/  S2R R252, SR_TID.X ;  /* 0x0000000000fc7919 */ /* 0x01cea20000002100 */
[----:B------:R-:W-:-:S02]  /*8d10*/  MOV R0, UR20 ;  /* 0x0000001400007c02 */ /* 0x000fc40008000f00 */
[----:B--2---:R-:W-:-:S04]  /*8d20*/  SHF.L.U32 R252, R252, 0x1, RZ ;  /* 0x00000001fcfc7819 */ /* 0x004fc800000006ff */
[----:B------:R-:W-:-:S04]  /*8d30*/  LOP3.LUT R252, R252, 0x6, RZ, 0xc0, !PT ;  /* 0x00000006fcfc7812 */ /* 0x000fc800078ec0ff */
[----:B------:R-:W-:-:S04]  /*8d40*/  LEA R0, R0, R252, 0x5 ;  /* 0x000000fc00007211 */ /* 0x000fc800078e28ff */
[C---:B-1----:R-:W-:Y:S02]  /*8d50*/  IADD3 R7, R0.reuse, 0x1, RZ ;  /* 0x0000000100077810 */ /* 0x042fe40007ffe0ff */
[CC--:B------:R-:W-:Y:S02]  /*8d60*/  ISETP.GE.AND P1, PT, R0.reuse, R235.reuse, PT ;  /* 0x000000eb0000720c */ /* 0x0c0fe40003f26270 */
[C---:B------:R-:W-:Y:S02]  /*8d70*/  ISETP.GE.AND P3, PT, R7.reuse, R235, PT ;  /* 0x000000eb0700720c */ /* 0x040fe40003f66270 */
[CC--:B------:R-:W-:Y:S02]  /*8d80*/  ISETP.LT.OR P1, PT, R0.reuse, R231.reuse, P1 ;  /* 0x000000e70000720c */ /* 0x0c0fe40000f21670 */
[----:B------:R-:W-:Y:S02]  /*8d90*/  ISETP.LT.OR P3, PT, R7, R231, P3 ;  /* 0x000000e70700720c */ /* 0x000fe40001f61670 */
[----:B------:R-:W-:-:S02]  /*8da0*/  IADD3 R6, R0, 0x8, RZ ;  /* 0x0000000800067810 */ /* 0x000fc40007ffe0ff */
[C---:B------:R-:W-:Y:S02]  /*8db0*/  IADD3 R5, R0.reuse, 0x9, RZ ;  /* 0x0000000900057810 */ /* 0x040fe40007ffe0ff */
[C---:B------:R-:W-:Y:S02]  /*8dc0*/  IADD3 R4, R0.reuse, 0x10, RZ ;  /* 0x0000001000047810 */ /* 0x040fe40007ffe0ff */
[C---:B------:R-:W-:Y:S02]  /*8dd0*/  ISETP.GE.AND P6, PT, R0.reuse, R234, PT ;  /* 0x000000ea0000720c */ /* 0x040fe40003fc6270 */
[C---:B------:R-:W-:Y:S02]  /*8de0*/  ISETP.GE.AND P5, PT, R0.reuse, R233, PT ;  /* 0x000000e90000720c */ /* 0x040fe40003fa6270 */
[----:B------:R-:W-:Y:S02]  /*8df0*/  ISETP.GE.AND P4, PT, R0, R232, PT ;  /* 0x000000e80000720c */ /* 0x000fe40003f86270 */
[----:B------:R-:W-:-:S02]  /*8e00*/  FSEL R9, R186, -INF , !P1 ;  /* 0xff800000ba097808 */ /* 0x000fc40004800000 */
[----:B------:R-:W-:Y:S02]  /*8e10*/  FSEL R11, R185, -INF , !P3 ;  /* 0xff800000b90b7808 */ /* 0x000fe40005800000 */
[-C--:B------:R-:W-:Y:S02]  /*8e20*/  ISETP.GE.AND P2, PT, R6, R235.reuse, PT ;  /* 0x000000eb0600720c */ /* 0x080fe40003f46270 */
[-C--:B------:R-:W-:Y:S02]  /*8e30*/  ISETP.GE.AND P1, PT, R5, R235.reuse, PT ;  /* 0x000000eb0500720c */ /* 0x080fe40003f26270 */
[----:B------:R-:W-:Y:S02]  /*8e40*/  ISETP.GE.AND P3, PT, R4, R235, PT ;  /* 0x000000eb0400720c */ /* 0x000fe40003f66270 */
[C---:B------:R-:W-:Y:S02]  /*8e50*/  IADD3 R3, R0.reuse, 0x11, RZ ;  /* 0x0000001100037810 */ /* 0x040fe40007ffe0ff */
[----:B------:R-:W-:-:S02]  /*8e60*/  IADD3 R2, R0, 0x18, RZ ;  /* 0x0000001800027810 */ /* 0x000fc40007ffe0ff */
[C---:B------:R-:W-:Y:S02]  /*8e70*/  IADD3 R8, R0.reuse, 0x19, RZ ;  /* 0x0000001900087810 */ /* 0x040fe40007ffe0ff */
[C---:B------:R-:W-:Y:S02]  /*8e80*/  ISETP.LT.OR P6, PT, R0.reuse, R230, P6 ;  /* 0x000000e60000720c */ /* 0x040fe400037c1670 */
[C---:B------:R-:W-:Y:S02]  /*8e90*/  ISETP.LT.OR P5, PT, R0.reuse, R229, P5 ;  /* 0x000000e50000720c */ /* 0x040fe40002fa1670 */
[----:B------:R-:W-:Y:S02]  /*8ea0*/  ISETP.LT.OR P4, PT, R0, R228, P4 ;  /* 0x000000e40000720c */ /* 0x000fe40002781670 */
[-C--:B------:R-:W-:Y:S02]  /*8eb0*/  ISETP.LT.OR P2, PT, R6, R231.reuse, P2 ;  /* 0x000000e70600720c */ /* 0x080fe40001741670 */
[----:B------:R-:W-:-:S02]  /*8ec0*/  ISETP.LT.OR P1, PT, R5, R231, P1 ;  /* 0x000000e70500720c */ /* 0x000fc40000f21670 */
[----:B------:R-:W-:Y:S02]  /*8ed0*/  ISETP.LT.OR P3, PT, R4, R231, P3 ;  /* 0x000000e70400720c */ /* 0x000fe40001f61670 */
[----:B------:R-:W-:Y:S02]  /*8ee0*/  FMNMX.FTZ R0, R207, R9, !PT ;  /* 0x00000009cf007209 */ /* 0x000fe40007810000 */
[----:B------:R-:W-:Y:S02]  /*8ef0*/  FSEL R16, R33, -INF , !P2 ;  /* 0xff80000021107808 */ /* 0x000fe40005000000 */
[----:B------:R-:W-:Y:S02]  /*8f00*/  FSEL R15, R32, -INF , !P1 ;  /* 0xff800000200f7808 */ /* 0x000fe40004800000 */
[----:B------:R-:W-:Y:S02]  /*8f10*/  FSEL R178, R24, -INF , !P3 ;  /* 0xff80000018b27808 */ /* 0x000fe40005800000 */
[----:B------:R-:W-:-:S02]  /*8f20*/  FMNMX.FTZ R0, R11, R0, !PT ;  /* 0x000000000b007209 */ /* 0x000fc40007810000 */
[CC--:B------:R-:W-:Y:S02]  /*8f30*/  ISETP.GE.AND P2, PT, R3.reuse, R235.reuse, PT ;  /* 0x000000eb0300720c */ /* 0x0c0fe40003f46270 */
[-C--:B------:R-:W-:Y:S02]  /*8f40*/  ISETP.GE.AND P1, PT, R2, R235.reuse, PT ;  /* 0x000000eb0200720c */ /* 0x080fe40003f26270 */
[----:B------:R-:W-:Y:S02]  /*8f50*/  ISETP.GE.AND P3, PT, R8, R235, PT ;  /* 0x000000eb0800720c */ /* 0x000fe40003f66270 */
[----:B------:R-:W-:Y:S02]  /*8f60*/  FMNMX.FTZ R0, R16, R0, !PT ;  /* 0x0000000010007209 */ /* 0x000fe40007810000 */
[-C--:B------:R-:W-:Y:S02]  /*8f70*/  ISETP.LT.OR P2, PT, R3, R231.reuse, P2 ;  /* 0x000000e70300720c */ /* 0x080fe40001741670 */
[----:B------:R-:W-:-:S02]  /*8f80*/  ISETP.LT.OR P1, PT, R2, R231, P1 ;  /* 0x000000e70200720c */ /* 0x000fc40000f21670 */
[----:B------:R-:W-:Y:S02]  /*8f90*/  ISETP.LT.OR P3, PT, R8, R231, P3 ;  /* 0x000000e70800720c */ /* 0x000fe40001f61670 */
[----:B------:R-:W-:Y:S02]  /*8fa0*/  FMNMX.FTZ R0, R15, R0, !PT ;  /* 0x000000000f007209 */ /* 0x000fe40007810000 */
[----:B------:R-:W-:Y:S02]  /*8fb0*/  FSEL R177, R17, -INF , !P2 ;  /* 0xff80000011b17808 */ /* 0x000fe40005000000 */
[----:B------:R-:W-:Y:S02]  /*8fc0*/  FSEL R179, R13, -INF , !P1 ;  /* 0xff8000000db37808 */ /* 0x000fe40004800000 */
[----:B------:R-:W-:Y:S02]  /*8fd0*/  FSEL R181, R12, -INF , !P3 ;  /* 0xff8000000cb57808 */ /* 0x000fe40005800000 */
[----:B------:R-:W-:-:S02]  /*8fe0*/  ISETP.GE.AND P2, PT, R7, R234, PT ;  /* 0x000000ea0700720c */ /* 0x000fc40003f46270 */
[C---:B------:R-:W-:Y:S02]  /*8ff0*/  ISETP.GE.AND P1, PT, R7.reuse, R233, PT ;  /* 0x000000e90700720c */ /* 0x040fe40003f26270 */
[C---:B------:R-:W-:Y:S02]  /*9000*/  ISETP.GE.AND P3, PT, R7.reuse, R232, PT ;  /* 0x000000e80700720c */ /* 0x040fe40003f66270 */
[----:B------:R-:W-:Y:S02]  /*9010*/  FMNMX.FTZ R0, R178, R0, !PT ;  /* 0x00000000b2007209 */ /* 0x000fe40007810000 */
[C---:B------:R-:W-:Y:S02]  /*9020*/  ISETP.LT.OR P2, PT, R7.reuse, R230, P2 ;  /* 0x000000e60700720c */ /* 0x040fe40001741670 */
[C---:B------:R-:W-:Y:S02]  /*9030*/  ISETP.LT.OR P1, PT, R7.reuse, R229, P1 ;  /* 0x000000e50700720c */ /* 0x040fe40000f21670 */
[----:B------:R-:W-:-:S02]  /*9040*/  ISETP.LT.OR P3, PT, R7, R228, P3 ;  /* 0x000000e40700720c */ /* 0x000fc40001f61670 */
[----:B------:R-:W-:Y:S02]  /*9050*/  FSEL R7, R184, -INF , !P6 ;  /* 0xff800000b8077808 */ /* 0x000fe40007000000 */
[----:B------:R-:W-:Y:S02]  /*9060*/  ISETP.GE.AND P6, PT, R6, R234, PT ;  /* 0x000000ea0600720c */ /* 0x000fe40003fc6270 */
[----:B------:R-:W-:Y:S02]  /*9070*/  FMNMX.FTZ R0, R177, R0, !PT ;  /* 0x00000000b1007209 */ /* 0x000fe40007810000 */
[----:B------:R-:W-:Y:S02]  /*9080*/  FSEL R10, R140, -INF , !P5 ;  /* 0xff8000008c0a7808 */ /* 0x000fe40006800000 */
[----:B------:R-:W-:Y:S02]  /*9090*/  FSEL R14, R143, -INF , !P2 ;  /* 0xff8000008f0e7808 */ /* 0x000fe40005000000 */
[----:B------:R-:W-:-:S02]  /*90a0*/  FSEL R18, R141, -INF , !P1 ;  /* 0xff8000008d127808 */ /* 0x000fc40004800000 */
[----:B------:R-:W-:Y:S02]  /*90b0*/  FSEL R19, R135, -INF , !P3 ;  /* 0xff80000087137808 */ /* 0x000fe40005800000 */
[CC--:B------:R-:W-:Y:S02]  /*90c0*/  ISETP.GE.AND P5, PT, R6.reuse, R233.reuse, PT ;  /* 0x000000e90600720c */ /* 0x0c0fe40003fa6270 */
[C---:B------:R-:W-:Y:S02]  /*90d0*/  ISETP.GE.AND P2, PT, R5.reuse, R234, PT ;  /* 0x000000ea0500720c */ /* 0x040fe40003f46270 */
[C---:B------:R-:W-:Y:S02]  /*90e0*/  ISETP.GE.AND P1, PT, R5.reuse, R233, PT ;  /* 0x000000e90500720c */ /* 0x040fe40003f26270 */
[----:B------:R-:W-:Y:S02]  /*90f0*/  ISETP.GE.AND P3, PT, R5, R232, PT ;  /* 0x000000e80500720c */ /* 0x000fe40003f66270 */
[----:B------:R-:W-:-:S02]  /*9100*/  ISETP.LT.OR P6, PT, R6, R230, P6 ;  /* 0x000000e60600720c */ /* 0x000fc400037c1670 */
[----:B------:R-:W-:Y:S02]  /*9110*/  FMNMX.FTZ R136, R179, R0, !PT ;  /* 0x00000000b3887209 */ /* 0x000fe40007810000 */
[----:B------:R-:W-:Y:S02]  /*9120*/  FMNMX.FTZ R0, R206, R7, !PT ;  /* 0x00000007ce007209 */ /* 0x000fe40007810000 */
[-C--:B------:R-:W-:Y:S02]  /*9130*/  ISETP.LT.OR P5, PT, R6, R229.reuse, P5 ;  /* 0x000000e50600720c */ /* 0x080fe40002fa1670 */
[C---:B------:R-:W-:Y:S02]  /*9140*/  ISETP.LT.OR P2, PT, R5.reuse, R230, P2 ;  /* 0x000000e60500720c */ /* 0x040fe40001741670 */
[C---:B------:R-:W-:Y:S02]  /*9150*/  ISETP.LT.OR P1, PT, R5.reuse, R229, P1 ;  /* 0x000000e50500720c */ /* 0x040fe40000f21670 */
[----:B------:R-:W-:-:S02]  /*9160*/  ISETP.LT.OR P3, PT, R5, R228, P3 ;  /* 0x000000e40500720c */ /* 0x000fc40001f61670 */
[----:B------:R-:W-:Y:S02]  /*9170*/  FSEL R5, R134, -INF , !P6 ;  /* 0xff80000086057808 */ /* 0x000fe40007000000 */
[----:B------:R-:W-:Y:S02]  /*9180*/  ISETP.GE.AND P6, PT, R4, R234, PT ;  /* 0x000000ea0400720c */ /* 0x000fe40003fc6270 */
[----:B------:R-:W-:Y:S02]  /*9190*/  FMNMX.FTZ R0, R14, R0, !PT ;  /* 0x000000000e007209 */ /* 0x000fe40007810000 */
[----:B------:R-:W-:Y:S02]  /*91a0*/  FSEL R13, R35, -INF , !P4 ;  /* 0xff800000230d7808 */ /* 0x000fe40006000000 */
[----:B------:R-:W-:Y:S02]  /*91b0*/  ISETP.GE.AND P4, PT, R6, R232, PT ;  /* 0x000000e80600720c */ /* 0x000fe40003f86270 */
[----:B------:R-:W-:-:S02]  /*91c0*/  FMNMX.FTZ R136, R181, R136, !PT ;  /* 0x00000088b5887209 */ /* 0x000fc40007810000 */
[----:B------:R-:W-:Y:S02]  /*91d0*/  FSEL R17, R133, -INF , !P5 ;  /* 0xff80000085117808 */ /* 0x000fe40006800000 */
[----:B------:R-:W-:Y:S02]  /*91e0*/  ISETP.GE.AND P5, PT, R3, R234, PT ;  /* 0x000000ea0300720c */ /* 0x000fe40003fa6270 */
[----:B------:R-:W-:Y:S02]  /*91f0*/  ISETP.LT.OR P6, PT, R4, R230, P6 ;  /* 0x000000e60400720c */ /* 0x000fe400037c1670 */
[----:B------:R-:W-:Y:S02]  /*9200*/  FSEL R12, R142, -INF , !P2 ;  /* 0xff8000008e0c7808 */ /* 0x000fe40005000000 */
[----:B------:R-:W-:Y:S02]  /*9210*/  FMNMX.FTZ R135, R5, R0, !PT ;  /* 0x0000000005877209 */ /* 0x000fe40007810000 */
[----:B------:R-:W-:-:S02]  /*9220*/  ISETP.LT.OR P4, PT, R6, R228, P4 ;  /* 0x000000e40600720c */ /* 0x000fc40002781670 */
[----:B------:R-:W1:Y:S01]  /*9230*/  SHFL.BFLY PT, R6, R136, 0x2, 0x1f ;  /* 0x0c401f0088067f89 */ /* 0x000e6200000e0000 */
[----:B------:R-:W-:Y:S02]  /*9240*/  ISETP.LT.OR P5, PT, R3, R230, P5 ;  /* 0x000000e60300720c */ /* 0x000fe40002fa1670 */
[----:B------:R-:W-:Y:S02]  /*9250*/  ISETP.GE.AND P2, PT, R2, R234, PT ;  /* 0x000000ea0200720c */ /* 0x000fe40003f46270 */
[----:B------:R-:W-:Y:S02]  /*9260*/  FSEL R139, R34, -INF , !P6 ;  /* 0xff800000228b7808 */ /* 0x000fe40007000000 */
[----:B------:R-:W-:Y:S01]  /*9270*/  FMNMX.FTZ R135, R12, R135, !PT ;  /* 0x000000870c877209 */ /* 0x000fe20007810000 */
[----:B------:R-:W-:Y:S01]  /*9280*/  LDSM.16.MT88.4 R32, [R217+0xb000] ;  /* 0x00b00000d920783b */ /* 0x000fe20000004200 */
[----:B------:R-:W-:Y:S02]  /*9290*/  FSEL R138, R30, -INF , !P5 ;  /* 0xff8000001e8a7808 */ /* 0x000fe40006800000 */
[----:B------:R-:W-:-:S02]  /*92a0*/  ISETP.LT.OR P2, PT, R2, R230, P2 ;  /* 0x000000e60200720c */ /* 0x000fc40001741670 */
[C---:B------:R-:W-:Y:S02]  /*92b0*/  ISETP.GE.AND P5, PT, R8.reuse, R234, PT ;  /* 0x000000ea0800720c */ /* 0x040fe40003fa6270 */
[----:B------:R-:W-:Y:S02]  /*92c0*/  FMNMX.FTZ R135, R139, R135, !PT ;  /* 0x000000878b877209 */ /* 0x000fe40007810000 */
[----:B------:R-:W-:Y:S02]  /*92d0*/  FSEL R133, R21, -INF , !P2 ;  /* 0xff80000015857808 */ /* 0x000fe40005000000 */
[----:B------:R-:W-:Y:S02]  /*92e0*/  ISETP.LT.OR P5, PT, R8, R230, P5 ;  /* 0x000000e60800720c */ /* 0x000fe40002fa1670 */
[----:B------:R-:W-:Y:S02]  /*92f0*/  FMNMX.FTZ R135, R138, R135, !PT ;  /* 0x000000878a877209 */ /* 0x000fe40007810000 */
[----:B------:R-:W-:-:S02]  /*9300*/  FSEL R142, R20, -INF , !P5 ;  /* 0xff800000148e7808 */ /* 0x000fc40006800000 */
[----:B------:R-:W-:Y:S02]  /*9310*/  FMNMX.FTZ R135, R133, R135, !PT ;  /* 0x0000008785877209 */ /* 0x000fe40007810000 */
[----:B------:R-:W-:Y:S02]  /*9320*/  FMNMX.FTZ R0, R205, R10, !PT ;  /* 0x0000000acd007209 */ /* 0x000fe40007810000 */
[----:B------:R-:W-:Y:S02]  /*9330*/  FMNMX.FTZ R135, R142, R135, !PT ;  /* 0x000000878e877209 */ /* 0x000fe40007810000 */
[----:B------:R-:W-:Y:S02]  /*9340*/  ISETP.GE.AND P6, PT, R4, R233, PT ;  /* 0x000000e90400720c */ /* 0x000fe40003fc6270 */
[----:B------:R-:W-:Y:S01]  /*9350*/  FMNMX.FTZ R0, R18, R0, !PT ;  /* 0x0000000012007209 */ /* 0x000fe20007810000 */
[----:B------:R-:W2:Y:S01]  /*9360*/  SHFL.BFLY PT, R21, R135, 0x2, 0x1f ;  /* 0x0c401f0087157f89 */ /* 0x000ea200000e0000 */
[----:B------:R-:W-:-:S02]  /*9370*/  ISETP.LT.OR P6, PT, R4, R229, P6 ;  /* 0x000000e50400720c */ /* 0x000fc400037c1670 */
[----:B-1----:R-:W-:Y:S02]  /*9380*/  FMNMX.FTZ R136, R136, R6, !PT ;  /* 0x0000000688887209 */ /* 0x002fe40007810000 */
[----:B------:R-:W-:Y:S02]  /*9390*/  ISETP.GE.AND P5, PT, R3, R233, PT ;  /* 0x000000e90300720c */ /* 0x000fe40003fa6270 */
[----:B------:R-:W-:Y:S01]  /*93a0*/  FSEL R6, R176, -INF , !P1 ;  /* 0xff800000b0067808 */ /* 0x000fe20004800000 */
[----:B------:R-:W1:Y:S01]  /*93b0*/  SHFL.BFLY PT, R22, R136, 0x1, 0x1f ;  /* 0x0c201f0088167f89 */ /* 0x000e6200000e0000 */
[----:B------:R-:W-:Y:S02]  /*93c0*/  FMNMX.FTZ R0, R17, R0, !PT ;  /* 0x0000000011007209 */ /* 0x000fe40007810000 */
[----:B------:R-:W-:Y:S02]  /*93d0*/  ISETP.LT.OR P5, PT, R3, R229, P5 ;  /* 0x000000e50300720c */ /* 0x000fe40002fa1670 */
[----:B------:R-:W-:-:S02]  /*93e0*/  FSEL R141, R29, -INF , !P6 ;  /* 0xff8000001d8d7808 */ /* 0x000fc40007000000 */
[----:B------:R-:W-:Y:S02]  /*93f0*/  ISETP.GE.AND P1, PT, R3, R232, PT ;  /* 0x000000e80300720c */ /* 0x000fe40003f26270 */
[-C--:B------:R-:W-:Y:S02]  /*9400*/  ISETP.GE.AND P6, PT, R2, R233.reuse, PT ;  /* 0x000000e90200720c */ /* 0x080fe40003fc6270 */
[----:B------:R-:W-:Y:S02]  /*9410*/  FMNMX.FTZ R0, R6, R0, !PT ;  /* 0x0000000006007209 */ /* 0x000fe40007810000 */
[----:B------:R-:W-:Y:S02]  /*9420*/  FSEL R140, R28, -INF , !P5 ;  /* 0xff8000001c8c7808 */ /* 0x000fe40006800000 */
[----:B------:R-:W-:Y:S02]  /*9430*/  ISETP.GE.AND P2, PT, R4, R232, PT ;  /* 0x000000e80400720c */ /* 0x000fe40003f46270 */
[----:B------:R-:W-:-:S02]  /*9440*/  ISETP.GE.AND P5, PT, R8, R233, PT ;  /* 0x000000e90800720c */ /* 0x000fc40003fa6270 */
[----:B------:R-:W-:Y:S02]  /*9450*/  ISETP.LT.OR P6, PT, R2, R229, P6 ;  /* 0x000000e50200720c */ /* 0x000fe400037c1670 */
[----:B------:R-:W-:Y:S02]  /*9460*/  ISETP.LT.OR P1, PT, R3, R228, P1 ;  /* 0x000000e40300720c */ /* 0x000fe40000f21670 */
[----:B------:R-:W-:Y:S02]  /*9470*/  FMNMX.FTZ R0, R141, R0, !PT ;  /* 0x000000008d007209 */ /* 0x000fe40007810000 */
[----:B------:R-:W-:Y:S02]  /*9480*/  FMNMX.FTZ R3, R204, R13, !PT ;  /* 0x0000000dcc037209 */ /* 0x000fe40007810000 */
[----:B------:R-:W-:Y:S02]  /*9490*/  ISETP.LT.OR P2, PT, R4, R228, P2 ;  /* 0x000000e40400720c */ /* 0x000fe40001741670 */
[----:B------:R-:W-:-:S02]  /*94a0*/  ISETP.LT.OR P5, PT, R8, R229, P5 ;  /* 0x000000e50800720c */ /* 0x000fc40002fa1670 */
        /* <DEDUP_REMOVED lines=8> */
[----:B------:R-:W-:Y:S02]  /*9530*/  FMNMX.FTZ R134, R180, R0, !PT ;  /* 0x00000000b4867209 */ /* 0x000fe40007810000 */
[----:B------:R-:W-:Y:S02]  /*9540*/  ISETP.GE.AND P4, PT, R2, R232, PT ;  /* 0x000000e80200720c */ /* 0x000fe40003f86270 */
[----:B--2---:R-:W-:Y:S02]  /*9550*/  FMNMX.FTZ R135, R135, R21, !PT ;  /* 0x0000001587877209 */ /* 0x004fe40007810000 */
[----:B------:R-:W-:-:S02]  /*9560*/  FSEL R182, R31, -INF , !P2 ;  /* 0xff8000001fb67808 */ /* 0x000fc40005000000 */
[----:B------:R-:W-:Y:S01]  /*9570*/  FMNMX.FTZ R0, R20, R3, !PT ;  /* 0x0000000314007209 */ /* 0x000fe20007810000 */
[----:B------:R-:W2:Y:S01]  /*9580*/  SHFL.BFLY PT, R21, R135, 0x1, 0x1f ;  /* 0x0c201f0087157f89 */ /* 0x000ea200000e0000 */
[----:B------:R-:W-:Y:S02]  /*9590*/  ISETP.LT.OR P4, PT, R2, R228, P4 ;  /* 0x000000e40200720c */ /* 0x000fe40002781670 */
[----:B------:R-:W-:Y:S01]  /*95a0*/  ISETP.GE.AND P2, PT, R8, R232, PT ;  /* 0x000000e80800720c */ /* 0x000fe20003f46270 */
[----:B------:R-:W3:Y:S01]  /*95b0*/  SHFL.BFLY PT, R2, R134, 0x2, 0x1f ;  /* 0x0c401f0086027f89 */ /* 0x000ee200000e0000 */
[----:B------:R-:W-:Y:S02]  /*95c0*/  FSEL R183, R132, -INF , !P1 ;  /* 0xff80000084b77808 */ /* 0x000fe40004800000 */
[----:B------:R-:W-:Y:S01]  /*95d0*/  FMNMX.FTZ R0, R182, R0, !PT ;  /* 0x00000000b6007209 */ /* 0x000fe20007810000 */
[----:B------:R-:W-:Y:S01]  /*95e0*/  LDSM.16.MT88.4 R28, [R218+0xa000] ;  /* 0x00a00000da1c783b */ /* 0x000fe20000004200 */
[----:B------:R-:W-:-:S02]  /*95f0*/  ISETP.LT.OR P1, PT, R8, R228, P2 ;  /* 0x000000e40800720c */ /* 0x000fc40001721670 */
[----:B------:R-:W-:Y:S02]  /*9600*/  FSEL R192, R26, -INF , !P4 ;  /* 0xff8000001ac07808 */ /* 0x000fe40006000000 */
[----:B------:R-:W-:Y:S02]  /*9610*/  FMNMX.FTZ R0, R183, R0, !PT ;  /* 0x00000000b7007209 */ /* 0x000fe40007810000 */
[----:B------:R-:W-:Y:S02]  /*9620*/  FSEL R187, R27, -INF , !P1 ;  /* 0xff8000001bbb7808 */ /* 0x000fe40004800000 */
[----:B------:R-:W-:Y:S01]  /*9630*/  FMNMX.FTZ R0, R192, R0, !PT ;  /* 0x00000000c0007209 */ /* 0x000fe20007810000 */
[----:B------:R-:W-:Y:S01]  /*9640*/  LDSM.16.MT88.4 R24, [R213+0xa000] ;  /* 0x00a00000d518783b */ /* 0x000fe20000004200 */
[----:B-1----:R-:W-:Y:S02]  /*9650*/  FMNMX.FTZ R136, R136, R22, !PT ;  /* 0x0000001688887209 */ /* 0x002fe40007810000 */
[----:B------:R-:W-:-:S02]  /*9660*/  FMNMX.FTZ R0, R187, R0, !PT ;  /* 0x00000000bb007209 */ /* 0x000fc40007810000 */
[C---:B------:R-:W-:Y:S01]  /*9670*/  FSETP.NEU.FTZ.AND P4, PT, R136.reuse, -INF , PT ;  /* 0xff8000008800780b */ /* 0x040fe20003f9d000 */
[----:B------:R-:W-:Y:S01]  /*9680*/  FMUL.FTZ R3, R136, c[0x0][0x23c] ;  /* 0x00008f0088037a20 */ /* 0x000fe20000410000 */
[----:B--2---:R-:W-:Y:S01]  /*9690*/  FMNMX.FTZ R135, R135, R21, !PT ;  /* 0x0000001587877209 */ /* 0x004fe20007810000 */
[----:B------:R-:W1:Y:S01]  /*96a0*/  SHFL.BFLY PT, R137, R0, 0x2, 0x1f ;  /* 0x0c401f0000897f89 */ /* 0x000e6200000e0000 */
[----:B---3--:R-:W-:-:S03]  /*96b0*/  FMNMX.FTZ R134, R2, R134, !PT ;  /* 0x0000008602867209 */ /* 0x008fc60007810000 */
[C---:B------:R-:W-:Y:S01]  /*96c0*/  FMUL.FTZ R2, R135.reuse, c[0x0][0x23c] ;  /* 0x00008f0087027a20 */ /* 0x040fe20000410000 */
[----:B------:R-:W-:Y:S01]  /*96d0*/  FSETP.NEU.FTZ.AND P3, PT, R135, -INF , PT ;  /* 0xff8000008700780b */ /* 0x000fe20003f7d000 */
[----:B------:R-:W2:Y:S01]  /*96e0*/  SHFL.BFLY PT, R8, R134, 0x1, 0x1f ;  /* 0x0c201f0086087f89 */ /* 0x000ea200000e0000 */
[----:B------:R-:W-:Y:S02]  /*96f0*/  FSEL R3, R3, RZ, P4 ;  /* 0x000000ff03037208 */ /* 0x000fe40002000000 */
[----:B------:R-:W-:-:S03]  /*9700*/  FSEL R2, R2, RZ, P3 ;  /* 0x000000ff02027208 */ /* 0x000fc60001800000 */
[--C-:B------:R-:W-:Y:S02]  /*9710*/  FFMA.FTZ R15, R15, c[0x0][0x23c], -R3.reuse ;  /* 0x00008f000f0f7a23 */ /* 0x100fe40000010803 */
[--C-:B------:R-:W-:Y:S02]  /*9720*/  FFMA.FTZ R7, R7, c[0x0][0x23c], -R2.reuse ;  /* 0x00008f0007077a23 */ /* 0x100fe40000010802 */
[--C-:B------:R-:W-:Y:S01]  /*9730*/  FFMA.FTZ R12, R12, c[0x0][0x23c], -R2.reuse ;  /* 0x00008f000c0c7a23 */ /* 0x100fe20000010802 */
[----:B------:R-:W-:Y:S01]  /*9740*/  MUFU.EX2 R236, R15 ;  /* 0x0000000f00ec7308 */ /* 0x000fe20000000800 */
[--C-:B------:R-:W-:Y:S02]  /*9750*/  FFMA.FTZ R5, R5, c[0x0][0x23c], -R2.reuse ;  /* 0x00008f0005057a23 */ /* 0x100fe40000010802 */
[--C-:B------:R-:W-:Y:S02]  /*9760*/  FFMA.FTZ R16, R16, c[0x0][0x23c], -R3.reuse ;  /* 0x00008f0010107a23 */ /* 0x100fe40000010803 */
[----:B------:R-:W-:Y:S01]  /*9770*/  FFMA.FTZ R14, R14, c[0x0][0x23c], -R2 ;  /* 0x00008f000e0e7a23 */ /* 0x000fe20000010802 */
[----:B-1----:R-:W-:Y:S01]  /*9780*/  FMNMX.FTZ R137, R137, R0, !PT ;  /* 0x0000000089897209 */ /* 0x002fe20007810000 */
[--C-:B------:R-:W-:Y:S01]  /*9790*/  FFMA.FTZ R9, R9, c[0x0][0x23c], -R3.reuse ;  /* 0x00008f0009097a23 */ /* 0x100fe20000010803 */
[----:B------:R1:W-:Y:S01]  /*97a0*/  MUFU.EX2 R198, R7 ;  /* 0x0000000700c67308 */ /* 0x0003e20000000800 */
[----:B------:R-:W-:Y:S01]  /*97b0*/  FFMA.FTZ R11, R11, c[0x0][0x23c], -R3 ;  /* 0x00008f000b0b7a23 */ /* 0x000fe20000010803 */
[----:B--2---:R-:W-:-:S06]  /*97c0*/  FMNMX.FTZ R134, R134, R8, !PT ;  /* 0x0000000886867209 */ /* 0x004fcc0007810000 */
[----:B------:R-:W-:Y:S01]  /*97d0*/  MUFU.EX2 R200, R12 ;  /* 0x0000000c00c87308 */ /* 0x000fe20000000800 */
[C---:B------:R-:W-:Y:S01]  /*97e0*/  FSETP.NEU.FTZ.AND P2, PT, R134.reuse, -INF , PT ;  /* 0xff8000008600780b */ /* 0x040fe20003f5d000 */
[----:B------:R-:W-:-:S05]  /*97f0*/  FMUL.FTZ R0, R134, c[0x0][0x23c] ;  /* 0x00008f0086007a20 */ /* 0x000fca0000410000 */
[----:B------:R-:W-:Y:S01]  /*9800*/  FSEL R0, R0, RZ, P2 ;  /* 0x000000ff00007208 */ /* 0x000fe20001000000 */
[----:B-1----:R-:W1:Y:S01]  /*9810*/  SHFL.BFLY PT, R7, R137, 0x1, 0x1f ;  /* 0x0c201f0089077f89 */ /* 0x002e6200000e0000 */
[----:B------:R2:W-:Y:S03]  /*9820*/  MUFU.EX2 R199, R5 ;  /* 0x0000000500c77308 */ /* 0x0005e60000000800 */
[--C-:B------:R-:W-:Y:S02]  /*9830*/  FFMA.FTZ R6, R6, c[0x0][0x23c], -R0.reuse ;  /* 0x00008f0006067a23 */ /* 0x100fe40000010800 */
[--C-:B------:R-:W-:Y:S02]  /*9840*/  FFMA.FTZ R10, R10, c[0x0][0x23c], -R0.reuse ;  /* 0x00008f000a0a7a23 */ /* 0x100fe40000010800 */
[--C-:B------:R-:W-:Y:S01]  /*9850*/  FFMA.FTZ R18, R18, c[0x0][0x23c], -R0.reuse ;  /* 0x00008f0012127a23 */ /* 0x100fe20000010800 */
[----:B------:R3:W-:Y:S01]  /*9860*/  MUFU.EX2 R196, R6 ;  /* 0x0000000600c47308 */ /* 0x0007e20000000800 */
[----:B------:R-:W-:Y:S01]  /*9870*/  FFMA.FTZ R17, R17, c[0x0][0x23c], -R0 ;  /* 0x00008f0011117a23 */ /* 0x000fe20000010800 */
[----:B--2---:R-:W-:-:S06]  /*9880*/  FSEL R5, R136, RZ, P4 ;  /* 0x000000ff88057208 */ /* 0x004fcc0002000000 */
[----:B------:R-:W-:Y:S01]  /*9890*/  MUFU.EX2 R201, R16 ;  /* 0x0000001000c97308 */ /* 0x000fe20000000800 */
[----:B------:R-:W-:Y:S01]  /*98a0*/  FADD.FTZ R5, R207, -R5 ;  /* 0x80000005cf057221 */ /* 0x000fe20000010000 */
[----:B-1----:R-:W-:Y:S02]  /*98b0*/  FMNMX.FTZ R137, R137, R7, !PT ;  /* 0x0000000789897209 */ /* 0x002fe40007810000 */
[----:B---3--:R-:W-:Y:S01]  /*98c0*/  FSEL R6, R134, RZ, P2 ;  /* 0x000000ff86067208 */ /* 0x008fe20001000000 */
[----:B------:R-:W-:Y:S01]  /*98d0*/  FMUL.FTZ R5, R5, c[0x0][0x23c] ;  /* 0x00008f0005057a20 */ /* 0x000fe20000410000 */
[C---:B------:R-:W-:Y:S01]  /*98e0*/  FSETP.NEU.FTZ.AND P1, PT, R137.reuse, -INF , PT ;  /* 0xff8000008900780b */ /* 0x040fe20003f3d000 */
[----:B------:R-:W-:Y:S01]  /*98f0*/  FMUL.FTZ R12, R137, c[0x0][0x23c] ;  /* 0x00008f00890c7a20 */ /* 0x000fe20000410000 */
[----:B------:R-:W-:Y:S04]  /*9900*/  MUFU.EX2 R197, R14 ;  /* 0x0000000e00c57308 */ /* 0x000fe80000000800 */
[----:B------:R-:W-:-:S04]  /*9910*/  FSEL R12, R12, RZ, P1 ;  /* 0x000000ff0c0c7208 */ /* 0x000fc80000800000 */
[----:B------:R1:W2:Y:S01]  /*9920*/  MUFU.EX2 R16, R5 ;  /* 0x0000000500107308 */ /* 0x0002a20000000800 */
[--C-:B------:R-:W-:Y:S02]  /*9930*/  FFMA.FTZ R4, R4, c[0x0][0x23c], -R12.reuse ;  /* 0x00008f0004047a23 */ /* 0x100fe4000001080c */
[--C-:B------:R-:W-:Y:S02]  /*9940*/  FFMA.FTZ R20, R20, c[0x0][0x23c], -R12.reuse ;  /* 0x00008f0014147a23 */ /* 0x100fe4000001080c */
[--C-:B------:R-:W-:Y:S02]  /*9950*/  FFMA.FTZ R13, R13, c[0x0][0x23c], -R12.reuse ;  /* 0x00008f000d0d7a23 */ /* 0x100fe4000001080c */
[----:B------:R-:W-:Y:S01]  /*9960*/  FFMA.FTZ R19, R19, c[0x0][0x23c], -R12 ;  /* 0x00008f0013137a23 */ /* 0x000fe2000001080c */
[----:B------:R3:W-:Y:S08]  /*9970*/  MUFU.EX2 R185, R4 ;  /* 0x0000000400b97308 */ /* 0x0007f00000000800 */
[----:B------:R4:W5:Y:S01]  /*9980*/  MUFU.EX2 R132, R20 ;  /* 0x0000001400847308 */ /* 0x0009620000000800 */
[----:B-1----:R-:W-:-:S02]  /*9990*/  FADD.FTZ R5, R205, -R6 ;  /* 0x80000006cd057221 */ /* 0x002fc40000010000 */
[-C--:B--2---:R-:W-:Y:S02]  /*99a0*/  FMUL.FTZ R144, R144, R16.reuse ;  /* 0x0000001090907220 */ /* 0x084fe40000410000 */
[----:B------:R-:W-:Y:S02]  /*99b0*/  FMUL.FTZ R5, R5, c[0x0][0x23c] ;  /* 0x00008f0005057a20 */ /* 0x000fe40000410000 */
[-C--:B------:R-:W-:Y:S01]  /*99c0*/  FMUL.FTZ R145, R145, R16.reuse ;  /* 0x0000001091917220 */ /* 0x080fe20000410000 */
[----:B---3--:R-:W-:Y:S01]  /*99d0*/  FSEL R4, R135, RZ, P3 ;  /* 0x000000ff87047208 */ /* 0x008fe20001800000 */
[----:B------:R-:W-:Y:S01]  /*99e0*/  MUFU.EX2 R184, R13 ;  /* 0x0000000d00b87308 */ /* 0x000fe20000000800 */
[-C--:B------:R-:W-:Y:S02]  /*99f0*/  FMUL.FTZ R156, R156, R16.reuse ;  /* 0x000000109c9c7220 */ /* 0x080fe40000410000 */
[-C--:B------:R-:W-:Y:S02]  /*9a00*/  FMUL.FTZ R157, R157, R16.reuse ;  /* 0x000000109d9d7220 */ /* 0x080fe40000410000 */
[----:B------:R-:W-:Y:S01]  /*9a10*/  FADD.FTZ R4, R206, -R4 ;  /* 0x80000004ce047221 */ /* 0x000fe20000010000 */
[----:B----4-:R-:W1:Y:S02]  /*9a20*/  LDSM.16.MT88.4 R20, [R215+0xa000] ;  /* 0x00a00000d714783b */ /* 0x010e640000004200 */
[----:B------:R2:W-:Y:S01]  /*9a30*/  MUFU.EX2 R203, R9 ;  /* 0x0000000900cb7308 */ /* 0x0005e20000000800 */
[----:B------:R-:W-:Y:S01]  /*9a40*/  FMUL.FTZ R15, R4, c[0x0][0x23c] ;  /* 0x00008f00040f7a20 */ /* 0x000fe20000410000 */
[----:B------:R-:W-:Y:S01]  /*9a50*/  FSEL R4, R137, RZ, P1 ;  /* 0x000000ff89047208 */ /* 0x000fe20000800000 */
[-C--:B------:R-:W-:Y:S01]  /*9a60*/  FMUL.FTZ R172, R172, R16.reuse ;  /* 0x00000010acac7220 */ /* 0x080fe20000410000 */
[----:B-----5:R-:W-:Y:S01]  /*9a70*/  F2FP.BF16.PACK_AB R7, R132, R185 ;  /* 0x000000b98407723e */ /* 0x020fe200000010ff */
[----:B------:R-:W-:-:S02]  /*9a80*/  FMUL.FTZ R173, R173, R16 ;  /* 0x00000010adad7220 */ /* 0x000fc40000410000 */
[----:B------:R-:W-:Y:S01]  /*9a90*/  FADD.FTZ R4, R204, -R4 ;  /* 0x80000004cc047221 */ /* 0x000fe20000010000 */
[----:B------:R-:W3:Y:S01]  /*9aa0*/  MUFU.EX2 R202, R11 ;  /* 0x0000000b00ca7308 */ /* 0x000ee20000000800 */
[-C--:B------:R-:W-:Y:S02]  /*9ab0*/  FMUL.FTZ R160, R160, R16.reuse ;  /* 0x00000010a0a07220 */ /* 0x080fe40000410000 */
[----:B------:R-:W-:Y:S02]  /*9ac0*/  FMUL.FTZ R4, R4, c[0x0][0x23c] ;  /* 0x00008f0004047a20 */ /* 0x000fe40000410000 */
[-C--:B------:R-:W-:Y:S02]  /*9ad0*/  FMUL.FTZ R161, R161, R16.reuse ;  /* 0x00000010a1a17220 */ /* 0x080fe40000410000 */
[----:B------:R-:W-:Y:S01]  /*9ae0*/  FMUL.FTZ R36, R36, R16 ;  /* 0x0000001024247220 */ /* 0x000fe20000410000 */
[----:B------:R4:W-:Y:S01]  /*9af0*/  MUFU.EX2 R194, R10 ;  /* 0x0000000a00c27308 */ /* 0x0009e20000000800 */
[----:B--2---:R-:W-:Y:S01]  /*9b00*/  F2FP.BF16.PACK_AB R9, R197, R198 ;  /* 0x000000c6c509723e */ /* 0x004fe200000010ff */
[----:B------:R-:W-:-:S02]  /*9b10*/  FMUL.FTZ R37, R37, R16 ;  /* 0x0000001025257220 */ /* 0x000fc40000410000 */
[-C--:B------:R-:W-:Y:S02]  /*9b20*/  FMUL.FTZ R64, R64, R16.reuse ;  /* 0x0000001040407220 */ /* 0x080fe40000410000 */
[-C--:B------:R-:W-:Y:S02]  /*9b30*/  FMUL.FTZ R65, R65, R16.reuse ;  /* 0x0000001041417220 */ /* 0x080fe40000410000 */
[----:B------:R-:W-:Y:S01]  /*9b40*/  MUFU.EX2 R193, R18 ;  /* 0x0000001200c17308 */ /* 0x000fe20000000800 */
[----:B---3--:R-:W-:Y:S01]  /*9b50*/  F2FP.BF16.PACK_AB R8, R202, R203 ;  /* 0x000000cbca08723e */ /* 0x008fe200000010ff */
[-C--:B------:R-:W-:Y:S01]  /*9b60*/  FMUL.FTZ R80, R80, R16.reuse ;  /* 0x0000001050507220 */ /* 0x080fe20000410000 */
[----:B------:R-:W-:Y:S01]  /*9b70*/  F2FP.BF16.PACK_AB R11, R200, R199 ;  /* 0x000000c7c80b723e */ /* 0x000fe200000010ff */
[-C--:B------:R-:W-:Y:S02]  /*9b80*/  FMUL.FTZ R81, R81, R16.reuse ;  /* 0x0000001051517220 */ /* 0x080fe40000410000 */
[----:B------:R-:W-:-:S02]  /*9b90*/  FMUL.FTZ R68, R68, R16 ;  /* 0x0000001044447220 */ /* 0x000fc40000410000 */
[----:B------:R-:W2:Y:S01]  /*9ba0*/  MUFU.EX2 R195, R17 ;  /* 0x0000001100c37308 */ /* 0x000ea20000000800 */
[----:B----4-:R-:W-:Y:S01]  /*9bb0*/  F2FP.BF16.PACK_AB R10, R236, R201 ;  /* 0x000000c9ec0a723e */ /* 0x010fe200000010ff */
[-C--:B------:R-:W-:Y:S02]  /*9bc0*/  FMUL.FTZ R69, R69, R16.reuse ;  /* 0x0000001045457220 */ /* 0x080fe40000410000 */
[-C--:B------:R-:W-:Y:S02]  /*9bd0*/  FMUL.FTZ R52, R52, R16.reuse ;  /* 0x0000001034347220 */ /* 0x080fe40000410000 */
[-C--:B------:R-:W-:Y:S02]  /*9be0*/  FMUL.FTZ R53, R53, R16.reuse ;  /* 0x0000001035357220 */ /* 0x080fe40000410000 */
[----:B------:R-:W-:Y:S01]  /*9bf0*/  MUFU.EX2 R186, R19 ;  /* 0x0000001300ba7308 */ /* 0x000fe20000000800 */
[-C--:B------:R-:W-:Y:S02]  /*9c00*/  FMUL.FTZ R96, R96, R16.reuse ;  /* 0x0000001060607220 */ /* 0x080fe40000410000 */
[----:B------:R-:W-:-:S02]  /*9c10*/  FMUL.FTZ R97, R97, R16 ;  /* 0x0000001061617220 */ /* 0x000fc40000410000 */
[-C--:B------:R-:W-:Y:S02]  /*9c20*/  FMUL.FTZ R48, R48, R16.reuse ;  /* 0x0000001030307220 */ /* 0x080fe40000410000 */
[-C--:B------:R-:W-:Y:S01]  /*9c30*/  FMUL.FTZ R49, R49, R16.reuse ;  /* 0x0000001031317220 */ /* 0x080fe20000410000 */
[----:B------:R-:W3:Y:S01]  /*9c40*/  MUFU.EX2 R15, R15 ;  /* 0x0000000f000f7308 */ /* 0x000ee20000000800 */
[----:B--2---:R-:W-:Y:S01]  /*9c50*/  F2FP.BF16.PACK_AB R6, R196, R195 ;  /* 0x000000c3c406723e */ /* 0x004fe200000010ff */
[-C--:B------:R-:W-:Y:S02]  /*9c60*/  FMUL.FTZ R116, R116, R16.reuse ;  /* 0x0000001074747220 */ /* 0x080fe40000410000 */
[-C--:B------:R-:W-:Y:S02]  /*9c70*/  FMUL.FTZ R117, R117, R16.reuse ;  /* 0x0000001075757220 */ /* 0x080fe40000410000 */
[-C--:B------:R-:W-:Y:S02]  /*9c80*/  FMUL.FTZ R128, R128, R16.reuse ;  /* 0x0000001080807220 */ /* 0x080fe40000410000 */
[----:B------:R2:W4:Y:S01]  /*9c90*/  MUFU.EX2 R14, R5 ;  /* 0x00000005000e7308 */ /* 0x0005220000000800 */
[----:B------:R-:W-:-:S02]  /*9ca0*/  FMUL.FTZ R129, R129, R16 ;  /* 0x0000001081817220 */ /* 0x000fc40000410000 */
[-C--:B------:R-:W-:Y:S02]  /*9cb0*/  FMUL.FTZ R84, R84, R16.reuse ;  /* 0x0000001054547220 */ /* 0x080fe40000410000 */
[-C--:B------:R-:W-:Y:S02]  /*9cc0*/  FMUL.FTZ R85, R85, R16.reuse ;  /* 0x0000001055557220 */ /* 0x080fe40000410000 */
[----:B------:R-:W-:Y:S01]  /*9cd0*/  FMUL.FTZ R100, R100, R16 ;  /* 0x0000001064647220 */ /* 0x000fe20000410000 */
[----:B------:R5:W1:Y:S01]  /*9ce0*/  MUFU.EX2 R13, R4 ;  /* 0x00000004000d7308 */ /* 0x000a620000000800 */
[-C--:B---3--:R-:W-:Y:S02]  /*9cf0*/  FMUL.FTZ R146, R146, R15.reuse ;  /* 0x0000000f92927220 */ /* 0x088fe40000410000 */
[-C--:B------:R-:W-:Y:S02]  /*9d00*/  FMUL.FTZ R147, R147, R15.reuse ;  /* 0x0000000f93937220 */ /* 0x080fe40000410000 */
[----:B------:R-:W-:-:S02]  /*9d10*/  FMUL.FTZ R158, R158, R15 ;  /* 0x0000000f9e9e7220 */ /* 0x000fc40000410000 */
[----:B------:R-:W-:Y:S01]  /*9d20*/  FMUL.FTZ R159, R159, R15 ;  /* 0x0000000f9f9f7220 */ /* 0x000fe20000410000 */
[----:B--2---:R-:W-:Y:S01]  /*9d30*/  F2FP.BF16.PACK_AB R5, R186, R184 ;  /* 0x000000b8ba05723e */ /* 0x004fe200000010ff */
[-C--:B----4-:R-:W-:Y:S01]  /*9d40*/  FMUL.FTZ R148, R148, R14.reuse ;  /* 0x0000000e94947220 */ /* 0x090fe20000410000 */
[C---:B------:R-:W-:Y:S01]  /*9d50*/  HMMA.16816.F32.BF16 R144, R8.reuse, R24, R144 ;  /* 0x000000180890723c */ /* 0x040fe20000041890 */
        /* <DEDUP_REMOVED lines=136> */
[-C--:B------:R-:W-:Y:S01]  /*a5e0*/  FMUL.FTZ R114, R114, R15.reuse ;  /* 0x0000000f72727220 */ /* 0x080fe20000410000 */
[----:B------:R-:W-:Y:S01]  /*a5f0*/  MOV R6, R158 ;  /* 0x0000009e00067202 */ /* 0x000fe20000000f00 */
[----:B------:R-:W-:Y:S01]  /*a600*/  FMUL.FTZ R115, R115, R15 ;  /* 0x0000000f73737220 */ /* 0x000fe20000410000 */
[----:B------:R-:W-:Y:S02]  /*a610*/  MOV R7, R157 ;  /* 0x0000009d00077202 */ /* 0x000fe40000000f00 */
[----:B------:R-:W-:Y:S01]  /*a620*/  MOV R64, R189 ;  /* 0x000000bd00407202 */ /* 0x000fe20000000f00 */
[----:B------:R-:W-:Y:S01]  /*a630*/  HMMA.16816.F32.BF16 R68, R8, R24, R68 ;  /* 0x000000180844723c */ /* 0x000fe20000041844 */
[----:B------:R-:W-:-:S02]  /*a640*/  MOV R65, R188 ;  /* 0x000000bc00417202 */ /* 0x000fc40000000f00 */
[----:B------:R-:W-:Y:S02]  /*a650*/  MOV R67, R28 ;  /* 0x0000001c00437202 */ /* 0x000fe40000000f00 */
[----:B------:R-:W-:-:S03]  /*a660*/  MOV R66, R29 ;  /* 0x0000001d00427202 */ /* 0x000fc60000000f00 */
[C---:B------:R-:W-:Y:S01]  /*a670*/  HMMA.16816.F32.BF16 R188, R8.reuse, R26, R80 ;  /* 0x0000001a08bc723c */ /* 0x040fe20000041850 */
[----:B------:R1:W-:Y:S06]  /*a680*/  MUFU.EX2 R26, R4 ;  /* 0x00000004001a7308 */ /* 0x0003ec0000000800 */
[----:B------:R-:W-:Y:S01]  /*a690*/  MOV R80, R176 ;  /* 0x000000b000507202 */ /* 0x000fe20000000f00 */
[----:B------:R-:W-:Y:S01]  /*a6a0*/  HMMA.16816.F32.BF16 R52, R8, R20, R52 ;  /* 0x000000140834723c */ /* 0x000fe20000041834 */
[----:B------:R-:W-:Y:S02]  /*a6b0*/  MOV R81, R175 ;  /* 0x000000af00517202 */ /* 0x000fe40000000f00 */
[----:B------:R-:W-:-:S02]  /*a6c0*/  MOV R82, R174 ;  /* 0x000000ae00527202 */ /* 0x000fc40000000f00 */
[----:B------:R-:W-:-:S03]  /*a6d0*/  MOV R83, R173 ;  /* 0x000000ad00537202 */ /* 0x000fc60000000f00 */
[C---:B------:R-:W-:Y:S01]  /*a6e0*/  HMMA.16816.F32.BF16 R240, R8.reuse, R30, R48 ;  /* 0x0000001e08f0723c */ /* 0x040fe20000041830 */
[--C-:B-1----:R-:W-:Y:S01]  /*a6f0*/  FFMA.FTZ R4, R177, c[0x0][0x23c], -R3.reuse ;  /* 0x00008f00b1047a23 */ /* 0x102fe20000010803 */
[----:B------:R-:W-:Y:S03]  /*a700*/  LDSM.16.MT88.4 R48, [R218+0xa800] ;  /* 0x00a80000da30783b */ /* 0x000fe60000004200 */
[----:B------:R1:W2:Y:S03]  /*a710*/  MUFU.EX2 R28, R4 ;  /* 0x00000004001c7308 */ /* 0x0002a60000000800 */
[C---:B------:R-:W-:Y:S08]  /*a720*/  HMMA.16816.F32.BF16 R116, R8.reuse, R32, R116 ;  /* 0x000000200874723c */ /* 0x040ff00000041874 */
[----:B------:R-:W-:Y:S01]  /*a730*/  HMMA.16816.F32.BF16 R32, R8, R34, R128 ;  /* 0x000000220820723c */ /* 0x000fe20000041880 */
[----:B-1----:R-:W-:-:S02]  /*a740*/  FFMA.FTZ R4, R179, c[0x0][0x23c], -R3 ;  /* 0x00008f00b3047a23 */ /* 0x002fc40000010803 */
[----:B------:R-:W-:-:S05]  /*a750*/  FFMA.FTZ R3, R181, c[0x0][0x23c], -R3 ;  /* 0x00008f00b5037a23 */ /* 0x000fca0000010803 */
[----:B------:R-:W-:Y:S01]  /*a760*/  HMMA.16816.F32.BF16 R176, R8, R38, R96 ;  /* 0x0000002608b0723c */ /* 0x000fe20000041860 */
[----:B------:R1:W-:Y:S01]  /*a770*/  MUFU.EX2 R29, R4 ;  /* 0x00000004001d7308 */ /* 0x0003e20000000800 */
[----:B--2---:R-:W-:-:S05]  /*a780*/  F2FP.BF16.PACK_AB R128, R28, R26 ;  /* 0x0000001a1c80723e */ /* 0x004fca00000010ff */
[----:B------:R-:W-:Y:S01]  /*a790*/  MOV R98, R18 ;  /* 0x0000001200627202 */ /* 0x000fe20000000f00 */
[C---:B------:R-:W-:Y:S01]  /*a7a0*/  HMMA.16816.F32.BF16 R84, R8.reuse, R36, R84 ;  /* 0x000000240854723c */ /* 0x040fe20000041854 */
[----:B------:R2:W3:Y:S01]  /*a7b0*/  MUFU.EX2 R27, R3 ;  /* 0x00000003001b7308 */ /* 0x0004e20000000800 */
[----:B------:R-:W-:Y:S02]  /*a7c0*/  MOV R99, R17 ;  /* 0x0000001100637202 */ /* 0x000fe40000000f00 */
[----:B------:R-:W-:Y:S02]  /*a7d0*/  MOV R96, R156 ;  /* 0x0000009c00607202 */ /* 0x000fe40000000f00 */
[----:B------:R-:W-:Y:S01]  /*a7e0*/  LDSM.16.MT88.4 R156, [R213+0xa800] ;  /* 0x00a80000d59c783b */ /* 0x000fe20000004200 */
[----:B------:R-:W-:Y:S01]  /*a7f0*/  MOV R97, R19 ;  /* 0x0000001300617202 */ /* 0x000fe20000000f00 */
[----:B------:R-:W-:Y:S01]  /*a800*/  HMMA.16816.F32.BF16 R100, R8, R40, R100 ;  /* 0x000000280864723c */ /* 0x000fe20000041864 */
[----:B-1----:R-:W-:-:S02]  /*a810*/  MOV R4, R172 ;  /* 0x000000ac00047202 */ /* 0x002fc40000000f00 */
[----:B------:R-:W1:Y:S01]  /*a820*/  LDSM.16.MT88.4 R172, [R215+0xa800] ;  /* 0x00a80000d7ac783b */ /* 0x000e620000004200 */
[----:B--2---:R-:W-:Y:S01]  /*a830*/  FFMA.FTZ R3, R139, c[0x0][0x23c], -R2 ;  /* 0x00008f008b037a23 */ /* 0x004fe20000010802 */
[----:B---3--:R-:W-:-:S03]  /*a840*/  F2FP.BF16.PACK_AB R130, R27, R29 ;  /* 0x0000001d1b82723e */ /* 0x008fc600000010ff */
[----:B------:R2:W-:Y:S02]  /*a850*/  MUFU.EX2 R22, R3 ;  /* 0x0000000300167308 */ /* 0x0005e40000000800 */
[----:B--2---:R-:W-:-:S06]  /*a860*/  FFMA.FTZ R3, R138, c[0x0][0x23c], -R2 ;  /* 0x00008f008a037a23 */ /* 0x004fcc0000010802 */
[----:B------:R2:W3:Y:S02]  /*a870*/  MUFU.EX2 R24, R3 ;  /* 0x0000000300187308 */ /* 0x0004e40000000800 */
[--C-:B--2---:R-:W-:Y:S01]  /*a880*/  FFMA.FTZ R3, R133, c[0x0][0x23c], -R2.reuse ;  /* 0x00008f0085037a23 */ /* 0x104fe20000010802 */
[----:B---3--:R-:W-:Y:S01]  /*a890*/  F2FP.BF16.PACK_AB R129, R24, R22 ;  /* 0x000000161881723e */ /* 0x008fe200000010ff */
[----:B------:R-:W-:-:S04]  /*a8a0*/  FFMA.FTZ R2, R142, c[0x0][0x23c], -R2 ;  /* 0x00008f008e027a23 */ /* 0x000fc80000010802 */
[----:B------:R-:W-:Y:S08]  /*a8b0*/  MUFU.EX2 R25, R3 ;  /* 0x0000000300197308 */ /* 0x000ff00000000800 */
[----:B------:R2:W3:Y:S02]  /*a8c0*/  MUFU.EX2 R23, R2 ;  /* 0x0000000200177308 */ /* 0x0004e40000000800 */
[----:B--2---:R-:W-:Y:S01]  /*a8d0*/  FFMA.FTZ R2, R141, c[0x0][0x23c], -R0 ;  /* 0x00008f008d027a23 */ /* 0x004fe20000010800 */
[----:B---3--:R-:W-:-:S05]  /*a8e0*/  F2FP.BF16.PACK_AB R131, R23, R25 ;  /* 0x000000191783723e */ /* 0x008fca00000010ff */
[----:B------:R2:W-:Y:S02]  /*a8f0*/  MUFU.EX2 R20, R2 ;  /* 0x0000000200147308 */ /* 0x0005e40000000800 */
[C---:B-1----:R-:W-:Y:S08]  /*a900*/  HMMA.16816.F32.BF16 R160, R128.reuse, R172, R160 ;  /* 0x000000ac80a0723c */ /* 0x042ff000000418a0 */
[----:B------:R-:W-:Y:S01]  /*a910*/  HMMA.16816.F32.BF16 R144, R128, R156, R144 ;  /* 0x0000009c8090723c */ /* 0x000fe20000041890 */
[----:B--2---:R-:W-:-:S04]  /*a920*/  FFMA.FTZ R2, R140, c[0x0][0x23c], -R0 ;  /* 0x00008f008c027a23 */ /* 0x004fc80000010800 */
[----:B------:R1:W2:Y:S03]  /*a930*/  MUFU.EX2 R21, R2 ;  /* 0x0000000200157308 */ /* 0x0002a60000000800 */
[----:B------:R-:W-:Y:S01]  /*a940*/  HMMA.16816.F32.BF16 R36, R128, R48, R80 ;  /* 0x000000308024723c */ /* 0x000fe20000041850 */
[----:B------:R-:W3:Y:S01]  /*a950*/  LDSM.16.MT88.4 R80, [R213+0xb800] ;  /* 0x00b80000d550783b */ /* 0x000ee20000004200 */
[--C-:B-1----:R-:W-:Y:S01]  /*a960*/  FFMA.FTZ R2, R143, c[0x0][0x23c], -R0.reuse ;  /* 0x00008f008f027a23 */ /* 0x102fe20000010800 */
[----:B--2---:R-:W-:Y:S01]  /*a970*/  F2FP.BF16.PACK_AB R124, R21, R20 ;  /* 0x00000014157c723e */ /* 0x004fe200000010ff */
[----:B------:R-:W-:-:S04]  /*a980*/  FFMA.FTZ R0, R180, c[0x0][0x23c], -R0 ;  /* 0x00008f00b4007a23 */ /* 0x000fc80000010800 */
[----:B------:R-:W-:Y:S01]  /*a990*/  HMMA.16816.F32.BF16 R140, R8, R42, R112 ;  /* 0x0000002a088c723c */ /* 0x000fe20000041870 */
[----:B------:R-:W-:Y:S01]  /*a9a0*/  MUFU.EX2 R19, R2 ;  /* 0x0000000200137308 */ /* 0x000fe20000000800 */
[----:B------:R-:W1:Y:S05]  /*a9b0*/  LDSM.16.MT88.4 R112, [R218+0xb800] ;  /* 0x00b80000da70783b */ /* 0x000e6a0000004200 */
[----:B------:R-:W-:Y:S02]  /*a9c0*/  FFMA.FTZ R11, R251, R16, R203 ;  /* 0x00000010fb0b7223 */ /* 0x000fe400000100cb */
[----:B------:R2:W4:Y:S01]  /*a9d0*/  MUFU.EX2 R18, R0 ;  /* 0x0000000000127308 */ /* 0x0005220000000800 */
[----:B------:R-:W-:-:S02]  /*a9e0*/  FFMA.FTZ R8, R250, R15, R198 ;  /* 0x0000000ffa087223 */ /* 0x000fc400000100c6 */
        /* <DEDUP_REMOVED lines=74> */
[----:B------:R-:W-:Y:S01]  /*ae90*/  UIADD3 UR4, UR8, -0x2, URZ ;  /* 0xfffffffe08047890 */ /* 0x000fe2000fffe03f */
[----:B------:R-:W-:Y:S01]  /*aea0*/  MOV R2, R238 ;  /* 0x000000ee00027202 */ /* 0x000fe20000000f00 */
[----:B------:R-:W-:-:S04]  /*aeb0*/  DEPBAR.LE SB0, 0x0 ;  /* 0x000080000000791a */ /* 0x000fc80000000000 */
[----:B------:R-:W-:Y:S01]  /*aec0*/  MOV R0, UR4 ;  /* 0x0000000400007c02 */ /* 0x000fe20008000f00 */
[----:B------:R-:W-:Y:S02]  /*aed0*/  UIADD3 UR5, UP0, -UR10, 0x80, URZ ;  /* 0x000000800a057890 */ /* 0x000fe4000ff1e13f */
[----:B------:R-:W-:Y:S02]  /*aee0*/  UIADD3 UR20, UR8, -0x4, URZ ;  /* 0xfffffffc08147890 */ /* 0x000fe4000fffe03f */
[----:B------:R-:W-:Y:S01]  /*aef0*/  IMAD R0, R0, UR17, R2 ;  /* 0x0000001100007c24 */ /* 0x000fe2000f8e0202 */
[----:B------:R-:W-:Y:S02]  /*af00*/  UIADD3.X UR4, URZ, ~UR14, URZ, UP0, !UPT ;  /* 0x8000000e3f047290 */ /* 0x000fe400087fe43f */
[----:B------:R-:W-:Y:S02]  /*af10*/  UISETP.GT.AND UP0, UPT, UR20, UR9, UPT ;  /* 0x000000091400728c */ /* 0x000fe4000bf04270 */
[----:B------:R-:W-:-:S04]  /*af20*/  LEA R0, R0, c[0x0][0x170], 0x1 ;  /* 0x00005c0000007a11 */ /* 0x000fc800078e08ff */
[----:B------:R-:W-:Y:S02]  /*af30*/  IADD3 R2, -R237, UR17, R0 ;  /* 0x00000011ed027c10 */ /* 0x000fe4000fffe100 */
[----:B------:R-:W-:Y:S01]  /*af40*/  IADD3 R0, R0, -UR10, RZ ;  /* 0x8000000a00007c10 */ /* 0x000fe2000fffe0ff */
[----:B------:R-:W-:Y:S01]  /*af50*/  BAR.SYNC.DEFER_BLOCKING 0x0 ;  /* 0x0000000000007b1d */ /* 0x000fe20000010000 */
[----:B------:R-:W-:Y:S02]  /*af60*/  IADD3 R236, P1, R2, -UR10, RZ ;  /* 0x8000000a02ec7c10 */ /* 0x000fe4000ff3e0ff */
[C---:B------:R-:W-:Y:S02]  /*af70*/  IADD3 R238, P3, R0.reuse, -UR10, RZ ;  /* 0x8000000a00ee7c10 */ /* 0x040fe4000ff7e0ff */
[----:B------:R-:W-:Y:S02]  /*af80*/  IADD3 R4, P2, R0, UR5, RZ ;  /* 0x0000000500047c10 */ /* 0x000fe4000ff5e0ff */
[----:B------:R-:W-:-:S02]  /*af90*/  IADD3 R2, P0, R2, UR5, RZ ;  /* 0x0000000502027c10 */ /* 0x000fc4000ff1e0ff */
[C---:B------:R-:W-:Y:S02]  /*afa0*/  IADD3.X R239, R209.reuse, ~UR14, RZ, P3, !PT ;  /* 0x8000000ed1ef7c10 */ /* 0x040fe40009ffe4ff */
[----:B------:R-:W-:Y:S02]  /*afb0*/  IADD3.X R5, R209, UR4, RZ, P2, !PT ;  /* 0x00000004d1057c10 */ /* 0x000fe400097fe4ff */
[C---:B------:R-:W-:Y:S02]  /*afc0*/  IADD3.X R237, R211.reuse, ~UR14, RZ, P1, !PT ;  /* 0x8000000ed3ed7c10 */ /* 0x040fe40008ffe4ff */
[----:B------:R-:W-:Y:S02]  /*afd0*/  IADD3.X R3, R211, UR4, RZ, P0, !PT ;  /* 0x00000004d3037c10 */ /* 0x000fe400087fe4ff */
[----:B------:R-:W-:Y:S01]  /*afe0*/  PLOP3.LUT P0, PT, PT, PT, UP0, 0x80, 0x0 ;  /* 0x000000000000781c */ /* 0x000fe20003f0f008 */
        /* <DEDUP_REMOVED lines=8> */
[----:B------:R-:W3:Y:S04]  /*b070*/  LDSM.16.M88.4 R8, [R214+0x2000] ;  /* 0x00200000d608783b */ /* 0x000ee80000000200 */
[----:B------:R-:W4:Y:S04]  /*b080*/  LDSM.16.M88.4 R16, [R212+0x8800] ;  /* 0x00880000d410783b */ /* 0x000f280000000200 */
[----:B------:R-:W5:Y:S04]  /*b090*/  LDSM.16.M88.4 R12, [R214] ;  /* 0x00000000d60c783b */ /* 0x000f680000000200 */
[----:B------:R-:W-:Y:S04]  /*b0a0*/  LDSM.16.M88.4 R32, [R223] ;  /* 0x00000000df20783b */ /* 0x000fe80000000200 */
[----:B--2---:R-:W2:Y:S04]  /*b0b0*/  LDSM.16.M88.4 R4, [R216+0x2000] ;  /* 0x00200000d804783b */ /* 0x004ea80000000200 */
        /* <DEDUP_REMOVED lines=8> */
[C---:B------:R-:W-:Y:S08]  /*b140*/  HMMA.16816.F32.BF16 R196, R12.reuse, R20, RZ ;  /* 0x000000140cc4723c */ /* 0x040ff000000418ff */
[C---:B------:R-:W-:Y:S01]  /*b150*/  HMMA.16816.F32.BF16 R192, R12.reuse, R22, RZ ;  /* 0x000000160cc0723c */ /* 0x040fe200000418ff */
[----:B------:R-:W-:Y:S07]  /*b160*/  LDSM.16.M88.4 R20, [R221+0x8800] ;  /* 0x00880000dd14783b */ /* 0x000fee0000000200 */
[----:B------:R-:W-:Y:S08]  /*b170*/  HMMA.16816.F32.BF16 R16, R12, R18, RZ ;  /* 0x000000120c10723c */ /* 0x000ff000000418ff */
[C---:B--2---:R-:W-:Y:S08]  /*b180*/  HMMA.16816.F32.BF16 R188, R4.reuse, R32, R180 ;  /* 0x0000002004bc723c */ /* 0x044ff000000418b4 */
[C---:B-1----:R-:W-:Y:S08]  /*b190*/  HMMA.16816.F32.BF16 R180, R4.reuse, R28, R140 ;  /* 0x0000001c04b4723c */ /* 0x042ff0000004188c */
[C---:B------:R-:W-:Y:S08]  /*b1a0*/  HMMA.16816.F32.BF16 R176, R4.reuse, R34, R176 ;  /* 0x0000002204b0723c */ /* 0x040ff000000418b0 */
[----:B------:R-:W-:Y:S01]  /*b1b0*/  HMMA.16816.F32.BF16 R12, R4, R30, R24 ;  /* 0x0000001e040c723c */ /* 0x000fe20000041818 */
[----:B------:R-:W1:Y:S04]  /*b1c0*/  LDSM.16.M88.4 R4, [R222+0x2000] ;  /* 0x00200000de04783b */ /* 0x000e680000000200 */
[----:B------:R-:W2:Y:S03]  /*b1d0*/  LDSM.16.M88.4 R24, [R221+0x8000] ;  /* 0x00800000dd18783b */ /* 0x000ea60000000200 */
[C---:B---3--:R-:W-:Y:S08]  /*b1e0*/  HMMA.16816.F32.BF16 R196, R8.reuse, R32, R196 ;  /* 0x0000002008c4723c */ /* 0x048ff000000418c4 */
[C---:B------:R-:W-:Y:S08]  /*b1f0*/  HMMA.16816.F32.BF16 R140, R8.reuse, R34, R192 ;  /* 0x00000022088c723c */ /* 0x040ff000000418c0 */
[C---:B------:R-:W-:Y:S08]  /*b200*/  HMMA.16816.F32.BF16 R204, R8.reuse, R28, R184 ;  /* 0x0000001c08cc723c */ /* 0x040ff000000418b8 */
[----:B------:R-:W-:Y:S01]  /*b210*/  HMMA.16816.F32.BF16 R32, R8, R30, R16 ;  /* 0x0000001e0820723c */ /* 0x000fe20000041810 */
[----:B------:R-:W3:Y:S04]  /*b220*/  LDSM.16.M88.4 R8, [R222] ;  /* 0x00000000de08783b */ /* 0x000ee80000000200 */
[----:B------:R-:W-:Y:S03]  /*b230*/  LDSM.16.M88.4 R16, [R219] ;  /* 0x00000000db10783b */ /* 0x000fe60000000200 */
[C---:B-1----:R-:W-:Y:S08]  /*b240*/  HMMA.16816.F32.BF16 R192, R4.reuse, R20, R180 ;  /* 0x0000001404c0723c */ /* 0x042ff000000418b4 */
[C---:B--2---:R-:W-:Y:S08]  /*b250*/  HMMA.16816.F32.BF16 R184, R4.reuse, R24, R188 ;  /* 0x0000001804b8723c */ /* 0x044ff000000418bc */
[C---:B------:R-:W-:Y:S08]  /*b260*/  HMMA.16816.F32.BF16 R176, R4.reuse, R26, R176 ;  /* 0x0000001a04b0723c */ /* 0x040ff000000418b0 */
[----:B------:R-:W-:Y:S01]  /*b270*/  HMMA.16816.F32.BF16 R28, R4, R22, R12 ;  /* 0x00000016041c723c */ /* 0x000fe2000004180c */
[----:B------:R-:W1:Y:S04]  /*b280*/  LDSM.16.M88.4 R4, [R220+0x2000] ;  /* 0x00200000dc04783b */ /* 0x000e680000000200 */
[----:B------:R-:W2:Y:S03]  /*b290*/  LDSM.16.M88.4 R12, [R219+0x800] ;  /* 0x00080000db0c783b */ /* 0x000ea60000000200 */
[C---:B---3--:R-:W-:Y:S08]  /*b2a0*/  HMMA.16816.F32.BF16 R200, R8.reuse, R24, R196 ;  /* 0x0000001808c8723c */ /* 0x048ff000000418c4 */
[C---:B------:R-:W-:Y:S01]  /*b2b0*/  HMMA.16816.F32.BF16 R196, R8.reuse, R26, R140 ;  /* 0x0000001a08c4723c */ /* 0x040fe2000004188c */
[----:B------:R-:W-:Y:S07]  /*b2c0*/  LDSM.16.M88.4 R140, [R212+0x9000] ;  /* 0x00900000d48c783b */ /* 0x000fee0000000200 */
[C---:B------:R-:W-:Y:S08]  /*b2d0*/  HMMA.16816.F32.BF16 R188, R8.reuse, R20, R204 ;  /* 0x0000001408bc723c */ /* 0x040ff000000418cc */
[----:B------:R-:W-:Y:S01]  /*b2e0*/  HMMA.16816.F32.BF16 R24, R8, R22, R32 ;  /* 0x000000160818723c */ /* 0x000fe20000041820 */
[----:B------:R-:W3:Y:S04]  /*b2f0*/  LDSM.16.M88.4 R8, [R220] ;  /* 0x00000000dc08783b */ /* 0x000ee80000000200 */
[----:B------:R-:W-:Y:S03]  /*b300*/  LDSM.16.M88.4 R32, [R212+0x9800] ;  /* 0x00980000d420783b */ /* 0x000fe60000000200 */
[C---:B-1----:R-:W-:Y:S08]  /*b310*/  HMMA.16816.F32.BF16 R180, R4.reuse, R18, R176 ;  /* 0x0000001204b4723c */ /* 0x042ff000000418b0 */
[C---:B------:R-:W-:Y:S08]  /*b320*/  HMMA.16816.F32.BF16 R184, R4.reuse, R16, R184 ;  /* 0x0000001004b8723c */ /* 0x040ff000000418b8 */
[C---:B--2---:R-:W-:Y:S08]  /*b330*/  HMMA.16816.F32.BF16 R176, R4.reuse, R12, R192 ;  /* 0x0000000c04b0723c */ /* 0x044ff000000418c0 */
[----:B------:R-:W-:Y:S01]  /*b340*/  HMMA.16816.F32.BF16 R20, R4, R14, R28 ;  /* 0x0000000e0414723c */ /* 0x000fe2000004181c */
[----:B------:R-:W1:Y:S04]  /*b350*/  LDSM.16.M88.4 R4, [R214+0x6000] ;  /* 0x00600000d604783b */ /* 0x000e680000000200 */
[----:B------:R-:W-:Y:S03]  /*b360*/  LDSM.16.M88.4 R28, [R224] ;  /* 0x00000000e01c783b */ /* 0x000fe60000000200 */
[C---:B---3--:R-:W-:Y:S08]  /*b370*/  HMMA.16816.F32.BF16 R208, R8.reuse, R16, R200 ;  /* 0x0000001008d0723c */ /* 0x048ff000000418c8 */
        /* <DEDUP_REMOVED lines=41> */
[----:B-1----:R-:W-:Y:S01]  /*b610*/  HMMA.16816.F32.BF16 R140, R4, R20, R140 ;  /* 0x00000014048c723c */ /* 0x002fe2000004188c */
[----:B------:R1:W3:Y:S07]  /*b620*/  MUFU.TANH R193, R180 ;  /* 0x000000b400c17308 */ /* 0x0002ee0000002400 */
[-C--:B------:R-:W-:Y:S01]  /*b630*/  HMMA.16816.F32.BF16 R28, R8, R22.reuse, R28 ;  /* 0x00000016081c723c */ /* 0x080fe2000004181c */
[----:B------:R4:W2:Y:S07]  /*b640*/  MUFU.TANH R192, R181 ;  /* 0x000000b500c07308 */ /* 0x0008ae0000002400 */
[----:B------:R-:W-:Y:S01]  /*b650*/  HMMA.16816.F32.BF16 R20, R4, R22, R32 ;  /* 0x000000160414723c */ /* 0x000fe20000041820 */
[----:B-1----:R-:W-:-:S06]  /*b660*/  FMUL.FTZ R180, R182, c[0x0][0x2ec] ;  /* 0x0000bb00b6b47a20 */ /* 0x002fcc0000410000 */
[----:B------:R-:W1:Y:S01]  /*b670*/  MUFU.TANH R180, R180 ;  /* 0x000000b400b47308 */ /* 0x000e620000002400 */
[C---:B------:R-:W-:Y:S01]  /*b680*/  HMMA.16816.F32.BF16 R176, R12.reuse, R24, R200 ;  /* 0x000000180cb0723c */ /* 0x040fe200000418c8 */
[----:B------:R-:W-:Y:S02]  /*b690*/  FMUL.FTZ R133, R140, c[0x0][0x2ec] ;  /* 0x0000bb008c857a20 */ /* 0x000fe40000410000 */
[----:B----4-:R-:W-:Y:S02]  /*b6a0*/  FMUL.FTZ R181, R183, c[0x0][0x2ec] ;  /* 0x0000bb00b7b57a20 */ /* 0x010fe40000410000 */
[----:B------:R-:W-:Y:S02]  /*b6b0*/  FMUL.FTZ R132, R142, c[0x0][0x2ec] ;  /* 0x0000bb008e847a20 */ /* 0x000fe40000410000 */
[----:B------:R-:W-:Y:S01]  /*b6c0*/  FMUL.FTZ R140, R143, c[0x0][0x2ec] ;  /* 0x0000bb008f8c7a20 */ /* 0x000fe20000410000 */
[----:B------:R-:W-:Y:S01]  /*b6d0*/  HMMA.16816.F32.BF16 R12, R12, R26, R204 ;  /* 0x0000001a0c0c723c */ /* 0x000fe200000418cc */
[----:B------:R-:W-:Y:S01]  /*b6e0*/  FMUL.FTZ R28, R28, c[0x0][0x2ec] ;  /* 0x0000bb001c1c7a20 */ /* 0x000fe20000410000 */
[----:B------:R-:W4:Y:S01]  /*b6f0*/  MUFU.TANH R181, R181 ;  /* 0x000000b500b57308 */ /* 0x000f220000002400 */
        /* <DEDUP_REMOVED lines=9> */
[----:B------:R-:W1:Y:S08]  /*b790*/  MUFU.TANH R32, R29 ;  /* 0x0000001d00207308 */ /* 0x000e700000002400 */
[----:B------:R-:W1:Y:S08]  /*b7a0*/  MUFU.TANH R139, R30 ;  /* 0x0000001e008b7308 */ /* 0x000e700000002400 */
[----:B------:R2:W1:Y:S08]  /*b7b0*/  MUFU.TANH R142, R31 ;  /* 0x0000001f008e7308 */ /* 0x0004700000002400 */
[----:B------:R-:W1:Y:S08]  /*b7c0*/  MUFU.TANH R138, R20 ;  /* 0x00000014008a7308 */ /* 0x000e700000002400 */
[----:B------:R-:W1:Y:S01]  /*b7d0*/  MUFU.TANH R143, R21 ;  /* 0x00000015008f7308 */ /* 0x000e620000002400 */
[C---:B--2---:R-:W-:Y:S07]  /*b7e0*/  HMMA.16816.F32.BF16 R28, R8.reuse, R16, R184 ;  /* 0x00000010081c723c */ /* 0x044fee00000418b8 */
[----:B------:R-:W2:Y:S01]  /*b7f0*/  MUFU.TANH R182, R22 ;  /* 0x0000001600b67308 */ /* 0x000ea20000002400 */
[----:B------:R-:W-:Y:S07]  /*b800*/  HMMA.16816.F32.BF16 R8, R8, R18, R188 ;  /* 0x000000120808723c */ /* 0x000fee00000418bc */
[----:B------:R5:W1:Y:S08]  /*b810*/  MUFU.TANH R183, R23 ;  /* 0x0000001700b77308 */ /* 0x000a700000002400 */
[----:B------:R-:W1:Y:S01]  /*b820*/  MUFU.TANH R133, R133 ;  /* 0x0000008500857308 */ /* 0x000e620000002400 */
[----:B------:R-:W-:-:S02]  /*b830*/  FMUL.FTZ R30, R30, c[0x0][0x2ec] ;  /* 0x0000bb001e1e7a20 */ /* 0x000fc40000410000 */
[----:B------:R-:W-:Y:S01]  /*b840*/  FMUL.FTZ R24, R31, c[0x0][0x2ec] ;  /* 0x0000bb001f187a20 */ /* 0x000fe20000410000 */
[----:B-----5:R-:W-:Y:S05]  /*b850*/  HMMA.16816.F32.BF16 R20, R4, R16, R176 ;  /* 0x000000100414723c */ /* 0x020fea00000418b0 */
[----:B------:R-:W-:Y:S01]  /*b860*/  FMUL.FTZ R8, R8, c[0x0][0x2ec] ;  /* 0x0000bb0008087a20 */ /* 0x000fe20000410000 */
[----:B------:R1:W1:Y:S01]  /*b870*/  MUFU.TANH R34, R30 ;  /* 0x0000001e00227308 */ /* 0x0002620000002400 */
[----:B------:R-:W-:Y:S02]  /*b880*/  FMUL.FTZ R9, R9, c[0x0][0x2ec] ;  /* 0x0000bb0009097a20 */ /* 0x000fe40000410000 */
[----:B------:R-:W-:-:S02]  /*b890*/  FMUL.FTZ R10, R10, c[0x0][0x2ec] ;  /* 0x0000bb000a0a7a20 */ /* 0x000fc40000410000 */
[----:B------:R-:W-:Y:S01]  /*b8a0*/  FMUL.FTZ R17, R28, c[0x0][0x2ec] ;  /* 0x0000bb001c117a20 */ /* 0x000fe20000410000 */
[----:B------:R-:W-:Y:S01]  /*b8b0*/  HMMA.16816.F32.BF16 R4, R4, R18, R12 ;  /* 0x000000120404723c */ /* 0x000fe2000004180c */
[----:B------:R-:W-:Y:S01]  /*b8c0*/  FMUL.FTZ R16, R29, c[0x0][0x2ec] ;  /* 0x0000bb001d107a20 */ /* 0x000fe20000410000 */
[----:B------:R-:W1:Y:S01]  /*b8d0*/  MUFU.TANH R141, R141 ;  /* 0x0000008d008d7308 */ /* 0x000e620000002400 */
[----:B------:R-:W-:-:S07]  /*b8e0*/  FMUL.FTZ R11, R11, c[0x0][0x2ec] ;  /* 0x0000bb000b0b7a20 */ /* 0x000fce0000410000 */
[----:B------:R-:W1:Y:S02]  /*b8f0*/  MUFU.TANH R132, R132 ;  /* 0x0000008400847308 */ /* 0x000e640000002400 */
[----:B------:R-:W-:Y:S02]  /*b900*/  FMUL.FTZ R22, R22, c[0x0][0x2ec] ;  /* 0x0000bb0016167a20 */ /* 0x000fe40000410000 */
[----:B------:R-:W-:-:S04]  /*b910*/  FMUL.FTZ R23, R23, c[0x0][0x2ec] ;  /* 0x0000bb0017177a20 */ /* 0x000fc80000410000 */
[----:B------:R-:W1:Y:S01]  /*b920*/  MUFU.TANH R140, R140 ;  /* 0x0000008c008c7308 */ /* 0x000e620000002400 */
[----:B------:R-:W-:Y:S02]  /*b930*/  FMUL.FTZ R20, R20, c[0x0][0x2ec] ;  /* 0x0000bb0014147a20 */ /* 0x000fe40000410000 */
[----:B------:R-:W-:-:S03]  /*b940*/  FMUL.FTZ R21, R21, c[0x0][0x2ec] ;  /* 0x0000bb0015157a20 */ /* 0x000fc60000410000 */
[----:B------:R-:W-:Y:S02]  /*b950*/  FMUL.FTZ R4, R4, c[0x0][0x2ec] ;  /* 0x0000bb0004047a20 */ /* 0x000fe40000410000 */
[----:B------:R-:W-:Y:S01]  /*b960*/  FMUL.FTZ R5, R5, c[0x0][0x2ec] ;  /* 0x0000bb0005057a20 */ /* 0x000fe20000410000 */
[----:B------:R1:W1:Y:S01]  /*b970*/  MUFU.TANH R31, R22 ;  /* 0x00000016001f7308 */ /* 0x0002620000002400 */
[----:B------:R-:W-:Y:S02]  /*b980*/  FMUL.FTZ R6, R6, c[0x0][0x2ec] ;  /* 0x0000bb0006067a20 */ /* 0x000fe40000410000 */
[----:B------:R-:W-:-:S05]  /*b990*/  FMUL.FTZ R7, R7, c[0x0][0x2ec] ;  /* 0x0000bb0007077a20 */ /* 0x000fca0000410000 */
[----:B------:R1:W1:Y:S08]  /*b9a0*/  MUFU.TANH R35, R23 ;  /* 0x0000001700237308 */ /* 0x0002700000002400 */
        /* <DEDUP_REMOVED lines=41> */
.L_x_1910:
[----:B--234-:R-:W-:-:S04]  /*bc40*/  MOV R0, UR20 ;  /* 0x0000001400007c02 */ /* 0x01cfc80008000f00 */
[----:B------:R-:W-:-:S04]  /*bc50*/  LEA R0, R0, R252, 0x5 ;  /* 0x000000fc00007211 */ /* 0x000fc800078e28ff */
[CC--:B------:R-:W-:Y:S02]  /*bc60*/  ISETP.GE.AND P1, PT, R0.reuse, R235.reuse, PT ;  /* 0x000000eb0000720c */ /* 0x0c0fe40003f26270 */
[C---:B-1----:R-:W-:Y:S02]  /*bc70*/  IADD3 R8, R0.reuse, 0x1, RZ ;  /* 0x0000000100087810 */ /* 0x042fe40007ffe0ff */
[----:B------:R-:W-:Y:S02]  /*bc80*/  IADD3 R7, R0, 0x8, RZ ;  /* 0x0000000800077810 */ /* 0x000fe40007ffe0ff */
[----:B------:R-:W-:Y:S02]  /*bc90*/  ISETP.GE.AND P3, PT, R8, R235, PT ;  /* 0x000000eb0800720c */ /* 0x000fe40003f66270 */
[C---:B------:R-:W-:Y:S02]  /*bca0*/  ISETP.LT.OR P1, PT, R0.reuse, R231, P1 ;  /* 0x000000e70000720c */ /* 0x040fe40000f21670 */
[----:B------:R-:W-:-:S02]  /*bcb0*/  ISETP.GE.AND P6, PT, R0, R234, PT ;  /* 0x000000ea0000720c */ /* 0x000fc40003fc6270 */
[C---:B------:R-:W-:Y:S02]  /*bcc0*/  ISETP.GE.AND P5, PT, R0.reuse, R233, PT ;  /* 0x000000e90000720c */ /* 0x040fe40003fa6270 */
[C---:B------:R-:W-:Y:S02]  /*bcd0*/  ISETP.GE.AND P4, PT, R0.reuse, R232, PT ;  /* 0x000000e80000720c */ /* 0x040fe40003f86270 */
[----:B------:R-:W-:Y:S02]  /*bce0*/  IADD3 R6, R0, 0x9, RZ ;  /* 0x0000000900067810 */ /* 0x000fe40007ffe0ff */
[----:B------:R-:W-:Y:S02]  /*bcf0*/  ISETP.LT.OR P3, PT, R8, R231, P3 ;  /* 0x000000e70800720c */ /* 0x000fe40001f61670 */
[----:B------:R-:W-:Y:S02]  /*bd00*/  ISETP.GE.AND P2, PT, R7, R235, PT ;  /* 0x000000eb0700720c */ /* 0x000fe40003f46270 */
[----:B------:R-:W-:-:S02]  /*bd10*/  FSEL R9, R193, -INF , !P1 ;  /* 0xff800000c1097808 */ /* 0x000fc40004800000 */
[C---:B------:R-:W-:Y:S02]  /*bd20*/  IADD3 R5, R0.reuse, 0x10, RZ ;  /* 0x0000001000057810 */ /* 0x040fe40007ffe0ff */
[C---:B------:R-:W-:Y:S02]  /*bd30*/  IADD3 R4, R0.reuse, 0x11, RZ ;  /* 0x0000001100047810 */ /* 0x040fe40007ffe0ff */
[C---:B------:R-:W-:Y:S02]  /*bd40*/  IADD3 R3, R0.reuse, 0x18, RZ ;  /* 0x0000001800037810 */ /* 0x040fe40007ffe0ff */
[C---:B------:R-:W-:Y:S02]  /*bd50*/  IADD3 R2, R0.reuse, 0x19, RZ ;  /* 0x0000001900027810 */ /* 0x040fe40007ffe0ff */
[C---:B------:R-:W-:Y:S02]  /*bd60*/  ISETP.LT.OR P6, PT, R0.reuse, R230, P6 ;  /* 0x000000e60000720c */ /* 0x040fe400037c1670 */
[----:B------:R-:W-:-:S02]  /*bd70*/  ISETP.LT.OR P5, PT, R0, R229, P5 ;  /* 0x000000e50000720c */ /* 0x000fc40002fa1670 */
[----:B------:R-:W-:Y:S02]  /*bd80*/  ISETP.LT.OR P4, PT, R0, R228, P4 ;  /* 0x000000e40000720c */ /* 0x000fe40002781670 */
[----:B------:R-:W-:Y:S02]  /*bd90*/  ISETP.GE.AND P1, PT, R6, R235, PT ;  /* 0x000000eb0600720c */ /* 0x000fe40003f26270 */
[----:B------:R-:W-:Y:S02]  /*bda0*/  FSEL R20, R192, -INF , !P3 ;  /* 0xff800000c0147808 */ /* 0x000fe40005800000 */
[----:B------:R-:W-:Y:S02]  /*bdb0*/  ISETP.LT.OR P2, PT, R7, R231, P2 ;  /* 0x000000e70700720c */ /* 0x000fe40001741670 */
[----:B------:R-:W-:Y:S02]  /*bdc0*/  FMNMX.FTZ R0, R136, R9, !PT ;  /* 0x0000000988007209 */ /* 0x000fe40007810000 */
[----:B------:R-:W-:-:S02]  /*bdd0*/  ISETP.GE.AND P3, PT, R5, R235, PT ;  /* 0x000000eb0500720c */ /* 0x000fc40003f66270 */
[-C--:B------:R-:W-:Y:S02]  /*bde0*/  ISETP.LT.OR P1, PT, R6, R231.reuse, P1 ;  /* 0x000000e70600720c */ /* 0x080fe40000f21670 */
[----:B------:R-:W-:Y:S02]  /*bdf0*/  FSEL R19, R33, -INF , !P2 ;  /* 0xff80000021137808 */ /* 0x000fe40005000000 */
[----:B------:R-:W-:Y:S02]  /*be00*/  FMNMX.FTZ R0, R20, R0, !PT ;  /* 0x0000000014007209 */ /* 0x000fe40007810000 */
[----:B------:R-:W-:Y:S02]  /*be10*/  ISETP.LT.OR P3, PT, R5, R231, P3 ;  /* 0x000000e70500720c */ /* 0x000fe40001f61670 */
[----:B------:R-:W-:Y:S02]  /*be20*/  ISETP.GE.AND P2, PT, R4, R235, PT ;  /* 0x000000eb0400720c */ /* 0x000fe40003f46270 */
[----:B------:R-:W-:-:S02]  /*be30*/  FSEL R18, R32, -INF , !P1 ;  /* 0xff80000020127808 */ /* 0x000fc40004800000 */
[----:B------:R-:W-:Y:S02]  /*be40*/  FMNMX.FTZ R0, R19, R0, !PT ;  /* 0x0000000013007209 */ /* 0x000fe40007810000 */
[----:B------:R-:W-:Y:S02]  /*be50*/  FSEL R177, R17, -INF , !P3 ;  /* 0xff80000011b17808 */ /* 0x000fe40005800000 */
[-C--:B------:R-:W-:Y:S02]  /*be60*/  ISETP.GE.AND P1, PT, R3, R235.reuse, PT ;  /* 0x000000eb0300720c */ /* 0x080fe40003f26270 */
[----:B------:R-:W-:Y:S02]  /*be70*/  ISETP.GE.AND P3, PT, R2, R235, PT ;  /* 0x000000eb0200720c */ /* 0x000fe40003f66270 */
[----:B------:R-:W-:Y:S02]  /*be80*/  ISETP.LT.OR P2, PT, R4, R231, P2 ;  /* 0x000000e70400720c */ /* 0x000fe40001741670 */
[----:B------:R-:W-:-:S02]  /*be90*/  FMNMX.FTZ R0, R18, R0, !PT ;  /* 0x0000000012007209 */ /* 0x000fc40007810000 */
[-C--:B------:R-:W-:Y:S02]  /*bea0*/  ISETP.LT.OR P1, PT, R3, R231.reuse, P1 ;  /* 0x000000e70300720c */ /* 0x080fe40000f21670 */
[----:B------:R-:W-:Y:S02]  /*beb0*/  ISETP.LT.OR P3, PT, R2, R231, P3 ;  /* 0x000000e70200720c */ /* 0x000fe40001f61670 */
[----:B------:R-:W-:Y:S02]  /*bec0*/  FSEL R176, R16, -INF , !P2 ;  /* 0xff80000010b07808 */ /* 0x000fe40005000000 */
[----:B------:R-:W-:Y:S02]  /*bed0*/  FMNMX.FTZ R0, R177, R0, !PT ;  /* 0x00000000b1007209 */ /* 0x000fe40007810000 */
[----:B------:R-:W-:Y:S02]  /*bee0*/  FSEL R178, R13, -INF , !P1 ;  /* 0xff8000000db27808 */ /* 0x000fe40004800000 */
[----:B------:R-:W-:-:S02]  /*bef0*/  FSEL R179, R12, -INF , !P3 ;  /* 0xff8000000cb37808 */ /* 0x000fc40005800000 */
[C---:B------:R-:W-:Y:S02]  /*bf00*/  ISETP.GE.AND P2, PT, R8.reuse, R234, PT ;  /* 0x000000ea0800720c */ /* 0x040fe40003f46270 */
[C---:B------:R-:W-:Y:S02]  /*bf10*/  ISETP.GE.AND P1, PT, R8.reuse, R233, PT ;  /* 0x000000e90800720c */ /* 0x040fe40003f26270 */
[----:B------:R-:W-:Y:S02]  /*bf20*/  ISETP.GE.AND P3, PT, R8, R232, PT ;  /* 0x000000e80800720c */ /* 0x000fe40003f66270 */
[----:B------:R-:W-:Y:S02]  /*bf30*/  FMNMX.FTZ R0, R176, R0, !PT ;  /* 0x00000000b0007209 */ /* 0x000fe40007810000 */
[C---:B------:R-:W-:Y:S02]  /*bf40*/  ISETP.LT.OR P2, PT, R8.reuse, R230, P2 ;  /* 0x000000e60800720c */ /* 0x040fe40001741670 */
[----:B------:R-:W-:-:S02]  /*bf50*/  ISETP.LT.OR P1, PT, R8, R229, P1 ;  /* 0x000000e50800720c */ /* 0x000fc40000f21670 */
[----:B------:R-:W-:Y:S02]  /*bf60*/  ISETP.LT.OR P3, PT, R8, R228, P3 ;  /* 0x000000e40800720c */ /* 0x000fe40001f61670 */
[----:B------:R-:W-:Y:S02]  /*bf70*/  FMNMX.FTZ R0, R178, R0, !PT ;  /* 0x00000000b2007209 */ /* 0x000fe40007810000 */
[----:B------:R-:W-:Y:S02]  /*bf80*/  FSEL R8, R180, -INF , !P6 ;  /* 0xff800000b4087808 */ /* 0x000fe40007000000 */
[----:B------:R-:W-:Y:S02]  /*bf90*/  FSEL R10, R133, -INF , !P5 ;  /* 0xff800000850a7808 */ /* 0x000fe40006800000 */
[----:B------:R-:W-:Y:S02]  /*bfa0*/  FSEL R11, R132, -INF , !P4 ;  /* 0xff800000840b7808 */ /* 0x000fe40006000000 */
[----:B------:R-:W-:-:S02]  /*bfb0*/  FSEL R16, R181, -INF , !P2 ;  /* 0xff800000b5107808 */ /* 0x000fc40005000000 */
[----:B------:R-:W-:Y:S02]  /*bfc0*/  FSEL R17, R141, -INF , !P1 ;  /* 0xff8000008d117808 */ /* 0x000fe40004800000 */
[----:B------:R-:W-:Y:S02]  /*bfd0*/  FSEL R21, R140, -INF , !P3 ;  /* 0xff8000008c157808 */ /* 0x000fe40005800000 */
[C---:B------:R-:W-:Y:S02]  /*bfe0*/  ISETP.GE.AND P6, PT, R7.reuse, R234, PT ;  /* 0x000000ea0700720c */ /* 0x040fe40003fc6270 */
[C---:B------:R-:W-:Y:S02]  /*bff0*/  ISETP.GE.AND P5, PT, R7.reuse, R233, PT ;  /* 0x000000e90700720c */ /* 0x040fe40003fa6270 */
[----:B------:R-:W-:Y:S02]  /*c000*/  ISETP.GE.AND P4, PT, R7, R232, PT ;  /* 0x000000e80700720c */ /* 0x000fe40003f86270 */
[----:B------:R-:W-:-:S02]  /*c010*/  ISETP.GE.AND P2, PT, R6, R234, PT ;  /* 0x000000ea0600720c */ /* 0x000fc40003f46270 */
[C---:B------:R-:W-:Y:S02]  /*c020*/  ISETP.GE.AND P1, PT, R6.reuse, R233, PT ;  /* 0x000000e90600720c */ /* 0x040fe40003f26270 */
[----:B------:R-:W-:Y:S02]  /*c030*/  ISETP.GE.AND P3, PT, R6, R232, PT ;  /* 0x000000e80600720c */ /* 0x000fe40003f66270 */
[----:B------:R-:W-:Y:S02]  /*c040*/  FMNMX.FTZ R0, R179, R0, !PT ;  /* 0x00000000b3007209 */ /* 0x000fe40007810000 */
[C---:B------:R-:W-:Y:S02]  /*c050*/  ISETP.LT.OR P6, PT, R7.reuse, R230, P6 ;  /* 0x000000e60700720c */ /* 0x040fe400037c1670 */
[C---:B------:R-:W-:Y:S02]  /*c060*/  ISETP.LT.OR P5, PT, R7.reuse, R229, P5 ;  /* 0x000000e50700720c */ /* 0x040fe40002fa1670 */
[----:B------:R-:W-:-:S02]  /*c070*/  ISETP.LT.OR P4, PT, R7, R228, P4 ;  /* 0x000000e40700720c */ /* 0x000fc40002781670 */
[C---:B------:R-:W-:Y:S01]  /*c080*/  ISETP.LT.OR P2, PT, R6.reuse, R230, P2 ;  /* 0x000000e60600720c */ /* 0x040fe20001741670 */
[----:B------:R-:W1:Y:S01]  /*c090*/  SHFL.BFLY PT, R7, R0, 0x2, 0x1f ;  /* 0x0c401f0000077f89 */ /* 0x000e6200000e0000 */
[C---:B------:R-:W-:Y:S02]  /*c0a0*/  ISETP.LT.OR P1, PT, R6.reuse, R229, P1 ;  /* 0x000000e50600720c */ /* 0x040fe40000f21670 */
[----:B------:R-:W-:Y:S02]  /*c0b0*/  ISETP.LT.OR P3, PT, R6, R228, P3 ;  /* 0x000000e40600720c */ /* 0x000fe40001f61670 */
[----:B------:R-:W-:Y:S02]  /*c0c0*/  FMNMX.FTZ R6, R135, R8, !PT ;  /* 0x0000000887067209 */ /* 0x000fe40007810000 */
[----:B------:R-:W-:Y:S02]  /*c0d0*/  FSEL R12, R139, -INF , !P6 ;  /* 0xff8000008b0c7808 */ /* 0x000fe40007000000 */
[----:B------:R-:W-:-:S02]  /*c0e0*/  ISETP.GE.AND P6, PT, R5, R234, PT ;  /* 0x000000ea0500720c */ /* 0x000fc40003fc6270 */
[----:B------:R-:W-:Y:S02]  /*c0f0*/  FMNMX.FTZ R6, R16, R6, !PT ;  /* 0x0000000610067209 */ /* 0x000fe40007810000 */
[----:B------:R-:W-:Y:S02]  /*c100*/  FSEL R14, R138, -INF , !P5 ;  /* 0xff8000008a0e7808 */ /* 0x000fe40006800000 */
        /* <DEDUP_REMOVED lines=10> */
[----:B------:R-:W-:Y:S02]  /*c1b0*/  ISETP.GE.AND P5, PT, R2, R234, PT ;  /* 0x000000ea0200720c */ /* 0x000fe40003fa6270 */
[----:B------:R-:W-:Y:S02]  /*c1c0*/  FMNMX.FTZ R6, R138, R6, !PT ;  /* 0x000000068a067209 */ /* 0x000fe40007810000 */
[----:B------:R-:W-:Y:S02]  /*c1d0*/  FSEL R132, R23, -INF , !P2 ;  /* 0xff80000017847808 */ /* 0x000fe40005000000 */
[C---:B------:R-:W-:Y:S02]  /*c1e0*/  ISETP.GE.AND P6, PT, R5.reuse, R233, PT ;  /* 0x000000e90500720c */ /* 0x040fe40003fc6270 */
[----:B------:R-:W-:Y:S02]  /*c1f0*/  ISETP.GE.AND P2, PT, R5, R232, PT ;  /* 0x000000e80500720c */ /* 0x000fe40003f46270 */
[----:B------:R-:W-:-:S02]  /*c200*/  ISETP.LT.OR P5, PT, R2, R230, P5 ;  /* 0x000000e60200720c */ /* 0x000fc40002fa1670 */
[----:B------:R-:W-:Y:S02]  /*c210*/  FMNMX.FTZ R6, R133, R6, !PT ;  /* 0x0000000685067209 */ /* 0x000fe40007810000 */
[C---:B------:R-:W-:Y:S02]  /*c220*/  ISETP.LT.OR P6, PT, R5.reuse, R229, P6 ;  /* 0x000000e50500720c */ /* 0x040fe400037c1670 */
[----:B------:R-:W-:Y:S02]  /*c230*/  ISETP.LT.OR P2, PT, R5, R228, P2 ;  /* 0x000000e40500720c */ /* 0x000fe40001741670 */
[----:B------:R-:W-:Y:S02]  /*c240*/  FSEL R139, R22, -INF , !P5 ;  /* 0xff800000168b7808 */ /* 0x000fe40006800000 */
[----:B------:R-:W-:Y:S02]  /*c250*/  FMNMX.FTZ R6, R132, R6, !PT ;  /* 0x0000000684067209 */ /* 0x000fe40007810000 */
[----:B-1----:R-:W-:-:S02]  /*c260*/  FMNMX.FTZ R5, R0, R7, !PT ;  /* 0x0000000700057209 */ /* 0x002fc40007810000 */
[----:B------:R-:W-:Y:S02]  /*c270*/  FMNMX.FTZ R7, R134, R10, !PT ;  /* 0x0000000a86077209 */ /* 0x000fe40007810000 */
[----:B------:R-:W-:Y:S02]  /*c280*/  FMNMX.FTZ R0, R139, R6, !PT ;  /* 0x000000068b007209 */ /* 0x000fe40007810000 */
[----:B------:R-:W-:Y:S02]  /*c290*/  FMNMX.FTZ R6, R17, R7, !PT ;  /* 0x0000000711067209 */ /* 0x000fe40007810000 */
[----:B------:R-:W-:Y:S01]  /*c2a0*/  FSEL R13, R143, -INF , !P1 ;  /* 0xff8000008f0d7808 */ /* 0x000fe20004800000 */
[----:B------:R-:W1:Y:S01]  /*c2b0*/  SHFL.BFLY PT, R24, R0, 0x2, 0x1f ;  /* 0x0c401f0000187f89 */ /* 0x000e6200000e0000 */
[----:B------:R-:W-:Y:S02]  /*c2c0*/  FMNMX.FTZ R6, R14, R6, !PT ;  /* 0x000000060e067209 */ /* 0x000fe40007810000 */
[----:B------:R-:W-:-:S02]  /*c2d0*/  ISETP.GE.AND P5, PT, R4, R233, PT ;  /* 0x000000e90400720c */ /* 0x000fc40003fa6270 */
[----:B------:R-:W-:Y:S02]  /*c2e0*/  ISETP.GE.AND P1, PT, R4, R232, PT ;  /* 0x000000e80400720c */ /* 0x000fe40003f26270 */
[----:B------:R-:W-:Y:S02]  /*c2f0*/  FSEL R141, R30, -INF , !P6 ;  /* 0xff8000001e8d7808 */ /* 0x000fe40007000000 */
[----:B------:R-:W-:Y:S02]  /*c300*/  FMNMX.FTZ R6, R13, R6, !PT ;  /* 0x000000060d067209 */ /* 0x000fe40007810000 */
[C---:B------:R-:W-:Y:S02]  /*c310*/  ISETP.LT.OR P5, PT, R4.reuse, R229, P5 ;  /* 0x000000e50400720c */ /* 0x040fe40002fa1670 */
[----:B------:R-:W-:Y:S02]  /*c320*/  ISETP.LT.OR P1, PT, R4, R228, P1 ;  /* 0x000000e40400720c */ /* 0x000fe40000f21670 */
        /* <DEDUP_REMOVED lines=12> */
[----:B------:R-:W-:-:S02]  /*c3f0*/  FSEL R140, R25, -INF , !P5 ;  /* 0xff800000198c7808 */ /* 0x000fc40006800000 */
[C---:B------:R-:W-:Y:S01]  /*c400*/  ISETP.GE.AND P5, PT, R2.reuse, R233, PT ;  /* 0x000000e90200720c */ /* 0x040fe20003fa6270 */
[----:B------:R-:W2:Y:S01]  /*c410*/  SHFL.BFLY PT, R25, R5, 0x1, 0x1f ;  /* 0x0c201f0005197f89 */ /* 0x000ea200000e0000 */
[----:B------:R-:W-:Y:S02]  /*c420*/  ISETP.GE.AND P2, PT, R2, R232, PT ;  /* 0x000000e80200720c */ /* 0x000fe40003f46270 */
[----:B------:R-:W-:Y:S02]  /*c430*/  FSEL R182, R35, -INF , !P1 ;  /* 0xff80000023b67808 */ /* 0x000fe40004800000 */
[----:B------:R-:W-:Y:S01]  /*c440*/  FMNMX.FTZ R3, R180, R3, !PT ;  /* 0x00000003b4037209 */ /* 0x000fe20007810000 */
[----:B------:R-:W-:Y:S01]  /*c450*/  LDSM.16.MT88.4 R32, [R217+0xb000] ;  /* 0x00b00000d920783b */ /* 0x000fe20000004200 */
[----:B------:R-:W-:Y:S02]  /*c460*/  ISETP.LT.OR P5, PT, R2, R229, P5 ;  /* 0x000000e50200720c */ /* 0x000fe40002fa1670 */
[----:B------:R-:W-:-:S02]  /*c470*/  FSEL R142, R26, -INF , !P6 ;  /* 0xff8000001a8e7808 */ /* 0x000fc40007000000 */
[----:B------:R-:W-:Y:S02]  /*c480*/  FMNMX.FTZ R4, R140, R4, !PT ;  /* 0x000000048c047209 */ /* 0x000fe40007810000 */
[----:B------:R-:W-:Y:S02]  /*c490*/  ISETP.LT.OR P1, PT, R2, R228, P2 ;  /* 0x000000e40200720c */ /* 0x000fe40001721670 */
[----:B------:R-:W-:Y:S02]  /*c4a0*/  FSEL R187, R28, -INF , !P4 ;  /* 0xff8000001cbb7808 */ /* 0x000fe40006000000 */
[----:B------:R-:W-:Y:S02]  /*c4b0*/  FMNMX.FTZ R2, R182, R3, !PT ;  /* 0x00000003b6027209 */ /* 0x000fe40007810000 */
[----:B------:R-:W-:Y:S02]  /*c4c0*/  FSEL R143, R27, -INF , !P5 ;  /* 0xff8000001b8f7808 */ /* 0x000fe40006800000 */
[----:B------:R-:W-:-:S02]  /*c4d0*/  FMNMX.FTZ R4, R142, R4, !PT ;  /* 0x000000048e047209 */ /* 0x000fc40007810000 */
[----:B------:R-:W-:Y:S02]  /*c4e0*/  FSEL R186, R29, -INF , !P1 ;  /* 0xff8000001dba7808 */ /* 0x000fe40004800000 */
[----:B------:R-:W-:Y:S01]  /*c4f0*/  FMNMX.FTZ R2, R187, R2, !PT ;  /* 0x00000002bb027209 */ /* 0x000fe20007810000 */
[----:B------:R-:W-:Y:S01]  /*c500*/  LDSM.16.MT88.4 R28, [R218+0xa000] ;  /* 0x00a00000da1c783b */ /* 0x000fe20000004200 */
[----:B------:R-:W-:Y:S02]  /*c510*/  FMNMX.FTZ R6, R143, R4, !PT ;  /* 0x000000048f067209 */ /* 0x000fe40007810000 */
[----:B------:R-:W-:Y:S02]  /*c520*/  FMNMX.FTZ R4, R186, R2, !PT ;  /* 0x00000002ba047209 */ /* 0x000fe40007810000 */
[----:B-1----:R-:W-:Y:S02]  /*c530*/  FMNMX.FTZ R0, R0, R24, !PT ;  /* 0x0000001800007209 */ /* 0x002fe40007810000 */
[----:B------:R-:W1:Y:S01]  /*c540*/  SHFL.BFLY PT, R24, R6, 0x2, 0x1f ;  /* 0x0c401f0006187f89 */ /* 0x000e6200000e0000 */
[----:B--2---:R-:W-:-:S03]  /*c550*/  FMNMX.FTZ R203, R5, R25, !PT ;  /* 0x0000001905cb7209 */ /* 0x004fc60007810000 */
[----:B------:R-:W2:Y:S01]  /*c560*/  SHFL.BFLY PT, R23, R4, 0x2, 0x1f ;  /* 0x0c401f0004177f89 */ /* 0x000ea200000e0000 */
[C---:B------:R-:W-:Y:S01]  /*c570*/  FSETP.NEU.FTZ.AND P4, PT, R203.reuse, -INF , PT ;  /* 0xff800000cb00780b */ /* 0x040fe20003f9d000 */
[----:B------:R-:W-:Y:S02]  /*c580*/  FMUL.FTZ R3, R203, c[0x0][0x23c] ;  /* 0x00008f00cb037a20 */ /* 0x000fe40000410000 */
[----:B------:R-:W3:Y:S03]  /*c590*/  SHFL.BFLY PT, R25, R0, 0x1, 0x1f ;  /* 0x0c201f0000197f89 */ /* 0x000ee600000e0000 */
[----:B------:R-:W-:-:S05]  /*c5a0*/  FSEL R3, R3, RZ, P4 ;  /* 0x000000ff03037208 */ /* 0x000fca0002000000 */
[--C-:B------:R-:W-:Y:S02]  /*c5b0*/  FFMA.FTZ R9, R9, c[0x0][0x23c], -R3.reuse ;  /* 0x00008f0009097a23 */ /* 0x100fe40000010803 */
[--C-:B------:R-:W-:Y:S02]  /*c5c0*/  FFMA.FTZ R20, R20, c[0x0][0x23c], -R3.reuse ;  /* 0x00008f0014147a23 */ /* 0x100fe40000010803 */
[----:B------:R4:W-:Y:S01]  /*c5d0*/  MUFU.EX2 R206, R9 ;  /* 0x0000000900ce7308 */ /* 0x0009e20000000800 */
[--C-:B------:R-:W-:Y:S02]  /*c5e0*/  FFMA.FTZ R19, R19, c[0x0][0x23c], -R3.reuse ;  /* 0x00008f0013137a23 */ /* 0x100fe40000010803 */
[----:B------:R-:W-:Y:S01]  /*c5f0*/  FFMA.FTZ R18, R18, c[0x0][0x23c], -R3 ;  /* 0x00008f0012127a23 */ /* 0x000fe20000010803 */
[----:B-1----:R-:W-:Y:S02]  /*c600*/  FMNMX.FTZ R5, R6, R24, !PT ;  /* 0x0000001806057209 */ /* 0x002fe40007810000 */
[----:B--2---:R-:W-:-:S02]  /*c610*/  FMNMX.FTZ R4, R4, R23, !PT ;  /* 0x0000001704047209 */ /* 0x004fc40007810000 */
[----:B------:R-:W-:Y:S01]  /*c620*/  MUFU.EX2 R205, R20 ;  /* 0x0000001400cd7308 */ /* 0x000fe20000000800 */
[----:B---3--:R-:W-:Y:S02]  /*c630*/  FMNMX.FTZ R202, R0, R25, !PT ;  /* 0x0000001900ca7209 */ /* 0x008fe40007810000 */
[----:B------:R-:W1:Y:S02]  /*c640*/  SHFL.BFLY PT, R6, R4, 0x1, 0x1f ;  /* 0x0c201f0004067f89 */ /* 0x000e6400000e0000 */
[C---:B------:R-:W-:Y:S02]  /*c650*/  FSETP.NEU.FTZ.AND P3, PT, R202.reuse, -INF , PT ;  /* 0xff800000ca00780b */ /* 0x040fe40003f7d000 */
[----:B----4-:R-:W2:Y:S01]  /*c660*/  SHFL.BFLY PT, R9, R5, 0x1, 0x1f ;  /* 0x0c201f0005097f89 */ /* 0x010ea200000e0000 */
[----:B------:R-:W-:Y:S01]  /*c670*/  FMUL.FTZ R2, R202, c[0x0][0x23c] ;  /* 0x00008f00ca027a20 */ /* 0x000fe20000410000 */
[----:B------:R-:W-:Y:S02]  /*c680*/  MUFU.EX2 R204, R19 ;  /* 0x0000001300cc7308 */ /* 0x000fe40000000800 */
[----:B------:R-:W3:Y:S02]  /*c690*/  LDSM.16.MT88.4 R24, [R213+0xa000] ;  /* 0x00a00000d518783b */ /* 0x000ee40000004200 */
[----:B------:R-:W-:-:S04]  /*c6a0*/  FSEL R2, R2, RZ, P3 ;  /* 0x000000ff02027208 */ /* 0x000fc80001800000 */
[----:B------:R-:W-:Y:S01]  /*c6b0*/  MUFU.EX2 R207, R18 ;  /* 0x0000001200cf7308 */ /* 0x000fe20000000800 */
[--C-:B------:R-:W-:Y:S02]  /*c6c0*/  FFMA.FTZ R12, R12, c[0x0][0x23c], -R2.reuse ;  /* 0x00008f000c0c7a23 */ /* 0x100fe40000010802 */
[--C-:B------:R-:W-:Y:S02]  /*c6d0*/  FFMA.FTZ R15, R15, c[0x0][0x23c], -R2.reuse ;  /* 0x00008f000f0f7a23 */ /* 0x100fe40000010802 */
[--C-:B------:R-:W-:Y:S02]  /*c6e0*/  FFMA.FTZ R16, R16, c[0x0][0x23c], -R2.reuse ;  /* 0x00008f0010107a23 */ /* 0x100fe40000010802 */
[----:B------:R-:W-:Y:S01]  /*c6f0*/  FFMA.FTZ R8, R8, c[0x0][0x23c], -R2 ;  /* 0x00008f0008087a23 */ /* 0x000fe20000010802 */
[----:B------:R4:W-:Y:S01]  /*c700*/  MUFU.EX2 R198, R12 ;  /* 0x0000000c00c67308 */ /* 0x0009e20000000800 */
[----:B-1----:R-:W-:Y:S02]  /*c710*/  FMNMX.FTZ R200, R4, R6, !PT ;  /* 0x0000000604c87209 */ /* 0x002fe40007810000 */
[----:B------:R-:W-:-:S02]  /*c720*/  FSEL R4, R203, RZ, P4 ;  /* 0x000000ffcb047208 */ /* 0x000fc40002000000 */
[----:B------:R-:W-:Y:S02]  /*c730*/  FSETP.NEU.FTZ.AND P1, PT, R200, -INF , PT ;  /* 0xff800000c800780b */ /* 0x000fe40003f3d000 */
[----:B--2---:R-:W-:Y:S01]  /*c740*/  FMNMX.FTZ R201, R5, R9, !PT ;  /* 0x0000000905c97209 */ /* 0x004fe20007810000 */
[----:B------:R-:W-:Y:S01]  /*c750*/  FADD.FTZ R5, R136, -R4 ;  /* 0x8000000488057221 */ /* 0x000fe20000010000 */
[----:B------:R-:W-:Y:S01]  /*c760*/  FSEL R4, R202, RZ, P3 ;  /* 0x000000ffca047208 */ /* 0x000fe20001800000 */
[----:B------:R1:W-:Y:S01]  /*c770*/  MUFU.EX2 R199, R15 ;  /* 0x0000000f00c77308 */ /* 0x0003e20000000800 */
[C---:B------:R-:W-:Y:S01]  /*c780*/  FSETP.NEU.FTZ.AND P2, PT, R201.reuse, -INF , PT ;  /* 0xff800000c900780b */ /* 0x040fe20003f5d000 */
[----:B------:R-:W-:Y:S02]  /*c790*/  FMUL.FTZ R0, R201, c[0x0][0x23c] ;  /* 0x00008f00c9007a20 */ /* 0x000fe40000410000 */
[----:B------:R-:W-:Y:S01]  /*c7a0*/  FADD.FTZ R4, R135, -R4 ;  /* 0x8000000487047221 */ /* 0x000fe20000010000 */
[----:B------:R-:W-:Y:S01]  /*c7b0*/  FSEL R6, R201, RZ, P2 ;  /* 0x000000ffc9067208 */ /* 0x000fe20001000000 */
[----:B----4-:R-:W-:Y:S01]  /*c7c0*/  FMUL.FTZ R12, R200, c[0x0][0x23c] ;  /* 0x00008f00c80c7a20 */ /* 0x010fe20000410000 */
[----:B------:R-:W-:Y:S01]  /*c7d0*/  FSEL R0, R0, RZ, P2 ;  /* 0x000000ff00007208 */ /* 0x000fe20001000000 */
[----:B------:R-:W-:Y:S01]  /*c7e0*/  FMUL.FTZ R5, R5, c[0x0][0x23c] ;  /* 0x00008f0005057a20 */ /* 0x000fe20000410000 */
[----:B------:R-:W-:Y:S02]  /*c7f0*/  MUFU.EX2 R196, R16 ;  /* 0x0000001000c47308 */ /* 0x000fe40000000800 */
[----:B------:R-:W-:Y:S01]  /*c800*/  FSEL R12, R12, RZ, P1 ;  /* 0x000000ff0c0c7208 */ /* 0x000fe20000800000 */
[----:B------:R-:W-:-:S02]  /*c810*/  FFMA.FTZ R14, R14, c[0x0][0x23c], -R0 ;  /* 0x00008f000e0e7a23 */ /* 0x000fc40000010800 */
[----:B------:R-:W-:Y:S02]  /*c820*/  FFMA.FTZ R13, R13, c[0x0][0x23c], -R0 ;  /* 0x00008f000d0d7a23 */ /* 0x000fe40000010800 */
[--C-:B------:R-:W-:Y:S01]  /*c830*/  FFMA.FTZ R21, R21, c[0x0][0x23c], -R12.reuse ;  /* 0x00008f0015157a23 */ /* 0x100fe2000001080c */
[----:B------:R2:W4:Y:S01]  /*c840*/  MUFU.EX2 R16, R5 ;  /* 0x0000000500107308 */ /* 0x0005220000000800 */
[----:B------:R-:W-:Y:S02]  /*c850*/  FFMA.FTZ R22, R22, c[0x0][0x23c], -R12 ;  /* 0x00008f0016167a23 */ /* 0x000fe4000001080c */
[----:B-1----:R-:W-:Y:S01]  /*c860*/  FMUL.FTZ R15, R4, c[0x0][0x23c] ;  /* 0x00008f00040f7a20 */ /* 0x002fe20000410000 */
[----:B------:R-:W-:Y:S01]  /*c870*/  FSEL R4, R200, RZ, P1 ;  /* 0x000000ffc8047208 */ /* 0x000fe20000800000 */
[--C-:B------:R-:W-:Y:S02]  /*c880*/  FFMA.FTZ R10, R10, c[0x0][0x23c], -R0.reuse ;  /* 0x00008f000a0a7a23 */ /* 0x100fe40000010800 */
[----:B------:R-:W-:Y:S01]  /*c890*/  FFMA.FTZ R17, R17, c[0x0][0x23c], -R0 ;  /* 0x00008f0011117a23 */ /* 0x000fe20000010800 */
[----:B------:R-:W-:Y:S01]  /*c8a0*/  MUFU.EX2 R185, R21 ;  /* 0x0000001500b97308 */ /* 0x000fe20000000800 */
[----:B------:R-:W-:-:S02]  /*c8b0*/  FADD.FTZ R4, R137, -R4 ;  /* 0x8000000489047221 */ /* 0x000fc40000010000 */
[--C-:B------:R-:W-:Y:S02]  /*c8c0*/  FFMA.FTZ R11, R11, c[0x0][0x23c], -R12.reuse ;  /* 0x00008f000b0b7a23 */ /* 0x100fe4000001080c */
[----:B------:R-:W-:Y:S02]  /*c8d0*/  FFMA.FTZ R7, R7, c[0x0][0x23c], -R12 ;  /* 0x00008f0007077a23 */ /* 0x000fe4000001080c */
[----:B------:R-:W-:Y:S01]  /*c8e0*/  FMUL.FTZ R4, R4, c[0x0][0x23c] ;  /* 0x00008f0004047a20 */ /* 0x000fe20000410000 */
[----:B------:R1:W-:Y:S01]  /*c8f0*/  MUFU.EX2 R181, R22 ;  /* 0x0000001600b57308 */ /* 0x0003e20000000800 */
[----:B--2---:R-:W-:Y:S02]  /*c900*/  FADD.FTZ R5, R134, -R6 ;  /* 0x8000000686057221 */ /* 0x004fe40000010000 */
[----:B----4-:R-:W-:Y:S02]  /*c910*/  FMUL.FTZ R144, R144, R16 ;  /* 0x0000001090907220 */ /* 0x010fe40000410000 */
[----:B------:R-:W-:-:S02]  /*c920*/  FMUL.FTZ R5, R5, c[0x0][0x23c] ;  /* 0x00008f0005057a20 */ /* 0x000fc40000410000 */
[-C--:B------:R-:W-:Y:S01]  /*c930*/  FMUL.FTZ R145, R145, R16.reuse ;  /* 0x0000001091917220 */ /* 0x080fe20000410000 */
[----:B------:R-:W-:Y:S01]  /*c940*/  MUFU.EX2 R190, R14 ;  /* 0x0000000e00be7308 */ /* 0x000fe20000000800 */
[-C--:B------:R-:W-:Y:S02]  /*c950*/  FMUL.FTZ R156, R156, R16.reuse ;  /* 0x000000109c9c7220 */ /* 0x080fe40000410000 */
[-C--:B------:R-:W-:Y:S02]  /*c960*/  FMUL.FTZ R157, R157, R16.reuse ;  /* 0x000000109d9d7220 */ /* 0x080fe40000410000 */
[-C--:B------:R-:W-:Y:S02]  /*c970*/  FMUL.FTZ R172, R172, R16.reuse ;  /* 0x00000010acac7220 */ /* 0x080fe40000410000 */
[-C--:B------:R-:W-:Y:S01]  /*c980*/  FMUL.FTZ R173, R173, R16.reuse ;  /* 0x00000010adad7220 */ /* 0x080fe20000410000 */
[----:B-1----:R-:W1:Y:S01]  /*c990*/  LDSM.16.MT88.4 R20, [R215+0xa000] ;  /* 0x00a00000d714783b */ /* 0x002e620000004200 */
[----:B------:R-:W2:Y:S01]  /*c9a0*/  MUFU.EX2 R191, R13 ;  /* 0x0000000d00bf7308 */ /* 0x000ea20000000800 */
[----:B------:R-:W-:-:S02]  /*c9b0*/  FMUL.FTZ R160, R160, R16 ;  /* 0x00000010a0a07220 */ /* 0x000fc40000410000 */
[-C--:B------:R-:W-:Y:S02]  /*c9c0*/  FMUL.FTZ R161, R161, R16.reuse ;  /* 0x00000010a1a17220 */ /* 0x080fe40000410000 */
[-C--:B------:R-:W-:Y:S02]  /*c9d0*/  FMUL.FTZ R36, R36, R16.reuse ;  /* 0x0000001024247220 */ /* 0x080fe40000410000 */
[-C--:B------:R-:W-:Y:S01]  /*c9e0*/  FMUL.FTZ R37, R37, R16.reuse ;  /* 0x0000001025257220 */ /* 0x080fe20000410000 */
[----:B------:R4:W5:Y:S01]  /*c9f0*/  MUFU.EX2 R197, R8 ;  /* 0x0000000800c57308 */ /* 0x0009620000000800 */
[-C--:B------:R-:W-:Y:S02]  /*ca00*/  FMUL.FTZ R80, R80, R16.reuse ;  /* 0x0000001050507220 */ /* 0x080fe40000410000 */
[-C--:B------:R-:W-:Y:S02]  /*ca10*/  FMUL.FTZ R81, R81, R16.reuse ;  /* 0x0000001051517220 */ /* 0x080fe40000410000 */
[----:B------:R-:W-:-:S02]  /*ca20*/  FMUL.FTZ R64, R64, R16 ;  /* 0x0000001040407220 */ /* 0x000fc40000410000 */
[----:B------:R-:W-:Y:S01]  /*ca30*/  FMUL.FTZ R65, R65, R16 ;  /* 0x0000001041417220 */ /* 0x000fe20000410000 */
[----:B------:R3:W-:Y:S01]  /*ca40*/  MUFU.EX2 R189, R10 ;  /* 0x0000000a00bd7308 */ /* 0x0007e20000000800 */
[----:B--2---:R-:W-:Y:S01]  /*ca50*/  F2FP.BF16.PACK_AB R6, R191, R190 ;  /* 0x000000bebf06723e */ /* 0x004fe200000010ff */
[-C--:B------:R-:W-:Y:S02]  /*ca60*/  FMUL.FTZ R68, R68, R16.reuse ;  /* 0x0000001044447220 */ /* 0x080fe40000410000 */
[-C--:B------:R-:W-:Y:S02]  /*ca70*/  FMUL.FTZ R69, R69, R16.reuse ;  /* 0x0000001045457220 */ /* 0x080fe40000410000 */
[----:B------:R-:W-:Y:S02]  /*ca80*/  FMUL.FTZ R52, R52, R16 ;  /* 0x0000001034347220 */ /* 0x000fe40000410000 */
[----:B------:R-:W-:Y:S01]  /*ca90*/  MUFU.EX2 R188, R17 ;  /* 0x0000001100bc7308 */ /* 0x000fe20000000800 */
[----:B----4-:R-:W-:Y:S01]  /*caa0*/  F2FP.BF16.PACK_AB R8, R205, R206 ;  /* 0x000000cecd08723e */ /* 0x010fe200000010ff */
[-C--:B------:R-:W-:Y:S01]  /*cab0*/  FMUL.FTZ R53, R53, R16.reuse ;  /* 0x0000001035357220 */ /* 0x080fe20000410000 */
[----:B-----5:R-:W-:Y:S01]  /*cac0*/  F2FP.BF16.PACK_AB R9, R196, R197 ;  /* 0x000000c5c409723e */ /* 0x020fe200000010ff */
[----:B------:R-:W-:-:S02]  /*cad0*/  FMUL.FTZ R48, R48, R16 ;  /* 0x0000001030307220 */ /* 0x000fc40000410000 */
[----:B------:R-:W-:Y:S02]  /*cae0*/  FMUL.FTZ R49, R49, R16 ;  /* 0x0000001031317220 */ /* 0x000fe40000410000 */
[----:B------:R2:W-:Y:S01]  /*caf0*/  MUFU.EX2 R183, R11 ;  /* 0x0000000b00b77308 */ /* 0x0005e20000000800 */
[----:B---3--:R-:W-:Y:S01]  /*cb00*/  F2FP.BF16.PACK_AB R10, R207, R204 ;  /* 0x000000cccf0a723e */ /* 0x008fe200000010ff */
[-C--:B------:R-:W-:Y:S02]  /*cb10*/  FMUL.FTZ R116, R116, R16.reuse ;  /* 0x0000001074747220 */ /* 0x080fe40000410000 */
[-C--:B------:R-:W-:Y:S02]  /*cb20*/  FMUL.FTZ R117, R117, R16.reuse ;  /* 0x0000001075757220 */ /* 0x080fe40000410000 */
[-C--:B------:R-:W-:Y:S02]  /*cb30*/  FMUL.FTZ R128, R128, R16.reuse ;  /* 0x0000001080807220 */ /* 0x080fe40000410000 */
[----:B------:R-:W3:Y:S01]  /*cb40*/  MUFU.EX2 R184, R7 ;  /* 0x0000000700b87308 */ /* 0x000ee20000000800 */
[----:B------:R-:W-:-:S02]  /*cb50*/  FMUL.FTZ R129, R129, R16 ;  /* 0x0000001081817220 */ /* 0x000fc40000410000 */
[-C--:B------:R-:W-:Y:S02]  /*cb60*/  FMUL.FTZ R84, R84, R16.reuse ;  /* 0x0000001054547220 */ /* 0x080fe40000410000 */
[-C--:B------:R-:W-:Y:S02]  /*cb70*/  FMUL.FTZ R85, R85, R16.reuse ;  /* 0x0000001055557220 */ /* 0x080fe40000410000 */
[----:B------:R-:W-:Y:S01]  /*cb80*/  FMUL.FTZ R96, R96, R16 ;  /* 0x0000001060607220 */ /* 0x000fe20000410000 */
[----:B------:R-:W4:Y:S01]  /*cb90*/  MUFU.EX2 R15, R15 ;  /* 0x0000000f000f7308 */ /* 0x000f220000000800 */
[----:B--2---:R-:W-:Y:S01]  /*cba0*/  F2FP.BF16.PACK_AB R11, R199, R198 ;  /* 0x000000c6c70b723e */ /* 0x004fe200000010ff */
[-C--:B------:R-:W-:Y:S02]  /*cbb0*/  FMUL.FTZ R97, R97, R16.reuse ;  /* 0x0000001061617220 */ /* 0x080fe40000410000 */
[-C--:B------:R-:W-:Y:S02]  /*cbc0*/  FMUL.FTZ R100, R100, R16.reuse ;  /* 0x0000001064647220 */ /* 0x080fe40000410000 */
[----:B------:R-:W-:-:S02]  /*cbd0*/  FMUL.FTZ R101, R101, R16 ;  /* 0x0000001065657220 */ /* 0x000fc40000410000 */
[----:B------:R2:W5:Y:S01]  /*cbe0*/  MUFU.EX2 R14, R5 ;  /* 0x00000005000e7308 */ /* 0x0005620000000800 */
[----:B---3--:R-:W-:Y:S01]  /*cbf0*/  F2FP.BF16.PACK_AB R7, R181, R184 ;  /* 0x000000b8b507723e */ /* 0x008fe200000010ff */
[-C--:B------:R-:W-:Y:S02]  /*cc00*/  FMUL.FTZ R112, R112, R16.reuse ;  /* 0x0000001070707220 */ /* 0x080fe40000410000 */
[----:B------:R-:W-:-:S04]  /*cc10*/  FMUL.FTZ R113, R113, R16 ;  /* 0x0000001071717220 */ /* 0x000fc80000410000 */
[----:B------:R3:W1:Y:S01]  /*cc20*/  MUFU.EX2 R13, R4 ;  /* 0x00000004000d7308 */ /* 0x0006620000000800 */
[-C--:B----4-:R-:W-:Y:S02]  /*cc30*/  FMUL.FTZ R146, R146, R15.reuse ;  /* 0x0000000f92927220 */ /* 0x090fe40000410000 */
[-C--:B------:R-:W-:Y:S02]  /*cc40*/  FMUL.FTZ R147, R147, R15.reuse ;  /* 0x0000000f93937220 */ /* 0x080fe40000410000 */
[-C--:B------:R-:W-:Y:S02]  /*cc50*/  FMUL.FTZ R158, R158, R15.reuse ;  /* 0x0000000f9e9e7220 */ /* 0x080fe40000410000 */
[----:B------:R-:W-:Y:S01]  /*cc60*/  FMUL.FTZ R159, R159, R15 ;  /* 0x0000000f9f9f7220 */ /* 0x000fe20000410000 */
[----:B--2---:R-:W-:Y:S01]  /*cc70*/  F2FP.BF16.PACK_AB R5, R185, R183 ;  /* 0x000000b7b905723e */ /* 0x004fe200000010ff */
[-C--:B-----5:R-:W-:Y:S01]  /*cc80*/  FMUL.FTZ R148, R148, R14.reuse ;  /* 0x0000000e94947220 */ /* 0x0a0fe20000410000 */
[----:B------:R-:W-:Y:S01]  /*cc90*/  HMMA.16816.F32.BF16 R144, R8, R24, R144 ;  /* 0x000000180890723c */ /* 0x000fe20000041890 */
[----:B------:R-:W-:-:S02]  /*cca0*/  FMUL.FTZ R149, R149, R14 ;  /* 0x0000000e95957220 */ /* 0x000fc40000410000 */
[-C--:B------:R-:W-:Y:S02]  /*ccb0*/  FMUL.FTZ R152, R152, R14.reuse ;  /* 0x0000000e98987220 */ /* 0x080fe40000410000 */
[----:B------:R-:W-:Y:S01]  /*ccc0*/  FMUL.FTZ R153, R153, R14 ;  /* 0x0000000e99997220 */ /* 0x000fe20000410000 */
[----:B---3--:R-:W-:Y:S01]  /*ccd0*/  F2FP.BF16.PACK_AB R4, R188, R189 ;  /* 0x000000bdbc04723e */ /* 0x008fe200000010ff */
        /* <DEDUP_REMOVED lines=127> */
[----:B------:R-:W-:-:S04]  /*d4d0*/  FMUL.FTZ R115, R115, R15 ;  /* 0x0000000f73737220 */ /* 0x000fc80000410000 */
[----:B------:R-:W-:Y:S01]  /*d4e0*/  FFMA.FTZ R4, R177, c[0x0][0x23c], -R3 ;  /* 0x00008f00b1047a23 */ /* 0x000fe20000010803 */
[C---:B------:R-:W-:Y:S01]  /*d4f0*/  HMMA.16816.F32.BF16 R192, R8.reuse, R26, R80 ;  /* 0x0000001a08c0723c */ /* 0x040fe20000041850 */
[----:B------:R-:W-:Y:S01]  /*d500*/  MOV R177, R19 ;  /* 0x0000001300b17202 */ /* 0x000fe20000000f00 */
[----:B------:R-:W-:Y:S01]  /*d510*/  IMAD.MOV.U32 R6, RZ, RZ, R136 ;  /* 0x000000ffff067224 */ /* 0x000fe200078e0088 */
[----:B------:R1:W-:Y:S01]  /*d520*/  MUFU.EX2 R26, R4 ;  /* 0x00000004001a7308 */ /* 0x0003e20000000800 */
[----:B------:R-:W-:Y:S02]  /*d530*/  MOV R5, R137 ;  /* 0x0000008900057202 */ /* 0x000fe40000000f00 */
[----:B------:R-:W-:Y:S02]  /*d540*/  MOV R7, R135 ;  /* 0x0000008700077202 */ /* 0x000fe40000000f00 */
[----:B------:R-:W-:Y:S01]  /*d550*/  HMMA.16816.F32.BF16 R208, R8, R22, R64 ;  /* 0x0000001608d0723c */ /* 0x000fe20000041840 */
[----:B------:R-:W-:-:S02]  /*d560*/  MOV R80, R172 ;  /* 0x000000ac00507202 */ /* 0x000fc40000000f00 */
[----:B------:R-:W-:Y:S02]  /*d570*/  MOV R81, R159 ;  /* 0x0000009f00517202 */ /* 0x000fe40000000f00 */
[----:B------:R-:W-:Y:S02]  /*d580*/  MOV R82, R158 ;  /* 0x0000009e00527202 */ /* 0x000fe40000000f00 */
[----:B------:R-:W-:Y:S01]  /*d590*/  MOV R67, R28 ;  /* 0x0000001c00437202 */ /* 0x000fe20000000f00 */
[----:B------:R-:W-:Y:S01]  /*d5a0*/  HMMA.16816.F32.BF16 R68, R8, R24, R68 ;  /* 0x000000180844723c */ /* 0x000fe20000041844 */
[----:B------:R-:W-:Y:S01]  /*d5b0*/  IMAD.MOV.U32 R64, RZ, RZ, R174 ;  /* 0x000000ffff407224 */ /* 0x000fe200078e00ae */
[----:B------:R-:W-:Y:S01]  /*d5c0*/  MOV R65, R173 ;  /* 0x000000ad00417202 */ /* 0x000fe20000000f00 */
[----:B-1----:R-:W-:Y:S01]  /*d5d0*/  FFMA.FTZ R4, R176, c[0x0][0x23c], -R3 ;  /* 0x00008f00b0047a23 */ /* 0x002fe20000010803 */
[----:B------:R-:W1:Y:S01]  /*d5e0*/  LDSM.16.MT88.4 R172, [R215+0xa800] ;  /* 0x00a80000d7ac783b */ /* 0x000e620000004200 */
[----:B------:R-:W-:-:S02]  /*d5f0*/  MOV R66, R29 ;  /* 0x0000001d00427202 */ /* 0x000fc40000000f00 */
[----:B------:R2:W3:Y:S01]  /*d600*/  MUFU.EX2 R28, R4 ;  /* 0x00000004001c7308 */ /* 0x0004e20000000800 */
[----:B------:R-:W-:Y:S01]  /*d610*/  HMMA.16816.F32.BF16 R52, R8, R20, R52 ;  /* 0x000000140834723c */ /* 0x000fe20000041834 */
[----:B------:R-:W-:Y:S02]  /*d620*/  MOV R83, R157 ;  /* 0x0000009d00537202 */ /* 0x000fe40000000f00 */
[----:B------:R-:W-:-:S05]  /*d630*/  MOV R176, R134 ;  /* 0x0000008600b07202 */ /* 0x000fca0000000f00 */
[C---:B------:R-:W-:Y:S01]  /*d640*/  HMMA.16816.F32.BF16 R240, R8.reuse, R30, R48 ;  /* 0x0000001e08f0723c */ /* 0x040fe20000041830 */
[----:B------:R-:W4:Y:S01]  /*d650*/  LDSM.16.MT88.4 R48, [R218+0xa800] ;  /* 0x00a80000da30783b */ /* 0x000f220000004200 */
[--C-:B--2---:R-:W-:Y:S01]  /*d660*/  FFMA.FTZ R4, R178, c[0x0][0x23c], -R3.reuse ;  /* 0x00008f00b2047a23 */ /* 0x104fe20000010803 */
[----:B------:R-:W-:Y:S01]  /*d670*/  MOV R178, R18 ;  /* 0x0000001200b27202 */ /* 0x000fe20000000f00 */
[----:B------:R-:W-:Y:S01]  /*d680*/  FFMA.FTZ R3, R179, c[0x0][0x23c], -R3 ;  /* 0x00008f00b3037a23 */ /* 0x000fe20000010803 */
[----:B------:R-:W-:Y:S01]  /*d690*/  MOV R179, R17 ;  /* 0x0000001100b37202 */ /* 0x000fe20000000f00 */
[----:B------:R2:W-:Y:S02]  /*d6a0*/  MUFU.EX2 R29, R4 ;  /* 0x00000004001d7308 */ /* 0x0005e40000000800 */
[C---:B------:R-:W-:Y:S06]  /*d6b0*/  HMMA.16816.F32.BF16 R116, R8.reuse, R32, R116 ;  /* 0x000000200874723c */ /* 0x040fec0000041874 */
[----:B------:R5:W1:Y:S02]  /*d6c0*/  MUFU.EX2 R27, R3 ;  /* 0x00000003001b7308 */ /* 0x000a640000000800 */
[C---:B------:R-:W-:Y:S07]  /*d6d0*/  HMMA.16816.F32.BF16 R32, R8.reuse, R34, R128 ;  /* 0x000000220820723c */ /* 0x040fee0000041880 */
[----:B---3--:R-:W-:Y:S01]  /*d6e0*/  F2FP.BF16.PACK_AB R128, R28, R26 ;  /* 0x0000001a1c80723e */ /* 0x008fe200000010ff */
[----:B------:R-:W-:Y:S01]  /*d6f0*/  HMMA.16816.F32.BF16 R84, R8, R36, R84 ;  /* 0x000000240854723c */ /* 0x000fe20000041854 */
[----:B--2---:R-:W-:-:S02]  /*d700*/  MOV R4, R156 ;  /* 0x0000009c00047202 */ /* 0x004fc40000000f00 */
[----:B------:R-:W2:Y:S01]  /*d710*/  LDSM.16.MT88.4 R156, [R213+0xa800] ;  /* 0x00a80000d59c783b */ /* 0x000ea20000004200 */
[----:B-----5:R-:W-:Y:S01]  /*d720*/  FFMA.FTZ R3, R138, c[0x0][0x23c], -R2 ;  /* 0x00008f008a037a23 */ /* 0x020fe20000010802 */
[----:B-1----:R-:W-:-:S03]  /*d730*/  F2FP.BF16.PACK_AB R130, R27, R29 ;  /* 0x0000001d1b82723e */ /* 0x002fc600000010ff */
[----:B------:R-:W-:Y:S01]  /*d740*/  HMMA.16816.F32.BF16 R100, R8, R40, R100 ;  /* 0x000000280864723c */ /* 0x000fe20000041864 */
[----:B------:R1:W-:Y:S02]  /*d750*/  MUFU.EX2 R22, R3 ;  /* 0x0000000300167308 */ /* 0x0003e40000000800 */
[----:B-1----:R-:W-:-:S06]  /*d760*/  FFMA.FTZ R3, R133, c[0x0][0x23c], -R2 ;  /* 0x00008f0085037a23 */ /* 0x002fcc0000010802 */
[----:B------:R1:W3:Y:S02]  /*d770*/  MUFU.EX2 R24, R3 ;  /* 0x0000000300187308 */ /* 0x0002e40000000800 */
[--C-:B-1----:R-:W-:Y:S01]  /*d780*/  FFMA.FTZ R3, R132, c[0x0][0x23c], -R2.reuse ;  /* 0x00008f0084037a23 */ /* 0x102fe20000010802 */
[----:B---3--:R-:W-:Y:S01]  /*d790*/  F2FP.BF16.PACK_AB R129, R24, R22 ;  /* 0x000000161881723e */ /* 0x008fe200000010ff */
[----:B------:R-:W-:Y:S01]  /*d7a0*/  FFMA.FTZ R2, R139, c[0x0][0x23c], -R2 ;  /* 0x00008f008b027a23 */ /* 0x000fe20000010802 */
[C---:B------:R-:W-:Y:S03]  /*d7b0*/  HMMA.16816.F32.BF16 R132, R8.reuse, R42, R112 ;  /* 0x0000002a0884723c */ /* 0x040fe60000041870 */
[----:B------:R-:W-:Y:S01]  /*d7c0*/  MUFU.EX2 R25, R3 ;  /* 0x0000000300197308 */ /* 0x000fe20000000800 */
[----:B------:R-:W-:Y:S04]  /*d7d0*/  LDSM.16.MT88.4 R112, [R218+0xb800] ;  /* 0x00b80000da70783b */ /* 0x000fe80000004200 */
[----:B------:R-:W-:Y:S03]  /*d7e0*/  HMMA.16816.F32.BF16 R136, R8, R38, R96 ;  /* 0x000000260888723c */ /* 0x000fe60000041860 */
[----:B------:R1:W3:Y:S01]  /*d7f0*/  MUFU.EX2 R23, R2 ;  /* 0x0000000200177308 */ /* 0x0002e20000000800 */
[----:B------:R-:W5:Y:S03]  /*d800*/  LDSM.16.MT88.4 R96, [R215+0xb800] ;  /* 0x00b80000d760783b */ /* 0x000f660000004200 */
[----:B------:R-:W-:-:S02]  /*d810*/  FFMA.FTZ R11, R251, R16, R206 ;  /* 0x00000010fb0b7223 */ /* 0x000fc400000100ce */
[----:B------:R-:W-:Y:S02]  /*d820*/  FFMA.FTZ R8, R250, R15, R197 ;  /* 0x0000000ffa087223 */ /* 0x000fe400000100c5 */
[----:B------:R-:W-:Y:S02]  /*d830*/  FADD.FTZ R11, R205, R11 ;  /* 0x0000000bcd0b7221 */ /* 0x000fe40000010000 */
[----:B------:R-:W-:Y:S02]  /*d840*/  FADD.FTZ R10, R196, R8 ;  /* 0x00000008c40a7221 */ /* 0x000fe40000010000 */
[----:B-1----:R-:W-:Y:S01]  /*d850*/  FFMA.FTZ R2, R141, c[0x0][0x23c], -R0 ;  /* 0x00008f008d027a23 */ /* 0x002fe20000010800 */
[----:B---3--:R-:W-:-:S03]  /*d860*/  F2FP.BF16.PACK_AB R131, R23, R25 ;  /* 0x000000191783723e */ /* 0x008fc600000010ff */
[----:B------:R1:W-:Y:S04]  /*d870*/  MUFU.EX2 R20, R2 ;  /* 0x0000000200147308 */ /* 0x0003e80000000800 */
[C---:B------:R-:W-:Y:S08]  /*d880*/  HMMA.16816.F32.BF16 R160, R128.reuse, R172, R160 ;  /* 0x000000ac80a0723c */ /* 0x040ff000000418a0 */
[----:B----4-:R-:W-:Y:S01]  /*d890*/  HMMA.16816.F32.BF16 R36, R128, R48, R80 ;  /* 0x000000308024723c */ /* 0x010fe20000041850 */
[----:B------:R-:W3:Y:S01]  /*d8a0*/  LDSM.16.MT88.4 R80, [R213+0xb800] ;  /* 0x00b80000d550783b */ /* 0x000ee20000004200 */
[----:B-1----:R-:W-:-:S04]  /*d8b0*/  FFMA.FTZ R2, R140, c[0x0][0x23c], -R0 ;  /* 0x00008f008c027a23 */ /* 0x002fc80000010800 */
[----:B------:R1:W4:Y:S02]  /*d8c0*/  MUFU.EX2 R21, R2 ;  /* 0x0000000200157308 */ /* 0x0003240000000800 */
[C---:B--2---:R-:W-:Y:S08]  /*d8d0*/  HMMA.16816.F32.BF16 R144, R128.reuse, R156, R144 ;  /* 0x0000009c8090723c */ /* 0x044ff00000041890 */
[----:B-----5:R-:W-:Y:S01]  /*d8e0*/  HMMA.16816.F32.BF16 R84, R128, R96, R84 ;  /* 0x000000608054723c */ /* 0x020fe20000041854 */
[--C-:B-1----:R-:W-:Y:S01]  /*d8f0*/  FFMA.FTZ R2, R142, c[0x0][0x23c], -R0.reuse ;  /* 0x00008f008e027a23 */ /* 0x102fe20000010800 */
[----:B----4-:R-:W-:Y:S01]  /*d900*/  F2FP.BF16.PACK_AB R124, R21, R20 ;  /* 0x00000014157c723e */ /* 0x010fe200000010ff */
[----:B------:R-:W-:-:S05]  /*d910*/  FFMA.FTZ R0, R143, c[0x0][0x23c], -R0 ;  /* 0x00008f008f007a23 */ /* 0x000fca0000010800 */
[C---:B------:R-:W-:Y:S01]  /*d920*/  HMMA.16816.F32.BF16 R100, R128.reuse, R112, R100 ;  /* 0x000000708064723c */ /* 0x040fe20000041864 */
[----:B------:R-:W-:Y:S08]  /*d930*/  MUFU.EX2 R19, R2 ;  /* 0x0000000200137308 */ /* 0x000ff00000000800 */
[----:B------:R1:W2:Y:S01]  /*d940*/  MUFU.EX2 R18, R0 ;  /* 0x0000000000127308 */ /* 0x0002a20000000800 */
[----:B---3--:R-:W-:Y:S01]  /*d950*/  HMMA.16816.F32.BF16 R68, R128, R80, R68 ;  /* 0x000000508044723c */ /* 0x008fe20000041844 */
        /* <DEDUP_REMOVED lines=15> */
[C---:B------:R-:W-:Y:S01]  /*da50*/  HMMA.16816.F32.BF16 R40, R124.reuse, R48, R64 ;  /* 0x000000307c28723c */ /* 0x040fe20000041840 */
[----:B------:R-:W2:Y:S07]  /*da60*/  LDSM.16.MT88.4 R64, [R217+0xa800] ;  /* 0x00a80000d940783b */ /* 0x000eae0000004200 */
[C---:B------:R-:W-:Y:S08]  /*da70*/  HMMA.16816.F32.BF16 R148, R124.reuse, R156, R148 ;  /* 0x0000009c7c94723c */ /* 0x040ff00000041894 */
[C---:B------:R-:W-:Y:S08]  /*da80*/  HMMA.16816.F32.BF16 R152, R124.reuse, R158, R152 ;  /* 0x0000009e7c98723c */ /* 0x040ff00000041898 */
[C---:B------:R-:W-:Y:S08]  /*da90*/  HMMA.16816.F32.BF16 R44, R124.reuse, R50, R44 ;  /* 0x000000327c2c723c */ /* 0x040ff0000004182c */
[C---:B------:R-:W-:Y:S08]  /*daa0*/  HMMA.16816.F32.BF16 R72, R124.reuse, R80, R72 ;  /* 0x000000507c48723c */ /* 0x040ff00000041848 */
[-C--:B-1----:R-:W-:Y:S08]  /*dab0*/  HMMA.16816.F32.BF16 R120, R124, R4.reuse, R120 ;  /* 0x000000047c78723c */ /* 0x082ff00000041878 */
[----:B------:R-:W-:Y:S07]  /*dac0*/  HMMA.16816.F32.BF16 R116, R128, R4, R116 ;  /* 0x000000048074723c */ /* 0x000fee0000041874 */
[----:B------:R-:W-:Y:S01]  /*dad0*/  FFMA.FTZ R5, R249, R14, R189 ;  /* 0x0000000ef9057223 */ /* 0x000fe200000100bd */
[----:B--2---:R-:W-:Y:S01]  /*dae0*/  HMMA.16816.F32.BF16 R56, R124, R64, R56 ;  /* 0x000000407c38723c */ /* 0x004fe20000041838 */
        /* <DEDUP_REMOVED lines=50> */
[----:B------:R-:W-:Y:S01]  /*de10*/  UMOV UR16, 0x6 ;  /* 0x0000000600107882 */ /* 0x000fe20000000000 */
[----:B------:R-:W-:Y:S01]  /*de20*/  MOV R0, UR4 ;  /* 0x0000000400007c02 */ /* 0x000fe20008000f00 */
[----:B------:R-:W-:Y:S01]  /*de30*/  ULDC.64 UR4, c[0x0][0x1a0] ;  /* 0x0000680000047ab9 */ /* 0x000fe20000000a00 */
[----:B------:R-:W-:Y:S01]  /*de40*/  BAR.SYNC.DEFER_BLOCKING 0x0 ;  /* 0x0000000000007b1d */ /* 0x000fe20000010000 */
[----:B------:R-:W-:Y:S01]  /*de50*/  USHF.L.U32 UR15, UR4, 0x6, URZ ;  /* 0x00000006040f7899 */ /* 0x000fe2000800063f */
[----:B------:R-:W-:Y:S01]  /*de60*/  IADD3 R4, P1, R236, -UR10, RZ ;  /* 0x8000000aec047c10 */ /* 0x000fe2000ff3e0ff */
[----:B------:R-:W-:Y:S02]  /*de70*/  USHF.L.U64.HI UR5, UR4, UR16, UR5 ;  /* 0x0000001004057299 */ /* 0x000fe40008010205 */
[----:B------:R-:W-:Y:S01]  /*de80*/  UIADD3 UR15, UP0, -UR15, 0x80, URZ ;  /* 0x000000800f0f7890 */ /* 0x000fe2000ff1e13f */
[----:B------:R-:W-:Y:S01]  /*de90*/  IADD3.X R5, R237, ~UR14, RZ, P1, !PT ;  /* 0x8000000eed057c10 */ /* 0x000fe20008ffe4ff */
[----:B------:R-:W-:-:S02]  /*dea0*/  UIADD3 UR20, UR8, -0x5, URZ ;  /* 0xfffffffb08147890 */ /* 0x000fc4000fffe03f */
[----:B------:R-:W-:Y:S02]  /*deb0*/  UIADD3.X UR5, URZ, ~UR5, URZ, UP0, !UPT ;  /* 0x800000053f057290 */ /* 0x000fe400087fe43f */
[----:B------:R-:W-:Y:S01]  /*dec0*/  UISETP.GT.AND UP0, UPT, UR20, UR9, UPT ;  /* 0x000000091400728c */ /* 0x000fe2000bf04270 */
[----:B--2---:R-:W-:-:S05]  /*ded0*/  MOV R2, R30 ;  /* 0x0000001e00027202 */ /* 0x004fca0000000f00 */
        /* <DEDUP_REMOVED lines=20> */
[----:B------:R-:W-:Y:S04]  /*e020*/  LDSM.16.M88.4 R24, [R223] ;  /* 0x00000000df18783b */ /* 0x000fe80000000200 */
[----:B-1----:R-:W1:Y:S04]  /*e030*/  LDSM.16.M88.4 R8, [R214+0x2000] ;  /* 0x00200000d608783b */ /* 0x002e680000000200 */
[----:B------:R-:W-:Y:S04]  /*e040*/  LDSM.16.M88.4 R32, [R226] ;  /* 0x00000000e220783b */ /* 0x000fe80000000200 */
[----:B--2---:R-:W2:Y:S04]  /*e050*/  LDSM.16.M88.4 R4, [R216+0x2000] ;  /* 0x00200000d804783b */ /* 0x004ea80000000200 */
[----:B------:R-:W4:Y:S04]  /*e060*/  LDSM.16.M88.4 R16, [R214] ;  /* 0x00000000d610783b */ /* 0x000f280000000200 */
[----:B------:R-:W5:Y:S04]  /*e070*/  LDSM.16.M88.4 R12, [R216] ;  /* 0x00000000d80c783b */ /* 0x000f680000000200 */
[----:B------:R-:W0:Y:S01]  /*e080*/  LDGDEPBAR ;  /* 0x00000000000079af */ /* 0x000e220000000000 */
[C---:B-1----:R-:W-:Y:S08]  /*e090*/  HMMA.16816.F32.BF16 R140, R8.reuse, R20, RZ ;  /* 0x00000014088c723c */ /* 0x042ff000000418ff */
[C---:B------:R-:W-:Y:S08]  /*e0a0*/  HMMA.16816.F32.BF16 R132, R8.reuse, R28, RZ ;  /* 0x0000001c0884723c */ /* 0x040ff000000418ff */
[C---:B------:R-:W-:Y:S08]  /*e0b0*/  HMMA.16816.F32.BF16 R136, R8.reuse, R22, RZ ;  /* 0x000000160888723c */ /* 0x040ff000000418ff */
[----:B------:R-:W-:Y:S08]  /*e0c0*/  HMMA.16816.F32.BF16 R8, R8, R30, RZ ;  /* 0x0000001e0808723c */ /* 0x000ff000000418ff */
[C---:B--2---:R-:W-:Y:S08]  /*e0d0*/  HMMA.16816.F32.BF16 R176, R4.reuse, R24, R140 ;  /* 0x0000001804b0723c */ /* 0x044ff0000004188c */
[C---:B------:R-:W-:Y:S01]  /*e0e0*/  HMMA.16816.F32.BF16 R180, R4.reuse, R32, R132 ;  /* 0x0000002004b4723c */ /* 0x040fe20000041884 */
[----:B------:R-:W-:Y:S07]  /*e0f0*/  LDSM.16.M88.4 R132, [R221+0x8800] ;  /* 0x00880000dd84783b */ /* 0x000fee0000000200 */
[C---:B------:R-:W-:Y:S01]  /*e100*/  HMMA.16816.F32.BF16 R196, R4.reuse, R26, R136 ;  /* 0x0000001a04c4723c */ /* 0x040fe20000041888 */
[----:B------:R-:W-:Y:S07]  /*e110*/  LDSM.16.M88.4 R136, [R221+0x8000] ;  /* 0x00800000dd88783b */ /* 0x000fee0000000200 */
[----:B------:R-:W-:Y:S01]  /*e120*/  HMMA.16816.F32.BF16 R192, R4, R34, R8 ;  /* 0x0000002204c0723c */ /* 0x000fe20000041808 */
[----:B------:R-:W1:Y:S07]  /*e130*/  LDSM.16.M88.4 R8, [R222+0x2000] ;  /* 0x00200000de08783b */ /* 0x000e6e0000000200 */
[C---:B----4-:R-:W-:Y:S08]  /*e140*/  HMMA.16816.F32.BF16 R140, R16.reuse, R20, RZ ;  /* 0x00000014108c723c */ /* 0x050ff000000418ff */
[C---:B------:R-:W-:Y:S08]  /*e150*/  HMMA.16816.F32.BF16 R4, R16.reuse, R28, RZ ;  /* 0x0000001c1004723c */ /* 0x040ff000000418ff */
[C---:B------:R-:W-:Y:S08]  /*e160*/  HMMA.16816.F32.BF16 R20, R16.reuse, R22, RZ ;  /* 0x000000161014723c */ /* 0x040ff000000418ff */
[----:B------:R-:W-:Y:S01]  /*e170*/  HMMA.16816.F32.BF16 R28, R16, R30, RZ ;  /* 0x0000001e101c723c */ /* 0x000fe200000418ff */
[----:B------:R-:W2:Y:S07]  /*e180*/  LDSM.16.M88.4 R16, [R222] ;  /* 0x00000000de10783b */ /* 0x000eae0000000200 */
[C---:B-----5:R-:W-:Y:S08]  /*e190*/  HMMA.16816.F32.BF16 R188, R12.reuse, R24, R140 ;  /* 0x000000180cbc723c */ /* 0x060ff0000004188c */
[C---:B------:R-:W-:Y:S01]  /*e1a0*/  HMMA.16816.F32.BF16 R184, R12.reuse, R32, R4 ;  /* 0x000000200cb8723c */ /* 0x040fe20000041804 */
[----:B------:R-:W-:Y:S07]  /*e1b0*/  LDSM.16.M88.4 R4, [R220+0x2000] ;  /* 0x00200000dc04783b */ /* 0x000fee0000000200 */
[C---:B------:R-:W-:Y:S01]  /*e1c0*/  HMMA.16816.F32.BF16 R140, R12.reuse, R26, R20 ;  /* 0x0000001a0c8c723c */ /* 0x040fe20000041814 */
[----:B------:R-:W-:Y:S07]  /*e1d0*/  LDSM.16.M88.4 R20, [R219+0x800] ;  /* 0x00080000db14783b */ /* 0x000fee0000000200 */
[----:B------:R-:W-:Y:S01]  /*e1e0*/  HMMA.16816.F32.BF16 R32, R12, R34, R28 ;  /* 0x000000220c20723c */ /* 0x000fe2000004181c */
[----:B------:R-:W4:Y:S07]  /*e1f0*/  LDSM.16.M88.4 R12, [R219] ;  /* 0x00000000db0c783b */ /* 0x000f2e0000000200 */
        /* <DEDUP_REMOVED lines=9> */
[----:B------:R-:W-:Y:S07]  /*e290*/  LDSM.16.M88.4 R16, [R212+0x9000] ;  /* 0x00900000d410783b */ /* 0x000fee0000000200 */
[C---:B----4-:R-:W-:Y:S08]  /*e2a0*/  HMMA.16816.F32.BF16 R132, R4.reuse, R14, R24 ;  /* 0x0000000e0484723c */ /* 0x050ff00000041818 */
[C---:B------:R-:W-:Y:S01]  /*e2b0*/  HMMA.16816.F32.BF16 R136, R4.reuse, R12, R28 ;  /* 0x0000000c0488723c */ /* 0x040fe2000004181c */
[----:B------:R-:W-:Y:S07]  /*e2c0*/  LDSM.16.M88.4 R28, [R212+0x9800] ;  /* 0x00980000d41c783b */ /* 0x000fee0000000200 */
[C---:B------:R-:W-:Y:S08]  /*e2d0*/  HMMA.16816.F32.BF16 R24, R4.reuse, R20, R180 ;  /* 0x000000140418723c */ /* 0x040ff000000418b4 */
[----:B------:R-:W-:Y:S01]  /*e2e0*/  HMMA.16816.F32.BF16 R32, R4, R22, R176 ;  /* 0x000000160420723c */ /* 0x000fe200000418b0 */
[----:B------:R-:W2:Y:S07]  /*e2f0*/  LDSM.16.M88.4 R4, [R214+0x6000] ;  /* 0x00600000d604783b */ /* 0x000eae0000000200 */
[C---:B-1----:R-:W-:Y:S08]  /*e300*/  HMMA.16816.F32.BF16 R196, R8.reuse, R12, R196 ;  /* 0x0000000c08c4723c */ /* 0x042ff000000418c4 */
[C---:B------:R-:W-:Y:S01]  /*e310*/  HMMA.16816.F32.BF16 R176, R8.reuse, R14, R188 ;  /* 0x0000000e08b0723c */ /* 0x040fe200000418bc */
[----:B------:R-:W1:Y:S07]  /*e320*/  LDSM.16.M88.4 R12, [R214+0x4000] ;  /* 0x00400000d60c783b */ /* 0x000e6e0000000200 */
[C---:B------:R-:W-:Y:S08]  /*e330*/  HMMA.16816.F32.BF16 R184, R8.reuse, R20, R184 ;  /* 0x0000001408b8723c */ /* 0x040ff000000418b8 */
[----:B------:R-:W-:Y:S01]  /*e340*/  HMMA.16816.F32.BF16 R192, R8, R22, R140 ;  /* 0x0000001608c0723c */ /* 0x000fe2000004188c */
[----:B------:R-:W-:Y:S04]  /*e350*/  LDSM.16.M88.4 R20, [R224] ;  /* 0x00000000e014783b */ /* 0x000fe80000000200 */
[----:B------:R-:W-:Y:S03]  /*e360*/  LDSM.16.M88.4 R8, [R216+0x4000] ;  /* 0x00400000d808783b */ /* 0x000fe60000000200 */
[C---:B--2---:R-:W-:Y:S08]  /*e370*/  HMMA.16816.F32.BF16 R188, R4.reuse, R16, R136 ;  /* 0x0000001004bc723c */ /* 0x044ff00000041888 */
[C---:B------:R-:W-:Y:S08]  /*e380*/  HMMA.16816.F32.BF16 R180, R4.reuse, R18, R132 ;  /* 0x0000001204b4723c */ /* 0x040ff00000041884 */
[C---:B------:R-:W-:Y:S01]  /*e390*/  HMMA.16816.F32.BF16 R136, R4.reuse, R28, R24 ;  /* 0x0000001c0488723c */ /* 0x040fe20000041818 */
[----:B------:R-:W-:Y:S07]  /*e3a0*/  LDSM.16.M88.4 R24, [R225] ;  /* 0x00000000e118783b */ /* 0x000fee0000000200 */
[----:B------:R-:W-:Y:S01]  /*e3b0*/  HMMA.16816.F32.BF16 R32, R4, R30, R32 ;  /* 0x0000001e0420723c */ /* 0x000fe20000041820 */
[----:B------:R-:W2:Y:S07]  /*e3c0*/  LDSM.16.M88.4 R4, [R216+0x6000] ;  /* 0x00600000d804783b */ /* 0x000eae0000000200 */
[C---:B-1----:R-:W-:Y:S08]  /*e3d0*/  HMMA.16816.F32.BF16 R140, R12.reuse, R16, R196 ;  /* 0x000000100c8c723c */ /* 0x042ff000000418c4 */
[C---:B------:R-:W-:Y:S01]  /*e3e0*/  HMMA.16816.F32.BF16 R176, R12.reuse, R18, R176 ;  /* 0x000000120cb0723c */ /* 0x040fe200000418b0 */
[----:B------:R-:W-:Y:S07]  /*e3f0*/  LDSM.16.M88.4 R16, [R222+0x4000] ;  /* 0x00400000de10783b */ /* 0x000fee0000000200 */
[C---:B------:R-:W-:Y:S08]  /*e400*/  HMMA.16816.F32.BF16 R184, R12.reuse, R28, R184 ;  /* 0x0000001c0cb8723c */ /* 0x040ff000000418b8 */
[----:B------:R-:W-:Y:S01]  /*e410*/  HMMA.16816.F32.BF16 R132, R12, R30, R192 ;  /* 0x0000001e0c84723c */ /* 0x000fe200000418c0 */
[----:B------:R-:W1:Y:S04]  /*e420*/  LDSM.16.M88.4 R28, [R221+0x9000] ;  /* 0x00900000dd1c783b */ /* 0x000e680000000200 */
[----:B------:R-:W4:Y:S03]  /*e430*/  LDSM.16.M88.4 R12, [R222+0x6000] ;  /* 0x00600000de0c783b */ /* 0x000f260000000200 */
[C---:B--2---:R-:W-:Y:S08]  /*e440*/  HMMA.16816.F32.BF16 R204, R4.reuse, R22, R32 ;  /* 0x0000001604cc723c */ /* 0x044ff00000041820 */
[C---:B------:R-:W-:Y:S08]  /*e450*/  HMMA.16816.F32.BF16 R188, R4.reuse, R24, R188 ;  /* 0x0000001804bc723c */ /* 0x040ff000000418bc */
[----:B------:R-:W-:Y:S08]  /*e460*/  HMMA.16816.F32.BF16 R180, R4, R26, R180 ;  /* 0x0000001a04b4723c */ /* 0x000ff000000418b4 */
[C---:B------:R-:W-:Y:S08]  /*e470*/  HMMA.16816.F32.BF16 R32, R8.reuse, R24, R140 ;  /* 0x000000180820723c */ /* 0x040ff0000004188c */
[----:B------:R-:W-:Y:S01]  /*e480*/  HMMA.16816.F32.BF16 R140, R8, R26, R176 ;  /* 0x0000001a088c723c */ /* 0x000fe200000418b0 */
[----:B------:R-:W2:Y:S07]  /*e490*/  LDSM.16.M88.4 R24, [R221+0x9800] ;  /* 0x00980000dd18783b */ /* 0x000eae0000000200 */
[-C--:B------:R-:W-:Y:S01]  /*e4a0*/  HMMA.16816.F32.BF16 R196, R4, R20.reuse, R136 ;  /* 0x0000001404c4723c */ /* 0x080fe20000041888 */
[----:B------:R-:W-:Y:S07]  /*e4b0*/  LDSM.16.M88.4 R4, [R220+0x6000] ;  /* 0x00600000dc04783b */ /* 0x000fee0000000200 */
[C---:B------:R-:W-:Y:S08]  /*e4c0*/  HMMA.16816.F32.BF16 R184, R8.reuse, R20, R184 ;  /* 0x0000001408b8723c */ /* 0x040ff000000418b8 */
[----:B------:R-:W-:Y:S01]  /*e4d0*/  HMMA.16816.F32.BF16 R192, R8, R22, R132 ;  /* 0x0000001608c0723c */ /* 0x000fe20000041884 */
[----:B------:R-:W-:Y:S04]  /*e4e0*/  LDSM.16.M88.4 R20, [R219+0x1000] ;  /* 0x00100000db14783b */ /* 0x000fe80000000200 */
[----:B------:R-:W5:Y:S03]  /*e4f0*/  LDSM.16.M88.4 R8, [R220+0x4000] ;  /* 0x00400000dc08783b */ /* 0x000f660000000200 */
[-C--:B-1----:R-:W-:Y:S08]  /*e500*/  HMMA.16816.F32.BF16 R32, R16, R28.reuse, R32 ;  /* 0x0000001c1020723c */ /* 0x082ff00000041820 */
[C---:B----4-:R-:W-:Y:S08]  /*e510*/  HMMA.16816.F32.BF16 R136, R12.reuse, R28, R188 ;  /* 0x0000001c0c88723c */ /* 0x050ff000000418bc */
[-C--:B------:R-:W-:Y:S08]  /*e520*/  HMMA.16816.F32.BF16 R176, R12, R30.reuse, R180 ;  /* 0x0000001e0cb0723c */ /* 0x080ff000000418b4 */
[C---:B------:R-:W-:Y:S08]  /*e530*/  HMMA.16816.F32.BF16 R28, R16.reuse, R30, R140 ;  /* 0x0000001e101c723c */ /* 0x040ff0000004188c */
[----:B--2---:R-:W-:Y:S08]  /*e540*/  HMMA.16816.F32.BF16 R140, R16, R24, R184 ;  /* 0x00000018108c723c */ /* 0x004ff000000418b8 */
[C---:B-----5:R-:W-:Y:S08]  /*e550*/  HMMA.16816.F32.BF16 R132, R8.reuse, R20, R32 ;  /* 0x000000140884723c */ /* 0x060ff00000041820 */
[----:B------:R-:W-:Y:S08]  /*e560*/  HMMA.16816.F32.BF16 R32, R8, R22, R28 ;  /* 0x000000160820723c */ /* 0x000ff0000004181c */
[C---:B------:R-:W-:Y:S08]  /*e570*/  HMMA.16816.F32.BF16 R136, R4.reuse, R20, R136 ;  /* 0x000000140488723c */ /* 0x040ff00000041888 */
[----:B------:R-:W-:Y:S01]  /*e580*/  HMMA.16816.F32.BF16 R28, R4, R22, R176 ;  /* 0x00000016041c723c */ /* 0x000fe200000418b0 */
[----:B------:R-:W1:Y:S01]  /*e590*/  LDSM.16.M88.4 R20, [R219+0x1800] ;  /* 0x00180000db14783b */ /* 0x000e620000000200 */
[----:B------:R-:W-:Y:S01]  /*e5a0*/  FMUL.FTZ R132, R132, c[0x0][0x2ec] ;  /* 0x0000bb0084847a20 */ /* 0x000fe20000410000 */
[----:B------:R-:W-:-:S04]  /*e5b0*/  DEPBAR.LE SB0, 0x0 ;  /* 0x000080000000791a */ /* 0x000fc80000000000 */
[----:B------:R-:W-:Y:S01]  /*e5c0*/  FMUL.FTZ R134, R134, c[0x0][0x2ec] ;  /* 0x0000bb0086867a20 */ /* 0x000fe20000410000 */
[----:B------:R-:W-:Y:S01]  /*e5d0*/  HMMA.16816.F32.BF16 R180, R12, R24, R196 ;  /* 0x000000180cb4723c */ /* 0x000fe200000418c4 */
[----:B------:R-:W-:Y:S01]  /*e5e0*/  FMUL.FTZ R135, R135, c[0x0][0x2ec] ;  /* 0x0000bb0087877a20 */ /* 0x000fe20000410000 */
[----:B------:R2:W4:Y:S01]  /*e5f0*/  MUFU.TANH R187, R132 ;  /* 0x0000008400bb7308 */ /* 0x0005220000002400 */
[----:B------:R-:W-:Y:S02]  /*e600*/  FMUL.FTZ R133, R133, c[0x0][0x2ec] ;  /* 0x0000bb0085857a20 */ /* 0x000fe40000410000 */
[----:B------:R-:W-:Y:S02]  /*e610*/  FMUL.FTZ R32, R32, c[0x0][0x2ec] ;  /* 0x0000bb0020207a20 */ /* 0x000fe40000410000 */
[----:B------:R-:W-:Y:S01]  /*e620*/  FMUL.FTZ R33, R33, c[0x0][0x2ec] ;  /* 0x0000bb0021217a20 */ /* 0x000fe20000410000 */
[----:B------:R-:W-:Y:S01]  /*e630*/  HMMA.16816.F32.BF16 R16, R16, R26, R192 ;  /* 0x0000001a1010723c */ /* 0x000fe200000418c0 */
[----:B------:R-:W-:Y:S01]  /*e640*/  FMUL.FTZ R34, R34, c[0x0][0x2ec] ;  /* 0x0000bb0022227a20 */ /* 0x000fe20000410000 */
[----:B------:R5:W1:Y:S01]  /*e650*/  MUFU.TANH R186, R133 ;  /* 0x0000008500ba7308 */ /* 0x000a620000002400 */
[----:B------:R-:W-:-:S02]  /*e660*/  FMUL.FTZ R35, R35, c[0x0][0x2ec] ;  /* 0x0000bb0023237a20 */ /* 0x000fc40000410000 */
[----:B------:R-:W-:-:S03]  /*e670*/  FMUL.FTZ R137, R137, c[0x0][0x2ec] ;  /* 0x0000bb0089897a20 */ /* 0x000fc60000410000 */
[----:B------:R-:W-:Y:S01]  /*e680*/  HMMA.16816.F32.BF16 R12, R12, R26, R204 ;  /* 0x0000001a0c0c723c */ /* 0x000fe200000418cc */
[----:B------:R-:W-:Y:S01]  /*e690*/  FMUL.FTZ R28, R28, c[0x0][0x2ec] ;  /* 0x0000bb001c1c7a20 */ /* 0x000fe20000410000 */
[----:B------:R-:W1:Y:S01]  /*e6a0*/  MUFU.TANH R184, R134 ;  /* 0x0000008600b87308 */ /* 0x000e620000002400 */
[----:B------:R-:W-:Y:S02]  /*e6b0*/  FMUL.FTZ R29, R29, c[0x0][0x2ec] ;  /* 0x0000bb001d1d7a20 */ /* 0x000fe40000410000 */
[----:B------:R-:W-:Y:S02]  /*e6c0*/  FMUL.FTZ R30, R30, c[0x0][0x2ec] ;  /* 0x0000bb001e1e7a20 */ /* 0x000fe40000410000 */
[----:B------:R-:W-:Y:S02]  /*e6d0*/  FMUL.FTZ R31, R31, c[0x0][0x2ec] ;  /* 0x0000bb001f1f7a20 */ /* 0x000fe40000410000 */
[----:B--2---:R-:W-:Y:S01]  /*e6e0*/  FMUL.FTZ R132, R138, c[0x0][0x2ec] ;  /* 0x0000bb008a847a20 */ /* 0x004fe20000410000 */
[----:B------:R-:W2:Y:S01]  /*e6f0*/  MUFU.TANH R185, R135 ;  /* 0x0000008700b97308 */ /* 0x000ea20000002400 */
[----:B-----5:R-:W-:-:S02]  /*e700*/  FMUL.FTZ R133, R136, c[0x0][0x2ec] ;  /* 0x0000bb0088857a20 */ /* 0x020fc40000410000 */
[----:B------:R-:W-:-:S05]  /*e710*/  FMUL.FTZ R136, R139, c[0x0][0x2ec] ;  /* 0x0000bb008b887a20 */ /* 0x000fca0000410000 */
[----:B------:R-:W1:Y:S08]  /*e720*/  MUFU.TANH R135, R32 ;  /* 0x0000002000877308 */ /* 0x000e700000002400 */
[----:B------:R-:W1:Y:S08]  /*e730*/  MUFU.TANH R138, R33 ;  /* 0x00000021008a7308 */ /* 0x000e700000002400 */
[----:B------:R-:W1:Y:S08]  /*e740*/  MUFU.TANH R134, R34 ;  /* 0x0000002200867308 */ /* 0x000e700000002400 */
[----:B------:R1:W1:Y:S08]  /*e750*/  MUFU.TANH R176, R35 ;  /* 0x0000002300b07308 */ /* 0x0002700000002400 */
[----:B------:R-:W2:Y:S01]  /*e760*/  MUFU.TANH R139, R28 ;  /* 0x0000001c008b7308 */ /* 0x000ea20000002400 */
[C---:B-1----:R-:W-:Y:S07]  /*e770*/  HMMA.16816.F32.BF16 R32, R8.reuse, R20, R140 ;  /* 0x000000140820723c */ /* 0x042fee000004188c */
[----:B------:R-:W1:Y:S01]  /*e780*/  MUFU.TANH R141, R29 ;  /* 0x0000001d008d7308 */ /* 0x000e620000002400 */
[----:B------:R-:W-:Y:S07]  /*e790*/  HMMA.16816.F32.BF16 R8, R8, R22, R16 ;  /* 0x000000160808723c */ /* 0x000fee0000041810 */
[----:B------:R-:W1:Y:S08]  /*e7a0*/  MUFU.TANH R179, R30 ;  /* 0x0000001e00b37308 */ /* 0x000e700000002400 */
[----:B------:R5:W1:Y:S01]  /*e7b0*/  MUFU.TANH R188, R31 ;  /* 0x0000001f00bc7308 */ /* 0x000a620000002400 */
[----:B------:R-:W-:-:S07]  /*e7c0*/  FMUL.FTZ R25, R33, c[0x0][0x2ec] ;  /* 0x0000bb0021197a20 */ /* 0x000fce0000410000 */
[----:B------:R-:W1:Y:S01]  /*e7d0*/  MUFU.TANH R133, R133 ;  /* 0x0000008500857308 */ /* 0x000e620000002400 */
[----:B------:R-:W-:Y:S02]  /*e7e0*/  FMUL.FTZ R32, R32, c[0x0][0x2ec] ;  /* 0x0000bb0020207a20 */ /* 0x000fe40000410000 */
[----:B------:R-:W-:Y:S02]  /*e7f0*/  FMUL.FTZ R34, R34, c[0x0][0x2ec] ;  /* 0x0000bb0022227a20 */ /* 0x000fe40000410000 */
[----:B------:R-:W-:Y:S02]  /*e800*/  FMUL.FTZ R33, R35, c[0x0][0x2ec] ;  /* 0x0000bb0023217a20 */ /* 0x000fe40000410000 */
[----:B------:R-:W-:Y:S01]  /*e810*/  FMUL.FTZ R8, R8, c[0x0][0x2ec] ;  /* 0x0000bb0008087a20 */ /* 0x000fe20000410000 */
[----:B-----5:R-:W-:Y:S01]  /*e820*/  HMMA.16816.F32.BF16 R28, R4, R20, R180 ;  /* 0x00000014041c723c */ /* 0x020fe200000418b4 */
[----:B------:R-:W-:Y:S01]  /*e830*/  FMUL.FTZ R9, R9, c[0x0][0x2ec] ;  /* 0x0000bb0009097a20 */ /* 0x000fe20000410000 */
[----:B------:R-:W1:Y:S01]  /*e840*/  MUFU.TANH R137, R137 ;  /* 0x0000008900897308 */ /* 0x000e620000002400 */
[----:B------:R-:W-:-:S02]  /*e850*/  FMUL.FTZ R10, R10, c[0x0][0x2ec] ;  /* 0x0000bb000a0a7a20 */ /* 0x000fc40000410000 */
[----:B------:R-:W-:-:S03]  /*e860*/  FMUL.FTZ R11, R11, c[0x0][0x2ec] ;  /* 0x0000bb000b0b7a20 */ /* 0x000fc60000410000 */
[----:B------:R-:W-:Y:S02]  /*e870*/  HMMA.16816.F32.BF16 R4, R4, R22, R12 ;  /* 0x000000160404723c */ /* 0x000fe4000004180c */
        /* <DEDUP_REMOVED lines=11> */
[----:B------:R-:W-:-:S05]  /*e930*/  FMUL.FTZ R7, R7, c[0x0][0x2ec] ;  /* 0x0000bb0007077a20 */ /* 0x000fca0000410000 */
        /* <DEDUP_REMOVED lines=16> */
[----:B--2-4-:R-:W2:Y:S04]  /*ea40*/  LDL.64 R244, [R1+0x18] ;  /* 0x0000180001f47983 */ /* 0x014ea80000100a00 */
[----:B------:R-:W4:Y:S01]  /*ea50*/  LDL.64 R246, [R1+0x10] ;  /* 0x0000100001f67983 */ /* 0x000f220000100a00 */
[----:B------:R-:W-:-:S02]  /*ea60*/  UIADD3 UR10, UR8, -0x6, URZ ;  /* 0xfffffffa080a7890 */ /* 0x000fc4000fffe03f */
[----:B------:R-:W-:Y:S02]  /*ea70*/  ULDC.64 UR4, c[0x0][0x198] ;  /* 0x0000660000047ab9 */ /* 0x000fe40000000a00 */
[----:B------:R-:W-:Y:S02]  /*ea80*/  USHF.R.S32.HI UR8, URZ, 0x1f, UR10 ;  /* 0x0000001f3f087899 */ /* 0x000fe4000801140a */
[----:B------:R-:W-:Y:S02]  /*ea90*/  UIMAD.WIDE.U32 UR14, UR10, UR4, URZ ;  /* 0x000000040a0e72a5 */ /* 0x000fe4000f8e003f */
[----:B------:R-:W-:-:S04]  /*eaa0*/  UIMAD UR8, UR8, UR4, URZ ;  /* 0x00000004080872a4 */ /* 0x000fc8000f8e023f */
[----:B------:R-:W-:Y:S01]  /*eab0*/  UIMAD UR5, UR10, UR5, UR8 ;  /* 0x000000050a0572a4 */ /* 0x000fe2000f8e0208 */
[----:B------:R-:W-:Y:S02]  /*eac0*/  IMAD.U32 R0, RZ, RZ, UR14 ;  /* 0x0000000eff007e24 */ /* 0x000fe4000f8e00ff */
[----:B---3--:R-:W-:Y:S01]  /*ead0*/  IMAD.U32 R4, RZ, RZ, UR14 ;  /* 0x0000000eff047e24 */ /* 0x008fe2000f8e00ff */
[----:B------:R-:W-:-:S06]  /*eae0*/  UIADD3 UR5, UR15, UR5, URZ ;  /* 0x000000050f057290 */ /* 0x000fcc000fffe03f */
[----:B------:R-:W-:Y:S01]  /*eaf0*/  IMAD.U32 R3, RZ, RZ, UR5 ;  /* 0x00000005ff037e24 */ /* 0x000fe2000f8e00ff */
[----:B--2---:R-:W-:-:S04]  /*eb00*/  LEA R0, P0, R0, R244, 0x5 ;  /* 0x000000f400007211 */ /* 0x004fc800078028ff */
[----:B------:R-:W-:Y:S02]  /*eb10*/  LEA R2, P1, R0, c[0x0][0x168], 0x1 ;  /* 0x00005a0000027a11 */ /* 0x000fe400078208ff */
[----:B----4-:R-:W-:Y:S02]  /*eb20*/  LEA.HI.X R3, R4, R247, R3, 0x5, P0 ;  /* 0x000000f704037211 */ /* 0x010fe400000f2c03 */
        /* <DEDUP_REMOVED lines=11> */
.L_x_1911:
[----:B--2-4-:R-:W-:-:S04]  /*ebe0*/  MOV R0, UR20 ;  /* 0x0000001400007c02 */ /* 0x014fc80008000f00 */
[----:B------:R-:W-:-:S04]  /*ebf0*/  LEA R0, R0, R252, 0x5 ;  /* 0x000000fc00007211 */ /* 0x000fc800078e28ff */
[C---:B---3--:R-:W-:Y:S02]  /*ec00*/  IADD3 R2, R0.reuse, 0x1, RZ ;  /* 0x0000000100027810 */ /* 0x048fe40007ffe0ff */
[-C--:B------:R-:W-:Y:S02]  /*ec10*/  ISETP.GE.AND P1, PT, R0, R235.reuse, PT ;  /* 0x000000eb0000720c */ /* 0x080fe40003f26270 */
[C---:B------:R-:W-:Y:S02]  /*ec20*/  ISETP.GE.AND P3, PT, R2.reuse, R235, PT ;  /* 0x000000eb0200720c */ /* 0x040fe40003f66270 */
[C---:B------:R-:W-:Y:S02]  /*ec30*/  ISETP.GE.AND P2, PT, R2.reuse, R234, PT ;  /* 0x000000ea0200720c */ /* 0x040fe40003f46270 */
[C---:B------:R-:W-:Y:S02]  /*ec40*/  ISETP.GE.AND P4, PT, R2.reuse, R233, PT ;  /* 0x000000e90200720c */ /* 0x040fe40003f86270 */
[----:B------:R-:W-:-:S02]  /*ec50*/  ISETP.GE.AND P6, PT, R2, R232, PT ;  /* 0x000000e80200720c */ /* 0x000fc40003fc6270 */
[C---:B------:R-:W-:Y:S02]  /*ec60*/  ISETP.GE.AND P0, PT, R0.reuse, R234, PT ;  /* 0x000000ea0000720c */ /* 0x040fe40003f06270 */
[-C--:B------:R-:W-:Y:S02]  /*ec70*/  ISETP.LT.OR P1, PT, R0, R231.reuse, P1 ;  /* 0x000000e70000720c */ /* 0x080fe40000f21670 */
[C---:B------:R-:W-:Y:S02]  /*ec80*/  ISETP.LT.OR P3, PT, R2.reuse, R231, P3 ;  /* 0x000000e70200720c */ /* 0x040fe40001f61670 */
[C---:B------:R-:W-:Y:S02]  /*ec90*/  ISETP.LT.OR P2, PT, R2.reuse, R230, P2 ;  /* 0x000000e60200720c */ /* 0x040fe40001741670 */
[C---:B------:R-:W-:Y:S02]  /*eca0*/  ISETP.LT.OR P4, PT, R2.reuse, R229, P4 ;  /* 0x000000e50200720c */ /* 0x040fe40002781670 */
[----:B------:R-:W-:-:S02]  /*ecb0*/  ISETP.LT.OR P6, PT, R2, R228, P6 ;  /* 0x000000e40200720c */ /* 0x000fc400037c1670 */
[C---:B------:R-:W-:Y:S02]  /*ecc0*/  ISETP.GE.AND P5, PT, R0.reuse, R233, PT ;  /* 0x000000e90000720c */ /* 0x040fe40003fa6270 */
[C---:B------:R-:W-:Y:S02]  /*ecd0*/  ISETP.LT.OR P0, PT, R0.reuse, R230, P0 ;  /* 0x000000e60000720c */ /* 0x040fe40000701670 */
[C---:B------:R-:W-:Y:S02]  /*ece0*/  IADD3 R2, R0.reuse, 0x8, RZ ;  /* 0x0000000800027810 */ /* 0x040fe40007ffe0ff */
[----:B------:R-:W-:Y:S02]  /*ecf0*/  FSEL R6, R187, -INF , !P1 ;  /* 0xff800000bb067808 */ /* 0x000fe40004800000 */
[----:B------:R-:W-:Y:S02]  /*ed00*/  ISETP.LT.OR P5, PT, R0, R229, P5 ;  /* 0x000000e50000720c */ /* 0x000fe40002fa1670 */
[----:B------:R-:W-:-:S02]  /*ed10*/  FSEL R9, R184, -INF , !P0 ;  /* 0xff800000b8097808 */ /* 0x000fc40004000000 */
[----:B------:R-:W-:Y:S02]  /*ed20*/  ISETP.GE.AND P1, PT, R0, R232, PT ;  /* 0x000000e80000720c */ /* 0x000fe40003f26270 */
[----:B------:R-:W-:Y:S02]  /*ed30*/  ISETP.GE.AND P0, PT, R2, R235, PT ;  /* 0x000000eb0200720c */ /* 0x000fe40003f06270 */
[C---:B------:R-:W-:Y:S02]  /*ed40*/  IADD3 R5, R0.reuse, 0x9, RZ ;  /* 0x0000000900057810 */ /* 0x040fe40007ffe0ff */
[----:B-1----:R-:W-:Y:S02]  /*ed50*/  FSEL R11, R133, -INF , !P5 ;  /* 0xff800000850b7808 */ /* 0x002fe40006800000 */
[----:B------:R-:W-:Y:S02]  /*ed60*/  ISETP.LT.OR P1, PT, R0, R228, P1 ;  /* 0x000000e40000720c */ /* 0x000fe40000f21670 */
[----:B------:R-:W-:-:S02]  /*ed70*/  ISETP.GE.AND P5, PT, R2, R234, PT ;  /* 0x000000ea0200720c */ /* 0x000fc40003fa6270 */
[----:B------:R-:W-:Y:S02]  /*ed80*/  ISETP.LT.OR P0, PT, R2, R231, P0 ;  /* 0x000000e70200720c */ /* 0x000fe40000701670 */
[----:B------:R-:W-:Y:S02]  /*ed90*/  IADD3 R4, R0, 0x10, RZ ;  /* 0x0000001000047810 */ /* 0x000fe40007ffe0ff */
[----:B------:R-:W-:Y:S02]  /*eda0*/  FSEL R16, R185, -INF , !P2 ;  /* 0xff800000b9107808 */ /* 0x000fe40005000000 */
[----:B------:R-:W-:Y:S02]  /*edb0*/  FSEL R10, R186, -INF , !P3 ;  /* 0xff800000ba0a7808 */ /* 0x000fe40005800000 */
[----:B------:R-:W-:Y:S02]  /*edc0*/  ISETP.GE.AND P2, PT, R5, R235, PT ;  /* 0x000000eb0500720c */ /* 0x000fe40003f46270 */
[----:B------:R-:W-:-:S02]  /*edd0*/  FMNMX.FTZ R12, R203, R6, !PT ;  /* 0x00000006cb0c7209 */ /* 0x000fc40007810000 */
[----:B------:R-:W-:Y:S02]  /*ede0*/  FSEL R17, R132, -INF , !P1 ;  /* 0xff80000084117808 */ /* 0x000fe40004800000 */
[C---:B------:R-:W-:Y:S02]  /*edf0*/  ISETP.LT.OR P5, PT, R2.reuse, R230, P5 ;  /* 0x000000e60200720c */ /* 0x040fe40002fa1670 */
[----:B------:R-:W-:Y:S02]  /*ee00*/  FSEL R8, R135, -INF , !P0 ;  /* 0xff80000087087808 */ /* 0x000fe40004000000 */
[C---:B------:R-:W-:Y:S02]  /*ee10*/  ISETP.GE.AND P1, PT, R2.reuse, R233, PT ;  /* 0x000000e90200720c */ /* 0x040fe40003f26270 */
[----:B------:R-:W-:Y:S02]  /*ee20*/  ISETP.GE.AND P3, PT, R2, R232, PT ;  /* 0x000000e80200720c */ /* 0x000fe40003f66270 */
[----:B------:R-:W-:-:S02]  /*ee30*/  IADD3 R3, R0, 0x11, RZ ;  /* 0x0000001100037810 */ /* 0x000fc40007ffe0ff */
[----:B------:R-:W-:Y:S02]  /*ee40*/  ISETP.GE.AND P0, PT, R4, R235, PT ;  /* 0x000000eb0400720c */ /* 0x000fe40003f06270 */
[----:B------:R-:W-:Y:S02]  /*ee50*/  ISETP.LT.OR P2, PT, R5, R231, P2 ;  /* 0x000000e70500720c */ /* 0x000fe40001741670 */
[----:B------:R-:W-:Y:S02]  /*ee60*/  FMNMX.FTZ R12, R10, R12, !PT ;  /* 0x0000000c0a0c7209 */ /* 0x000fe40007810000 */
[----:B------:R-:W-:Y:S02]  /*ee70*/  FSEL R15, R134, -INF , !P5 ;  /* 0xff800000860f7808 */ /* 0x000fe40006800000 */
[C---:B------:R-:W-:Y:S02]  /*ee80*/  ISETP.LT.OR P1, PT, R2.reuse, R229, P1 ;  /* 0x000000e50200720c */ /* 0x040fe40000f21670 */
[----:B------:R-:W-:-:S02]  /*ee90*/  ISETP.LT.OR P3, PT, R2, R228, P3 ;  /* 0x000000e40200720c */ /* 0x000fc40001f61670 */
[C---:B------:R-:W-:Y:S02]  /*eea0*/  ISETP.GE.AND P5, PT, R3.reuse, R235, PT ;  /* 0x000000eb0300720c */ /* 0x040fe40003fa6270 */
[-C--:B------:R-:W-:Y:S02]  /*eeb0*/  ISETP.LT.OR P0, PT, R4, R231.reuse, P0 ;  /* 0x000000e70400720c */ /* 0x080fe40000701670 */
[----:B------:R-:W-:Y:S02]  /*eec0*/  IADD3 R2, R0, 0x18, RZ ;  /* 0x0000001800027810 */ /* 0x000fe40007ffe0ff */
[----:B------:R-:W-:Y:S02]  /*eed0*/  FSEL R7, R138, -INF , !P2 ;  /* 0xff8000008a077808 */ /* 0x000fe40005000000 */
[----:B------:R-:W-:Y:S02]  /*eee0*/  FMNMX.FTZ R12, R8, R12, !PT ;  /* 0x0000000c080c7209 */ /* 0x000fe40007810000 */
[----:B------:R-:W-:-:S02]  /*eef0*/  ISETP.LT.OR P5, PT, R3, R231, P5 ;  /* 0x000000e70300720c */ /* 0x000fc40002fa1670 */
[----:B------:R-:W-:Y:S02]  /*ef00*/  FSEL R143, R32, -INF , !P0 ;  /* 0xff800000208f7808 */ /* 0x000fe40004000000 */
[----:B------:R-:W-:Y:S02]  /*ef10*/  IADD3 R0, R0, 0x19, RZ ;  /* 0x0000001900007810 */ /* 0x000fe40007ffe0ff */
[----:B------:R-:W-:Y:S02]  /*ef20*/  ISETP.GE.AND P0, PT, R2, R235, PT ;  /* 0x000000eb0200720c */ /* 0x000fe40003f06270 */
[----:B------:R-:W-:Y:S02]  /*ef30*/  FMNMX.FTZ R12, R7, R12, !PT ;  /* 0x0000000c070c7209 */ /* 0x000fe40007810000 */
[----:B------:R-:W-:Y:S02]  /*ef40*/  FSEL R19, R137, -INF , !P4 ;  /* 0xff80000089137808 */ /* 0x000fe40006000000 */
[----:B------:R-:W-:-:S02]  /*ef50*/  FSEL R20, R136, -INF , !P6 ;  /* 0xff80000088147808 */ /* 0x000fc40007000000 */
[C---:B------:R-:W-:Y:S02]  /*ef60*/  ISETP.GE.AND P4, PT, R5.reuse, R234, PT ;  /* 0x000000ea0500720c */ /* 0x040fe40003f86270 */
[C---:B------:R-:W-:Y:S02]  /*ef70*/  ISETP.GE.AND P6, PT, R5.reuse, R233, PT ;  /* 0x000000e90500720c */ /* 0x040fe40003fc6270 */
[----:B------:R-:W-:Y:S02]  /*ef80*/  ISETP.GE.AND P2, PT, R5, R232, PT ;  /* 0x000000e80500720c */ /* 0x000fe40003f46270 */
[----:B------:R-:W-:Y:S02]  /*ef90*/  FSEL R142, R25, -INF , !P5 ;  /* 0xff800000198e7808 */ /* 0x000fe40006800000 */
[----:B------:R-:W-:Y:S02]  /*efa0*/  ISETP.GE.AND P5, PT, R0, R235, PT ;  /* 0x000000eb0000720c */ /* 0x000fe40003fa6270 */
[----:B------:R-:W-:-:S02]  /*efb0*/  ISETP.LT.OR P0, PT, R2, R231, P0 ;  /* 0x000000e70200720c */ /* 0x000fc40000701670 */
[----:B------:R-:W-:Y:S02]  /*efc0*/  FMNMX.FTZ R12, R143, R12, !PT ;  /* 0x0000000c8f0c7209 */ /* 0x000fe40007810000 */
[C---:B------:R-:W-:Y:S02]  /*efd0*/  ISETP.LT.OR P4, PT, R5.reuse, R230, P4 ;  /* 0x000000e60500720c */ /* 0x040fe40002781670 */
[C---:B------:R-:W-:Y:S02]  /*efe0*/  ISETP.LT.OR P6, PT, R5.reuse, R229, P6 ;  /* 0x000000e50500720c */ /* 0x040fe400037c1670 */
[----:B------:R-:W-:Y:S02]  /*eff0*/  ISETP.LT.OR P2, PT, R5, R228, P2 ;  /* 0x000000e40500720c */ /* 0x000fe40001741670 */
[----:B------:R-:W-:Y:S02]  /*f000*/  ISETP.LT.OR P5, PT, R0, R231, P5 ;  /* 0x000000e70000720c */ /* 0x000fe40002fa1670 */
[----:B------:R-:W-:-:S02]  /*f010*/  FSEL R132, R14, -INF , !P0 ;  /* 0xff8000000e847808 */ /* 0x000fc40004000000 */
[----:B------:R-:W-:Y:S02]  /*f020*/  FMNMX.FTZ R5, R142, R12, !PT ;  /* 0x0000000c8e057209 */ /* 0x000fe40007810000 */
[----:B------:R-:W-:Y:S02]  /*f030*/  FMNMX.FTZ R12, R202, R9, !PT ;  /* 0x00000009ca0c7209 */ /* 0x000fe40007810000 */
[----:B------:R-:W-:Y:S02]  /*f040*/  FSEL R177, R13, -INF , !P5 ;  /* 0xff8000000db17808 */ /* 0x000fe40006800000 */
[----:B------:R-:W-:Y:S02]  /*f050*/  FMNMX.FTZ R5, R132, R5, !PT ;  /* 0x0000000584057209 */ /* 0x000fe40007810000 */
[----:B------:R-:W-:Y:S02]  /*f060*/  FMNMX.FTZ R12, R16, R12, !PT ;  /* 0x0000000c100c7209 */ /* 0x000fe40007810000 */
[----:B------:R-:W-:-:S02]  /*f070*/  FMNMX.FTZ R136, R177, R5, !PT ;  /* 0x00000005b1887209 */ /* 0x000fc40007810000 */
[----:B------:R-:W-:Y:S02]  /*f080*/  FMNMX.FTZ R5, R15, R12, !PT ;  /* 0x0000000c0f057209 */ /* 0x000fe40007810000 */
[CC--:B------:R-:W-:Y:S01]  /*f090*/  ISETP.GE.AND P0, PT, R4.reuse, R234.reuse, PT ;  /* 0x000000ea0400720c */ /* 0x0c0fe20003f06270 */
[----:B------:R-:W1:Y:S01]  /*f0a0*/  SHFL.BFLY PT, R12, R136, 0x2, 0x1f ;  /* 0x0c401f00880c7f89 */ /* 0x000e6200000e0000 */
[----:B------:R-:W-:Y:S02]  /*f0b0*/  FSEL R18, R139, -INF , !P1 ;  /* 0xff8000008b127808 */ /* 0x000fe40004800000 */
[----:B------:R-:W-:Y:S02]  /*f0c0*/  ISETP.GE.AND P1, PT, R3, R234, PT ;  /* 0x000000ea0300720c */ /* 0x000fe40003f26270 */
[----:B------:R-:W-:Y:S02]  /*f0d0*/  ISETP.LT.OR P0, PT, R4, R230, P0 ;  /* 0x000000e60400720c */ /* 0x000fe40000701670 */
[----:B------:R-:W-:-:S02]  /*f0e0*/  FSEL R14, R176, -INF , !P4 ;  /* 0xff800000b00e7808 */ /* 0x000fc40006000000 */
[----:B------:R-:W-:Y:S02]  /*f0f0*/  ISETP.GE.AND P4, PT, R2, R234, PT ;  /* 0x000000ea0200720c */ /* 0x000fe40003f86270 */
[----:B------:R-:W-:Y:S02]  /*f100*/  ISETP.LT.OR P1, PT, R3, R230, P1 ;  /* 0x000000e60300720c */ /* 0x000fe40000f21670 */
[----:B------:R-:W-:Y:S02]  /*f110*/  FSEL R140, R34, -INF , !P0 ;  /* 0xff800000228c7808 */ /* 0x000fe40004000000 */
[----:B------:R-:W-:Y:S02]  /*f120*/  FMNMX.FTZ R5, R14, R5, !PT ;  /* 0x000000050e057209 */ /* 0x000fe40007810000 */
[----:B------:R-:W-:Y:S02]  /*f130*/  ISETP.GE.AND P0, PT, R0, R234, PT ;  /* 0x000000ea0000720c */ /* 0x000fe40003f06270 */
[----:B------:R-:W-:-:S02]  /*f140*/  ISETP.GE.AND P5, PT, R4, R233, PT ;  /* 0x000000e90400720c */ /* 0x000fc40003fa6270 */
[----:B------:R-:W-:Y:S02]  /*f150*/  ISETP.LT.OR P4, PT, R2, R230, P4 ;  /* 0x000000e60200720c */ /* 0x000fe40002781670 */
[----:B------:R-:W-:Y:S02]  /*f160*/  FSEL R139, R33, -INF , !P1 ;  /* 0xff800000218b7808 */ /* 0x000fe40004800000 */
[----:B------:R-:W-:Y:S02]  /*f170*/  FMNMX.FTZ R5, R140, R5, !PT ;  /* 0x000000058c057209 */ /* 0x000fe40007810000 */
[----:B------:R-:W-:Y:S02]  /*f180*/  ISETP.GE.AND P1, PT, R4, R232, PT ;  /* 0x000000e80400720c */ /* 0x000fe40003f26270 */
[----:B------:R-:W-:Y:S02]  /*f190*/  ISETP.LT.OR P0, PT, R0, R230, P0 ;  /* 0x000000e60000720c */ /* 0x000fe40000701670 */
[----:B------:R-:W-:-:S02]  /*f1a0*/  FSEL R138, R22, -INF , !P4 ;  /* 0xff800000168a7808 */ /* 0x000fc40006000000 */
[----:B------:R-:W-:Y:S02]  /*f1b0*/  FMNMX.FTZ R5, R139, R5, !PT ;  /* 0x000000058b057209 */ /* 0x000fe40007810000 */
[C---:B------:R-:W-:Y:S02]  /*f1c0*/  ISETP.LT.OR P5, PT, R4.reuse, R229, P5 ;  /* 0x000000e50400720c */ /* 0x040fe40002fa1670 */
[----:B------:R-:W-:Y:S02]  /*f1d0*/  ISETP.LT.OR P1, PT, R4, R228, P1 ;  /* 0x000000e40400720c */ /* 0x000fe40000f21670 */
[----:B------:R-:W-:Y:S02]  /*f1e0*/  FSEL R176, R21, -INF , !P0 ;  /* 0xff80000015b07808 */ /* 0x000fe40004000000 */
[----:B------:R-:W-:Y:S02]  /*f1f0*/  FMNMX.FTZ R4, R138, R5, !PT ;  /* 0x000000058a047209 */ /* 0x000fe40007810000 */
[----:B------:R-:W-:-:S02]  /*f200*/  ISETP.GE.AND P4, PT, R3, R233, PT ;  /* 0x000000e90300720c */ /* 0x000fc40003f86270 */
[----:B------:R-:W-:Y:S02]  /*f210*/  ISETP.GE.AND P0, PT, R3, R232, PT ;  /* 0x000000e80300720c */ /* 0x000fe40003f06270 */
[----:B------:R-:W-:Y:S02]  /*f220*/  FSEL R133, R28, -INF , !P5 ;  /* 0xff8000001c857808 */ /* 0x000fe40006800000 */
[----:B------:R-:W-:Y:S02]  /*f230*/  FMNMX.FTZ R5, R201, R11, !PT ;  /* 0x0000000bc9057209 */ /* 0x000fe40007810000 */
[----:B-1----:R-:W-:Y:S02]  /*f240*/  FMNMX.FTZ R136, R136, R12, !PT ;  /* 0x0000000c88887209 */ /* 0x002fe40007810000 */
[----:B------:R-:W-:Y:S02]  /*f250*/  ISETP.GE.AND P5, PT, R0, R233, PT ;  /* 0x000000e90000720c */ /* 0x000fe40003fa6270 */
[----:B------:R-:W-:Y:S01]  /*f260*/  FMNMX.FTZ R12, R200, R17, !PT ;  /* 0x00000011c80c7209 */ /* 0x000fe20007810000 */
[----:B------:R-:W1:Y:S01]  /*f270*/  SHFL.BFLY PT, R22, R136, 0x1, 0x1f ;  /* 0x0c201f0088167f89 */ /* 0x000e6200000e0000 */
[----:B------:R-:W-:-:S02]  /*f280*/  ISETP.LT.OR P4, PT, R3, R229, P4 ;  /* 0x000000e50300720c */ /* 0x000fc40002781670 */
[----:B------:R-:W-:Y:S02]  /*f290*/  ISETP.LT.OR P0, PT, R3, R228, P0 ;  /* 0x000000e40300720c */ /* 0x000fe40000701670 */
[----:B------:R-:W-:Y:S02]  /*f2a0*/  FMNMX.FTZ R3, R19, R5, !PT ;  /* 0x0000000513037209 */ /* 0x000fe40007810000 */
[----:B------:R-:W-:Y:S02]  /*f2b0*/  ISETP.LT.OR P5, PT, R0, R229, P5 ;  /* 0x000000e50000720c */ /* 0x000fe40002fa1670 */
[----:B------:R-:W-:Y:S02]  /*f2c0*/  FSEL R5, R179, -INF , !P3 ;  /* 0xff800000b3057808 */ /* 0x000fe40005800000 */
[----:B------:R-:W-:Y:S02]  /*f2d0*/  FMNMX.FTZ R12, R20, R12, !PT ;  /* 0x0000000c140c7209 */ /* 0x000fe40007810000 */
[----:B------:R-:W-:-:S02]  /*f2e0*/  FSEL R13, R141, -INF , !P6 ;  /* 0xff8000008d0d7808 */ /* 0x000fc40007000000 */
[----:B------:R-:W-:Y:S02]  /*f2f0*/  ISETP.GE.AND P6, PT, R2, R233, PT ;  /* 0x000000e90200720c */ /* 0x000fe40003fc6270 */
[----:B------:R-:W-:Y:S02]  /*f300*/  FSEL R180, R24, -INF , !P5 ;  /* 0xff80000018b47808 */ /* 0x000fe40006800000 */
[----:B------:R-:W-:Y:S02]  /*f310*/  ISETP.GE.AND P3, PT, R2, R232, PT ;  /* 0x000000e80200720c */ /* 0x000fe40003f66270 */
[----:B------:R-:W-:Y:S02]  /*f320*/  FSEL R24, R188, -INF , !P2 ;  /* 0xff800000bc187808 */ /* 0x000fe40005000000 */
[----:B------:R-:W-:Y:S02]  /*f330*/  FMNMX.FTZ R12, R5, R12, !PT ;  /* 0x0000000c050c7209 */ /* 0x000fe40007810000 */
[----:B------:R-:W-:-:S02]  /*f340*/  ISETP.LT.OR P6, PT, R2, R229, P6 ;  /* 0x000000e50200720c */ /* 0x000fc400037c1670 */
[----:B------:R-:W-:Y:S02]  /*f350*/  ISETP.LT.OR P3, PT, R2, R228, P3 ;  /* 0x000000e40200720c */ /* 0x000fe40001f61670 */
[----:B------:R-:W-:Y:S02]  /*f360*/  FSEL R179, R30, -INF , !P1 ;  /* 0xff8000001eb37808 */ /* 0x000fe40004800000 */
[----:B------:R-:W-:Y:S02]  /*f370*/  FMNMX.FTZ R2, R24, R12, !PT ;  /* 0x0000000c18027209 */ /* 0x000fe40007810000 */
[----:B------:R-:W-:Y:S02]  /*f380*/  ISETP.GE.AND P1, PT, R0, R232, PT ;  /* 0x000000e80000720c */ /* 0x000fe40003f26270 */
[----:B------:R-:W-:Y:S02]  /*f390*/  FSEL R181, R31, -INF , !P0 ;  /* 0xff8000001fb57808 */ /* 0x000fe40004000000 */
[----:B------:R-:W-:-:S02]  /*f3a0*/  FMNMX.FTZ R2, R179, R2, !PT ;  /* 0x00000002b3027209 */ /* 0x000fc40007810000 */
[----:B------:R-:W-:Y:S02]  /*f3b0*/  ISETP.LT.OR P0, PT, R0, R228, P1 ;  /* 0x000000e40000720c */ /* 0x000fe40000f01670 */
[----:B------:R-:W-:Y:S02]  /*f3c0*/  FSEL R183, R26, -INF , !P3 ;  /* 0xff8000001ab77808 */ /* 0x000fe40005800000 */
[----:B------:R-:W-:Y:S02]  /*f3d0*/  FMNMX.FTZ R0, R181, R2, !PT ;  /* 0x00000002b5007209 */ /* 0x000fe40007810000 */
[----:B------:R-:W-:Y:S02]  /*f3e0*/  FMNMX.FTZ R3, R18, R3, !PT ;  /* 0x0000000312037209 */ /* 0x000fe40007810000 */
[----:B------:R-:W-:Y:S02]  /*f3f0*/  FSEL R182, R27, -INF , !P0 ;  /* 0xff8000001bb67808 */ /* 0x000fe40004000000 */
[----:B------:R-:W-:-:S02]  /*f400*/  FMNMX.FTZ R0, R183, R0, !PT ;  /* 0x00000000b7007209 */ /* 0x000fc40007810000 */
[----:B------:R-:W-:Y:S02]  /*f410*/  FMNMX.FTZ R3, R13, R3, !PT ;  /* 0x000000030d037209 */ /* 0x000fe40007810000 */
[----:B------:R-:W-:Y:S02]  /*f420*/  FMNMX.FTZ R0, R182, R0, !PT ;  /* 0x00000000b6007209 */ /* 0x000fe40007810000 */
[----:B------:R-:W-:Y:S02]  /*f430*/  FSEL R141, R29, -INF , !P4 ;  /* 0xff8000001d8d7808 */ /* 0x000fe40006000000 */
[----:B------:R-:W-:Y:S01]  /*f440*/  FMNMX.FTZ R3, R133, R3, !PT ;  /* 0x0000000385037209 */ /* 0x000fe20007810000 */
[----:B------:R-:W2:Y:S01]  /*f450*/  SHFL.BFLY PT, R2, R0, 0x2, 0x1f ;  /* 0x0c401f0000027f89 */ /* 0x000ea200000e0000 */
[----:B------:R-:W-:Y:S02]  /*f460*/  FMNMX.FTZ R4, R176, R4, !PT ;  /* 0x00000004b0047209 */ /* 0x000fe40007810000 */
[----:B------:R-:W-:Y:S01]  /*f470*/  FSEL R178, R23, -INF , !P6 ;  /* 0xff80000017b27808 */ /* 0x000fe20007000000 */
[----:B------:R-:W-:Y:S01]  /*f480*/  LDSM.16.MT88.4 R28, [R215+0xa000] ;  /* 0x00a00000d71c783b */ /* 0x000fe20000004200 */
[----:B------:R-:W-:-:S02]  /*f490*/  FMNMX.FTZ R3, R141, R3, !PT ;  /* 0x000000038d037209 */ /* 0x000fc40007810000 */
[----:B-1----:R-:W-:Y:S01]  /*f4a0*/  FMNMX.FTZ R136, R136, R22, !PT ;  /* 0x0000001688887209 */ /* 0x002fe20007810000 */
[----:B------:R-:W1:Y:S01]  /*f4b0*/  SHFL.BFLY PT, R21, R4, 0x2, 0x1f ;  /* 0x0c401f0004157f89 */ /* 0x000e6200000e0000 */
[----:B------:R-:W-:Y:S02]  /*f4c0*/  FMNMX.FTZ R3, R178, R3, !PT ;  /* 0x00000003b2037209 */ /* 0x000fe40007810000 */
[C---:B------:R-:W-:Y:S01]  /*f4d0*/  FSETP.NEU.FTZ.AND P3, PT, R136.reuse, -INF , PT ;  /* 0xff8000008800780b */ /* 0x040fe20003f7d000 */
[----:B------:R-:W-:Y:S01]  /*f4e0*/  FMUL.FTZ R12, R136, c[0x0][0x23c] ;  /* 0x00008f00880c7a20 */ /* 0x000fe20000410000 */
[----:B------:R-:W-:-:S04]  /*f4f0*/  FMNMX.FTZ R134, R180, R3, !PT ;  /* 0x00000003b4867209 */ /* 0x000fc80007810000 */
[----:B------:R-:W-:Y:S01]  /*f500*/  FSEL R12, R12, RZ, P3 ;  /* 0x000000ff0c0c7208 */ /* 0x000fe20001800000 */
[----:B------:R-:W3:Y:S04]  /*f510*/  SHFL.BFLY PT, R3, R134, 0x2, 0x1f ;  /* 0x0c401f0086037f89 */ /* 0x000ee800000e0000 */
[--C-:B------:R-:W-:Y:S01]  /*f520*/  FFMA.FTZ R6, R6, c[0x0][0x23c], -R12.reuse ;  /* 0x00008f0006067a23 */ /* 0x100fe2000001080c */
[----:B--2---:R-:W-:Y:S01]  /*f530*/  FMNMX.FTZ R0, R2, R0, !PT ;  /* 0x0000000002007209 */ /* 0x004fe20007810000 */
[--C-:B------:R-:W-:Y:S02]  /*f540*/  FFMA.FTZ R7, R7, c[0x0][0x23c], -R12.reuse ;  /* 0x00008f0007077a23 */ /* 0x100fe4000001080c */
[----:B------:R2:W-:Y:S01]  /*f550*/  MUFU.EX2 R206, R6 ;  /* 0x0000000600ce7308 */ /* 0x0005e20000000800 */
[--C-:B------:R-:W-:Y:S01]  /*f560*/  FFMA.FTZ R10, R10, c[0x0][0x23c], -R12.reuse ;  /* 0x00008f000a0a7a23 */ /* 0x100fe2000001080c */
[----:B------:R-:W4:Y:S01]  /*f570*/  SHFL.BFLY PT, R137, R0, 0x1, 0x1f ;  /* 0x0c201f0000897f89 */ /* 0x000f2200000e0000 */
[----:B------:R-:W-:Y:S01]  /*f580*/  FFMA.FTZ R8, R8, c[0x0][0x23c], -R12 ;  /* 0x00008f0008087a23 */ /* 0x000fe2000001080c */
[----:B-1----:R-:W-:-:S04]  /*f590*/  FMNMX.FTZ R4, R4, R21, !PT ;  /* 0x0000001504047209 */ /* 0x002fc80007810000 */
[----:B------:R-:W-:Y:S01]  /*f5a0*/  MUFU.EX2 R207, R7 ;  /* 0x0000000700cf7308 */ /* 0x000fe20000000800 */
[----:B------:R-:W1:Y:S01]  /*f5b0*/  SHFL.BFLY PT, R135, R4, 0x1, 0x1f ;  /* 0x0c201f0004877f89 */ /* 0x000e6200000e0000 */
[----:B---3--:R-:W-:-:S06]  /*f5c0*/  FMNMX.FTZ R134, R3, R134, !PT ;  /* 0x0000008603867209 */ /* 0x008fcc0007810000 */
[----:B------:R-:W3:Y:S01]  /*f5d0*/  MUFU.EX2 R205, R10 ;  /* 0x0000000a00cd7308 */ /* 0x000ee20000000800 */
[----:B--2---:R-:W2:Y:S07]  /*f5e0*/  SHFL.BFLY PT, R6, R134, 0x1, 0x1f ;  /* 0x0c201f0086067f89 */ /* 0x004eae00000e0000 */
[----:B------:R3:W5:Y:S01]  /*f5f0*/  MUFU.EX2 R204, R8 ;  /* 0x0000000800cc7308 */ /* 0x0007620000000800 */
[----:B----4-:R-:W-:-:S04]  /*f600*/  FMNMX.FTZ R137, R0, R137, !PT ;  /* 0x0000008900897209 */ /* 0x010fc80007810000 */
[C---:B------:R-:W-:Y:S01]  /*f610*/  FSETP.NEU.FTZ.AND P0, PT, R137.reuse, -INF , PT ;  /* 0xff8000008900780b */ /* 0x040fe20003f1d000 */
[----:B------:R-:W-:Y:S01]  /*f620*/  FMUL.FTZ R0, R137, c[0x0][0x23c] ;  /* 0x00008f0089007a20 */ /* 0x000fe20000410000 */
[----:B-1----:R-:W-:Y:S02]  /*f630*/  FMNMX.FTZ R135, R4, R135, !PT ;  /* 0x0000008704877209 */ /* 0x002fe40007810000 */
[----:B------:R-:W-:Y:S02]  /*f640*/  FSEL R4, R136, RZ, P3 ;  /* 0x000000ff88047208 */ /* 0x000fe40001800000 */
[C---:B------:R-:W-:Y:S01]  /*f650*/  FSETP.NEU.FTZ.AND P2, PT, R135.reuse, -INF , PT ;  /* 0xff8000008700780b */ /* 0x040fe20003f5d000 */
[----:B------:R-:W-:Y:S01]  /*f660*/  FMUL.FTZ R3, R135, c[0x0][0x23c] ;  /* 0x00008f0087037a20 */ /* 0x000fe20000410000 */
[----:B------:R-:W-:Y:S02]  /*f670*/  FSEL R0, R0, RZ, P0 ;  /* 0x000000ff00007208 */ /* 0x000fe40000000000 */
[----:B---3--:R-:W-:-:S02]  /*f680*/  F2FP.BF16.PACK_AB R8, R205, R206 ;  /* 0x000000cecd08723e */ /* 0x008fc400000010ff */
[----:B--2---:R-:W-:Y:S01]  /*f690*/  FMNMX.FTZ R134, R134, R6, !PT ;  /* 0x0000000686867209 */ /* 0x004fe20007810000 */
[----:B------:R-:W-:Y:S01]  /*f6a0*/  FADD.FTZ R6, R203, -R4 ;  /* 0x80000004cb067221 */ /* 0x000fe20000010000 */
[----:B------:R-:W-:Y:S01]  /*f6b0*/  FSEL R3, R3, RZ, P2 ;  /* 0x000000ff03037208 */ /* 0x000fe20001000000 */
[--C-:B------:R-:W-:Y:S01]  /*f6c0*/  FFMA.FTZ R24, R24, c[0x0][0x23c], -R0.reuse ;  /* 0x00008f0018187a23 */ /* 0x100fe20000010800 */
[----:B------:R-:W-:Y:S01]  /*f6d0*/  FSEL R4, R135, RZ, P2 ;  /* 0x000000ff87047208 */ /* 0x000fe20001000000 */
[----:B------:R-:W-:Y:S01]  /*f6e0*/  FFMA.FTZ R5, R5, c[0x0][0x23c], -R0 ;  /* 0x00008f0005057a23 */ /* 0x000fe20000010800 */
[----:B------:R-:W-:Y:S01]  /*f6f0*/  FSETP.NEU.FTZ.AND P1, PT, R134, -INF , PT ;  /* 0xff8000008600780b */ /* 0x000fe20003f3d000 */
[----:B------:R-:W-:Y:S01]  /*f700*/  FFMA.FTZ R15, R15, c[0x0][0x23c], -R3 ;  /* 0x00008f000f0f7a23 */ /* 0x000fe20000010803 */
[----:B------:R1:W-:Y:S01]  /*f710*/  MUFU.EX2 R188, R24 ;  /* 0x0000001800bc7308 */ /* 0x0003e20000000800 */
[----:B------:R-:W-:Y:S01]  /*f720*/  FADD.FTZ R4, R202, -R4 ;  /* 0x80000004ca047221 */ /* 0x000fe20000010000 */
[----:B-----5:R-:W-:Y:S01]  /*f730*/  F2FP.BF16.PACK_AB R10, R207, R204 ;  /* 0x000000cccf0a723e */ /* 0x020fe200000010ff */
[----:B------:R-:W-:-:S02]  /*f740*/  FMUL.FTZ R2, R134, c[0x0][0x23c] ;  /* 0x00008f0086027a20 */ /* 0x000fc40000410000 */
[--C-:B------:R-:W-:Y:S02]  /*f750*/  FFMA.FTZ R14, R14, c[0x0][0x23c], -R3.reuse ;  /* 0x00008f000e0e7a23 */ /* 0x100fe40000010803 */
[--C-:B------:R-:W-:Y:S01]  /*f760*/  FFMA.FTZ R17, R17, c[0x0][0x23c], -R0.reuse ;  /* 0x00008f0011117a23 */ /* 0x100fe20000010800 */
[----:B------:R2:W-:Y:S01]  /*f770*/  MUFU.EX2 R198, R15 ;  /* 0x0000000f00c67308 */ /* 0x0005e20000000800 */
[----:B------:R-:W-:Y:S01]  /*f780*/  FSEL R2, R2, RZ, P1 ;  /* 0x000000ff02027208 */ /* 0x000fe20000800000 */
[----:B------:R-:W-:Y:S02]  /*f790*/  FFMA.FTZ R20, R20, c[0x0][0x23c], -R0 ;  /* 0x00008f0014147a23 */ /* 0x000fe40000010800 */
[----:B------:R-:W-:Y:S02]  /*f7a0*/  FFMA.FTZ R16, R16, c[0x0][0x23c], -R3 ;  /* 0x00008f0010107a23 */ /* 0x000fe40000010803 */
[--C-:B------:R-:W-:Y:S01]  /*f7b0*/  FFMA.FTZ R13, R13, c[0x0][0x23c], -R2.reuse ;  /* 0x00008f000d0d7a23 */ /* 0x100fe20000010802 */
[----:B-1----:R-:W1:Y:S01]  /*f7c0*/  LDSM.16.MT88.4 R24, [R218+0xa000] ;  /* 0x00a00000da18783b */ /* 0x002e620000004200 */
[----:B------:R3:W4:Y:S01]  /*f7d0*/  MUFU.EX2 R190, R5 ;  /* 0x0000000500be7308 */ /* 0x0007220000000800 */
[----:B------:R-:W-:-:S02]  /*f7e0*/  FFMA.FTZ R11, R11, c[0x0][0x23c], -R2 ;  /* 0x00008f000b0b7a23 */ /* 0x000fc40000010802 */
[--C-:B------:R-:W-:Y:S02]  /*f7f0*/  FFMA.FTZ R19, R19, c[0x0][0x23c], -R2.reuse ;  /* 0x00008f0013137a23 */ /* 0x100fe40000010802 */
[----:B------:R-:W-:Y:S02]  /*f800*/  FFMA.FTZ R18, R18, c[0x0][0x23c], -R2 ;  /* 0x00008f0012127a23 */ /* 0x000fe40000010802 */
[----:B--2---:R-:W-:Y:S01]  /*f810*/  FMUL.FTZ R15, R4, c[0x0][0x23c] ;  /* 0x00008f00040f7a20 */ /* 0x004fe20000410000 */
[----:B------:R-:W-:Y:S01]  /*f820*/  FSEL R4, R137, RZ, P0 ;  /* 0x000000ff89047208 */ /* 0x000fe20000000000 */
[----:B------:R-:W2:Y:S01]  /*f830*/  MUFU.EX2 R199, R14 ;  /* 0x0000000e00c77308 */ /* 0x000ea20000000800 */
[----:B------:R-:W-:Y:S02]  /*f840*/  FMUL.FTZ R6, R6, c[0x0][0x23c] ;  /* 0x00008f0006067a20 */ /* 0x000fe40000410000 */
[----:B------:R-:W-:Y:S02]  /*f850*/  FFMA.FTZ R9, R9, c[0x0][0x23c], -R3 ;  /* 0x00008f0009097a23 */ /* 0x000fe40000010803 */
[----:B------:R-:W-:Y:S01]  /*f860*/  FADD.FTZ R4, R200, -R4 ;  /* 0x80000004c8047221 */ /* 0x000fe20000010000 */
[----:B---3--:R-:W-:-:S02]  /*f870*/  FSEL R5, R134, RZ, P1 ;  /* 0x000000ff86057208 */ /* 0x008fc40000800000 */
[----:B------:R-:W-:Y:S01]  /*f880*/  MUFU.EX2 R195, R13 ;  /* 0x0000000d00c37308 */ /* 0x000fe20000000800 */
[----:B------:R-:W-:Y:S01]  /*f890*/  FMUL.FTZ R4, R4, c[0x0][0x23c] ;  /* 0x00008f0004047a20 */ /* 0x000fe20000410000 */
[----:B----4-:R-:W-:Y:S01]  /*f8a0*/  F2FP.BF16.PACK_AB R7, R188, R190 ;  /* 0x000000bebc07723e */ /* 0x010fe200000010ff */
[----:B------:R-:W-:-:S04]  /*f8b0*/  FADD.FTZ R5, R201, -R5 ;  /* 0x80000005c9057221 */ /* 0x000fc80000010000 */
[----:B------:R-:W-:Y:S01]  /*f8c0*/  FMUL.FTZ R5, R5, c[0x0][0x23c] ;  /* 0x00008f0005057a20 */ /* 0x000fe20000410000 */
[----:B------:R2:W-:Y:S08]  /*f8d0*/  MUFU.EX2 R193, R11 ;  /* 0x0000000b00c17308 */ /* 0x0005f00000000800 */
[----:B------:R-:W-:Y:S08]  /*f8e0*/  MUFU.EX2 R192, R19 ;  /* 0x0000001300c07308 */ /* 0x000ff00000000800 */
[----:B------:R-:W-:Y:S01]  /*f8f0*/  MUFU.EX2 R194, R18 ;  /* 0x0000001200c27308 */ /* 0x000fe20000000800 */
[----:B--2---:R-:W-:-:S07]  /*f900*/  F2FP.BF16.PACK_AB R11, R199, R198 ;  /* 0x000000c6c70b723e */ /* 0x004fce00000010ff */
[----:B------:R-:W-:Y:S08]  /*f910*/  MUFU.EX2 R189, R17 ;  /* 0x0000001100bd7308 */ /* 0x000ff00000000800 */
[----:B------:R2:W3:Y:S08]  /*f920*/  MUFU.EX2 R191, R20 ;  /* 0x0000001400bf7308 */ /* 0x0004f00000000800 */
[----:B------:R3:W4:Y:S08]  /*f930*/  MUFU.EX2 R14, R5 ;  /* 0x00000005000e7308 */ /* 0x0007300000000800 */
[----:B------:R5:W1:Y:S01]  /*f940*/  MUFU.EX2 R13, R4 ;  /* 0x00000004000d7308 */ /* 0x000a620000000800 */
[----:B--2---:R-:W2:Y:S07]  /*f950*/  LDSM.16.MT88.4 R20, [R213+0xa000] ;  /* 0x00a00000d514783b */ /* 0x004eae0000004200 */
[----:B------:R-:W-:Y:S01]  /*f960*/  MUFU.EX2 R196, R16 ;  /* 0x0000001000c47308 */ /* 0x000fe20000000800 */
[----:B---3--:R-:W-:Y:S01]  /*f970*/  F2FP.BF16.PACK_AB R5, R191, R189 ;  /* 0x000000bdbf05723e */ /* 0x008fe200000010ff */
[----:B----4-:R-:W-:-:S02]  /*f980*/  FMUL.FTZ R40, R40, R14 ;  /* 0x0000000e28287220 */ /* 0x010fc40000410000 */
[-C--:B------:R-:W-:Y:S02]  /*f990*/  FMUL.FTZ R41, R41, R14.reuse ;  /* 0x0000000e29297220 */ /* 0x080fe40000410000 */
[-C--:B------:R-:W-:Y:S02]  /*f9a0*/  FMUL.FTZ R148, R148, R14.reuse ;  /* 0x0000000e94947220 */ /* 0x080fe40000410000 */
[----:B------:R3:W4:Y:S01]  /*f9b0*/  MUFU.EX2 R16, R6 ;  /* 0x0000000600107308 */ /* 0x0007220000000800 */
[----:B-----5:R-:W-:Y:S01]  /*f9c0*/  F2FP.BF16.PACK_AB R4, R192, R193 ;  /* 0x000000c1c004723e */ /* 0x020fe200000010ff */
[-C--:B-1----:R-:W-:Y:S02]  /*f9d0*/  FMUL.FTZ R42, R42, R13.reuse ;  /* 0x0000000d2a2a7220 */ /* 0x082fe40000410000 */
[----:B------:R-:W-:Y:S02]  /*f9e0*/  FMUL.FTZ R43, R43, R13 ;  /* 0x0000000d2b2b7220 */ /* 0x000fe40000410000 */
[----:B------:R-:W-:-:S02]  /*f9f0*/  FMUL.FTZ R149, R149, R14 ;  /* 0x0000000e95957220 */ /* 0x000fc40000410000 */
[----:B------:R-:W1:Y:S01]  /*fa00*/  MUFU.EX2 R197, R9 ;  /* 0x0000000900c57308 */ /* 0x000e620000000800 */
[-C--:B------:R-:W-:Y:S02]  /*fa10*/  FMUL.FTZ R150, R150, R13.reuse ;  /* 0x0000000d96967220 */ /* 0x080fe40000410000 */
[----:B------:R-:W-:Y:S02]  /*fa20*/  FMUL.FTZ R151, R151, R13 ;  /* 0x0000000d97977220 */ /* 0x000fe40000410000 */
[-C--:B------:R-:W-:Y:S02]  /*fa30*/  FMUL.FTZ R152, R152, R14.reuse ;  /* 0x0000000e98987220 */ /* 0x080fe40000410000 */
[----:B------:R-:W-:Y:S01]  /*fa40*/  FMUL.FTZ R153, R153, R14 ;  /* 0x0000000e99997220 */ /* 0x000fe20000410000 */
[----:B---3--:R-:W-:Y:S01]  /*fa50*/  F2FP.BF16.PACK_AB R6, R195, R194 ;  /* 0x000000c2c306723e */ /* 0x008fe200000010ff */
[----:B------:R-:W3:Y:S01]  /*fa60*/  MUFU.EX2 R15, R15 ;  /* 0x0000000f000f7308 */ /* 0x000ee20000000800 */
[----:B----4-:R-:W-:-:S02]  /*fa70*/  FMUL.FTZ R172, R172, R16 ;  /* 0x00000010acac7220 */ /* 0x010fc40000410000 */
[-C--:B------:R-:W-:Y:S02]  /*fa80*/  FMUL.FTZ R173, R173, R16.reuse ;  /* 0x00000010adad7220 */ /* 0x080fe40000410000 */
[-C--:B------:R-:W-:Y:S01]  /*fa90*/  FMUL.FTZ R144, R144, R16.reuse ;  /* 0x0000001090907220 */ /* 0x080fe20000410000 */
[C---:B------:R-:W-:Y:S01]  /*faa0*/  HMMA.16816.F32.BF16 R32, R4.reuse, R24, R40 ;  /* 0x000000180420723c */ /* 0x040fe20000041828 */
[----:B-1----:R-:W-:Y:S01]  /*fab0*/  F2FP.BF16.PACK_AB R9, R196, R197 ;  /* 0x000000c5c409723e */ /* 0x002fe200000010ff */
[-C--:B------:R-:W-:Y:S01]  /*fac0*/  FMUL.FTZ R145, R145, R16.reuse ;  /* 0x0000001091917220 */ /* 0x080fe20000410000 */
[----:B------:R-:W-:Y:S01]  /*fad0*/  LDSM.16.MT88.4 R40, [R218+0xb000] ;  /* 0x00b00000da28783b */ /* 0x000fe20000004200 */
[-C--:B------:R-:W-:Y:S02]  /*fae0*/  FMUL.FTZ R154, R154, R13.reuse ;  /* 0x0000000d9a9a7220 */ /* 0x080fe40000410000 */
[----:B------:R-:W-:Y:S02]  /*faf0*/  FMUL.FTZ R155, R155, R13 ;  /* 0x0000000d9b9b7220 */ /* 0x000fe40000410000 */
[----:B------:R-:W-:Y:S01]  /*fb00*/  FMUL.FTZ R156, R156, R16 ;  /* 0x000000109c9c7220 */ /* 0x000fe20000410000 */
[----:B--2---:R-:W-:Y:S01]  /*fb10*/  HMMA.16816.F32.BF16 R148, R4, R20, R148 ;  /* 0x000000140494723c */ /* 0x004fe20000041894 */
[----:B---3--:R-:W-:-:S02]  /*fb20*/  FMUL.FTZ R174, R174, R15 ;  /* 0x0000000faeae7220 */ /* 0x008fc40000410000 */
        /* <DEDUP_REMOVED lines=10> */
[-C--:B------:R-:W-:Y:S02]  /*fbd0*/  FMUL.FTZ R162, R162, R15.reuse ;  /* 0x0000000fa2a27220 */ /* 0x080fe40000410000 */
[----:B------:R-:W-:Y:S02]  /*fbe0*/  FMUL.FTZ R163, R163, R15 ;  /* 0x0000000fa3a37220 */ /* 0x000fe40000410000 */
        /* <DEDUP_REMOVED lines=28> */
[----:B------:R-:W2:Y:S01]  /*fdb0*/  LDSM.16.MT88.4 R28, [R213+0xb000] ;  /* 0x00b00000d51c783b */ /* 0x000ea20000004200 */
        /* <DEDUP_REMOVED lines=8> */
[-C--:B------:R-:W-:Y:S01]  /*fe40*/  FMUL.FTZ R72, R72, R14.reuse ;  /* 0x0000000e48487220 */ /* 0x080fe20000410000 */
[----:B------:R-:W-:Y:S01]  /*fe50*/  MOV R156, R211 ;  /* 0x000000d3009c7202 */ /* 0x000fe20000000f00 */
[----:B------:R-:W-:-:S02]  /*fe60*/  FMUL.FTZ R73, R73, R14 ;  /* 0x0000000e49497220 */ /* 0x000fc40000410000 */
[-C--:B------:R-:W-:Y:S02]  /*fe70*/  FMUL.FTZ R74, R74, R13.reuse ;  /* 0x0000000d4a4a7220 */ /* 0x080fe40000410000 */
[-C--:B------:R-:W-:Y:S02]  /*fe80*/  FMUL.FTZ R75, R75, R13.reuse ;  /* 0x0000000d4b4b7220 */ /* 0x080fe40000410000 */
[-C--:B------:R-:W-:Y:S02]  /*fe90*/  FMUL.FTZ R76, R76, R14.reuse ;  /* 0x0000000e4c4c7220 */ /* 0x080fe40000410000 */
[-C--:B------:R-:W-:Y:S01]  /*fea0*/  FMUL.FTZ R77, R77, R14.reuse ;  /* 0x0000000e4d4d7220 */ /* 0x080fe20000410000 */
[----:B-1----:R-:W-:Y:S01]  /*feb0*/  HMMA.16816.F32.BF16 R56, R4, R20, R56 ;  /* 0x000000140438723c */ /* 0x002fe20000041838 */
[----:B------:R-:W-:Y:S02]  /*fec0*/  FMUL.FTZ R88, R88, R14 ;  /* 0x0000000e58587220 */ /* 0x000fe40000410000 */
[----:B------:R-:W-:-:S02]  /*fed0*/  FMUL.FTZ R78, R78, R13 ;  /* 0x0000000d4e4e7220 */ /* 0x000fc40000410000 */
[-C--:B------:R-:W-:Y:S02]  /*fee0*/  FMUL.FTZ R79, R79, R13.reuse ;  /* 0x0000000d4f4f7220 */ /* 0x080fe40000410000 */
[-C--:B------:R-:W-:Y:S01]  /*fef0*/  FMUL.FTZ R89, R89, R14.reuse ;  /* 0x0000000e59597220 */ /* 0x080fe20000410000 */
[----:B------:R-:W-:Y:S01]  /*ff00*/  HMMA.16816.F32.BF16 R60, R4, R22, R60 ;  /* 0x00000016043c723c */ /* 0x000fe2000004183c */
[-C--:B------:R-:W-:Y:S02]  /*ff10*/  FMUL.FTZ R92, R92, R14.reuse ;  /* 0x0000000e5c5c7220 */ /* 0x080fe40000410000 */
[----:B------:R-:W-:Y:S02]  /*ff20*/  FMUL.FTZ R93, R93, R14 ;  /* 0x0000000e5d5d7220 */ /* 0x000fe40000410000 */
        /* <DEDUP_REMOVED lines=83> */
[----:B------:R-:W-:Y:S02]  /*10460*/  FMUL.FTZ R99, R99, R15 ;  /* 0x0000000f63637220 */ /* 0x000fe40000410000 */
[----:B---3--:R-:W-:Y:S01]  /*10470*/  F2FP.BF16.PACK_AB R128, R27, R25 ;  /* 0x000000191b80723e */ /* 0x008fe200000010ff */
[-C--:B------:R-:W-:Y:S01]  /*10480*/  FMUL.FTZ R112, R112, R16.reuse ;  /* 0x0000001070707220 */ /* 0x080fe20000410000 */
[----:B------:R-:W-:Y:S01]  /*10490*/  HMMA.16816.F32.BF16 R84, R8, R32, R84 ;  /* 0x000000200854723c */ /* 0x000fe20000041854 */
[----:B------:R-:W-:-:S02]  /*104a0*/  FMUL.FTZ R113, R113, R16 ;  /* 0x0000001071717220 */ /* 0x000fc40000410000 */
[----:B--2---:R-:W-:Y:S01]  /*104b0*/  FFMA.FTZ R4, R177, c[0x0][0x23c], -R12 ;  /* 0x00008f00b1047a23 */ /* 0x004fe2000001080c */
[----:B------:R-:W-:Y:S01]  /*104c0*/  MOV R177, R174 ;  /* 0x000000ae00b17202 */ /* 0x000fe20000000f00 */
[-C--:B------:R-:W-:Y:S02]  /*104d0*/  FMUL.FTZ R114, R114, R15.reuse ;  /* 0x0000000f72727220 */ /* 0x080fe40000410000 */
[----:B------:R-:W2:Y:S01]  /*104e0*/  MUFU.EX2 R26, R4 ;  /* 0x00000004001a7308 */ /* 0x000ea20000000800 */
[-C--:B------:R-:W-:Y:S02]  /*104f0*/  FMUL.FTZ R115, R115, R15.reuse ;  /* 0x0000000f73737220 */ /* 0x080fe40000410000 */
[-C--:B------:R-:W-:Y:S02]  /*10500*/  FMUL.FTZ R116, R116, R16.reuse ;  /* 0x0000001074747220 */ /* 0x080fe40000410000 */
[----:B------:R-:W-:Y:S02]  /*10510*/  FMUL.FTZ R117, R117, R16 ;  /* 0x0000001075757220 */ /* 0x000fe40000410000 */
[----:B------:R-:W-:-:S02]  /*10520*/  FMUL.FTZ R118, R118, R15 ;  /* 0x0000000f76767220 */ /* 0x000fc40000410000 */
[-C--:B------:R-:W-:Y:S02]  /*10530*/  FMUL.FTZ R119, R119, R15.reuse ;  /* 0x0000000f77777220 */ /* 0x080fe40000410000 */
[-C--:B------:R-:W-:Y:S02]  /*10540*/  FMUL.FTZ R100, R100, R16.reuse ;  /* 0x0000001064647220 */ /* 0x080fe40000410000 */
[----:B------:R-:W-:Y:S02]  /*10550*/  FMUL.FTZ R101, R101, R16 ;  /* 0x0000001065657220 */ /* 0x000fe40000410000 */
[-C--:B------:R-:W-:Y:S01]  /*10560*/  FMUL.FTZ R102, R102, R15.reuse ;  /* 0x0000000f66667220 */ /* 0x080fe20000410000 */
[----:B--2---:R-:W-:Y:S01]  /*10570*/  F2FP.BF16.PACK_AB R130, R26, R132 ;  /* 0x000000841a82723e */ /* 0x004fe200000010ff */
[----:B------:R-:W-:Y:S01]  /*10580*/  FFMA.FTZ R4, R140, c[0x0][0x23c], -R3 ;  /* 0x00008f008c047a23 */ /* 0x000fe20000010803 */
[----:B------:R-:W-:Y:S01]  /*10590*/  HMMA.16816.F32.BF16 R116, R8, R44, R116 ;  /* 0x0000002c0874723c */ /* 0x000fe20000041874 */
[----:B------:R-:W-:-:S02]  /*105a0*/  FMUL.FTZ R103, R103, R15 ;  /* 0x0000000f67677220 */ /* 0x000fc40000410000 */
[----:B------:R2:W-:Y:S05]  /*105b0*/  MUFU.EX2 R21, R4 ;  /* 0x0000000400157308 */ /* 0x0005ea0000000800 */
        /* <DEDUP_REMOVED lines=103> */
.L_x_1907:
        /* <DEDUP_REMOVED lines=18> */
.L_x_1915:
        /* <DEDUP_REMOVED lines=27> */
.L_x_1913:
[----:B-1----:R-:W2:Y:S01]  /*10f00*/  LDL.64 R4, [R1] ;  /* 0x0000000001047983 */ /* 0x002ea20000100a00 */
[----:B------:R-:W-:Y:S01]  /*10f10*/  UIADD3 UR8, UR20, -0x1, URZ ;  /* 0xffffffff14087890 */ /* 0x000fe2000fffe03f */
[----:B------:R-:W-:Y:S04]  /*10f20*/  DEPBAR.LE SB0, 0x0 ;  /* 0x000080000000791a */ /* 0x000fe80000000000 */
[----:B------:R-:W-:Y:S01]  /*10f30*/  BAR.SYNC.DEFER_BLOCKING 0x0 ;  /* 0x0000000000007b1d */ /* 0x000fe20000010000 */
[----:B------:R-:W-:Y:S01]  /*10f40*/  MOV R6, UR8 ;  /* 0x0000000800067c02 */ /* 0x000fe20008000f00 */
        /* <DEDUP_REMOVED lines=14> */
[----:B------:R-:W-:Y:S05]  /*11030*/  PLOP3.LUT P0, PT, PT, PT, UP0, 0x80, 0x0 ;  /* 0x000000000000781c */ /* 0x000fea0003f0f008 */
[----:B------:R1:W-:Y:S08]  /*11040*/  LDGSTS.E.BYPASS.LTC128B.128 [R227+0xb000], [R4.64+0x80] ;  /* 0x0b00008004e37fae */ /* 0x0003f0000b901d52 */
[----:B------:R1:W-:Y:S08]  /*11050*/  LDGSTS.E.BYPASS.LTC128B.128 [R227+0xa800], [R6.64] ;  /* 0x0a80000006e37fae */ /* 0x0003f0000b901d52 */
[----:B------:R1:W-:Y:S08]  /*11060*/  LDGSTS.E.BYPASS.LTC128B.128 [R227+0xb800], [R6.64+0x80] ;  /* 0x0b80008006e37fae */ /* 0x0003f0000b901d52 */
[----:B------:R-:W-:Y:S08]  /*11070*/  LDSM.16.M88.4 R32, [R214] ;  /* 0x00000000d620783b */ /* 0x000ff00000000200 */
[----:B------:R-:W1:Y:S08]  /*11080*/  LDSM.16.M88.4 R16, [R212+0x8000] ;  /* 0x00800000d410783b */ /* 0x000e700000000200 */
[----:B------:R-:W2:Y:S08]  /*11090*/  LDSM.16.M88.4 R28, [R214+0x2000] ;  /* 0x00200000d61c783b */ /* 0x000eb00000000200 */
[----:B------:R-:W3:Y:S08]  /*110a0*/  LDSM.16.M88.4 R140, [R212+0x8800] ;  /* 0x00880000d48c783b */ /* 0x000ef00000000200 */
[----:B------:R-:W0:Y:S08]  /*110b0*/  LDGDEPBAR ;  /* 0x00000000000079af */ /* 0x000e300000000000 */
[----:B------:R-:W-:Y:S01]  /*110c0*/  LDSM.16.M88.4 R176, [R216] ;  /* 0x00000000d8b0783b */ /* 0x000fe20000000200 */
[-C--:B-1----:R-:W-:Y:S07]  /*110d0*/  HMMA.16816.F32.BF16 R4, R32, R16.reuse, RZ ;  /* 0x000000102004723c */ /* 0x082fee00000418ff */
[----:B------:R-:W1:Y:S01]  /*110e0*/  LDSM.16.M88.4 R180, [R223] ;  /* 0x00000000dfb4783b */ /* 0x000e620000000200 */
[C---:B--2---:R-:W-:Y:S07]  /*110f0*/  HMMA.16816.F32.BF16 R8, R28.reuse, R16, RZ ;  /* 0x000000101c08723c */ /* 0x044fee00000418ff */
[----:B------:R-:W2:Y:S01]  /*11100*/  LDSM.16.M88.4 R184, [R216+0x2000] ;  /* 0x00200000d8b8783b */ /* 0x000ea20000000200 */
[-C--:B------:R-:W-:Y:S07]  /*11110*/  HMMA.16816.F32.BF16 R12, R28, R18.reuse, RZ ;  /* 0x000000121c0c723c */ /* 0x080fee00000418ff */
[----:B------:R-:W4:Y:S01]  /*11120*/  LDSM.16.M88.4 R188, [R226] ;  /* 0x00000000e2bc783b */ /* 0x000f220000000200 */
[C---:B------:R-:W-:Y:S07]  /*11130*/  HMMA.16816.F32.BF16 R16, R32.reuse, R18, RZ ;  /* 0x000000122010723c */ /* 0x040fee00000418ff */
[----:B------:R-:W-:Y:S01]  /*11140*/  LDSM.16.M88.4 R192, [R222] ;  /* 0x00000000dec0783b */ /* 0x000fe20000000200 */
[-C--:B---3--:R-:W-:Y:S07]  /*11150*/  HMMA.16816.F32.BF16 R20, R32, R140.reuse, RZ ;  /* 0x0000008c2014723c */ /* 0x088fee00000418ff */
[----:B------:R-:W3:Y:S01]  /*11160*/  LDSM.16.M88.4 R196, [R221+0x8000] ;  /* 0x00800000ddc4783b */ /* 0x000ee20000000200 */
[C---:B------:R-:W-:Y:S07]  /*11170*/  HMMA.16816.F32.BF16 R24, R28.reuse, R140, RZ ;  /* 0x0000008c1c18723c */ /* 0x040fee00000418ff */
[----:B------:R-:W5:Y:S01]  /*11180*/  LDSM.16.M88.4 R200, [R222+0x2000] ;  /* 0x00200000dec8783b */ /* 0x000f620000000200 */
[-C--:B------:R-:W-:Y:S07]  /*11190*/  HMMA.16816.F32.BF16 R28, R28, R142.reuse, RZ ;  /* 0x0000008e1c1c723c */ /* 0x080fee00000418ff */
[----:B------:R-:W3:Y:S01]  /*111a0*/  LDSM.16.M88.4 R204, [R221+0x8800] ;  /* 0x00880000ddcc783b */ /* 0x000ee20000000200 */
[----:B------:R-:W-:Y:S07]  /*111b0*/  HMMA.16816.F32.BF16 R32, R32, R142, RZ ;  /* 0x0000008e2020723c */ /* 0x000fee00000418ff */
[----:B------:R-:W-:Y:S01]  /*111c0*/  LDSM.16.M88.4 R140, [R220] ;  /* 0x00000000dc8c783b */ /* 0x000fe20000000200 */
[-C--:B-1----:R-:W-:Y:S07]  /*111d0*/  HMMA.16816.F32.BF16 R4, R176, R180.reuse, R4 ;  /* 0x000000b4b004723c */ /* 0x082fee0000041804 */
[----:B------:R-:W-:Y:S01]  /*111e0*/  LDSM.16.M88.4 R208, [R220+0x2000] ;  /* 0x00200000dcd0783b */ /* 0x000fe20000000200 */
[C---:B--2---:R-:W-:Y:S08]  /*111f0*/  HMMA.16816.F32.BF16 R8, R184.reuse, R180, R8 ;  /* 0x000000b4b808723c */ /* 0x044ff00000041808 */
[-C--:B------:R-:W-:Y:S08]  /*11200*/  HMMA.16816.F32.BF16 R12, R184, R182.reuse, R12 ;  /* 0x000000b6b80c723c */ /* 0x080ff0000004180c */
[C---:B------:R-:W-:Y:S01]  /*11210*/  HMMA.16816.F32.BF16 R16, R176.reuse, R182, R16 ;  /* 0x000000b6b010723c */ /* 0x040fe20000041810 */
[----:B------:R-:W1:Y:S07]  /*11220*/  LDSM.16.M88.4 R180, [R219] ;  /* 0x00000000dbb4783b */ /* 0x000e6e0000000200 */
[-C--:B----4-:R-:W-:Y:S08]  /*11230*/  HMMA.16816.F32.BF16 R20, R176, R188.reuse, R20 ;  /* 0x000000bcb014723c */ /* 0x090ff00000041814 */
[C---:B------:R-:W-:Y:S08]  /*11240*/  HMMA.16816.F32.BF16 R24, R184.reuse, R188, R24 ;  /* 0x000000bcb818723c */ /* 0x040ff00000041818 */
[-C--:B------:R-:W-:Y:S01]  /*11250*/  HMMA.16816.F32.BF16 R28, R184, R190.reuse, R28 ;  /* 0x000000beb81c723c */ /* 0x080fe2000004181c */
[----:B------:R-:W2:Y:S07]  /*11260*/  LDSM.16.M88.4 R184, [R219+0x800] ;  /* 0x00080000dbb8783b */ /* 0x000eae0000000200 */
[----:B------:R-:W-:Y:S01]  /*11270*/  HMMA.16816.F32.BF16 R32, R176, R190, R32 ;  /* 0x000000beb020723c */ /* 0x000fe20000041820 */
[----:B------:R-:W-:Y:S07]  /*11280*/  LDSM.16.M88.4 R176, [R214+0x4000] ;  /* 0x00400000d6b0783b */ /* 0x000fee0000000200 */
[-C--:B---3--:R-:W-:Y:S01]  /*11290*/  HMMA.16816.F32.BF16 R4, R192, R196.reuse, R4 ;  /* 0x000000c4c004723c */ /* 0x088fe20000041804 */
[----:B------:R-:W3:Y:S07]  /*112a0*/  LDSM.16.M88.4 R188, [R212+0x9000] ;  /* 0x00900000d4bc783b */ /* 0x000eee0000000200 */
[C---:B-----5:R-:W-:Y:S08]  /*112b0*/  HMMA.16816.F32.BF16 R8, R200.reuse, R196, R8 ;  /* 0x000000c4c808723c */ /* 0x060ff00000041808 */
[-C--:B------:R-:W-:Y:S08]  /*112c0*/  HMMA.16816.F32.BF16 R12, R200, R198.reuse, R12 ;  /* 0x000000c6c80c723c */ /* 0x080ff0000004180c */
[C---:B------:R-:W-:Y:S01]  /*112d0*/  HMMA.16816.F32.BF16 R16, R192.reuse, R198, R16 ;  /* 0x000000c6c010723c */ /* 0x040fe20000041810 */
[----:B------:R-:W4:Y:S07]  /*112e0*/  LDSM.16.M88.4 R196, [R214+0x6000] ;  /* 0x00600000d6c4783b */ /* 0x000f2e0000000200 */
[-C--:B------:R-:W-:Y:S08]  /*112f0*/  HMMA.16816.F32.BF16 R20, R192, R204.reuse, R20 ;  /* 0x000000ccc014723c */ /* 0x080ff00000041814 */
[C---:B------:R-:W-:Y:S08]  /*11300*/  HMMA.16816.F32.BF16 R24, R200.reuse, R204, R24 ;  /* 0x000000ccc818723c */ /* 0x040ff00000041818 */
[-C--:B------:R-:W-:Y:S01]  /*11310*/  HMMA.16816.F32.BF16 R28, R200, R206.reuse, R28 ;  /* 0x000000cec81c723c */ /* 0x080fe2000004181c */
[----:B------:R-:W-:Y:S07]  /*11320*/  LDSM.16.M88.4 R200, [R225] ;  /* 0x00000000e1c8783b */ /* 0x000fee0000000200 */
[----:B------:R-:W-:Y:S01]  /*11330*/  HMMA.16816.F32.BF16 R32, R192, R206, R32 ;  /* 0x000000cec020723c */ /* 0x000fe20000041820 */
[----:B------:R-:W-:Y:S07]  /*11340*/  LDSM.16.M88.4 R192, [R216+0x4000] ;  /* 0x00400000d8c0783b */ /* 0x000fee0000000200 */
[-C--:B-1----:R-:W-:Y:S01]  /*11350*/  HMMA.16816.F32.BF16 R4, R140, R180.reuse, R4 ;  /* 0x000000b48c04723c */ /* 0x082fe20000041804 */
[----:B------:R-:W-:Y:S07]  /*11360*/  LDSM.16.M88.4 R204, [R216+0x6000] ;  /* 0x00600000d8cc783b */ /* 0x000fee0000000200 */
[C---:B------:R-:W-:Y:S08]  /*11370*/  HMMA.16816.F32.BF16 R8, R208.reuse, R180, R8 ;  /* 0x000000b4d008723c */ /* 0x040ff00000041808 */
[-C--:B------:R-:W-:Y:S08]  /*11380*/  HMMA.16816.F32.BF16 R12, R208, R182.reuse, R12 ;  /* 0x000000b6d00c723c */ /* 0x080ff0000004180c */
[C---:B------:R-:W-:Y:S01]  /*11390*/  HMMA.16816.F32.BF16 R16, R140.reuse, R182, R16 ;  /* 0x000000b68c10723c */ /* 0x040fe20000041810 */
[----:B------:R-:W1:Y:S07]  /*113a0*/  LDSM.16.M88.4 R180, [R212+0x9800] ;  /* 0x00980000d4b4783b */ /* 0x000e6e0000000200 */
[-C--:B--2---:R-:W-:Y:S08]  /*113b0*/  HMMA.16816.F32.BF16 R20, R140, R184.reuse, R20 ;  /* 0x000000b88c14723c */ /* 0x084ff00000041814 */
[C---:B------:R-:W-:Y:S08]  /*113c0*/  HMMA.16816.F32.BF16 R24, R208.reuse, R184, R24 ;  /* 0x000000b8d018723c */ /* 0x040ff00000041818 */
[-C--:B------:R-:W-:Y:S01]  /*113d0*/  HMMA.16816.F32.BF16 R28, R208, R186.reuse, R28 ;  /* 0x000000bad01c723c */ /* 0x080fe2000004181c */
[----:B------:R-:W-:Y:S07]  /*113e0*/  LDSM.16.M88.4 R208, [R221+0x9000] ;  /* 0x00900000ddd0783b */ /* 0x000fee0000000200 */
[----:B------:R-:W-:Y:S01]  /*113f0*/  HMMA.16816.F32.BF16 R32, R140, R186, R32 ;  /* 0x000000ba8c20723c */ /* 0x000fe20000041820 */
[----:B------:R-:W2:Y:S07]  /*11400*/  LDSM.16.M88.4 R140, [R224] ;  /* 0x00000000e08c783b */ /* 0x000eae0000000200 */
[-C--:B---3--:R-:W-:Y:S01]  /*11410*/  HMMA.16816.F32.BF16 R4, R176, R188.reuse, R4 ;  /* 0x000000bcb004723c */ /* 0x088fe20000041804 */
[----:B------:R-:W3:Y:S07]  /*11420*/  LDSM.16.M88.4 R184, [R222+0x4000] ;  /* 0x00400000deb8783b */ /* 0x000eee0000000200 */
        /* <DEDUP_REMOVED lines=9> */
[----:B------:R-:W1:Y:S07]  /*114c0*/  LDSM.16.M88.4 R176, [R222+0x6000] ;  /* 0x00600000deb0783b */ /* 0x000e6e0000000200 */
[-C--:B------:R-:W-:Y:S01]  /*114d0*/  HMMA.16816.F32.BF16 R4, R192, R200.reuse, R4 ;  /* 0x000000c8c004723c */ /* 0x080fe20000041804 */
[----:B------:R-:W4:Y:S07]  /*114e0*/  LDSM.16.M88.4 R180, [R221+0x9800] ;  /* 0x00980000ddb4783b */ /* 0x000f2e0000000200 */
[C---:B------:R-:W-:Y:S08]  /*114f0*/  HMMA.16816.F32.BF16 R8, R204.reuse, R200, R8 ;  /* 0x000000c8cc08723c */ /* 0x040ff00000041808 */
[-C--:B------:R-:W-:Y:S08]  /*11500*/  HMMA.16816.F32.BF16 R12, R204, R202.reuse, R12 ;  /* 0x000000cacc0c723c */ /* 0x080ff0000004180c */
[C---:B------:R-:W-:Y:S08]  /*11510*/  HMMA.16816.F32.BF16 R16, R192.reuse, R202, R16 ;  /* 0x000000cac010723c */ /* 0x040ff00000041810 */
[-C--:B--2---:R-:W-:Y:S08]  /*11520*/  HMMA.16816.F32.BF16 R20, R192, R140.reuse, R20 ;  /* 0x0000008cc014723c */ /* 0x084ff00000041814 */
[C---:B------:R-:W-:Y:S08]  /*11530*/  HMMA.16816.F32.BF16 R24, R204.reuse, R140, R24 ;  /* 0x0000008ccc18723c */ /* 0x040ff00000041818 */
[-C--:B------:R-:W-:Y:S08]  /*11540*/  HMMA.16816.F32.BF16 R28, R204, R142.reuse, R28 ;  /* 0x0000008ecc1c723c */ /* 0x080ff0000004181c */
[----:B------:R-:W-:Y:S01]  /*11550*/  HMMA.16816.F32.BF16 R32, R192, R142, R32 ;  /* 0x0000008ec020723c */ /* 0x000fe20000041820 */
[----:B------:R-:W2:Y:S07]  /*11560*/  LDSM.16.M88.4 R140, [R220+0x6000] ;  /* 0x00600000dc8c783b */ /* 0x000eae0000000200 */
[-C--:B---3--:R-:W-:Y:S08]  /*11570*/  HMMA.16816.F32.BF16 R4, R184, R208.reuse, R4 ;  /* 0x000000d0b804723c */ /* 0x088ff00000041804 */
[C---:B-1----:R-:W-:Y:S08]  /*11580*/  HMMA.16816.F32.BF16 R8, R176.reuse, R208, R8 ;  /* 0x000000d0b008723c */ /* 0x042ff00000041808 */
[-C--:B------:R-:W-:Y:S08]  /*11590*/  HMMA.16816.F32.BF16 R12, R176, R210.reuse, R12 ;  /* 0x000000d2b00c723c */ /* 0x080ff0000004180c */
[C---:B------:R-:W-:Y:S08]  /*115a0*/  HMMA.16816.F32.BF16 R16, R184.reuse, R210, R16 ;  /* 0x000000d2b810723c */ /* 0x040ff00000041810 */
[-C--:B----4-:R-:W-:Y:S08]  /*115b0*/  HMMA.16816.F32.BF16 R20, R184, R180.reuse, R20 ;  /* 0x000000b4b814723c */ /* 0x090ff00000041814 */
[C---:B------:R-:W-:Y:S08]  /*115c0*/  HMMA.16816.F32.BF16 R24, R176.reuse, R180, R24 ;  /* 0x000000b4b018723c */ /* 0x040ff00000041818 */
[-C--:B------:R-:W-:Y:S08]  /*115d0*/  HMMA.16816.F32.BF16 R28, R176, R182.reuse, R28 ;  /* 0x000000b6b01c723c */ /* 0x080ff0000004181c */
[----:B------:R-:W-:Y:S08]  /*115e0*/  HMMA.16816.F32.BF16 R32, R184, R182, R32 ;  /* 0x000000b6b820723c */ /* 0x000ff00000041820 */
[-C--:B------:R-:W-:Y:S08]  /*115f0*/  HMMA.16816.F32.BF16 R4, R188, R196.reuse, R4 ;  /* 0x000000c4bc04723c */ /* 0x080ff00000041804 */
        /* <DEDUP_REMOVED lines=30> */
[----:B------:R5:W1:Y:S10]  /*117e0*/  MUFU.TANH R134, R17 ;  /* 0x0000001100867308 */ /* 0x000a740000002400 */
        /* <DEDUP_REMOVED lines=10> */
[----:B-----5:R-:W-:Y:S02]  /*11890*/  FMUL.FTZ R17, R21, c[0x0][0x2ec] ;  /* 0x0000bb0015117a20 */ /* 0x020fe40000410000 */
[----:B------:R-:W-:Y:S03]  /*118a0*/  FMUL.FTZ R24, R24, c[0x0][0x2ec] ;  /* 0x0000bb0018187a20 */ /* 0x000fe60000410000 */
[----:B------:R5:W1:Y:S01]  /*118b0*/  MUFU.TANH R137, R22 ;  /* 0x0000001600897308 */ /* 0x000a620000002400 */
[----:B------:R-:W-:Y:S02]  /*118c0*/  FMUL.FTZ R26, R26, c[0x0][0x2ec] ;  /* 0x0000bb001a1a7a20 */ /* 0x000fe40000410000 */
[----:B------:R-:W-:Y:S02]  /*118d0*/  FMUL.FTZ R27, R27, c[0x0][0x2ec] ;  /* 0x0000bb001b1b7a20 */ /* 0x000fe40000410000 */
[----:B------:R-:W-:Y:S05]  /*118e0*/  FMUL.FTZ R25, R25, c[0x0][0x2ec] ;  /* 0x0000bb0019197a20 */ /* 0x000fea0000410000 */
[----:B------:R1:W1:Y:S03]  /*118f0*/  MUFU.TANH R140, R24 ;  /* 0x00000018008c7308 */ /* 0x0002660000002400 */
[----:B------:R-:W-:Y:S02]  /*11900*/  FMUL.FTZ R13, R32, c[0x0][0x2ec] ;  /* 0x0000bb00200d7a20 */ /* 0x000fe40000410000 */
[----:B------:R-:W-:Y:S02]  /*11910*/  FMUL.FTZ R14, R33, c[0x0][0x2ec] ;  /* 0x0000bb00210e7a20 */ /* 0x000fe40000410000 */
[----:B------:R-:W-:Y:S02]  /*11920*/  FMUL.FTZ R16, R34, c[0x0][0x2ec] ;  /* 0x0000bb0022107a20 */ /* 0x000fe40000410000 */
[----:B------:R-:W-:Y:S01]  /*11930*/  FMUL.FTZ R15, R35, c[0x0][0x2ec] ;  /* 0x0000bb00230f7a20 */ /* 0x000fe20000410000 */
[----:B------:R2:W2:Y:S01]  /*11940*/  MUFU.TANH R142, R26 ;  /* 0x0000001a008e7308 */ /* 0x0004a20000002400 */
[----:B-----5:R-:W-:Y:S02]  /*11950*/  FMUL.FTZ R22, R23, c[0x0][0x2ec] ;  /* 0x0000bb0017167a20 */ /* 0x020fe40000410000 */
[----:B------:R-:W-:Y:S07]  /*11960*/  FMUL.FTZ R23, R29, c[0x0][0x2ec] ;  /* 0x0000bb001d177a20 */ /* 0x000fee0000410000 */
[----:B------:R5:W3:Y:S01]  /*11970*/  MUFU.TANH R143, R27 ;  /* 0x0000001b008f7308 */ /* 0x000ae20000002400 */
[----:B-1----:R-:W-:Y:S09]  /*11980*/  FMUL.FTZ R24, R28, c[0x0][0x2ec] ;  /* 0x0000bb001c187a20 */ /* 0x002ff20000410000 */
[----:B------:R1:W1:Y:S01]  /*11990*/  MUFU.TANH R181, R12 ;  /* 0x0000000c00b57308 */ /* 0x0002620000002400 */
[----:B--2---:R-:W-:Y:S09]  /*119a0*/  FMUL.FTZ R26, R31, c[0x0][0x2ec] ;  /* 0x0000bb001f1a7a20 */ /* 0x004ff20000410000 */
[----:B------:R2:W1:Y:S01]  /*119b0*/  MUFU.TANH R176, R18 ;  /* 0x0000001200b07308 */ /* 0x0004620000002400 */
[----:B-----5:R-:W-:Y:S09]  /*119c0*/  FMUL.FTZ R27, R30, c[0x0][0x2ec] ;  /* 0x0000bb001e1b7a20 */ /* 0x020ff20000410000 */
        /* <DEDUP_REMOVED lines=14> */
.L_x_1914:
[----:B------:R-:W2:Y:S01]  /*11ab0*/  S2R R2, SR_TID.X ;  /* 0x0000000000027919 */ /* 0x000ea20000002100 */
[----:B------:R-:W-:Y:S01]  /*11ac0*/  MOV R0, UR8 ;  /* 0x0000000800007c02 */ /* 0x000fe20008000f00 */
[----:B------:R-:W-:Y:S02]  /*11ad0*/  UISETP.GT.AND UP0, UPT, UR8, UR9, UPT ;  /* 0x000000090800728c */ /* 0x000fe4000bf04270 */
[----:B------:R-:W-:Y:S01]  /*11ae0*/  UMOV UR20, UR8 ;  /* 0x0000000800147c82 */ /* 0x000fe20008000000 */
[----:B--2---:R-:W-:Y:S04]  /*11af0*/  SHF.L.U32 R2, R2, 0x1, RZ ;  /* 0x0000000102027819 */ /* 0x004fe800000006ff */
[----:B------:R-:W-:Y:S04]  /*11b00*/  LOP3.LUT R2, R2, 0x6, RZ, 0xc0, !PT ;  /* 0x0000000602027812 */ /* 0x000fe800078ec0ff */
[----:B------:R-:W-:Y:S04]  /*11b10*/  LEA R0, R0, R2, 0x5 ;  /* 0x0000000200007211 */ /* 0x000fe800078e28ff */
[C---:B-1----:R-:W-:Y:S02]  /*11b20*/  IADD3 R7, R0.reuse, 0x1, RZ ;  /* 0x0000000100077810 */ /* 0x042fe40007ffe0ff */
[CC--:B------:R-:W-:Y:S02]  /*11b30*/  ISETP.GE.AND P6, PT, R0.reuse, R231.reuse, PT ;  /* 0x000000e70000720c */ /* 0x0c0fe40003fc6270 */
[C---:B------:R-:W-:Y:S02]  /*11b40*/  ISETP.GE.AND P4, PT, R7.reuse, R231, PT ;  /* 0x000000e70700720c */ /* 0x040fe40003f86270 */
[C---:B------:R-:W-:Y:S02]  /*11b50*/  IADD3 R6, R0.reuse, 0x8, RZ ;  /* 0x0000000800067810 */ /* 0x040fe40007ffe0ff */
[CC--:B------:R-:W-:Y:S02]  /*11b60*/  ISETP.GE.OR P6, PT, R0.reuse, R235.reuse, !P6 ;  /* 0x000000eb0000720c */ /* 0x0c0fe400077c6670 */
[----:B------:R-:W-:Y:S02]  /*11b70*/  IADD3 R5, R0, 0x9, RZ ;  /* 0x0000000900057810 */ /* 0x000fe40007ffe0ff */
[----:B------:R-:W-:Y:S02]  /*11b80*/  ISETP.GE.OR P4, PT, R7, R235, !P4 ;  /* 0x000000eb0700720c */ /* 0x000fe40006786670 */
[----:B------:R-:W-:Y:S02]  /*11b90*/  FSEL R10, R136, -INF , !P6 ;  /* 0xff800000880a7808 */ /* 0x000fe40007000000 */
[-C--:B------:R-:W-:Y:S02]  /*11ba0*/  ISETP.GE.AND P3, PT, R6, R231.reuse, PT ;  /* 0x000000e70600720c */ /* 0x080fe40003f66270 */
[----:B------:R-:W-:Y:S02]  /*11bb0*/  IADD3 R4, R0, 0x10, RZ ;  /* 0x0000001000047810 */ /* 0x000fe40007ffe0ff */
[----:B------:R-:W-:Y:S02]  /*11bc0*/  ISETP.GE.AND P2, PT, R5, R231, PT ;  /* 0x000000e70500720c */ /* 0x000fe40003f46270 */
[----:B------:R-:W-:Y:S02]  /*11bd0*/  ISETP.GE.OR P3, PT, R6, R235, !P3 ;  /* 0x000000eb0600720c */ /* 0x000fe40005f66670 */
[----:B------:R-:W-:Y:S02]  /*11be0*/  FSEL R11, R135, -INF , !P4 ;  /* 0xff800000870b7808 */ /* 0x000fe40006000000 */
[----:B------:R-:W-:Y:S02]  /*11bf0*/  FMNMX.FTZ R12, R10, R3, !PT ;  /* 0x000000030a0c7209 */ /* 0x000fe40007810000 */
[----:B------:R-:W-:Y:S02]  /*11c00*/  ISETP.GE.AND P1, PT, R4, R231, PT ;  /* 0x000000e70400720c */ /* 0x000fe40003f26270 */
[-C--:B------:R-:W-:Y:S02]  /*11c10*/  ISETP.GE.OR P2, PT, R5, R235.reuse, !P2 ;  /* 0x000000eb0500720c */ /* 0x080fe40005746670 */
[----:B------:R-:W-:Y:S02]  /*11c20*/  FSEL R19, R133, -INF , !P3 ;  /* 0xff80000085137808 */ /* 0x000fe40005800000 */
[----:B------:R-:W-:Y:S02]  /*11c30*/  FMNMX.FTZ R12, R11, R12, !PT ;  /* 0x0000000c0b0c7209 */ /* 0x000fe40007810000 */
[C---:B------:R-:W-:Y:S02]  /*11c40*/  IADD3 R2, R0.reuse, 0x11, RZ ;  /* 0x0000001100027810 */ /* 0x040fe40007ffe0ff */
[----:B------:R-:W-:Y:S02]  /*11c50*/  IADD3 R9, R0, 0x18, RZ ;  /* 0x0000001800097810 */ /* 0x000fe40007ffe0ff */
[----:B------:R-:W-:Y:S02]  /*11c60*/  ISETP.GE.OR P1, PT, R4, R235, !P1 ;  /* 0x000000eb0400720c */ /* 0x000fe40004f26670 */
[----:B------:R-:W-:Y:S02]  /*11c70*/  FSEL R18, R134, -INF , !P2 ;  /* 0xff80000086127808 */ /* 0x000fe40005000000 */
[----:B------:R-:W-:Y:S02]  /*11c80*/  FMNMX.FTZ R12, R19, R12, !PT ;  /* 0x0000000c130c7209 */ /* 0x000fe40007810000 */
[-C--:B------:R-:W-:Y:S02]  /*11c90*/  ISETP.GE.AND P0, PT, R2, R231.reuse, PT ;  /* 0x000000e70200720c */ /* 0x080fe40003f06270 */
[C---:B------:R-:W-:Y:S02]  /*11ca0*/  ISETP.GE.AND P6, PT, R9.reuse, R231, PT ;  /* 0x000000e70900720c */ /* 0x040fe40003fc6270 */
[----:B------:R-:W-:Y:S02]  /*11cb0*/  IADD3 R8, R0, 0x19, RZ ;  /* 0x0000001900087810 */ /* 0x000fe40007ffe0ff */
[-C--:B------:R-:W-:Y:S02]  /*11cc0*/  ISETP.GE.OR P0, PT, R2, R235.reuse, !P0 ;  /* 0x000000eb0200720c */ /* 0x080fe40004706670 */
[----:B------:R-:W-:Y:S02]  /*11cd0*/  FSEL R189, R20, -INF , !P1 ;  /* 0xff80000014bd7808 */ /* 0x000fe40004800000 */
[----:B------:R-:W-:Y:S02]  /*11ce0*/  FMNMX.FTZ R12, R18, R12, !PT ;  /* 0x0000000c120c7209 */ /* 0x000fe40007810000 */
[----:B------:R-:W-:Y:S02]  /*11cf0*/  ISETP.GE.AND P5, PT, R0, R230, PT ;  /* 0x000000e60000720c */ /* 0x000fe40003fa6270 */
[----:B------:R-:W-:Y:S02]  /*11d00*/  ISETP.GE.OR P6, PT, R9, R235, !P6 ;  /* 0x000000eb0900720c */ /* 0x000fe400077c6670 */
[----:B------:R-:W-:Y:S02]  /*11d10*/  ISETP.GE.AND P4, PT, R8, R231, PT ;  /* 0x000000e70800720c */ /* 0x000fe40003f86270 */
[----:B------:R-:W-:Y:S02]  /*11d20*/  FSEL R190, R17, -INF , !P0 ;  /* 0xff80000011be7808 */ /* 0x000fe40004000000 */
[----:B------:R-:W-:Y:S02]  /*11d30*/  FMNMX.FTZ R12, R189, R12, !PT ;  /* 0x0000000cbd0c7209 */ /* 0x000fe40007810000 */
[----:B------:R-:W-:Y:S02]  /*11d40*/  ISETP.GE.AND P3, PT, R7, R230, PT ;  /* 0x000000e60700720c */ /* 0x000fe40003f66270 */
[----:B------:R-:W-:Y:S02]  /*11d50*/  ISETP.GE.OR P5, PT, R0, R234, !P5 ;  /* 0x000000ea0000720c */ /* 0x000fe40006fa6670 */
[----:B------:R-:W-:Y:S02]  /*11d60*/  ISETP.GE.OR P4, PT, R8, R235, !P4 ;  /* 0x000000eb0800720c */ /* 0x000fe40006786670 */
[----:B------:R-:W-:Y:S02]  /*11d70*/  FSEL R193, R13, -INF , !P6 ;  /* 0xff8000000dc17808 */ /* 0x000fe40007000000 */
[----:B------:R-:W-:Y:S02]  /*11d80*/  FMNMX.FTZ R13, R190, R12, !PT ;  /* 0x0000000cbe0d7209 */ /* 0x000fe40007810000 */
[----:B------:R-:W-:Y:S02]  /*11d90*/  ISETP.GE.OR P3, PT, R7, R234, !P3 ;  /* 0x000000ea0700720c */ /* 0x000fe40005f66670 */
[----:B------:R-:W-:Y:S02]  /*11da0*/  FSEL R12, R178, -INF , !P5 ;  /* 0xff800000b20c7808 */ /* 0x000fe40006800000 */
[-C--:B------:R-:W-:Y:S02]  /*11db0*/  ISETP.GE.AND P2, PT, R6, R230.reuse, PT ;  /* 0x000000e60600720c */ /* 0x080fe40003f46270 */
[----:B------:R-:W-:Y:S02]  /*11dc0*/  FSEL R198, R14, -INF , !P4 ;  /* 0xff8000000ec67808 */ /* 0x000fe40006000000 */
[----:B------:R-:W-:Y:S02]  /*11dd0*/  FMNMX.FTZ R13, R193, R13, !PT ;  /* 0x0000000dc10d7209 */ /* 0x000fe40007810000 */
[-C--:B------:R-:W-:Y:S02]  /*11de0*/  ISETP.GE.AND P0, PT, R4, R230.reuse, PT ;  /* 0x000000e60400720c */ /* 0x080fe40003f06270 */
[----:B------:R-:W-:Y:S02]  /*11df0*/  ISETP.GE.AND P1, PT, R5, R230, PT ;  /* 0x000000e60500720c */ /* 0x000fe40003f26270 */
[----:B------:R-:W-:Y:S02]  /*11e00*/  ISETP.GE.OR P2, PT, R6, R234, !P2 ;  /* 0x000000ea0600720c */ /* 0x000fe40005746670 */
[----:B------:R-:W-:Y:S02]  /*11e10*/  FSEL R17, R179, -INF , !P3 ;  /* 0xff800000b3117808 */ /* 0x000fe40005800000 */
[----:B------:R-:W-:Y:S02]  /*11e20*/  FMNMX.FTZ R135, R12, R132, !PT ;  /* 0x000000840c877209 */ /* 0x000fe40007810000 */
[----:B------:R-:W-:Y:S02]  /*11e30*/  FMNMX.FTZ R136, R198, R13, !PT ;  /* 0x0000000dc6887209 */ /* 0x000fe40007810000 */
[-C--:B------:R-:W-:Y:S02]  /*11e40*/  ISETP.GE.OR P0, PT, R4, R234.reuse, !P0 ;  /* 0x000000ea0400720c */ /* 0x080fe40004706670 */
[----:B------:R-:W-:Y:S01]  /*11e50*/  ISETP.GE.OR P1, PT, R5, R234, !P1 ;  /* 0x000000ea0500720c */ /* 0x000fe20004f26670 */
[----:B------:R-:W1:Y:S01]  /*11e60*/  SHFL.BFLY PT, R13, R136, 0x2, 0x1f ;  /* 0x0c401f00880d7f89 */ /* 0x000e6200000e0000 */
[----:B------:R-:W-:Y:S02]  /*11e70*/  FSEL R20, R176, -INF , !P2 ;  /* 0xff800000b0147808 */ /* 0x000fe40005000000 */
[----:B------:R-:W-:Y:S02]  /*11e80*/  FMNMX.FTZ R135, R17, R135, !PT ;  /* 0x0000008711877209 */ /* 0x000fe40007810000 */
[----:B------:R-:W-:Y:S02]  /*11e90*/  FSEL R191, R137, -INF , !P0 ;  /* 0xff80000089bf7808 */ /* 0x000fe40004000000 */
[-C--:B------:R-:W-:Y:S02]  /*11ea0*/  ISETP.GE.AND P0, PT, R8, R230.reuse, PT ;  /* 0x000000e60800720c */ /* 0x080fe40003f06270 */
[----:B------:R-:W-:Y:S02]  /*11eb0*/  FSEL R21, R177, -INF , !P1 ;  /* 0xff800000b1157808 */ /* 0x000fe40004800000 */
[----:B------:R-:W-:Y:S02]  /*11ec0*/  FMNMX.FTZ R135, R20, R135, !PT ;  /* 0x0000008714877209 */ /* 0x000fe40007810000 */
[-C--:B------:R-:W-:Y:S02]  /*11ed0*/  ISETP.GE.AND P3, PT, R2, R230.reuse, PT ;  /* 0x000000e60200720c */ /* 0x080fe40003f66270 */
[----:B------:R-:W-:Y:S02]  /*11ee0*/  ISETP.GE.AND P1, PT, R9, R230, PT ;  /* 0x000000e60900720c */ /* 0x000fe40003f26270 */
[----:B------:R-:W-:Y:S02]  /*11ef0*/  ISETP.GE.AND P5, PT, R0, R229, PT ;  /* 0x000000e50000720c */ /* 0x000fe40003fa6270 */
[-C--:B------:R-:W-:Y:S02]  /*11f00*/  ISETP.GE.OR P0, PT, R8, R234.reuse, !P0 ;  /* 0x000000ea0800720c */ /* 0x080fe40004706670 */
[----:B------:R-:W-:Y:S02]  /*11f10*/  FMNMX.FTZ R135, R21, R135, !PT ;  /* 0x0000008715877209 */ /* 0x000fe40007810000 */
[-C--:B------:R-:W-:Y:S02]  /*11f20*/  ISETP.GE.OR P3, PT, R2, R234.reuse, !P3 ;  /* 0x000000ea0200720c */ /* 0x080fe40005f66670 */
[----:B------:R-:W-:Y:S02]  /*11f30*/  ISETP.GE.OR P1, PT, R9, R234, !P1 ;  /* 0x000000ea0900720c */ /* 0x000fe40004f26670 */
[----:B------:R-:W-:Y:S02]  /*11f40*/  ISETP.GE.OR P5, PT, R0, R233, !P5 ;  /* 0x000000e90000720c */ /* 0x000fe40006fa6670 */
[----:B------:R-:W-:Y:S02]  /*11f50*/  ISETP.GE.AND P4, PT, R7, R229, PT ;  /* 0x000000e50700720c */ /* 0x000fe40003f86270 */
[----:B------:R-:W-:Y:S02]  /*11f60*/  FSEL R201, R15, -INF , !P0 ;  /* 0xff8000000fc97808 */ /* 0x000fe40004000000 */
[----:B------:R-:W-:Y:S02]  /*11f70*/  ISETP.GE.AND P0, PT, R7, R228, PT ;  /* 0x000000e40700720c */ /* 0x000fe40003f06270 */
[----:B------:R-:W-:Y:S02]  /*11f80*/  FSEL R192, R22, -INF , !P3 ;  /* 0xff80000016c07808 */ /* 0x000fe40005800000 */
[----:B------:R-:W-:Y:S02]  /*11f90*/  FMNMX.FTZ R135, R191, R135, !PT ;  /* 0x00000087bf877209 */ /* 0x000fe40007810000 */
[C---:B------:R-:W-:Y:S02]  /*11fa0*/  ISETP.GE.OR P4, PT, R7.reuse, R233, !P4 ;  /* 0x000000e90700720c */ /* 0x040fe40006786670 */
[----:B------:R-:W-:Y:S02]  /*11fb0*/  ISETP.GE.OR P0, PT, R7, R232, !P0 ;  /* 0x000000e80700720c */ /* 0x000fe40004706670 */
[----:B------:R-:W-:Y:S02]  /*11fc0*/  FSEL R7, R184, -INF , !P5 ;  /* 0xff800000b8077808 */ /* 0x000fe40006800000 */
[----:B------:R-:W-:Y:S02]  /*11fd0*/  FSEL R202, R16, -INF , !P1 ;  /* 0xff80000010ca7808 */ /* 0x000fe40004800000 */
[----:B------:R-:W-:Y:S02]  /*11fe0*/  ISETP.GE.AND P1, PT, R0, R228, PT ;  /* 0x000000e40000720c */ /* 0x000fe40003f26270 */
[----:B------:R-:W-:Y:S02]  /*11ff0*/  ISETP.GE.AND P6, PT, R6, R229, PT ;  /* 0x000000e50600720c */ /* 0x000fe40003fc6270 */
[----:B------:R-:W-:Y:S02]  /*12000*/  FMNMX.FTZ R135, R192, R135, !PT ;  /* 0x00000087c0877209 */ /* 0x000fe40007810000 */
[----:B------:R-:W-:Y:S02]  /*12010*/  ISETP.GE.AND P2, PT, R5, R229, PT ;  /* 0x000000e50500720c */ /* 0x000fe40003f46270 */
[----:B------:R-:W-:Y:S02]  /*12020*/  ISETP.GE.OR P1, PT, R0, R232, !P1 ;  /* 0x000000e80000720c */ /* 0x000fe40004f26670 */
[C---:B------:R-:W-:Y:S02]  /*12030*/  ISETP.GE.AND P3, PT, R6.reuse, R228, PT ;  /* 0x000000e40600720c */ /* 0x040fe40003f66270 */
[----:B------:R-:W-:Y:S02]  /*12040*/  FSEL R14, R183, -INF , !P4 ;  /* 0xff800000b70e7808 */ /* 0x000fe40006000000 */
[----:B------:R-:W-:Y:S02]  /*12050*/  FMNMX.FTZ R0, R7, R138, !PT ;  /* 0x0000008a07007209 */ /* 0x000fe40007810000 */
[----:B------:R-:W-:Y:S02]  /*12060*/  ISETP.GE.OR P6, PT, R6, R233, !P6 ;  /* 0x000000e90600720c */ /* 0x000fe400077c6670 */
[----:B------:R-:W-:Y:S02]  /*12070*/  FMNMX.FTZ R135, R202, R135, !PT ;  /* 0x00000087ca877209 */ /* 0x000fe40007810000 */
[----:B------:R-:W-:Y:S02]  /*12080*/  ISETP.GE.OR P3, PT, R6, R232, !P3 ;  /* 0x000000e80600720c */ /* 0x000fe40005f66670 */
[----:B------:R-:W-:Y:S02]  /*12090*/  ISETP.GE.OR P2, PT, R5, R233, !P2 ;  /* 0x000000e90500720c */ /* 0x000fe40005746670 */
[----:B------:R-:W-:Y:S02]  /*120a0*/  FSEL R6, R182, -INF , !P1 ;  /* 0xff800000b6067808 */ /* 0x000fe40004800000 */
[----:B------:R-:W-:Y:S02]  /*120b0*/  ISETP.GE.AND P1, PT, R4, R229, PT ;  /* 0x000000e50400720c */ /* 0x000fe40003f26270 */
[----:B------:R-:W-:Y:S02]  /*120c0*/  FSEL R16, R181, -INF , !P6 ;  /* 0xff800000b5107808 */ /* 0x000fe40007000000 */
[----:B------:R-:W-:Y:S02]  /*120d0*/  FMNMX.FTZ R0, R14, R0, !PT ;  /* 0x000000000e007209 */ /* 0x000fe40007810000 */
[----:B------:R-:W-:Y:S02]  /*120e0*/  FMNMX.FTZ R135, R201, R135, !PT ;  /* 0x00000087c9877209 */ /* 0x000fe40007810000 */
[----:B------:R-:W-:Y:S02]  /*120f0*/  ISETP.GE.OR P1, PT, R4, R233, !P1 ;  /* 0x000000e90400720c */ /* 0x000fe40004f26670 */
[----:B-1----:R-:W-:Y:S02]  /*12100*/  FMNMX.FTZ R136, R136, R13, !PT ;  /* 0x0000000d88887209 */ /* 0x002fe40007810000 */
[----:B------:R-:W-:Y:S01]  /*12110*/  FSEL R15, R180, -INF , !P2 ;  /* 0xff800000b40f7808 */ /* 0x000fe20005000000 */
[----:B------:R-:W1:Y:S01]  /*12120*/  SHFL.BFLY PT, R13, R135, 0x2, 0x1f ;  /* 0x0c401f00870d7f89 */ /* 0x000e6200000e0000 */
[----:B------:R-:W-:Y:S02]  /*12130*/  FMNMX.FTZ R0, R16, R0, !PT ;  /* 0x0000000010007209 */ /* 0x000fe40007810000 */
[-C--:B------:R-:W-:Y:S02]  /*12140*/  ISETP.GE.AND P6, PT, R2, R229.reuse, PT ;  /* 0x000000e50200720c */ /* 0x080fe40003fc6270 */
[----:B------:R-:W-:Y:S02]  /*12150*/  FSEL R199, R140, -INF , !P1 ;  /* 0xff8000008cc77808 */ /* 0x000fe40004800000 */
[----:B------:R-:W-:Y:S01]  /*12160*/  ISETP.GE.AND P1, PT, R9, R229, PT ;  /* 0x000000e50900720c */ /* 0x000fe20003f26270 */
[----:B------:R-:W-:Y:S01]  /*12170*/  SHFL.BFLY PT, R22, R136, 0x1, 0x1f ;  /* 0x0c201f0088167f89 */ /* 0x000fe200000e0000 */
[-C--:B------:R-:W-:Y:S02]  /*12180*/  ISETP.GE.OR P6, PT, R2, R233.reuse, !P6 ;  /* 0x000000e90200720c */ /* 0x080fe400077c6670 */
[----:B------:R-:W-:Y:S02]  /*12190*/  FMNMX.FTZ R0, R15, R0, !PT ;  /* 0x000000000f007209 */ /* 0x000fe40007810000 */
[----:B------:R-:W-:Y:S02]  /*121a0*/  ISETP.GE.OR P1, PT, R9, R233, !P1 ;  /* 0x000000e90900720c */ /* 0x000fe40004f26670 */
[----:B------:R-:W-:Y:S02]  /*121b0*/  FSEL R200, R25, -INF , !P6 ;  /* 0xff80000019c87808 */ /* 0x000fe40007000000 */
[----:B------:R-:W-:Y:S02]  /*121c0*/  ISETP.GE.AND P6, PT, R8, R229, PT ;  /* 0x000000e50800720c */ /* 0x000fe40003fc6270 */
[----:B------:R-:W-:Y:S02]  /*121d0*/  FMNMX.FTZ R0, R199, R0, !PT ;  /* 0x00000000c7007209 */ /* 0x000fe40007810000 */
[CC--:B------:R-:W-:Y:S02]  /*121e0*/  ISETP.GE.AND P5, PT, R5.reuse, R228.reuse, PT ;  /* 0x000000e40500720c */ /* 0x0c0fe40003fa6270 */
[----:B------:R-:W-:Y:S02]  /*121f0*/  ISETP.GE.AND P2, PT, R2, R228, PT ;  /* 0x000000e40200720c */ /* 0x000fe40003f46270 */
[----:B------:R-:W-:Y:S02]  /*12200*/  ISETP.GE.OR P6, PT, R8, R233, !P6 ;  /* 0x000000e90800720c */ /* 0x000fe400077c6670 */
[----:B------:R-:W-:Y:S02]  /*12210*/  FSEL R204, R24, -INF , !P1 ;  /* 0xff80000018cc7808 */ /* 0x000fe40004800000 */
[----:B------:R-:W-:Y:S02]  /*12220*/  FMNMX.FTZ R0, R200, R0, !PT ;  /* 0x00000000c8007209 */ /* 0x000fe40007810000 */
[----:B------:R-:W-:Y:S02]  /*12230*/  ISETP.GE.OR P5, PT, R5, R232, !P5 ;  /* 0x000000e80500720c */ /* 0x000fe40006fa6670 */
[----:B------:R-:W-:Y:S02]  /*12240*/  FSEL R5, R187, -INF , !P0 ;  /* 0xff800000bb057808 */ /* 0x000fe40004000000 */
[----:B------:R-:W-:Y:S02]  /*12250*/  ISETP.GE.AND P4, PT, R4, R228, PT ;  /* 0x000000e40400720c */ /* 0x000fe40003f86270 */
[----:B------:R-:W-:Y:S02]  /*12260*/  ISETP.GE.OR P2, PT, R2, R232, !P2 ;  /* 0x000000e80200720c */ /* 0x000fe40005746670 */
[----:B------:R-:W-:Y:S02]  /*12270*/  FMNMX.FTZ R2, R6, R139, !PT ;  /* 0x0000008b06027209 */ /* 0x000fe40007810000 */
[----:B------:R-:W-:Y:S02]  /*12280*/  FSEL R203, R23, -INF , !P6 ;  /* 0xff80000017cb7808 */ /* 0x000fe40007000000 */
[----:B------:R-:W-:Y:S02]  /*12290*/  FMNMX.FTZ R0, R204, R0, !PT ;  /* 0x00000000cc007209 */ /* 0x000fe40007810000 */
[----:B------:R-:W-:Y:S02]  /*122a0*/  ISETP.GE.OR P4, PT, R4, R232, !P4 ;  /* 0x000000e80400720c */ /* 0x000fe40006786670 */
[----:B------:R-:W-:Y:S02]  /*122b0*/  FSEL R4, R185, -INF , !P3 ;  /* 0xff800000b9047808 */ /* 0x000fe40005800000 */
[----:B------:R-:W-:Y:S02]  /*122c0*/  FMNMX.FTZ R2, R5, R2, !PT ;  /* 0x0000000205027209 */ /* 0x000fe40007810000 */
[----:B------:R-:W-:Y:S02]  /*122d0*/  FMNMX.FTZ R134, R203, R0, !PT ;  /* 0x00000000cb867209 */ /* 0x000fe40007810000 */
[----:B------:R-:W-:Y:S02]  /*122e0*/  FMNMX.FTZ R0, R4, R2, !PT ;  /* 0x0000000204007209 */ /* 0x000fe40007810000 */
[----:B-1----:R-:W-:Y:S01]  /*122f0*/  FMNMX.FTZ R135, R135, R13, !PT ;  /* 0x0000000d87877209 */ /* 0x002fe20007810000 */
[----:B------:R-:W1:Y:S01]  /*12300*/  SHFL.BFLY PT, R2, R134, 0x2, 0x1f ;  /* 0x0c401f0086027f89 */ /* 0x000e6200000e0000 */
[----:B------:R-:W-:Y:S02]  /*12310*/  FSEL R13, R186, -INF , !P5 ;  /* 0xff800000ba0d7808 */ /* 0x000fe40006800000 */
[----:B------:R-:W-:Y:S02]  /*12320*/  ISETP.GE.AND P1, PT, R9, R228, PT ;  /* 0x000000e40900720c */ /* 0x000fe40003f26270 */
[----:B------:R-:W-:Y:S02]  /*12330*/  FSEL R205, R142, -INF , !P4 ;  /* 0xff8000008ecd7808 */ /* 0x000fe40006000000 */
[----:B------:R-:W-:Y:S01]  /*12340*/  FMNMX.FTZ R0, R13, R0, !PT ;  /* 0x000000000d007209 */ /* 0x000fe20007810000 */
[----:B------:R-:W-:Y:S01]  /*12350*/  LDSM.16.MT88.4 R184, [R215+0xa000] ;  /* 0x00a00000d7b8783b */ /* 0x000fe20000004200 */
[----:B------:R-:W-:Y:S02]  /*12360*/  ISETP.GE.OR P1, PT, R9, R232, !P1 ;  /* 0x000000e80900720c */ /* 0x000fe40004f26670 */
[C---:B------:R-:W-:Y:S02]  /*12370*/  ISETP.GE.AND P0, PT, R8.reuse, R228, PT ;  /* 0x000000e40800720c */ /* 0x040fe40003f06270 */
[----:B------:R-:W-:Y:S02]  /*12380*/  FSEL R206, R143, -INF , !P2 ;  /* 0xff8000008fce7808 */ /* 0x000fe40005000000 */
[----:B------:R-:W-:Y:S02]  /*12390*/  FMNMX.FTZ R0, R205, R0, !PT ;  /* 0x00000000cd007209 */ /* 0x000fe40007810000 */
[----:B------:R-:W-:Y:S02]  /*123a0*/  ISETP.GE.OR P0, PT, R8, R232, !P0 ;  /* 0x000000e80800720c */ /* 0x000fe40004706670 */
[----:B------:R-:W-:Y:S02]  /*123b0*/  FSEL R207, R27, -INF , !P1 ;  /* 0xff8000001bcf7808 */ /* 0x000fe40004800000 */
[----:B------:R-:W-:Y:S02]  /*123c0*/  FMNMX.FTZ R0, R206, R0, !PT ;  /* 0x00000000ce007209 */ /* 0x000fe40007810000 */
[----:B------:R-:W-:Y:S02]  /*123d0*/  FSEL R140, R26, -INF , !P0 ;  /* 0xff8000001a8c7808 */ /* 0x000fe40004000000 */
[----:B------:R-:W-:Y:S02]  /*123e0*/  FMNMX.FTZ R0, R207, R0, !PT ;  /* 0x00000000cf007209 */ /* 0x000fe40007810000 */
[----:B-1----:R-:W-:Y:S02]  /*123f0*/  FMNMX.FTZ R134, R134, R2, !PT ;  /* 0x0000000286867209 */ /* 0x002fe40007810000 */
[----:B------:R-:W-:Y:S02]  /*12400*/  FMNMX.FTZ R0, R140, R0, !PT ;  /* 0x000000008c007209 */ /* 0x000fe40007810000 */
[----:B------:R-:W-:Y:S01]  /*12410*/  FMNMX.FTZ R136, R136, R22, !PT ;  /* 0x0000001688887209 */ /* 0x000fe20007810000 */
[----:B------:R-:W1:Y:S03]  /*12420*/  SHFL.BFLY PT, R8, R134, 0x1, 0x1f ;  /* 0x0c201f0086087f89 */ /* 0x000e6600000e0000 */
[C---:B------:R-:W-:Y:S01]  /*12430*/  FSETP.NEU.FTZ.AND P3, PT, R136.reuse, -INF , PT ;  /* 0xff8000008800780b */ /* 0x040fe20003f7d000 */
[----:B------:R-:W-:Y:S04]  /*12440*/  FMUL.FTZ R141, R136, c[0x0][0x23c] ;  /* 0x00008f00888d7a20 */ /* 0x000fe80000410000 */
[----:B------:R-:W2:Y:S01]  /*12450*/  SHFL.BFLY PT, R2, R0, 0x2, 0x1f ;  /* 0x0c401f0000027f89 */ /* 0x000ea200000e0000 */
[----:B------:R-:W-:Y:S05]  /*12460*/  FSEL R141, R141, RZ, P3 ;  /* 0x000000ff8d8d7208 */ /* 0x000fea0001800000 */
[--C-:B------:R-:W-:Y:S02]  /*12470*/  FFMA.FTZ R10, R10, c[0x0][0x23c], -R141.reuse ;  /* 0x00008f000a0a7a23 */ /* 0x100fe4000001088d */
[----:B------:R-:W3:Y:S01]  /*12480*/  SHFL.BFLY PT, R22, R135, 0x1, 0x1f ;  /* 0x0c201f0087167f89 */ /* 0x000ee200000e0000 */
[--C-:B------:R-:W-:Y:S01]  /*12490*/  FFMA.FTZ R11, R11, c[0x0][0x23c], -R141.reuse ;  /* 0x00008f000b0b7a23 */ /* 0x100fe2000001088d */
[----:B------:R-:W-:Y:S01]  /*124a0*/  MUFU.EX2 R247, R10 ;  /* 0x0000000a00f77308 */ /* 0x000fe20000000800 */
[--C-:B------:R-:W-:Y:S02]  /*124b0*/  FFMA.FTZ R19, R19, c[0x0][0x23c], -R141.reuse ;  /* 0x00008f0013137a23 */ /* 0x100fe4000001088d */
[----:B------:R-:W-:Y:S01]  /*124c0*/  FFMA.FTZ R18, R18, c[0x0][0x23c], -R141 ;  /* 0x00008f0012127a23 */ /* 0x000fe2000001088d */
[----:B-1----:R-:W-:Y:S04]  /*124d0*/  FMNMX.FTZ R134, R134, R8, !PT ;  /* 0x0000000886867209 */ /* 0x002fe80007810000 */
[C---:B------:R-:W-:Y:S01]  /*124e0*/  FSETP.NEU.FTZ.AND P1, PT, R134.reuse, -INF , PT ;  /* 0xff8000008600780b */ /* 0x040fe20003f3d000 */
[----:B------:R-:W-:Y:S01]  /*124f0*/  FMUL.FTZ R143, R134, c[0x0][0x23c] ;  /* 0x00008f00868f7a20 */ /* 0x000fe20000410000 */
[----:B------:R-:W1:Y:S01]  /*12500*/  MUFU.EX2 R246, R11 ;  /* 0x0000000b00f67308 */ /* 0x000e620000000800 */
[----:B--2---:R-:W-:Y:S03]  /*12510*/  FMNMX.FTZ R0, R0, R2, !PT ;  /* 0x0000000200007209 */ /* 0x004fe60007810000 */
[----:B------:R-:W-:Y:S02]  /*12520*/  FSEL R143, R143, RZ, P1 ;  /* 0x000000ff8f8f7208 */ /* 0x000fe40000800000 */
[----:B------:R-:W2:Y:S03]  /*12530*/  SHFL.BFLY PT, R2, R0, 0x1, 0x1f ;  /* 0x0c201f0000027f89 */ /* 0x000ea600000e0000 */
[--C-:B------:R-:W-:Y:S01]  /*12540*/  FFMA.FTZ R7, R7, c[0x0][0x23c], -R143.reuse ;  /* 0x00008f0007077a23 */ /* 0x100fe2000001088f */
[----:B---3--:R-:W-:Y:S01]  /*12550*/  FMNMX.FTZ R135, R135, R22, !PT ;  /* 0x0000001687877209 */ /* 0x008fe20007810000 */
[----:B------:R-:W-:Y:S01]  /*12560*/  MUFU.EX2 R244, R19 ;  /* 0x0000001300f47308 */ /* 0x000fe20000000800 */
[--C-:B------:R-:W-:Y:S02]  /*12570*/  FFMA.FTZ R16, R16, c[0x0][0x23c], -R143.reuse ;  /* 0x00008f0010107a23 */ /* 0x100fe4000001088f */
[C---:B------:R-:W-:Y:S01]  /*12580*/  FSETP.NEU.FTZ.AND P2, PT, R135.reuse, -INF , PT ;  /* 0xff8000008700780b */ /* 0x040fe20003f5d000 */
[----:B------:R-:W-:Y:S02]  /*12590*/  FMUL.FTZ R142, R135, c[0x0][0x23c] ;  /* 0x00008f00878e7a20 */ /* 0x000fe40000410000 */
[--C-:B------:R-:W-:Y:S02]  /*125a0*/  FFMA.FTZ R14, R14, c[0x0][0x23c], -R143.reuse ;  /* 0x00008f000e0e7a23 */ /* 0x100fe4000001088f */
[----:B------:R-:W-:Y:S01]  /*125b0*/  FFMA.FTZ R15, R15, c[0x0][0x23c], -R143 ;  /* 0x00008f000f0f7a23 */ /* 0x000fe2000001088f */
[----:B------:R-:W-:Y:S01]  /*125c0*/  FSEL R142, R142, RZ, P2 ;  /* 0x000000ff8e8e7208 */ /* 0x000fe20001000000 */
[----:B------:R-:W3:Y:S01]  /*125d0*/  MUFU.EX2 R245, R18 ;  /* 0x0000001200f57308 */ /* 0x000ee20000000800 */
[----:B-1----:R-:W-:Y:S03]  /*125e0*/  F2FP.BF16.PACK_AB R176, R246, R247 ;  /* 0x000000f7f6b0723e */ /* 0x002fe600000010ff */
[--C-:B------:R-:W-:Y:S02]  /*125f0*/  FFMA.FTZ R20, R20, c[0x0][0x23c], -R142.reuse ;  /* 0x00008f0014147a23 */ /* 0x100fe4000001088e */
[--C-:B------:R-:W-:Y:S02]  /*12600*/  FFMA.FTZ R21, R21, c[0x0][0x23c], -R142.reuse ;  /* 0x00008f0015157a23 */ /* 0x100fe4000001088e */
[--C-:B------:R-:W-:Y:S01]  /*12610*/  FFMA.FTZ R17, R17, c[0x0][0x23c], -R142.reuse ;  /* 0x00008f0011117a23 */ /* 0x100fe2000001088e */
[----:B--2---:R-:W-:Y:S01]  /*12620*/  FMNMX.FTZ R137, R0, R2, !PT ;  /* 0x0000000200897209 */ /* 0x004fe20007810000 */
[----:B------:R-:W-:Y:S01]  /*12630*/  MUFU.EX2 R240, R20 ;  /* 0x0000001400f07308 */ /* 0x000fe20000000800 */
[----:B------:R-:W-:Y:S01]  /*12640*/  FSEL R0, R136, RZ, P3 ;  /* 0x000000ff88007208 */ /* 0x000fe20001800000 */
[----:B------:R-:W-:Y:S01]  /*12650*/  FFMA.FTZ R12, R12, c[0x0][0x23c], -R142 ;  /* 0x00008f000c0c7a23 */ /* 0x000fe2000001088e */
[----:B------:R-:W-:Y:S01]  /*12660*/  FSEL R2, R135, RZ, P2 ;  /* 0x000000ff87027208 */ /* 0x000fe20001000000 */
[C---:B------:R-:W-:Y:S01]  /*12670*/  FMUL.FTZ R188, R137.reuse, c[0x0][0x23c] ;  /* 0x00008f0089bc7a20 */ /* 0x040fe20000410000 */
[----:B------:R-:W-:Y:S01]  /*12680*/  FSETP.NEU.FTZ.AND P0, PT, R137, -INF , PT ;  /* 0xff8000008900780b */ /* 0x000fe20003f1d000 */
[----:B------:R-:W-:Y:S03]  /*12690*/  FADD.FTZ R0, -R0, R3 ;  /* 0x0000000300007221 */ /* 0x000fe60000010100 */
[----:B------:R-:W-:Y:S01]  /*126a0*/  FSEL R188, R188, RZ, P0 ;  /* 0x000000ffbcbc7208 */ /* 0x000fe20000000000 */
[----:B------:R-:W-:Y:S01]  /*126b0*/  FMUL.FTZ R0, R0, c[0x0][0x23c] ;  /* 0x00008f0000007a20 */ /* 0x000fe20000410000 */
[----:B------:R1:W2:Y:S01]  /*126c0*/  MUFU.EX2 R241, R21 ;  /* 0x0000001500f17308 */ /* 0x0002a20000000800 */
[----:B---3--:R-:W-:Y:S02]  /*126d0*/  F2FP.BF16.PACK_AB R178, R245, R244 ;  /* 0x000000f4f5b2723e */ /* 0x008fe400000010ff */
[--C-:B------:R-:W-:Y:S02]  /*126e0*/  FFMA.FTZ R6, R6, c[0x0][0x23c], -R188.reuse ;  /* 0x00008f0006067a23 */ /* 0x100fe400000108bc */
[--C-:B------:R-:W-:Y:S02]  /*126f0*/  FFMA.FTZ R5, R5, c[0x0][0x23c], -R188.reuse ;  /* 0x00008f0005057a23 */ /* 0x100fe400000108bc */
[--C-:B------:R-:W-:Y:S02]  /*12700*/  FFMA.FTZ R4, R4, c[0x0][0x23c], -R188.reuse ;  /* 0x00008f0004047a23 */ /* 0x100fe400000108bc */
[----:B------:R-:W-:Y:S01]  /*12710*/  FFMA.FTZ R13, R13, c[0x0][0x23c], -R188 ;  /* 0x00008f000d0d7a23 */ /* 0x000fe200000108bc */
[----:B------:R3:W4:Y:S10]  /*12720*/  MUFU.EX2 R133, R0 ;  /* 0x0000000000857308 */ /* 0x0007340000000800 */
[----:B------:R5:W-:Y:S01]  /*12730*/  MUFU.EX2 R243, R17 ;  /* 0x0000001100f37308 */ /* 0x000be20000000800 */
[----:B-1----:R-:W1:Y:S01]  /*12740*/  LDSM.16.MT88.4 R20, [R213+0xa000] ;  /* 0x00a00000d514783b */ /* 0x002e620000004200 */
[----:B--2---:R-:W-:Y:S08]  /*12750*/  F2FP.BF16.PACK_AB R179, R241, R240 ;  /* 0x000000f0f1b3723e */ /* 0x004ff000000010ff */
[----:B------:R-:W-:Y:S01]  /*12760*/  MUFU.EX2 R236, R7 ;  /* 0x0000000700ec7308 */ /* 0x000fe20000000800 */
[----:B---3--:R-:W-:Y:S01]  /*12770*/  FADD.FTZ R0, -R2, R132 ;  /* 0x0000008402007221 */ /* 0x008fe20000010100 */
[----:B------:R-:W-:Y:S01]  /*12780*/  FSEL R2, R134, RZ, P1 ;  /* 0x000000ff86027208 */ /* 0x000fe20000800000 */
[C---:B----4-:R-:W-:Y:S02]  /*12790*/  FMUL.FTZ R32, R133.reuse, R172 ;  /* 0x000000ac85207220 */ /* 0x050fe40000410000 */
[----:B------:R-:W-:Y:S05]  /*127a0*/  FMUL.FTZ R0, R0, c[0x0][0x23c] ;  /* 0x00008f0000007a20 */ /* 0x000fea0000410000 */
[----:B------:R-:W-:Y:S01]  /*127b0*/  MUFU.EX2 R208, R6 ;  /* 0x0000000600d07308 */ /* 0x000fe20000000800 */
[C---:B------:R-:W-:Y:S02]  /*127c0*/  FMUL.FTZ R33, R133.reuse, R173 ;  /* 0x000000ad85217220 */ /* 0x040fe40000410000 */
[C---:B------:R-:W-:Y:S02]  /*127d0*/  FMUL.FTZ R36, R133.reuse, R36 ;  /* 0x0000002485247220 */ /* 0x040fe40000410000 */
[C---:B-----5:R-:W-:Y:S02]  /*127e0*/  FMUL.FTZ R17, R133.reuse, R157 ;  /* 0x0000009d85117220 */ /* 0x060fe40000410000 */
[C---:B------:R-:W-:Y:S02]  /*127f0*/  FMUL.FTZ R37, R133.reuse, R37 ;  /* 0x0000002585257220 */ /* 0x040fe40000410000 */
[C---:B------:R-:W-:Y:S01]  /*12800*/  FMUL.FTZ R48, R133.reuse, R48 ;  /* 0x0000003085307220 */ /* 0x040fe20000410000 */
[----:B------:R2:W3:Y:S01]  /*12810*/  MUFU.EX2 R132, R0 ;  /* 0x0000000000847308 */ /* 0x0004e20000000800 */
[C---:B------:R-:W-:Y:S02]  /*12820*/  FMUL.FTZ R49, R133.reuse, R49 ;  /* 0x0000003185317220 */ /* 0x040fe40000410000 */
[C---:B------:R-:W-:Y:S02]  /*12830*/  FMUL.FTZ R52, R133.reuse, R52 ;  /* 0x0000003485347220 */ /* 0x040fe40000410000 */
        /* <DEDUP_REMOVED lines=12> */
[----:B--2---:R-:W-:Y:S01]  /*12900*/  FADD.FTZ R0, -R2, R138 ;  /* 0x0000008a02007221 */ /* 0x004fe20000010100 */
[----:B------:R-:W-:Y:S01]  /*12910*/  FSEL R2, R137, RZ, P0 ;  /* 0x000000ff89027208 */ /* 0x000fe20000000000 */
[----:B---3--:R-:W-:Y:S01]  /*12920*/  FMUL.FTZ R6, R132, R146 ;  /* 0x0000009284067220 */ /* 0x008fe20000410000 */
[----:B------:R-:W-:Y:S01]  /*12930*/  PLOP3.LUT P0, PT, PT, PT, UP0, 0x80, 0x0 ;  /* 0x000000000000781c */ /* 0x000fe20003f0f008 */
[----:B------:R-:W-:Y:S01]  /*12940*/  FMUL.FTZ R0, R0, c[0x0][0x23c] ;  /* 0x00008f0000007a20 */ /* 0x000fe20000410000 */
[----:B------:R-:W2:Y:S01]  /*12950*/  MUFU.EX2 R242, R12 ;  /* 0x0000000c00f27308 */ /* 0x000ea20000000800 */
[C---:B------:R-:W-:Y:S02]  /*12960*/  FMUL.FTZ R7, R132.reuse, R147 ;  /* 0x0000009384077220 */ /* 0x040fe40000410000 */
[C---:B------:R-:W-:Y:S01]  /*12970*/  FMUL.FTZ R18, R132.reuse, R158 ;  /* 0x0000009e84127220 */ /* 0x040fe20000410000 */
[----:B----4-:R-:W-:Y:S01]  /*12980*/  F2FP.BF16.PACK_AB R181, R209, R208 ;  /* 0x000000d0d1b5723e */ /* 0x010fe200000010ff */
[C---:B------:R-:W-:Y:S02]  /*12990*/  FMUL.FTZ R5, R133.reuse, R145 ;  /* 0x0000009185057220 */ /* 0x040fe40000410000 */
[C---:B------:R-:W-:Y:S02]  /*129a0*/  FMUL.FTZ R19, R132.reuse, R159 ;  /* 0x0000009f84137220 */ /* 0x040fe40000410000 */
[C---:B------:R-:W-:Y:S01]  /*129b0*/  FMUL.FTZ R34, R132.reuse, R174 ;  /* 0x000000ae84227220 */ /* 0x040fe20000410000 */
[----:B------:R3:W4:Y:S01]  /*129c0*/  MUFU.EX2 R3, R0 ;  /* 0x0000000000037308 */ /* 0x0007220000000800 */
[C---:B------:R-:W-:Y:S02]  /*129d0*/  FMUL.FTZ R35, R132.reuse, R175 ;  /* 0x000000af84237220 */ /* 0x040fe40000410000 */
[----:B------:R-:W-:Y:S01]  /*129e0*/  LDSM.16.MT88.4 R172, [R215+0xa800] ;  /* 0x00a80000d7ac783b */ /* 0x000fe20000004200 */
[----:B-----5:R-:W-:Y:S02]  /*129f0*/  FMUL.FTZ R4, R133, R144 ;  /* 0x0000009085047220 */ /* 0x020fe40000410000 */
[C---:B------:R-:W-:Y:S02]  /*12a00*/  FMUL.FTZ R38, R132.reuse, R38 ;  /* 0x0000002684267220 */ /* 0x040fe40000410000 */
[C---:B------:R-:W-:Y:S02]  /*12a10*/  FMUL.FTZ R39, R132.reuse, R39 ;  /* 0x0000002784277220 */ /* 0x040fe40000410000 */
[----:B------:R5:W-:Y:S01]  /*12a20*/  MUFU.EX2 R237, R16 ;  /* 0x0000001000ed7308 */ /* 0x000be20000000800 */
[----:B------:R-:W5:Y:S01]  /*12a30*/  LDSM.16.MT88.4 R144, [R218+0xa000] ;  /* 0x00a00000da90783b */ /* 0x000f620000004200 */
[C---:B------:R-:W-:Y:S01]  /*12a40*/  FMUL.FTZ R50, R132.reuse, R50 ;  /* 0x0000003284327220 */ /* 0x040fe20000410000 */
[----:B--2---:R-:W-:Y:S01]  /*12a50*/  F2FP.BF16.PACK_AB R177, R243, R242 ;  /* 0x000000f2f3b1723e */ /* 0x004fe200000010ff */
[C---:B------:R-:W-:Y:S02]  /*12a60*/  FMUL.FTZ R51, R132.reuse, R51 ;  /* 0x0000003384337220 */ /* 0x040fe40000410000 */
[C---:B------:R-:W-:Y:S02]  /*12a70*/  FMUL.FTZ R54, R132.reuse, R54 ;  /* 0x0000003684367220 */ /* 0x040fe40000410000 */
[C---:B------:R-:W-:Y:S02]  /*12a80*/  FMUL.FTZ R55, R132.reuse, R55 ;  /* 0x0000003784377220 */ /* 0x040fe40000410000 */
[----:B------:R-:W2:Y:S01]  /*12a90*/  MUFU.EX2 R238, R14 ;  /* 0x0000000e00ee7308 */ /* 0x000ea20000000800 */
[-C--:B-1----:R-:W-:Y:S01]  /*12aa0*/  HMMA.16816.F32.BF16 R4, R176, R20.reuse, R4 ;  /* 0x00000014b004723c */ /* 0x082fe20000041804 */
[----:B------:R-:W-:Y:S02]  /*12ab0*/  FMUL.FTZ R66, R132, R66 ;  /* 0x0000004284427220 */ /* 0x000fe40000410000 */
[----:B---3--:R-:W-:Y:S02]  /*12ac0*/  FADD.FTZ R0, -R2, R139 ;  /* 0x0000008b02007221 */ /* 0x008fe40000010100 */
[--C-:B------:R-:W-:Y:S02]  /*12ad0*/  FFMA.FTZ R2, R189, c[0x0][0x23c], -R141.reuse ;  /* 0x00008f00bd027a23 */ /* 0x100fe4000001088d */
[----:B------:R-:W-:Y:S02]  /*12ae0*/  FMUL.FTZ R0, R0, c[0x0][0x23c] ;  /* 0x00008f0000007a20 */ /* 0x000fe40000410000 */
[----:B------:R1:W-:Y:S03]  /*12af0*/  MUFU.EX2 R197, R2 ;  /* 0x0000000200c57308 */ /* 0x0003e60000000800 */
[C---:B----4-:R-:W-:Y:S02]  /*12b00*/  FMUL.FTZ R8, R3.reuse, R148 ;  /* 0x0000009403087220 */ /* 0x050fe40000410000 */
[C---:B------:R-:W-:Y:S02]  /*12b10*/  FMUL.FTZ R9, R3.reuse, R149 ;  /* 0x0000009503097220 */ /* 0x040fe40000410000 */
[----:B------:R-:W-:Y:S02]  /*12b20*/  FMUL.FTZ R12, R3, R152 ;  /* 0x00000098030c7220 */ /* 0x000fe40000410000 */
[----:B-----5:R-:W-:Y:S01]  /*12b30*/  FMUL.FTZ R16, R133, R156 ;  /* 0x0000009c85107220 */ /* 0x020fe20000410000 */
[----:B------:R-:W3:Y:S01]  /*12b40*/  MUFU.EX2 R0, R0 ;  /* 0x0000000000007308 */ /* 0x000ee20000000800 */
[----:B------:R-:W-:Y:S01]  /*12b50*/  LDSM.16.MT88.4 R156, [R213+0xa800] ;  /* 0x00a80000d59c783b */ /* 0x000fe20000004200 */
[C---:B------:R-:W-:Y:S01]  /*12b60*/  FMUL.FTZ R24, R3.reuse, R164 ;  /* 0x000000a403187220 */ /* 0x040fe20000410000 */
[----:B--2---:R-:W-:Y:S01]  /*12b70*/  F2FP.BF16.PACK_AB R180, R238, R236 ;  /* 0x000000eceeb4723e */ /* 0x004fe200000010ff */
[C---:B------:R-:W-:Y:S02]  /*12b80*/  FMUL.FTZ R25, R3.reuse, R165 ;  /* 0x000000a503197220 */ /* 0x040fe40000410000 */
[C---:B------:R-:W-:Y:S02]  /*12b90*/  FMUL.FTZ R40, R3.reuse, R40 ;  /* 0x0000002803287220 */ /* 0x040fe40000410000 */
[C---:B------:R-:W-:Y:S02]  /*12ba0*/  FMUL.FTZ R41, R3.reuse, R41 ;  /* 0x0000002903297220 */ /* 0x040fe40000410000 */
[----:B------:R-:W2:Y:S01]  /*12bb0*/  MUFU.EX2 R239, R15 ;  /* 0x0000000f00ef7308 */ /* 0x000ea20000000800 */
[C---:B------:R-:W-:Y:S02]  /*12bc0*/  FMUL.FTZ R44, R3.reuse, R44 ;  /* 0x0000002c032c7220 */ /* 0x040fe40000410000 */
[C---:B------:R-:W-:Y:S02]  /*12bd0*/  FMUL.FTZ R45, R3.reuse, R45 ;  /* 0x0000002d032d7220 */ /* 0x040fe40000410000 */
[--C-:B-1----:R-:W-:Y:S02]  /*12be0*/  FFMA.FTZ R2, R190, c[0x0][0x23c], -R141.reuse ;  /* 0x00008f00be027a23 */ /* 0x102fe4000001088d */
[C---:B------:R-:W-:Y:S02]  /*12bf0*/  FMUL.FTZ R56, R3.reuse, R56 ;  /* 0x0000003803387220 */ /* 0x040fe40000410000 */
[C---:B------:R-:W-:Y:S01]  /*12c00*/  FMUL.FTZ R57, R3.reuse, R57 ;  /* 0x0000003903397220 */ /* 0x040fe20000410000 */
[----:B------:R1:W-:Y:S01]  /*12c10*/  MUFU.EX2 R196, R2 ;  /* 0x0000000200c47308 */ /* 0x0003e20000000800 */
[C---:B------:R-:W-:Y:S02]  /*12c20*/  FMUL.FTZ R60, R3.reuse, R60 ;  /* 0x0000003c033c7220 */ /* 0x040fe40000410000 */
[----:B------:R-:W-:Y:S02]  /*12c30*/  FMUL.FTZ R61, R3, R61 ;  /* 0x0000003d033d7220 */ /* 0x000fe40000410000 */
[C---:B---3--:R-:W-:Y:S02]  /*12c40*/  FMUL.FTZ R10, R0.reuse, R150 ;  /* 0x00000096000a7220 */ /* 0x048fe40000410000 */
[C---:B------:R-:W-:Y:S02]  /*12c50*/  FMUL.FTZ R11, R0.reuse, R151 ;  /* 0x00000097000b7220 */ /* 0x040fe40000410000 */
[C---:B------:R-:W-:Y:S01]  /*12c60*/  FMUL.FTZ R14, R0.reuse, R154 ;  /* 0x0000009a000e7220 */ /* 0x040fe20000410000 */
[----:B------:R-:W3:Y:S01]  /*12c70*/  MUFU.EX2 R211, R13 ;  /* 0x0000000d00d37308 */ /* 0x000ee20000000800 */
[----:B------:R-:W4:Y:S01]  /*12c80*/  LDSM.16.MT88.4 R148, [R217+0xa000] ;  /* 0x00a00000d994783b */ /* 0x000f220000004200 */
[C---:B------:R-:W-:Y:S01]  /*12c90*/  FMUL.FTZ R26, R0.reuse, R166 ;  /* 0x000000a6001a7220 */ /* 0x040fe20000410000 */
[----:B--2---:R-:W-:Y:S01]  /*12ca0*/  F2FP.BF16.PACK_AB R182, R239, R237 ;  /* 0x000000edefb6723e */ /* 0x004fe200000010ff */
[C---:B------:R-:W-:Y:S02]  /*12cb0*/  FMUL.FTZ R15, R0.reuse, R155 ;  /* 0x0000009b000f7220 */ /* 0x040fe40000410000 */
[C---:B------:R-:W-:Y:S02]  /*12cc0*/  FMUL.FTZ R27, R0.reuse, R167 ;  /* 0x000000a7001b7220 */ /* 0x040fe40000410000 */
[C---:B------:R-:W-:Y:S02]  /*12cd0*/  FMUL.FTZ R42, R0.reuse, R42 ;  /* 0x0000002a002a7220 */ /* 0x040fe40000410000 */
[C---:B------:R-:W-:Y:S02]  /*12ce0*/  FMUL.FTZ R43, R0.reuse, R43 ;  /* 0x0000002b002b7220 */ /* 0x040fe40000410000 */
[C---:B------:R-:W-:Y:S02]  /*12cf0*/  FMUL.FTZ R46, R0.reuse, R46 ;  /* 0x0000002e002e7220 */ /* 0x040fe40000410000 */
[--C-:B-1----:R-:W-:Y:S02]  /*12d00*/  FFMA.FTZ R2, R191, c[0x0][0x23c], -R142.reuse ;  /* 0x00008f00bf027a23 */ /* 0x102fe4000001088e */
[C---:B------:R-:W-:Y:S02]  /*12d10*/  FMUL.FTZ R47, R0.reuse, R47 ;  /* 0x0000002f002f7220 */ /* 0x040fe40000410000 */
[----:B------:R1:W-:Y:S01]  /*12d20*/  MUFU.EX2 R195, R2 ;  /* 0x0000000200c37308 */ /* 0x0003e20000000800 */
[C---:B------:R-:W-:Y:S02]  /*12d30*/  FMUL.FTZ R58, R0.reuse, R58 ;  /* 0x0000003a003a7220 */ /* 0x040fe40000410000 */
[C---:B------:R-:W-:Y:S01]  /*12d40*/  FMUL.FTZ R59, R0.reuse, R59 ;  /* 0x0000003b003b7220 */ /* 0x040fe20000410000 */
[----:B---3--:R-:W-:Y:S01]  /*12d50*/  F2FP.BF16.PACK_AB R183, R211, R210 ;  /* 0x000000d2d3b7723e */ /* 0x008fe200000010ff */
[----:B------:R-:W-:Y:S02]  /*12d60*/  FMUL.FTZ R13, R3, R153 ;  /* 0x00000099030d7220 */ /* 0x000fe40000410000 */
[C---:B------:R-:W-:Y:S02]  /*12d70*/  FMUL.FTZ R62, R0.reuse, R62 ;  /* 0x0000003e003e7220 */ /* 0x040fe40000410000 */
[----:B------:R-:W-:Y:S02]  /*12d80*/  FMUL.FTZ R63, R0, R63 ;  /* 0x0000003f003f7220 */ /* 0x000fe40000410000 */
[C---:B------:R-:W-:Y:S01]  /*12d90*/  HMMA.16816.F32.BF16 R8, R180.reuse, R20, R8 ;  /* 0x00000014b408723c */ /* 0x040fe20000041808 */
[C---:B------:R-:W-:Y:S02]  /*12da0*/  FMUL.FTZ R67, R132.reuse, R67 ;  /* 0x0000004384437220 */ /* 0x040fe40000410000 */
[C---:B------:R-:W-:Y:S02]  /*12db0*/  FMUL.FTZ R70, R132.reuse, R70 ;  /* 0x0000004684467220 */ /* 0x040fe40000410000 */
[----:B------:R-:W-:Y:S02]  /*12dc0*/  FMUL.FTZ R71, R132, R71 ;  /* 0x0000004784477220 */ /* 0x000fe40000410000 */
[C---:B------:R-:W-:Y:S01]  /*12dd0*/  FMUL.FTZ R20, R133.reuse, R160 ;  /* 0x000000a085147220 */ /* 0x040fe20000410000 */
[-C--:B------:R-:W-:Y:S01]  /*12de0*/  HMMA.16816.F32.BF16 R12, R180, R22.reuse, R12 ;  /* 0x00000016b40c723c */ /* 0x080fe2000004180c */
[----:B------:R-:W-:Y:S03]  /*12df0*/  FMUL.FTZ R21, R133, R161 ;  /* 0x000000a185157220 */ /* 0x000fe60000410000 */
[--C-:B-1----:R-:W-:Y:S02]  /*12e00*/  FFMA.FTZ R2, R192, c[0x0][0x23c], -R142.reuse ;  /* 0x00008f00c0027a23 */ /* 0x102fe4000001088e */
[C---:B------:R-:W-:Y:S02]  /*12e10*/  FMUL.FTZ R72, R3.reuse, R72 ;  /* 0x0000004803487220 */ /* 0x040fe40000410000 */
[C---:B------:R-:W-:Y:S01]  /*12e20*/  HMMA.16816.F32.BF16 R16, R176.reuse, R22, R16 ;  /* 0x00000016b010723c */ /* 0x040fe20000041810 */
[----:B------:R1:W2:Y:S03]  /*12e30*/  MUFU.EX2 R194, R2 ;  /* 0x0000000200c27308 */ /* 0x0002a60000000800 */
[C---:B------:R-:W-:Y:S02]  /*12e40*/  FMUL.FTZ R28, R3.reuse, R168 ;  /* 0x000000a8031c7220 */ /* 0x040fe40000410000 */
[C---:B------:R-:W-:Y:S02]  /*12e50*/  FMUL.FTZ R29, R3.reuse, R169 ;  /* 0x000000a9031d7220 */ /* 0x040fe40000410000 */
[C---:B------:R-:W-:Y:S04]  /*12e60*/  FMUL.FTZ R22, R132.reuse, R162 ;  /* 0x000000a284167220 */ /* 0x040fe80000410000 */
[----:B------:R-:W-:Y:S02]  /*12e70*/  FMUL.FTZ R23, R132, R163 ;  /* 0x000000a384177220 */ /* 0x000fe40000410000 */
[C---:B------:R-:W-:Y:S02]  /*12e80*/  FMUL.FTZ R73, R3.reuse, R73 ;  /* 0x0000004903497220 */ /* 0x040fe40000410000 */
[C---:B------:R-:W-:Y:S02]  /*12e90*/  FMUL.FTZ R74, R0.reuse, R74 ;  /* 0x0000004a004a7220 */ /* 0x040fe40000410000 */
[C---:B------:R-:W-:Y:S01]  /*12ea0*/  FMUL.FTZ R75, R0.reuse, R75 ;  /* 0x0000004b004b7220 */ /* 0x040fe20000410000 */
[-C--:B------:R-:W-:Y:S01]  /*12eb0*/  HMMA.16816.F32.BF16 R20, R176, R184.reuse, R20 ;  /* 0x000000b8b014723c */ /* 0x080fe20000041814 */
[C---:B------:R-:W-:Y:S02]  /*12ec0*/  FMUL.FTZ R76, R3.reuse, R76 ;  /* 0x0000004c034c7220 */ /* 0x040fe40000410000 */
[----:B------:R-:W-:Y:S02]  /*12ed0*/  FMUL.FTZ R77, R3, R77 ;  /* 0x0000004d034d7220 */ /* 0x000fe40000410000 */
[C---:B------:R-:W-:Y:S02]  /*12ee0*/  FMUL.FTZ R78, R0.reuse, R78 ;  /* 0x0000004e004e7220 */ /* 0x040fe40000410000 */
[----:B-1----:R-:W-:Y:S01]  /*12ef0*/  FFMA.FTZ R2, R193, c[0x0][0x23c], -R141 ;  /* 0x00008f00c1027a23 */ /* 0x002fe2000001088d */
[C---:B------:R-:W-:Y:S01]  /*12f00*/  HMMA.16816.F32.BF16 R24, R180.reuse, R184, R24 ;  /* 0x000000b8b418723c */ /* 0x040fe20000041818 */
[C---:B------:R-:W-:Y:S02]  /*12f10*/  FMUL.FTZ R30, R0.reuse, R170 ;  /* 0x000000aa001e7220 */ /* 0x040fe40000410000 */
[----:B------:R1:W-:Y:S01]  /*12f20*/  MUFU.EX2 R193, R2 ;  /* 0x0000000200c17308 */ /* 0x0003e20000000800 */
[C---:B------:R-:W-:Y:S02]  /*12f30*/  FMUL.FTZ R31, R0.reuse, R171 ;  /* 0x000000ab001f7220 */ /* 0x040fe40000410000 */
[----:B------:R-:W-:Y:S02]  /*12f40*/  FMUL.FTZ R79, R0, R79 ;  /* 0x0000004f004f7220 */ /* 0x000fe40000410000 */
[C---:B------:R-:W-:Y:S03]  /*12f50*/  FMUL.FTZ R82, R132.reuse, R82 ;  /* 0x0000005284527220 */ /* 0x040fe60000410000 */
        /* <DEDUP_REMOVED lines=8> */
[----:B------:R-:W-:Y:S02]  /*12fe0*/  FMUL.FTZ R91, R0, R91 ;  /* 0x0000005b005b7220 */ /* 0x000fe40000410000 */
[-C--:B------:R-:W-:Y:S01]  /*12ff0*/  HMMA.16816.F32.BF16 R36, R176, R144.reuse, R36 ;  /* 0x00000090b024723c */ /* 0x080fe20000041824 */
[--C-:B-1----:R-:W-:Y:S03]  /*13000*/  FFMA.FTZ R2, R202, c[0x0][0x23c], -R142.reuse ;  /* 0x00008f00ca027a23 */ /* 0x102fe6000001088e */
[C---:B------:R-:W-:Y:S01]  /*13010*/  FMUL.FTZ R92, R3.reuse, R92 ;  /* 0x0000005c035c7220 */ /* 0x040fe20000410000 */
[----:B------:R1:W-:Y:S01]  /*13020*/  MUFU.EX2 R191, R2 ;  /* 0x0000000200bf7308 */ /* 0x0003e20000000800 */
[----:B------:R-:W-:Y:S02]  /*13030*/  FMUL.FTZ R93, R3, R93 ;  /* 0x0000005d035d7220 */ /* 0x000fe40000410000 */
[C---:B------:R-:W-:Y:S01]  /*13040*/  HMMA.16816.F32.BF16 R40, R180.reuse, R144, R40 ;  /* 0x00000090b428723c */ /* 0x040fe20000041828 */
[C---:B------:R-:W-:Y:S03]  /*13050*/  FMUL.FTZ R94, R0.reuse, R94 ;  /* 0x0000005e005e7220 */ /* 0x040fe60000410000 */
[----:B------:R-:W-:Y:S02]  /*13060*/  FMUL.FTZ R95, R0, R95 ;  /* 0x0000005f005f7220 */ /* 0x000fe40000410000 */
[C---:B------:R-:W-:Y:S02]  /*13070*/  FMUL.FTZ R97, R133.reuse, R97 ;  /* 0x0000006185617220 */ /* 0x040fe40000410000 */
[-C--:B------:R-:W-:Y:S01]  /*13080*/  HMMA.16816.F32.BF16 R44, R180, R146.reuse, R44 ;  /* 0x00000092b42c723c */ /* 0x080fe2000004182c */
[C---:B------:R-:W-:Y:S03]  /*13090*/  FMUL.FTZ R98, R132.reuse, R98 ;  /* 0x0000006284627220 */ /* 0x040fe60000410000 */
[C---:B------:R-:W-:Y:S02]  /*130a0*/  FMUL.FTZ R99, R132.reuse, R99 ;  /* 0x0000006384637220 */ /* 0x040fe40000410000 */
[C---:B------:R-:W-:Y:S02]  /*130b0*/  FMUL.FTZ R100, R133.reuse, R100 ;  /* 0x0000006485647220 */ /* 0x040fe40000410000 */
[C---:B------:R-:W-:Y:S01]  /*130c0*/  HMMA.16816.F32.BF16 R48, R176.reuse, R146, R48 ;  /* 0x00000092b030723c */ /* 0x040fe20000041830 */
[----:B------:R-:W3:Y:S03]  /*130d0*/  LDSM.16.MT88.4 R144, [R213+0xb000] ;  /* 0x00b00000d590783b */ /* 0x000ee60000004200 */
[----:B------:R-:W-:Y:S02]  /*130e0*/  FMUL.FTZ R101, R133, R101 ;  /* 0x0000006585657220 */ /* 0x000fe40000410000 */
[--C-:B-1----:R-:W-:Y:S02]  /*130f0*/  FFMA.FTZ R2, R199, c[0x0][0x23c], -R143.reuse ;  /* 0x00008f00c7027a23 */ /* 0x102fe4000001088f */
[-C--:B----4-:R-:W-:Y:S01]  /*13100*/  HMMA.16816.F32.BF16 R52, R176, R148.reuse, R52 ;  /* 0x00000094b034723c */ /* 0x090fe20000041834 */
[C---:B------:R-:W-:Y:S01]  /*13110*/  FMUL.FTZ R102, R132.reuse, R102 ;  /* 0x0000006684667220 */ /* 0x040fe20000410000 */
[----:B------:R1:W-:Y:S02]  /*13120*/  MUFU.EX2 R189, R2 ;  /* 0x0000000200bd7308 */ /* 0x0003e40000000800 */
        /* <DEDUP_REMOVED lines=11> */
[----:B------:R-:W4:Y:S03]  /*131e0*/  LDSM.16.MT88.4 R148, [R215+0xb000] ;  /* 0x00b00000d794783b */ /* 0x000f260000004200 */
[----:B-1----:R-:W-:Y:S02]  /*131f0*/  FFMA.FTZ R2, R200, c[0x0][0x23c], -R143 ;  /* 0x00008f00c8027a23 */ /* 0x002fe4000001088f */
[----:B------:R-:W-:Y:S02]  /*13200*/  FMUL.FTZ R111, R0, R111 ;  /* 0x0000006f006f7220 */ /* 0x000fe40000410000 */
[----:B------:R1:W-:Y:S01]  /*13210*/  MUFU.EX2 R187, R2 ;  /* 0x0000000200bb7308 */ /* 0x0003e20000000800 */
[-C--:B---3--:R-:W-:Y:S03]  /*13220*/  HMMA.16816.F32.BF16 R68, R176, R144.reuse, R68 ;  /* 0x00000090b044723c */ /* 0x088fe60000041844 */
        /* <DEDUP_REMOVED lines=8> */
[C---:B------:R-:W-:Y:S03]  /*132b0*/  FMUL.FTZ R118, R132.reuse, R118 ;  /* 0x0000007684767220 */ /* 0x040fe60000410000 */
[----:B------:R-:W-:Y:S02]  /*132c0*/  FMUL.FTZ R119, R132, R119 ;  /* 0x0000007784777220 */ /* 0x000fe40000410000 */
[----:B------:R-:W-:Y:S02]  /*132d0*/  FFMA.FTZ R141, R198, c[0x0][0x23c], -R141 ;  /* 0x00008f00c68d7a23 */ /* 0x000fe4000001088d */
[C---:B------:R-:W-:Y:S01]  /*132e0*/  HMMA.16816.F32.BF16 R80, R176.reuse, R146, R80 ;  /* 0x00000092b050723c */ /* 0x040fe20000041850 */
[--C-:B-1----:R-:W-:Y:S01]  /*132f0*/  FFMA.FTZ R2, R204, c[0x0][0x23c], -R143.reuse ;  /* 0x00008f00cc027a23 */ /* 0x102fe2000001088f */
[----:B------:R-:W1:Y:S01]  /*13300*/  LDSM.16.MT88.4 R144, [R218+0xb000] ;  /* 0x00b00000da90783b */ /* 0x000e620000004200 */
[----:B------:R2:W3:Y:S01]  /*13310*/  MUFU.EX2 R192, R141 ;  /* 0x0000008d00c07308 */ /* 0x0004e20000000800 */
[----:B------:R-:W-:Y:S02]  /*13320*/  FFMA.FTZ R142, R201, c[0x0][0x23c], -R142 ;  /* 0x00008f00c98e7a23 */ /* 0x000fe4000001088e */
[----:B------:R-:W-:Y:S02]  /*13330*/  FFMA.FTZ R143, R203, c[0x0][0x23c], -R143 ;  /* 0x00008f00cb8f7a23 */ /* 0x000fe4000001088f */
[-C--:B----4-:R-:W-:Y:S01]  /*13340*/  HMMA.16816.F32.BF16 R84, R176, R148.reuse, R84 ;  /* 0x00000094b054723c */ /* 0x090fe20000041854 */
[C---:B------:R-:W-:Y:S03]  /*13350*/  FMUL.FTZ R120, R3.reuse, R120 ;  /* 0x0000007803787220 */ /* 0x040fe60000410000 */
[C---:B------:R-:W-:Y:S01]  /*13360*/  FMUL.FTZ R121, R3.reuse, R121 ;  /* 0x0000007903797220 */ /* 0x040fe20000410000 */
[----:B------:R4:W-:Y:S01]  /*13370*/  MUFU.EX2 R186, R2 ;  /* 0x0000000200ba7308 */ /* 0x0009e20000000800 */
[C---:B------:R-:W-:Y:S02]  /*13380*/  FMUL.FTZ R122, R0.reuse, R122 ;  /* 0x0000007a007a7220 */ /* 0x040fe40000410000 */
[C---:B------:R-:W-:Y:S01]  /*13390*/  HMMA.16816.F32.BF16 R88, R180.reuse, R148, R88 ;  /* 0x00000094b458723c */ /* 0x040fe20000041858 */
[C---:B------:R-:W-:Y:S03]  /*133a0*/  FMUL.FTZ R123, R0.reuse, R123 ;  /* 0x0000007b007b7220 */ /* 0x040fe60000410000 */
[C---:B------:R-:W-:Y:S02]  /*133b0*/  FMUL.FTZ R124, R3.reuse, R124 ;  /* 0x0000007c037c7220 */ /* 0x040fe40000410000 */
[----:B------:R-:W-:Y:S01]  /*133c0*/  FMUL.FTZ R125, R3, R125 ;  /* 0x0000007d037d7220 */ /* 0x000fe20000410000 */
[----:B------:R3:W5:Y:S01]  /*133d0*/  MUFU.EX2 R190, R142 ;  /* 0x0000008e00be7308 */ /* 0x0007620000000800 */
[-C--:B------:R-:W-:Y:S01]  /*133e0*/  HMMA.16816.F32.BF16 R92, R180, R150.reuse, R92 ;  /* 0x00000096b45c723c */ /* 0x080fe2000004185c */
[----:B------:R-:W-:Y:S03]  /*133f0*/  FMUL.FTZ R126, R0, R126 ;  /* 0x0000007e007e7220 */ /* 0x000fe60000410000 */
[----:B--2---:R-:W-:Y:S01]  /*13400*/  F2FP.BF16.PACK_AB R141, R194, R195 ;  /* 0x000000c3c28d723e */ /* 0x004fe200000010ff */
[----:B------:R-:W-:Y:S02]  /*13410*/  FMUL.FTZ R127, R0, R127 ;  /* 0x0000007f007f7220 */ /* 0x000fe40000410000 */
[C---:B------:R-:W-:Y:S01]  /*13420*/  FMUL.FTZ R128, R133.reuse, R128 ;  /* 0x0000008085807220 */ /* 0x040fe20000410000 */
[C---:B------:R-:W-:Y:S01]  /*13430*/  HMMA.16816.F32.BF16 R96, R176.reuse, R150, R96 ;  /* 0x00000096b060723c */ /* 0x040fe20000041860 */
[----:B------:R-:W2:Y:S01]  /*13440*/  LDSM.16.MT88.4 R148, [R217+0xb000] ;  /* 0x00b00000d994783b */ /* 0x000ea20000004200 */
[----:B------:R5:W2:Y:S02]  /*13450*/  MUFU.EX2 R185, R143 ;  /* 0x0000008f00b97308 */ /* 0x000aa40000000800 */
[----:B------:R-:W-:Y:S02]  /*13460*/  FMUL.FTZ R129, R133, R129 ;  /* 0x0000008185817220 */ /* 0x000fe40000410000 */
[----:B----4-:R-:W-:Y:S02]  /*13470*/  FFMA.FTZ R2, R205, c[0x0][0x23c], -R188 ;  /* 0x00008f00cd027a23 */ /* 0x010fe400000108bc */
[C---:B------:R-:W-:Y:S01]  /*13480*/  FMUL.FTZ R130, R132.reuse, R130 ;  /* 0x0000008284827220 */ /* 0x040fe20000410000 */
[-C--:B-1----:R-:W-:Y:S03]  /*13490*/  HMMA.16816.F32.BF16 R100, R176, R144.reuse, R100 ;  /* 0x00000090b064723c */ /* 0x082fe60000041864 */
[----:B------:R1:W-:Y:S01]  /*134a0*/  MUFU.EX2 R184, R2 ;  /* 0x0000000200b87308 */ /* 0x0003e20000000800 */
[----:B------:R-:W-:Y:S01]  /*134b0*/  FMUL.FTZ R131, R132, R131 ;  /* 0x0000008384837220 */ /* 0x000fe20000410000 */
[----:B---3--:R-:W-:Y:S01]  /*134c0*/  F2FP.BF16.PACK_AB R142, R192, R193 ;  /* 0x000000c1c08e723e */ /* 0x008fe200000010ff */
[----:B------:R-:W-:Y:S02]  /*134d0*/  FFMA.FTZ R132, R132, R250, R242 ;  /* 0x000000fa84847223 */ /* 0x000fe400000100f2 */
[C---:B------:R-:W-:Y:S01]  /*134e0*/  HMMA.16816.F32.BF16 R104, R180.reuse, R144, R104 ;  /* 0x00000090b468723c */ /* 0x040fe20000041868 */
[----:B------:R-:W-:Y:S03]  /*134f0*/  FFMA.FTZ R3, R3, R249, R236 ;  /* 0x000000f903037223 */ /* 0x000fe600000100ec */
[----:B------:R-:W-:Y:S04]  /*13500*/  FFMA.FTZ R0, R0, R248, R208 ;  /* 0x000000f800007223 */ /* 0x000fe800000100d0 */
[-C--:B------:R-:W-:Y:S01]  /*13510*/  HMMA.16816.F32.BF16 R108, R180, R146.reuse, R108 ;  /* 0x00000092b46c723c */ /* 0x080fe2000004186c */
[----:B-----5:R-:W-:Y:S07]  /*13520*/  F2FP.BF16.PACK_AB R143, R190, R191 ;  /* 0x000000bfbe8f723e */ /* 0x020fee00000010ff */
[C---:B------:R-:W-:Y:S01]  /*13530*/  HMMA.16816.F32.BF16 R112, R176.reuse, R146, R112 ;  /* 0x00000092b070723c */ /* 0x040fe20000041870 */
[--C-:B-1----:R-:W-:Y:S07]  /*13540*/  FFMA.FTZ R2, R206, c[0x0][0x23c], -R188.reuse ;  /* 0x00008f00ce027a23 */ /* 0x102fee00000108bc */
[-C--:B--2---:R-:W-:Y:S01]  /*13550*/  HMMA.16816.F32.BF16 R116, R176, R148.reuse, R116 ;  /* 0x00000094b074723c */ /* 0x084fe20000041874 */
[----:B------:R1:W2:Y:S07]  /*13560*/  MUFU.EX2 R139, R2 ;  /* 0x00000002008b7308 */ /* 0x0002ae0000000800 */
[C---:B------:R-:W-:Y:S08]  /*13570*/  HMMA.16816.F32.BF16 R120, R180.reuse, R148, R120 ;  /* 0x00000094b478723c */ /* 0x040ff00000041878 */
[-C--:B------:R-:W-:Y:S08]  /*13580*/  HMMA.16816.F32.BF16 R124, R180, R150.reuse, R124 ;  /* 0x00000096b47c723c */ /* 0x080ff0000004187c */
[----:B------:R-:W-:Y:S01]  /*13590*/  HMMA.16816.F32.BF16 R128, R176, R150, R128 ;  /* 0x00000096b080723c */ /* 0x000fe20000041880 */
[--C-:B-1----:R-:W-:Y:S03]  /*135a0*/  FFMA.FTZ R2, R207, c[0x0][0x23c], -R188.reuse ;  /* 0x00008f00cf027a23 */ /* 0x102fe600000108bc */
[----:B------:R-:W-:Y:S01]  /*135b0*/  FFMA.FTZ R188, R140, c[0x0][0x23c], -R188 ;  /* 0x00008f008cbc7a23 */ /* 0x000fe200000108bc */
[----:B------:R1:W-:Y:S01]  /*135c0*/  MUFU.EX2 R138, R2 ;  /* 0x00000002008a7308 */ /* 0x0003e20000000800 */
[----:B------:R-:W-:Y:S02]  /*135d0*/  F2FP.BF16.PACK_AB R140, R196, R197 ;  /* 0x000000c5c48c723e */ /* 0x000fe400000010ff */
[----:B------:R-:W-:Y:S04]  /*135e0*/  F2FP.BF16.PACK_AB R176, R187, R189 ;  /* 0x000000bdbbb0723e */ /* 0x000fe800000010ff */
[----:B------:R-:W-:Y:S01]  /*135f0*/  F2FP.BF16.PACK_AB R178, R185, R186 ;  /* 0x000000bab9b2723e */ /* 0x000fe200000010ff */
[-C--:B------:R-:W-:Y:S01]  /*13600*/  HMMA.16816.F32.BF16 R144, R140, R156.reuse, R4 ;  /* 0x0000009c8c90723c */ /* 0x080fe20000041804 */
[----:B--2---:R-:W-:Y:S01]  /*13610*/  F2FP.BF16.PACK_AB R177, R139, R184 ;  /* 0x000000b88bb1723e */ /* 0x004fe200000010ff */
[----:B------:R-:W2:Y:S01]  /*13620*/  MUFU.EX2 R188, R188 ;  /* 0x000000bc00bc7308 */ /* 0x000ea20000000800 */
[----:B------:R-:W3:Y:S01]  /*13630*/  LDSM.16.MT88.4 R4, [R218+0xa800] ;  /* 0x00a80000da04783b */ /* 0x000ee20000004200 */
[----:B-1----:R-:W-:Y:S01]  /*13640*/  FADD.FTZ R2, R243, R132 ;  /* 0x00000084f3027221 */ /* 0x002fe20000010000 */
[----:B------:R-:W-:Y:S03]  /*13650*/  MOV R132, R135 ;  /* 0x0000008700847202 */ /* 0x000fe60000000f00 */
[----:B------:R-:W-:Y:S04]  /*13660*/  FADD.FTZ R2, R240, R2 ;  /* 0x00000002f0027221 */ /* 0x000fe80000010000 */
[----:B------:R-:W-:Y:S01]  /*13670*/  FADD.FTZ R2, R241, R2 ;  /* 0x00000002f1027221 */ /* 0x000fe20000010000 */
[----:B--2---:R-:W-:Y:S03]  /*13680*/  F2FP.BF16.PACK_AB R179, R188, R138 ;  /* 0x0000008abcb3723e */ /* 0x004fe600000010ff */
[----:B------:R-:W-:Y:S04]  /*13690*/  FADD.FTZ R2, R195, R2 ;  /* 0x00000002c3027221 */ /* 0x000fe80000010000 */
[C---:B------:R-:W-:Y:S01]  /*136a0*/  HMMA.16816.F32.BF16 R148, R176.reuse, R156, R8 ;  /* 0x0000009cb094723c */ /* 0x040fe20000041808 */
[----:B------:R-:W1:Y:S07]  /*136b0*/  LDSM.16.MT88.4 R8, [R217+0xa800] ;  /* 0x00a80000d908783b */ /* 0x000e6e0000004200 */
[-C--:B------:R-:W-:Y:S01]  /*136c0*/  HMMA.16816.F32.BF16 R152, R176, R158.reuse, R12 ;  /* 0x0000009eb098723c */ /* 0x080fe2000004180c */
[----:B------:R-:W2:Y:S07]  /*136d0*/  LDSM.16.MT88.4 R12, [R213+0xb800] ;  /* 0x00b80000d50c783b */ /* 0x000eae0000004200 */
        /* <DEDUP_REMOVED lines=61> */
.L_x_1912:
        /* <DEDUP_REMOVED lines=436> */
.L_x_1917:
[----:B---34-:R-:W-:Y:S05]  /*155f0*/  BSYNC B0 ;  /* 0x0000000000007941 */ /* 0x018fea0003800000 */
.L_x_1916:
        /* <DEDUP_REMOVED lines=24> */
.L_x_1919:
[----:B-1----:R-:W-:Y:S05]  /*15780*/  BSYNC B0 ;  /* 0x0000000000007941 */ /* 0x002fea0003800000 */
.L_x_1918:
        /* <DEDUP_REMOVED lines=16> */
.L_x_1921:
[----:B------:R-:W-:Y:S05]  /*15890*/  BSYNC B0 ;  /* 0x0000000000007941 */ /* 0x000fea0003800000 */
.L_x_1920:
        /* <DEDUP_REMOVED lines=16> */
.L_x_1923:
[----:B------:R-:W-:Y:S05]  /*159a0*/  BSYNC B0 ;  /* 0x0000000000007941 */ /* 0x000fea0003800000 */
.L_x_1922:
        /* <DEDUP_REMOVED lines=16> */
.L_x_1925:
[----:B------:R-:W-:Y:S05]  /*15ab0*/  BSYNC B0 ;  /* 0x0000000000007941 */ /* 0x000fea0003800000 */
.L_x_1924:
        /* <DEDUP_REMOVED lines=16> */
.L_x_1927:
[----:B------:R-:W-:Y:S05]  /*15bc0*/  BSYNC B0 ;  /* 0x0000000000007941 */ /* 0x000fea0003800000 */
.L_x_1926:
        /* <DEDUP_REMOVED lines=16> */
.L_x_1929:
[----:B------:R-:W-:Y:S05]  /*15cd0*/  BSYNC B0 ;  /* 0x0000000000007941 */ /* 0x000fea0003800000 */
.L_x_1928:
        /* <DEDUP_REMOVED lines=16> */
.L_x_1931:
[----:B------:R-:W-:Y:S05]  /*15de0*/  BSYNC B0 ;  /* 0x0000000000007941 */ /* 0x000fea0003800000 */
.L_x_1930:
        /* <DEDUP_REMOVED lines=16> */
.L_x_1932:
        /* <DEDUP_REMOVED lines=9> */
.L_x_2405:


//--------------------- .text._ZN5flash16flash_fwd_kernelI23Flash_fwd_kernel_traitsILi128ELi128ELi32ELi4ELb0ELb0EN7cutlass10bfloat16_tE19Flash_kernel_traitsILi128ELi128ELi32ELi4ES3_EELb1ELb0ELb1ELb1ELb0ELb0ELb0ELb0EEEvNS_16Flash_fwd_paramsE --------------------------
	.section	.text._ZN5flash16flash_fwd_kernelI23Flash_fwd_kernel_traitsILi128ELi128ELi32ELi4ELb0ELb0EN7cutlass10bfloat16_tE19Flash_kernel_traitsILi128ELi128ELi32ELi4ES3_EELb1ELb0ELb1ELb1ELb0ELb0ELb0ELb0EEEvNS_16Flash_fwd_paramsE,"ax",@progbits
	.sectioninfo	@"SHI_REGISTERS=255"
	.align	128
        .global         _ZN5flash16flash_fwd_kernelI23Flash_fwd_kernel_traitsILi128ELi128ELi32ELi4ELb0ELb0EN7cutlass10bfloat16_tE19Flash_kernel_traitsILi128ELi128ELi32ELi4ES3_EELb1ELb0ELb1ELb1ELb0ELb0ELb0ELb0EEEvNS_16Flash_fwd_paramsE
        .type           _ZN5flash16flash_fwd_kernelI23Flash_fwd_kernel_traitsILi128ELi128ELi32ELi4ELb0ELb0EN7cutlass10bfloat16_tE19Flash_kernel_traitsILi128ELi128ELi32ELi4ES3_EELb1ELb0ELb1ELb1ELb0ELb0ELb0ELb0EEEvNS_16Flash_fwd_paramsE,@function
        .size           _ZN5flash16flash_fwd_kernelI23Flash_fwd_kernel_traitsILi128ELi128ELi32ELi4ELb0ELb0EN7cutlass10bfloat16_tE19Flash_kernel_traitsILi128ELi128ELi32ELi4ES3_EELb1ELb0ELb1ELb1ELb0ELb0ELb0ELb0EEEvNS_16Flash_fwd_paramsE,(.L_x_2406 - _ZN5flash16flash_fwd_kernelI23Flash_fwd_kernel_traitsILi128ELi128ELi32ELi4ELb0ELb0EN7cutlass10bfloat16_tE19Flash_kernel_traitsILi128ELi128ELi32ELi4ES3_EELb1ELb0ELb1ELb1ELb0ELb0ELb0ELb0EEEvNS_16Flash_fwd_paramsE)
        .other          _ZN5flash16flash_fwd_kernelI23Flash_fwd_kernel_traitsILi128ELi128ELi32ELi4ELb0ELb0EN7cutlass10bfloat16_tE19Flash_kernel_traitsILi128ELi128ELi32ELi4ES3_EELb1ELb0ELb1ELb1ELb0ELb0ELb0ELb0EEEvNS_16Flash_fwd_paramsE,@"STO_CUDA_ENTRY STV_DEFAULT"
_ZN5flash16flash_fwd_kernelI23Flash_fwd_kernel_traitsILi128ELi128ELi32ELi4ELb0ELb0EN7cutlass10bfloat16_tE19Flash_kernel_traitsILi128ELi128ELi32ELi4ES3_EELb1ELb0ELb1ELb1ELb0ELb0ELb0ELb0EEEvNS_16Flash_fwd_paramsE:
.text._ZN5flash16flash_fwd_kernelI23Flash_fwd_kernel_traitsILi128ELi128ELi32ELi4ELb0ELb0EN7cutlass10bfloat16_tE19Flash_kernel_traitsILi128ELi128ELi32ELi4ES3_EELb1ELb0ELb1ELb1ELb0ELb0ELb0ELb0EEEvNS_16Flash_fwd_paramsE:
        /* <DEDUP_REMOVED lines=94> */
.L_x_1933:
[----:B------:R-:W-:Y:S02]  /*05e0*/  ULDC UR7, c[0x0][0x218] ;  /* 0x0000860000077ab9 */ /* 0x000fe40000000800 */
.L_x_1934:
        /* <DEDUP_REMOVED lines=63> */
[----:B------:R-:W-:Y:S01]  /*09e0*/  ULDC.U8 UR4, c[0x0][0x329] ;  /* 0x0000ca4000047ab9 */ /* 0x000fe20000000000 */
[----:B------:R-:W-:Y:S01]  /*09f0*/  IADD3 R23, R14, 0x40, RZ ;  /* 0x000000400e177810 */ /* 0x000fe20007ffe0ff */
        /* <DEDUP_REMOVED lines=54> */
.L_x_1937:
[----:B------:R-:W-:Y:S05]  /*0d60*/  BSYNC B0 ;  /* 0x0000000000007941 */ /* 0x000fea0003800000 */
.L_x_1936:
        /* <DEDUP_REMOVED lines=18> */
.L_x_1939:
[----:B------:R-:W-:Y:S05]  /*0e90*/  BSYNC B0 ;  /* 0x0000000000007941 */ /* 0x000fea0003800000 */
.L_x_1938:
        /* <DEDUP_REMOVED lines=18> */
.L_x_1941:
[----:B------:R-:W-:Y:S05]  /*0fc0*/  BSYNC B0 ;  /* 0x0000000000007941 */ /* 0x000fea0003800000 */
.L_x_1940:
        /* <DEDUP_REMOVED lines=18> */
.L_x_1943:
[----:B------:R-:W-:Y:S05]  /*10f0*/  BSYNC B0 ;  /* 0x0000000000007941 */ /* 0x000fea0003800000 */
.L_x_1942:
        /* <DEDUP_REMOVED lines=18> */
.L_x_1945:
[----:B------:R-:W-:Y:S05]  /*1220*/  BSYNC B0 ;  /* 0x0000000000007941 */ /* 0x000fea0003800000 */
.L_x_1944:
        /* <DEDUP_REMOVED lines=18> */
.L_x_1947:
[----:B------:R-:W-:Y:S05]  /*1350*/  BSYNC B0 ;  /* 0x0000000000007941 */ /* 0x000fea0003800000 */
.L_x_1946:
        /* <DEDUP_REMOVED lines=18> */
.L_x_1949:
[----:B------:R-:W-:Y:S05]  /*1480*/  BSYNC B0 ;  /* 0x0000000000007941 */ /* 0x000fea0003800000 */
.L_x_1948:
        /* <DEDUP_REMOVED lines=18> */
.L_x_1951:
[----:B------:R-:W-:Y:S05]  /*15b0*/  BSYNC B0 ;  /* 0x0000000000007941 */ /* 0x000fea0003800000 */
.L_x_1950:
        /* <DEDUP_REMOVED lines=67> */
.L_x_1935:
        /* <DEDUP_REMOVED lines=15> */
[----:B------:R-:W-:Y:S02]  /*1ae0*/  @UP1 UIMAD UR7, UR18, UR5, UR23 ;  /* 0x00000005120712a4 */ /* 0x000fe4000f8e0217 */
[----:B------:R-:W-:Y:S02]  /*1af0*/  @UP0 UMOV UR6, UR20 ;  /* 0x0000001400060c82 */ /* 0x000fe40008000000 */
        /* <DEDUP_REMOVED lines=8> */
[----:B------:R-:W-:-:S02]  /*1b80*/  USHF.R.S32.HI UR7, URZ, 0x1f, UR13 ;  /* 0x0000001f3f077899 */ /* 0x000fc4000801140d */
[----:B------:R-:W-:Y:S02]  /*1b90*/  UIMAD.WIDE.U32 UR20, UR15, UR4, URZ ;  /* 0x000000040f1472a5 */ /* 0x000fe4000f8e003f */
        /* <DEDUP_REMOVED lines=8> */
.L_x_1952:
        /* <DEDUP_REMOVED lines=46> */
.L_x_1953:
[CC--:B------:R-:W-:Y:S01]  /*1f00*/  LEA.HI R0, R5.reuse, R20.reuse, RZ, 0x3 ;  /* 0x0000001405007211 */ /* 0x0c0fe200078f18ff */
[----:B------:R-:W1:Y:S01]  /*1f10*/  S2R R14, SR_CTAID.Z ;  /* 0x00000000000e7919 */ /* 0x000e620000002700 */
[CC--:B------:R-:W-:Y:S01]  /*1f20*/  LEA.HI R17, R5.reuse, R20.reuse, RZ, 0x4 ;  /* 0x0000001405117211 */ /* 0x0c0fe200078f20ff */
[----:B------:R-:W-:Y:S01]  /*1f30*/  BSSY B0, `(.L_x_1954) ;  /* 0x0000059000007945 */ /* 0x000fe20003800000 */
[----:B------:R-:W-:Y:S01]  /*1f40*/  SHF.R.S32.HI R12, RZ, 0x3, R0 ;  /* 0x00000003ff0c7819 */ /* 0x000fe20000011400 */
[----:B------:R-:W2:Y:S01]  /*1f50*/  S2R R21, SR_CTAID.X ;  /* 0x0000000000157919 */ /* 0x000ea20000002500 */
[----:B------:R-:W-:Y:S02]  /*1f60*/  LOP3.LUT R0, R0, 0xfffffff8, RZ, 0xc0, !PT ;  /* 0xfffffff800007812 */ /* 0x000fe400078ec0ff */
        /* <DEDUP_REMOVED lines=40> */
[----:B------:R-:W-:Y:S01]  /*21f0*/  IMAD.WIDE.U32 R26, R4, c[0x0][0x1b0], R6 ;  /* 0x00006c00041a7a25 */ /* 0x000fe200078e0006 */
[----:B------:R-:W-:Y:S01]  /*2200*/  ISETP.GE.AND P0, PT, R12, UR6, PT ;  /* 0x000000060c007c0c */ /* 0x000fe2000bf06270 */
[----:B------:R-:W-:Y:S02]  /*2210*/  UIMAD UR4, UR17, UR4, URZ ;  /* 0x00000004110472a4 */ /* 0x000fe4000f8e023f */
[C---:B------:R-:W-:Y:S01]  /*2220*/  IMAD R0, R4.reuse, c[0x0][0x1bc], R0 ;  /* 0x00006f0004007a24 */ /* 0x040fe200078e0200 */
[----:B------:R2:W-:Y:S01]  /*2230*/  STL.64 [R1+0x68], R26 ;  /* 0x0000681a01007387 */ /* 0x0005e20000100a00 */
[----:B------:R-:W-:Y:S01]  /*2240*/  IMAD.WIDE.U32 R22, R4, c[0x0][0x1b8], R2 ;  /* 0x00006e0004167a25 */ /* 0x000fe200078e0002 */
[----:B------:R-:W-:Y:S01]  /*2250*/  UIMAD UR4, UR14, UR5, UR4 ;  /* 0x000000050e0472a4 */ /* 0x000fe2000f8e0204 */
[----:B------:R-:W-:-:S02]  /*2260*/  R2P PR, R18, 0x6 ;  /* 0x0000000612007804 */ /* 0x000fc40000000000 */
[----:B------:R-:W-:Y:S01]  /*2270*/  IMAD R8, R4, c[0x0][0x1b4], R8 ;  /* 0x00006d0004087a24 */ /* 0x000fe200078e0208 */
[----:B------:R2:W-:Y:S01]  /*2280*/  STL.64 [R1+0x88], R22 ;  /* 0x0000881601007387 */ /* 0x0005e20000100a00 */
[----:B------:R-:W-:Y:S01]  /*2290*/  IMAD.IADD R25, R23, 0x1, R0 ;  /* 0x0000000117197824 */ /* 0x000fe200078e0200 */
[----:B------:R-:W-:Y:S01]  /*22a0*/  IADD3 R11, R15, UR4, RZ ;  /* 0x000000040f0b7c10 */ /* 0x000fe2000fffe0ff */
[----:B------:R-:W-:Y:S01]  /*22b0*/  IMAD.IADD R31, R27, 0x1, R8 ;  /* 0x000000011b1f7824 */ /* 0x000fe200078e0208 */
[----:B------:R2:W-:Y:S01]  /*22c0*/  STL.64 [R1+0x50], R32 ;  /* 0x0000502001007387 */ /* 0x0005e20000100a00 */
[----:B------:R-:W-:Y:S02]  /*22d0*/  IMAD.MOV.U32 R4, RZ, RZ, 0x10 ;  /* 0x00000010ff047424 */ /* 0x000fe400078e00ff */
[----:B------:R-:W-:Y:S01]  /*22e0*/  IMAD.MOV.U32 R2, RZ, RZ, 0x20 ;  /* 0x00000020ff027424 */ /* 0x000fe200078e00ff */
[----:B------:R2:W-:Y:S01]  /*22f0*/  STL [R1+0x60], R100 ;  /* 0x0000606401007387 */ /* 0x0005e20000100800 */
[----:B------:R-:W-:Y:S01]  /*2300*/  IMAD.SHL.U32 R215, R215, 0x2, RZ ;  /* 0x00000002d7d77824 */ /* 0x000fe200078e00ff */
        /* <DEDUP_REMOVED lines=27> */
.L_x_1955:
[----:B------:R-:W-:Y:S05]  /*24c0*/  BSYNC B0 ;  /* 0x0000000000007941 */ /* 0x000fea0003800000 */
.L_x_1954:
        /* <DEDUP_REMOVED lines=29> */
.L_x_1957:
[----:B------:R-:W-:Y:S05]  /*26a0*/  BSYNC B0 ;  /* 0x0000000000007941 */ /* 0x000fea0003800000 */
.L_x_1956:
        /* <DEDUP_REMOVED lines=29> */
.L_x_1959:
[----:B------:R-:W-:Y:S05]  /*2880*/  BSYNC B0 ;  /* 0x0000000000007941 */ /* 0x000fea0003800000 */
.L_x_1958:
        /* <DEDUP_REMOVED lines=29> */
.L_x_1961:
[----:B------:R-:W-:Y:S05]  /*2a60*/  BSYNC B0 ;  /* 0x0000000000007941 */ /* 0x000fea0003800000 */
.L_x_1960:
[----:B------:R-:W-:Y:S01]  /*2a70*/  IADD3 R0, R12, 0x40, RZ ;  /* 0x000000400c007810 */ /* 0x000fe20007ffe0ff */
[----:B------:R-:W-:Y:S03]  /*2a80*/  BSSY B0, `(.L_x_1962) ;  /* 0x000001d000007945 */ /* 0x000fe60003800000 */
[----:B------:R-:W-:Y:S01]  /*2a90*/  ISETP.GE.AND P0, PT, R0, UR6, PT ;  /* 0x0000000600007c0c */ /* 0x000fe2000bf06270 */
[----:B------:R3:W-:-:S12]  /*2aa0*/  STL [R1+0xa4], R0 ;  /* 0x0000a40001007387 */ /* 0x0007d80000100800 */
        /* <DEDUP_REMOVED lines=26> */
.L_x_1963:
[----:B------:R-:W-:Y:S05]  /*2c50*/  BSYNC B0 ;  /* 0x0000000000007941 */ /* 0x000fea0003800000 */
.L_x_1962:
[----:B---3--:R-:W-:Y:S01]  /*2c60*/  IADD3 R0, R12, 0x50, RZ ;  /* 0x000000500c007810 */ /* 0x008fe20007ffe0ff */
        /* <DEDUP_REMOVED lines=29> */
.L_x_1965:
[----:B------:R-:W-:Y:S05]  /*2e40*/  BSYNC B0 ;  /* 0x0000000000007941 */ /* 0x000fea0003800000 */
.L_x_1964:
        /* <DEDUP_REMOVED lines=30> */
.L_x_1967:
[----:B------:R-:W-:Y:S05]  /*3030*/  BSYNC B0 ;  /* 0x0000000000007941 */ /* 0x000fea0003800000 */
.L_x_1966:
        /* <DEDUP_REMOVED lines=34> */
.L_x_1969:
[----:B------:R-:W-:Y:S05]  /*3260*/  BSYNC B0 ;  /* 0x0000000000007941 */ /* 0x000fea0003800000 */
.L_x_1968:
        /* <DEDUP_REMOVED lines=32> */
.L_x_1971:
[----:B------:R-:W-:Y:S05]  /*3470*/  BSYNC B0 ;  /* 0x0000000000007941 */ /* 0x000fea0003800000 */
.L_x_1970:
        /* <DEDUP_REMOVED lines=25> */
.L_x_1973:
[----:B------:R-:W-:Y:S05]  /*3610*/  BSYNC B0 ;  /* 0x0000000000007941 */ /* 0x000fea0003800000 */
.L_x_1972:
        /* <DEDUP_REMOVED lines=20> */
[----:B---3--:R-:W-:Y:S01]  /*3760*/  MOV R6, UR34 ;  /* 0x0000002200067c02 */ /* 0x008fe20008000f00 */
[----:B------:R-:W1:Y:S01]  /*3770*/  @P0 MUFU.RCP R3, c[0x0][0x238] ;  /* 0x00008e0000030b08 */ /* 0x000e620000001000 */
[----:B------:R-:W-:Y:S01]  /*3780*/  ISETP.GE.AND P1, PT, R12, UR15, PT ;  /* 0x0000000f0c007c0c */ /* 0x000fe2000bf26270 */
[----:B------:R-:W-:Y:S01]  /*3790*/  IMAD.MOV.U32 R8, RZ, RZ, R22 ;  /* 0x000000ffff087224 */ /* 0x000fe200078e0016 */
[----:B------:R-:W-:Y:S01]  /*37a0*/  LEA R120, R21, R88, 0x3 ;  /* 0x0000005815787211 */ /* 0x000fe200078e18ff */
[----:B------:R-:W-:Y:S01]  /*37b0*/  IMAD.U32 R7, RZ, RZ, UR35 ;  /* 0x00000023ff077e24 */ /* 0x000fe2000f8e00ff */
[----:B------:R-:W-:-:S04]  /*37c0*/  ULDC.64 UR24, c[0x0][0x1a0] ;  /* 0x0000680000187ab9 */ /* 0x000fc80000000a00 */
[----:B------:R3:W1:Y:S01]  /*37d0*/  @P0 LDG.E R0, [R6.64] ;  /* 0x0000001c06000981 */ /* 0x000662000c1e1900 */
[----:B------:R-:W-:Y:S01]  /*37e0*/  USHF.L.U64.HI UR22, UR24, UR22, UR25 ;  /* 0x0000001618167299 */ /* 0x000fe20008010219 */
[----:B------:R-:W-:Y:S01]  /*37f0*/  SHF.L.U32 R20, R20, 0x1, RZ ;  /* 0x0000000114147819 */ /* 0x000fe200000006ff */
[----:B------:R-:W-:Y:S01]  /*3800*/  USHF.L.U32 UR23, UR24, 0x5, URZ ;  /* 0x0000000518177899 */ /* 0x000fe2000800063f */
[----:B------:R-:W-:Y:S01]  /*3810*/  BAR.SYNC.DEFER_BLOCKING 0x0 ;  /* 0x0000000000007b1d */ /* 0x000fe20000010000 */
[----:B------:R-:W-:Y:S01]  /*3820*/  UIMAD UR14, UR22, UR33, URZ ;  /* 0x00000021160e72a4 */ /* 0x000fe2000f8e023f */
[----:B------:R-:W-:Y:S01]  /*3830*/  LOP3.LUT R89, R20, 0x6, RZ, 0xc0, !PT ;  /* 0x0000000614597812 */ /* 0x000fe200078ec0ff */
[----:B------:R-:W-:Y:S02]  /*3840*/  UIADD3 UR13, UR10, 0x1, -UR11 ;  /* 0x000000010a0d7890 */ /* 0x000fe4000fffe80b */
[----:B------:R-:W-:Y:S01]  /*3850*/  UIMAD UR14, UR16, UR23, UR14 ;  /* 0x00000017100e72a4 */ /* 0x000fe2000f8e020e */
[----:B------:R2:W-:Y:S01]  /*3860*/  STL.64 [R1+0x78], R8 ;  /* 0x0000780801007387 */ /* 0x0005e20000100a00 */
[----:B------:R-:W-:Y:S01]  /*3870*/  ULDC UR4, c[0x0][0x2e8] ;  /* 0x0000ba0000047ab9 */ /* 0x000fe20000000800 */
[----:B------:R-:W-:Y:S01]  /*3880*/  BSSY B0, `(.L_x_1974) ;  /* 0x0000022000007945 */ /* 0x000fe20003800000 */
[----:B------:R-:W-:Y:S01]  /*3890*/  UMOV UR27, URZ ;  /* 0x0000003f001b7c82 */ /* 0x000fe20008000000 */
[----:B------:R2:W-:Y:S01]  /*38a0*/  STL [R1+0x28], R120 ;  /* 0x0000287801007387 */ /* 0x0005e20000100800 */
[----:B------:R-:W-:Y:S01]  /*38b0*/  UIADD3 UR4, UR13, UR4, URZ ;  /* 0x000000040d047290 */ /* 0x000fe2000fffe03f */
[----:B---3--:R-:W-:-:S02]  /*38c0*/  IMAD.U32 R6, RZ, RZ, UR33 ;  /* 0x00000021ff067e24 */ /* 0x008fc4000f8e00ff */
[----:B------:R2:W-:Y:S02]  /*38d0*/  @P1 STS.128 [R215+0xa000], RZ ;  /* 0x00a000ffd7001388 */ /* 0x0005e40000000c00 */
[----:B------:R-:W-:Y:S02]  /*38e0*/  IMAD.WIDE.U32 R6, R6, UR23, R8 ;  /* 0x0000001706067c25 */ /* 0x000fe4000f8e0008 */
[----:B------:R2:W-:Y:S02]  /*38f0*/  @P1 STS.128 [R215+0xb000], RZ ;  /* 0x00b000ffd7001388 */ /* 0x0005e40000000c00 */
[----:B-1----:R-:W-:Y:S01]  /*3900*/  @P0 FMUL.FTZ R0, R0, R3 ;  /* 0x0000000300000220 */ /* 0x002fe20000410000 */
[----:B------:R-:W-:-:S03]  /*3910*/  IADD3 R3, R7, UR14, RZ ;  /* 0x0000000e07037c10 */ /* 0x000fc6000fffe0ff */
[----:B------:R1:W3:Y:S02]  /*3920*/  @P0 R2UR UR5, R0 ;  /* 0x00000000000503c2 */ /* 0x0002e400000e0000 */
[----:B-1----:R-:W-:Y:S01]  /*3930*/  SHF.R.S32.HI R0, RZ, 0x1f, R16 ;  /* 0x0000001fff007819 */ /* 0x002fe20000011410 */
[----:B---3--:R-:W-:-:S03]  /*3940*/  @UP1 UMOV UR27, UR5 ;  /* 0x00000005001b1c82 */ /* 0x008fc60008000000 */
[----:B------:R-:W-:-:S04]  /*3950*/  LEA.HI R0, R0, R16, RZ, 0x2 ;  /* 0x0000001000007211 */ /* 0x000fc800078f10ff */
[----:B------:R-:W-:-:S05]  /*3960*/  SHF.R.S32.HI R90, RZ, 0x2, R0 ;  /* 0x00000002ff5a7819 */ /* 0x000fca0000011400 */
[----:B------:R2:W-:Y:S01]  /*3970*/  STL [R1+0xa8], R90 ;  /* 0x0000a85a01007387 */ /* 0x0005e20000100800 */
        /* <DEDUP_REMOVED lines=18> */
.L_x_1975:
[----:B------:R-:W-:Y:S05]  /*3aa0*/  BSYNC B0 ;  /* 0x0000000000007941 */ /* 0x000fea0003800000 */
.L_x_1974:
        /* <DEDUP_REMOVED lines=27> */
.L_x_1977:
[----:B------:R-:W-:Y:S05]  /*3c60*/  BSYNC B0 ;  /* 0x0000000000007941 */ /* 0x000fea0003800000 */
.L_x_1976:
        /* <DEDUP_REMOVED lines=9> */
[----:B------:R-:W0:Y:S01]  /*3d00*/  LDGDEPBAR ;  /* 0x00000000000079af */ /* 0x000e220000000000 */
[----:B------:R-:W-:Y:S01]  /*3d10*/  LOP3.LUT R3, R3, 0x1c0, RZ, 0xc0, !PT ;  /* 0x000001c003037812 */ /* 0x000fe200078ec0ff */
[----:B------:R-:W-:Y:S01]  /*3d20*/  UISETP.GT.AND UP0, UPT, UR33, UR19, UPT ;  /* 0x000000132100728c */ /* 0x000fe2000bf04270 */
[----:B------:R-:W-:Y:S01]  /*3d30*/  LOP3.LUT R93, R6, 0xfffffe00, RZ, 0xc0, !PT ;  /* 0xfffffe00065d7812 */ /* 0x000fe200078ec0ff */
[----:B------:R-:W-:Y:S01]  /*3d40*/  IMAD.IADD R7, R7, 0x1, -R0 ;  /* 0x0000000107077824 */ /* 0x000fe200078e0a00 */
[----:B------:R-:W-:Y:S01]  /*3d50*/  LOP3.LUT R0, R5, 0x1c0, RZ, 0xc0, !PT ;  /* 0x000001c005007812 */ /* 0x000fe200078ec0ff */
[----:B------:R-:W-:-:S02]  /*3d60*/  UIADD3 UR18, UR31, 0x646e171e, URZ ;  /* 0x646e171e1f127890 */ /* 0x000fc4000fffe03f */
        /* <DEDUP_REMOVED lines=22> */
[C---:B------:R-:W-:Y:S01]  /*3ed0*/  IADD3 R214, R211.reuse, 0x800, RZ ;  /* 0x00000800d3d67810 */ /* 0x040fe20007ffe0ff */
        /* <DEDUP_REMOVED lines=9> */
[----:B------:R-:W3:Y:S01]  /*3f70*/  LDSM.16.M88.4 R12, [R204+0x2000] ;  /* 0x00200000cc0c783b */ /* 0x000ee20000000200 */
[----:B------:R-:W-:-:S02]  /*3f80*/  IMAD.IADD R207, R0, 0x1, R211 ;  /* 0x0000000100cf7824 */ /* 0x000fc400078e02d3 */
[----:B------:R-:W-:Y:S01]  /*3f90*/  IMAD.U32 R0, RZ, RZ, UR33 ;  /* 0x00000021ff007e24 */ /* 0x000fe2000f8e00ff */
[----:B------:R-:W4:Y:S03]  /*3fa0*/  LDSM.16.M88.4 R40, [R211+0x800] ;  /* 0x00080000d328783b */ /* 0x000f260000000200 */
[----:B------:R-:W-:Y:S01]  /*3fb0*/  IMAD R0, R0, 0x20, R89 ;  /* 0x0000002000007824 */ /* 0x000fe200078e0259 */
[----:B------:R-:W3:Y:S03]  /*3fc0*/  LDSM.16.M88.4 R28, [R204] ;  /* 0x00000000cc1c783b */ /* 0x000ee60000000200 */
[----:B------:R-:W-:Y:S01]  /*3fd0*/  IMAD.IADD R5, R218, 0x1, -R0 ;  /* 0x00000001da057824 */ /* 0x000fe200078e0a00 */
[----:B------:R-:W-:Y:S04]  /*3fe0*/  LDSM.16.M88.4 R36, [R209+0x8000] ;  /* 0x00800000d124783b */ /* 0x000fe80000000200 */
[----:B------:R-:W-:Y:S01]  /*3ff0*/  LDSM.16.M88.4 R60, [R209+0x8800] ;  /* 0x00880000d13c783b */ /* 0x000fe20000000200 */
[----:B------:R-:W-:-:S05]  /*4000*/  IABS R5, R5 ;  /* 0x0000000500057213 */ /* 0x000fca0000000000 */
[----:B------:R-:W-:Y:S01]  /*4010*/  IMAD.MOV.U32 R6, RZ, RZ, R5 ;  /* 0x000000ffff067224 */ /* 0x000fe200078e0005 */
[C---:B-1----:R-:W-:Y:S08]  /*4020*/  HMMA.16816.F32.BF16 R52, R8.reuse, R20, RZ ;  /* 0x000000140834723c */ /* 0x042ff000000418ff */
[C---:B------:R-:W-:Y:S08]  /*4030*/  HMMA.16816.F32.BF16 R48, R8.reuse, R22, RZ ;  /* 0x000000160830723c */ /* 0x040ff000000418ff */
[C---:B--2---:R-:W-:Y:S08]  /*4040*/  HMMA.16816.F32.BF16 R44, R8.reuse, R24, RZ ;  /* 0x00000018082c723c */ /* 0x044ff000000418ff */
[----:B------:R-:W-:Y:S08]  /*4050*/  HMMA.16816.F32.BF16 R8, R8, R26, RZ ;  /* 0x0000001a0808723c */ /* 0x000ff000000418ff */
[C---:B-----5:R-:W-:Y:S08]  /*4060*/  HMMA.16816.F32.BF16 R68, R16.reuse, R20, RZ ;  /* 0x000000141044723c */ /* 0x060ff000000418ff */
[C---:B------:R-:W-:Y:S01]  /*4070*/  HMMA.16816.F32.BF16 R64, R16.reuse, R22, RZ ;  /* 0x000000161040723c */ /* 0x040fe200000418ff */
[----:B------:R-:W1:Y:S07]  /*4080*/  LDSM.16.M88.4 R20, [R210+0x2000] ;  /* 0x00200000d214783b */ /* 0x000e6e0000000200 */
[C---:B------:R-:W-:Y:S08]  /*4090*/  HMMA.16816.F32.BF16 R56, R16.reuse, R24, RZ ;  /* 0x000000181038723c */ /* 0x040ff000000418ff */
[----:B------:R-:W-:Y:S01]  /*40a0*/  HMMA.16816.F32.BF16 R84, R16, R26, RZ ;  /* 0x0000001a1054723c */ /* 0x000fe200000418ff */
[----:B------:R-:W2:Y:S07]  /*40b0*/  LDSM.16.M88.4 R24, [R210] ;  /* 0x00000000d218783b */ /* 0x000eae0000000200 */
[C---:B---3--:R-:W-:Y:S08]  /*40c0*/  HMMA.16816.F32.BF16 R80, R12.reuse, R32, R52 ;  /* 0x000000200c50723c */ /* 0x048ff00000041834 */
[C---:B------:R-:W-:Y:S01]  /*40d0*/  HMMA.16816.F32.BF16 R72, R12.reuse, R34, R48 ;  /* 0x000000220c48723c */ /* 0x040fe20000041830 */
[----:B------:R-:W-:Y:S07]  /*40e0*/  LDSM.16.M88.4 R48, [R207+0x800] ;  /* 0x00080000cf30783b */ /* 0x000fee0000000200 */
[C---:B----4-:R-:W-:Y:S08]  /*40f0*/  HMMA.16816.F32.BF16 R76, R12.reuse, R40, R44 ;  /* 0x000000280c4c723c */ /* 0x050ff0000004182c */
[----:B------:R-:W-:Y:S01]  /*4100*/  HMMA.16816.F32.BF16 R52, R12, R42, R8 ;  /* 0x0000002a0c34723c */ /* 0x000fe20000041808 */
[----:B------:R-:W-:Y:S04]  /*4110*/  LDSM.16.M88.4 R8, [R208+0x2000] ;  /* 0x00200000d008783b */ /* 0x000fe80000000200 */
[----:B------:R-:W-:Y:S03]  /*4120*/  LDSM.16.M88.4 R12, [R208] ;  /* 0x00000000d00c783b */ /* 0x000fe60000000200 */
[C---:B------:R-:W-:Y:S08]  /*4130*/  HMMA.16816.F32.BF16 R44, R28.reuse, R32, R68 ;  /* 0x000000201c2c723c */ /* 0x040ff00000041844 */
[C---:B------:R-:W-:Y:S01]  /*4140*/  HMMA.16816.F32.BF16 R16, R28.reuse, R34, R64 ;  /* 0x000000221c10723c */ /* 0x040fe20000041840 */
[----:B------:R-:W3:Y:S07]  /*4150*/  LDSM.16.M88.4 R32, [R207] ;  /* 0x00000000cf20783b */ /* 0x000eee0000000200 */
[C---:B------:R-:W-:Y:S08]  /*4160*/  HMMA.16816.F32.BF16 R56, R28.reuse, R40, R56 ;  /* 0x000000281c38723c */ /* 0x040ff00000041838 */
[----:B------:R-:W-:Y:S01]  /*4170*/  HMMA.16816.F32.BF16 R68, R28, R42, R84 ;  /* 0x0000002a1c44723c */ /* 0x000fe20000041854 */
[----:B------:R-:W-:Y:S04]  /*4180*/  LDSM.16.M88.4 R40, [R200+0x9000] ;  /* 0x00900000c828783b */ /* 0x000fe80000000200 */
[----:B------:R-:W-:Y:S03]  /*4190*/  LDSM.16.M88.4 R28, [R202+0x4000] ;  /* 0x00400000ca1c783b */ /* 0x000fe60000000200 */
[C---:B-1----:R-:W-:Y:S08]  /*41a0*/  HMMA.16816.F32.BF16 R80, R20.reuse, R36, R80 ;  /* 0x000000241450723c */ /* 0x042ff00000041850 */
[C---:B------:R-:W-:Y:S08]  /*41b0*/  HMMA.16816.F32.BF16 R72, R20.reuse, R38, R72 ;  /* 0x000000261448723c */ /* 0x040ff00000041848 */
[C---:B------:R-:W-:Y:S08]  /*41c0*/  HMMA.16816.F32.BF16 R76, R20.reuse, R60, R76 ;  /* 0x0000003c144c723c */ /* 0x040ff0000004184c */
[----:B------:R-:W-:Y:S08]  /*41d0*/  HMMA.16816.F32.BF16 R64, R20, R62, R52 ;  /* 0x0000003e1440723c */ /* 0x000ff00000041834 */
        /* <DEDUP_REMOVED lines=11> */
[C---:B------:R-:W-:Y:S08]  /*4290*/  HMMA.16816.F32.BF16 R56, R12.reuse, R32, R52 ;  /* 0x000000200c38723c */ /* 0x040ff00000041834 */
        /* <DEDUP_REMOVED lines=15> */
[----:B------:R-:W1:Y:S07]  /*4390*/  LDSM.16.M88.4 R24, [R209+0x9000] ;  /* 0x00900000d118783b */ /* 0x000e6e0000000200 */
[----:B------:R-:W-:Y:S01]  /*43a0*/  HMMA.16816.F32.BF16 R28, R28, R46, R48 ;  /* 0x0000002e1c1c723c */ /* 0x000fe20000041830 */
[----:B------:R-:W-:Y:S07]  /*43b0*/  LDSM.16.M88.4 R48, [R208+0x4000] ;  /* 0x00400000d030783b */ /* 0x000fee0000000200 */
[C---:B--2---:R-:W-:Y:S08]  /*43c0*/  HMMA.16816.F32.BF16 R40, R20.reuse, R36, R68 ;  /* 0x000000241428723c */ /* 0x044ff00000041844 */
[C---:B------:R-:W-:Y:S08]  /*43d0*/  HMMA.16816.F32.BF16 R68, R20.reuse, R38, R72 ;  /* 0x000000261444723c */ /* 0x040ff00000041848 */
[C---:B------:R-:W-:Y:S08]  /*43e0*/  HMMA.16816.F32.BF16 R76, R20.reuse, R32, R76 ;  /* 0x00000020144c723c */ /* 0x040ff0000004184c */
[----:B------:R-:W-:Y:S08]  /*43f0*/  HMMA.16816.F32.BF16 R72, R20, R34, R64 ;  /* 0x000000221448723c */ /* 0x000ff00000041840 */
[C---:B------:R-:W-:Y:S08]  /*4400*/  HMMA.16816.F32.BF16 R20, R8.reuse, R36, R60 ;  /* 0x000000240814723c */ /* 0x040ff0000004183c */
[C---:B------:R-:W-:Y:S01]  /*4410*/  HMMA.16816.F32.BF16 R44, R8.reuse, R38, R56 ;  /* 0x00000026082c723c */ /* 0x040fe20000041838 */
[----:B------:R-:W-:Y:S07]  /*4420*/  LDSM.16.M88.4 R56, [R208+0x6000] ;  /* 0x00600000d038783b */ /* 0x000fee0000000200 */
[C---:B------:R-:W-:Y:S08]  /*4430*/  HMMA.16816.F32.BF16 R64, R8.reuse, R32, R52 ;  /* 0x000000200840723c */ /* 0x040ff00000041834 */
[----:B------:R-:W-:Y:S01]  /*4440*/  HMMA.16816.F32.BF16 R60, R8, R34, R28 ;  /* 0x00000022083c723c */ /* 0x000fe2000004181c */
[----:B------:R-:W2:Y:S06]  /*4450*/  LDSM.16.M88.4 R8, [R207+0x1000] ;  /* 0x00100000cf08783b */ /* 0x000eac0000000200 */
[----:B------:R-:W-:Y:S01]  /*4460*/  IADD3 R28, R3, 0x8, RZ ;  /* 0x00000008031c7810 */ /* 0x000fe20007ffe0ff */
[----:B-1----:R-:W-:Y:S03]  /*4470*/  HMMA.16816.F32.BF16 R32, R12, R24, R40 ;  /* 0x000000180c20723c */ /* 0x002fe60000041828 */
[----:B------:R-:W-:-:S05]  /*4480*/  IADD3 R217, R28, UR11, RZ ;  /* 0x0000000b1cd97c10 */ /* 0x000fca000fffe0ff */
[----:B------:R-:W-:Y:S01]  /*4490*/  HMMA.16816.F32.BF16 R36, R16, R24, R20 ;  /* 0x000000181024723c */ /* 0x000fe20000041814 */
[----:B------:R-:W1:Y:S01]  /*44a0*/  LDSM.16.M88.4 R20, [R209+0x9800] ;  /* 0x00980000d114783b */ /* 0x000e620000000200 */
[----:B------:R-:W-:-:S05]  /*44b0*/  IMAD.IADD R7, R217, 0x1, -R0 ;  /* 0x00000001d9077824 */ /* 0x000fca00078e0a00 */
[C---:B------:R-:W-:Y:S01]  /*44c0*/  IADD3 R25, R3.reuse, 0x40, RZ ;  /* 0x0000004003197810 */ /* 0x040fe20007ffe0ff */
[-C--:B------:R-:W-:Y:S01]  /*44d0*/  HMMA.16816.F32.BF16 R52, R12, R26.reuse, R68 ;  /* 0x0000001a0c34723c */ /* 0x080fe20000041844 */
[----:B------:R-:W-:Y:S02]  /*44e0*/  IADD3 R24, R3, 0x48, RZ ;  /* 0x0000004803187810 */ /* 0x000fe40007ffe0ff */
[----:B------:R-:W-:Y:S02]  /*44f0*/  IADD3 R216, R25, UR11, RZ ;  /* 0x0000000b19d87c10 */ /* 0x000fe4000fffe0ff */
[----:B------:R-:W-:Y:S02]  /*4500*/  IADD3 R223, R24, UR11, RZ ;  /* 0x0000000b18df7c10 */ /* 0x000fe4000fffe0ff */
[----:B------:R-:W-:Y:S01]  /*4510*/  IABS R5, R7 ;  /* 0x0000000700057213 */ /* 0x000fe20000000000 */
[----:B------:R-:W-:Y:S01]  /*4520*/  HMMA.16816.F32.BF16 R40, R16, R26, R44 ;  /* 0x0000001a1028723c */ /* 0x000fe2000004182c */
[----:B------:R3:W-:Y:S01]  /*4530*/  I2F R27, R6 ;  /* 0x00000006001b7306 */ /* 0x0007e20000201400 */
[----:B------:R-:W-:-:S05]  /*4540*/  IMAD.IADD R7, R216, 0x1, -R0 ;  /* 0x00000001d8077824 */ /* 0x000fca00078e0a00 */
[----:B------:R-:W-:Y:S02]  /*4550*/  IABS R7, R7 ;  /* 0x0000000700077213 */ /* 0x000fe40000000000 */
[----:B------:R4:W-:Y:S01]  /*4560*/  I2F R26, R5 ;  /* 0x00000005001a7306 */ /* 0x0009e20000201400 */
[----:B--2---:R-:W-:Y:S01]  /*4570*/  HMMA.16816.F32.BF16 R44, R56, R8, R32 ;  /* 0x00000008382c723c */ /* 0x004fe20000041820 */
[----:B---3--:R-:W-:-:S07]  /*4580*/  IMAD.IADD R6, R223, 0x1, -R0 ;  /* 0x00000001df067824 */ /* 0x008fce00078e0a00 */
[----:B------:R-:W-:Y:S01]  /*4590*/  HMMA.16816.F32.BF16 R36, R48, R8, R36 ;  /* 0x000000083024723c */ /* 0x000fe20000041824 */
[----:B------:R2:W3:Y:S01]  /*45a0*/  I2F R9, R7 ;  /* 0x0000000700097306 */ /* 0x0004e20000201400 */
[----:B------:R-:W-:Y:S02]  /*45b0*/  IABS R6, R6 ;  /* 0x0000000600067213 */ /* 0x000fe40000000000 */
[----:B----4-:R-:W-:-:S04]  /*45c0*/  IADD3 R5, R0, 0x1, RZ ;  /* 0x0000000100057810 */ /* 0x010fc80007ffe0ff */
[----:B-1----:R-:W-:Y:S01]  /*45d0*/  HMMA.16816.F32.BF16 R32, R16, R20, R64 ;  /* 0x000000141020723c */ /* 0x002fe20000041840 */
[----:B------:R-:W-:-:S07]  /*45e0*/  IMAD.IADD R8, R218, 0x1, -R5 ;  /* 0x00000001da087824 */ /* 0x000fce00078e0a05 */
[----:B------:R-:W-:Y:S01]  /*45f0*/  HMMA.16816.F32.BF16 R64, R16, R22, R60 ;  /* 0x000000161040723c */ /* 0x000fe2000004183c */
[----:B--2---:R-:W-:Y:S01]  /*4600*/  IMAD.MOV.U32 R7, RZ, RZ, R6 ;  /* 0x000000ffff077224 */ /* 0x004fe200078e0006 */
[----:B------:R-:W-:Y:S02]  /*4610*/  IABS R6, R8 ;  /* 0x0000000800067213 */ /* 0x000fe40000000000 */
[----:B------:R-:W-:Y:S02]  /*4620*/  IADD3 R8, R3, UR4, RZ ;  /* 0x0000000403087c10 */ /* 0x000fe4000fffe0ff */
[----:B------:R-:W-:Y:S01]  /*4630*/  IADD3 R3, R0, 0x8, RZ ;  /* 0x0000000800037810 */ /* 0x000fe20007ffe0ff */
[----:B---3--:R-:W-:Y:S01]  /*4640*/  FFMA.FTZ R19, R9, -UR27, R44 ;  /* 0x8000001b09137c23 */ /* 0x008fe2000801002c */
[----:B------:R-:W1:Y:S01]  /*4650*/  I2F R6, R6 ;  /* 0x0000000600067306 */ /* 0x000e620000201400 */
[----:B------:R-:W-:Y:S01]  /*4660*/  HMMA.16816.F32.BF16 R68, R12, R20, R76 ;  /* 0x000000140c44723c */ /* 0x000fe2000004184c */
[----:B------:R-:W-:Y:S01]  /*4670*/  IMNMX R227, R8, UR10, PT ;  /* 0x0000000a08e37c17 */ /* 0x000fe2000b800200 */
[----:B------:R-:W-:Y:S01]  /*4680*/  FFMA.FTZ R16, R26, -UR27, R38 ;  /* 0x8000001b1a107c23 */ /* 0x000fe20008010026 */
[----:B------:R-:W-:Y:S01]  /*4690*/  IADD3 R8, R218, -c[0x0][0x2e4], RZ ;  /* 0x8000b900da087a10 */ /* 0x000fe20007ffe0ff */
[----:B------:R-:W-:Y:S01]  /*46a0*/  FFMA.FTZ R17, R27, -UR27, R36 ;  /* 0x8000001b1b117c23 */ /* 0x000fe20008010024 */
[----:B------:R-:W-:-:S02]  /*46b0*/  IADD3 R9, R28, UR4, RZ ;  /* 0x000000041c097c10 */ /* 0x000fc4000fffe0ff */
[----:B------:R-:W-:Y:S01]  /*46c0*/  IMNMX R222, RZ, R8, !PT ;  /* 0x00000008ffde7217 */ /* 0x000fe20007800200 */
[----:B------:R-:W-:Y:S01]  /*46d0*/  HMMA.16816.F32.BF16 R72, R12, R22, R72 ;  /* 0x000000160c48723c */ /* 0x000fe20000041848 */
[----:B------:R-:W-:Y:S01]  /*46e0*/  IMNMX R226, R9, UR10, PT ;  /* 0x0000000a09e27c17 */ /* 0x000fe2000b800200 */
[----:B------:R-:W2:Y:S01]  /*46f0*/  LDSM.16.M88.4 R20, [R207+0x1800] ;  /* 0x00180000cf14783b */ /* 0x000ea20000000200 */
[----:B------:R-:W-:Y:S01]  /*4700*/  IADD3 R8, R217, -c[0x0][0x2e4], RZ ;  /* 0x8000b900d9087a10 */ /* 0x000fe20007ffe0ff */
[----:B------:R-:W3:Y:S01]  /*4710*/  I2F R7, R7 ;  /* 0x0000000700077306 */ /* 0x000ee20000201400 */
[----:B------:R-:W-:Y:S01]  /*4720*/  IADD3 R9, R216, -c[0x0][0x2e4], RZ ;  /* 0x8000b900d8097a10 */ /* 0x000fe20007ffe0ff */
[----:B------:R-:W-:-:S04]  /*4730*/  DEPBAR.LE SB0, 0x0 ;  /* 0x000080000000791a */ /* 0x000fc80000000000 */
[-C--:B------:R-:W-:Y:S01]  /*4740*/  HMMA.16816.F32.BF16 R60, R56, R10.reuse, R52 ;  /* 0x0000000a383c723c */ /* 0x080fe20000041834 */
[----:B------:R-:W-:Y:S01]  /*4750*/  IMAD.IADD R12, R218, 0x1, -R3 ;  /* 0x00000001da0c7824 */ /* 0x000fe200078e0a03 */
[----:B------:R-:W-:Y:S01]  /*4760*/  IMNMX R221, RZ, R8, !PT ;  /* 0x00000008ffdd7217 */ /* 0x000fe20007800200 */
[----:B------:R-:W-:Y:S01]  /*4770*/  IMAD.IADD R13, R216, 0x1, -R5 ;  /* 0x00000001d80d7824 */ /* 0x000fe200078e0a05 */
[----:B------:R-:W-:Y:S01]  /*4780*/  IMNMX R220, RZ, R9, !PT ;  /* 0x00000009ffdc7217 */ /* 0x000fe20007800200 */
[----:B-1----:R-:W-:Y:S01]  /*4790*/  FFMA.FTZ R26, R6, -UR27, R37 ;  /* 0x8000001b061a7c23 */ /* 0x002fe20008010025 */
[----:B------:R-:W-:Y:S02]  /*47a0*/  IADD3 R6, R0, 0x9, RZ ;  /* 0x0000000900067810 */ /* 0x000fe40007ffe0ff */
[----:B------:R-:W-:Y:S01]  /*47b0*/  HMMA.16816.F32.BF16 R40, R48, R10, R40 ;  /* 0x0000000a3028723c */ /* 0x000fe20000041828 */
[----:B------:R-:W-:Y:S01]  /*47c0*/  ISETP.GE.AND P0, PT, R5, R227, PT ;  /* 0x000000e30500720c */ /* 0x000fe20003f06270 */
[----:B---3--:R-:W-:Y:S01]  /*47d0*/  FFMA.FTZ R27, R7, -UR27, R46 ;  /* 0x8000001b071b7c23 */ /* 0x008fe2000801002e */
[----:B------:R-:W-:Y:S01]  /*47e0*/  ISETP.GE.AND P4, PT, R5, R226, PT ;  /* 0x000000e20500720c */ /* 0x000fe20003f86270 */
[----:B------:R-:W-:Y:S01]  /*47f0*/  IMAD.IADD R14, R218, 0x1, -R6 ;  /* 0x00000001da0e7824 */ /* 0x000fe200078e0a06 */
[----:B------:R-:W-:-:S02]  /*4800*/  IABS R9, R13 ;  /* 0x0000000d00097213 */ /* 0x000fc40000000000 */
[----:B------:R-:W-:Y:S02]  /*4810*/  IADD3 R10, R25, UR4, RZ ;  /* 0x00000004190a7c10 */ /* 0x000fe4000fffe0ff */
[----:B------:R-:W-:Y:S02]  /*4820*/  IADD3 R11, R24, UR4, RZ ;  /* 0x00000004180b7c10 */ /* 0x000fe4000fffe0ff */
[----:B------:R-:W-:Y:S02]  /*4830*/  IMNMX R225, R10, UR10, PT ;  /* 0x0000000a0ae17c17 */ /* 0x000fe4000b800200 */
[----:B------:R-:W-:Y:S01]  /*4840*/  IABS R10, R12 ;  /* 0x0000000c000a7213 */ /* 0x000fe20000000000 */
[----:B------:R-:W-:Y:S01]  /*4850*/  IMAD.IADD R12, R217, 0x1, -R5 ;  /* 0x00000001d90c7824 */ /* 0x000fe200078e0a05 */
[----:B------:R-:W-:Y:S02]  /*4860*/  IMNMX R224, R11, UR10, PT ;  /* 0x0000000a0be07c17 */ /* 0x000fe4000b800200 */
[----:B------:R-:W-:Y:S01]  /*4870*/  IADD3 R11, R223, -c[0x0][0x2e4], RZ ;  /* 0x8000b900df0b7a10 */ /* 0x000fe20007ffe0ff */
[----:B------:R1:W-:Y:S01]  /*4880*/  I2F R18, R10 ;  /* 0x0000000a00127306 */ /* 0x0003e20000201400 */
[----:B------:R-:W-:-:S02]  /*4890*/  IABS R8, R12 ;  /* 0x0000000c00087213 */ /* 0x000fc40000000000 */
[----:B------:R-:W-:Y:S02]  /*48a0*/  IMNMX R219, RZ, R11, !PT ;  /* 0x0000000bffdb7217 */ /* 0x000fe40007800200 */
[C---:B------:R-:W-:Y:S01]  /*48b0*/  ISETP.GE.AND P2, PT, R5.reuse, R225, PT ;  /* 0x000000e10500720c */ /* 0x040fe20003f46270 */
[-C--:B--2---:R-:W-:Y:S01]  /*48c0*/  HMMA.16816.F32.BF16 R32, R48, R20.reuse, R32 ;  /* 0x000000143020723c */ /* 0x084fe20000041820 */
[C---:B------:R-:W-:Y:S01]  /*48d0*/  ISETP.GE.AND P6, PT, R5.reuse, R224, PT ;  /* 0x000000e00500720c */ /* 0x040fe20003fc6270 */
[----:B------:R2:W3:Y:S01]  /*48e0*/  I2F R13, R8 ;  /* 0x00000008000d7306 */ /* 0x0004e20000201400 */
[C---:B------:R-:W-:Y:S02]  /*48f0*/  ISETP.LT.OR P0, PT, R5.reuse, R222, P0 ;  /* 0x000000de0500720c */ /* 0x040fe40000701670 */
[C---:B------:R-:W-:Y:S02]  /*4900*/  ISETP.LT.OR P4, PT, R5.reuse, R221, P4 ;  /* 0x000000dd0500720c */ /* 0x040fe40002781670 */
[C---:B------:R-:W-:Y:S01]  /*4910*/  ISETP.LT.OR P2, PT, R5.reuse, R220, P2 ;  /* 0x000000dc0500720c */ /* 0x040fe20001741670 */
[----:B------:R-:W-:Y:S01]  /*4920*/  HMMA.16816.F32.BF16 R52, R56, R20, R68 ;  /* 0x000000143834723c */ /* 0x000fe20000041844 */
[----:B------:R-:W-:Y:S01]  /*4930*/  ISETP.LT.OR P6, PT, R5, R219, P6 ;  /* 0x000000db0500720c */ /* 0x000fe200037c1670 */
[----:B-1----:R-:W-:Y:S01]  /*4940*/  IMAD.IADD R10, R223, 0x1, -R3 ;  /* 0x00000001df0a7824 */ /* 0x002fe200078e0a03 */
[----:B------:R-:W-:Y:S01]  /*4950*/  IABS R12, R14 ;  /* 0x0000000e000c7213 */ /* 0x000fe20000000000 */
[----:B------:R-:W-:Y:S01]  /*4960*/  BAR.SYNC.DEFER_BLOCKING 0x0 ;  /* 0x0000000000007b1d */ /* 0x000fe20000010000 */
[----:B------:R-:W-:-:S02]  /*4970*/  ISETP.GE.AND P3, PT, R0, R227, PT ;  /* 0x000000e30000720c */ /* 0x000fc40003f66270 */
[C---:B------:R-:W-:Y:S02]  /*4980*/  ISETP.GE.AND P1, PT, R0.reuse, R226, PT ;  /* 0x000000e20000720c */ /* 0x040fe40003f26270 */
[C---:B------:R-:W-:Y:S01]  /*4990*/  ISETP.LT.OR P3, PT, R0.reuse, R222, P3 ;  /* 0x000000de0000720c */ /* 0x040fe20001f61670 */
[----:B--2---:R-:W-:Y:S01]  /*49a0*/  IMAD.IADD R8, R223, 0x1, -R5 ;  /* 0x00000001df087824 */ /* 0x004fe200078e0a05 */
[----:B------:R-:W-:Y:S01]  /*49b0*/  ISETP.LT.OR P1, PT, R0, R221, P1 ;  /* 0x000000dd0000720c */ /* 0x000fe20000f21670 */
[----:B------:R-:W-:Y:S01]  /*49c0*/  IMAD.MOV.U32 R5, RZ, RZ, R9 ;  /* 0x000000ffff057224 */ /* 0x000fe200078e0009 */
[----:B------:R-:W-:Y:S01]  /*49d0*/  FSEL R44, R17, -INF , !P3 ;  /* 0xff800000112c7808 */ /* 0x000fe20005800000 */
[----:B------:R-:W-:Y:S01]  /*49e0*/  IMAD.IADD R9, R216, 0x1, -R3 ;  /* 0x00000001d8097824 */ /* 0x000fe200078e0a03 */
[----:B------:R-:W-:Y:S01]  /*49f0*/  IABS R8, R8 ;  /* 0x0000000800087213 */ /* 0x000fe20000000000 */
[----:B------:R1:W2:Y:S01]  /*4a00*/  I2F R14, R5 ;  /* 0x00000005000e7306 */ /* 0x0002a20000201400 */
[----:B------:R-:W-:Y:S01]  /*4a10*/  FSEL R46, R16, -INF , !P1 ;  /* 0xff800000102e7808 */ /* 0x000fe20004800000 */
[----:B---3--:R-:W-:Y:S01]  /*4a20*/  FFMA.FTZ R13, R13, -UR27, R39 ;  /* 0x8000001b0d0d7c23 */ /* 0x008fe20008010027 */
[----:B------:R-:W-:-:S02]  /*4a30*/  ISETP.GE.AND P3, PT, R0, R225, PT ;  /* 0x000000e10000720c */ /* 0x000fc40003f66270 */
[C---:B------:R-:W-:Y:S02]  /*4a40*/  ISETP.GE.AND P1, PT, R0.reuse, R224, PT ;  /* 0x000000e00000720c */ /* 0x040fe40003f26270 */
[C---:B------:R-:W-:Y:S01]  /*4a50*/  ISETP.LT.OR P3, PT, R0.reuse, R220, P3 ;  /* 0x000000dc0000720c */ /* 0x040fe20001f61670 */
[----:B------:R-:W3:Y:S01]  /*4a60*/  I2F R15, R8 ;  /* 0x00000008000f7306 */ /* 0x000ee20000201400 */
[----:B------:R-:W-:Y:S02]  /*4a70*/  ISETP.LT.OR P1, PT, R0, R219, P1 ;  /* 0x000000db0000720c */ /* 0x000fe40000f21670 */
[----:B------:R-:W-:Y:S02]  /*4a80*/  FSEL R91, R19, -INF , !P3 ;  /* 0xff800000135b7808 */ /* 0x000fe40005800000 */
[----:B------:R-:W-:Y:S02]  /*4a90*/  FSEL R107, R27, -INF , !P1 ;  /* 0xff8000001b6b7808 */ /* 0x000fe40004800000 */
[----:B------:R-:W-:Y:S01]  /*4aa0*/  FSEL R38, R26, -INF , !P0 ;  /* 0xff8000001a267808 */ /* 0x000fe20004000000 */
[----:B-1----:R-:W-:Y:S01]  /*4ab0*/  IMAD.IADD R5, R217, 0x1, -R3 ;  /* 0x00000001d9057824 */ /* 0x002fe200078e0a03 */
[----:B------:R-:W-:Y:S01]  /*4ac0*/  IADD3 R7, R0, 0x10, RZ ;  /* 0x0000001000077810 */ /* 0x000fe20007ffe0ff */
[----:B--2---:R-:W-:Y:S01]  /*4ad0*/  FFMA.FTZ R16, R14, -UR27, R45 ;  /* 0x8000001b0e107c23 */ /* 0x004fe2000801002d */
[----:B------:R-:W-:Y:S01]  /*4ae0*/  ISETP.GE.AND P5, PT, R3, R227, PT ;  /* 0x000000e30300720c */ /* 0x000fe20003fa6270 */
[----:B------:R-:W-:Y:S01]  /*4af0*/  HMMA.16816.F32.BF16 R24, R48, R22, R64 ;  /* 0x000000163018723c */ /* 0x000fe20000041840 */
[----:B------:R-:W-:-:S02]  /*4b00*/  IABS R5, R5 ;  /* 0x0000000500057213 */ /* 0x000fc40000000000 */
[----:B------:R-:W-:Y:S01]  /*4b10*/  ISETP.GE.AND P3, PT, R3, R226, PT ;  /* 0x000000e20300720c */ /* 0x000fe20003f66270 */
[----:B---3--:R-:W-:Y:S01]  /*4b20*/  FFMA.FTZ R14, R15, -UR27, R47 ;  /* 0x8000001b0f0e7c23 */ /* 0x008fe2000801002f */
[C---:B------:R-:W-:Y:S01]  /*4b30*/  ISETP.GE.AND P1, PT, R3.reuse, R225, PT ;  /* 0x000000e10300720c */ /* 0x040fe20003f26270 */
[----:B------:R-:W-:Y:S01]  /*4b40*/  IMAD.MOV.U32 R8, RZ, RZ, R5 ;  /* 0x000000ffff087224 */ /* 0x000fe200078e0005 */
[----:B------:R-:W-:Y:S01]  /*4b50*/  IABS R5, R9 ;  /* 0x0000000900057213 */ /* 0x000fe20000000000 */
[----:B------:R-:W-:Y:S01]  /*4b60*/  FFMA.FTZ R15, R18, -UR27, R40 ;  /* 0x8000001b120f7c23 */ /* 0x000fe20008010028 */
[C---:B------:R-:W-:Y:S01]  /*4b70*/  ISETP.GE.AND P0, PT, R3.reuse, R224, PT ;  /* 0x000000e00300720c */ /* 0x040fe20003f06270 */
[----:B------:R1:W2:Y:S01]  /*4b80*/  I2F R11, R8 ;  /* 0x00000008000b7306 */ /* 0x0002a20000201400 */
[C---:B------:R-:W-:Y:S02]  /*4b90*/  ISETP.LT.OR P5, PT, R3.reuse, R222, P5 ;  /* 0x000000de0300720c */ /* 0x040fe40002fa1670 */
[----:B------:R-:W-:-:S02]  /*4ba0*/  ISETP.LT.OR P3, PT, R3, R221, P3 ;  /* 0x000000dd0300720c */ /* 0x000fc40001f61670 */
[C---:B------:R-:W-:Y:S02]  /*4bb0*/  ISETP.LT.OR P1, PT, R3.reuse, R220, P1 ;  /* 0x000000dc0300720c */ /* 0x040fe40000f21670 */
[----:B------:R-:W-:Y:S01]  /*4bc0*/  ISETP.LT.OR P0, PT, R3, R219, P0 ;  /* 0x000000db0300720c */ /* 0x000fe20000701670 */
[----:B------:R-:W-:Y:S01]  /*4bd0*/  IMAD.IADD R3, R218, 0x1, -R7 ;  /* 0x00000001da037824 */ /* 0x000fe200078e0a07 */
[----:B------:R-:W-:Y:S02]  /*4be0*/  FSEL R37, R13, -INF , !P4 ;  /* 0xff8000000d257808 */ /* 0x000fe40006000000 */
[----:B------:R-:W-:Y:S02]  /*4bf0*/  FSEL R88, R16, -INF , !P2 ;  /* 0xff80000010587808 */ /* 0x000fe40005000000 */
[----:B------:R-:W-:Y:S02]  /*4c00*/  IABS R3, R3 ;  /* 0x0000000300037213 */ /* 0x000fe40000000000 */
[----:B------:R-:W-:Y:S01]  /*4c10*/  FSEL R106, R14, -INF , !P6 ;  /* 0xff8000000e6a7808 */ /* 0x000fe20007000000 */
[----:B-1----:R-:W-:Y:S01]  /*4c20*/  IMAD.MOV.U32 R8, RZ, RZ, R5 ;  /* 0x000000ffff087224 */ /* 0x002fe200078e0005 */
[----:B------:R-:W-:Y:S01]  /*4c30*/  IABS R5, R10 ;  /* 0x0000000a00057213 */ /* 0x000fe20000000000 */
[----:B------:R-:W-:Y:S01]  /*4c40*/  IMAD.IADD R10, R216, 0x1, -R6 ;  /* 0x00000001d80a7824 */ /* 0x000fe200078e0a06 */
[----:B------:R1:W-:Y:S01]  /*4c50*/  I2F R21, R3 ;  /* 0x0000000300157306 */ /* 0x0003e20000201400 */
[----:B--2---:R-:W-:Y:S01]  /*4c60*/  FFMA.FTZ R18, R11, -UR27, R42 ;  /* 0x8000001b0b127c23 */ /* 0x004fe2000801002a */
[----:B------:R-:W-:-:S02]  /*4c70*/  FSEL R31, R15, -INF , !P5 ;  /* 0xff8000000f1f7808 */ /* 0x000fc40006800000 */
[C---:B------:R-:W-:Y:S02]  /*4c80*/  ISETP.GE.AND P4, PT, R6.reuse, R227, PT ;  /* 0x000000e30600720c */ /* 0x040fe40003f86270 */
[C---:B------:R-:W-:Y:S02]  /*4c90*/  ISETP.GE.AND P2, PT, R6.reuse, R226, PT ;  /* 0x000000e20600720c */ /* 0x040fe40003f46270 */
[----:B------:R-:W2:Y:S01]  /*4ca0*/  I2F R8, R8 ;  /* 0x0000000800087306 */ /* 0x000ea20000201400 */
[C---:B------:R-:W-:Y:S02]  /*4cb0*/  ISETP.GE.AND P6, PT, R6.reuse, R225, PT ;  /* 0x000000e10600720c */ /* 0x040fe40003fc6270 */
[C---:B------:R-:W-:Y:S02]  /*4cc0*/  ISETP.GE.AND P5, PT, R6.reuse, R224, PT ;  /* 0x000000e00600720c */ /* 0x040fe40003fa6270 */
[C---:B------:R-:W-:Y:S02]  /*4cd0*/  ISETP.LT.OR P4, PT, R6.reuse, R222, P4 ;  /* 0x000000de0600720c */ /* 0x040fe40002781670 */
[----:B------:R-:W-:Y:S01]  /*4ce0*/  ISETP.LT.OR P2, PT, R6, R221, P2 ;  /* 0x000000dd0600720c */ /* 0x000fe20001741670 */
[----:B------:R3:W4:Y:S01]  /*4cf0*/  I2F R9, R5 ;  /* 0x0000000500097306 */ /* 0x0007220000201400 */
[----:B-1----:R-:W-:-:S02]  /*4d00*/  IADD3 R3, R0, 0x18, RZ ;  /* 0x0000001800037810 */ /* 0x002fc40007ffe0ff */
[C---:B------:R-:W-:Y:S02]  /*4d10*/  ISETP.LT.OR P6, PT, R6.reuse, R220, P6 ;  /* 0x000000dc0600720c */ /* 0x040fe400037c1670 */
[----:B------:R-:W-:Y:S02]  /*4d20*/  ISETP.LT.OR P5, PT, R6, R219, P5 ;  /* 0x000000db0600720c */ /* 0x000fe40002fa1670 */
[----:B------:R-:W-:Y:S01]  /*4d30*/  FSEL R36, R18, -INF , !P3 ;  /* 0xff80000012247808 */ /* 0x000fe20005800000 */
[----:B--2---:R-:W-:Y:S01]  /*4d40*/  FFMA.FTZ R20, R8, -UR27, R60 ;  /* 0x8000001b08147c23 */ /* 0x004fe2000801003c */
[----:B------:R-:W-:-:S04]  /*4d50*/  ISETP.GE.AND P3, PT, R7, R227, PT ;  /* 0x000000e30700720c */ /* 0x000fc80003f66270 */
[----:B------:R-:W-:Y:S02]  /*4d60*/  FSEL R89, R20, -INF , !P1 ;  /* 0xff80000014597808 */ /* 0x000fe40004800000 */
[C---:B------:R-:W-:Y:S01]  /*4d70*/  ISETP.GE.AND P1, PT, R7.reuse, R226, PT ;  /* 0x000000e20700720c */ /* 0x040fe20003f26270 */
[----:B---3--:R-:W-:Y:S01]  /*4d80*/  IMAD.MOV.U32 R5, RZ, RZ, R12 ;  /* 0x000000ffff057224 */ /* 0x008fe200078e000c */
[----:B------:R-:W-:Y:S01]  /*4d90*/  ISETP.LT.OR P3, PT, R7, R222, P3 ;  /* 0x000000de0700720c */ /* 0x000fe20001f61670 */
[----:B----4-:R-:W-:Y:S01]  /*4da0*/  FFMA.FTZ R19, R9, -UR27, R62 ;  /* 0x8000001b09137c23 */ /* 0x010fe2000801003e */
[----:B------:R-:W-:Y:S01]  /*4db0*/  ISETP.LT.OR P1, PT, R7, R221, P1 ;  /* 0x000000dd0700720c */ /* 0x000fe20000f21670 */
[----:B------:R1:W-:Y:S03]  /*4dc0*/  I2F R17, R5 ;  /* 0x0000000500117306 */ /* 0x0003e60000201400 */
[----:B------:R-:W-:-:S02]  /*4dd0*/  FSEL R105, R19, -INF , !P0 ;  /* 0xff80000013697808 */ /* 0x000fc40004000000 */
        /* <DEDUP_REMOVED lines=16> */
[----:B------:R1:W-:Y:S04]  /*4ee0*/  I2F R16, R8 ;  /* 0x0000000800107306 */ /* 0x0003e80000201400 */
[----:B------:R-:W-:Y:S02]  /*4ef0*/  FSEL R30, R11, -INF , !P4 ;  /* 0xff8000000b1e7808 */ /* 0x000fe40006000000 */
[C---:B------:R-:W-:Y:S02]  /*4f00*/  ISETP.GE.AND P4, PT, R7.reuse, R224, PT ;  /* 0x000000e00700720c */ /* 0x040fe40003f86270 */
[----:B------:R-:W2:Y:S02]  /*4f10*/  I2F R9, R9 ;  /* 0x0000000900097306 */ /* 0x000ea40000201400 */
[----:B------:R-:W-:Y:S01]  /*4f20*/  ISETP.LT.OR P4, PT, R7, R219, P4 ;  /* 0x000000db0700720c */ /* 0x000fe20002781670 */
[----:B-1----:R-:W-:-:S02]  /*4f30*/  IMAD.IADD R8, R223, 0x1, -R6 ;  /* 0x00000001df087824 */ /* 0x002fc400078e0a06 */
[----:B------:R-:W-:Y:S02]  /*4f40*/  IMAD.MOV.U32 R6, RZ, RZ, R10 ;  /* 0x000000ffff067224 */ /* 0x000fe400078e000a */
[----:B------:R-:W-:Y:S01]  /*4f50*/  IMAD.IADD R10, R216, 0x1, -R7 ;  /* 0x00000001d80a7824 */ /* 0x000fe200078e0a07 */
[----:B------:R-:W-:Y:S01]  /*4f60*/  IABS R8, R8 ;  /* 0x0000000800087213 */ /* 0x000fe20000000000 */
[----:B------:R1:W-:Y:S01]  /*4f70*/  I2F R29, R6 ;  /* 0x00000006001d7306 */ /* 0x0003e20000201400 */
[----:B--2---:R-:W-:Y:S02]  /*4f80*/  FFMA.FTZ R15, R9, -UR27, R61 ;  /* 0x8000001b090f7c23 */ /* 0x004fe4000801003d */
[--C-:B------:R-:W-:Y:S02]  /*4f90*/  IMAD.IADD R9, R217, 0x1, -R7.reuse ;  /* 0x00000001d9097824 */ /* 0x100fe400078e0a07 */
[----:B------:R-:W-:Y:S01]  /*4fa0*/  IMAD.IADD R7, R223, 0x1, -R7 ;  /* 0x00000001df077824 */ /* 0x000fe200078e0a07 */
[----:B------:R-:W-:-:S02]  /*4fb0*/  FSEL R47, R15, -INF , !P6 ;  /* 0xff8000000f2f7808 */ /* 0x000fc40007000000 */
[----:B------:R2:W3:Y:S01]  /*4fc0*/  I2F R12, R8 ;  /* 0x00000008000c7306 */ /* 0x0004e20000201400 */
[C---:B------:R-:W-:Y:S02]  /*4fd0*/  ISETP.GE.AND P6, PT, R5.reuse, R226, PT ;  /* 0x000000e20500720c */ /* 0x040fe40003fc6270 */
[----:B------:R-:W-:Y:S02]  /*4fe0*/  IABS R7, R7 ;  /* 0x0000000700077213 */ /* 0x000fe40000000000 */
[----:B------:R-:W-:Y:S01]  /*4ff0*/  ISETP.LT.OR P6, PT, R5, R221, P6 ;  /* 0x000000dd0500720c */ /* 0x000fe200037c1670 */
[----:B-1----:R-:W-:-:S05]  /*5000*/  IMAD.IADD R6, R218, 0x1, -R0 ;  /* 0x00000001da067824 */ /* 0x002fca00078e0a00 */
        /* <DEDUP_REMOVED lines=8> */
[----:B------:R-:W-:Y:S01]  /*5090*/  FFMA.FTZ R12, R21, -UR27, R32 ;  /* 0x8000001b150c7c23 */ /* 0x000fe20008010020 */
[----:B------:R-:W-:-:S03]  /*50a0*/  FSEL R32, R14, -INF , !P2 ;  /* 0xff8000000e207808 */ /* 0x000fc60005000000 */
[----:B------:R-:W-:Y:S01]  /*50b0*/  I2F R14, R7 ;  /* 0x00000007000e7306 */ /* 0x000fe20000201400 */
[----:B------:R-:W-:Y:S01]  /*50c0*/  FSEL R104, R10, -INF , !P5 ;  /* 0xff8000000a687808 */ /* 0x000fe20006800000 */
[----:B--2---:R-:W-:Y:S01]  /*50d0*/  IMAD.MOV.U32 R6, RZ, RZ, R8 ;  /* 0x000000ffff067224 */ /* 0x004fe200078e0008 */
[----:B------:R-:W-:Y:S01]  /*50e0*/  FSEL R40, R12, -INF , !P3 ;  /* 0xff8000000c287808 */ /* 0x000fe20005800000 */
[----:B------:R-:W-:Y:S01]  /*50f0*/  IMAD.IADD R8, R216, 0x1, -R5 ;  /* 0x00000001d8087824 */ /* 0x000fe200078e0a05 */
[C---:B------:R-:W-:Y:S01]  /*5100*/  ISETP.GE.AND P2, PT, R5.reuse, R227, PT ;  /* 0x000000e30500720c */ /* 0x040fe20003f46270 */
[----:B------:R-:W-:Y:S01]  /*5110*/  FFMA.FTZ R12, R16, -UR27, R33 ;  /* 0x8000001b100c7c23 */ /* 0x000fe20008010021 */
[C---:B------:R-:W-:Y:S01]  /*5120*/  ISETP.GE.AND P5, PT, R5.reuse, R225, PT ;  /* 0x000000e10500720c */ /* 0x040fe20003fa6270 */
[----:B------:R1:W2:Y:S01]  /*5130*/  I2F R11, R6 ;  /* 0x00000006000b7306 */ /* 0x0002a20000201400 */
[----:B------:R-:W-:Y:S01]  /*5140*/  ISETP.GE.AND P3, PT, R5, R224, PT ;  /* 0x000000e00500720c */ /* 0x000fe20003f66270 */
[----:B------:R-:W-:Y:S01]  /*5150*/  IMAD.IADD R10, R217, 0x1, -R0 ;  /* 0x00000001d90a7824 */ /* 0x000fe200078e0a00 */
[C---:B------:R-:W-:Y:S01]  /*5160*/  ISETP.LT.OR P2, PT, R5.reuse, R222, P2 ;  /* 0x000000de0500720c */ /* 0x040fe20001741670 */
[----:B------:R-:W-:Y:S01]  /*5170*/  HMMA.16816.F32.BF16 R16, R56, R22, R72 ;  /* 0x000000163810723c */ /* 0x000fe20000041848 */
[----:B------:R-:W-:-:S02]  /*5180*/  ISETP.LT.OR P5, PT, R5, R220, P5 ;  /* 0x000000dc0500720c */ /* 0x000fc40002fa1670 */
[----:B------:R-:W-:Y:S02]  /*5190*/  ISETP.LT.OR P3, PT, R5, R219, P3 ;  /* 0x000000db0500720c */ /* 0x000fe40001f61670 */
[----:B------:R-:W-:Y:S02]  /*51a0*/  FSEL R33, R12, -INF , !P2 ;  /* 0xff8000000c217808 */ /* 0x000fe40005000000 */
        /* <DEDUP_REMOVED lines=31> */
[----:B------:R-:W-:-:S04]  /*53a0*/  IABS R3, R10 ;  /* 0x0000000a00037213 */ /* 0x000fc80000000000 */
[----:B------:R-:W-:Y:S01]  /*53b0*/  FSEL R22, R7, -INF , !P6 ;  /* 0xff80000007167808 */ /* 0x000fe20007000000 */
[----:B------:R-:W-:Y:S01]  /*53c0*/  FFMA.FTZ R7, R29, -UR27, R24 ;  /* 0x8000001b1d077c23 */ /* 0x000fe20008010018 */
[----:B------:R-:W-:Y:S01]  /*53d0*/  FSEL R29, R9, -INF , !P5 ;  /* 0xff800000091d7808 */ /* 0x000fe20006800000 */
[----:B---3--:R-:W-:Y:S01]  /*53e0*/  IMAD.MOV.U32 R6, RZ, RZ, R5 ;  /* 0x000000ffff067224 */ /* 0x008fe200078e0005 */
[----:B------:R-:W-:Y:S01]  /*53f0*/  IABS R5, R8 ;  /* 0x0000000800057213 */ /* 0x000fe20000000000 */
[----:B--2---:R-:W-:Y:S01]  /*5400*/  FFMA.FTZ R8, R21, -UR27, R55 ;  /* 0x8000001b15087c23 */ /* 0x004fe20008010037 */
[----:B------:R-:W-:Y:S01]  /*5410*/  FSEL R21, R7, -INF , !P1 ;  /* 0xff80000007157808 */ /* 0x000fe20004800000 */
[----:B------:R1:W2:Y:S01]  /*5420*/  I2F R13, R6 ;  /* 0x00000006000d7306 */ /* 0x0002a20000201400 */
[----:B------:R-:W-:Y:S02]  /*5430*/  ISETP.GE.AND P6, PT, R0, R227, PT ;  /* 0x000000e30000720c */ /* 0x000fe40003fc6270 */
[----:B------:R-:W-:-:S02]  /*5440*/  FSEL R45, R8, -INF , !P3 ;  /* 0xff800000082d7808 */ /* 0x000fc40005800000 */
[C---:B------:R-:W-:Y:S02]  /*5450*/  ISETP.GE.AND P5, PT, R0.reuse, R226, PT ;  /* 0x000000e20000720c */ /* 0x040fe40003fa6270 */
[C---:B------:R-:W-:Y:S01]  /*5460*/  ISETP.GE.AND P3, PT, R0.reuse, R225, PT ;  /* 0x000000e10000720c */ /* 0x040fe20003f66270 */
[----:B------:R3:W4:Y:S01]  /*5470*/  I2F R10, R5 ;  /* 0x00000005000a7306 */ /* 0x0007220000201400 */
[C---:B------:R-:W-:Y:S02]  /*5480*/  ISETP.GE.AND P1, PT, R0.reuse, R224, PT ;  /* 0x000000e00000720c */ /* 0x040fe40003f26270 */
[C---:B------:R-:W-:Y:S02]  /*5490*/  ISETP.LT.OR P6, PT, R0.reuse, R222, P6 ;  /* 0x000000de0000720c */ /* 0x040fe400037c1670 */
[C---:B------:R-:W-:Y:S02]  /*54a0*/  ISETP.LT.OR P5, PT, R0.reuse, R221, P5 ;  /* 0x000000dd0000720c */ /* 0x040fe40002fa1670 */
[----:B------:R-:W-:Y:S01]  /*54b0*/  ISETP.LT.OR P3, PT, R0, R220, P3 ;  /* 0x000000dc0000720c */ /* 0x000fe20001f61670 */
[----:B-1----:R-:W-:Y:S01]  /*54c0*/  IMAD.IADD R6, R216, 0x1, -R0 ;  /* 0x00000001d8067824 */ /* 0x002fe200078e0a00 */
[----:B------:R-:W-:Y:S01]  /*54d0*/  ISETP.LT.OR P1, PT, R0, R219, P1 ;  /* 0x000000db0000720c */ /* 0x000fe20000f21670 */
[----:B--2---:R-:W-:-:S02]  /*54e0*/  FFMA.FTZ R8, R13, -UR27, R16 ;  /* 0x8000001b0d087c23 */ /* 0x004fc40008010010 */
        /* <DEDUP_REMOVED lines=9> */
[----:B------:R-:W-:Y:S01]  /*5580*/  FFMA.FTZ R10, R28, -UR27, R25 ;  /* 0x8000001b1c0a7c23 */ /* 0x000fe20008010019 */
[----:B------:R-:W-:Y:S01]  /*5590*/  FSEL R28, R8, -INF , !P4 ;  /* 0xff800000081c7808 */ /* 0x000fe20006000000 */
[----:B--2---:R-:W-:Y:S01]  /*55a0*/  FFMA.FTZ R9, R12, -UR27, R27 ;  /* 0x8000001b0c097c23 */ /* 0x004fe2000801001b */
[----:B------:R-:W-:Y:S02]  /*55b0*/  FSEL R42, R6, -INF , !P2 ;  /* 0xff800000062a7808 */ /* 0x000fe40005000000 */
[----:B------:R-:W-:Y:S02]  /*55c0*/  FSEL R18, R10, -INF , !P6 ;  /* 0xff8000000a127808 */ /* 0x000fe40007000000 */
[----:B------:R2:W3:Y:S01]  /*55d0*/  I2F R5, R3 ;  /* 0x0000000300057306 */ /* 0x0004e20000201400 */
[----:B-1----:R-:W-:-:S05]  /*55e0*/  FFMA.FTZ R7, R11, -UR27, R17 ;  /* 0x8000001b0b077c23 */ /* 0x002fca0008010011 */
[----:B------:R-:W-:Y:S01]  /*55f0*/  FSEL R23, R7, -INF , !P3 ;  /* 0xff80000007177808 */ /* 0x000fe20005800000 */
[----:B--2---:R-:W-:Y:S02]  /*5600*/  FFMA.FTZ R3, R14, -UR27, R26 ;  /* 0x8000001b0e037c23 */ /* 0x004fe4000801001a */
[----:B---3--:R-:W-:Y:S01]  /*5610*/  FFMA.FTZ R5, R5, -UR27, R19 ;  /* 0x8000001b05057c23 */ /* 0x008fe20008010013 */
[----:B------:R-:W-:Y:S02]  /*5620*/  FSEL R19, R9, -INF , !P5 ;  /* 0xff80000009137808 */ /* 0x000fe40006800000 */
        /* <DEDUP_REMOVED lines=44> */
.L_x_1980:
[----:B------:R-:W-:Y:S05]  /*58f0*/  BSYNC B0 ;  /* 0x0000000000007941 */ /* 0x000fea0003800000 */
.L_x_1979:
[----:B------:R-:W0:Y:S02]  /*5900*/  LDGDEPBAR ;  /* 0x00000000000079af */ /* 0x000e240000000000 */
.L_x_1978:
        /* <DEDUP_REMOVED lines=26> */
[----:B------:R-:W-:Y:S01]  /*5ab0*/  FMNMX.FTZ R3, R19, R3, !PT ;  /* 0x0000000313037209 */ /* 0x000fe20007810000 */
[--C-:B------:R-:W-:Y:S01]  /*5ac0*/  IMAD R203, R4, 0x2, R201.reuse ;  /* 0x0000000204cb7824 */ /* 0x100fe200078e02c9 */
[----:B------:R-:W-:Y:S01]  /*5ad0*/  LOP3.LUT R59, R95, UR30, RZ, 0x3c, !PT ;  /* 0x0000001e5f3b7c12 */ /* 0x000fe2000f8e3cff */
[----:B------:R-:W1:Y:S01]  /*5ae0*/  SHFL.BFLY PT, R5, R136, 0x2, 0x1f ;  /* 0x0c401f0088057f89 */ /* 0x000e6200000e0000 */
[C---:B------:R-:W-:Y:S01]  /*5af0*/  IMAD R206, R2.reuse, 0x2, R201 ;  /* 0x0000000202ce7824 */ /* 0x040fe200078e02c9 */
[----:B------:R-:W-:Y:S01]  /*5b00*/  UIADD3 UR8, UR30, 0x1715609d, URZ ;  /* 0x1715609d1e087890 */ /* 0x000fe2000fffe03f */
[----:B--2---:R-:W-:Y:S01]  /*5b10*/  LOP3.LUT R7, R11, R59, RZ, 0x3c, !PT ;  /* 0x0000003b0b077212 */ /* 0x004fe200078e3cff */
[----:B------:R-:W2:Y:S01]  /*5b20*/  SHFL.BFLY PT, R6, R3, 0x2, 0x1f ;  /* 0x0c401f0003067f89 */ /* 0x000ea200000e0000 */
[----:B------:R-:W-:-:S03]  /*5b30*/  IMAD R205, R2, 0x2, R203 ;  /* 0x0000000202cd7824 */ /* 0x000fc600078e02cb */
[----:B------:R-:W-:Y:S01]  /*5b40*/  IMAD.WIDE.U32 R12, R7, -0x2daee0ad, RZ ;  /* 0xd2511f53070c7825 */ /* 0x000fe200078e00ff */
[----:B------:R-:W-:Y:S04]  /*5b50*/  STL [R1+0x70], R59 ;  /* 0x0000703b01007387 */ /* 0x000fe80000100800 */
[----:B------:R-:W-:Y:S04]  /*5b60*/  STL.64 [R1+0x80], R12 ;  /* 0x0000800c01007387 */ /* 0x000fe80000100a00 */
[----:B------:R-:W-:Y:S04]  /*5b70*/  LDSM.16.MT88.4 R148, [R201+0xa000] ;  /* 0x00a00000c994783b */ /* 0x000fe80000004200 */
[----:B------:R-:W-:Y:S01]  /*5b80*/  LDSM.16.MT88.4 R164, [R203+0xa000] ;  /* 0x00a00000cba4783b */ /* 0x000fe20000004200 */
[----:B-1----:R-:W-:-:S03]  /*5b90*/  FMNMX.FTZ R136, R136, R5, !PT ;  /* 0x0000000588887209 */ /* 0x002fc60007810000 */
[----:B------:R-:W-:Y:S01]  /*5ba0*/  LDSM.16.MT88.4 R76, [R206+0xa000] ;  /* 0x00a00000ce4c783b */ /* 0x000fe20000004200 */
[----:B--2---:R-:W-:-:S03]  /*5bb0*/  FMNMX.FTZ R3, R6, R3, !PT ;  /* 0x0000000306037209 */ /* 0x004fc60007810000 */
        /* <DEDUP_REMOVED lines=9> */
[C---:B------:R-:W-:Y:S01]  /*5c50*/  FSETP.NEU.FTZ.AND P1, PT, R136.reuse, -INF , PT ;  /* 0xff8000008800780b */ /* 0x040fe20003f3d000 */
[----:B------:R-:W-:Y:S01]  /*5c60*/  FMUL.FTZ R8, R136, c[0x0][0x23c] ;  /* 0x00008f0088087a20 */ /* 0x000fe20000410000 */
[----:B------:R-:W-:Y:S01]  /*5c70*/  LOP3.LUT R6, R237, UR33, R5, 0x96, !PT ;  /* 0x00000021ed067c12 */ /* 0x000fe2000f8e9605 */
[----:B------:R-:W-:Y:S01]  /*5c80*/  LDSM.16.MT88.4 R192, [R206+0xa800] ;  /* 0x00a80000cec0783b */ /* 0x000fe20000004200 */
[----:B------:R-:W-:Y:S02]  /*5c90*/  LOP3.LUT R5, R13, UR15, R236, 0x96, !PT ;  /* 0x0000000f0d057c12 */ /* 0x000fe4000f8e96ec */
[----:B------:R-:W-:Y:S01]  /*5ca0*/  FSEL R8, R8, RZ, P1 ;  /* 0x000000ff08087208 */ /* 0x000fe20000800000 */
[----:B------:R-:W-:Y:S01]  /*5cb0*/  IMAD.WIDE.U32 R56, R6, -0x326172a9, RZ ;  /* 0xcd9e8d5706387825 */ /* 0x000fe200078e00ff */
[----:B--2---:R-:W-:Y:S01]  /*5cc0*/  FMNMX.FTZ R135, R3, R135, !PT ;  /* 0x0000008703877209 */ /* 0x004fe20007810000 */
[----:B------:R-:W-:Y:S02]  /*5cd0*/  LDSM.16.MT88.4 R184, [R205+0xa800] ;  /* 0x00a80000cdb8783b */ /* 0x000fe40000004200 */
[----:B------:R-:W-:Y:S01]  /*5ce0*/  IMAD.WIDE.U32 R16, R5, -0x326172a9, RZ ;  /* 0xcd9e8d5705107825 */ /* 0x000fe200078e00ff */
[----:B------:R-:W-:Y:S01]  /*5cf0*/  LOP3.LUT R5, R57, UR16, R10, 0x96, !PT ;  /* 0x0000001039057c12 */ /* 0x000fe2000f8e960a */
[----:B------:R-:W-:Y:S01]  /*5d00*/  LDSM.16.MT88.4 R188, [R201+0xb800] ;  /* 0x00b80000c9bc783b */ /* 0x000fe20000004200 */
[----:B------:R-:W-:Y:S01]  /*5d10*/  FSETP.NEU.FTZ.AND P1, PT, R135, -INF , PT ;  /* 0xff8000008700780b */ /* 0x000fe20003f3d000 */
[----:B------:R-:W-:Y:S01]  /*5d20*/  FFMA.FTZ R7, R44, c[0x0][0x23c], -R8 ;  /* 0x00008f002c077a23 */ /* 0x000fe20000010808 */
[----:B------:R-:W-:Y:S01]  /*5d30*/  LOP3.LUT R6, R17, UR14, R56, 0x96, !PT ;  /* 0x0000000e11067c12 */ /* 0x000fe2000f8e9638 */
[----:B------:R-:W-:Y:S01]  /*5d40*/  IMAD.WIDE.U32 R10, R5, -0x2daee0ad, RZ ;  /* 0xd2511f53050a7825 */ /* 0x000fe200078e00ff */
[----:B------:R1:W-:Y:S01]  /*5d50*/  STL.64 [R1], R16 ;  /* 0x0000001001007387 */ /* 0x0003e20000100a00 */
[----:B------:R2:W-:Y:S02]  /*5d60*/  MUFU.EX2 R58, R7 ;  /* 0x00000007003a7308 */ /* 0x0005e40000000800 */
[----:B------:R-:W-:Y:S01]  /*5d70*/  FFMA.FTZ R5, R38, c[0x0][0x23c], -R8 ;  /* 0x00008f0026057a23 */ /* 0x000fe20000010808 */
[----:B------:R-:W-:Y:S01]  /*5d80*/  LOP3.LUT R9, R11, UR13, R12, 0x96, !PT ;  /* 0x0000000d0b097c12 */ /* 0x000fe2000f8e960c */
[----:B------:R-:W-:Y:S01]  /*5d90*/  FMUL.FTZ R3, R135, c[0x0][0x23c] ;  /* 0x00008f0087037a20 */ /* 0x000fe20000410000 */
[----:B------:R-:W-:Y:S03]  /*5da0*/  LDSM.16.MT88.4 R196, [R203+0xb800] ;  /* 0x00b80000cbc4783b */ /* 0x000fe60000004200 */
[----:B------:R3:W-:Y:S01]  /*5db0*/  MUFU.EX2 R252, R5 ;  /* 0x0000000500fc7308 */ /* 0x0007e20000000800 */
[----:B------:R-:W-:Y:S01]  /*5dc0*/  IMAD.WIDE.U32 R12, R9, -0x326172a9, RZ ;  /* 0xcd9e8d57090c7825 */ /* 0x000fe200078e00ff */
[----:B------:R-:W-:Y:S01]  /*5dd0*/  FSEL R3, R3, RZ, P1 ;  /* 0x000000ff03037208 */ /* 0x000fe20000800000 */
[----:B------:R-:W-:Y:S04]  /*5de0*/  LDSM.16.MT88.4 R176, [R206+0xb800] ;  /* 0x00b80000ceb0783b */ /* 0x000fe80000004200 */
[----:B------:R-:W-:Y:S01]  /*5df0*/  FFMA.FTZ R4, R36, c[0x0][0x23c], -R3 ;  /* 0x00008f0024047a23 */ /* 0x000fe20000010803 */
[----:B------:R-:W-:Y:S01]  /*5e00*/  LDSM.16.MT88.4 R180, [R205+0xb800] ;  /* 0x00b80000cdb4783b */ /* 0x000fe20000004200 */
[----:B--2---:R-:W-:-:S02]  /*5e10*/  IMAD.WIDE.U32 R6, R6, -0x2daee0ad, RZ ;  /* 0xd2511f5306067825 */ /* 0x004fc400078e00ff */
[----:B------:R2:W-:Y:S03]  /*5e20*/  MUFU.EX2 R249, R4 ;  /* 0x0000000400f97308 */ /* 0x0005e60000000800 */
[----:B---3--:R-:W-:Y:S01]  /*5e30*/  LOP3.LUT R5, R7, UR11, R10, 0x96, !PT ;  /* 0x0000000b07057c12 */ /* 0x008fe2000f8e960a */
[----:B------:R-:W-:Y:S01]  /*5e40*/  FFMA.FTZ R7, R31, c[0x0][0x23c], -R8 ;  /* 0x00008f001f077a23 */ /* 0x000fe20000010808 */
[----:B------:R-:W-:Y:S02]  /*5e50*/  LOP3.LUT R10, R13, UR12, R16, 0x96, !PT ;  /* 0x0000000c0d0a7c12 */ /* 0x000fe4000f8e9610 */
[----:B------:R-:W-:Y:S01]  /*5e60*/  IADD3 R31, R120, 0x4, RZ ;  /* 0x00000004781f7810 */ /* 0x000fe20007ffe0ff */
[----:B------:R-:W-:Y:S01]  /*5e70*/  IMAD.WIDE.U32 R14, R5, -0x326172a9, RZ ;  /* 0xcd9e8d57050e7825 */ /* 0x000fe200078e00ff */
[----:B------:R3:W-:Y:S03]  /*5e80*/  MUFU.EX2 R44, R7 ;  /* 0x00000007002c7308 */ /* 0x0007e60000000800 */
[----:B------:R-:W-:Y:S01]  /*5e90*/  IMAD.WIDE.U32 R10, R10, -0x2daee0ad, RZ ;  /* 0xd2511f530a0a7825 */ /* 0x000fe200078e00ff */
[----:B------:R-:W-:Y:S03]  /*5ea0*/  STL [R1+0x94], R31 ;  /* 0x0000941f01007387 */ /* 0x000fe60000100800 */
[----:B------:R-:W-:-:S02]  /*5eb0*/  FFMA.FTZ R5, R30, c[0x0][0x23c], -R8 ;  /* 0x00008f001e057a23 */ /* 0x000fc40000010808 */
[----:B--2---:R-:W-:Y:S02]  /*5ec0*/  FFMA.FTZ R4, R32, c[0x0][0x23c], -R3 ;  /* 0x00008f0020047a23 */ /* 0x004fe40000010803 */
[----:B------:R2:W4:Y:S01]  /*5ed0*/  MUFU.EX2 R251, R5 ;  /* 0x0000000500fb7308 */ /* 0x0005220000000800 */
[----:B------:R-:W-:Y:S02]  /*5ee0*/  IMAD R30, R94, 0x10000, R94 ;  /* 0x000100005e1e7824 */ /* 0x000fe400078e025e */
[----:B------:R-:W-:Y:S01]  /*5ef0*/  LDSM.16.MT88.4 R92, [R203+0xb000] ;  /* 0x00b00000cb5c783b */ /* 0x000fe20000004200 */
[----:B------:R-:W-:Y:S01]  /*5f00*/  IMAD.WIDE.U32 R240, R31, -0x326172a9, RZ ;  /* 0xcd9e8d571ff07825 */ /* 0x000fe200078e00ff */
[----:B---3--:R-:W-:-:S03]  /*5f10*/  LOP3.LUT R7, R15, UR10, R12, 0x96, !PT ;  /* 0x0000000a0f077c12 */ /* 0x008fc6000f8e960c */
[----:B------:R-:W-:Y:S02]  /*5f20*/  MUFU.EX2 R248, R4 ;  /* 0x0000000400f87308 */ /* 0x000fe40000000800 */
[----:B------:R-:W-:-:S05]  /*5f30*/  IMAD.WIDE.U32 R12, R7, -0x2daee0ad, RZ ;  /* 0xd2511f53070c7825 */ /* 0x000fca00078e00ff */
[----:B------:R-:W-:Y:S01]  /*5f40*/  LOP3.LUT R7, R13, UR7, R10, 0x96, !PT ;  /* 0x000000070d077c12 */ /* 0x000fe2000f8e960a */
[----:B--2---:R-:W-:Y:S01]  /*5f50*/  FFMA.FTZ R5, R46, c[0x0][0x23c], -R3 ;  /* 0x00008f002e057a23 */ /* 0x004fe20000010803 */
[----:B------:R-:W-:Y:S02]  /*5f60*/  LOP3.LUT R10, R11, UR9, R6, 0x96, !PT ;  /* 0x000000090b0a7c12 */ /* 0x000fe4000f8e9606 */
[----:B----4-:R-:W-:Y:S01]  /*5f70*/  F2FP.BF16.PACK_AB R2, R251, R44 ;  /* 0x0000002cfb02723e */ /* 0x010fe200000010ff */
[----:B------:R-:W-:Y:S01]  /*5f80*/  IMAD.WIDE.U32 R6, R7, -0x326172a9, RZ ;  /* 0xcd9e8d5707067825 */ /* 0x000fe200078e00ff */
[----:B------:R2:W-:Y:S03]  /*5f90*/  MUFU.EX2 R250, R5 ;  /* 0x0000000500fa7308 */ /* 0x0005e60000000800 */
[----:B-1----:R-:W-:Y:S01]  /*5fa0*/  IMAD.WIDE.U32 R16, R10, -0x326172a9, RZ ;  /* 0xcd9e8d570a107825 */ /* 0x002fe200078e00ff */
[----:B------:R-:W-:-:S02]  /*5fb0*/  LOP3.LUT R0, R6, 0xffff, RZ, 0xc0, !PT ;  /* 0x0000ffff06007812 */ /* 0x000fc400078ec0ff */
[----:B------:R-:W-:Y:S02]  /*5fc0*/  LOP3.LUT R9, R6, 0xff, RZ, 0xc0, !PT ;  /* 0x000000ff06097812 */ /* 0x000fe400078ec0ff */
[----:B------:R-:W-:Y:S01]  /*5fd0*/  SHF.R.U32.HI R10, RZ, 0x18, R6 ;  /* 0x00000018ff0a7819 */ /* 0x000fe20000011606 */
[----:B--2---:R-:W-:-:S04]  /*5fe0*/  FFMA.FTZ R5, R37, c[0x0][0x23c], -R3 ;  /* 0x00008f0025057a23 */ /* 0x004fc80000010803 */
[----:B------:R1:W2:Y:S02]  /*5ff0*/  MUFU.EX2 R247, R5 ;  /* 0x0000000500f77308 */ /* 0x0002a40000000800 */
[----:B-1----:R-:W-:Y:S02]  /*6000*/  SHF.R.U32.HI R5, RZ, 0x8, R0 ;  /* 0x00000008ff057819 */ /* 0x002fe40000011600 */
[----:B------:R-:W-:Y:S02]  /*6010*/  LOP3.LUT R0, R7, UR17, R16, 0x96, !PT ;  /* 0x0000001107007c12 */ /* 0x000fe4000f8e9610 */
[----:B------:R-:W-:Y:S02]  /*6020*/  SHF.R.U32.HI R7, RZ, 0x10, R6 ;  /* 0x00000010ff077819 */ /* 0x000fe40000011606 */
[----:B------:R-:W-:Y:S02]  /*6030*/  PRMT R11, R9, 0x5410, R5 ;  /* 0x00005410090b7816 */ /* 0x000fe40000000005 */
[----:B------:R-:W-:-:S02]  /*6040*/  SHF.R.U32.HI R5, RZ, 0x10, R0 ;  /* 0x00000010ff057819 */ /* 0x000fc40000011600 */
[----:B------:R-:W-:Y:S02]  /*6050*/  LOP3.LUT R6, R7, 0xff, RZ, 0xc0, !PT ;  /* 0x000000ff07067812 */ /* 0x000fe400078ec0ff */
[C---:B------:R-:W-:Y:S02]  /*6060*/  LOP3.LUT R4, R0.reuse, 0xffff, RZ, 0xc0, !PT ;  /* 0x0000ffff00047812 */ /* 0x040fe400078ec0ff */
[----:B------:R-:W-:Y:S02]  /*6070*/  LOP3.LUT R9, R0, 0xff, RZ, 0xc0, !PT ;  /* 0x000000ff00097812 */ /* 0x000fe400078ec0ff */
[----:B------:R-:W-:Y:S02]  /*6080*/  SHF.R.U32.HI R7, RZ, 0x18, R0 ;  /* 0x00000018ff077819 */ /* 0x000fe40000011600 */
[----:B------:R-:W-:Y:S02]  /*6090*/  LOP3.LUT R0, R5, 0xff, RZ, 0xc0, !PT ;  /* 0x000000ff05007812 */ /* 0x000fe400078ec0ff */
[----:B------:R-:W-:-:S02]  /*60a0*/  PRMT R10, R6, 0x5410, R10 ;  /* 0x00005410060a7816 */ /* 0x000fc4000000000a */
        /* <DEDUP_REMOVED lines=8> */
[----:B------:R-:W-:Y:S02]  /*6130*/  FMNMX.FTZ R0, R91, R88, !PT ;  /* 0x000000585b007209 */ /* 0x000fe40007810000 */
[----:B------:R-:W-:Y:S01]  /*6140*/  PRMT R5, R9, 0x5410, R4 ;  /* 0x0000541009057816 */ /* 0x000fe20000000004 */
[----:B------:R1:W-:Y:S01]  /*6150*/  MUFU.EX2 R243, R2 ;  /* 0x0000000200f37308 */ /* 0x0003e20000000800 */
[----:B------:R-:W-:-:S02]  /*6160*/  FMNMX.FTZ R0, R89, R0, !PT ;  /* 0x0000000059007209 */ /* 0x000fc40007810000 */
[----:B------:R-:W-:Y:S01]  /*6170*/  F2FP.BF16.PACK_AB R9, R252, R58 ;  /* 0x0000003afc09723e */ /* 0x000fe200000010ff */
[----:B------:R-:W-:Y:S01]  /*6180*/  HSET2.LE.AND R5, R5, R30, PT ;  /* 0x0000001e05057233 */ /* 0x000fe20003803000 */
[----:B------:R-:W-:Y:S02]  /*6190*/  FMNMX.FTZ R0, R47, R0, !PT ;  /* 0x000000002f007209 */ /* 0x000fe40007810000 */
[----:B------:R-:W-:Y:S02]  /*61a0*/  F2FP.BF16.PACK_AB R4, R248, R249 ;  /* 0x000000f9f804723e */ /* 0x000fe400000010ff */
[----:B------:R-:W-:Y:S02]  /*61b0*/  FMNMX.FTZ R0, R43, R0, !PT ;  /* 0x000000002b007209 */ /* 0x000fe40007810000 */
[----:B------:R-:W-:Y:S02]  /*61c0*/  LOP3.LUT R7, R7, R4, RZ, 0xc0, !PT ;  /* 0x0000000407077212 */ /* 0x000fe400078ec0ff */
[----:B------:R-:W-:-:S02]  /*61d0*/  FMNMX.FTZ R0, R29, R0, !PT ;  /* 0x000000001d007209 */ /* 0x000fc40007810000 */
[----:B------:R-:W-:Y:S01]  /*61e0*/  LOP3.LUT R4, R5, R9, RZ, 0xc0, !PT ;  /* 0x0000000905047212 */ /* 0x000fe200078ec0ff */
[----:B-1----:R-:W-:Y:S01]  /*61f0*/  FFMA.FTZ R2, R33, c[0x0][0x23c], -R8 ;  /* 0x00008f0021027a23 */ /* 0x002fe20000010808 */
[----:B------:R-:W-:Y:S02]  /*6200*/  FMNMX.FTZ R0, R28, R0, !PT ;  /* 0x000000001c007209 */ /* 0x000fe40007810000 */
[----:B------:R-:W-:Y:S01]  /*6210*/  LOP3.LUT R5, R10, R11, RZ, 0xc0, !PT ;  /* 0x0000000b0a057212 */ /* 0x000fe200078ec0ff */
[----:B------:R1:W-:Y:S01]  /*6220*/  MUFU.EX2 R245, R2 ;  /* 0x0000000200f57308 */ /* 0x0003e20000000800 */
[----:B------:R-:W-:-:S05]  /*6230*/  FMNMX.FTZ R0, R23, R0, !PT ;  /* 0x0000000017007209 */ /* 0x000fca0007810000 */
[----:B------:R-:W2:Y:S01]  /*6240*/  SHFL.BFLY PT, R9, R0, 0x2, 0x1f ;  /* 0x0c401f0000097f89 */ /* 0x000ea200000e0000 */
[C---:B------:R-:W-:Y:S08]  /*6250*/  HMMA.16816.F32.BF16 R140, R4.reuse, R148, RZ ;  /* 0x00000094048c723c */ /* 0x040ff000000418ff */
[----:B------:R-:W-:Y:S01]  /*6260*/  HMMA.16816.F32.BF16 R156, R4, R164, RZ ;  /* 0x000000a4049c723c */ /* 0x000fe200000418ff */
[----:B-1----:R-:W-:-:S02]  /*6270*/  FFMA.FTZ R2, R21, c[0x0][0x23c], -R8 ;  /* 0x00008f0015027a23 */ /* 0x002fc40000010808 */
[----:B------:R-:W-:Y:S02]  /*6280*/  FFMA.FTZ R8, R18, c[0x0][0x23c], -R8 ;  /* 0x00008f0012087a23 */ /* 0x000fe40000010808 */
[----:B------:R1:W-:Y:S03]  /*6290*/  MUFU.EX2 R246, R2 ;  /* 0x0000000200f67308 */ /* 0x0003e60000000800 */
[C---:B------:R-:W-:Y:S05]  /*62a0*/  HMMA.16816.F32.BF16 R36, R4.reuse, R76, RZ ;  /* 0x0000004c0424723c */ /* 0x040fea00000418ff */
[----:B------:R3:W4:Y:S01]  /*62b0*/  MUFU.EX2 R244, R8 ;  /* 0x0000000800f47308 */ /* 0x0007220000000800 */
[----:B--2---:R-:W-:Y:S01]  /*62c0*/  FMNMX.FTZ R16, R9, R0, !PT ;  /* 0x0000000009107209 */ /* 0x004fe20007810000 */
[--C-:B------:R-:W-:Y:S01]  /*62d0*/  FFMA.FTZ R0, R20, c[0x0][0x23c], -R3.reuse ;  /* 0x00008f0014007a23 */ /* 0x100fe20000010803 */
[----:B------:R-:W-:Y:S01]  /*62e0*/  HMMA.16816.F32.BF16 R52, R4, R60, RZ ;  /* 0x0000003c0434723c */ /* 0x000fe200000418ff */
[----:B-1----:R-:W-:Y:S01]  /*62f0*/  LOP3.LUT R2, R17, UR8, R14, 0x96, !PT ;  /* 0x0000000811027c12 */ /* 0x002fe2000f8e960e */
[----:B------:R-:W-:-:S03]  /*6300*/  FFMA.FTZ R14, R34, c[0x0][0x23c], -R3 ;  /* 0x00008f00220e7a23 */ /* 0x000fc60000010803 */
[----:B------:R1:W-:Y:S01]  /*6310*/  MUFU.EX2 R242, R0 ;  /* 0x0000000000f27308 */ /* 0x0003e20000000800 */
[--C-:B------:R-:W-:Y:S02]  /*6320*/  FFMA.FTZ R17, R22, c[0x0][0x23c], -R3.reuse ;  /* 0x00008f0016117a23 */ /* 0x100fe40000010803 */
[C---:B------:R-:W-:Y:S01]  /*6330*/  HMMA.16816.F32.BF16 R68, R4.reuse, R232, RZ ;  /* 0x000000e80444723c */ /* 0x040fe200000418ff */
[----:B------:R-:W-:Y:S01]  /*6340*/  FFMA.FTZ R3, R19, c[0x0][0x23c], -R3 ;  /* 0x00008f0013037a23 */ /* 0x000fe20000010803 */
[----:B------:R-:W-:Y:S01]  /*6350*/  LDSM.16.MT88.4 R32, [R201+0xa800] ;  /* 0x00a80000c920783b */ /* 0x000fe20000004200 */
[----:B---3--:R-:W-:Y:S02]  /*6360*/  IMAD.WIDE.U32 R8, R2, -0x2daee0ad, RZ ;  /* 0xd2511f5302087825 */ /* 0x008fe400078e00ff */
[----:B------:R2:W3:Y:S03]  /*6370*/  MUFU.EX2 R239, R3 ;  /* 0x0000000300ef7308 */ /* 0x0004e60000000800 */
[----:B------:R-:W-:Y:S01]  /*6380*/  HMMA.16816.F32.BF16 R84, R4, R92, RZ ;  /* 0x0000005c0454723c */ /* 0x000fe200000418ff */
[----:B------:R-:W-:-:S02]  /*6390*/  LOP3.LUT R2, R8, 0xffff, RZ, 0xc0, !PT ;  /* 0x0000ffff08027812 */ /* 0x000fc400078ec0ff */
[----:B------:R-:W-:Y:S02]  /*63a0*/  LOP3.LUT R15, R8, 0xff, RZ, 0xc0, !PT ;  /* 0x000000ff080f7812 */ /* 0x000fe400078ec0ff */
[----:B------:R-:W-:Y:S01]  /*63b0*/  SHF.R.U32.HI R13, RZ, 0x18, R8 ;  /* 0x00000018ff0d7819 */ /* 0x000fe20000011608 */
[----:B------:R-:W-:Y:S01]  /*63c0*/  MUFU.EX2 R238, R14 ;  /* 0x0000000e00ee7308 */ /* 0x000fe20000000800 */
[----:B-1----:R-:W-:Y:S01]  /*63d0*/  LOP3.LUT R0, R9, UR18, R12, 0x96, !PT ;  /* 0x0000001209007c12 */ /* 0x002fe2000f8e960c */
[C---:B------:R-:W-:Y:S01]  /*63e0*/  HMMA.16816.F32.BF16 R100, R4.reuse, R108, RZ ;  /* 0x0000006c0464723c */ /* 0x040fe200000418ff */
[----:B------:R-:W-:Y:S02]  /*63f0*/  SHF.R.U32.HI R9, RZ, 0x10, R8 ;  /* 0x00000010ff097819 */ /* 0x000fe40000011608 */
[----:B------:R-:W-:Y:S02]  /*6400*/  SHF.R.U32.HI R12, RZ, 0x8, R2 ;  /* 0x00000008ff0c7819 */ /* 0x000fe40000011602 */
[----:B------:R-:W-:Y:S01]  /*6410*/  LOP3.LUT R2, R0, 0xffff, RZ, 0xc0, !PT ;  /* 0x0000ffff00027812 */ /* 0x000fe200078ec0ff */
[----:B------:R-:W1:Y:S01]  /*6420*/  MUFU.EX2 R139, R17 ;  /* 0x00000011008b7308 */ /* 0x000e620000000800 */
[----:B--2---:R-:W-:Y:S01]  /*6430*/  SHF.R.U32.HI R3, RZ, 0x10, R0 ;  /* 0x00000010ff037819 */ /* 0x004fe20000011600 */
[----:B------:R-:W-:Y:S01]  /*6440*/  HMMA.16816.F32.BF16 R116, R4, R228, RZ ;  /* 0x000000e40474723c */ /* 0x000fe200000418ff */
[----:B------:R-:W-:-:S02]  /*6450*/  LOP3.LUT R11, R9, 0xff, RZ, 0xc0, !PT ;  /* 0x000000ff090b7812 */ /* 0x000fc400078ec0ff */
[----:B------:R-:W-:Y:S02]  /*6460*/  LOP3.LUT R10, R0, 0xff, RZ, 0xc0, !PT ;  /* 0x000000ff000a7812 */ /* 0x000fe400078ec0ff */
[----:B------:R-:W-:Y:S02]  /*6470*/  SHF.R.U32.HI R9, RZ, 0x18, R0 ;  /* 0x00000018ff097819 */ /* 0x000fe40000011600 */
[----:B------:R-:W-:Y:S01]  /*6480*/  SHF.R.U32.HI R8, RZ, 0x8, R2 ;  /* 0x00000008ff087819 */ /* 0x000fe20000011602 */
[C---:B------:R-:W-:Y:S01]  /*6490*/  HMMA.16816.F32.BF16 R152, R4.reuse, R150, RZ ;  /* 0x000000960498723c */ /* 0x040fe200000418ff */
[----:B------:R-:W-:Y:S02]  /*64a0*/  LOP3.LUT R2, R3, 0xff, RZ, 0xc0, !PT ;  /* 0x000000ff03027812 */ /* 0x000fe400078ec0ff */
[----:B------:R-:W-:Y:S02]  /*64b0*/  PRMT R0, R15, 0x5410, R12 ;  /* 0x000054100f007816 */ /* 0x000fe4000000000c */
[----:B------:R-:W-:Y:S01]  /*64c0*/  PRMT R3, R11, 0x5410, R13 ;  /* 0x000054100b037816 */ /* 0x000fe2000000000d */
[----:B------:R-:W2:Y:S01]  /*64d0*/  SHFL.BFLY PT, R12, R16, 0x1, 0x1f ;  /* 0x0c201f00100c7f89 */ /* 0x000ea200000e0000 */
[----:B------:R-:W-:Y:S01]  /*64e0*/  PRMT R11, R10, 0x5410, R8 ;  /* 0x000054100a0b7816 */ /* 0x000fe20000000008 */
[--C-:B------:R-:W-:Y:S01]  /*64f0*/  HSET2.LE.AND R0, R0, R30.reuse, PT ;  /* 0x0000001e00007233 */ /* 0x100fe20003803000 */
[----:B------:R-:W-:Y:S01]  /*6500*/  PRMT R10, R2, 0x5410, R9 ;  /* 0x00005410020a7816 */ /* 0x000fe20000000009 */
[----:B------:R-:W-:Y:S01]  /*6510*/  HMMA.16816.F32.BF16 R168, R4, R166, RZ ;  /* 0x000000a604a8723c */ /* 0x000fe200000418ff */
[----:B------:R-:W-:Y:S01]  /*6520*/  FMNMX.FTZ R9, R107, R106, !PT ;  /* 0x0000006a6b097209 */ /* 0x000fe20007810000 */
[----:B------:R-:W-:Y:S01]  /*6530*/  HSET2.LE.AND R3, R3, R30, PT ;  /* 0x0000001e03037233 */ /* 0x000fe20003803000 */
[----:B----4-:R-:W-:-:S02]  /*6540*/  F2FP.BF16.PACK_AB R2, R244, R246 ;  /* 0x000000f6f402723e */ /* 0x010fc400000010ff */
[----:B------:R-:W-:Y:S02]  /*6550*/  FMNMX.FTZ R9, R105, R9, !PT ;  /* 0x0000000969097209 */ /* 0x000fe40007810000 */
[----:B------:R-:W-:Y:S01]  /*6560*/  LOP3.LUT R130, R0, R2, RZ, 0xc0, !PT ;  /* 0x0000000200827212 */ /* 0x000fe200078ec0ff */
[----:B------:R-:W-:Y:S01]  /*6570*/  HSET2.LE.AND R0, R11, R30, PT ;  /* 0x0000001e0b007233 */ /* 0x000fe20003803000 */
[----:B------:R-:W-:Y:S01]  /*6580*/  F2FP.BF16.PACK_AB R2, R245, R243 ;  /* 0x000000f3f502723e */ /* 0x000fe200000010ff */
[----:B------:R-:W-:Y:S01]  /*6590*/  HMMA.16816.F32.BF16 R48, R4, R78, RZ ;  /* 0x0000004e0430723c */ /* 0x000fe200000418ff */
[----:B------:R-:W-:Y:S02]  /*65a0*/  FMNMX.FTZ R9, R104, R9, !PT ;  /* 0x0000000968097209 */ /* 0x000fe40007810000 */
[----:B------:R-:W-:Y:S02]  /*65b0*/  LOP3.LUT R128, R0, R2, RZ, 0xc0, !PT ;  /* 0x0000000200807212 */ /* 0x000fe400078ec0ff */
[----:B------:R-:W-:-:S02]  /*65c0*/  FMNMX.FTZ R0, R90, R9, !PT ;  /* 0x000000095a007209 */ /* 0x000fc40007810000 */
[----:B---3--:R-:W-:Y:S01]  /*65d0*/  F2FP.BF16.PACK_AB R8, R239, R242 ;  /* 0x000000f2ef08723e */ /* 0x008fe200000010ff */
[C---:B------:R-:W-:Y:S01]  /*65e0*/  HMMA.16816.F32.BF16 R64, R4.reuse, R62, RZ ;  /* 0x0000003e0440723c */ /* 0x040fe200000418ff */
[----:B------:R-:W-:Y:S02]  /*65f0*/  FMNMX.FTZ R0, R45, R0, !PT ;  /* 0x000000002d007209 */ /* 0x000fe40007810000 */
[----:B--2---:R-:W-:Y:S02]  /*6600*/  FMNMX.FTZ R134, R16, R12, !PT ;  /* 0x0000000c10867209 */ /* 0x004fe40007810000 */
[----:B------:R-:W-:Y:S02]  /*6610*/  FMNMX.FTZ R0, R42, R0, !PT ;  /* 0x000000002a007209 */ /* 0x000fe40007810000 */
[C---:B------:R-:W-:Y:S01]  /*6620*/  FSETP.NEU.FTZ.AND P1, PT, R134.reuse, -INF , PT ;  /* 0xff8000008600780b */ /* 0x040fe20003f3d000 */
[----:B------:R-:W-:Y:S01]  /*6630*/  HMMA.16816.F32.BF16 R80, R4, R234, RZ ;  /* 0x000000ea0450723c */ /* 0x000fe200000418ff */
[----:B------:R-:W-:Y:S01]  /*6640*/  FMNMX.FTZ R2, R41, R0, !PT ;  /* 0x0000000029027209 */ /* 0x000fe20007810000 */
[----:B------:R-:W-:Y:S01]  /*6650*/  FMUL.FTZ R0, R134, c[0x0][0x23c] ;  /* 0x00008f0086007a20 */ /* 0x000fe20000410000 */
[----:B------:R-:W-:Y:S01]  /*6660*/  LOP3.LUT R131, R3, R8, RZ, 0xc0, !PT ;  /* 0x0000000803837212 */ /* 0x000fe200078ec0ff */
[----:B------:R-:W-:Y:S01]  /*6670*/  HSET2.LE.AND R3, R10, R30, PT ;  /* 0x0000001e0a037233 */ /* 0x000fe20003803000 */
[----:B-1----:R-:W-:-:S02]  /*6680*/  F2FP.BF16.PACK_AB R8, R139, R238 ;  /* 0x000000ee8b08723e */ /* 0x002fc400000010ff */
[----:B------:R-:W-:Y:S01]  /*6690*/  FSEL R0, R0, RZ, P1 ;  /* 0x000000ff00007208 */ /* 0x000fe20000800000 */
[----:B------:R-:W-:Y:S01]  /*66a0*/  HMMA.16816.F32.BF16 R96, R4, R94, RZ ;  /* 0x0000005e0460723c */ /* 0x000fe200000418ff */
[----:B------:R-:W-:-:S03]  /*66b0*/  LOP3.LUT R129, R3, R8, RZ, 0xc0, !PT ;  /* 0x0000000803817212 */ /* 0x000fc600078ec0ff */
[--C-:B------:R-:W-:Y:S02]  /*66c0*/  FFMA.FTZ R3, R91, c[0x0][0x23c], -R0.reuse ;  /* 0x00008f005b037a23 */ /* 0x100fe40000010800 */
[--C-:B------:R-:W-:Y:S02]  /*66d0*/  FFMA.FTZ R11, R29, c[0x0][0x23c], -R0.reuse ;  /* 0x00008f001d0b7a23 */ /* 0x100fe40000010800 */
[----:B------:R-:W-:Y:S01]  /*66e0*/  HMMA.16816.F32.BF16 R112, R4, R110, RZ ;  /* 0x0000006e0470723c */ /* 0x000fe200000418ff */
[----:B------:R1:W-:Y:S01]  /*66f0*/  MUFU.EX2 R138, R3 ;  /* 0x00000003008a7308 */ /* 0x0003e20000000800 */
[--C-:B------:R-:W-:Y:S02]  /*6700*/  FFMA.FTZ R13, R28, c[0x0][0x23c], -R0.reuse ;  /* 0x00008f001c0d7a23 */ /* 0x100fe40000010800 */
[----:B------:R-:W-:-:S04]  /*6710*/  FFMA.FTZ R14, R23, c[0x0][0x23c], -R0 ;  /* 0x00008f00170e7a23 */ /* 0x000fc80000010800 */
[----:B------:R-:W-:Y:S01]  /*6720*/  HMMA.16816.F32.BF16 R24, R4, R230, RZ ;  /* 0x000000e60418723c */ /* 0x000fe200000418ff */
[----:B------:R-:W2:Y:S01]  /*6730*/  SHFL.BFLY PT, R4, R2, 0x2, 0x1f ;  /* 0x0c401f0002047f89 */ /* 0x000ea200000e0000 */
[----:B------:R-:W-:Y:S05]  /*6740*/  MUFU.EX2 R28, R11 ;  /* 0x0000000b001c7308 */ /* 0x000fea0000000800 */
[----:B------:R-:W-:Y:S01]  /*6750*/  FFMA.FTZ R5, R88, c[0x0][0x23c], -R0 ;  /* 0x00008f0058057a23 */ /* 0x000fe20000010800 */
[----:B------:R-:W-:Y:S01]  /*6760*/  LOP3.LUT R6, R57, UR16, R240, 0x96, !PT ;  /* 0x0000001039067c12 */ /* 0x000fe2000f8e96f0 */
[C---:B------:R-:W-:Y:S01]  /*6770*/  HMMA.16816.F32.BF16 R140, R128.reuse, R32, R140 ;  /* 0x00000020808c723c */ /* 0x040fe2000004188c */
[----:B-1----:R-:W-:Y:S01]  /*6780*/  LOP3.LUT R3, R241, R59, RZ, 0x3c, !PT ;  /* 0x0000003bf1037212 */ /* 0x002fe200078e3cff */
[----:B------:R1:W-:Y:S06]  /*6790*/  MUFU.EX2 R133, R5 ;  /* 0x0000000500857308 */ /* 0x0003ec0000000800 */
[----:B------:R-:W-:Y:S02]  /*67a0*/  HMMA.16816.F32.BF16 R156, R128, R172, R156 ;  /* 0x000000ac809c723c */ /* 0x000fe4000004189c */
[----:B------:R-:W-:Y:S01]  /*67b0*/  MUFU.EX2 R23, R13 ;  /* 0x0000000d00177308 */ /* 0x000fe20000000800 */
[----:B--2---:R-:W-:Y:S01]  /*67c0*/  FMNMX.FTZ R10, R4, R2, !PT ;  /* 0x00000002040a7209 */ /* 0x004fe20007810000 */
[----:B------:R-:W-:-:S06]  /*67d0*/  IMAD.WIDE.U32 R2, R3, -0x2daee0ad, RZ ;  /* 0xd2511f5303027825 */ /* 0x000fcc00078e00ff */
[----:B------:R-:W-:Y:S01]  /*67e0*/  MUFU.EX2 R22, R14 ;  /* 0x0000000e00167308 */ /* 0x000fe20000000800 */
[C---:B------:R-:W-:Y:S01]  /*67f0*/  HMMA.16816.F32.BF16 R36, R128.reuse, R192, R36 ;  /* 0x000000c08024723c */ /* 0x040fe20000041824 */
[----:B-1----:R-:W-:Y:S01]  /*6800*/  IMAD.WIDE.U32 R4, R6, -0x2daee0ad, RZ ;  /* 0xd2511f5306047825 */ /* 0x002fe200078e00ff */
[----:B------:R-:W-:Y:S01]  /*6810*/  LOP3.LUT R3, R3, UR15, R236, 0x96, !PT ;  /* 0x0000000f03037c12 */ /* 0x000fe2000f8e96ec */
[----:B------:R-:W1:Y:S02]  /*6820*/  SHFL.BFLY PT, R12, R10, 0x1, 0x1f ;  /* 0x0c201f000a0c7f89 */ /* 0x000e6400000e0000 */
[----:B------:R-:W-:Y:S01]  /*6830*/  FFMA.FTZ R6, R89, c[0x0][0x23c], -R0 ;  /* 0x00008f0059067a23 */ /* 0x000fe20000010800 */
[----:B------:R-:W-:Y:S01]  /*6840*/  LOP3.LUT R7, R5, UR13, R2, 0x96, !PT ;  /* 0x0000000d05077c12 */ /* 0x000fe2000f8e9602 */
[----:B------:R-:W-:Y:S01]  /*6850*/  FFMA.FTZ R5, R47, c[0x0][0x23c], -R0 ;  /* 0x00008f002f057a23 */ /* 0x000fe20000010800 */
[C---:B------:R-:W-:Y:S01]  /*6860*/  HMMA.16816.F32.BF16 R52, R128.reuse, R184, R52 ;  /* 0x000000b88034723c */ /* 0x040fe20000041834 */
[----:B------:R-:W-:Y:S01]  /*6870*/  IMAD.WIDE.U32 R2, R3, -0x326172a9, RZ ;  /* 0xcd9e8d5703027825 */ /* 0x000fe200078e00ff */
[----:B------:R2:W-:Y:S06]  /*6880*/  MUFU.EX2 R132, R6 ;  /* 0x0000000600847308 */ /* 0x0005ec0000000800 */
[C---:B------:R-:W-:Y:S02]  /*6890*/  HMMA.16816.F32.BF16 R68, R128.reuse, R188, R68 ;  /* 0x000000bc8044723c */ /* 0x040fe40000041844 */
[----:B------:R3:W4:Y:S06]  /*68a0*/  MUFU.EX2 R31, R5 ;  /* 0x00000005001f7308 */ /* 0x00072c0000000800 */
[----:B------:R-:W-:Y:S01]  /*68b0*/  HMMA.16816.F32.BF16 R84, R128, R196, R84 ;  /* 0x000000c48054723c */ /* 0x000fe20000041854 */
[----:B--2---:R-:W-:Y:S01]  /*68c0*/  IMAD.WIDE.U32 R6, R7, -0x326172a9, RZ ;  /* 0xcd9e8d5707067825 */ /* 0x004fe200078e00ff */
[----:B-1----:R-:W-:-:S04]  /*68d0*/  FMNMX.FTZ R137, R10, R12, !PT ;  /* 0x0000000c0a897209 */ /* 0x002fc80007810000 */
[----:B------:R-:W-:Y:S02]  /*68e0*/  FSETP.NEU.FTZ.AND P1, PT, R137, -INF , PT ;  /* 0xff8000008900780b */ /* 0x000fe40003f3d000 */
[----:B------:R-:W-:Y:S01]  /*68f0*/  HMMA.16816.F32.BF16 R100, R128, R176, R100 ;  /* 0x000000b08064723c */ /* 0x000fe20000041864 */
[----:B---3--:R-:W-:Y:S01]  /*6900*/  LOP3.LUT R5, R3, UR14, R56, 0x96, !PT ;  /* 0x0000000e03057c12 */ /* 0x008fe2000f8e9638 */
[----:B------:R-:W-:-:S04]  /*6910*/  FFMA.FTZ R3, R43, c[0x0][0x23c], -R0 ;  /* 0x00008f002b037a23 */ /* 0x000fc80000010800 */
[----:B------:R1:W-:Y:S01]  /*6920*/  MUFU.EX2 R29, R3 ;  /* 0x00000003001d7308 */ /* 0x0003e20000000800 */
[----:B------:R-:W-:Y:S01]  /*6930*/  IMAD.WIDE.U32 R8, R5, -0x2daee0ad, RZ ;  /* 0xd2511f5305087825 */ /* 0x000fe200078e00ff */
[C---:B------:R-:W-:Y:S08]  /*6940*/  HMMA.16816.F32.BF16 R116, R128.reuse, R180, R116 ;  /* 0x000000b48074723c */ /* 0x040ff00000041874 */
[----:B------:R-:W-:Y:S01]  /*6950*/  HMMA.16816.F32.BF16 R152, R128, R34, R152 ;  /* 0x000000228098723c */ /* 0x000fe20000041898 */
[----:B-1----:R-:W-:-:S02]  /*6960*/  LOP3.LUT R3, R7, UR12, R2, 0x96, !PT ;  /* 0x0000000c07037c12 */ /* 0x002fc4000f8e9602 */
[----:B------:R-:W-:-:S05]  /*6970*/  LOP3.LUT R2, R9, UR11, R4, 0x96, !PT ;  /* 0x0000000b09027c12 */ /* 0x000fca000f8e9604 */
[----:B------:R-:W-:Y:S01]  /*6980*/  HMMA.16816.F32.BF16 R168, R128, R174, R168 ;  /* 0x000000ae80a8723c */ /* 0x000fe200000418a8 */
[----:B------:R-:W-:-:S04]  /*6990*/  IMAD.WIDE.U32 R4, R3, -0x2daee0ad, RZ ;  /* 0xd2511f5303047825 */ /* 0x000fc800078e00ff */
[----:B------:R-:W-:Y:S01]  /*69a0*/  IMAD.WIDE.U32 R2, R2, -0x326172a9, RZ ;  /* 0xcd9e8d5702027825 */ /* 0x000fe200078e00ff */
[----:B------:R-:W-:Y:S02]  /*69b0*/  LOP3.LUT R0, R5, UR9, R8, 0x96, !PT ;  /* 0x0000000905007c12 */ /* 0x000fe4000f8e9608 */
[----:B------:R-:W-:Y:S02]  /*69c0*/  HMMA.16816.F32.BF16 R48, R128, R194, R48 ;  /* 0x000000c28030723c */ /* 0x000fe40000041830 */
[----:B------:R-:W-:Y:S01]  /*69d0*/  LOP3.LUT R3, R3, UR10, R6, 0x96, !PT ;  /* 0x0000000a03037c12 */ /* 0x000fe2000f8e9606 */
[----:B------:R-:W-:-:S04]  /*69e0*/  IMAD.WIDE.U32 R10, R0, -0x326172a9, RZ ;  /* 0xcd9e8d57000a7825 */ /* 0x000fc800078e00ff */
[----:B------:R-:W-:Y:S01]  /*69f0*/  FMUL.FTZ R0, R137, c[0x0][0x23c] ;  /* 0x00008f0089007a20 */ /* 0x000fe20000410000 */
[----:B------:R-:W-:Y:S01]  /*6a00*/  LOP3.LUT R5, R11, UR8, R2, 0x96, !PT ;  /* 0x000000080b057c12 */ /* 0x000fe2000f8e9602 */
[----:B------:R-:W-:Y:S01]  /*6a10*/  IMAD.WIDE.U32 R6, R3, -0x2daee0ad, RZ ;  /* 0xd2511f5303067825 */ /* 0x000fe200078e00ff */
[----:B------:R-:W-:Y:S02]  /*6a20*/  HMMA.16816.F32.BF16 R64, R128, R186, R64 ;  /* 0x000000ba8040723c */ /* 0x000fe40000041840 */
[----:B------:R-:W-:Y:S02]  /*6a30*/  FSEL R0, R0, RZ, P1 ;  /* 0x000000ff00007208 */ /* 0x000fe40000800000 */
[----:B------:R-:W-:Y:S01]  /*6a40*/  LOP3.LUT R7, R7, UR7, R4, 0x96, !PT ;  /* 0x0000000707077c12 */ /* 0x000fe2000f8e9604 */
[----:B------:R-:W-:-:S03]  /*6a50*/  IMAD.WIDE.U32 R4, R5, -0x2daee0ad, RZ ;  /* 0xd2511f5305047825 */ /* 0x000fc600078e00ff */
[C---:B------:R-:W-:Y:S01]  /*6a60*/  HMMA.16816.F32.BF16 R80, R128.reuse, R190, R80 ;  /* 0x000000be8050723c */ /* 0x040fe20000041850 */
[----:B------:R-:W-:Y:S01]  /*6a70*/  FFMA.FTZ R2, R107, c[0x0][0x23c], -R0 ;  /* 0x00008f006b027a23 */ /* 0x000fe20000010800 */
[----:B------:R-:W-:Y:S01]  /*6a80*/  LOP3.LUT R8, R5, UR18, R6, 0x96, !PT ;  /* 0x0000001205087c12 */ /* 0x000fe2000f8e9606 */
[--C-:B------:R-:W-:Y:S01]  /*6a90*/  FFMA.FTZ R3, R106, c[0x0][0x23c], -R0.reuse ;  /* 0x00008f006a037a23 */ /* 0x100fe20000010800 */
[C---:B------:R-:W-:Y:S01]  /*6aa0*/  LOP3.LUT R5, R4.reuse, 0xffff, RZ, 0xc0, !PT ;  /* 0x0000ffff04057812 */ /* 0x040fe200078ec0ff */
[----:B------:R-:W-:Y:S01]  /*6ab0*/  MUFU.EX2 R21, R2 ;  /* 0x0000000200157308 */ /* 0x000fe20000000800 */
[--C-:B------:R-:W-:Y:S01]  /*6ac0*/  FFMA.FTZ R9, R105, c[0x0][0x23c], -R0.reuse ;  /* 0x00008f0069097a23 */ /* 0x100fe20000010800 */
[----:B------:R-:W-:Y:S01]  /*6ad0*/  LOP3.LUT R6, R4, 0xff, RZ, 0xc0, !PT ;  /* 0x000000ff04067812 */ /* 0x000fe200078ec0ff */
[----:B------:R-:W-:Y:S01]  /*6ae0*/  FFMA.FTZ R11, R104, c[0x0][0x23c], -R0 ;  /* 0x00008f00680b7a23 */ /* 0x000fe20000010800 */
[----:B------:R-:W-:Y:S01]  /*6af0*/  SHF.R.U32.HI R13, RZ, 0x18, R4 ;  /* 0x00000018ff0d7819 */ /* 0x000fe20000011604 */
[--C-:B------:R-:W-:Y:S01]  /*6b00*/  FFMA.FTZ R12, R90, c[0x0][0x23c], -R0.reuse ;  /* 0x00008f005a0c7a23 */ /* 0x100fe20000010800 */
[----:B------:R-:W-:Y:S01]  /*6b10*/  HMMA.16816.F32.BF16 R96, R128, R198, R96 ;  /* 0x000000c68060723c */ /* 0x000fe20000041860 */
[--C-:B------:R-:W-:Y:S01]  /*6b20*/  FFMA.FTZ R17, R45, c[0x0][0x23c], -R0.reuse ;  /* 0x00008f002d117a23 */ /* 0x100fe20000010800 */
[----:B------:R1:W-:Y:S01]  /*6b30*/  MUFU.EX2 R20, R3 ;  /* 0x0000000300147308 */ /* 0x0003e20000000800 */
[----:B------:R-:W-:-:S02]  /*6b40*/  FFMA.FTZ R15, R42, c[0x0][0x23c], -R0 ;  /* 0x00008f002a0f7a23 */ /* 0x000fc40000010800 */
[----:B------:R-:W-:-:S03]  /*6b50*/  FFMA.FTZ R16, R41, c[0x0][0x23c], -R0 ;  /* 0x00008f0029107a23 */ /* 0x000fc60000010800 */
[C---:B------:R-:W-:Y:S02]  /*6b60*/  HMMA.16816.F32.BF16 R112, R128.reuse, R178, R112 ;  /* 0x000000b28070723c */ /* 0x040fe40000041870 */
[----:B------:R2:W-:Y:S06]  /*6b70*/  MUFU.EX2 R19, R9 ;  /* 0x0000000900137308 */ /* 0x0005ec0000000800 */
[----:B------:R-:W-:Y:S01]  /*6b80*/  HMMA.16816.F32.BF16 R128, R128, R182, R24 ;  /* 0x000000b68080723c */ /* 0x000fe20000041818 */
[----:B-1----:R-:W-:Y:S01]  /*6b90*/  IMAD.WIDE.U32 R2, R7, -0x326172a9, RZ ;  /* 0xcd9e8d5707027825 */ /* 0x002fe200078e00ff */
[----:B------:R1:W3:Y:S04]  /*6ba0*/  MUFU.EX2 R18, R11 ;  /* 0x0000000b00127308 */ /* 0x0002e80000000800 */
[----:B------:R-:W-:Y:S01]  /*6bb0*/  LOP3.LUT R0, R3, UR17, R10, 0x96, !PT ;  /* 0x0000001103007c12 */ /* 0x000fe2000f8e960a */
[----:B------:R-:W-:Y:S01]  /*6bc0*/  IMAD.MOV.U32 R27, RZ, RZ, R44 ;  /* 0x000000ffff1b7224 */ /* 0x000fe200078e002c */
[C---:B------:R-:W-:Y:S01]  /*6bd0*/  LOP3.LUT R3, R2.reuse, 0xffff, RZ, 0xc0, !PT ;  /* 0x0000ffff02037812 */ /* 0x040fe200078ec0ff */
[----:B------:R-:W-:Y:S01]  /*6be0*/  IMAD.MOV.U32 R26, RZ, RZ, R58 ;  /* 0x000000ffff1a7224 */ /* 0x000fe200078e003a */
[----:B------:R-:W-:Y:S01]  /*6bf0*/  LOP3.LUT R10, R2, 0xff, RZ, 0xc0, !PT ;  /* 0x000000ff020a7812 */ /* 0x000fe200078ec0ff */
[----:B------:R-:W-:Y:S01]  /*6c00*/  MUFU.EX2 R15, R15 ;  /* 0x0000000f000f7308 */ /* 0x000fe20000000800 */
[----:B--2---:R-:W-:-:S02]  /*6c10*/  SHF.R.U32.HI R9, RZ, 0x10, R2 ;  /* 0x00000010ff097819 */ /* 0x004fc40000011602 */
[----:B------:R-:W-:Y:S02]  /*6c20*/  SHF.R.U32.HI R7, RZ, 0x18, R2 ;  /* 0x00000018ff077819 */ /* 0x000fe40000011602 */
[----:B------:R-:W-:Y:S02]  /*6c30*/  SHF.R.U32.HI R2, RZ, 0x8, R5 ;  /* 0x00000008ff027819 */ /* 0x000fe40000011605 */
[----:B------:R-:W-:Y:S01]  /*6c40*/  SHF.R.U32.HI R3, RZ, 0x8, R3 ;  /* 0x00000008ff037819 */ /* 0x000fe20000011603 */
[----:B------:R-:W2:Y:S01]  /*6c50*/  MUFU.EX2 R16, R16 ;  /* 0x0000001000107308 */ /* 0x000ea20000000800 */
[----:B------:R-:W-:Y:S02]  /*6c60*/  LOP3.LUT R5, R9, 0xff, RZ, 0xc0, !PT ;  /* 0x000000ff09057812 */ /* 0x000fe400078ec0ff */
[----:B-1----:R-:W-:Y:S02]  /*6c70*/  SHF.R.U32.HI R11, RZ, 0x10, R4 ;  /* 0x00000010ff0b7819 */ /* 0x002fe40000011604 */
[----:B------:R-:W-:-:S02]  /*6c80*/  PRMT R14, R6, 0x5410, R2 ;  /* 0x00005410060e7816 */ /* 0x000fc40000000002 */
[----:B------:R-:W-:Y:S01]  /*6c90*/  PRMT R4, R10, 0x5410, R3 ;  /* 0x000054100a047816 */ /* 0x000fe20000000003 */
[----:B------:R-:W-:Y:S01]  /*6ca0*/  MUFU.EX2 R12, R12 ;  /* 0x0000000c000c7308 */ /* 0x000fe20000000800 */
[C---:B------:R-:W-:Y:S02]  /*6cb0*/  LOP3.LUT R2, R0.reuse, 0xffff, RZ, 0xc0, !PT ;  /* 0x0000ffff00027812 */ /* 0x040fe400078ec0ff */
[----:B------:R-:W-:Y:S02]  /*6cc0*/  SHF.R.U32.HI R3, RZ, 0x10, R0 ;  /* 0x00000010ff037819 */ /* 0x000fe40000011600 */
[----:B------:R-:W-:Y:S02]  /*6cd0*/  PRMT R9, R5, 0x5410, R7 ;  /* 0x0000541005097816 */ /* 0x000fe40000000007 */
[----:B------:R-:W-:Y:S01]  /*6ce0*/  LOP3.LUT R7, R0, 0xff, RZ, 0xc0, !PT ;  /* 0x000000ff00077812 */ /* 0x000fe200078ec0ff */
[----:B------:R-:W1:Y:S01]  /*6cf0*/  MUFU.EX2 R17, R17 ;  /* 0x0000001100117308 */ /* 0x000e620000000800 */
[----:B------:R-:W-:-:S02]  /*6d00*/  SHF.R.U32.HI R5, RZ, 0x8, R2 ;  /* 0x00000008ff057819 */ /* 0x000fc40000011602 */
[----:B------:R-:W-:Y:S01]  /*6d10*/  SHF.R.U32.HI R6, RZ, 0x18, R0 ;  /* 0x00000018ff067819 */ /* 0x000fe20000011600 */
[--C-:B------:R-:W-:Y:S01]  /*6d20*/  HSET2.LE.AND R0, R4, R30.reuse, PT ;  /* 0x0000001e04007233 */ /* 0x100fe20003803000 */
[----:B------:R-:W-:Y:S02]  /*6d30*/  LOP3.LUT R3, R3, 0xff, RZ, 0xc0, !PT ;  /* 0x000000ff03037812 */ /* 0x000fe400078ec0ff */
[----:B----4-:R-:W-:Y:S02]  /*6d40*/  F2FP.BF16.PACK_AB R2, R31, R132 ;  /* 0x000000841f02723e */ /* 0x010fe400000010ff */
[----:B------:R-:W-:Y:S02]  /*6d50*/  PRMT R7, R7, 0x5410, R5 ;  /* 0x0000541007077816 */ /* 0x000fe40000000005 */
[----:B------:R-:W-:Y:S02]  /*6d60*/  PRMT R5, R3, 0x5410, R6 ;  /* 0x0000541003057816 */ /* 0x000fe40000000006 */
[----:B------:R-:W-:Y:S01]  /*6d70*/  LOP3.LUT R6, R0, R2, RZ, 0xc0, !PT ;  /* 0x0000000200067212 */ /* 0x000fe200078ec0ff */
[--C-:B------:R-:W-:Y:S01]  /*6d80*/  HSET2.LE.AND R0, R9, R30.reuse, PT ;  /* 0x0000001e09007233 */ /* 0x100fe20003803000 */
[----:B---3--:R-:W-:Y:S01]  /*6d90*/  F2FP.BF16.PACK_AB R2, R18, R19 ;  /* 0x000000131202723e */ /* 0x008fe200000010ff */
[--C-:B------:R-:W-:Y:S01]  /*6da0*/  HSET2.LE.AND R3, R7, R30.reuse, PT ;  /* 0x0000001e07037233 */ /* 0x100fe20003803000 */
[----:B------:R-:W-:Y:S01]  /*6db0*/  F2FP.BF16.PACK_AB R4, R133, R138 ;  /* 0x0000008a8504723e */ /* 0x000fe200000010ff */
[----:B------:R-:W-:Y:S01]  /*6dc0*/  HSET2.LE.AND R5, R5, R30, PT ;  /* 0x0000001e05057233 */ /* 0x000fe20003803000 */
[----:B------:R-:W-:-:S02]  /*6dd0*/  F2FP.BF16.PACK_AB R9, R20, R21 ;  /* 0x000000151409723e */ /* 0x000fc400000010ff */
[----:B------:R-:W-:Y:S02]  /*6de0*/  LOP3.LUT R7, R0, R2, RZ, 0xc0, !PT ;  /* 0x0000000200077212 */ /* 0x000fe400078ec0ff */
[C---:B------:R-:W-:Y:S02]  /*6df0*/  LOP3.LUT R0, R8.reuse, 0xffff, RZ, 0xc0, !PT ;  /* 0x0000ffff08007812 */ /* 0x040fe400078ec0ff */
[----:B------:R-:W-:Y:S02]  /*6e00*/  LOP3.LUT R4, R3, R4, RZ, 0xc0, !PT ;  /* 0x0000000403047212 */ /* 0x000fe400078ec0ff */
[----:B------:R-:W-:Y:S02]  /*6e10*/  LOP3.LUT R5, R5, R9, RZ, 0xc0, !PT ;  /* 0x0000000905057212 */ /* 0x000fe400078ec0ff */
[----:B------:R-:W-:Y:S02]  /*6e20*/  SHF.R.U32.HI R2, RZ, 0x10, R8 ;  /* 0x00000010ff027819 */ /* 0x000fe40000011608 */
[----:B------:R-:W-:-:S02]  /*6e30*/  LOP3.LUT R10, R8, 0xff, RZ, 0xc0, !PT ;  /* 0x000000ff080a7812 */ /* 0x000fc400078ec0ff */
[----:B------:R-:W-:Y:S01]  /*6e40*/  SHF.R.U32.HI R9, RZ, 0x18, R8 ;  /* 0x00000018ff097819 */ /* 0x000fe20000011608 */
[C---:B------:R-:W-:Y:S01]  /*6e50*/  HMMA.16816.F32.BF16 R144, R4.reuse, R148, RZ ;  /* 0x000000940490723c */ /* 0x040fe200000418ff */
[----:B------:R-:W-:Y:S02]  /*6e60*/  SHF.R.U32.HI R8, RZ, 0x8, R0 ;  /* 0x00000008ff087819 */ /* 0x000fe40000011600 */
[----:B------:R-:W-:Y:S02]  /*6e70*/  LOP3.LUT R0, R2, 0xff, RZ, 0xc0, !PT ;  /* 0x000000ff02007812 */ /* 0x000fe400078ec0ff */
[----:B------:R-:W-:Y:S02]  /*6e80*/  LOP3.LUT R3, R11, 0xff, RZ, 0xc0, !PT ;  /* 0x000000ff0b037812 */ /* 0x000fe400078ec0ff */
[----:B------:R-:W-:Y:S01]  /*6e90*/  PRMT R2, R0, 0x5410, R9 ;  /* 0x0000541000027816 */ /* 0x000fe20000000009 */
[----:B------:R-:W-:Y:S01]  /*6ea0*/  HMMA.16816.F32.BF16 R160, R4, R164, RZ ;  /* 0x000000a404a0723c */ /* 0x000fe200000418ff */
[----:B------:R-:W-:Y:S01]  /*6eb0*/  PRMT R3, R3, 0x5410, R13 ;  /* 0x0000541003037816 */ /* 0x000fe2000000000d */
[--C-:B------:R-:W-:Y:S01]  /*6ec0*/  HSET2.LE.AND R0, R14, R30.reuse, PT ;  /* 0x0000001e0e007233 */ /* 0x100fe20003803000 */
[----:B------:R-:W-:Y:S01]  /*6ed0*/  PRMT R8, R10, 0x5410, R8 ;  /* 0x000054100a087816 */ /* 0x000fe20000000008 */
[--C-:B------:R-:W-:Y:S01]  /*6ee0*/  HSET2.LE.AND R10, R2, R30.reuse, PT ;  /* 0x0000001e020a7233 */ /* 0x100fe20003803000 */
[----:B------:R-:W-:Y:S01]  /*6ef0*/  F2FP.BF16.PACK_AB R2, R22, R23 ;  /* 0x000000171602723e */ /* 0x000fe200000010ff */
[----:B------:R-:W-:-:S02]  /*6f00*/  HSET2.LE.AND R3, R3, R30, PT ;  /* 0x0000001e03037233 */ /* 0x000fc40003803000 */
[C---:B------:R-:W-:Y:S01]  /*6f10*/  HMMA.16816.F32.BF16 R40, R4.reuse, R76, RZ ;  /* 0x0000004c0428723c */ /* 0x040fe200000418ff */
[----:B------:R-:W-:Y:S01]  /*6f20*/  HSET2.LE.AND R9, R8, R30, PT ;  /* 0x0000001e08097233 */ /* 0x000fe20003803000 */
[----:B--2---:R-:W-:Y:S02]  /*6f30*/  F2FP.BF16.PACK_AB R8, R16, R15 ;  /* 0x0000000f1008723e */ /* 0x004fe400000010ff */
[----:B------:R-:W-:Y:S02]  /*6f40*/  LOP3.LUT R126, R0, R2, RZ, 0xc0, !PT ;  /* 0x00000002007e7212 */ /* 0x000fe400078ec0ff */
[----:B-1----:R-:W-:Y:S02]  /*6f50*/  F2FP.BF16.PACK_AB R2, R17, R12 ;  /* 0x0000000c1102723e */ /* 0x002fe400000010ff */
[C---:B------:R-:W-:Y:S01]  /*6f60*/  HMMA.16816.F32.BF16 R56, R4.reuse, R60, RZ ;  /* 0x0000003c0438723c */ /* 0x040fe200000418ff */
[----:B------:R-:W-:Y:S02]  /*6f70*/  F2FP.BF16.PACK_AB R0, R28, R29 ;  /* 0x0000001d1c00723e */ /* 0x000fe400000010ff */
[----:B------:R-:W-:Y:S01]  /*6f80*/  LOP3.LUT R127, R3, R8, RZ, 0xc0, !PT ;  /* 0x00000008037f7212 */ /* 0x000fe200078ec0ff */
[----:B------:R-:W-:Y:S01]  /*6f90*/  FADD.FTZ R3, R26, R252 ;  /* 0x000000fc1a037221 */ /* 0x000fe20000010000 */
[----:B------:R-:W-:Y:S01]  /*6fa0*/  LOP3.LUT R125, R10, R2, RZ, 0xc0, !PT ;  /* 0x000000020a7d7212 */ /* 0x000fe200078ec0ff */
[----:B------:R-:W-:Y:S01]  /*6fb0*/  FADD.FTZ R2, R250, R247 ;  /* 0x000000f7fa027221 */ /* 0x000fe20000010000 */
[----:B------:R-:W-:Y:S01]  /*6fc0*/  LOP3.LUT R124, R9, R0, RZ, 0xc0, !PT ;  /* 0x00000000097c7212 */ /* 0x000fe200078ec0ff */
        /* <DEDUP_REMOVED lines=60> */
[----:B------:R-:W-:-:S04]  /*7390*/  DEPBAR.LE SB0, 0x0 ;  /* 0x000080000000791a */ /* 0x000fc80000000000 */
[----:B------:R-:W3:Y:S04]  /*73a0*/  LDL R25, [R1+0x60] ;  /* 0x0000600001197983 */ /* 0x000ee80000100800 */
[----:B------:R-:W4:Y:S01]  /*73b0*/  LDL.64 R26, [R1+0x78] ;  /* 0x00007800011a7983 */ /* 0x000f220000100a00 */
[----:B------:R-:W-:-:S03]  /*73c0*/  UIADD3 UR33, UR32, -0x2, URZ ;  /* 0xfffffffe20217890 */ /* 0x000fc6000fffe03f */
[----:B------:R-:W5:Y:S01]  /*73d0*/  S2R R252, SR_TID.X ;  /* 0x0000000000fc7919 */ /* 0x000f620000002100 */
[----:B------:R-:W-:Y:S02]  /*73e0*/  USHF.R.S32.HI UR5, URZ, 0x1f, UR33 ;  /* 0x0000001f3f057899 */ /* 0x000fe40008011421 */
[----:B------:R-:W-:Y:S01]  /*73f0*/  UIMAD UR4, UR22, UR33, URZ ;  /* 0x00000021160472a4 */ /* 0x000fe2000f8e023f */
[----:B------:R-:W-:Y:S01]  /*7400*/  IMAD.U32 R2, RZ, RZ, UR33 ;  /* 0x00000021ff027e24 */ /* 0x000fe2000f8e00ff */
[----:B------:R-:W-:Y:S02]  /*7410*/  UISETP.GT.AND UP0, UPT, UR33, UR19, UPT ;  /* 0x000000132100728c */ /* 0x000fe4000bf04270 */
[----:B------:R-:W-:Y:S01]  /*7420*/  UIMAD UR4, UR5, UR23, UR4 ;  /* 0x00000017050472a4 */ /* 0x000fe2000f8e0204 */
[----:B-----5:R-:W-:-:S05]  /*7430*/  IMAD.SHL.U32 R252, R252, 0x2, RZ ;  /* 0x00000002fcfc7824 */ /* 0x020fca00078e00ff */
        /* <DEDUP_REMOVED lines=29> */
[----:B------:R-:W-:Y:S01]  /*7610*/  IMAD.IADD R2, R218, 0x1, -R0 ;  /* 0x00000001da027824 */ /* 0x000fe200078e0a00 */
        /* <DEDUP_REMOVED lines=8> */
[C---:B------:R-:W-:Y:S02]  /*76a0*/  ISETP.LT.OR P0, PT, R0.reuse, R222, P0 ;  /* 0x000000de0000720c */ /* 0x040fe40000701670 */
[----:B------:R-:W-:Y:S01]  /*76b0*/  ISETP.LT.OR P6, PT, R0, R221, P6 ;  /* 0x000000dd0000720c */ /* 0x000fe200037c1670 */
[----:B------:R-:W-:Y:S01]  /*76c0*/  @!PT LDS RZ, [RZ] ;  /* 0x00000000fffff984 */ /* 0x000fe20000000800 */
[----:B------:R-:W-:Y:S01]  /*76d0*/  @!PT LDS RZ, [RZ] ;  /* 0x00000000fffff984 */ /* 0x000fe20000000800 */
[----:B------:R-:W-:Y:S01]  /*76e0*/  @!PT LDS RZ, [RZ] ;  /* 0x00000000fffff984 */ /* 0x000fe20000000800 */
[----:B------:R3:W-:Y:S01]  /*76f0*/  @!P2 LDGSTS.E.BYPASS.LTC128B.128 [R215+0xb800], [R4.64+0x80] ;  /* 0x0b80008004d7afae */ /* 0x0007e2000b901d5c */
[----:B------:R-:W-:-:S03]  /*7700*/  IMAD.MOV.U32 R3, RZ, RZ, R2 ;  /* 0x000000ffff037224 */ /* 0x000fc600078e0002 */
[----:B------:R-:W-:Y:S04]  /*7710*/  LDSM.16.M88.4 R28, [R200+0x8000] ;  /* 0x00800000c81c783b */ /* 0x000fe80000000200 */
[----:B------:R-:W-:Y:S04]  /*7720*/  LDSM.16.M88.4 R24, [R200+0x8800] ;  /* 0x00880000c818783b */ /* 0x000fe80000000200 */
[----:B------:R-:W4:Y:S04]  /*7730*/  LDSM.16.M88.4 R12, [R202] ;  /* 0x00000000ca0c783b */ /* 0x000f280000000200 */
[----:B------:R-:W-:Y:S04]  /*7740*/  LDSM.16.M88.4 R20, [R211] ;  /* 0x00000000d314783b */ /* 0x000fe80000000200 */
[----:B--2---:R-:W2:Y:S04]  /*7750*/  LDSM.16.M88.4 R8, [R202+0x2000] ;  /* 0x00200000ca08783b */ /* 0x004ea80000000200 */
[----:B------:R-:W-:Y:S04]  /*7760*/  LDSM.16.M88.4 R32, [R214] ;  /* 0x00000000d620783b */ /* 0x000fe80000000200 */
[----:B---3--:R-:W3:Y:S04]  /*7770*/  LDSM.16.M88.4 R4, [R204+0x2000] ;  /* 0x00200000cc04783b */ /* 0x008ee80000000200 */
[----:B------:R-:W5:Y:S04]  /*7780*/  LDSM.16.M88.4 R16, [R204] ;  /* 0x00000000cc10783b */ /* 0x000f680000000200 */
[----:B------:R-:W0:Y:S01]  /*7790*/  LDGDEPBAR ;  /* 0x00000000000079af */ /* 0x000e220000000000 */
[----:B----4-:R-:W-:Y:S08]  /*77a0*/  HMMA.16816.F32.BF16 R184, R12, R28, RZ ;  /* 0x0000001c0cb8723c */ /* 0x010ff000000418ff */
[C---:B--2---:R-:W-:Y:S08]  /*77b0*/  HMMA.16816.F32.BF16 R172, R8.reuse, R24, RZ ;  /* 0x0000001808ac723c */ /* 0x044ff000000418ff */
[C---:B------:R-:W-:Y:S08]  /*77c0*/  HMMA.16816.F32.BF16 R176, R8.reuse, R30, RZ ;  /* 0x0000001e08b0723c */ /* 0x040ff000000418ff */
[C---:B------:R-:W-:Y:S08]  /*77d0*/  HMMA.16816.F32.BF16 R180, R8.reuse, R28, RZ ;  /* 0x0000001c08b4723c */ /* 0x040ff000000418ff */
[----:B------:R-:W-:Y:S08]  /*77e0*/  HMMA.16816.F32.BF16 R8, R8, R26, RZ ;  /* 0x0000001a0808723c */ /* 0x000ff000000418ff */
[----:B------:R-:W-:Y:S08]  /*77f0*/  HMMA.16816.F32.BF16 R28, R12, R30, RZ ;  /* 0x0000001e0c1c723c */ /* 0x000ff000000418ff */
[C---:B---3--:R-:W-:Y:S08]  /*7800*/  HMMA.16816.F32.BF16 R196, R4.reuse, R32, R172 ;  /* 0x0000002004c4723c */ /* 0x048ff000000418ac */
[----:B------:R-:W-:Y:S08]  /*7810*/  HMMA.16816.F32.BF16 R228, R4, R22, R176 ;  /* 0x0000001604e4723c */ /* 0x000ff000000418b0 */
[C---:B------:R-:W-:Y:S08]  /*7820*/  HMMA.16816.F32.BF16 R176, R12.reuse, R24, RZ ;  /* 0x000000180cb0723c */ /* 0x040ff000000418ff */
[----:B------:R-:W-:Y:S01]  /*7830*/  HMMA.16816.F32.BF16 R172, R12, R26, RZ ;  /* 0x0000001a0cac723c */ /* 0x000fe200000418ff */
[----:B------:R-:W-:Y:S07]  /*7840*/  LDSM.16.M88.4 R12, [R209+0x8000] ;  /* 0x00800000d10c783b */ /* 0x000fee0000000200 */
[C---:B------:R-:W-:Y:S08]  /*7850*/  HMMA.16816.F32.BF16 R232, R4.reuse, R20, R180 ;  /* 0x0000001404e8723c */ /* 0x040ff000000418b4 */
[----:B------:R-:W-:Y:S01]  /*7860*/  HMMA.16816.F32.BF16 R188, R4, R34, R8 ;  /* 0x0000002204bc723c */ /* 0x000fe20000041808 */
[----:B------:R-:W2:Y:S04]  /*7870*/  LDSM.16.M88.4 R4, [R210+0x2000] ;  /* 0x00200000d204783b */ /* 0x000ea80000000200 */
[----:B------:R-:W-:Y:S03]  /*7880*/  LDSM.16.M88.4 R8, [R210] ;  /* 0x00000000d208783b */ /* 0x000fe60000000200 */
[C---:B-----5:R-:W-:Y:S08]  /*7890*/  HMMA.16816.F32.BF16 R24, R16.reuse, R20, R184 ;  /* 0x000000141018723c */ /* 0x060ff000000418b8 */
[C---:B------:R-:W-:Y:S01]  /*78a0*/  HMMA.16816.F32.BF16 R28, R16.reuse, R22, R28 ;  /* 0x00000016101c723c */ /* 0x040fe2000004181c */
[----:B------:R-:W3:Y:S07]  /*78b0*/  LDSM.16.M88.4 R20, [R209+0x8800] ;  /* 0x00880000d114783b */ /* 0x000eee0000000200 */
[C---:B------:R-:W-:Y:S08]  /*78c0*/  HMMA.16816.F32.BF16 R192, R16.reuse, R32, R176 ;  /* 0x0000002010c0723c */ /* 0x040ff000000418b0 */
[----:B------:R-:W-:Y:S01]  /*78d0*/  HMMA.16816.F32.BF16 R180, R16, R34, R172 ;  /* 0x0000002210b4723c */ /* 0x000fe200000418ac */
[----:B------:R-:W-:Y:S07]  /*78e0*/  LDSM.16.M88.4 R16, [R207] ;  /* 0x00000000cf10783b */ /* 0x000fee0000000200 */
[C---:B--2---:R-:W-:Y:S08]  /*78f0*/  HMMA.16816.F32.BF16 R176, R4.reuse, R12, R232 ;  /* 0x0000000c04b0723c */ /* 0x044ff000000418e8 */
[C---:B------:R-:W-:Y:S08]  /*7900*/  HMMA.16816.F32.BF16 R184, R4.reuse, R14, R228 ;  /* 0x0000000e04b8723c */ /* 0x040ff000000418e4 */
[C---:B---3--:R-:W-:Y:S08]  /*7910*/  HMMA.16816.F32.BF16 R196, R4.reuse, R20, R196 ;  /* 0x0000001404c4723c */ /* 0x048ff000000418c4 */
[----:B------:R-:W-:Y:S01]  /*7920*/  HMMA.16816.F32.BF16 R172, R4, R22, R188 ;  /* 0x0000001604ac723c */ /* 0x000fe200000418bc */
[----:B------:R-:W2:Y:S07]  /*7930*/  LDSM.16.M88.4 R4, [R208+0x2000] ;  /* 0x00200000d004783b */ /* 0x000eae0000000200 */
[C---:B------:R-:W-:Y:S01]  /*7940*/  HMMA.16816.F32.BF16 R32, R8.reuse, R12, R24 ;  /* 0x0000000c0820723c */ /* 0x040fe20000041818 */
[----:B------:R-:W3:Y:S07]  /*7950*/  LDSM.16.M88.4 R24, [R207+0x800] ;  /* 0x00080000cf18783b */ /* 0x000eee0000000200 */
[C---:B------:R-:W-:Y:S01]  /*7960*/  HMMA.16816.F32.BF16 R28, R8.reuse, R14, R28 ;  /* 0x0000000e081c723c */ /* 0x040fe2000004181c */
[----:B------:R-:W4:Y:S07]  /*7970*/  LDSM.16.M88.4 R12, [R208] ;  /* 0x00000000d00c783b */ /* 0x000f2e0000000200 */
[C---:B------:R-:W-:Y:S08]  /*7980*/  HMMA.16816.F32.BF16 R188, R8.reuse, R20, R192 ;  /* 0x0000001408bc723c */ /* 0x040ff000000418c0 */
[----:B------:R-:W-:Y:S01]  /*7990*/  HMMA.16816.F32.BF16 R180, R8, R22, R180 ;  /* 0x0000001608b4723c */ /* 0x000fe200000418b4 */
[----:B------:R-:W-:Y:S04]  /*79a0*/  LDSM.16.M88.4 R20, [R200+0x9800] ;  /* 0x00980000c814783b */ /* 0x000fe80000000200 */
[----:B------:R-:W-:Y:S03]  /*79b0*/  LDSM.16.M88.4 R8, [R202+0x4000] ;  /* 0x00400000ca08783b */ /* 0x000fe60000000200 */
[C---:B--2---:R-:W-:Y:S08]  /*79c0*/  HMMA.16816.F32.BF16 R176, R4.reuse, R16, R176 ;  /* 0x0000001004b0723c */ /* 0x044ff000000418b0 */
[C---:B------:R-:W-:Y:S08]  /*79d0*/  HMMA.16816.F32.BF16 R184, R4.reuse, R18, R184 ;  /* 0x0000001204b8723c */ /* 0x040ff000000418b8 */
[C---:B---3--:R-:W-:Y:S08]  /*79e0*/  HMMA.16816.F32.BF16 R192, R4.reuse, R24, R196 ;  /* 0x0000001804c0723c */ /* 0x048ff000000418c4 */
[----:B------:R-:W-:Y:S01]  /*79f0*/  HMMA.16816.F32.BF16 R172, R4, R26, R172 ;  /* 0x0000001a04ac723c */ /* 0x000fe200000418ac */
[----:B------:R-:W2:Y:S07]  /*7a00*/  LDSM.16.M88.4 R4, [R202+0x6000] ;  /* 0x00600000ca04783b */ /* 0x000eae0000000200 */
[C---:B----4-:R-:W-:Y:S08]  /*7a10*/  HMMA.16816.F32.BF16 R32, R12.reuse, R16, R32 ;  /* 0x000000100c20723c */ /* 0x050ff00000041820 */
        /* <DEDUP_REMOVED lines=8> */
[-C--:B------:R-:W-:Y:S01]  /*7aa0*/  HMMA.16816.F32.BF16 R176, R4, R18.reuse, R184 ;  /* 0x0000001204b0723c */ /* 0x080fe200000418b8 */
[----:B------:R-:W2:Y:S07]  /*7ab0*/  LDSM.16.M88.4 R4, [R204+0x6000] ;  /* 0x00600000cc04783b */ /* 0x000eae0000000200 */
[C---:B------:R-:W-:Y:S01]  /*7ac0*/  HMMA.16816.F32.BF16 R24, R8.reuse, R18, R28 ;  /* 0x000000120818723c */ /* 0x040fe2000004181c */
[----:B------:R-:W3:Y:S07]  /*7ad0*/  LDSM.16.M88.4 R28, [R212] ;  /* 0x00000000d41c783b */ /* 0x000eee0000000200 */
[C---:B------:R-:W-:Y:S01]  /*7ae0*/  HMMA.16816.F32.BF16 R32, R8.reuse, R16, R32 ;  /* 0x000000100820723c */ /* 0x040fe20000041820 */
[----:B------:R-:W4:Y:S07]  /*7af0*/  LDSM.16.M88.4 R16, [R204+0x4000] ;  /* 0x00400000cc10783b */ /* 0x000f2e0000000200 */
[C---:B------:R-:W-:Y:S08]  /*7b00*/  HMMA.16816.F32.BF16 R196, R8.reuse, R20, R196 ;  /* 0x0000001408c4723c */ /* 0x040ff000000418c4 */
[----:B------:R-:W-:Y:S01]  /*7b10*/  HMMA.16816.F32.BF16 R188, R8, R22, R188 ;  /* 0x0000001608bc723c */ /* 0x000fe200000418bc */
[----:B------:R-:W-:Y:S07]  /*7b20*/  LDSM.16.M88.4 R8, [R209+0x9000] ;  /* 0x00900000d108783b */ /* 0x000fee0000000200 */
[C---:B--2---:R-:W-:Y:S08]  /*7b30*/  HMMA.16816.F32.BF16 R184, R4.reuse, R12, R180 ;  /* 0x0000000c04b8723c */ /* 0x044ff000000418b4 */
[C---:B------:R-:W-:Y:S08]  /*7b40*/  HMMA.16816.F32.BF16 R180, R4.reuse, R14, R176 ;  /* 0x0000000e04b4723c */ /* 0x040ff000000418b0 */
[C---:B---3--:R-:W-:Y:S08]  /*7b50*/  HMMA.16816.F32.BF16 R176, R4.reuse, R28, R192 ;  /* 0x0000001c04b0723c */ /* 0x048ff000000418c0 */
[----:B------:R-:W-:Y:S01]  /*7b60*/  HMMA.16816.F32.BF16 R172, R4, R30, R172 ;  /* 0x0000001e04ac723c */ /* 0x000fe200000418ac */
[----:B------:R-:W2:Y:S07]  /*7b70*/  LDSM.16.M88.4 R4, [R210+0x6000] ;  /* 0x00600000d204783b */ /* 0x000eae0000000200 */
[C---:B----4-:R-:W-:Y:S01]  /*7b80*/  HMMA.16816.F32.BF16 R20, R16.reuse, R14, R24 ;  /* 0x0000000e1014723c */ /* 0x050fe20000041818 */
[----:B------:R-:W3:Y:S07]  /*7b90*/  LDSM.16.M88.4 R24, [R209+0x9800] ;  /* 0x00980000d118783b */ /* 0x000eee0000000200 */
        /* <DEDUP_REMOVED lines=12> */
[----:B------:R-:W-:Y:S01]  /*7c60*/  HMMA.16816.F32.BF16 R172, R12, R8, R32 ;  /* 0x000000080cac723c */ /* 0x000fe20000041820 */
[----:B------:R-:W4:Y:S01]  /*7c70*/  LDSM.16.M88.4 R8, [R208+0x4000] ;  /* 0x00400000d008783b */ /* 0x000f220000000200 */
[----:B------:R-:W-:-:S06]  /*7c80*/  DEPBAR.LE SB0, 0x0 ;  /* 0x000080000000791a */ /* 0x000fcc0000000000 */
[C---:B------:R-:W-:Y:S08]  /*7c90*/  HMMA.16816.F32.BF16 R32, R12.reuse, R24, R196 ;  /* 0x000000180c20723c */ /* 0x040ff000000418c4 */
[----:B------:R-:W-:Y:S08]  /*7ca0*/  HMMA.16816.F32.BF16 R12, R12, R26, R192 ;  /* 0x0000001a0c0c723c */ /* 0x000ff000000418c0 */
[C---:B--2---:R-:W-:Y:S08]  /*7cb0*/  HMMA.16816.F32.BF16 R188, R4.reuse, R16, R188 ;  /* 0x0000001004bc723c */ /* 0x044ff000000418bc */
[C---:B------:R-:W-:Y:S08]  /*7cc0*/  HMMA.16816.F32.BF16 R184, R4.reuse, R18, R184 ;  /* 0x0000001204b8723c */ /* 0x040ff000000418b8 */
[C---:B---3--:R-:W-:Y:S08]  /*7cd0*/  HMMA.16816.F32.BF16 R180, R4.reuse, R20, R180 ;  /* 0x0000001404b4723c */ /* 0x048ff000000418b4 */
[----:B------:R-:W-:Y:S01]  /*7ce0*/  HMMA.16816.F32.BF16 R192, R4, R22, R176 ;  /* 0x0000001604c0723c */ /* 0x000fe200000418b0 */
[----:B------:R2:W3:Y:S06]  /*7cf0*/  I2F R6, R3 ;  /* 0x0000000300067306 */ /* 0x0004ec0000201400 */
[--C-:B------:R-:W-:Y:S01]  /*7d00*/  IMAD.IADD R4, R217, 0x1, -R0.reuse ;  /* 0x00000001d9047824 */ /* 0x100fe200078e0a00 */
[----:B----4-:R-:W-:Y:S04]  /*7d10*/  HMMA.16816.F32.BF16 R172, R8, R16, R172 ;  /* 0x0000001008ac723c */ /* 0x010fe800000418ac */
[----:B------:R-:W-:Y:S01]  /*7d20*/  IABS R2, R4 ;  /* 0x0000000400027213 */ /* 0x000fe20000000000 */
[----:B------:R-:W-:-:S03]  /*7d30*/  IMAD.IADD R4, R216, 0x1, -R0 ;  /* 0x00000001d8047824 */ /* 0x000fc600078e0a00 */
[C---:B------:R-:W-:Y:S01]  /*7d40*/  HMMA.16816.F32.BF16 R28, R8.reuse, R18, R28 ;  /* 0x00000012081c723c */ /* 0x040fe2000004181c */
[----:B--2---:R-:W-:Y:S01]  /*7d50*/  IMAD.MOV.U32 R3, RZ, RZ, R2 ;  /* 0x000000ffff037224 */ /* 0x004fe200078e0002 */
[----:B------:R-:W-:Y:S01]  /*7d60*/  IABS R2, R4 ;  /* 0x0000000400027213 */ /* 0x000fe20000000000 */
[----:B------:R-:W-:Y:S02]  /*7d70*/  IMAD.IADD R4, R223, 0x1, -R0 ;  /* 0x00000001df047824 */ /* 0x000fe400078e0a00 */
[----:B------:R2:W4:Y:S03]  /*7d80*/  I2F R7, R3 ;  /* 0x0000000300077306 */ /* 0x0005260000201400 */
[C---:B------:R-:W-:Y:S08]  /*7d90*/  HMMA.16816.F32.BF16 R16, R8.reuse, R20, R32 ;  /* 0x000000140810723c */ /* 0x040ff00000041820 */
[----:B------:R-:W-:Y:S01]  /*7da0*/  HMMA.16816.F32.BF16 R176, R8, R22, R12 ;  /* 0x0000001608b0723c */ /* 0x000fe2000004180c */
[----:B---3--:R-:W-:-:S02]  /*7db0*/  FFMA.FTZ R6, R6, -UR27, R172 ;  /* 0x8000001b06067c23 */ /* 0x008fc400080100ac */
[----:B--2---:R-:W-:Y:S01]  /*7dc0*/  IMAD.MOV.U32 R3, RZ, RZ, R2 ;  /* 0x000000ffff037224 */ /* 0x004fe200078e0002 */
[----:B------:R-:W-:-:S03]  /*7dd0*/  IABS R2, R4 ;  /* 0x0000000400027213 */ /* 0x000fc60000000000 */
[----:B----4-:R-:W-:Y:S01]  /*7de0*/  FFMA.FTZ R8, R7, -UR27, R174 ;  /* 0x8000001b07087c23 */ /* 0x010fe200080100ae */
[----:B------:R-:W-:Y:S01]  /*7df0*/  FSEL R133, R6, -INF , !P0 ;  /* 0xff80000006857808 */ /* 0x000fe20004000000 */
[----:B------:R-:W2:Y:S03]  /*7e00*/  I2F R5, R3 ;  /* 0x0000000300057306 */ /* 0x000ea60000201400 */
[----:B------:R-:W-:Y:S01]  /*7e10*/  FSEL R139, R8, -INF , !P6 ;  /* 0xff800000088b7808 */ /* 0x000fe20007000000 */
[----:B------:R-:W-:Y:S01]  /*7e20*/  BAR.SYNC.DEFER_BLOCKING 0x0 ;  /* 0x0000000000007b1d */ /* 0x000fe20000010000 */
[----:B------:R-:W-:-:S04]  /*7e30*/  ISETP.GE.AND P6, PT, R0, R225, PT ;  /* 0x000000e10000720c */ /* 0x000fc80003fc6270 */
[----:B------:R-:W-:Y:S01]  /*7e40*/  ISETP.LT.OR P6, PT, R0, R220, P6 ;  /* 0x000000dc0000720c */ /* 0x000fe200037c1670 */
[----:B------:R3:W4:Y:S01]  /*7e50*/  I2F R4, R2 ;  /* 0x0000000200047306 */ /* 0x0007220000201400 */
[----:B--2---:R-:W-:-:S05]  /*7e60*/  FFMA.FTZ R10, R5, -UR27, R188 ;  /* 0x8000001b050a7c23 */ /* 0x004fca00080100bc */
[----:B------:R-:W-:Y:S02]  /*7e70*/  FSEL R33, R10, -INF , !P6 ;  /* 0xff8000000a217808 */ /* 0x000fe40007000000 */
[C---:B------:R-:W-:Y:S02]  /*7e80*/  ISETP.GE.AND P6, PT, R0.reuse, R224, PT ;  /* 0x000000e00000720c */ /* 0x040fe40003fc6270 */
[----:B---3--:R-:W-:Y:S01]  /*7e90*/  IADD3 R2, R0, 0x1, RZ ;  /* 0x0000000100027810 */ /* 0x008fe20007ffe0ff */
[----:B----4-:R-:W-:Y:S01]  /*7ea0*/  FFMA.FTZ R12, R4, -UR27, R190 ;  /* 0x8000001b040c7c23 */ /* 0x010fe200080100be */
[----:B------:R-:W-:Y:S02]  /*7eb0*/  ISETP.LT.OR P6, PT, R0, R219, P6 ;  /* 0x000000db0000720c */ /* 0x000fe400037c1670 */
[----:B------:R-:W-:Y:S01]  /*7ec0*/  ISETP.GE.AND P5, PT, R2, R227, PT ;  /* 0x000000e30200720c */ /* 0x000fe20003fa6270 */
[--C-:B------:R-:W-:Y:S01]  /*7ed0*/  IMAD.IADD R3, R218, 0x1, -R2.reuse ;  /* 0x00000001da037824 */ /* 0x100fe200078e0a02 */
[C---:B------:R-:W-:Y:S01]  /*7ee0*/  ISETP.GE.AND P4, PT, R2.reuse, R226, PT ;  /* 0x000000e20200720c */ /* 0x040fe20003f86270 */
[----:B------:R-:W-:Y:S01]  /*7ef0*/  IMAD.IADD R5, R217, 0x1, -R2 ;  /* 0x00000001d9057824 */ /* 0x000fe200078e0a02 */
[----:B------:R-:W-:-:S02]  /*7f00*/  ISETP.GE.AND P1, PT, R2, R225, PT ;  /* 0x000000e10200720c */ /* 0x000fc40003f26270 */
[----:B------:R-:W-:Y:S02]  /*7f10*/  IABS R3, R3 ;  /* 0x0000000300037213 */ /* 0x000fe40000000000 */
[C---:B------:R-:W-:Y:S02]  /*7f20*/  ISETP.GE.AND P0, PT, R2.reuse, R224, PT ;  /* 0x000000e00200720c */ /* 0x040fe40003f06270 */
[----:B------:R-:W-:Y:S01]  /*7f30*/  ISETP.LT.OR P5, PT, R2, R222, P5 ;  /* 0x000000de0200720c */ /* 0x000fe20002fa1670 */
[----:B------:R-:W-:Y:S01]  /*7f40*/  IMAD.MOV.U32 R4, RZ, RZ, R3 ;  /* 0x000000ffff047224 */ /* 0x000fe200078e0003 */
[----:B------:R-:W-:Y:S01]  /*7f50*/  IABS R3, R5 ;  /* 0x0000000500037213 */ /* 0x000fe20000000000 */
[----:B------:R-:W-:Y:S01]  /*7f60*/  IMAD.IADD R5, R216, 0x1, -R2 ;  /* 0x00000001d8057824 */ /* 0x000fe200078e0a02 */
[C---:B------:R-:W-:Y:S01]  /*7f70*/  ISETP.LT.OR P4, PT, R2.reuse, R221, P4 ;  /* 0x000000dd0200720c */ /* 0x040fe20002781670 */
[----:B------:R2:W3:Y:S01]  /*7f80*/  I2F R7, R4 ;  /* 0x0000000400077306 */ /* 0x0004e20000201400 */
[----:B------:R-:W-:-:S02]  /*7f90*/  ISETP.LT.OR P1, PT, R2, R220, P1 ;  /* 0x000000dc0200720c */ /* 0x000fc40000f21670 */
[----:B------:R-:W-:Y:S02]  /*7fa0*/  ISETP.LT.OR P0, PT, R2, R219, P0 ;  /* 0x000000db0200720c */ /* 0x000fe40000701670 */
[----:B------:R-:W-:Y:S01]  /*7fb0*/  FSEL R34, R12, -INF , !P6 ;  /* 0xff8000000c227808 */ /* 0x000fe20007000000 */
[----:B--2---:R-:W-:Y:S01]  /*7fc0*/  IMAD.MOV.U32 R4, RZ, RZ, R3 ;  /* 0x000000ffff047224 */ /* 0x004fe200078e0003 */
[----:B------:R-:W-:Y:S01]  /*7fd0*/  IABS R3, R5 ;  /* 0x0000000500037213 */ /* 0x000fe20000000000 */
[----:B---3--:R-:W-:Y:S02]  /*7fe0*/  FFMA.FTZ R9, R7, -UR27, R173 ;  /* 0x8000001b07097c23 */ /* 0x008fe400080100ad */
[----:B------:R2:W3:Y:S03]  /*7ff0*/  I2F R6, R4 ;  /* 0x0000000400067306 */ /* 0x0004e60000201400 */
[----:B------:R-:W-:-:S05]  /*8000*/  FSEL R132, R9, -INF , !P5 ;  /* 0xff80000009847808 */ /* 0x000fca0006800000 */
[----:B------:R-:W4:Y:S01]  /*8010*/  I2F R5, R3 ;  /* 0x0000000300057306 */ /* 0x000f220000201400 */
[----:B--2---:R-:W-:Y:S01]  /*8020*/  IMAD.IADD R4, R223, 0x1, -R2 ;  /* 0x00000001df047824 */ /* 0x004fe200078e0a02 */
[----:B------:R-:W-:Y:S01]  /*8030*/  IADD3 R2, R0, 0x8, RZ ;  /* 0x0000000800027810 */ /* 0x000fe20007ffe0ff */
[----:B---3--:R-:W-:-:S03]  /*8040*/  FFMA.FTZ R8, R6, -UR27, R175 ;  /* 0x8000001b06087c23 */ /* 0x008fc600080100af */
[----:B------:R-:W-:Y:S01]  /*8050*/  IABS R4, R4 ;  /* 0x0000000400047213 */ /* 0x000fe20000000000 */
[--C-:B------:R-:W-:Y:S01]  /*8060*/  IMAD.IADD R6, R216, 0x1, -R2.reuse ;  /* 0x00000001d8067824 */ /* 0x100fe200078e0a02 */
[----:B------:R-:W-:Y:S01]  /*8070*/  FSEL R138, R8, -INF , !P4 ;  /* 0xff800000088a7808 */ /* 0x000fe20006000000 */
[----:B----4-:R-:W-:Y:S01]  /*8080*/  FFMA.FTZ R7, R5, -UR27, R189 ;  /* 0x8000001b05077c23 */ /* 0x010fe200080100bd */
[----:B------:R2:W3:Y:S01]  /*8090*/  I2F R14, R4 ;  /* 0x00000004000e7306 */ /* 0x0004e20000201400 */
[----:B------:R-:W-:Y:S01]  /*80a0*/  IMAD.IADD R3, R218, 0x1, -R2 ;  /* 0x00000001da037824 */ /* 0x000fe200078e0a02 */
[----:B------:R-:W-:Y:S02]  /*80b0*/  ISETP.GE.AND P6, PT, R2, R227, PT ;  /* 0x000000e30200720c */ /* 0x000fe40003fc6270 */
[----:B------:R-:W-:Y:S02]  /*80c0*/  FSEL R32, R7, -INF , !P1 ;  /* 0xff80000007207808 */ /* 0x000fe40004800000 */
[----:B------:R-:W-:-:S02]  /*80d0*/  IABS R3, R3 ;  /* 0x0000000300037213 */ /* 0x000fc40000000000 */
[C---:B------:R-:W-:Y:S02]  /*80e0*/  ISETP.GE.AND P5, PT, R2.reuse, R226, PT ;  /* 0x000000e20200720c */ /* 0x040fe40003fa6270 */
[----:B------:R4:W5:Y:S01]  /*80f0*/  I2F R11, R3 ;  /* 0x00000003000b7306 */ /* 0x0009620000201400 */
[C---:B------:R-:W-:Y:S02]  /*8100*/  ISETP.GE.AND P4, PT, R2.reuse, R225, PT ;  /* 0x000000e10200720c */ /* 0x040fe40003f86270 */
[C---:B------:R-:W-:Y:S02]  /*8110*/  ISETP.GE.AND P1, PT, R2.reuse, R224, PT ;  /* 0x000000e00200720c */ /* 0x040fe40003f26270 */
[C---:B------:R-:W-:Y:S01]  /*8120*/  ISETP.LT.OR P6, PT, R2.reuse, R222, P6 ;  /* 0x000000de0200720c */ /* 0x040fe200037c1670 */
[----:B--2---:R-:W-:Y:S01]  /*8130*/  IMAD.IADD R4, R217, 0x1, -R2 ;  /* 0x00000001d9047824 */ /* 0x004fe200078e0a02 */
[----:B------:R-:W-:Y:S01]  /*8140*/  ISETP.LT.OR P5, PT, R2, R221, P5 ;  /* 0x000000dd0200720c */ /* 0x000fe20002fa1670 */
[----:B---3--:R-:W-:Y:S01]  /*8150*/  FFMA.FTZ R7, R14, -UR27, R191 ;  /* 0x8000001b0e077c23 */ /* 0x008fe200080100bf */
[----:B------:R-:W-:-:S02]  /*8160*/  ISETP.LT.OR P4, PT, R2, R220, P4 ;  /* 0x000000dc0200720c */ /* 0x000fc40002781670 */
[----:B------:R-:W-:Y:S02]  /*8170*/  IABS R4, R4 ;  /* 0x0000000400047213 */ /* 0x000fe40000000000 */
[----:B------:R-:W-:Y:S02]  /*8180*/  ISETP.LT.OR P1, PT, R2, R219, P1 ;  /* 0x000000db0200720c */ /* 0x000fe40000f21670 */
[----:B------:R-:W-:Y:S01]  /*8190*/  FSEL R27, R7, -INF , !P0 ;  /* 0xff800000071b7808 */ /* 0x000fe20004000000 */
[----:B------:R-:W-:Y:S01]  /*81a0*/  IMAD.MOV.U32 R5, RZ, RZ, R4 ;  /* 0x000000ffff057224 */ /* 0x000fe200078e0004 */
[----:B------:R-:W-:Y:S01]  /*81b0*/  IABS R4, R6 ;  /* 0x0000000600047213 */ /* 0x000fe20000000000 */
[----:B------:R-:W-:Y:S01]  /*81c0*/  IMAD.IADD R6, R223, 0x1, -R2 ;  /* 0x00000001df067824 */ /* 0x000fe200078e0a02 */
[----:B----4-:R-:W-:Y:S01]  /*81d0*/  IADD3 R3, R0, 0x9, RZ ;  /* 0x0000000900037810 */ /* 0x010fe20007ffe0ff */
[----:B------:R2:W3:Y:S01]  /*81e0*/  I2F R10, R5 ;  /* 0x00000005000a7306 */ /* 0x0004e20000201400 */
[----:B-----5:R-:W-:-:S02]  /*81f0*/  FFMA.FTZ R8, R11, -UR27, R28 ;  /* 0x8000001b0b087c23 */ /* 0x020fc4000801001c */
[----:B------:R-:W-:Y:S01]  /*8200*/  ISETP.GE.AND P0, PT, R3, R227, PT ;  /* 0x000000e30300720c */ /* 0x000fe20003f06270 */
[----:B------:R-:W-:-:S03]  /*8210*/  IMAD.IADD R2, R217, 0x1, -R3 ;  /* 0x00000001d9027824 */ /* 0x000fc600078e0a03 */
[C---:B------:R-:W-:Y:S01]  /*8220*/  ISETP.LT.OR P0, PT, R3.reuse, R222, P0 ;  /* 0x000000de0300720c */ /* 0x040fe20000701670 */
[----:B--2---:R-:W-:Y:S01]  /*8230*/  IMAD.MOV.U32 R5, RZ, RZ, R4 ;  /* 0x000000ffff057224 */ /* 0x004fe200078e0004 */
[----:B------:R-:W-:Y:S01]  /*8240*/  IABS R4, R6 ;  /* 0x0000000600047213 */ /* 0x000fe20000000000 */
[----:B---3--:R-:W-:Y:S01]  /*8250*/  FFMA.FTZ R10, R10, -UR27, R30 ;  /* 0x8000001b0a0a7c23 */ /* 0x008fe2000801001e */
[----:B------:R-:W-:Y:S01]  /*8260*/  FSEL R30, R8, -INF , !P6 ;  /* 0xff800000081e7808 */ /* 0x000fe20007000000 */
[----:B------:R2:W3:Y:S01]  /*8270*/  I2F R6, R5 ;  /* 0x0000000500067306 */ /* 0x0004e20000201400 */
[C---:B------:R-:W-:Y:S02]  /*8280*/  ISETP.GE.AND P6, PT, R3.reuse, R226, PT ;  /* 0x000000e20300720c */ /* 0x040fe40003fc6270 */
[----:B------:R-:W-:Y:S02]  /*8290*/  FSEL R35, R10, -INF , !P5 ;  /* 0xff8000000a237808 */ /* 0x000fe40006800000 */
[----:B------:R-:W-:-:S02]  /*82a0*/  ISETP.GE.AND P5, PT, R3, R225, PT ;  /* 0x000000e10300720c */ /* 0x000fc40003fa6270 */
[C---:B------:R-:W-:Y:S01]  /*82b0*/  ISETP.LT.OR P6, PT, R3.reuse, R221, P6 ;  /* 0x000000dd0300720c */ /* 0x040fe200037c1670 */
[----:B------:R-:W4:Y:S01]  /*82c0*/  I2F R13, R4 ;  /* 0x00000004000d7306 */ /* 0x000f220000201400 */
[----:B------:R-:W-:Y:S01]  /*82d0*/  ISETP.LT.OR P5, PT, R3, R220, P5 ;  /* 0x000000dc0300720c */ /* 0x000fe20002fa1670 */
[--C-:B--2---:R-:W-:Y:S02]  /*82e0*/  IMAD.IADD R5, R218, 0x1, -R3.reuse ;  /* 0x00000001da057824 */ /* 0x104fe400078e0a03 */
[----:B---3--:R-:W-:Y:S02]  /*82f0*/  FFMA.FTZ R9, R6, -UR27, R184 ;  /* 0x8000001b06097c23 */ /* 0x008fe400080100b8 */
[----:B------:R-:W-:Y:S01]  /*8300*/  IMAD.IADD R6, R216, 0x1, -R3 ;  /* 0x00000001d8067824 */ /* 0x000fe200078e0a03 */
[----:B------:R-:W-:Y:S02]  /*8310*/  IABS R5, R5 ;  /* 0x0000000500057213 */ /* 0x000fe40000000000 */
[----:B------:R-:W-:Y:S01]  /*8320*/  FSEL R23, R9, -INF , !P4 ;  /* 0xff80000009177808 */ /* 0x000fe20006000000 */
[----:B----4-:R-:W-:Y:S01]  /*8330*/  FFMA.FTZ R7, R13, -UR27, R186 ;  /* 0x8000001b0d077c23 */ /* 0x010fe200080100ba */
[----:B------:R-:W-:Y:S01]  /*8340*/  IABS R4, R2 ;  /* 0x0000000200047213 */ /* 0x000fe20000000000 */
[----:B------:R2:W3:Y:S01]  /*8350*/  I2F R12, R5 ;  /* 0x00000005000c7306 */ /* 0x0004e20000201400 */
[----:B------:R-:W-:-:S02]  /*8360*/  IADD3 R2, R0, 0x10, RZ ;  /* 0x0000001000027810 */ /* 0x000fc40007ffe0ff */
[----:B------:R-:W-:Y:S02]  /*8370*/  ISETP.GE.AND P4, PT, R3, R224, PT ;  /* 0x000000e00300720c */ /* 0x000fe40003f86270 */
[----:B------:R-:W-:Y:S02]  /*8380*/  FSEL R24, R7, -INF , !P1 ;  /* 0xff80000007187808 */ /* 0x000fe40004800000 */
[----:B------:R-:W-:Y:S02]  /*8390*/  ISETP.LT.OR P4, PT, R3, R219, P4 ;  /* 0x000000db0300720c */ /* 0x000fe40002781670 */
[----:B------:R-:W-:-:S04]  /*83a0*/  ISETP.GE.AND P1, PT, R2, R227, PT ;  /* 0x000000e30200720c */ /* 0x000fc80003f26270 */
[----:B------:R-:W-:Y:S01]  /*83b0*/  ISETP.LT.OR P1, PT, R2, R222, P1 ;  /* 0x000000de0200720c */ /* 0x000fe20000f21670 */
[----:B--2---:R-:W-:Y:S01]  /*83c0*/  IMAD.MOV.U32 R5, RZ, RZ, R4 ;  /* 0x000000ffff057224 */ /* 0x004fe200078e0004 */
[----:B------:R-:W-:Y:S01]  /*83d0*/  IABS R4, R6 ;  /* 0x0000000600047213 */ /* 0x000fe20000000000 */
[----:B------:R-:W-:Y:S02]  /*83e0*/  IMAD.IADD R6, R223, 0x1, -R3 ;  /* 0x00000001df067824 */ /* 0x000fe400078e0a03 */
[----:B------:R2:W4:Y:S01]  /*83f0*/  I2F R11, R5 ;  /* 0x00000005000b7306 */ /* 0x0005220000201400 */
[----:B------:R-:W-:Y:S02]  /*8400*/  IMAD.IADD R3, R217, 0x1, -R2 ;  /* 0x00000001d9037824 */ /* 0x000fe400078e0a02 */
[----:B---3--:R-:W-:-:S05]  /*8410*/  FFMA.FTZ R9, R12, -UR27, R29 ;  /* 0x8000001b0c097c23 */ /* 0x008fca000801001d */
[----:B------:R-:W-:Y:S02]  /*8420*/  FSEL R26, R9, -INF , !P0 ;  /* 0xff800000091a7808 */ /* 0x000fe40004000000 */
[----:B------:R-:W-:-:S04]  /*8430*/  ISETP.GE.AND P0, PT, R2, R226, PT ;  /* 0x000000e20200720c */ /* 0x000fc80003f06270 */
[----:B------:R-:W-:Y:S01]  /*8440*/  ISETP.LT.OR P0, PT, R2, R221, P0 ;  /* 0x000000dd0200720c */ /* 0x000fe20000701670 */
[----:B--2---:R-:W-:Y:S01]  /*8450*/  IMAD.MOV.U32 R5, RZ, RZ, R4 ;  /* 0x000000ffff057224 */ /* 0x004fe200078e0004 */
[----:B------:R-:W-:Y:S01]  /*8460*/  IABS R4, R6 ;  /* 0x0000000600047213 */ /* 0x000fe20000000000 */
[----:B----4-:R-:W-:Y:S02]  /*8470*/  FFMA.FTZ R10, R11, -UR27, R31 ;  /* 0x8000001b0b0a7c23 */ /* 0x010fe4000801001f */
[----:B------:R2:W3:Y:S03]  /*8480*/  I2F R6, R5 ;  /* 0x0000000500067306 */ /* 0x0004e60000201400 */
[----:B------:R-:W-:Y:S02]  /*8490*/  FSEL R28, R10, -INF , !P6 ;  /* 0xff8000000a1c7808 */ /* 0x000fe40007000000 */
[----:B------:R-:W-:-:S03]  /*84a0*/  ISETP.GE.AND P6, PT, R2, R225, PT ;  /* 0x000000e10200720c */ /* 0x000fc60003fc6270 */
[----:B------:R4:W-:Y:S01]  /*84b0*/  I2F R14, R4 ;  /* 0x00000004000e7306 */ /* 0x0009e20000201400 */
[----:B------:R-:W-:Y:S01]  /*84c0*/  ISETP.LT.OR P6, PT, R2, R220, P6 ;  /* 0x000000dc0200720c */ /* 0x000fe200037c1670 */
[--C-:B--2---:R-:W-:Y:S02]  /*84d0*/  IMAD.IADD R5, R218, 0x1, -R2.reuse ;  /* 0x00000001da057824 */ /* 0x104fe400078e0a02 */
[----:B---3--:R-:W-:Y:S02]  /*84e0*/  FFMA.FTZ R8, R6, -UR27, R185 ;  /* 0x8000001b06087c23 */ /* 0x008fe400080100b9 */
[----:B------:R-:W-:Y:S01]  /*84f0*/  IMAD.IADD R6, R216, 0x1, -R2 ;  /* 0x00000001d8067824 */ /* 0x000fe200078e0a02 */
[----:B------:R-:W-:Y:S02]  /*8500*/  IABS R5, R5 ;  /* 0x0000000500057213 */ /* 0x000fe40000000000 */
[----:B------:R-:W-:Y:S02]  /*8510*/  FSEL R20, R8, -INF , !P5 ;  /* 0xff80000008147808 */ /* 0x000fe40006800000 */
[----:B----4-:R-:W-:Y:S01]  /*8520*/  IABS R4, R3 ;  /* 0x0000000300047213 */ /* 0x010fe20000000000 */
[----:B------:R2:W3:Y:S01]  /*8530*/  I2F R12, R5 ;  /* 0x00000005000c7306 */ /* 0x0004e20000201400 */
[----:B------:R-:W-:-:S02]  /*8540*/  IADD3 R3, R0, 0x11, RZ ;  /* 0x0000001100037810 */ /* 0x000fc40007ffe0ff */
[----:B------:R-:W-:-:S04]  /*8550*/  ISETP.GE.AND P5, PT, R2, R224, PT ;  /* 0x000000e00200720c */ /* 0x000fc80003fa6270 */
[----:B------:R-:W-:Y:S01]  /*8560*/  ISETP.LT.OR P5, PT, R2, R219, P5 ;  /* 0x000000db0200720c */ /* 0x000fe20002fa1670 */
[----:B--2---:R-:W-:Y:S01]  /*8570*/  IMAD.MOV.U32 R5, RZ, RZ, R4 ;  /* 0x000000ffff057224 */ /* 0x004fe200078e0004 */
[----:B------:R-:W-:Y:S01]  /*8580*/  IABS R4, R6 ;  /* 0x0000000600047213 */ /* 0x000fe20000000000 */
[----:B------:R-:W-:Y:S02]  /*8590*/  IMAD.IADD R6, R223, 0x1, -R2 ;  /* 0x00000001df067824 */ /* 0x000fe400078e0a02 */
[----:B------:R2:W4:Y:S01]  /*85a0*/  I2F R11, R5 ;  /* 0x00000005000b7306 */ /* 0x0005220000201400 */
[----:B------:R-:W-:Y:S02]  /*85b0*/  IMAD.IADD R2, R217, 0x1, -R3 ;  /* 0x00000001d9027824 */ /* 0x000fe400078e0a03 */
[----:B---3--:R-:W-:-:S03]  /*85c0*/  FFMA.FTZ R7, R12, -UR27, R16 ;  /* 0x8000001b0c077c23 */ /* 0x008fc60008010010 */
[----:B------:R-:W-:Y:S02]  /*85d0*/  IABS R2, R2 ;  /* 0x0000000200027213 */ /* 0x000fe40000000000 */
[----:B------:R-:W-:Y:S02]  /*85e0*/  FSEL R198, R7, -INF , !P1 ;  /* 0xff80000007c67808 */ /* 0x000fe40004800000 */
[----:B------:R-:W-:-:S04]  /*85f0*/  ISETP.GE.AND P1, PT, R3, R226, PT ;  /* 0x000000e20300720c */ /* 0x000fc80003f26270 */
[----:B------:R-:W-:Y:S01]  /*8600*/  ISETP.LT.OR P1, PT, R3, R221, P1 ;  /* 0x000000dd0300720c */ /* 0x000fe20000f21670 */
[----:B--2---:R-:W-:Y:S01]  /*8610*/  IMAD.MOV.U32 R5, RZ, RZ, R4 ;  /* 0x000000ffff057224 */ /* 0x004fe200078e0004 */
[----:B------:R-:W-:Y:S01]  /*8620*/  IABS R4, R6 ;  /* 0x0000000600047213 */ /* 0x000fe20000000000 */
[----:B------:R-:W-:Y:S02]  /*8630*/  FFMA.FTZ R6, R14, -UR27, R187 ;  /* 0x8000001b0e067c23 */ /* 0x000fe400080100bb */
[----:B------:R2:W3:Y:S01]  /*8640*/  I2F R9, R5 ;  /* 0x0000000500097306 */ /* 0x0004e20000201400 */
[----:B----4-:R-:W-:Y:S02]  /*8650*/  FFMA.FTZ R8, R11, -UR27, R18 ;  /* 0x8000001b0b087c23 */ /* 0x010fe40008010012 */
[----:B------:R-:W-:Y:S01]  /*8660*/  FSEL R22, R6, -INF , !P4 ;  /* 0xff80000006167808 */ /* 0x000fe20006000000 */
[----:B------:R-:W-:Y:S01]  /*8670*/  IMAD.IADD R6, R223, 0x1, -R3 ;  /* 0x00000001df067824 */ /* 0x000fe200078e0a03 */
[----:B------:R-:W-:-:S02]  /*8680*/  ISETP.GE.AND P4, PT, R3, R227, PT ;  /* 0x000000e30300720c */ /* 0x000fc40003f86270 */
[----:B------:R-:W-:Y:S01]  /*8690*/  FSEL R199, R8, -INF , !P0 ;  /* 0xff80000008c77808 */ /* 0x000fe20004000000 */
[----:B------:R4:W-:Y:S01]  /*86a0*/  I2F R15, R4 ;  /* 0x00000004000f7306 */ /* 0x0009e20000201400 */
[C---:B------:R-:W-:Y:S02]  /*86b0*/  ISETP.GE.AND P0, PT, R3.reuse, R225, PT ;  /* 0x000000e10300720c */ /* 0x040fe40003f06270 */
[C---:B------:R-:W-:Y:S02]  /*86c0*/  ISETP.LT.OR P4, PT, R3.reuse, R222, P4 ;  /* 0x000000de0300720c */ /* 0x040fe40002781670 */
[----:B------:R-:W-:Y:S01]  /*86d0*/  ISETP.LT.OR P0, PT, R3, R220, P0 ;  /* 0x000000dc0300720c */ /* 0x000fe20000701670 */
[----:B--2---:R-:W-:Y:S02]  /*86e0*/  IMAD.IADD R5, R218, 0x1, -R3 ;  /* 0x00000001da057824 */ /* 0x004fe400078e0a03 */
[----:B---3--:R-:W-:-:S03]  /*86f0*/  FFMA.FTZ R9, R9, -UR27, R180 ;  /* 0x8000001b09097c23 */ /* 0x008fc600080100b4 */
[----:B------:R-:W-:Y:S02]  /*8700*/  IABS R5, R5 ;  /* 0x0000000500057213 */ /* 0x000fe40000000000 */
[----:B------:R-:W-:Y:S02]  /*8710*/  FSEL R239, R9, -INF , !P6 ;  /* 0xff80000009ef7808 */ /* 0x000fe40007000000 */
[C---:B------:R-:W-:Y:S01]  /*8720*/  ISETP.GE.AND P6, PT, R3.reuse, R224, PT ;  /* 0x000000e00300720c */ /* 0x040fe20003fc6270 */
[----:B----4-:R-:W-:Y:S02]  /*8730*/  IMAD.MOV.U32 R4, RZ, RZ, R5 ;  /* 0x000000ffff047224 */ /* 0x010fe400078e0005 */
[----:B------:R-:W-:Y:S01]  /*8740*/  IMAD.MOV.U32 R5, RZ, RZ, R2 ;  /* 0x000000ffff057224 */ /* 0x000fe200078e0002 */
[----:B------:R-:W-:Y:S01]  /*8750*/  IADD3 R2, R0, 0x18, RZ ;  /* 0x0000001800027810 */ /* 0x000fe20007ffe0ff */
[----:B------:R2:W-:Y:S01]  /*8760*/  I2F R13, R4 ;  /* 0x00000004000d7306 */ /* 0x0005e20000201400 */
[----:B------:R-:W-:-:S02]  /*8770*/  ISETP.LT.OR P6, PT, R3, R219, P6 ;  /* 0x000000db0300720c */ /* 0x000fc400037c1670 */
[----:B------:R-:W-:-:S05]  /*8780*/  IADD3 R0, R0, 0x19, RZ ;  /* 0x0000001900007810 */ /* 0x000fca0007ffe0ff */
[----:B------:R-:W3:Y:S01]  /*8790*/  I2F R10, R5 ;  /* 0x00000005000a7306 */ /* 0x000ee20000201400 */
[----:B--2---:R-:W-:-:S05]  /*87a0*/  IMAD.IADD R4, R216, 0x1, -R3 ;  /* 0x00000001d8047824 */ /* 0x004fca00078e0a03 */
[----:B------:R-:W-:Y:S01]  /*87b0*/  IABS R4, R4 ;  /* 0x0000000400047213 */ /* 0x000fe20000000000 */
[----:B---3--:R-:W-:-:S04]  /*87c0*/  FFMA.FTZ R8, R10, -UR27, R19 ;  /* 0x8000001b0a087c23 */ /* 0x008fc80008010013 */
[----:B------:R-:W-:Y:S01]  /*87d0*/  IMAD.MOV.U32 R5, RZ, RZ, R4 ;  /* 0x000000ffff057224 */ /* 0x000fe200078e0004 */
[----:B------:R-:W-:Y:S01]  /*87e0*/  IABS R4, R6 ;  /* 0x0000000600047213 */ /* 0x000fe20000000000 */
[----:B------:R-:W-:Y:S01]  /*87f0*/  IMAD.IADD R6, R218, 0x1, -R2 ;  /* 0x00000001da067824 */ /* 0x000fe200078e0a02 */
[----:B------:R-:W-:Y:S01]  /*8800*/  FSEL R196, R8, -INF , !P1 ;  /* 0xff80000008c47808 */ /* 0x000fe20004800000 */
[----:B------:R2:W3:Y:S01]  /*8810*/  I2F R7, R5 ;  /* 0x0000000500077306 */ /* 0x0004e20000201400 */
[----:B------:R-:W-:-:S04]  /*8820*/  ISETP.GE.AND P1, PT, R2, R225, PT ;  /* 0x000000e10200720c */ /* 0x000fc80003f26270 */
[----:B------:R-:W-:Y:S01]  /*8830*/  ISETP.LT.OR P1, PT, R2, R220, P1 ;  /* 0x000000dc0200720c */ /* 0x000fe20000f21670 */
[----:B--2---:R-:W-:Y:S01]  /*8840*/  IMAD.MOV.U32 R5, RZ, RZ, R4 ;  /* 0x000000ffff057224 */ /* 0x004fe200078e0004 */
[----:B------:R-:W-:Y:S01]  /*8850*/  IABS R4, R6 ;  /* 0x0000000600047213 */ /* 0x000fe20000000000 */
[----:B------:R-:W-:Y:S02]  /*8860*/  FFMA.FTZ R6, R13, -UR27, R17 ;  /* 0x8000001b0d067c23 */ /* 0x000fe40008010011 */
[----:B------:R2:W4:Y:S01]  /*8870*/  I2F R14, R5 ;  /* 0x00000005000e7306 */ /* 0x0005220000201400 */
[----:B---3--:R-:W-:Y:S02]  /*8880*/  FFMA.FTZ R7, R7, -UR27, R181 ;  /* 0x8000001b07077c23 */ /* 0x008fe400080100b5 */
[----:B------:R-:W-:Y:S02]  /*8890*/  FSEL R190, R6, -INF , !P4 ;  /* 0xff80000006be7808 */ /* 0x000fe40006000000 */
[----:B------:R-:W-:-:S02]  /*88a0*/  ISETP.GE.AND P4, PT, R2, R226, PT ;  /* 0x000000e20200720c */ /* 0x000fc40003f86270 */
[----:B------:R-:W-:Y:S01]  /*88b0*/  FSEL R197, R7, -INF , !P0 ;  /* 0xff80000007c57808 */ /* 0x000fe20004000000 */
[----:B------:R3:W5:Y:S01]  /*88c0*/  I2F R9, R4 ;  /* 0x0000000400097306 */ /* 0x0007620000201400 */
[C---:B------:R-:W-:Y:S02]  /*88d0*/  ISETP.GE.AND P0, PT, R2.reuse, R224, PT ;  /* 0x000000e00200720c */ /* 0x040fe40003f06270 */
[C---:B------:R-:W-:Y:S02]  /*88e0*/  ISETP.LT.OR P4, PT, R2.reuse, R221, P4 ;  /* 0x000000dd0200720c */ /* 0x040fe40002781670 */
[----:B------:R-:W-:Y:S01]  /*88f0*/  ISETP.LT.OR P0, PT, R2, R219, P0 ;  /* 0x000000db0200720c */ /* 0x000fe20000701670 */
[----:B--2---:R-:W-:Y:S02]  /*8900*/  IMAD.IADD R5, R217, 0x1, -R2 ;  /* 0x00000001d9057824 */ /* 0x004fe400078e0a02 */
[----:B----4-:R-:W-:-:S03]  /*8910*/  FFMA.FTZ R6, R14, -UR27, R183 ;  /* 0x8000001b0e067c23 */ /* 0x010fc600080100b7 */
[----:B------:R-:W-:Y:S01]  /*8920*/  IABS R3, R5 ;  /* 0x0000000500037213 */ /* 0x000fe20000000000 */
[----:B------:R-:W-:Y:S01]  /*8930*/  FFMA.FTZ R5, R15, -UR27, R182 ;  /* 0x8000001b0f057c23 */ /* 0x000fe200080100b6 */
[----:B------:R-:W-:Y:S01]  /*8940*/  FSEL R191, R6, -INF , !P6 ;  /* 0xff80000006bf7808 */ /* 0x000fe20007000000 */
[----:B---3--:R-:W-:Y:S01]  /*8950*/  IMAD.IADD R4, R216, 0x1, -R2 ;  /* 0x00000001d8047824 */ /* 0x008fe200078e0a02 */
[----:B------:R2:W-:Y:S01]  /*8960*/  I2F R13, R3 ;  /* 0x00000003000d7306 */ /* 0x0005e20000201400 */
[----:B-----5:R-:W-:Y:S01]  /*8970*/  FFMA.FTZ R9, R9, -UR27, R176 ;  /* 0x8000001b09097c23 */ /* 0x020fe200080100b0 */
[----:B------:R-:W-:Y:S01]  /*8980*/  FSEL R238, R5, -INF , !P5 ;  /* 0xff80000005ee7808 */ /* 0x000fe20006800000 */
[----:B------:R-:W-:Y:S01]  /*8990*/  IMAD.IADD R5, R218, 0x1, -R0 ;  /* 0x00000001da057824 */ /* 0x000fe200078e0a00 */
[----:B------:R-:W-:Y:S02]  /*89a0*/  IABS R4, R4 ;  /* 0x0000000400047213 */ /* 0x000fe40000000000 */
[----:B------:R-:W-:-:S02]  /*89b0*/  ISETP.GE.AND P5, PT, R2, R227, PT ;  /* 0x000000e30200720c */ /* 0x000fc40003fa6270 */
[----:B------:R-:W3:Y:S01]  /*89c0*/  I2F R12, R4 ;  /* 0x00000004000c7306 */ /* 0x000ee20000201400 */
[----:B------:R-:W-:Y:S02]  /*89d0*/  ISETP.GE.AND P6, PT, R0, R227, PT ;  /* 0x000000e30000720c */ /* 0x000fe40003fc6270 */
[-C--:B------:R-:W-:Y:S02]  /*89e0*/  ISETP.LT.OR P5, PT, R2, R222.reuse, P5 ;  /* 0x000000de0200720c */ /* 0x080fe40002fa1670 */
[C---:B------:R-:W-:Y:S02]  /*89f0*/  ISETP.LT.OR P6, PT, R0.reuse, R222, P6 ;  /* 0x000000de0000720c */ /* 0x040fe400037c1670 */
[----:B------:R-:W-:Y:S01]  /*8a00*/  FSEL R184, R9, -INF , !P5 ;  /* 0xff80000009b87808 */ /* 0x000fe20006800000 */
[----:B--2---:R-:W-:Y:S01]  /*8a10*/  IMAD.IADD R3, R223, 0x1, -R2 ;  /* 0x00000001df037824 */ /* 0x004fe200078e0a02 */
[----:B------:R-:W-:Y:S01]  /*8a20*/  ISETP.GE.AND P5, PT, R0, R226, PT ;  /* 0x000000e20000720c */ /* 0x000fe20003fa6270 */
[----:B------:R-:W-:-:S03]  /*8a30*/  IMAD.IADD R2, R216, 0x1, -R0 ;  /* 0x00000001d8027824 */ /* 0x000fc600078e0a00 */
[----:B------:R-:W-:Y:S02]  /*8a40*/  IABS R3, R3 ;  /* 0x0000000300037213 */ /* 0x000fe40000000000 */
[----:B------:R-:W-:Y:S01]  /*8a50*/  IABS R2, R2 ;  /* 0x0000000200027213 */ /* 0x000fe20000000000 */
[----:B---3--:R-:W-:Y:S01]  /*8a60*/  FFMA.FTZ R7, R12, -UR27, R192 ;  /* 0x8000001b0c077c23 */ /* 0x008fe200080100c0 */
[C---:B------:R-:W-:Y:S01]  /*8a70*/  ISETP.LT.OR P5, PT, R0.reuse, R221, P5 ;  /* 0x000000dd0000720c */ /* 0x040fe20002fa1670 */
[----:B------:R-:W-:Y:S01]  /*8a80*/  IMAD.MOV.U32 R4, RZ, RZ, R3 ;  /* 0x000000ffff047224 */ /* 0x000fe200078e0003 */
[----:B------:R-:W-:Y:S01]  /*8a90*/  IABS R3, R5 ;  /* 0x0000000500037213 */ /* 0x000fe20000000000 */
[----:B------:R-:W-:Y:S01]  /*8aa0*/  FFMA.FTZ R5, R13, -UR27, R178 ;  /* 0x8000001b0d057c23 */ /* 0x000fe200080100b2 */
[----:B------:R-:W-:Y:S01]  /*8ab0*/  FSEL R189, R7, -INF , !P1 ;  /* 0xff80000007bd7808 */ /* 0x000fe20004800000 */
[----:B------:R2:W3:Y:S01]  /*8ac0*/  I2F R10, R4 ;  /* 0x00000004000a7306 */ /* 0x0004e20000201400 */
[----:B------:R-:W-:-:S02]  /*8ad0*/  ISETP.GE.AND P1, PT, R0, R224, PT ;  /* 0x000000e00000720c */ /* 0x000fc40003f26270 */
[----:B------:R-:W-:Y:S02]  /*8ae0*/  FSEL R185, R5, -INF , !P4 ;  /* 0xff80000005b97808 */ /* 0x000fe40006000000 */
[C---:B------:R-:W-:Y:S02]  /*8af0*/  ISETP.GE.AND P4, PT, R0.reuse, R225, PT ;  /* 0x000000e10000720c */ /* 0x040fe40003f86270 */
[C---:B------:R-:W-:Y:S01]  /*8b00*/  ISETP.LT.OR P1, PT, R0.reuse, R219, P1 ;  /* 0x000000db0000720c */ /* 0x040fe20000f21670 */
[----:B------:R-:W4:Y:S01]  /*8b10*/  I2F R11, R3 ;  /* 0x00000003000b7306 */ /* 0x000f220000201400 */
[----:B------:R-:W-:Y:S01]  /*8b20*/  ISETP.LT.OR P4, PT, R0, R220, P4 ;  /* 0x000000dc0000720c */ /* 0x000fe20002781670 */
[----:B--2---:R-:W-:Y:S02]  /*8b30*/  IMAD.IADD R4, R217, 0x1, -R0 ;  /* 0x00000001d9047824 */ /* 0x004fe400078e0a00 */
[----:B---3--:R-:W-:-:S03]  /*8b40*/  FFMA.FTZ R10, R10, -UR27, R194 ;  /* 0x8000001b0a0a7c23 */ /* 0x008fc600080100c2 */
[----:B------:R-:W-:Y:S02]  /*8b50*/  IABS R4, R4 ;  /* 0x0000000400047213 */ /* 0x000fe40000000000 */
[----:B------:R-:W-:Y:S01]  /*8b60*/  FSEL R188, R10, -INF , !P0 ;  /* 0xff8000000abc7808 */ /* 0x000fe20004000000 */
[----:B----4-:R-:W-:Y:S01]  /*8b70*/  FFMA.FTZ R5, R11, -UR27, R177 ;  /* 0x8000001b0b057c23 */ /* 0x010fe200080100b1 */
[----:B------:R-:W-:Y:S01]  /*8b80*/  PLOP3.LUT P0, PT, PT, PT, UP0, 0x80, 0x0 ;  /* 0x000000000000781c */ /* 0x000fe20003f0f008 */
[----:B------:R-:W-:Y:S02]  /*8b90*/  IMAD.MOV.U32 R3, RZ, RZ, R4 ;  /* 0x000000ffff037224 */ /* 0x000fe400078e0004 */
[----:B------:R-:W-:Y:S01]  /*8ba0*/  IMAD.IADD R4, R223, 0x1, -R0 ;  /* 0x00000001df047824 */ /* 0x000fe200078e0a00 */
[----:B------:R-:W-:Y:S01]  /*8bb0*/  FSEL R178, R5, -INF , !P6 ;  /* 0xff80000005b27808 */ /* 0x000fe20007000000 */
[----:B------:R2:W3:Y:S02]  /*8bc0*/  I2F R8, R3 ;  /* 0x0000000300087306 */ /* 0x0004e40000201400 */
[----:B--2---:R-:W-:Y:S01]  /*8bd0*/  IMAD.MOV.U32 R3, RZ, RZ, R2 ;  /* 0x000000ffff037224 */ /* 0x004fe200078e0002 */
[----:B------:R-:W-:Y:S01]  /*8be0*/  IABS R2, R4 ;  /* 0x0000000400027213 */ /* 0x000fe20000000000 */
[----:B---3--:R-:W-:-:S04]  /*8bf0*/  FFMA.FTZ R4, R8, -UR27, R179 ;  /* 0x8000001b08047c23 */ /* 0x008fc800080100b3 */
[----:B------:R-:W2:Y:S01]  /*8c00*/  I2F R3, R3 ;  /* 0x0000000300037306 */ /* 0x000ea20000201400 */
[----:B------:R-:W-:-:S07]  /*8c10*/  FSEL R179, R4, -INF , !P5 ;  /* 0xff80000004b37808 */ /* 0x000fce0006800000 */
[----:B------:R-:W3:Y:S01]  /*8c20*/  I2F R2, R2 ;  /* 0x0000000200027306 */ /* 0x000ee20000201400 */
[----:B--2---:R-:W-:-:S05]  /*8c30*/  FFMA.FTZ R3, R3, -UR27, R193 ;  /* 0x8000001b03037c23 */ /* 0x004fca00080100c1 */
[----:B------:R-:W-:Y:S01]  /*8c40*/  FSEL R186, R3, -INF , !P4 ;  /* 0xff80000003ba7808 */ /* 0x000fe20006000000 */
[----:B---3--:R-:W-:-:S05]  /*8c50*/  FFMA.FTZ R0, R2, -UR27, R195 ;  /* 0x8000001b02007c23 */ /* 0x008fca00080100c3 */
        /* <DEDUP_REMOVED lines=48> */
.L_x_1984:
[----:B------:R-:W-:Y:S05]  /*8f60*/  BSYNC B0 ;  /* 0x0000000000007941 */ /* 0x000fea0003800000 */
.L_x_1983:
[----:B------:R-:W0:Y:S02]  /*8f70*/  LDGDEPBAR ;  /* 0x00000000000079af */ /* 0x000e240000000000 */
.L_x_1982:
[----:B--2-4-:R-:W2:Y:S04]  /*8f80*/  LDL R4, [R1+0x70] ;  /* 0x0000700001047983 */ /* 0x014ea80000100800 */
[----:B------:R-:W3:Y:S04]  /*8f90*/  LDL R0, [R1+0x28] ;  /* 0x0000280001007983 */ /* 0x000ee80000100800 */
[----:B------:R-:W4:Y:S04]  /*8fa0*/  LDL.64 R2, [R1+0x80] ;  /* 0x0000800001027983 */ /* 0x000f280000100a00 */
[----:B------:R-:W5:Y:S01]  /*8fb0*/  LDL.64 R6, [R1] ;  /* 0x0000000001067983 */ /* 0x000f620000100a00 */
[----:B------:R-:W-:-:S02]  /*8fc0*/  MOV R31, R247 ;  /* 0x000000f7001f7202 */ /* 0x000fc40000000f00 */
[----:B--2---:R-:W-:Y:S02]  /*8fd0*/  LOP3.LUT R4, R241, R4, RZ, 0x3c, !PT ;  /* 0x00000004f1047212 */ /* 0x004fe400078e3cff */
[----:B---3--:R-:W-:-:S03]  /*8fe0*/  MOV R16, R0 ;  /* 0x0000000000107202 */ /* 0x008fc60000000f00 */
[----:B------:R-:W-:Y:S01]  /*8ff0*/  IMAD.WIDE.U32 R4, R4, -0x2daee0ad, RZ ;  /* 0xd2511f5304047825 */ /* 0x000fe200078e00ff */
[----:B------:R-:W-:Y:S02]  /*9000*/  MOV R0, UR31 ;  /* 0x0000001f00007c02 */ /* 0x000fe40008000f00 */
[----:B----4-:R-:W-:Y:S02]  /*9010*/  MOV R15, R3 ;  /* 0x00000003000f7202 */ /* 0x010fe40000000f00 */
[----:B------:R-:W-:Y:S02]  /*9020*/  FMNMX.FTZ R3, R134, R33, !PT ;  /* 0x0000002186037209 */ /* 0x000fe40007810000 */
[----:B------:R-:W-:Y:S02]  /*9030*/  LOP3.LUT R0, R237, UR33, R0, 0x96, !PT ;  /* 0x00000021ed007c12 */ /* 0x000fe4000f8e9600 */
[----:B------:R-:W-:Y:S02]  /*9040*/  MOV R14, R2 ;  /* 0x00000002000e7202 */ /* 0x000fe40000000f00 */
[----:B------:R-:W-:-:S02]  /*9050*/  FMNMX.FTZ R3, R32, R3, !PT ;  /* 0x0000000320037209 */ /* 0x000fc40007810000 */
[----:B------:R-:W-:Y:S01]  /*9060*/  LOP3.LUT R2, R5, UR15, R236, 0x96, !PT ;  /* 0x0000000f05027c12 */ /* 0x000fe2000f8e96ec */
[----:B------:R-:W-:Y:S01]  /*9070*/  IMAD.WIDE.U32 R12, R0, -0x326172a9, RZ ;  /* 0xcd9e8d57000c7825 */ /* 0x000fe200078e00ff */
[----:B------:R-:W-:-:S03]  /*9080*/  FMNMX.FTZ R0, R23, R3, !PT ;  /* 0x0000000317007209 */ /* 0x000fc60007810000 */
[----:B------:R-:W-:Y:S01]  /*9090*/  IMAD.WIDE.U32 R2, R2, -0x326172a9, RZ ;  /* 0xcd9e8d5702027825 */ /* 0x000fe200078e00ff */
[----:B------:R-:W-:Y:S02]  /*90a0*/  LOP3.LUT R5, R13, UR16, R240, 0x96, !PT ;  /* 0x000000100d057c12 */ /* 0x000fe4000f8e96f0 */
[----:B-----5:R-:W-:Y:S02]  /*90b0*/  MOV R180, R6 ;  /* 0x0000000600b47202 */ /* 0x020fe40000000f00 */
[----:B------:R-:W-:Y:S02]  /*90c0*/  LOP3.LUT R6, R3, UR14, R12, 0x96, !PT ;  /* 0x0000000e03067c12 */ /* 0x000fe4000f8e960c */
[----:B------:R-:W-:Y:S01]  /*90d0*/  FMNMX.FTZ R0, R20, R0, !PT ;  /* 0x0000000014007209 */ /* 0x000fe20007810000 */
[----:B------:R-:W-:Y:S01]  /*90e0*/  IMAD.WIDE.U32 R8, R5, -0x2daee0ad, RZ ;  /* 0xd2511f5305087825 */ /* 0x000fe200078e00ff */
[----:B------:R-:W-:Y:S02]  /*90f0*/  MOV R181, R7 ;  /* 0x0000000700b57202 */ /* 0x000fe40000000f00 */
[----:B------:R-:W-:Y:S01]  /*9100*/  FMNMX.FTZ R0, R239, R0, !PT ;  /* 0x00000000ef007209 */ /* 0x000fe20007810000 */
[----:B------:R-:W-:Y:S01]  /*9110*/  IMAD.WIDE.U32 R6, R6, -0x2daee0ad, RZ ;  /* 0xd2511f5306067825 */ /* 0x000fe200078e00ff */
[----:B------:R-:W-:-:S02]  /*9120*/  LOP3.LUT R5, R9, UR13, R4, 0x96, !PT ;  /* 0x0000000d09057c12 */ /* 0x000fc4000f8e9604 */
[----:B------:R-:W-:Y:S02]  /*9130*/  FMNMX.FTZ R4, R197, R0, !PT ;  /* 0x00000000c5047209 */ /* 0x000fe40007810000 */
[----:B------:R-:W-:Y:S01]  /*9140*/  LOP3.LUT R0, R7, UR11, R8, 0x96, !PT ;  /* 0x0000000b07007c12 */ /* 0x000fe2000f8e9608 */
[----:B------:R-:W-:-:S04]  /*9150*/  IMAD.WIDE.U32 R10, R5, -0x326172a9, RZ ;  /* 0xcd9e8d57050a7825 */ /* 0x000fc800078e00ff */
[----:B------:R-:W-:Y:S01]  /*9160*/  IMAD.WIDE.U32 R174, R0, -0x326172a9, RZ ;  /* 0xcd9e8d5700ae7825 */ /* 0x000fe200078e00ff */
[----:B------:R-:W-:Y:S02]  /*9170*/  FMNMX.FTZ R4, R189, R4, !PT ;  /* 0x00000004bd047209 */ /* 0x000fe40007810000 */
[----:B------:R-:W-:Y:S02]  /*9180*/  LOP3.LUT R8, R11, UR12, R2, 0x96, !PT ;  /* 0x0000000c0b087c12 */ /* 0x000fe4000f8e9602 */
[----:B------:R-:W-:Y:S02]  /*9190*/  LOP3.LUT R0, R175, UR10, R10, 0x96, !PT ;  /* 0x0000000aaf007c12 */ /* 0x000fe4000f8e960a */
[----:B------:R-:W-:Y:S01]  /*91a0*/  FMNMX.FTZ R4, R186, R4, !PT ;  /* 0x00000004ba047209 */ /* 0x000fe20007810000 */
[----:B------:R-:W-:-:S04]  /*91b0*/  IMAD.WIDE.U32 R8, R8, -0x2daee0ad, RZ ;  /* 0xd2511f5308087825 */ /* 0x000fc800078e00ff */
[----:B------:R-:W-:Y:S01]  /*91c0*/  IMAD.WIDE.U32 R176, R0, -0x2daee0ad, RZ ;  /* 0xd2511f5300b07825 */ /* 0x000fe200078e00ff */
[----:B------:R-:W2:Y:S04]  /*91d0*/  SHFL.BFLY PT, R7, R4, 0x2, 0x1f ;  /* 0x0c401f0004077f89 */ /* 0x000ea800000e0000 */
[----:B------:R-:W-:Y:S02]  /*91e0*/  LOP3.LUT R2, R177, UR7, R8, 0x96, !PT ;  /* 0x00000007b1027c12 */ /* 0x000fe4000f8e9608 */
[----:B------:R-:W-:-:S03]  /*91f0*/  LOP3.LUT R6, R9, UR9, R6, 0x96, !PT ;  /* 0x0000000909067c12 */ /* 0x000fc6000f8e9606 */
[----:B------:R-:W-:-:S05]  /*9200*/  IMAD.WIDE.U32 R2, R2, -0x326172a9, RZ ;  /* 0xcd9e8d5702027825 */ /* 0x000fca00078e00ff */
[----:B------:R-:W-:Y:S01]  /*9210*/  LOP3.LUT R0, R2, 0xffff, RZ, 0xc0, !PT ;  /* 0x0000ffff02007812 */ /* 0x000fe200078ec0ff */
[----:B------:R-:W-:Y:S01]  /*9220*/  IMAD.WIDE.U32 R236, R6, -0x326172a9, RZ ;  /* 0xcd9e8d5706ec7825 */ /* 0x000fe200078e00ff */
[----:B------:R-:W-:Y:S02]  /*9230*/  MOV R183, R15 ;  /* 0x0000000f00b77202 */ /* 0x000fe40000000f00 */
[----:B------:R-:W-:Y:S01]  /*9240*/  SHF.R.U32.HI R5, RZ, 0x8, R0 ;  /* 0x00000008ff057819 */ /* 0x000fe20000011600 */
[----:B------:R-:W-:Y:S01]  /*9250*/  IMAD R18, R16, -0x326172a9, RZ ;  /* 0xcd9e8d5710127824 */ /* 0x000fe200078e02ff */
[----:B------:R-:W-:Y:S02]  /*9260*/  LOP3.LUT R0, R2, 0xff, RZ, 0xc0, !PT ;  /* 0x000000ff02007812 */ /* 0x000fe400078ec0ff */
[--C-:B------:R-:W-:Y:S02]  /*9270*/  SHF.R.U32.HI R15, RZ, 0x10, R2.reuse ;  /* 0x00000010ff0f7819 */ /* 0x100fe40000011602 */
[----:B------:R-:W-:-:S02]  /*9280*/  SHF.R.U32.HI R16, RZ, 0x18, R2 ;  /* 0x00000018ff107819 */ /* 0x000fc40000011602 */
[----:B------:R-:W-:Y:S02]  /*9290*/  LOP3.LUT R2, R3, UR17, R236, 0x96, !PT ;  /* 0x0000001103027c12 */ /* 0x000fe4000f8e96ec */
[----:B------:R-:W-:Y:S02]  /*92a0*/  PRMT R25, R0, 0x5410, R5 ;  /* 0x0000541000197816 */ /* 0x000fe40000000005 */
[----:B------:R-:W-:Y:S02]  /*92b0*/  FMNMX.FTZ R3, R136, R133, !PT ;  /* 0x0000008588037209 */ /* 0x000fe40007810000 */
[----:B------:R-:W-:Y:S02]  /*92c0*/  FMNMX.FTZ R0, R135, R139, !PT ;  /* 0x0000008b87007209 */ /* 0x000fe40007810000 */
        /* <DEDUP_REMOVED lines=20> */
[----:B------:R-:W-:Y:S02]  /*9410*/  LOP3.LUT R18, R13, UR16, R18, 0x96, !PT ;  /* 0x000000100d127c12 */ /* 0x000fe4000f8e9612 */
[----:B------:R-:W-:Y:S01]  /*9420*/  FMNMX.FTZ R7, R190, R7, !PT ;  /* 0x00000007be077209 */ /* 0x000fe20007810000 */
[----:B------:R-:W2:Y:S01]  /*9430*/  SHFL.BFLY PT, R13, R0, 0x2, 0x1f ;  /* 0x0c401f00000d7f89 */ /* 0x000ea200000e0000 */
[----:B------:R-:W-:-:S03]  /*9440*/  MOV R182, R14 ;  /* 0x0000000e00b67202 */ /* 0x000fc60000000f00 */
[----:B------:R-:W3:Y:S01]  /*9450*/  SHFL.BFLY PT, R14, R5, 0x2, 0x1f ;  /* 0x0c401f00050e7f89 */ /* 0x000ee200000e0000 */
[----:B------:R-:W-:-:S04]  /*9460*/  FMNMX.FTZ R7, R184, R7, !PT ;  /* 0x00000007b8077209 */ /* 0x000fc80007810000 */
[----:B------:R-:W-:Y:S02]  /*9470*/  FMNMX.FTZ R3, R178, R7, !PT ;  /* 0x00000007b2037209 */ /* 0x000fe40007810000 */
[----:B------:R-:W-:-:S03]  /*9480*/  LOP3.LUT R17, R181, UR14, R12, 0x96, !PT ;  /* 0x0000000eb5117c12 */ /* 0x000fc6000f8e960c */
[----:B------:R-:W4:Y:S01]  /*9490*/  SHFL.BFLY PT, R12, R3, 0x2, 0x1f ;  /* 0x0c401f00030c7f89 */ /* 0x000f2200000e0000 */
[--C-:B------:R-:W-:Y:S02]  /*94a0*/  SHF.R.U32.HI R9, RZ, 0x10, R2.reuse ;  /* 0x00000010ff097819 */ /* 0x100fe40000011602 */
[C---:B------:R-:W-:Y:S01]  /*94b0*/  LOP3.LUT R6, R2.reuse, 0xffff, RZ, 0xc0, !PT ;  /* 0x0000ffff02067812 */ /* 0x040fe200078ec0ff */
[----:B------:R-:W5:Y:S01]  /*94c0*/  SHFL.BFLY PT, R11, R4, 0x1, 0x1f ;  /* 0x0c201f00040b7f89 */ /* 0x000f6200000e0000 */
[----:B------:R-:W-:Y:S02]  /*94d0*/  LOP3.LUT R10, R2, 0xff, RZ, 0xc0, !PT ;  /* 0x000000ff020a7812 */ /* 0x000fe400078ec0ff */
[----:B------:R-:W-:Y:S02]  /*94e0*/  SHF.R.U32.HI R8, RZ, 0x18, R2 ;  /* 0x00000018ff087819 */ /* 0x000fe40000011602 */
[----:B------:R-:W-:Y:S02]  /*94f0*/  LOP3.LUT R7, R15, 0xff, RZ, 0xc0, !PT ;  /* 0x000000ff0f077812 */ /* 0x000fe400078ec0ff */
[----:B------:R-:W-:-:S02]  /*9500*/  LOP3.LUT R2, R9, 0xff, RZ, 0xc0, !PT ;  /* 0x000000ff09027812 */ /* 0x000fc400078ec0ff */
[----:B------:R-:W-:Y:S02]  /*9510*/  PRMT R21, R7, 0x5410, R16 ;  /* 0x0000541007157816 */ /* 0x000fe40000000010 */
[----:B------:R-:W-:Y:S02]  /*9520*/  PRMT R16, R2, 0x5410, R8 ;  /* 0x0000541002107816 */ /* 0x000fe40000000008 */
[----:B--2---:R-:W-:Y:S02]  /*9530*/  FMNMX.FTZ R2, R0, R13, !PT ;  /* 0x0000000d00027209 */ /* 0x004fe40007810000 */
[----:B---3--:R-:W-:Y:S01]  /*9540*/  FMNMX.FTZ R0, R5, R14, !PT ;  /* 0x0000000e05007209 */ /* 0x008fe20007810000 */
[----:B------:R-:W-:Y:S01]  /*9550*/  IMAD.WIDE.U32 R18, R18, -0x2daee0ad, RZ ;  /* 0xd2511f5312127825 */ /* 0x000fe200078e00ff */
[----:B------:R-:W-:-:S03]  /*9560*/  SHF.R.U32.HI R6, RZ, 0x8, R6 ;  /* 0x00000008ff067819 */ /* 0x000fc60000011606 */
[----:B------:R-:W2:Y:S01]  /*9570*/  SHFL.BFLY PT, R8, R0, 0x1, 0x1f ;  /* 0x0c201f0000087f89 */ /* 0x000ea200000e0000 */
[----:B------:R-:W-:Y:S01]  /*9580*/  PRMT R15, R10, 0x5410, R6 ;  /* 0x000054100a0f7816 */ /* 0x000fe20000000006 */
[----:B------:R-:W-:Y:S01]  /*9590*/  IMAD.WIDE.U32 R172, R17, -0x2daee0ad, RZ ;  /* 0xd2511f5311ac7825 */ /* 0x000fe200078e00ff */
[----:B------:R-:W-:Y:S02]  /*95a0*/  LOP3.LUT R6, R19, UR13, R182, 0x96, !PT ;  /* 0x0000000d13067c12 */ /* 0x000fe4000f8e96b6 */
[----:B----4-:R-:W-:Y:S02]  /*95b0*/  FMNMX.FTZ R3, R3, R12, !PT ;  /* 0x0000000c03037209 */ /* 0x010fe40007810000 */
[----:B------:R-:W-:Y:S01]  /*95c0*/  LOP3.LUT R7, R173, UR11, R18, 0x96, !PT ;  /* 0x0000000bad077c12 */ /* 0x000fe2000f8e9612 */
[----:B------:R-:W-:Y:S01]  /*95d0*/  IMAD.WIDE.U32 R12, R6, -0x326172a9, RZ ;  /* 0xcd9e8d57060c7825 */ /* 0x000fe200078e00ff */
[----:B------:R-:W3:Y:S01]  /*95e0*/  SHFL.BFLY PT, R9, R2, 0x1, 0x1f ;  /* 0x0c201f0002097f89 */ /* 0x000ee200000e0000 */
[----:B-----5:R-:W-:-:S02]  /*95f0*/  FMNMX.FTZ R235, R4, R11, !PT ;  /* 0x0000000b04eb7209 */ /* 0x020fc40007810000 */
[----:B------:R-:W-:Y:S01]  /*9600*/  IMAD.WIDE.U32 R248, R7, -0x326172a9, RZ ;  /* 0xcd9e8d5707f87825 */ /* 0x000fe200078e00ff */
[----:B------:R-:W-:Y:S01]  /*9610*/  LOP3.LUT R4, R13, UR12, R180, 0x96, !PT ;  /* 0x0000000c0d047c12 */ /* 0x000fe2000f8e96b4 */
[----:B------:R-:W4:Y:S01]  /*9620*/  SHFL.BFLY PT, R10, R3, 0x1, 0x1f ;  /* 0x0c201f00030a7f89 */ /* 0x000f2200000e0000 */
[C---:B------:R-:W-:Y:S01]  /*9630*/  FSETP.NEU.FTZ.AND P4, PT, R235.reuse, -INF , PT ;  /* 0xff800000eb00780b */ /* 0x040fe20003f9d000 */
[----:B------:R-:W-:Y:S01]  /*9640*/  FMUL.FTZ R17, R235, c[0x0][0x23c] ;  /* 0x00008f00eb117a20 */ /* 0x000fe20000410000 */
[----:B------:R-:W-:Y:S01]  /*9650*/  LOP3.LUT R7, R249, UR10, R12, 0x96, !PT ;  /* 0x0000000af9077c12 */ /* 0x000fe2000f8e960c */
[----:B------:R-:W-:-:S03]  /*9660*/  IMAD.WIDE.U32 R4, R4, -0x2daee0ad, RZ ;  /* 0xd2511f5304047825 */ /* 0x000fc600078e00ff */
[----:B------:R-:W-:Y:S02]  /*9670*/  FSEL R17, R17, RZ, P4 ;  /* 0x000000ff11117208 */ /* 0x000fe40002000000 */
[----:B------:R-:W-:Y:S01]  /*9680*/  LOP3.LUT R11, R5, UR9, R172, 0x96, !PT ;  /* 0x00000009050b7c12 */ /* 0x000fe2000f8e96ac */
[----:B------:R-:W-:Y:S01]  /*9690*/  IMAD.WIDE.U32 R172, R7, -0x2daee0ad, RZ ;  /* 0xd2511f5307ac7825 */ /* 0x000fe200078e00ff */
[----:B--2---:R-:W-:-:S03]  /*96a0*/  FMNMX.FTZ R234, R0, R8, !PT ;  /* 0x0000000800ea7209 */ /* 0x004fc60007810000 */
[--C-:B------:R-:W-:Y:S01]  /*96b0*/  FFMA.FTZ R0, R23, c[0x0][0x23c], -R17.reuse ;  /* 0x00008f0017007a23 */ /* 0x100fe20000010811 */
[----:B------:R-:W-:Y:S01]  /*96c0*/  LOP3.LUT R12, R173, UR7, R4, 0x96, !PT ;  /* 0x00000007ad0c7c12 */ /* 0x000fe2000f8e9604 */
[C---:B------:R-:W-:Y:S01]  /*96d0*/  FMUL.FTZ R18, R234.reuse, c[0x0][0x23c] ;  /* 0x00008f00ea127a20 */ /* 0x040fe20000410000 */
[----:B------:R-:W2:Y:S01]  /*96e0*/  LDC.U8 R4, c[0x0][0x2d8] ;  /* 0x0000b600ff047b82 */ /* 0x000ea20000000000 */
[----:B------:R-:W-:Y:S01]  /*96f0*/  FSETP.NEU.FTZ.AND P1, PT, R234, -INF , PT ;  /* 0xff800000ea00780b */ /* 0x000fe20003f3d000 */
[----:B------:R5:W-:Y:S01]  /*9700*/  MUFU.EX2 R228, R0 ;  /* 0x0000000000e47308 */ /* 0x000be20000000800 */
[----:B---3--:R-:W-:Y:S02]  /*9710*/  FMNMX.FTZ R233, R2, R9, !PT ;  /* 0x0000000902e97209 */ /* 0x008fe40007810000 */
[----:B------:R-:W-:Y:S01]  /*9720*/  FSEL R18, R18, RZ, P1 ;  /* 0x000000ff12127208 */ /* 0x000fe20000800000 */
[--C-:B------:R-:W-:Y:S01]  /*9730*/  FFMA.FTZ R6, R33, c[0x0][0x23c], -R17.reuse ;  /* 0x00008f0021067a23 */ /* 0x100fe20000010811 */
[----:B------:R-:W-:Y:S01]  /*9740*/  FSETP.NEU.FTZ.AND P5, PT, R233, -INF , PT ;  /* 0xff800000e900780b */ /* 0x000fe20003fbd000 */
[--C-:B------:R-:W-:Y:S01]  /*9750*/  FFMA.FTZ R5, R32, c[0x0][0x23c], -R17.reuse ;  /* 0x00008f0020057a23 */ /* 0x100fe20000010811 */
[----:B----4-:R-:W-:Y:S01]  /*9760*/  FMNMX.FTZ R232, R3, R10, !PT ;  /* 0x0000000a03e87209 */ /* 0x010fe20007810000 */
[----:B-----5:R-:W-:-:S04]  /*9770*/  FFMA.FTZ R0, R20, c[0x0][0x23c], -R17 ;  /* 0x00008f0014007a23 */ /* 0x020fc80000010811 */
[----:B------:R3:W-:Y:S01]  /*9780*/  MUFU.EX2 R229, R0 ;  /* 0x0000000000e57308 */ /* 0x0007e20000000800 */
[----:B------:R-:W-:Y:S02]  /*9790*/  FSEL R2, R233, RZ, P5 ;  /* 0x000000ffe9027208 */ /* 0x000fe40002800000 */
[----:B------:R-:W-:-:S05]  /*97a0*/  FSETP.NEU.FTZ.AND P6, PT, R232, -INF , PT ;  /* 0xff800000e800780b */ /* 0x000fca0003fdd000 */
[----:B------:R-:W-:Y:S01]  /*97b0*/  MUFU.EX2 R177, R6 ;  /* 0x0000000600b17308 */ /* 0x000fe20000000800 */
[----:B---3--:R-:W-:-:S07]  /*97c0*/  FFMA.FTZ R0, R34, c[0x0][0x23c], -R18 ;  /* 0x00008f0022007a23 */ /* 0x008fce0000010812 */
[----:B------:R-:W3:Y:S01]  /*97d0*/  MUFU.EX2 R193, R5 ;  /* 0x0000000500c17308 */ /* 0x000ee20000000800 */
[----:B------:R-:W-:Y:S01]  /*97e0*/  FADD.FTZ R20, R135, -R2 ;  /* 0x8000000287147221 */ /* 0x000fe20000010000 */
[----:B------:R-:W-:-:S06]  /*97f0*/  FSEL R2, R234, RZ, P1 ;  /* 0x000000ffea027208 */ /* 0x000fcc0000800000 */
[----:B------:R4:W-:Y:S01]  /*9800*/  MUFU.EX2 R182, R0 ;  /* 0x0000000000b67308 */ /* 0x0009e20000000800 */
[----:B------:R-:W-:Y:S01]  /*9810*/  FSEL R3, R232, RZ, P6 ;  /* 0x000000ffe8037208 */ /* 0x000fe20003000000 */
[----:B------:R-:W-:Y:S01]  /*9820*/  FADD.FTZ R23, R137, -R2 ;  /* 0x8000000289177221 */ /* 0x000fe20000010000 */
[----:B--2---:R-:W-:Y:S01]  /*9830*/  PRMT R180, R4, 0x7054, R4 ;  /* 0x0000705404b47816 */ /* 0x004fe20000000004 */
[--C-:B------:R-:W-:Y:S02]  /*9840*/  FFMA.FTZ R2, R22, c[0x0][0x23c], -R18.reuse ;  /* 0x00008f0016027a23 */ /* 0x100fe40000010812 */
[----:B----4-:R-:W-:-:S04]  /*9850*/  FFMA.FTZ R0, R27, c[0x0][0x23c], -R18 ;  /* 0x00008f001b007a23 */ /* 0x010fc80000010812 */
[----:B------:R2:W4:Y:S01]  /*9860*/  MUFU.EX2 R194, R0 ;  /* 0x0000000000c27308 */ /* 0x0005220000000800 */
[----:B------:R-:W-:Y:S01]  /*9870*/  FADD.FTZ R10, R136, -R3 ;  /* 0x80000003880a7221 */ /* 0x000fe20000010000 */
[----:B------:R-:W-:Y:S01]  /*9880*/  FSEL R3, R235, RZ, P4 ;  /* 0x000000ffeb037208 */ /* 0x000fe20002000000 */
[----:B------:R-:W-:-:S05]  /*9890*/  HSET2.LE.AND R4, R15, R180, PT ;  /* 0x000000b40f047233 */ /* 0x000fca0003803000 */
[----:B------:R-:W-:Y:S01]  /*98a0*/  MUFU.EX2 R230, R2 ;  /* 0x0000000200e67308 */ /* 0x000fe20000000800 */
[----:B--2---:R-:W-:-:S07]  /*98b0*/  FFMA.FTZ R0, R24, c[0x0][0x23c], -R18 ;  /* 0x00008f0018007a23 */ /* 0x004fce0000010812 */
[----:B------:R3:W2:Y:S01]  /*98c0*/  MUFU.EX2 R181, R0 ;  /* 0x0000000000b57308 */ /* 0x0006a20000000800 */
[----:B------:R-:W-:Y:S01]  /*98d0*/  FADD.FTZ R14, R134, -R3 ;  /* 0x80000003860e7221 */ /* 0x000fe20000010000 */
[--C-:B------:R-:W-:Y:S01]  /*98e0*/  HSET2.LE.AND R5, R16, R180.reuse, PT ;  /* 0x000000b410057233 */ /* 0x100fe20003803000 */
[----:B------:R-:W-:Y:S01]  /*98f0*/  FMUL.FTZ R3, R232, c[0x0][0x23c] ;  /* 0x00008f00e8037a20 */ /* 0x000fe20000410000 */
[----:B------:R-:W-:Y:S01]  /*9900*/  HSET2.LE.AND R6, R25, R180, PT ;  /* 0x000000b419067233 */ /* 0x000fe20003803000 */
[----:B---3--:R-:W-:-:S04]  /*9910*/  F2FP.BF16.PACK_AB R0, R193, R177 ;  /* 0x000000b1c100723e */ /* 0x008fc800000010ff */
[----:B------:R-:W-:Y:S02]  /*9920*/  LOP3.LUT R4, R4, R0, RZ, 0xc0, !PT ;  /* 0x0000000004047212 */ /* 0x000fe400078ec0ff */
[----:B----4-:R-:W-:Y:S02]  /*9930*/  F2FP.BF16.PACK_AB R0, R194, R182 ;  /* 0x000000b6c200723e */ /* 0x010fe400000010ff */
[----:B------:R-:W-:Y:S02]  /*9940*/  FSEL R3, R3, RZ, P6 ;  /* 0x000000ff03037208 */ /* 0x000fe40003000000 */
[----:B------:R-:W-:Y:S02]  /*9950*/  LOP3.LUT R5, R5, R0, RZ, 0xc0, !PT ;  /* 0x0000000005057212 */ /* 0x000fe400078ec0ff */
[----:B------:R-:W-:Y:S01]  /*9960*/  F2FP.BF16.PACK_AB R0, R229, R228 ;  /* 0x000000e4e500723e */ /* 0x000fe200000010ff */
[----:B------:R-:W-:Y:S01]  /*9970*/  FMUL.FTZ R16, R233, c[0x0][0x23c] ;  /* 0x00008f00e9107a20 */ /* 0x000fe20000410000 */
[----:B------:R-:W-:Y:S01]  /*9980*/  HSET2.LE.AND R7, R21, R180, PT ;  /* 0x000000b415077233 */ /* 0x000fe20003803000 */
[----:B------:R-:W-:Y:S01]  /*9990*/  FFMA.FTZ R2, R133, c[0x0][0x23c], -R3 ;  /* 0x00008f0085027a23 */ /* 0x000fe20000010803 */
[----:B------:R-:W-:-:S02]  /*99a0*/  LOP3.LUT R6, R6, R0, RZ, 0xc0, !PT ;  /* 0x0000000006067212 */ /* 0x000fc400078ec0ff */
[----:B--2---:R-:W-:Y:S01]  /*99b0*/  F2FP.BF16.PACK_AB R0, R230, R181 ;  /* 0x000000b5e600723e */ /* 0x004fe200000010ff */
[----:B------:R2:W-:Y:S01]  /*99c0*/  MUFU.EX2 R236, R2 ;  /* 0x0000000200ec7308 */ /* 0x0005e20000000800 */
[----:B------:R-:W-:Y:S01]  /*99d0*/  FSEL R16, R16, RZ, P5 ;  /* 0x000000ff10107208 */ /* 0x000fe20002800000 */
[----:B------:R-:W-:Y:S01]  /*99e0*/  IMAD.WIDE.U32 R12, R12, -0x326172a9, RZ ;  /* 0xcd9e8d570c0c7825 */ /* 0x000fe200078e00ff */
[----:B------:R-:W-:-:S03]  /*99f0*/  LOP3.LUT R7, R7, R0, RZ, 0xc0, !PT ;  /* 0x0000000007077212 */ /* 0x000fc600078ec0ff */
[--C-:B------:R-:W-:Y:S02]  /*9a00*/  FFMA.FTZ R0, R26, c[0x0][0x23c], -R3.reuse ;  /* 0x00008f001a007a23 */ /* 0x100fe40000010803 */
[--C-:B------:R-:W-:Y:S02]  /*9a10*/  FFMA.FTZ R8, R139, c[0x0][0x23c], -R16.reuse ;  /* 0x00008f008b087a23 */ /* 0x100fe40000010810 */
[----:B------:R-:W-:Y:S01]  /*9a20*/  FFMA.FTZ R9, R138, c[0x0][0x23c], -R16 ;  /* 0x00008f008a097a23 */ /* 0x000fe20000010810 */
[----:B------:R3:W-:Y:S01]  /*9a30*/  MUFU.EX2 R183, R0 ;  /* 0x0000000000b77308 */ /* 0x0007e20000000800 */
[----:B--2---:R-:W-:Y:S02]  /*9a40*/  FFMA.FTZ R2, R132, c[0x0][0x23c], -R3 ;  /* 0x00008f0084027a23 */ /* 0x004fe40000010803 */
[----:B------:R-:W-:-:S05]  /*9a50*/  IMAD.WIDE.U32 R132, R11, -0x326172a9, RZ ;  /* 0xcd9e8d570b847825 */ /* 0x000fca00078e00ff */
[----:B------:R2:W-:Y:S01]  /*9a60*/  MUFU.EX2 R252, R8 ;  /* 0x0000000800fc7308 */ /* 0x0005e20000000800 */
[----:B---3--:R-:W-:-:S07]  /*9a70*/  LOP3.LUT R0, R13, UR17, R132, 0x96, !PT ;  /* 0x000000110d007c12 */ /* 0x008fce000f8e9684 */
[----:B------:R3:W-:Y:S08]  /*9a80*/  MUFU.EX2 R192, R2 ;  /* 0x0000000200c07308 */ /* 0x0007f00000000800 */
[----:B------:R4:W5:Y:S01]  /*9a90*/  MUFU.EX2 R251, R9 ;  /* 0x0000000900fb7308 */ /* 0x0009620000000800 */
[----:B--2---:R-:W-:Y:S01]  /*9aa0*/  LOP3.LUT R8, R0, 0xff, RZ, 0xc0, !PT ;  /* 0x000000ff00087812 */ /* 0x004fe200078ec0ff */
[----:B---3--:R-:W-:-:S06]  /*9ab0*/  FFMA.FTZ R2, R30, c[0x0][0x23c], -R3 ;  /* 0x00008f001e027a23 */ /* 0x008fcc0000010803 */
[----:B------:R2:W3:Y:S01]  /*9ac0*/  MUFU.EX2 R195, R2 ;  /* 0x0000000200c37308 */ /* 0x0004e20000000800 */
[----:B----4-:R-:W-:-:S04]  /*9ad0*/  SHF.R.U32.HI R9, RZ, 0x10, R0 ;  /* 0x00000010ff097819 */ /* 0x010fc80000011600 */
[----:B------:R-:W-:Y:S02]  /*9ae0*/  LOP3.LUT R9, R9, 0xff, RZ, 0xc0, !PT ;  /* 0x000000ff09097812 */ /* 0x000fe400078ec0ff */
[----:B--2---:R-:W-:Y:S02]  /*9af0*/  LOP3.LUT R2, R0, 0xffff, RZ, 0xc0, !PT ;  /* 0x0000ffff00027812 */ /* 0x004fe400078ec0ff */
[----:B------:R-:W-:-:S04]  /*9b00*/  SHF.R.U32.HI R0, RZ, 0x18, R0 ;  /* 0x00000018ff007819 */ /* 0x000fc80000011600 */
[----:B------:R-:W-:Y:S02]  /*9b10*/  PRMT R9, R9, 0x5410, R0 ;  /* 0x0000541009097816 */ /* 0x000fe40000000000 */
[----:B-----5:R-:W-:-:S03]  /*9b20*/  F2FP.BF16.PACK_AB R0, R251, R252 ;  /* 0x000000fcfb00723e */ /* 0x020fc600000010ff */
[----:B------:R-:W-:Y:S01]  /*9b30*/  HSET2.LE.AND R9, R9, R180, PT ;  /* 0x000000b409097233 */ /* 0x000fe20003803000 */
[----:B------:R-:W-:Y:S01]  /*9b40*/  SHF.R.U32.HI R2, RZ, 0x8, R2 ;  /* 0x00000008ff027819 */ /* 0x000fe20000011602 */
[----:B------:R-:W-:Y:S01]  /*9b50*/  FMUL.FTZ R19, R10, c[0x0][0x23c] ;  /* 0x00008f000a137a20 */ /* 0x000fe20000410000 */
[----:B------:R-:W-:Y:S02]  /*9b60*/  SHF.R.U32.HI R11, RZ, 0x10, R12 ;  /* 0x00000010ff0b7819 */ /* 0x000fe4000001160c */
[----:B------:R-:W-:Y:S01]  /*9b70*/  LOP3.LUT R9, R9, R0, RZ, 0xc0, !PT ;  /* 0x0000000009097212 */ /* 0x000fe200078ec0ff */
[----:B------:R-:W-:Y:S01]  /*9b80*/  FMUL.FTZ R14, R14, c[0x0][0x23c] ;  /* 0x00008f000e0e7a20 */ /* 0x000fe20000410000 */
[----:B------:R-:W-:Y:S02]  /*9b90*/  PRMT R8, R8, 0x5410, R2 ;  /* 0x0000541008087816 */ /* 0x000fe40000000002 */
[C---:B------:R-:W-:Y:S02]  /*9ba0*/  LOP3.LUT R10, R12.reuse, 0xffff, RZ, 0xc0, !PT ;  /* 0x0000ffff0c0a7812 */ /* 0x040fe400078ec0ff */
[----:B------:R-:W-:-:S02]  /*9bb0*/  LOP3.LUT R0, R12, 0xff, RZ, 0xc0, !PT ;  /* 0x000000ff0c007812 */ /* 0x000fc400078ec0ff */
[----:B------:R-:W-:Y:S02]  /*9bc0*/  SHF.R.U32.HI R12, RZ, 0x18, R12 ;  /* 0x00000018ff0c7819 */ /* 0x000fe4000001160c */
[----:B------:R-:W-:Y:S01]  /*9bd0*/  LOP3.LUT R11, R11, 0xff, RZ, 0xc0, !PT ;  /* 0x000000ff0b0b7812 */ /* 0x000fe200078ec0ff */
[----:B------:R-:W-:Y:S01]  /*9be0*/  HSET2.LE.AND R8, R8, R180, PT ;  /* 0x000000b408087233 */ /* 0x000fe20003803000 */
[----:B------:R-:W-:Y:S01]  /*9bf0*/  F2FP.BF16.PACK_AB R2, R192, R236 ;  /* 0x000000ecc002723e */ /* 0x000fe200000010ff */
[----:B------:R2:W-:Y:S01]  /*9c00*/  MUFU.EX2 R21, R14 ;  /* 0x0000000e00157308 */ /* 0x0005e20000000800 */
[----:B------:R-:W-:Y:S02]  /*9c10*/  PRMT R11, R11, 0x5410, R12 ;  /* 0x000054100b0b7816 */ /* 0x000fe4000000000c */
[----:B------:R-:W-:Y:S01]  /*9c20*/  LOP3.LUT R8, R8, R2, RZ, 0xc0, !PT ;  /* 0x0000000208087212 */ /* 0x000fe200078ec0ff */
[----:B------:R-:W-:Y:S02]  /*9c30*/  FFMA.FTZ R2, R35, c[0x0][0x23c], -R16 ;  /* 0x00008f0023027a23 */ /* 0x000fe40000010810 */
[----:B------:R-:W-:-:S02]  /*9c40*/  FMUL.FTZ R20, R20, c[0x0][0x23c] ;  /* 0x00008f0014147a20 */ /* 0x000fc40000410000 */
[----:B------:R4:W-:Y:S01]  /*9c50*/  MUFU.EX2 R250, R2 ;  /* 0x0000000200fa7308 */ /* 0x0009e20000000800 */
[----:B--2---:R-:W2:Y:S07]  /*9c60*/  LDSM.16.MT88.4 R12, [R201+0xa000] ;  /* 0x00a00000c90c783b */ /* 0x004eae0000004200 */
[----:B------:R5:W-:Y:S01]  /*9c70*/  MUFU.EX2 R22, R20 ;  /* 0x0000001400167308 */ /* 0x000be20000000800 */
[----:B------:R-:W-:Y:S01]  /*9c80*/  SHF.R.U32.HI R10, RZ, 0x8, R10 ;  /* 0x00000008ff0a7819 */ /* 0x000fe2000001160a */
[----:B----4-:R-:W-:-:S06]  /*9c90*/  FFMA.FTZ R2, R28, c[0x0][0x23c], -R16 ;  /* 0x00008f001c027a23 */ /* 0x010fcc0000010810 */
[----:B------:R-:W4:Y:S01]  /*9ca0*/  MUFU.EX2 R249, R2 ;  /* 0x0000000200f97308 */ /* 0x000f220000000800 */
[----:B-----5:R-:W-:Y:S01]  /*9cb0*/  FMUL.FTZ R20, R23, c[0x0][0x23c] ;  /* 0x00008f0017147a20 */ /* 0x020fe20000410000 */
[----:B------:R-:W-:-:S06]  /*9cc0*/  PRMT R10, R0, 0x5410, R10 ;  /* 0x00005410000a7816 */ /* 0x000fcc000000000a */
[----:B------:R-:W5:Y:S01]  /*9cd0*/  MUFU.EX2 R19, R19 ;  /* 0x0000001300137308 */ /* 0x000f620000000800 */
[----:B---3--:R-:W-:-:S07]  /*9ce0*/  F2FP.BF16.PACK_AB R0, R183, R195 ;  /* 0x000000c3b700723e */ /* 0x008fce00000010ff */
[----:B------:R-:W3:Y:S01]  /*9cf0*/  MUFU.EX2 R20, R20 ;  /* 0x0000001400147308 */ /* 0x000ee20000000800 */
[--C-:B------:R-:W-:Y:S02]  /*9d00*/  HSET2.LE.AND R10, R10, R180.reuse, PT ;  /* 0x000000b40a0a7233 */ /* 0x100fe40003803000 */
[----:B------:R-:W-:-:S03]  /*9d10*/  HSET2.LE.AND R11, R11, R180, PT ;  /* 0x000000b40b0b7233 */ /* 0x000fc60003803000 */
[----:B------:R-:W-:Y:S02]  /*9d20*/  LOP3.LUT R10, R10, R0, RZ, 0xc0, !PT ;  /* 0x000000000a0a7212 */ /* 0x000fe400078ec0ff */
[----:B----4-:R-:W-:Y:S01]  /*9d30*/  F2FP.BF16.PACK_AB R0, R249, R250 ;  /* 0x000000faf900723e */ /* 0x010fe200000010ff */
[-C--:B-----5:R-:W-:Y:S02]  /*9d40*/  FMUL.FTZ R140, R140, R19.reuse ;  /* 0x000000138c8c7220 */ /* 0x0a0fe40000410000 */
[----:B------:R-:W-:Y:S01]  /*9d50*/  FMUL.FTZ R141, R141, R19 ;  /* 0x000000138d8d7220 */ /* 0x000fe20000410000 */
[----:B------:R-:W-:Y:S01]  /*9d60*/  LOP3.LUT R11, R11, R0, RZ, 0xc0, !PT ;  /* 0x000000000b0b7212 */ /* 0x000fe200078ec0ff */
[-C--:B------:R-:W-:Y:S02]  /*9d70*/  FMUL.FTZ R142, R142, R22.reuse ;  /* 0x000000168e8e7220 */ /* 0x080fe40000410000 */
[----:B------:R-:W-:Y:S02]  /*9d80*/  FMUL.FTZ R143, R143, R22 ;  /* 0x000000168f8f7220 */ /* 0x000fe40000410000 */
[----:B------:R-:W-:-:S02]  /*9d90*/  FMUL.FTZ R144, R144, R21 ;  /* 0x0000001590907220 */ /* 0x000fc40000410000 */
[-C--:B------:R-:W-:Y:S02]  /*9da0*/  FMUL.FTZ R145, R145, R21.reuse ;  /* 0x0000001591917220 */ /* 0x080fe40000410000 */
[-C--:B---3--:R-:W-:Y:S02]  /*9db0*/  FMUL.FTZ R146, R146, R20.reuse ;  /* 0x0000001492927220 */ /* 0x088fe40000410000 */
        /* <DEDUP_REMOVED lines=9> */
[----:B------:R-:W-:Y:S01]  /*9e50*/  MOV R29, R244 ;  /* 0x000000f4001d7202 */ /* 0x000fe20000000f00 */
[-C--:B--2---:R-:W-:Y:S08]  /*9e60*/  HMMA.16816.F32.BF16 R140, R8, R12.reuse, R140 ;  /* 0x0000000c088c723c */ /* 0x084ff0000004188c */
[C---:B------:R-:W-:Y:S08]  /*9e70*/  HMMA.16816.F32.BF16 R144, R4.reuse, R12, R144 ;  /* 0x0000000c0490723c */ /* 0x040ff00000041890 */
[-C--:B------:R-:W-:Y:S08]  /*9e80*/  HMMA.16816.F32.BF16 R148, R4, R14.reuse, R148 ;  /* 0x0000000e0494723c */ /* 0x080ff00000041894 */
[----:B-1----:R-:W-:Y:S01]  /*9e90*/  HMMA.16816.F32.BF16 R244, R8, R14, R152 ;  /* 0x0000000e08f4723c */ /* 0x002fe20000041898 */
        /* <DEDUP_REMOVED lines=17> */
[----:B------:R-:W-:Y:S02]  /*9fb0*/  MOV R153, R183 ;  /* 0x000000b700997202 */ /* 0x000fe40000000f00 */
        /* <DEDUP_REMOVED lines=124> */
[----:B------:R-:W-:-:S02]  /*a780*/  FFMA.FTZ R0, R198, c[0x0][0x23c], -R3 ;  /* 0x00008f00c6007a23 */ /* 0x000fc40000010803 */
[----:B------:R-:W-:Y:S02]  /*a790*/  IMAD.MOV.U32 R66, RZ, RZ, R177 ;  /* 0x000000ffff427224 */ /* 0x000fe400078e00b1 */
[----:B------:R2:W-:Y:S01]  /*a7a0*/  MUFU.EX2 R177, R0 ;  /* 0x0000000000b17308 */ /* 0x0005e20000000800 */
[-C--:B------:R-:W-:Y:S02]  /*a7b0*/  FMUL.FTZ R120, R120, R21.reuse ;  /* 0x0000001578787220 */ /* 0x080fe40000410000 */
[----:B------:R-:W-:Y:S02]  /*a7c0*/  FMUL.FTZ R121, R121, R21 ;  /* 0x0000001579797220 */ /* 0x000fe40000410000 */
[----:B--2---:R-:W-:-:S04]  /*a7d0*/  FFMA.FTZ R0, R190, c[0x0][0x23c], -R3 ;  /* 0x00008f00be007a23 */ /* 0x004fc80000010803 */
[----:B------:R2:W-:Y:S01]  /*a7e0*/  MUFU.EX2 R190, R0 ;  /* 0x0000000000be7308 */ /* 0x0005e20000000800 */
[-C--:B------:R-:W-:Y:S02]  /*a7f0*/  FMUL.FTZ R124, R124, R21.reuse ;  /* 0x000000157c7c7220 */ /* 0x080fe40000410000 */
[----:B------:R-:W-:Y:S02]  /*a800*/  FMUL.FTZ R125, R125, R21 ;  /* 0x000000157d7d7220 */ /* 0x000fe40000410000 */
[-C--:B------:R-:W-:Y:S02]  /*a810*/  FMUL.FTZ R122, R122, R20.reuse ;  /* 0x000000147a7a7220 */ /* 0x080fe40000410000 */
[-C--:B------:R-:W-:Y:S02]  /*a820*/  FMUL.FTZ R123, R123, R20.reuse ;  /* 0x000000147b7b7220 */ /* 0x080fe40000410000 */
[----:B------:R-:W-:Y:S02]  /*a830*/  FMUL.FTZ R126, R126, R20 ;  /* 0x000000147e7e7220 */ /* 0x000fe40000410000 */
[----:B--2---:R-:W-:-:S04]  /*a840*/  FFMA.FTZ R0, R184, c[0x0][0x23c], -R3 ;  /* 0x00008f00b8007a23 */ /* 0x004fc80000010803 */
[----:B------:R2:W-:Y:S01]  /*a850*/  MUFU.EX2 R184, R0 ;  /* 0x0000000000b87308 */ /* 0x0005e20000000800 */
[----:B------:R-:W-:Y:S01]  /*a860*/  FMUL.FTZ R127, R127, R20 ;  /* 0x000000147f7f7220 */ /* 0x000fe20000410000 */
[----:B------:R-:W-:Y:S01]  /*a870*/  LOP3.LUT R2, R237, UR8, R174, 0x96, !PT ;  /* 0x00000008ed027c12 */ /* 0x000fe2000f8e96ae */
[-C--:B------:R-:W-:Y:S02]  /*a880*/  FMUL.FTZ R116, R116, R19.reuse ;  /* 0x0000001374747220 */ /* 0x080fe40000410000 */
[----:B------:R-:W-:Y:S02]  /*a890*/  FMUL.FTZ R117, R117, R19 ;  /* 0x0000001375757220 */ /* 0x000fe40000410000 */
[-C--:B------:R-:W-:Y:S02]  /*a8a0*/  FMUL.FTZ R118, R118, R22.reuse ;  /* 0x0000001676767220 */ /* 0x080fe40000410000 */
[----:B------:R-:W-:Y:S02]  /*a8b0*/  FMUL.FTZ R119, R119, R22 ;  /* 0x0000001677777220 */ /* 0x000fe40000410000 */
[----:B--2---:R-:W-:-:S02]  /*a8c0*/  FFMA.FTZ R0, R178, c[0x0][0x23c], -R3 ;  /* 0x00008f00b2007a23 */ /* 0x004fc40000010803 */
[-C--:B------:R-:W-:Y:S02]  /*a8d0*/  FMUL.FTZ R128, R128, R19.reuse ;  /* 0x0000001380807220 */ /* 0x080fe40000410000 */
[----:B------:R2:W-:Y:S01]  /*a8e0*/  MUFU.EX2 R178, R0 ;  /* 0x0000000000b27308 */ /* 0x0005e20000000800 */
[----:B------:R-:W-:Y:S02]  /*a8f0*/  FMUL.FTZ R129, R129, R19 ;  /* 0x0000001381817220 */ /* 0x000fe40000410000 */
[-C--:B------:R-:W-:Y:S02]  /*a900*/  FMUL.FTZ R130, R130, R22.reuse ;  /* 0x0000001682827220 */ /* 0x080fe40000410000 */
[----:B------:R-:W-:Y:S01]  /*a910*/  FMUL.FTZ R131, R131, R22 ;  /* 0x0000001683837220 */ /* 0x000fe20000410000 */
[----:B-1----:R-:W-:Y:S01]  /*a920*/  HMMA.16816.F32.BF16 R120, R4, R12, R120 ;  /* 0x0000000c0478723c */ /* 0x002fe20000041878 */
[----:B------:R-:W-:Y:S01]  /*a930*/  IMAD.WIDE.U32 R2, R2, -0x2daee0ad, RZ ;  /* 0xd2511f5302027825 */ /* 0x000fe200078e00ff */
[----:B------:R-:W-:-:S03]  /*a940*/  MOV R65, R31 ;  /* 0x0000001f00417202 */ /* 0x000fc60000000f00 */
[----:B--2---:R-:W-:-:S03]  /*a950*/  FFMA.FTZ R0, R199, c[0x0][0x23c], -R16 ;  /* 0x00008f00c7007a23 */ /* 0x004fc60000010810 */
[----:B------:R-:W-:Y:S01]  /*a960*/  HMMA.16816.F32.BF16 R24, R4, R14, R124 ;  /* 0x0000000e0418723c */ /* 0x000fe2000004187c */
[----:B------:R1:W-:Y:S01]  /*a970*/  MUFU.EX2 R135, R0 ;  /* 0x0000000000877308 */ /* 0x0003e20000000800 */
[----:B------:R-:W-:-:S05]  /*a980*/  MOV R64, R29 ;  /* 0x0000001d00407202 */ /* 0x000fca0000000f00 */
[----:B------:R-:W-:Y:S01]  /*a990*/  LOP3.LUT R6, R133, UR8, R248, 0x96, !PT ;  /* 0x0000000885067c12 */ /* 0x000fe2000f8e96f8 */
[----:B------:R-:W-:Y:S01]  /*a9a0*/  FFMA.FTZ R5, R179, c[0x0][0x23c], -R16 ;  /* 0x00008f00b3057a23 */ /* 0x000fe20000010810 */
[----:B------:R-:W-:Y:S01]  /*a9b0*/  HMMA.16816.F32.BF16 R116, R8, R12, R116 ;  /* 0x0000000c0874723c */ /* 0x000fe20000041874 */
[----:B------:R-:W-:Y:S02]  /*a9c0*/  LOP3.LUT R4, R3, UR18, R176, 0x96, !PT ;  /* 0x0000001203047c12 */ /* 0x000fe4000f8e96b0 */
[----:B------:R2:W-:Y:S01]  /*a9d0*/  MUFU.EX2 R173, R5 ;  /* 0x0000000500ad7308 */ /* 0x0005e20000000800 */
[----:B-1----:R-:W-:-:S04]  /*a9e0*/  FFMA.FTZ R0, R196, c[0x0][0x23c], -R16 ;  /* 0x00008f00c4007a23 */ /* 0x002fc80000010810 */
[----:B------:R-:W-:Y:S01]  /*a9f0*/  HMMA.16816.F32.BF16 R28, R8, R14, R128 ;  /* 0x0000000e081c723c */ /* 0x000fe20000041880 */
[----:B------:R-:W-:Y:S02]  /*aa00*/  LOP3.LUT R13, R2, 0xff, RZ, 0xc0, !PT ;  /* 0x000000ff020d7812 */ /* 0x000fe400078ec0ff */
[----:B------:R1:W-:Y:S01]  /*aa10*/  MUFU.EX2 R175, R0 ;  /* 0x0000000000af7308 */ /* 0x0003e20000000800 */
[----:B------:R-:W-:-:S03]  /*aa20*/  SHF.R.U32.HI R12, RZ, 0x10, R2 ;  /* 0x00000010ff0c7819 */ /* 0x000fc60000011602 */
[----:B------:R-:W-:Y:S01]  /*aa30*/  LOP3.LUT R8, R2, 0xffff, RZ, 0xc0, !PT ;  /* 0x0000ffff02087812 */ /* 0x000fe200078ec0ff */
[----:B--2---:R-:W-:Y:S01]  /*aa40*/  FFMA.FTZ R5, R239, c[0x0][0x23c], -R17 ;  /* 0x00008f00ef057a23 */ /* 0x004fe20000010811 */
[----:B------:R-:W-:Y:S01]  /*aa50*/  SHF.R.U32.HI R14, RZ, 0x18, R2 ;  /* 0x00000018ff0e7819 */ /* 0x000fe20000011602 */
[----:B------:R-:W-:Y:S02]  /*aa60*/  IMAD.WIDE.U32 R2, R6, -0x2daee0ad, RZ ;  /* 0xd2511f5306027825 */ /* 0x000fe400078e00ff */
[----:B------:R2:W-:Y:S02]  /*aa70*/  MUFU.EX2 R133, R5 ;  /* 0x0000000500857308 */ /* 0x0005e40000000800 */
[----:B-1----:R-:W-:Y:S01]  /*aa80*/  FFMA.FTZ R0, R185, c[0x0][0x23c], -R16 ;  /* 0x00008f00b9007a23 */ /* 0x002fe20000010810 */
[----:B------:R-:W-:-:S05]  /*aa90*/  LOP3.LUT R11, R2, 0xff, RZ, 0xc0, !PT ;  /* 0x000000ff020b7812 */ /* 0x000fca00078ec0ff */
[----:B------:R1:W-:Y:S01]  /*aaa0*/  MUFU.EX2 R174, R0 ;  /* 0x0000000000ae7308 */ /* 0x0003e20000000800 */
[--C-:B------:R-:W-:Y:S02]  /*aab0*/  SHF.R.U32.HI R10, RZ, 0x10, R2.reuse ;  /* 0x00000010ff0a7819 */ /* 0x100fe40000011602 */
[----:B------:R-:W-:Y:S02]  /*aac0*/  SHF.R.U32.HI R7, RZ, 0x18, R2 ;  /* 0x00000018ff077819 */ /* 0x000fe40000011602 */
[----:B--2---:R-:W-:Y:S01]  /*aad0*/  LOP3.LUT R5, R2, 0xffff, RZ, 0xc0, !PT ;  /* 0x0000ffff02057812 */ /* 0x004fe200078ec0ff */
[--C-:B------:R-:W-:Y:S01]  /*aae0*/  FFMA.FTZ R2, R186, c[0x0][0x23c], -R17.reuse ;  /* 0x00008f00ba027a23 */ /* 0x100fe20000010811 */
[----:B-1----:R-:W-:Y:S01]  /*aaf0*/  LOP3.LUT R0, R3, UR18, R172, 0x96, !PT ;  /* 0x0000001203007c12 */ /* 0x002fe2000f8e96ac */
[----:B------:R-:W-:Y:S02]  /*ab00*/  FFMA.FTZ R3, R189, c[0x0][0x23c], -R17 ;  /* 0x00008f00bd037a23 */ /* 0x000fe40000010811 */
[----:B------:R1:W-:Y:S01]  /*ab10*/  MUFU.EX2 R132, R2 ;  /* 0x0000000200847308 */ /* 0x0003e20000000800 */
[--C-:B------:R-:W-:Y:S01]  /*ab20*/  FFMA.FTZ R6, R188, c[0x0][0x23c], -R18.reuse ;  /* 0x00008f00bc067a23 */ /* 0x100fe20000010812 */
[----:B------:R-:W-:Y:S01]  /*ab30*/  SHF.R.U32.HI R5, RZ, 0x8, R5 ;  /* 0x00000008ff057819 */ /* 0x000fe20000011605 */
[----:B------:R-:W-:-:S05]  /*ab40*/  FFMA.FTZ R9, R187, c[0x0][0x23c], -R18 ;  /* 0x00008f00bb097a23 */ /* 0x000fca0000010812 */
[----:B------:R2:W3:Y:S01]  /*ab50*/  MUFU.EX2 R134, R3 ;  /* 0x0000000300867308 */ /* 0x0004e20000000800 */
[----:B------:R-:W-:Y:S02]  /*ab60*/  FFMA.FTZ R15, R197, c[0x0][0x23c], -R17 ;  /* 0x00008f00c50f7a23 */ /* 0x000fe40000010811 */
[--C-:B------:R-:W-:Y:S01]  /*ab70*/  FFMA.FTZ R16, R238, c[0x0][0x23c], -R18.reuse ;  /* 0x00008f00ee107a23 */ /* 0x100fe20000010812 */
[----:B-1----:R-:W-:Y:S01]  /*ab80*/  LOP3.LUT R2, R12, 0xff, RZ, 0xc0, !PT ;  /* 0x000000ff0c027812 */ /* 0x002fe200078ec0ff */
[----:B------:R-:W-:Y:S01]  /*ab90*/  FFMA.FTZ R17, R191, c[0x0][0x23c], -R18 ;  /* 0x00008f00bf117a23 */ /* 0x000fe20000010812 */
[----:B--2---:R-:W-:Y:S02]  /*aba0*/  SHF.R.U32.HI R3, RZ, 0x8, R8 ;  /* 0x00000008ff037819 */ /* 0x004fe40000011608 */
[----:B------:R1:W-:Y:S02]  /*abb0*/  MUFU.EX2 R23, R6 ;  /* 0x0000000600177308 */ /* 0x0003e40000000800 */
[----:B------:R-:W-:-:S02]  /*abc0*/  PRMT R13, R13, 0x5410, R3 ;  /* 0x000054100d0d7816 */ /* 0x000fc40000000003 */
[----:B------:R-:W-:Y:S02]  /*abd0*/  LOP3.LUT R3, R10, 0xff, RZ, 0xc0, !PT ;  /* 0x000000ff0a037812 */ /* 0x000fe400078ec0ff */
[----:B------:R-:W-:Y:S02]  /*abe0*/  PRMT R10, R2, 0x5410, R14 ;  /* 0x00005410020a7816 */ /* 0x000fe4000000000e */
[----:B------:R-:W2:Y:S01]  /*abf0*/  MUFU.EX2 R18, R9 ;  /* 0x0000000900127308 */ /* 0x000ea20000000800 */
[----:B------:R-:W-:Y:S02]  /*ac00*/  PRMT R12, R11, 0x5410, R5 ;  /* 0x000054100b0c7816 */ /* 0x000fe40000000005 */
[----:B------:R-:W-:Y:S02]  /*ac10*/  LOP3.LUT R2, R4, 0xffff, RZ, 0xc0, !PT ;  /* 0x0000ffff04027812 */ /* 0x000fe400078ec0ff */
[----:B------:R-:W-:Y:S02]  /*ac20*/  SHF.R.U32.HI R5, RZ, 0x10, R4 ;  /* 0x00000010ff057819 */ /* 0x000fe40000011604 */
[----:B------:R-:W-:Y:S01]  /*ac30*/  PRMT R11, R3, 0x5410, R7 ;  /* 0x00005410030b7816 */ /* 0x000fe20000000007 */
[----:B------:R-:W4:Y:S01]  /*ac40*/  MUFU.EX2 R15, R15 ;  /* 0x0000000f000f7308 */ /* 0x000f220000000800 */
[----:B-1----:R-:W-:-:S02]  /*ac50*/  SHF.R.U32.HI R6, RZ, 0x8, R2 ;  /* 0x00000008ff067819 */ /* 0x002fc40000011602 */
[----:B------:R-:W-:Y:S02]  /*ac60*/  SHF.R.U32.HI R7, RZ, 0x18, R4 ;  /* 0x00000018ff077819 */ /* 0x000fe40000011604 */
[----:B------:R-:W-:Y:S02]  /*ac70*/  LOP3.LUT R3, R0, 0xffff, RZ, 0xc0, !PT ;  /* 0x0000ffff00037812 */ /* 0x000fe400078ec0ff */
[----:B------:R-:W-:Y:S02]  /*ac80*/  LOP3.LUT R2, R5, 0xff, RZ, 0xc0, !PT ;  /* 0x000000ff05027812 */ /* 0x000fe400078ec0ff */
[----:B------:R-:W-:Y:S02]  /*ac90*/  LOP3.LUT R8, R4, 0xff, RZ, 0xc0, !PT ;  /* 0x000000ff04087812 */ /* 0x000fe400078ec0ff */
[----:B------:R-:W-:Y:S02]  /*aca0*/  MOV R248, R67 ;  /* 0x0000004300f87202 */ /* 0x000fe40000000f00 */
[----:B------:R-:W-:-:S02]  /*acb0*/  SHF.R.U32.HI R4, RZ, 0x8, R3 ;  /* 0x00000008ff047819 */ /* 0x000fc40000011603 */
[----:B------:R-:W-:Y:S02]  /*acc0*/  PRMT R14, R2, 0x5410, R7 ;  /* 0x00005410020e7816 */ /* 0x000fe40000000007 */
[----:B------:R-:W-:Y:S02]  /*acd0*/  LOP3.LUT R3, R0, 0xff, RZ, 0xc0, !PT ;  /* 0x000000ff00037812 */ /* 0x000fe400078ec0ff */
[----:B------:R-:W-:Y:S02]  /*ace0*/  SHF.R.U32.HI R2, RZ, 0x10, R0 ;  /* 0x00000010ff027819 */ /* 0x000fe40000011600 */
[----:B------:R-:W-:Y:S02]  /*acf0*/  PRMT R8, R8, 0x5410, R6 ;  /* 0x0000541008087816 */ /* 0x000fe40000000006 */
[----:B------:R-:W-:Y:S01]  /*ad00*/  SHF.R.U32.HI R6, RZ, 0x18, R0 ;  /* 0x00000018ff067819 */ /* 0x000fe20000011600 */
[--C-:B------:R-:W-:Y:S01]  /*ad10*/  HSET2.LE.AND R0, R13, R248.reuse, PT ;  /* 0x000000f80d007233 */ /* 0x100fe20003803000 */
[----:B------:R-:W-:Y:S01]  /*ad20*/  PRMT R7, R3, 0x5410, R4 ;  /* 0x0000541003077816 */ /* 0x000fe20000000004 */
[----:B------:R-:W-:Y:S01]  /*ad30*/  HSET2.LE.AND R3, R10, R248, PT ;  /* 0x000000f80a037233 */ /* 0x000fe20003803000 */
[----:B------:R-:W-:-:S02]  /*ad40*/  LOP3.LUT R5, R2, 0xff, RZ, 0xc0, !PT ;  /* 0x000000ff02057812 */ /* 0x000fc400078ec0ff */
[----:B---3--:R-:W-:Y:S02]  /*ad50*/  F2FP.BF16.PACK_AB R2, R132, R134 ;  /* 0x000000868402723e */ /* 0x008fe400000010ff */
[----:B--2---:R-:W-:Y:S02]  /*ad60*/  F2FP.BF16.PACK_AB R4, R18, R23 ;  /* 0x000000171204723e */ /* 0x004fe400000010ff */
[----:B------:R-:W-:Y:S01]  /*ad70*/  LOP3.LUT R126, R0, R2, RZ, 0xc0, !PT ;  /* 0x00000002007e7212 */ /* 0x000fe200078ec0ff */
[--C-:B------:R-:W-:Y:S01]  /*ad80*/  HSET2.LE.AND R0, R12, R248.reuse, PT ;  /* 0x000000f80c007233 */ /* 0x100fe20003803000 */
[----:B------:R-:W-:Y:S01]  /*ad90*/  PRMT R9, R5, 0x5410, R6 ;  /* 0x0000541005097816 */ /* 0x000fe20000000006 */
[--C-:B------:R-:W-:Y:S01]  /*ada0*/  HSET2.LE.AND R5, R8, R248.reuse, PT ;  /* 0x000000f808057233 */ /* 0x100fe20003803000 */
[----:B------:R-:W-:Y:S01]  /*adb0*/  LOP3.LUT R127, R3, R4, RZ, 0xc0, !PT ;  /* 0x00000004037f7212 */ /* 0x000fe200078ec0ff */
[----:B------:R-:W-:Y:S01]  /*adc0*/  HSET2.LE.AND R3, R11, R248, PT ;  /* 0x000000f80b037233 */ /* 0x000fe20003803000 */
[----:B------:R-:W-:-:S02]  /*add0*/  F2FP.BF16.PACK_AB R2, R178, R184 ;  /* 0x000000b8b202723e */ /* 0x000fc400000010ff */
[----:B------:R-:W-:Y:S02]  /*ade0*/  F2FP.BF16.PACK_AB R4, R173, R174 ;  /* 0x000000aead04723e */ /* 0x000fe400000010ff */
[----:B----4-:R-:W-:Y:S02]  /*adf0*/  F2FP.BF16.PACK_AB R6, R15, R133 ;  /* 0x000000850f06723e */ /* 0x010fe400000010ff */
[----:B------:R-:W-:Y:S01]  /*ae00*/  LOP3.LUT R130, R0, R2, RZ, 0xc0, !PT ;  /* 0x0000000200827212 */ /* 0x000fe200078ec0ff */
[----:B------:R-:W-:Y:S01]  /*ae10*/  HSET2.LE.AND R0, R7, R248, PT ;  /* 0x000000f807007233 */ /* 0x000fe20003803000 */
[----:B------:R-:W-:Y:S02]  /*ae20*/  LOP3.LUT R131, R3, R4, RZ, 0xc0, !PT ;  /* 0x0000000403837212 */ /* 0x000fe400078ec0ff */
[----:B------:R-:W-:Y:S02]  /*ae30*/  LOP3.LUT R124, R5, R6, RZ, 0xc0, !PT ;  /* 0x00000006057c7212 */ /* 0x000fe400078ec0ff */
[----:B------:R-:W1:Y:S01]  /*ae40*/  LDSM.16.MT88.4 R4, [R205+0xb800] ;  /* 0x00b80000cd04783b */ /* 0x000e620000004200 */
[----:B------:R-:W-:Y:S01]  /*ae50*/  MUFU.EX2 R16, R16 ;  /* 0x0000001000107308 */ /* 0x000fe20000000800 */
[----:B------:R-:W-:Y:S01]  /*ae60*/  MOV R97, R168 ;  /* 0x000000a800617202 */ /* 0x000fe20000000f00 */
[----:B------:R-:W-:Y:S01]  /*ae70*/  IMAD.MOV.U32 R96, RZ, RZ, R169 ;  /* 0x000000ffff607224 */ /* 0x000fe200078e00a9 */
[----:B------:R-:W-:-:S05]  /*ae80*/  MOV R115, R170 ;  /* 0x000000aa00737202 */ /* 0x000fca0000000f00 */
[----:B------:R-:W2:Y:S01]  /*ae90*/  MUFU.EX2 R17, R17 ;  /* 0x0000001100117308 */ /* 0x000ea20000000800 */
[----:B------:R-:W-:Y:S02]  /*aea0*/  MOV R114, R171 ;  /* 0x000000ab00727202 */ /* 0x000fe40000000f00 */
[----:B------:R-:W-:Y:S01]  /*aeb0*/  F2FP.BF16.PACK_AB R2, R190, R177 ;  /* 0x000000b1be02723e */ /* 0x000fe200000010ff */
[----:B------:R-:W3:Y:S03]  /*aec0*/  LDSM.16.MT88.4 R168, [R203+0xa800] ;  /* 0x00a80000cba8783b */ /* 0x000ee60000004200 */
[----:B------:R-:W-:Y:S01]  /*aed0*/  LOP3.LUT R128, R0, R2, RZ, 0xc0, !PT ;  /* 0x0000000200807212 */ /* 0x000fe200078ec0ff */
[----:B------:R-:W-:Y:S01]  /*aee0*/  HSET2.LE.AND R0, R9, R248, PT ;  /* 0x000000f809007233 */ /* 0x000fe20003803000 */
[----:B------:R-:W-:Y:S02]  /*aef0*/  F2FP.BF16.PACK_AB R2, R175, R135 ;  /* 0x00000087af02723e */ /* 0x000fe400000010ff */
[----:B------:R-:W-:-:S02]  /*af00*/  MOV R83, R65 ;  /* 0x0000004100537202 */ /* 0x000fc40000000f00 */
[----:B------:R-:W-:Y:S02]  /*af10*/  MOV R82, R66 ;  /* 0x0000004200527202 */ /* 0x000fe40000000f00 */
[----:B------:R-:W-:Y:S02]  /*af20*/  MOV R81, R48 ;  /* 0x0000003000517202 */ /* 0x000fe40000000f00 */
[----:B------:R-:W-:Y:S02]  /*af30*/  MOV R80, R49 ;  /* 0x0000003100507202 */ /* 0x000fe40000000f00 */
[----:B------:R-:W-:Y:S02]  /*af40*/  MOV R99, R50 ;  /* 0x0000003200637202 */ /* 0x000fe40000000f00 */
[----:B------:R-:W-:Y:S02]  /*af50*/  MOV R98, R51 ;  /* 0x0000003300627202 */ /* 0x000fe40000000f00 */
[----:B------:R-:W-:Y:S01]  /*af60*/  LOP3.LUT R129, R0, R2, RZ, 0xc0, !PT ;  /* 0x0000000200817212 */ /* 0x000fe200078ec0ff */
[----:B------:R-:W-:Y:S01]  /*af70*/  HSET2.LE.AND R0, R14, R248, PT ;  /* 0x000000f80e007233 */ /* 0x000fe20003803000 */
[----:B------:R-:W-:Y:S01]  /*af80*/  MOV R125, R154 ;  /* 0x0000009a007d7202 */ /* 0x000fe20000000f00 */
[----:B------:R-:W-:Y:S01]  /*af90*/  FFMA.FTZ R19, R64, R19, R236 ;  /* 0x0000001340137223 */ /* 0x000fe200000100ec */
[----:B------:R-:W-:-:S02]  /*afa0*/  MOV R238, R83 ;  /* 0x0000005300ee7202 */ /* 0x000fc40000000f00 */
[----:B------:R-:W-:Y:S01]  /*afb0*/  MOV R176, R97 ;  /* 0x0000006100b07202 */ /* 0x000fe20000000f00 */
[----:B------:R-:W-:Y:S01]  /*afc0*/  IMAD.MOV.U32 R179, RZ, RZ, R96 ;  /* 0x000000ffffb37224 */ /* 0x000fe200078e0060 */
[----:B------:R-:W-:Y:S01]  /*afd0*/  MOV R197, R81 ;  /* 0x0000005100c57202 */ /* 0x000fe20000000f00 */
[----:B------:R-:W-:Y:S01]  /*afe0*/  LDSM.16.MT88.4 R48, [R206+0xa800] ;  /* 0x00a80000ce30783b */ /* 0x000fe20000004200 */
[----:B------:R-:W-:Y:S02]  /*aff0*/  MOV R186, R82 ;  /* 0x0000005200ba7202 */ /* 0x000fe40000000f00 */
[----:B--2---:R-:W-:Y:S02]  /*b000*/  F2FP.BF16.PACK_AB R2, R17, R16 ;  /* 0x000000101102723e */ /* 0x004fe400000010ff */
[----:B------:R-:W-:Y:S02]  /*b010*/  MOV R172, R99 ;  /* 0x0000006300ac7202 */ /* 0x000fe40000000f00 */
[----:B------:R-:W-:-:S02]  /*b020*/  MOV R189, R80 ;  /* 0x0000005000bd7202 */ /* 0x000fc40000000f00 */
[----:B------:R-:W-:Y:S01]  /*b030*/  MOV R239, R98 ;  /* 0x0000006200ef7202 */ /* 0x000fe20000000f00 */
[----:B------:R-:W-:Y:S01]  /*b040*/  FFMA.FTZ R3, R238, R22, R252 ;  /* 0x00000016ee037223 */ /* 0x000fe200000100fc */
[----:B------:R-:W-:Y:S01]  /*b050*/  MOV R248, R125 ;  /* 0x0000007d00f87202 */ /* 0x000fe20000000f00 */
[----:B------:R-:W-:Y:S01]  /*b060*/  LDSM.16.MT88.4 R64, [R205+0xa800] ;  /* 0x00a80000cd40783b */ /* 0x000fe20000004200 */
[----:B------:R-:W-:Y:S01]  /*b070*/  LOP3.LUT R125, R0, R2, RZ, 0xc0, !PT ;  /* 0x00000002007d7212 */ /* 0x000fe200078ec0ff */
[----:B------:R-:W-:Y:S01]  /*b080*/  FFMA.FTZ R2, R197, R21, R186 ;  /* 0x00000015c5027223 */ /* 0x000fe200000100ba */
[----:B------:R-:W-:Y:S01]  /*b090*/  MOV R113, R152 ;  /* 0x0000009800717202 */ /* 0x000fe20000000f00 */
[----:B------:R-:W-:Y:S01]  /*b0a0*/  FFMA.FTZ R0, R172, R20, R189 ;  /* 0x00000014ac007223 */ /* 0x000fe200000100bd */
        /* <DEDUP_REMOVED lines=12> */
[----:B------:R-:W2:Y:S01]  /*b170*/  LDSM.16.MT88.4 R152, [R201+0xa800] ;  /* 0x00a80000c998783b */ /* 0x000ea20000004200 */
[----:B------:R-:W-:-:S02]  /*b180*/  FADD.FTZ R0, R196, R9 ;  /* 0x00000009c4007221 */ /* 0x000fc40000010000 */
[----:B------:R-:W-:Y:S01]  /*b190*/  FADD.FTZ R8, R199, R8 ;  /* 0x00000008c7087221 */ /* 0x000fe20000010000 */
[----:B------:R-:W4:Y:S01]  /*b1a0*/  LDSM.16.MT88.4 R80, [R201+0xb800] ;  /* 0x00b80000c950783b */ /* 0x000f220000004200 */
[----:B------:R-:W-:-:S03]  /*b1b0*/  FADD.FTZ R3, R198, R3 ;  /* 0x00000003c6037221 */ /* 0x000fc60000010000 */
[----:B------:R-:W5:Y:S01]  /*b1c0*/  LDSM.16.MT88.4 R96, [R203+0xb800] ;  /* 0x00b80000cb60783b */ /* 0x000f620000004200 */
[----:B------:R-:W-:-:S03]  /*b1d0*/  FADD.FTZ R2, R249, R2 ;  /* 0x00000002f9027221 */ /* 0x000fc60000010000 */
[----:B------:R-:W2:Y:S01]  /*b1e0*/  LDSM.16.MT88.4 R112, [R206+0xb800] ;  /* 0x00b80000ce70783b */ /* 0x000ea20000004200 */
[----:B-1----:R-:W-:Y:S01]  /*b1f0*/  HMMA.16816.F32.BF16 R120, R124, R4, R120 ;  /* 0x000000047c78723c */ /* 0x002fe20000041878 */
[----:B------:R-:W-:Y:S02]  /*b200*/  FADD.FTZ R0, R248, R0 ;  /* 0x00000000f8007221 */ /* 0x000fe40000010000 */
[----:B------:R-:W-:Y:S02]  /*b210*/  FADD.FTZ R3, R177, R3 ;  /* 0x00000003b1037221 */ /* 0x000fe40000010000 */
[----:B------:R-:W-:-:S03]  /*b220*/  FADD.FTZ R2, R135, R2 ;  /* 0x0000000287027221 */ /* 0x000fc60000010000 */
[----:B------:R-:W-:Y:S01]  /*b230*/  HMMA.16816.F32.BF16 R116, R128, R4, R116 ;  /* 0x000000048074723c */ /* 0x000fe20000041874 */
[----:B------:R-:W-:-:S06]  /*b240*/  FADD.FTZ R0, R133, R0 ;  /* 0x0000000085007221 */ /* 0x000fcc0000010000 */
[----:B------:R-:W-:Y:S02]  /*b250*/  FADD.FTZ R4, R237, R8 ;  /* 0x00000008ed047221 */ /* 0x000fe40000010000 */
[----:B------:R-:W-:Y:S02]  /*b260*/  FADD.FTZ R3, R190, R3 ;  /* 0x00000003be037221 */ /* 0x000fe40000010000 */
[----:B------:R-:W-:Y:S02]  /*b270*/  FADD.FTZ R4, R16, R4 ;  /* 0x0000000410047221 */ /* 0x000fe40000010000 */
[----:B------:R-:W-:Y:S02]  /*b280*/  FADD.FTZ R2, R175, R2 ;  /* 0x00000002af027221 */ /* 0x000fe40000010000 */
[----:B------:R-:W-:Y:S02]  /*b290*/  FADD.FTZ R0, R15, R0 ;  /* 0x000000000f007221 */ /* 0x000fe40000010000 */
[----:B------:R-:W-:-:S02]  /*b2a0*/  FADD.FTZ R4, R17, R4 ;  /* 0x0000000411047221 */ /* 0x000fc40000010000 */
[----:B------:R-:W-:Y:S01]  /*b2b0*/  FADD.FTZ R5, R184, R3 ;  /* 0x00000003b8057221 */ /* 0x000fe20000010000 */
[----:B---3--:R-:W-:Y:S01]  /*b2c0*/  HMMA.16816.F32.BF16 R156, R128, R168, R156 ;  /* 0x000000a8809c723c */ /* 0x008fe2000004189c */
[----:B------:R-:W-:Y:S02]  /*b2d0*/  FADD.FTZ R3, R174, R2 ;  /* 0x00000002ae037221 */ /* 0x000fe40000010000 */
[----:B------:R-:W-:Y:S02]  /*b2e0*/  FADD.FTZ R2, R134, R0 ;  /* 0x0000000086027221 */ /* 0x000fe40000010000 */
[----:B------:R-:W-:-:S03]  /*b2f0*/  FADD.FTZ R0, R23, R4 ;  /* 0x0000000417007221 */ /* 0x000fc60000010000 */
[----:B------:R-:W-:Y:S01]  /*b300*/  HMMA.16816.F32.BF16 R160, R124, R168, R160 ;  /* 0x000000a87ca0723c */ /* 0x000fe200000418a0 */
[----:B------:R-:W-:-:S07]  /*b310*/  FADD.FTZ R239, R18, R0 ;  /* 0x0000000012ef7221 */ /* 0x000fce0000010000 */
[-C--:B------:R-:W-:Y:S08]  /*b320*/  HMMA.16816.F32.BF16 R164, R124, R170.reuse, R164 ;  /* 0x000000aa7ca4723c */ /* 0x080ff000000418a4 */
[----:B------:R-:W-:Y:S07]  /*b330*/  HMMA.16816.F32.BF16 R168, R128, R170, R240 ;  /* 0x000000aa80a8723c */ /* 0x000fee00000418f0 */
[----:B------:R-:W-:-:S02]  /*b340*/  FADD.FTZ R242, R178, R5 ;  /* 0x00000005b2f27221 */ /* 0x000fc40000010000 */
[----:B------:R-:W-:Y:S02]  /*b350*/  FADD.FTZ R241, R173, R3 ;  /* 0x00000003adf17221 */ /* 0x000fe40000010000 */
[----:B------:R-:W-:Y:S01]  /*b360*/  FADD.FTZ R240, R132, R2 ;  /* 0x0000000284f07221 */ /* 0x000fe20000010000 */
[----:B------:R1:W-:Y:S04]  /*b370*/  STL [R1+0x38], R242 ;  /* 0x000038f201007387 */ /* 0x0003e80000100800 */
[----:B------:R1:W-:Y:S04]  /*b380*/  STL [R1+0x3c], R241 ;  /* 0x00003cf101007387 */ /* 0x0003e80000100800 */
[----:B------:R1:W-:Y:S04]  /*b390*/  STL [R1+0x44], R240 ;  /* 0x000044f001007387 */ /* 0x0003e80000100800 */
[----:B------:R1:W-:Y:S01]  /*b3a0*/  STL [R1+0x40], R239 ;  /* 0x000040ef01007387 */ /* 0x0003e20000100800 */
[----:B--2---:R-:W-:Y:S01]  /*b3b0*/  HMMA.16816.F32.BF16 R140, R128, R152, R140 ;  /* 0x00000098808c723c */ /* 0x004fe2000004188c */
[----:B------:R-:W-:-:S02]  /*b3c0*/  MOV R135, R233 ;  /* 0x000000e900877202 */ /* 0x000fc40000000f00 */
[----:B------:R-:W-:-:S05]  /*b3d0*/  MOV R134, R235 ;  /* 0x000000eb00867202 */ /* 0x000fca0000000f00 */
        /* <DEDUP_REMOVED lines=8> */
[C---:B----4-:R-:W-:Y:S08]  /*b460*/  HMMA.16816.F32.BF16 R72, R124.reuse, R80, R72 ;  /* 0x000000507c48723c */ /* 0x050ff00000041848 */
[C---:B------:R-:W-:Y:S08]  /*b470*/  HMMA.16816.F32.BF16 R76, R124.reuse, R82, R76 ;  /* 0x000000527c4c723c */ /* 0x040ff0000004184c */
[C---:B-----5:R-:W-:Y:S08]  /*b480*/  HMMA.16816.F32.BF16 R88, R124.reuse, R96, R88 ;  /* 0x000000607c58723c */ /* 0x060ff00000041858 */
        /* <DEDUP_REMOVED lines=62> */
[----:B------:R-:W-:Y:S02]  /*b870*/  IMAD.IADD R3, R217, 0x1, -R0 ;  /* 0x00000001d9037824 */ /* 0x000fe400078e0a00 */
[----:B------:R-:W-:Y:S01]  /*b880*/  IABS R2, R2 ;  /* 0x0000000200027213 */ /* 0x000fe20000000000 */
[----:B------:R-:W-:Y:S01]  /*b890*/  @!PT LDS RZ, [RZ] ;  /* 0x00000000fffff984 */ /* 0x000fe20000000800 */
[----:B------:R-:W-:Y:S01]  /*b8a0*/  @!PT LDS RZ, [RZ] ;  /* 0x00000000fffff984 */ /* 0x000fe20000000800 */
[----:B------:R-:W-:Y:S01]  /*b8b0*/  @!PT LDS RZ, [RZ] ;  /* 0x00000000fffff984 */ /* 0x000fe20000000800 */
[----:B------:R1:W-:Y:S01]  /*b8c0*/  @!P3 LDGSTS.E.BYPASS.LTC128B.128 [R215+0xa800], [R8.64] ;  /* 0x0a80000008d7bfae */ /* 0x0003e2000b901d5c */
[----:B------:R-:W-:-:S03]  /*b8d0*/  ISETP.LT.OR P6, PT, R0, R222, P6 ;  /* 0x000000de0000720c */ /* 0x000fc600037c1670 */
[----:B------:R-:W-:Y:S04]  /*b8e0*/  @P2 STS.128 [R215+0xb800], RZ ;  /* 0x00b800ffd7002388 */ /* 0x000fe80000000c00 */
[----:B------:R-:W-:Y:S01]  /*b8f0*/  @!PT LDS RZ, [RZ] ;  /* 0x00000000fffff984 */ /* 0x000fe20000000800 */
[----:B------:R-:W-:Y:S01]  /*b900*/  @!PT LDS RZ, [RZ] ;  /* 0x00000000fffff984 */ /* 0x000fe20000000800 */
[----:B------:R-:W-:Y:S01]  /*b910*/  @!PT LDS RZ, [RZ] ;  /* 0x00000000fffff984 */ /* 0x000fe20000000800 */
[----:B------:R2:W-:Y:S04]  /*b920*/  @!P2 LDGSTS.E.BYPASS.LTC128B.128 [R215+0xb800], [R4.64+0x80] ;  /* 0x0b80008004d7afae */ /* 0x0005e8000b901d5c */
[----:B------:R-:W-:Y:S04]  /*b930*/  LDSM.16.M88.4 R20, [R200+0x8000] ;  /* 0x00800000c814783b */ /* 0x000fe80000000200 */
[----:B------:R-:W-:Y:S04]  /*b940*/  LDSM.16.M88.4 R16, [R200+0x8800] ;  /* 0x00880000c810783b */ /* 0x000fe80000000200 */
[----:B------:R-:W-:Y:S04]  /*b950*/  LDSM.16.M88.4 R28, [R211] ;  /* 0x00000000d31c783b */ /* 0x000fe80000000200 */
        /* <DEDUP_REMOVED lines=11> */
[C---:B------:R-:W-:Y:S08]  /*ba10*/  HMMA.16816.F32.BF16 R188, R4.reuse, R30, R136 ;  /* 0x0000001e04bc723c */ /* 0x040ff00000041888 */
[----:B------:R-:W-:Y:S08]  /*ba20*/  HMMA.16816.F32.BF16 R180, R4, R26, R32 ;  /* 0x0000001a04b4723c */ /* 0x000ff00000041820 */
[C---:B------:R-:W-:Y:S08]  /*ba30*/  HMMA.16816.F32.BF16 R136, R12.reuse, R20, RZ ;  /* 0x000000140c88723c */ /* 0x040ff000000418ff */
[C---:B------:R-:W-:Y:S08]  /*ba40*/  HMMA.16816.F32.BF16 R132, R12.reuse, R22, RZ ;  /* 0x000000160c84723c */ /* 0x040ff000000418ff */
[C---:B------:R-:W-:Y:S08]  /*ba50*/  HMMA.16816.F32.BF16 R32, R12.reuse, R16, RZ ;  /* 0x000000100c20723c */ /* 0x040ff000000418ff */
[----:B------:R-:W-:Y:S01]  /*ba60*/  HMMA.16816.F32.BF16 R20, R12, R18, RZ ;  /* 0x000000120c14723c */ /* 0x000fe200000418ff */
[----:B------:R-:W-:Y:S04]  /*ba70*/  LDSM.16.M88.4 R16, [R209+0x8000] ;  /* 0x00800000d110783b */ /* 0x000fe80000000200 */
[----:B------:R-:W-:Y:S03]  /*ba80*/  LDSM.16.M88.4 R12, [R209+0x8800] ;  /* 0x00880000d10c783b */ /* 0x000fe60000000200 */
[-C--:B------:R-:W-:Y:S01]  /*ba90*/  HMMA.16816.F32.BF16 R192, R4, R28.reuse, R172 ;  /* 0x0000001c04c0723c */ /* 0x080fe200000418ac */
[----:B------:R-:W2:Y:S07]  /*baa0*/  LDSM.16.M88.4 R4, [R210+0x2000] ;  /* 0x00200000d204783b */ /* 0x000eae0000000200 */
[C---:B-1----:R-:W-:Y:S08]  /*bab0*/  HMMA.16816.F32.BF16 R176, R8.reuse, R28, R136 ;  /* 0x0000001c08b0723c */ /* 0x042ff00000041888 */
[C---:B------:R-:W-:Y:S01]  /*bac0*/  HMMA.16816.F32.BF16 R172, R8.reuse, R24, R32 ;  /* 0x0000001808ac723c */ /* 0x040fe20000041820 */
[----:B------:R-:W-:Y:S07]  /*bad0*/  LDSM.16.M88.4 R32, [R207] ;  /* 0x00000000cf20783b */ /* 0x000fee0000000200 */
        /* <DEDUP_REMOVED lines=14> */
[----:B------:R-:W1:Y:S04]  /*bbc0*/  LDSM.16.M88.4 R8, [R208] ;  /* 0x00000000d008783b */ /* 0x000e680000000200 */
[----:B------:R-:W3:Y:S03]  /*bbd0*/  LDSM.16.M88.4 R20, [R200+0x9000] ;  /* 0x00900000c814783b */ /* 0x000ee60000000200 */
[C---:B--2---:R-:W-:Y:S08]  /*bbe0*/  HMMA.16816.F32.BF16 R176, R4.reuse, R32, R132 ;  /* 0x0000002004b0723c */ /* 0x044ff00000041884 */
[C---:B------:R-:W-:Y:S01]  /*bbf0*/  HMMA.16816.F32.BF16 R172, R4.reuse, R34, R24 ;  /* 0x0000002204ac723c */ /* 0x040fe20000041818 */
[----:B------:R-:W-:Y:S07]  /*bc00*/  LDSM.16.M88.4 R24, [R200+0x9800] ;  /* 0x00980000c818783b */ /* 0x000fee0000000200 */
[C---:B------:R-:W-:Y:S08]  /*bc10*/  HMMA.16816.F32.BF16 R136, R4.reuse, R28, R184 ;  /* 0x0000001c0488723c */ /* 0x040ff000000418b8 */
[----:B------:R-:W-:Y:S01]  /*bc20*/  HMMA.16816.F32.BF16 R132, R4, R30, R180 ;  /* 0x0000001e0484723c */ /* 0x000fe200000418b4 */
[----:B------:R-:W2:Y:S07]  /*bc30*/  LDSM.16.M88.4 R4, [R202+0x6000] ;  /* 0x00600000ca04783b */ /* 0x000eae0000000200 */
[C---:B-1----:R-:W-:Y:S08]  /*bc40*/  HMMA.16816.F32.BF16 R12, R8.reuse, R32, R228 ;  /* 0x00000020080c723c */ /* 0x042ff000000418e4 */
[C---:B------:R-:W-:Y:S08]  /*bc50*/  HMMA.16816.F32.BF16 R196, R8.reuse, R34, R196 ;  /* 0x0000002208c4723c */ /* 0x040ff000000418c4 */
[C---:B------:R-:W-:Y:S08]  /*bc60*/  HMMA.16816.F32.BF16 R192, R8.reuse, R28, R192 ;  /* 0x0000001c08c0723c */ /* 0x040ff000000418c0 */
[----:B------:R-:W-:Y:S01]  /*bc70*/  HMMA.16816.F32.BF16 R188, R8, R30, R188 ;  /* 0x0000001e08bc723c */ /* 0x000fe200000418bc */
[----:B------:R-:W-:Y:S04]  /*bc80*/  LDSM.16.M88.4 R8, [R213] ;  /* 0x00000000d508783b */ /* 0x000fe80000000200 */
[----:B------:R-:W-:Y:S03]  /*bc90*/  LDSM.16.M88.4 R28, [R212] ;  /* 0x00000000d41c783b */ /* 0x000fe60000000200 */
[-C--:B---3--:R-:W-:Y:S01]  /*bca0*/  HMMA.16816.F32.BF16 R32, R16, R20.reuse, R12 ;  /* 0x000000141020723c */ /* 0x088fe2000004180c */
[----:B------:R-:W1:Y:S07]  /*bcb0*/  LDSM.16.M88.4 R12, [R204+0x4000] ;  /* 0x00400000cc0c783b */ /* 0x000e6e0000000200 */
[C---:B--2---:R-:W-:Y:S08]  /*bcc0*/  HMMA.16816.F32.BF16 R176, R4.reuse, R20, R176 ;  /* 0x0000001404b0723c */ /* 0x044ff000000418b0 */
[C---:B------:R-:W-:Y:S08]  /*bcd0*/  HMMA.16816.F32.BF16 R172, R4.reuse, R22, R172 ;  /* 0x0000001604ac723c */ /* 0x040ff000000418ac */
[C---:B------:R-:W-:Y:S08]  /*bce0*/  HMMA.16816.F32.BF16 R136, R4.reuse, R24, R136 ;  /* 0x000000180488723c */ /* 0x040ff00000041888 */
[----:B------:R-:W-:Y:S01]  /*bcf0*/  HMMA.16816.F32.BF16 R132, R4, R26, R132 ;  /* 0x0000001a0484723c */ /* 0x000fe20000041884 */
[----:B------:R-:W2:Y:S07]  /*bd00*/  LDSM.16.M88.4 R4, [R204+0x6000] ;  /* 0x00600000cc04783b */ /* 0x000eae0000000200 */
[C---:B------:R-:W-:Y:S08]  /*bd10*/  HMMA.16816.F32.BF16 R20, R16.reuse, R22, R196 ;  /* 0x000000161014723c */ /* 0x040ff000000418c4 */
[C---:B------:R-:W-:Y:S08]  /*bd20*/  HMMA.16816.F32.BF16 R192, R16.reuse, R24, R192 ;  /* 0x0000001810c0723c */ /* 0x040ff000000418c0 */
[----:B------:R-:W-:Y:S01]  /*bd30*/  HMMA.16816.F32.BF16 R188, R16, R26, R188 ;  /* 0x0000001a10bc723c */ /* 0x000fe200000418bc */
[----:B------:R-:W-:Y:S11]  /*bd40*/  LDSM.16.M88.4 R16, [R209+0x9000] ;  /* 0x00900000d110783b */ /* 0x000ff60000000200 */
[----:B------:R-:W-:Y:S04]  /*bd50*/  @!UPT UIADD3 URZ, URZ, URZ, URZ ;  /* 0x0000003f3f3ff290 */ /* 0x000fe8000fffe03f */
[----:B-1----:R-:W-:Y:S08]  /*bd60*/  HMMA.16816.F32.BF16 R24, R12, R28, R192 ;  /* 0x0000001c0c18723c */ /* 0x002ff000000418c0 */
[C---:B--2---:R-:W-:Y:S08]  /*bd70*/  HMMA.16816.F32.BF16 R180, R4.reuse, R8, R176 ;  /* 0x0000000804b4723c */ /* 0x044ff000000418b0 */
[C---:B------:R-:W-:Y:S08]  /*bd80*/  HMMA.16816.F32.BF16 R176, R4.reuse, R10, R172 ;  /* 0x0000000a04b0723c */ /* 0x040ff000000418ac */
[C---:B------:R-:W-:Y:S08]  /*bd90*/  HMMA.16816.F32.BF16 R172, R4.reuse, R28, R136 ;  /* 0x0000001c04ac723c */ /* 0x040ff00000041888 */
[----:B------:R-:W-:Y:S01]  /*bda0*/  HMMA.16816.F32.BF16 R136, R4, R30, R132 ;  /* 0x0000001e0488723c */ /* 0x000fe20000041884 */
[----:B------:R-:W1:Y:S07]  /*bdb0*/  LDSM.16.M88.4 R4, [R210+0x6000] ;  /* 0x00600000d204783b */ /* 0x000e6e0000000200 */
[C---:B------:R-:W-:Y:S08]  /*bdc0*/  HMMA.16816.F32.BF16 R132, R12.reuse, R8, R32 ;  /* 0x000000080c84723c */ /* 0x040ff00000041820 */
[C---:B------:R-:W-:Y:S01]  /*bdd0*/  HMMA.16816.F32.BF16 R32, R12.reuse, R10, R20 ;  /* 0x0000000a0c20723c */ /* 0x040fe20000041814 */
[----:B------:R-:W2:Y:S04]  /*bde0*/  LDSM.16.M88.4 R20, [R209+0x9800] ;  /* 0x00980000d114783b */ /* 0x000ea80000000200 */
[----:B------:R-:W3:Y:S03]  /*bdf0*/  LDSM.16.M88.4 R8, [R210+0x4000] ;  /* 0x00400000d208783b */ /* 0x000ee60000000200 */
[----:B------:R-:W-:Y:S01]  /*be00*/  HMMA.16816.F32.BF16 R28, R12, R30, R188 ;  /* 0x0000001e0c1c723c */ /* 0x000fe200000418bc */
[----:B------:R-:W-:Y:S07]  /*be10*/  LDSM.16.M88.4 R12, [R207+0x1000] ;  /* 0x00100000cf0c783b */ /* 0x000fee0000000200 */
[C---:B-1----:R-:W-:Y:S08]  /*be20*/  HMMA.16816.F32.BF16 R180, R4.reuse, R16, R180 ;  /* 0x0000001004b4723c */ /* 0x042ff000000418b4 */
[C---:B------:R-:W-:Y:S08]  /*be30*/  HMMA.16816.F32.BF16 R176, R4.reuse, R18, R176 ;  /* 0x0000001204b0723c */ /* 0x040ff000000418b0 */
[C---:B--2---:R-:W-:Y:S08]  /*be40*/  HMMA.16816.F32.BF16 R172, R4.reuse, R20, R172 ;  /* 0x0000001404ac723c */ /* 0x044ff000000418ac */
[----:B------:R-:W-:Y:S01]  /*be50*/  HMMA.16816.F32.BF16 R136, R4, R22, R136 ;  /* 0x000000160488723c */ /* 0x000fe20000041888 */
[----:B------:R-:W1:Y:S07]  /*be60*/  LDSM.16.M88.4 R4, [R208+0x6000] ;  /* 0x00600000d004783b */ /* 0x000e6e0000000200 */
[C---:B---3--:R-:W-:Y:S08]  /*be70*/  HMMA.16816.F32.BF16 R132, R8.reuse, R16, R132 ;  /* 0x000000100884723c */ /* 0x048ff00000041884 */
[C---:B------:R-:W-:Y:S01]  /*be80*/  HMMA.16816.F32.BF16 R32, R8.reuse, R18, R32 ;  /* 0x000000120820723c */ /* 0x040fe20000041820 */
[----:B------:R-:W2:Y:S07]  /*be90*/  LDSM.16.M88.4 R16, [R207+0x1800] ;  /* 0x00180000cf10783b */ /* 0x000eae0000000200 */
[C---:B------:R-:W-:Y:S08]  /*bea0*/  HMMA.16816.F32.BF16 R24, R8.reuse, R20, R24 ;  /* 0x000000140818723c */ /* 0x040ff00000041818 */
[----:B------:R-:W-:Y:S01]  /*beb0*/  HMMA.16816.F32.BF16 R20, R8, R22, R28 ;  /* 0x000000160814723c */ /* 0x000fe2000004181c */
[----:B------:R-:W3:Y:S01]  /*bec0*/  LDSM.16.M88.4 R8, [R208+0x4000] ;  /* 0x00400000d008783b */ /* 0x000ee20000000200 */
[----:B------:R-:W-:-:S06]  /*bed0*/  DEPBAR.LE SB0, 0x0 ;  /* 0x000080000000791a */ /* 0x000fcc0000000000 */
[C---:B-1----:R-:W-:Y:S08]  /*bee0*/  HMMA.16816.F32.BF16 R180, R4.reuse, R12, R180 ;  /* 0x0000000c04b4723c */ /* 0x042ff000000418b4 */
[C---:B------:R-:W-:Y:S08]  /*bef0*/  HMMA.16816.F32.BF16 R176, R4.reuse, R14, R176 ;  /* 0x0000000e04b0723c */ /* 0x040ff000000418b0 */
[C---:B--2---:R-:W-:Y:S08]  /*bf00*/  HMMA.16816.F32.BF16 R184, R4.reuse, R16, R172 ;  /* 0x0000001004b8723c */ /* 0x044ff000000418ac */
[----:B------:R-:W-:Y:S01]  /*bf10*/  HMMA.16816.F32.BF16 R188, R4, R18, R136 ;  /* 0x0000001204bc723c */ /* 0x000fe20000041888 */
[----:B------:R1:W2:Y:S06]  /*bf20*/  I2F R7, R2 ;  /* 0x0000000200077306 */ /* 0x0002ac0000201400 */
[----:B------:R-:W-:Y:S01]  /*bf30*/  IABS R4, R3 ;  /* 0x0000000300047213 */ /* 0x000fe20000000000 */
[----:B---3--:R-:W-:Y:S01]  /*bf40*/  HMMA.16816.F32.BF16 R132, R8, R12, R132 ;  /* 0x0000000c0884723c */ /* 0x008fe20000041884 */
[----:B------:R-:W-:-:S05]  /*bf50*/  IMAD.IADD R3, R216, 0x1, -R0 ;  /* 0x00000001d8037824 */ /* 0x000fca00078e0a00 */
[----:B------:R-:W-:Y:S02]  /*bf60*/  IABS R3, R3 ;  /* 0x0000000300037213 */ /* 0x000fe40000000000 */
[----:B------:R-:W-:Y:S01]  /*bf70*/  HMMA.16816.F32.BF16 R32, R8, R14, R32 ;  /* 0x0000000e0820723c */ /* 0x000fe20000041820 */
[----:B-1----:R-:W-:Y:S01]  /*bf80*/  IMAD.MOV.U32 R2, RZ, RZ, R4 ;  /* 0x000000ffff027224 */ /* 0x002fe200078e0004 */
[----:B------:R-:W1:Y:S01]  /*bf90*/  I2F R13, R3 ;  /* 0x00000003000d7306 */ /* 0x000e620000201400 */
[----:B------:R-:W-:-:S05]  /*bfa0*/  IMAD.IADD R4, R223, 0x1, -R0 ;  /* 0x00000001df047824 */ /* 0x000fca00078e0a00 */
[----:B------:R-:W-:Y:S01]  /*bfb0*/  IABS R4, R4 ;  /* 0x0000000400047213 */ /* 0x000fe20000000000 */
[C---:B------:R-:W-:Y:S01]  /*bfc0*/  HMMA.16816.F32.BF16 R136, R8.reuse, R16, R24 ;  /* 0x000000100888723c */ /* 0x040fe20000041818 */
[----:B------:R3:W4:Y:S06]  /*bfd0*/  I2F R5, R2 ;  /* 0x0000000200057306 */ /* 0x00072c0000201400 */
[----:B--2---:R-:W-:Y:S01]  /*bfe0*/  FFMA.FTZ R7, R7, -UR27, R132 ;  /* 0x8000001b07077c23 */ /* 0x004fe20008010084 */
[----:B------:R-:W-:Y:S01]  /*bff0*/  HMMA.16816.F32.BF16 R172, R8, R18, R20 ;  /* 0x0000001208ac723c */ /* 0x000fe20000041814 */
[----:B------:R-:W2:Y:S03]  /*c000*/  I2F R9, R4 ;  /* 0x0000000400097306 */ /* 0x000ea60000201400 */
[----:B------:R-:W-:Y:S01]  /*c010*/  FSEL R30, R7, -INF , !P6 ;  /* 0xff800000071e7808 */ /* 0x000fe20007000000 */
[----:B-1----:R-:W-:Y:S01]  /*c020*/  FFMA.FTZ R7, R13, -UR27, R180 ;  /* 0x8000001b0d077c23 */ /* 0x002fe200080100b4 */
[----:B------:R-:W-:Y:S01]  /*c030*/  BAR.SYNC.DEFER_BLOCKING 0x0 ;  /* 0x0000000000007b1d */ /* 0x000fe20000010000 */
[----:B------:R-:W-:-:S02]  /*c040*/  ISETP.GE.AND P6, PT, R0, R226, PT ;  /* 0x000000e20000720c */ /* 0x000fc40003fc6270 */
[C---:B---3--:R-:W-:Y:S01]  /*c050*/  IADD3 R2, R0.reuse, 0x1, RZ ;  /* 0x0000000100027810 */ /* 0x048fe20007ffe0ff */
[----:B----4-:R-:W-:Y:S01]  /*c060*/  FFMA.FTZ R12, R5, -UR27, R134 ;  /* 0x8000001b050c7c23 */ /* 0x010fe20008010086 */
[----:B------:R-:W-:Y:S02]  /*c070*/  ISETP.LT.OR P6, PT, R0, R221, P6 ;  /* 0x000000dd0000720c */ /* 0x000fe400037c1670 */
[----:B------:R-:W-:Y:S01]  /*c080*/  ISETP.GE.AND P5, PT, R2, R227, PT ;  /* 0x000000e30200720c */ /* 0x000fe20003fa6270 */
[--C-:B------:R-:W-:Y:S01]  /*c090*/  IMAD.IADD R3, R218, 0x1, -R2.reuse ;  /* 0x00000001da037824 */ /* 0x100fe200078e0a02 */
[C---:B------:R-:W-:Y:S01]  /*c0a0*/  ISETP.GE.AND P4, PT, R2.reuse, R226, PT ;  /* 0x000000e20200720c */ /* 0x040fe20003f86270 */
[----:B------:R-:W-:Y:S01]  /*c0b0*/  IMAD.IADD R5, R217, 0x1, -R2 ;  /* 0x00000001d9057824 */ /* 0x000fe200078e0a02 */
[----:B------:R-:W-:Y:S01]  /*c0c0*/  ISETP.GE.AND P1, PT, R2, R225, PT ;  /* 0x000000e10200720c */ /* 0x000fe20003f26270 */
[----:B--2---:R-:W-:Y:S01]  /*c0d0*/  FFMA.FTZ R11, R9, -UR27, R182 ;  /* 0x8000001b090b7c23 */ /* 0x004fe200080100b6 */
[----:B------:R-:W-:-:S02]  /*c0e0*/  IABS R3, R3 ;  /* 0x0000000300037213 */ /* 0x000fc40000000000 */
[C---:B------:R-:W-:Y:S02]  /*c0f0*/  ISETP.GE.AND P0, PT, R2.reuse, R224, PT ;  /* 0x000000e00200720c */ /* 0x040fe40003f06270 */
[----:B------:R-:W-:Y:S01]  /*c100*/  ISETP.LT.OR P5, PT, R2, R222, P5 ;  /* 0x000000de0200720c */ /* 0x000fe20002fa1670 */
[----:B------:R-:W-:Y:S01]  /*c110*/  IMAD.MOV.U32 R4, RZ, RZ, R3 ;  /* 0x000000ffff047224 */ /* 0x000fe200078e0003 */
[----:B------:R-:W-:Y:S01]  /*c120*/  IABS R3, R5 ;  /* 0x0000000500037213 */ /* 0x000fe20000000000 */
[----:B------:R-:W-:Y:S01]  /*c130*/  IMAD.IADD R5, R216, 0x1, -R2 ;  /* 0x00000001d8057824 */ /* 0x000fe200078e0a02 */
[C---:B------:R-:W-:Y:S01]  /*c140*/  ISETP.LT.OR P4, PT, R2.reuse, R221, P4 ;  /* 0x000000dd0200720c */ /* 0x040fe20002781670 */
[----:B------:R1:W2:Y:S01]  /*c150*/  I2F R10, R4 ;  /* 0x00000004000a7306 */ /* 0x0002a20000201400 */
[C---:B------:R-:W-:Y:S02]  /*c160*/  ISETP.LT.OR P1, PT, R2.reuse, R220, P1 ;  /* 0x000000dc0200720c */ /* 0x040fe40000f21670 */
[----:B------:R-:W-:-:S02]  /*c170*/  ISETP.LT.OR P0, PT, R2, R219, P0 ;  /* 0x000000db0200720c */ /* 0x000fc40000701670 */
[----:B------:R-:W-:Y:S02]  /*c180*/  FSEL R132, R12, -INF , !P6 ;  /* 0xff8000000c847808 */ /* 0x000fe40007000000 */
[----:B------:R-:W-:-:S04]  /*c190*/  ISETP.GE.AND P6, PT, R0, R225, PT ;  /* 0x000000e10000720c */ /* 0x000fc80003fc6270 */
[----:B------:R-:W-:-:S04]  /*c1a0*/  ISETP.LT.OR P6, PT, R0, R220, P6 ;  /* 0x000000dc0000720c */ /* 0x000fc800037c1670 */
[----:B------:R-:W-:Y:S01]  /*c1b0*/  FSEL R23, R7, -INF , !P6 ;  /* 0xff80000007177808 */ /* 0x000fe20007000000 */
[----:B-1----:R-:W-:Y:S01]  /*c1c0*/  IMAD.MOV.U32 R4, RZ, RZ, R3 ;  /* 0x000000ffff047224 */ /* 0x002fe200078e0003 */
[----:B------:R-:W-:Y:S01]  /*c1d0*/  IABS R3, R5 ;  /* 0x0000000500037213 */ /* 0x000fe20000000000 */
[----:B--2---:R-:W-:Y:S01]  /*c1e0*/  FFMA.FTZ R9, R10, -UR27, R133 ;  /* 0x8000001b0a097c23 */ /* 0x004fe20008010085 */
[C---:B------:R-:W-:Y:S01]  /*c1f0*/  ISETP.GE.AND P6, PT, R0.reuse, R224, PT ;  /* 0x000000e00000720c */ /* 0x040fe20003fc6270 */
[----:B------:R1:W2:Y:S03]  /*c200*/  I2F R8, R4 ;  /* 0x0000000400087306 */ /* 0x0002a60000201400 */
[----:B------:R-:W-:Y:S02]  /*c210*/  ISETP.LT.OR P6, PT, R0, R219, P6 ;  /* 0x000000db0000720c */ /* 0x000fe400037c1670 */
[----:B------:R-:W-:-:S02]  /*c220*/  FSEL R29, R9, -INF , !P5 ;  /* 0xff800000091d7808 */ /* 0x000fc40006800000 */
[----:B------:R-:W-:Y:S01]  /*c230*/  FSEL R27, R11, -INF , !P6 ;  /* 0xff8000000b1b7808 */ /* 0x000fe20007000000 */
        /* <DEDUP_REMOVED lines=14> */
[C---:B------:R-:W-:Y:S02]  /*c320*/  ISETP.GE.AND P5, PT, R2.reuse, R226, PT ;  /* 0x000000e20200720c */ /* 0x040fe40003fa6270 */
[C---:B------:R-:W-:Y:S02]  /*c330*/  ISETP.GE.AND P4, PT, R2.reuse, R225, PT ;  /* 0x000000e10200720c */ /* 0x040fe40003f86270 */
[C---:B------:R-:W-:Y:S02]  /*c340*/  ISETP.GE.AND P1, PT, R2.reuse, R224, PT ;  /* 0x000000e00200720c */ /* 0x040fe40003f26270 */
[C---:B------:R-:W-:Y:S01]  /*c350*/  ISETP.LT.OR P6, PT, R2.reuse, R222, P6 ;  /* 0x000000de0200720c */ /* 0x040fe200037c1670 */
[----:B-1----:R-:W-:Y:S01]  /*c360*/  IMAD.MOV.U32 R4, RZ, RZ, R3 ;  /* 0x000000ffff047224 */ /* 0x002fe200078e0003 */
[----:B------:R-:W-:Y:S01]  /*c370*/  IABS R3, R5 ;  /* 0x0000000500037213 */ /* 0x000fe20000000000 */
[----:B--2---:R-:W-:Y:S01]  /*c380*/  FFMA.FTZ R7, R15, -UR27, R183 ;  /* 0x8000001b0f077c23 */ /* 0x004fe200080100b7 */
[C---:B------:R-:W-:Y:S01]  /*c390*/  ISETP.LT.OR P5, PT, R2.reuse, R221, P5 ;  /* 0x000000dd0200720c */ /* 0x040fe20002fa1670 */
[----:B------:R1:W2:Y:S01]  /*c3a0*/  I2F R12, R4 ;  /* 0x00000004000c7306 */ /* 0x0002a20000201400 */
[----:B------:R-:W-:-:S02]  /*c3b0*/  ISETP.LT.OR P4, PT, R2, R220, P4 ;  /* 0x000000dc0200720c */ /* 0x000fc40002781670 */
[----:B------:R-:W-:Y:S02]  /*c3c0*/  ISETP.LT.OR P1, PT, R2, R219, P1 ;  /* 0x000000db0200720c */ /* 0x000fe40000f21670 */
[----:B------:R-:W-:-:S03]  /*c3d0*/  FSEL R24, R7, -INF , !P0 ;  /* 0xff80000007187808 */ /* 0x000fc60004000000 */
[----:B------:R-:W3:Y:S01]  /*c3e0*/  I2F R10, R3 ;  /* 0x00000003000a7306 */ /* 0x000ee20000201400 */
[----:B-1----:R-:W-:Y:S02]  /*c3f0*/  IMAD.IADD R4, R216, 0x1, -R2 ;  /* 0x00000001d8047824 */ /* 0x002fe400078e0a02 */
[----:B--2---:R-:W-:-:S03]  /*c400*/  FFMA.FTZ R8, R12, -UR27, R32 ;  /* 0x8000001b0c087c23 */ /* 0x004fc60008010020 */
[----:B------:R-:W-:Y:S02]  /*c410*/  IABS R4, R4 ;  /* 0x0000000400047213 */ /* 0x000fe40000000000 */
[----:B------:R-:W-:Y:S01]  /*c420*/  FSEL R25, R8, -INF , !P6 ;  /* 0xff80000008197808 */ /* 0x000fe20007000000 */
[----:B---3--:R-:W-:Y:S01]  /*c430*/  FFMA.FTZ R10, R10, -UR27, R34 ;  /* 0x8000001b0a0a7c23 */ /* 0x008fe20008010022 */
[----:B------:R-:W-:Y:S01]  /*c440*/  IADD3 R3, R0, 0x9, RZ ;  /* 0x0000000900037810 */ /* 0x000fe20007ffe0ff */
[----:B------:R-:W-:Y:S01]  /*c450*/  IMAD.MOV.U32 R5, RZ, RZ, R4 ;  /* 0x000000ffff057224 */ /* 0x000fe200078e0004 */
[----:B------:R-:W-:Y:S02]  /*c460*/  IABS R4, R6 ;  /* 0x0000000600047213 */ /* 0x000fe40000000000 */
[----:B------:R-:W-:Y:S01]  /*c470*/  FSEL R28, R10, -INF , !P5 ;  /* 0xff8000000a1c7808 */ /* 0x000fe20006800000 */
[----:B------:R1:W2:Y:S01]  /*c480*/  I2F R11, R5 ;  /* 0x00000005000b7306 */ /* 0x0002a20000201400 */
[--C-:B------:R-:W-:Y:S01]  /*c490*/  IMAD.IADD R6, R218, 0x1, -R3.reuse ;  /* 0x00000001da067824 */ /* 0x100fe200078e0a03 */
[C---:B------:R-:W-:Y:S01]  /*c4a0*/  ISETP.GE.AND P0, PT, R3.reuse, R227, PT ;  /* 0x000000e30300720c */ /* 0x040fe20003f06270 */
[----:B------:R-:W-:Y:S01]  /*c4b0*/  IMAD.IADD R2, R216, 0x1, -R3 ;  /* 0x00000001d8027824 */ /* 0x000fe200078e0a03 */
[----:B------:R-:W-:-:S02]  /*c4c0*/  ISETP.GE.AND P6, PT, R3, R226, PT ;  /* 0x000000e20300720c */ /* 0x000fc40003fc6270 */
[C---:B------:R-:W-:Y:S02]  /*c4d0*/  ISETP.GE.AND P5, PT, R3.reuse, R225, PT ;  /* 0x000000e10300720c */ /* 0x040fe40003fa6270 */
[C---:B------:R-:W-:Y:S02]  /*c4e0*/  ISETP.LT.OR P0, PT, R3.reuse, R222, P0 ;  /* 0x000000de0300720c */ /* 0x040fe40000701670 */
[C---:B------:R-:W-:Y:S02]  /*c4f0*/  ISETP.LT.OR P6, PT, R3.reuse, R221, P6 ;  /* 0x000000dd0300720c */ /* 0x040fe400037c1670 */
[----:B------:R-:W-:Y:S01]  /*c500*/  ISETP.LT.OR P5, PT, R3, R220, P5 ;  /* 0x000000dc0300720c */ /* 0x000fe20002fa1670 */
[----:B-1----:R-:W-:Y:S01]  /*c510*/  IMAD.MOV.U32 R5, RZ, RZ, R4 ;  /* 0x000000ffff057224 */ /* 0x002fe200078e0004 */
[----:B------:R-:W-:Y:S01]  /*c520*/  IABS R4, R6 ;  /* 0x0000000600047213 */ /* 0x000fe20000000000 */
[----:B------:R-:W-:Y:S02]  /*c530*/  IMAD.IADD R6, R223, 0x1, -R3 ;  /* 0x00000001df067824 */ /* 0x000fe400078e0a03 */
[----:B------:R1:W3:Y:S01]  /*c540*/  I2F R14, R5 ;  /* 0x00000005000e7306 */ /* 0x0002e20000201400 */
[----:B--2---:R-:W-:-:S05]  /*c550*/  FFMA.FTZ R9, R11, -UR27, R176 ;  /* 0x8000001b0b097c23 */ /* 0x004fca00080100b0 */
[----:B------:R-:W-:Y:S02]  /*c560*/  FSEL R18, R9, -INF , !P4 ;  /* 0xff80000009127808 */ /* 0x000fe40006000000 */
[----:B------:R-:W2:Y:S01]  /*c570*/  I2F R13, R4 ;  /* 0x00000004000d7306 */ /* 0x000ea20000201400 */
[----:B------:R-:W-:-:S04]  /*c580*/  ISETP.GE.AND P4, PT, R3, R224, PT ;  /* 0x000000e00300720c */ /* 0x000fc80003f86270 */
[----:B------:R-:W-:Y:S01]  /*c590*/  ISETP.LT.OR P4, PT, R3, R219, P4 ;  /* 0x000000db0300720c */ /* 0x000fe20002781670 */
[----:B-1----:R-:W-:Y:S02]  /*c5a0*/  IMAD.IADD R5, R217, 0x1, -R3 ;  /* 0x00000001d9057824 */ /* 0x002fe400078e0a03 */
[----:B---3--:R-:W-:-:S03]  /*c5b0*/  FFMA.FTZ R7, R14, -UR27, R178 ;  /* 0x8000001b0e077c23 */ /* 0x008fc600080100b2 */
[----:B------:R-:W-:Y:S02]  /*c5c0*/  IABS R5, R5 ;  /* 0x0000000500057213 */ /* 0x000fe40000000000 */
[----:B------:R-:W-:Y:S01]  /*c5d0*/  FSEL R20, R7, -INF , !P1 ;  /* 0xff80000007147808 */ /* 0x000fe20004800000 */
[----:B--2---:R-:W-:Y:S01]  /*c5e0*/  FFMA.FTZ R8, R13, -UR27, R33 ;  /* 0x8000001b0d087c23 */ /* 0x004fe20008010021 */
[----:B------:R-:W-:Y:S01]  /*c5f0*/  IABS R4, R2 ;  /* 0x0000000200047213 */ /* 0x000fe20000000000 */
[----:B------:R1:W2:Y:S01]  /*c600*/  I2F R12, R5 ;  /* 0x00000005000c7306 */ /* 0x0002a20000201400 */
[----:B------:R-:W-:Y:S02]  /*c610*/  IADD3 R2, R0, 0x10, RZ ;  /* 0x0000001000027810 */ /* 0x000fe40007ffe0ff */
[----:B------:R-:W-:Y:S02]  /*c620*/  FSEL R21, R8, -INF , !P0 ;  /* 0xff80000008157808 */ /* 0x000fe40004000000 */
[----:B------:R-:W-:Y:S01]  /*c630*/  ISETP.GE.AND P1, PT, R2, R227, PT ;  /* 0x000000e30200720c */ /* 0x000fe20003f26270 */
[----:B------:R-:W-:Y:S01]  /*c640*/  IMAD.IADD R3, R216, 0x1, -R2 ;  /* 0x00000001d8037824 */ /* 0x000fe200078e0a02 */
[----:B------:R-:W-:-:S02]  /*c650*/  ISETP.GE.AND P0, PT, R2, R226, PT ;  /* 0x000000e20200720c */ /* 0x000fc40003f06270 */
        /* <DEDUP_REMOVED lines=15> */
[----:B------:R-:W-:Y:S02]  /*c750*/  FSEL R19, R9, -INF , !P5 ;  /* 0xff80000009137808 */ /* 0x000fe40006800000 */
[----:B------:R-:W3:Y:S01]  /*c760*/  I2F R15, R4 ;  /* 0x00000004000f7306 */ /* 0x000ee20000201400 */
[----:B------:R-:W-:-:S04]  /*c770*/  ISETP.GE.AND P5, PT, R2, R224, PT ;  /* 0x000000e00200720c */ /* 0x000fc80003fa6270 */
[----:B------:R-:W-:Y:S01]  /*c780*/  ISETP.LT.OR P5, PT, R2, R219, P5 ;  /* 0x000000db0200720c */ /* 0x000fe20002fa1670 */
[----:B-1----:R-:W-:Y:S02]  /*c790*/  IMAD.IADD R5, R217, 0x1, -R2 ;  /* 0x00000001d9057824 */ /* 0x002fe400078e0a02 */
[----:B--2---:R-:W-:-:S03]  /*c7a0*/  FFMA.FTZ R7, R16, -UR27, R179 ;  /* 0x8000001b10077c23 */ /* 0x004fc600080100b3 */
[----:B------:R-:W-:Y:S02]  /*c7b0*/  IABS R5, R5 ;  /* 0x0000000500057213 */ /* 0x000fe40000000000 */
[----:B------:R-:W-:Y:S01]  /*c7c0*/  FSEL R16, R7, -INF , !P4 ;  /* 0xff80000007107808 */ /* 0x000fe20006000000 */
[----:B---3--:R-:W-:Y:S01]  /*c7d0*/  FFMA.FTZ R8, R15, -UR27, R136 ;  /* 0x8000001b0f087c23 */ /* 0x008fe20008010088 */
[----:B------:R-:W-:Y:S01]  /*c7e0*/  IABS R4, R3 ;  /* 0x0000000300047213 */ /* 0x000fe20000000000 */
[----:B------:R1:W2:Y:S01]  /*c7f0*/  I2F R12, R5 ;  /* 0x00000005000c7306 */ /* 0x0002a20000201400 */
[----:B------:R-:W-:Y:S02]  /*c800*/  IADD3 R3, R0, 0x11, RZ ;  /* 0x0000001100037810 */ /* 0x000fe40007ffe0ff */
[----:B------:R-:W-:Y:S02]  /*c810*/  FSEL R199, R8, -INF , !P1 ;  /* 0xff80000008c77808 */ /* 0x000fe40004800000 */
[C---:B------:R-:W-:Y:S01]  /*c820*/  ISETP.GE.AND P4, PT, R3.reuse, R227, PT ;  /* 0x000000e30300720c */ /* 0x040fe20003f86270 */
        /* <DEDUP_REMOVED lines=15> */
[----:B------:R1:W-:Y:S01]  /*c920*/  I2F R14, R5 ;  /* 0x00000005000e7306 */ /* 0x0003e20000201400 */
[----:B---3--:R-:W-:-:S05]  /*c930*/  FFMA.FTZ R9, R11, -UR27, R184 ;  /* 0x8000001b0b097c23 */ /* 0x008fca00080100b8 */
[----:B------:R-:W-:Y:S02]  /*c940*/  FSEL R238, R9, -INF , !P6 ;  /* 0xff80000009ee7808 */ /* 0x000fe40007000000 */
[----:B------:R2:W-:Y:S01]  /*c950*/  I2F R13, R4 ;  /* 0x00000004000d7306 */ /* 0x0005e20000201400 */
[----:B------:R-:W-:-:S04]  /*c960*/  ISETP.GE.AND P6, PT, R3, R224, PT ;  /* 0x000000e00300720c */ /* 0x000fc80003fc6270 */
[----:B------:R-:W-:Y:S01]  /*c970*/  ISETP.LT.OR P6, PT, R3, R219, P6 ;  /* 0x000000db0300720c */ /* 0x000fe200037c1670 */
[----:B-1----:R-:W-:-:S05]  /*c980*/  IMAD.IADD R5, R217, 0x1, -R3 ;  /* 0x00000001d9057824 */ /* 0x002fca00078e0a03 */
[----:B------:R-:W-:Y:S02]  /*c990*/  IABS R5, R5 ;  /* 0x0000000500057213 */ /* 0x000fe40000000000 */
[----:B--2---:R-:W-:Y:S02]  /*c9a0*/  IABS R4, R2 ;  /* 0x0000000200047213 */ /* 0x004fe40000000000 */
[----:B------:R1:W2:Y:S01]  /*c9b0*/  I2F R12, R5 ;  /* 0x00000005000c7306 */ /* 0x0002a20000201400 */
[C---:B------:R-:W-:Y:S02]  /*c9c0*/  IADD3 R2, R0.reuse, 0x18, RZ ;  /* 0x0000001800027810 */ /* 0x040fe40007ffe0ff */
[----:B------:R-:W-:Y:S01]  /*c9d0*/  IADD3 R0, R0, 0x19, RZ ;  /* 0x0000001900007810 */ /* 0x000fe20007ffe0ff */
[----:B-1----:R-:W-:Y:S01]  /*c9e0*/  IMAD.MOV.U32 R5, RZ, RZ, R4 ;  /* 0x000000ffff057224 */ /* 0x002fe200078e0004 */
[----:B------:R-:W-:Y:S01]  /*c9f0*/  IABS R4, R6 ;  /* 0x0000000600047213 */ /* 0x000fe20000000000 */
[----:B------:R-:W-:-:S02]  /*ca00*/  IMAD.IADD R6, R218, 0x1, -R2 ;  /* 0x00000001da067824 */ /* 0x000fc400078e0a02 */
[----:B------:R1:W3:Y:S01]  /*ca10*/  I2F R7, R5 ;  /* 0x0000000500077306 */ /* 0x0002e20000201400 */
[----:B--2---:R-:W-:-:S05]  /*ca20*/  FFMA.FTZ R8, R12, -UR27, R139 ;  /* 0x8000001b0c087c23 */ /* 0x004fca000801008b */
[----:B------:R-:W-:Y:S02]  /*ca30*/  FSEL R197, R8, -INF , !P1 ;  /* 0xff80000008c57808 */ /* 0x000fe40004800000 */
[----:B------:R-:W-:-:S04]  /*ca40*/  ISETP.GE.AND P1, PT, R2, R225, PT ;  /* 0x000000e10200720c */ /* 0x000fc80003f26270 */
[----:B------:R-:W-:Y:S01]  /*ca50*/  ISETP.LT.OR P1, PT, R2, R220, P1 ;  /* 0x000000dc0200720c */ /* 0x000fe20000f21670 */
[----:B-1----:R-:W-:Y:S01]  /*ca60*/  IMAD.MOV.U32 R5, RZ, RZ, R4 ;  /* 0x000000ffff057224 */ /* 0x002fe200078e0004 */
[----:B------:R-:W-:Y:S01]  /*ca70*/  IABS R4, R6 ;  /* 0x0000000600047213 */ /* 0x000fe20000000000 */
[----:B------:R-:W-:Y:S02]  /*ca80*/  FFMA.FTZ R6, R14, -UR27, R186 ;  /* 0x8000001b0e067c23 */ /* 0x000fe400080100ba */
[----:B------:R1:W2:Y:S01]  /*ca90*/  I2F R15, R5 ;  /* 0x00000005000f7306 */ /* 0x0002a20000201400 */
[----:B---3--:R-:W-:Y:S02]  /*caa0*/  FFMA.FTZ R7, R7, -UR27, R185 ;  /* 0x8000001b07077c23 */ /* 0x008fe400080100b9 */
[----:B------:R-:W-:Y:S02]  /*cab0*/  FSEL R237, R6, -INF , !P5 ;  /* 0xff80000006ed7808 */ /* 0x000fe40006800000 */
[----:B------:R-:W-:-:S02]  /*cac0*/  ISETP.GE.AND P5, PT, R2, R227, PT ;  /* 0x000000e30200720c */ /* 0x000fc40003fa6270 */
[----:B------:R-:W-:Y:S01]  /*cad0*/  FSEL R198, R7, -INF , !P0 ;  /* 0xff80000007c67808 */ /* 0x000fe20004000000 */
[----:B------:R3:W4:Y:S01]  /*cae0*/  I2F R9, R4 ;  /* 0x0000000400097306 */ /* 0x0007220000201400 */
[C---:B------:R-:W-:Y:S02]  /*caf0*/  ISETP.GE.AND P0, PT, R2.reuse, R224, PT ;  /* 0x000000e00200720c */ /* 0x040fe40003f06270 */
[C---:B------:R-:W-:Y:S02]  /*cb00*/  ISETP.LT.OR P5, PT, R2.reuse, R222, P5 ;  /* 0x000000de0200720c */ /* 0x040fe40002fa1670 */
[----:B------:R-:W-:Y:S01]  /*cb10*/  ISETP.LT.OR P0, PT, R2, R219, P0 ;  /* 0x000000db0200720c */ /* 0x000fe20000701670 */
[----:B-1----:R-:W-:Y:S02]  /*cb20*/  IMAD.IADD R5, R217, 0x1, -R2 ;  /* 0x00000001d9057824 */ /* 0x002fe400078e0a02 */
[----:B--2---:R-:W-:-:S03]  /*cb30*/  FFMA.FTZ R6, R15, -UR27, R187 ;  /* 0x8000001b0f067c23 */ /* 0x004fc600080100bb */
[----:B------:R-:W-:Y:S02]  /*cb40*/  IABS R5, R5 ;  /* 0x0000000500057213 */ /* 0x000fe40000000000 */
[----:B------:R-:W-:Y:S01]  /*cb50*/  FSEL R195, R6, -INF , !P6 ;  /* 0xff80000006c37808 */ /* 0x000fe20007000000 */
[----:B---3--:R-:W-:Y:S01]  /*cb60*/  IMAD.IADD R4, R216, 0x1, -R2 ;  /* 0x00000001d8047824 */ /* 0x008fe200078e0a02 */
[C---:B------:R-:W-:Y:S01]  /*cb70*/  ISETP.GE.AND P6, PT, R0.reuse, R227, PT ;  /* 0x000000e30000720c */ /* 0x040fe20003fc6270 */
[----:B------:R-:W-:Y:S02]  /*cb80*/  IMAD.MOV.U32 R3, RZ, RZ, R5 ;  /* 0x000000ffff037224 */ /* 0x000fe400078e0005 */
[----:B------:R-:W-:Y:S01]  /*cb90*/  FFMA.FTZ R5, R13, -UR27, R137 ;  /* 0x8000001b0d057c23 */ /* 0x000fe20008010089 */
[----:B------:R-:W-:Y:S01]  /*cba0*/  IABS R4, R4 ;  /* 0x0000000400047213 */ /* 0x000fe20000000000 */
[----:B------:R1:W-:Y:S01]  /*cbb0*/  I2F R13, R3 ;  /* 0x00000003000d7306 */ /* 0x0003e20000201400 */
[----:B----4-:R-:W-:Y:S01]  /*cbc0*/  FFMA.FTZ R9, R9, -UR27, R172 ;  /* 0x8000001b09097c23 */ /* 0x010fe200080100ac */
[----:B------:R-:W-:-:S02]  /*cbd0*/  ISETP.LT.OR P6, PT, R0, R222, P6 ;  /* 0x000000de0000720c */ /* 0x000fc400037c1670 */
[----:B------:R-:W-:Y:S01]  /*cbe0*/  FSEL R196, R5, -INF , !P4 ;  /* 0xff80000005c47808 */ /* 0x000fe20006000000 */
[----:B------:R-:W-:Y:S01]  /*cbf0*/  IMAD.IADD R5, R218, 0x1, -R0 ;  /* 0x00000001da057824 */ /* 0x000fe200078e0a00 */
[CC--:B------:R-:W-:Y:S02]  /*cc00*/  ISETP.GE.AND P4, PT, R2.reuse, R226.reuse, PT ;  /* 0x000000e20200720c */ /* 0x0c0fe40003f86270 */
[----:B------:R-:W2:Y:S01]  /*cc10*/  I2F R12, R4 ;  /* 0x00000004000c7306 */ /* 0x000ea20000201400 */
[----:B------:R-:W-:Y:S02]  /*cc20*/  FSEL R185, R9, -INF , !P5 ;  /* 0xff80000009b97808 */ /* 0x000fe40006800000 */
[----:B------:R-:W-:Y:S02]  /*cc30*/  ISETP.LT.OR P4, PT, R2, R221, P4 ;  /* 0x000000dd0200720c */ /* 0x000fe40002781670 */
[----:B------:R-:W-:Y:S01]  /*cc40*/  ISETP.GE.AND P5, PT, R0, R226, PT ;  /* 0x000000e20000720c */ /* 0x000fe20003fa6270 */
[----:B-1----:R-:W-:-:S03]  /*cc50*/  IMAD.IADD R3, R223, 0x1, -R2 ;  /* 0x00000001df037824 */ /* 0x002fc600078e0a02 */
[----:B------:R-:W-:Y:S01]  /*cc60*/  ISETP.LT.OR P5, PT, R0, R221, P5 ;  /* 0x000000dd0000720c */ /* 0x000fe20002fa1670 */
[----:B------:R-:W-:Y:S01]  /*cc70*/  IMAD.IADD R2, R216, 0x1, -R0 ;  /* 0x00000001d8027824 */ /* 0x000fe200078e0a00 */
[----:B------:R-:W-:-:S04]  /*cc80*/  IABS R3, R3 ;  /* 0x0000000300037213 */ /* 0x000fc80000000000 */
[----:B------:R-:W-:Y:S01]  /*cc90*/  IABS R2, R2 ;  /* 0x0000000200027213 */ /* 0x000fe20000000000 */
[----:B--2---:R-:W-:Y:S02]  /*cca0*/  FFMA.FTZ R7, R12, -UR27, R188 ;  /* 0x8000001b0c077c23 */ /* 0x004fe400080100bc */
[----:B------:R-:W-:Y:S01]  /*ccb0*/  IMAD.MOV.U32 R4, RZ, RZ, R3 ;  /* 0x000000ffff047224 */ /* 0x000fe200078e0003 */
[----:B------:R-:W-:Y:S01]  /*ccc0*/  IABS R3, R5 ;  /* 0x0000000500037213 */ /* 0x000fe20000000000 */
[----:B------:R-:W-:Y:S01]  /*ccd0*/  FFMA.FTZ R5, R13, -UR27, R174 ;  /* 0x8000001b0d057c23 */ /* 0x000fe200080100ae */
[----:B------:R-:W-:Y:S01]  /*cce0*/  FSEL R194, R7, -INF , !P1 ;  /* 0xff80000007c27808 */ /* 0x000fe20004800000 */
[----:B------:R1:W2:Y:S01]  /*ccf0*/  I2F R10, R4 ;  /* 0x00000004000a7306 */ /* 0x0002a20000201400 */
[----:B------:R-:W-:Y:S02]  /*cd00*/  ISETP.GE.AND P1, PT, R0, R224, PT ;  /* 0x000000e00000720c */ /* 0x000fe40003f26270 */
[----:B------:R-:W-:-:S02]  /*cd10*/  FSEL R192, R5, -INF , !P4 ;  /* 0xff80000005c07808 */ /* 0x000fc40006000000 */
        /* <DEDUP_REMOVED lines=71> */
.L_x_1987:
[----:B------:R-:W-:Y:S05]  /*d190*/  BSYNC B0 ;  /* 0x0000000000007941 */ /* 0x000fea0003800000 */
.L_x_1986:
[----:B------:R-:W0:Y:S02]  /*d1a0*/  LDGDEPBAR ;  /* 0x00000000000079af */ /* 0x000e240000000000 */
.L_x_1985:
[----:B------:R-:W2:Y:S04]  /*d1b0*/  LDL R2, [R1+0x94] ;  /* 0x0000940001027983 */ /* 0x000ea80000100800 */
[----:B-1----:R-:W3:Y:S04]  /*d1c0*/  LDL.64 R6, [R1+0x80] ;  /* 0x0000800001067983 */ /* 0x002ee80000100a00 */
[----:B------:R-:W4:Y:S04]  /*d1d0*/  LDL R3, [R1+0x70] ;  /* 0x0000700001037983 */ /* 0x000f280000100800 */
[----:B------:R-:W5:Y:S04]  /*d1e0*/  LDL R4, [R1+0x90] ;  /* 0x0000900001047983 */ /* 0x000f680000100800 */
[----:B------:R-:W5:Y:S04]  /*d1f0*/  LDL R17, [R1+0x28] ;  /* 0x0000280001117983 */ /* 0x000f680000100800 */
[----:B------:R-:W5:Y:S01]  /*d200*/  LDL.64 R14, [R1] ;  /* 0x00000000010e7983 */ /* 0x000f620000100a00 */
[----:B------:R-:W-:-:S04]  /*d210*/  FMNMX.FTZ R0, R235, R23, !PT ;  /* 0x00000017eb007209 */ /* 0x000fc80007810000 */
[----:B------:R-:W-:-:S04]  /*d220*/  FMNMX.FTZ R0, R22, R0, !PT ;  /* 0x0000000016007209 */ /* 0x000fc80007810000 */
[----:B------:R-:W-:-:S04]  /*d230*/  FMNMX.FTZ R0, R18, R0, !PT ;  /* 0x0000000012007209 */ /* 0x000fc80007810000 */
[----:B------:R-:W-:-:S04]  /*d240*/  FMNMX.FTZ R0, R19, R0, !PT ;  /* 0x0000000013007209 */ /* 0x000fc80007810000 */
[----:B------:R-:W-:-:S04]  /*d250*/  FMNMX.FTZ R0, R238, R0, !PT ;  /* 0x00000000ee007209 */ /* 0x000fc80007810000 */
[----:B------:R-:W-:-:S04]  /*d260*/  FMNMX.FTZ R0, R198, R0, !PT ;  /* 0x00000000c6007209 */ /* 0x000fc80007810000 */
[----:B------:R-:W-:-:S04]  /*d270*/  FMNMX.FTZ R134, R194, R0, !PT ;  /* 0x00000000c2867209 */ /* 0x000fc80007810000 */
[----:B------:R-:W-:Y:S01]  /*d280*/  FMNMX.FTZ R134, R186, R134, !PT ;  /* 0x00000086ba867209 */ /* 0x000fe20007810000 */
[----:B------:R-:W1:Y:S08]  /*d290*/  LDC.U8 R177, c[0x0][0x2d8] ;  /* 0x0000b600ffb17b82 */ /* 0x000e700000000000 */
[----:B------:R-:W1:Y:S02]  /*d2a0*/  LDC.U8 R176, c[0x0][0x2d8] ;  /* 0x0000b600ffb07b82 */ /* 0x000e640000000000 */
[----:B-1----:R-:W-:Y:S01]  /*d2b0*/  PRMT R176, R176, 0x7054, R177 ;  /* 0x00007054b0b07816 */ /* 0x002fe200000000b1 */
[----:B--2---:R-:W-:Y:S01]  /*d2c0*/  IMAD.WIDE.U32 R8, R2, -0x326172a9, RZ ;  /* 0xcd9e8d5702087825 */ /* 0x004fe200078e00ff */
[----:B---3--:R-:W-:-:S04]  /*d2d0*/  MOV R12, R6 ;  /* 0x00000006000c7202 */ /* 0x008fc80000000f00 */
[----:B----4-:R-:W-:Y:S02]  /*d2e0*/  LOP3.LUT R6, R9, R3, RZ, 0x3c, !PT ;  /* 0x0000000309067212 */ /* 0x010fe400078e3cff */
[----:B------:R-:W-:Y:S01]  /*d2f0*/  MOV R13, R7 ;  /* 0x00000007000d7202 */ /* 0x000fe20000000f00 */
[----:B-----5:R-:W-:Y:S01]  /*d300*/  IMAD.WIDE.U32 R4, R4, -0x2daee0ad, RZ ;  /* 0xd2511f5304047825 */ /* 0x020fe200078e00ff */
[----:B------:R-:W-:-:S03]  /*d310*/  MOV R2, UR31 ;  /* 0x0000001f00027c02 */ /* 0x000fc60008000f00 */
[----:B------:R-:W-:Y:S01]  /*d320*/  IMAD.WIDE.U32 R6, R6, -0x2daee0ad, RZ ;  /* 0xd2511f5306067825 */ /* 0x000fe200078e00ff */
[----:B------:R-:W-:-:S04]  /*d330*/  LOP3.LUT R2, R5, UR33, R2, 0x96, !PT ;  /* 0x0000002105027c12 */ /* 0x000fc8000f8e9602 */
[----:B------:R-:W-:Y:S01]  /*d340*/  LOP3.LUT R4, R7, UR15, R4, 0x96, !PT ;  /* 0x0000000f07047c12 */ /* 0x000fe2000f8e9604 */
[----:B------:R-:W-:-:S04]  /*d350*/  IMAD.WIDE.U32 R2, R2, -0x326172a9, RZ ;  /* 0xcd9e8d5702027825 */ /* 0x000fc800078e00ff */
[----:B------:R-:W-:Y:S01]  /*d360*/  IMAD.WIDE.U32 R4, R4, -0x326172a9, RZ ;  /* 0xcd9e8d5704047825 */ /* 0x000fe200078e00ff */
[----:B------:R-:W-:-:S04]  /*d370*/  LOP3.LUT R8, R3, UR16, R8, 0x96, !PT ;  /* 0x0000001003087c12 */ /* 0x000fc8000f8e9608 */
[----:B------:R-:W-:Y:S01]  /*d380*/  LOP3.LUT R10, R5, UR14, R2, 0x96, !PT ;  /* 0x0000000e050a7c12 */ /* 0x000fe2000f8e9602 */
[----:B------:R-:W-:Y:S01]  /*d390*/  IMAD.WIDE.U32 R8, R8, -0x2daee0ad, RZ ;  /* 0xd2511f5308087825 */ /* 0x000fe200078e00ff */
[----:B------:R-:W1:Y:S03]  /*d3a0*/  SHFL.BFLY PT, R5, R134, 0x2, 0x1f ;  /* 0x0c401f0086057f89 */ /* 0x000e6600000e0000 */
[----:B------:R-:W-:Y:S01]  /*d3b0*/  IMAD.WIDE.U32 R10, R10, -0x2daee0ad, RZ ;  /* 0xd2511f530a0a7825 */ /* 0x000fe200078e00ff */
[----:B------:R-:W-:-:S03]  /*d3c0*/  LOP3.LUT R6, R9, UR13, R6, 0x96, !PT ;  /* 0x0000000d09067c12 */ /* 0x000fc6000f8e9606 */
[----:B------:R-:W-:Y:S01]  /*d3d0*/  IMAD R0, R17, -0x326172a9, RZ ;  /* 0xcd9e8d5711007824 */ /* 0x000fe200078e02ff */
[----:B------:R-:W-:Y:S01]  /*d3e0*/  LOP3.LUT R8, R11, UR11, R8, 0x96, !PT ;  /* 0x0000000b0b087c12 */ /* 0x000fe2000f8e9608 */
[----:B------:R-:W-:-:S03]  /*d3f0*/  IMAD.WIDE.U32 R6, R6, -0x326172a9, RZ ;  /* 0xcd9e8d5706067825 */ /* 0x000fc600078e00ff */
[----:B------:R-:W-:Y:S01]  /*d400*/  LOP3.LUT R3, R3, UR16, R0, 0x96, !PT ;  /* 0x0000001003037c12 */ /* 0x000fe2000f8e9600 */
[----:B------:R-:W-:Y:S01]  /*d410*/  IMAD.WIDE.U32 R138, R8, -0x326172a9, RZ ;  /* 0xcd9e8d57088a7825 */ /* 0x000fe200078e00ff */
[----:B------:R-:W-:Y:S02]  /*d420*/  LOP3.LUT R0, R15, UR14, R2, 0x96, !PT ;  /* 0x0000000e0f007c12 */ /* 0x000fe4000f8e9602 */
[----:B------:R-:W-:Y:S01]  /*d430*/  LOP3.LUT R4, R7, UR12, R4, 0x96, !PT ;  /* 0x0000000c07047c12 */ /* 0x000fe2000f8e9604 */
[----:B------:R-:W-:Y:S01]  /*d440*/  IMAD.WIDE.U32 R2, R3, -0x2daee0ad, RZ ;  /* 0xd2511f5303027825 */ /* 0x000fe200078e00ff */
[----:B------:R-:W-:-:S03]  /*d450*/  LOP3.LUT R6, R139, UR10, R6, 0x96, !PT ;  /* 0x0000000a8b067c12 */ /* 0x000fc6000f8e9606 */
[----:B------:R-:W-:Y:S01]  /*d460*/  IMAD.WIDE.U32 R172, R0, -0x2daee0ad, RZ ;  /* 0xd2511f5300ac7825 */ /* 0x000fe200078e00ff */
[----:B------:R-:W-:-:S03]  /*d470*/  LOP3.LUT R12, R3, UR13, R12, 0x96, !PT ;  /* 0x0000000d030c7c12 */ /* 0x000fc6000f8e960c */
[----:B------:R-:W-:Y:S01]  /*d480*/  IMAD.WIDE.U32 R34, R6, -0x2daee0ad, RZ ;  /* 0xd2511f5306227825 */ /* 0x000fe200078e00ff */
[----:B------:R-:W-:-:S03]  /*d490*/  LOP3.LUT R11, R173, UR11, R2, 0x96, !PT ;  /* 0x0000000bad0b7c12 */ /* 0x000fc6000f8e9602 */
[----:B------:R-:W-:Y:S01]  /*d4a0*/  IMAD.WIDE.U32 R2, R4, -0x2daee0ad, RZ ;  /* 0xd2511f5304027825 */ /* 0x000fe200078e00ff */
[----:B-1----:R-:W-:Y:S02]  /*d4b0*/  FMNMX.FTZ R134, R134, R5, !PT ;  /* 0x0000000586867209 */ /* 0x002fe40007810000 */
[----:B------:R-:W-:Y:S02]  /*d4c0*/  FMNMX.FTZ R0, R232, R30, !PT ;  /* 0x0000001ee8007209 */ /* 0x000fe40007810000 */
[----:B------:R-:W-:Y:S02]  /*d4d0*/  LOP3.LUT R5, R35, UR7, R2, 0x96, !PT ;  /* 0x0000000723057c12 */ /* 0x000fe4000f8e9602 */
[----:B------:R-:W-:Y:S02]  /*d4e0*/  FMNMX.FTZ R2, R233, R132, !PT ;  /* 0x00000084e9027209 */ /* 0x000fe40007810000 */
[----:B------:R-:W-:Y:S02]  /*d4f0*/  LOP3.LUT R13, R3, UR9, R10, 0x96, !PT ;  /* 0x00000009030d7c12 */ /* 0x000fe4000f8e960a */
        /* <DEDUP_REMOVED lines=18> */
[----:B------:R-:W-:Y:S01]  /*d620*/  IMAD.WIDE.U32 R2, R5, -0x326172a9, RZ ;  /* 0xcd9e8d5705027825 */ /* 0x000fe200078e00ff */
[----:B------:R-:W-:-:S04]  /*d630*/  FMNMX.FTZ R137, R193, R4, !PT ;  /* 0x00000004c1897209 */ /* 0x000fc80007810000 */
[----:B------:R-:W-:Y:S02]  /*d640*/  LOP3.LUT R4, R2, 0xffff, RZ, 0xc0, !PT ;  /* 0x0000ffff02047812 */ /* 0x000fe400078ec0ff */
[----:B------:R-:W-:Y:S02]  /*d650*/  FMNMX.FTZ R137, R187, R137, !PT ;  /* 0x00000089bb897209 */ /* 0x000fe40007810000 */
[----:B------:R-:W-:Y:S01]  /*d660*/  SHF.R.U32.HI R7, RZ, 0x8, R4 ;  /* 0x00000008ff077819 */ /* 0x000fe20000011604 */
[----:B------:R-:W-:Y:S01]  /*d670*/  IMAD.WIDE.U32 R4, R12, -0x326172a9, RZ ;  /* 0xcd9e8d570c047825 */ /* 0x000fe200078e00ff */
[----:B------:R-:W-:-:S04]  /*d680*/  FMNMX.FTZ R136, R133, R136, !PT ;  /* 0x0000008885887209 */ /* 0x000fc80007810000 */
[----:B------:R-:W-:Y:S02]  /*d690*/  LOP3.LUT R12, R5, UR12, R14, 0x96, !PT ;  /* 0x0000000c050c7c12 */ /* 0x000fe4000f8e960e */
[----:B------:R-:W1:Y:S01]  /*d6a0*/  SHFL.BFLY PT, R5, R137, 0x2, 0x1f ;  /* 0x0c401f0089057f89 */ /* 0x000e6200000e0000 */
[----:B------:R-:W-:-:S03]  /*d6b0*/  FMNMX.FTZ R0, R184, R0, !PT ;  /* 0x00000000b8007209 */ /* 0x000fc60007810000 */
[----:B------:R-:W2:Y:S04]  /*d6c0*/  SHFL.BFLY PT, R8, R136, 0x2, 0x1f ;  /* 0x0c401f0088087f89 */ /* 0x000ea800000e0000 */
[----:B------:R-:W3:Y:S01]  /*d6d0*/  SHFL.BFLY PT, R10, R134, 0x1, 0x1f ;  /* 0x0c201f00860a7f89 */ /* 0x000ee200000e0000 */
[----:B------:R-:W-:-:S03]  /*d6e0*/  IMAD.WIDE.U32 R250, R11, -0x326172a9, RZ ;  /* 0xcd9e8d570bfa7825 */ /* 0x000fc600078e00ff */
[----:B------:R-:W4:Y:S02]  /*d6f0*/  SHFL.BFLY PT, R9, R0, 0x2, 0x1f ;  /* 0x0c401f0000097f89 */ /* 0x000f2400000e0000 */
[----:B------:R-:W-:Y:S02]  /*d700*/  LOP3.LUT R11, R251, UR10, R4, 0x96, !PT ;  /* 0x0000000afb0b7c12 */ /* 0x000fe4000f8e9604 */
[--C-:B------:R-:W-:Y:S01]  /*d710*/  SHF.R.U32.HI R4, RZ, 0x10, R2.reuse ;  /* 0x00000010ff047819 */ /* 0x100fe20000011602 */
[----:B------:R-:W-:Y:S01]  /*d720*/  IMAD.WIDE.U32 R32, R13, -0x326172a9, RZ ;  /* 0xcd9e8d570d207825 */ /* 0x000fe200078e00ff */
[----:B------:R-:W-:Y:S02]  /*d730*/  LOP3.LUT R6, R2, 0xff, RZ, 0xc0, !PT ;  /* 0x000000ff02067812 */ /* 0x000fe400078ec0ff */
[----:B------:R-:W-:Y:S02]  /*d740*/  LOP3.LUT R4, R4, 0xff, RZ, 0xc0, !PT ;  /* 0x000000ff04047812 */ /* 0x000fe400078ec0ff */
[----:B------:R-:W-:-:S02]  /*d750*/  SHF.R.U32.HI R2, RZ, 0x18, R2 ;  /* 0x00000018ff027819 */ /* 0x000fc40000011602 */
[----:B-1----:R-:W-:Y:S02]  /*d760*/  FMNMX.FTZ R137, R5, R137, !PT ;  /* 0x0000008905897209 */ /* 0x002fe40007810000 */
[----:B------:R-:W-:Y:S02]  /*d770*/  PRMT R14, R6, 0x5410, R7 ;  /* 0x00005410060e7816 */ /* 0x000fe40000000007 */
[----:B------:R-:W-:Y:S02]  /*d780*/  PRMT R7, R4, 0x5410, R2 ;  /* 0x0000541004077816 */ /* 0x000fe40000000002 */
[----:B------:R-:W-:Y:S01]  /*d790*/  LOP3.LUT R2, R3, UR17, R32, 0x96, !PT ;  /* 0x0000001103027c12 */ /* 0x000fe2000f8e9620 */
[----:B------:R-:W1:Y:S01]  /*d7a0*/  SHFL.BFLY PT, R6, R137, 0x1, 0x1f ;  /* 0x0c201f0089067f89 */ /* 0x000e6200000e0000 */
[----:B--2---:R-:W-:Y:S02]  /*d7b0*/  FMNMX.FTZ R136, R136, R8, !PT ;  /* 0x0000000888887209 */ /* 0x004fe40007810000 */
[----:B---3--:R-:W-:-:S02]  /*d7c0*/  FMNMX.FTZ R134, R134, R10, !PT ;  /* 0x0000000a86867209 */ /* 0x008fc40007810000 */
[----:B------:R-:W-:Y:S01]  /*d7d0*/  LOP3.LUT R3, R2, 0xffff, RZ, 0xc0, !PT ;  /* 0x0000ffff02037812 */ /* 0x000fe200078ec0ff */
[----:B------:R-:W2:Y:S01]  /*d7e0*/  SHFL.BFLY PT, R5, R136, 0x1, 0x1f ;  /* 0x0c201f0088057f89 */ /* 0x000ea200000e0000 */
[----:B----4-:R-:W-:Y:S01]  /*d7f0*/  FMNMX.FTZ R0, R0, R9, !PT ;  /* 0x0000000900007209 */ /* 0x010fe20007810000 */
[----:B------:R-:W-:Y:S01]  /*d800*/  FMUL.FTZ R17, R134, c[0x0][0x23c] ;  /* 0x00008f0086117a20 */ /* 0x000fe20000410000 */
[----:B------:R-:W-:Y:S02]  /*d810*/  SHF.R.U32.HI R4, RZ, 0x8, R3 ;  /* 0x00000008ff047819 */ /* 0x000fe40000011603 */
[----:B------:R-:W-:Y:S01]  /*d820*/  LOP3.LUT R3, R2, 0xff, RZ, 0xc0, !PT ;  /* 0x000000ff02037812 */ /* 0x000fe200078ec0ff */
[----:B------:R-:W3:Y:S01]  /*d830*/  SHFL.BFLY PT, R135, R0, 0x1, 0x1f ;  /* 0x0c201f0000877f89 */ /* 0x000ee200000e0000 */
[----:B------:R-:W-:Y:S02]  /*d840*/  FSETP.NEU.FTZ.AND P4, PT, R134, -INF , PT ;  /* 0xff8000008600780b */ /* 0x000fe40003f9d000 */
[----:B------:R-:W-:-:S02]  /*d850*/  PRMT R9, R3, 0x5410, R4 ;  /* 0x0000541003097816 */ /* 0x000fc40000000004 */
[----:B------:R-:W-:Y:S02]  /*d860*/  FSEL R17, R17, RZ, P4 ;  /* 0x000000ff11117208 */ /* 0x000fe40002000000 */
[--C-:B------:R-:W-:Y:S02]  /*d870*/  SHF.R.U32.HI R3, RZ, 0x10, R2.reuse ;  /* 0x00000010ff037819 */ /* 0x100fe40000011602 */
[----:B------:R-:W-:Y:S02]  /*d880*/  SHF.R.U32.HI R4, RZ, 0x18, R2 ;  /* 0x00000018ff047819 */ /* 0x000fe40000011602 */
[----:B------:R-:W-:Y:S01]  /*d890*/  LOP3.LUT R2, R3, 0xff, RZ, 0xc0, !PT ;  /* 0x000000ff03027812 */ /* 0x000fe200078ec0ff */
[----:B------:R-:W-:Y:S02]  /*d8a0*/  FFMA.FTZ R3, R23, c[0x0][0x23c], -R17 ;  /* 0x00008f0017037a23 */ /* 0x000fe40000010811 */
[----:B------:R-:W-:Y:S01]  /*d8b0*/  IMAD.WIDE.U32 R248, R11, -0x2daee0ad, RZ ;  /* 0xd2511f530bf87825 */ /* 0x000fe200078e00ff */
[----:B------:R-:W-:Y:S01]  /*d8c0*/  PRMT R8, R2, 0x5410, R4 ;  /* 0x0000541002087816 */ /* 0x000fe20000000004 */
[----:B------:R4:W-:Y:S01]  /*d8d0*/  MUFU.EX2 R35, R3 ;  /* 0x0000000300237308 */ /* 0x0009e20000000800 */
[----:B-1----:R-:W-:-:S02]  /*d8e0*/  FMNMX.FTZ R137, R137, R6, !PT ;  /* 0x0000000689897209 */ /* 0x002fc40007810000 */
[----:B--2---:R-:W-:Y:S02]  /*d8f0*/  FMNMX.FTZ R136, R136, R5, !PT ;  /* 0x0000000588887209 */ /* 0x004fe40007810000 */
[----:B------:R-:W-:Y:S01]  /*d900*/  FSETP.NEU.FTZ.AND P1, PT, R137, -INF , PT ;  /* 0xff8000008900780b */ /* 0x000fe20003f3d000 */
[----:B----4-:R-:W-:-:S05]  /*d910*/  IMAD.WIDE.U32 R2, R12, -0x2daee0ad, RZ ;  /* 0xd2511f530c027825 */ /* 0x010fca00078e00ff */
[----:B------:R-:W-:Y:S01]  /*d920*/  LOP3.LUT R12, R249, UR7, R2, 0x96, !PT ;  /* 0x00000007f90c7c12 */ /* 0x000fe2000f8e9602 */
[--C-:B------:R-:W-:Y:S02]  /*d930*/  FFMA.FTZ R2, R18, c[0x0][0x23c], -R17.reuse ;  /* 0x00008f0012027a23 */ /* 0x100fe40000010811 */
[----:B------:R-:W-:Y:S01]  /*d940*/  FMUL.FTZ R18, R137, c[0x0][0x23c] ;  /* 0x00008f0089127a20 */ /* 0x000fe20000410000 */
[----:B---3--:R-:W-:Y:S01]  /*d950*/  FMNMX.FTZ R135, R0, R135, !PT ;  /* 0x0000008700877209 */ /* 0x008fe20007810000 */
[----:B------:R-:W-:Y:S01]  /*d960*/  FFMA.FTZ R0, R19, c[0x0][0x23c], -R17 ;  /* 0x00008f0013007a23 */ /* 0x000fe20000010811 */
[----:B------:R-:W-:Y:S02]  /*d970*/  FSETP.NEU.FTZ.AND P6, PT, R136, -INF , PT ;  /* 0xff8000008800780b */ /* 0x000fe40003fdd000 */
[----:B------:R-:W-:Y:S01]  /*d980*/  FSEL R18, R18, RZ, P1 ;  /* 0x000000ff12127208 */ /* 0x000fe20000800000 */
[----:B------:R1:W-:Y:S08]  /*d990*/  MUFU.EX2 R180, R2 ;  /* 0x0000000200b47308 */ /* 0x0003f00000000800 */
[----:B------:R2:W3:Y:S01]  /*d9a0*/  MUFU.EX2 R182, R0 ;  /* 0x0000000000b67308 */ /* 0x0004e20000000800 */
[----:B-1----:R-:W-:-:S05]  /*d9b0*/  FSEL R2, R136, RZ, P6 ;  /* 0x000000ff88027208 */ /* 0x002fca0003000000 */
[----:B------:R-:W-:Y:S02]  /*d9c0*/  FADD.FTZ R11, R232, -R2 ;  /* 0x80000002e80b7221 */ /* 0x000fe40000010000 */
[----:B--2---:R-:W-:Y:S01]  /*d9d0*/  FFMA.FTZ R0, R20, c[0x0][0x23c], -R18 ;  /* 0x00008f0014007a23 */ /* 0x004fe20000010812 */
[----:B------:R-:W-:-:S03]  /*d9e0*/  FSEL R2, R134, RZ, P4 ;  /* 0x000000ff86027208 */ /* 0x000fc60002000000 */
[----:B------:R1:W-:Y:S01]  /*d9f0*/  MUFU.EX2 R181, R0 ;  /* 0x0000000000b57308 */ /* 0x0003e20000000800 */
[----:B------:R-:W-:Y:S01]  /*da00*/  FSETP.NEU.FTZ.AND P5, PT, R135, -INF , PT ;  /* 0xff8000008700780b */ /* 0x000fe20003fbd000 */
[----:B------:R-:W-:Y:S02]  /*da10*/  FADD.FTZ R19, R235, -R2 ;  /* 0x80000002eb137221 */ /* 0x000fe40000010000 */
[----:B------:R-:W-:Y:S02]  /*da20*/  FFMA.FTZ R4, R22, c[0x0][0x23c], -R17 ;  /* 0x00008f0016047a23 */ /* 0x000fe40000010811 */
[----:B------:R-:W-:Y:S01]  /*da30*/  FFMA.FTZ R2, R27, c[0x0][0x23c], -R18 ;  /* 0x00008f001b027a23 */ /* 0x000fe20000010812 */
[----:B------:R-:W-:Y:S01]  /*da40*/  LOP3.LUT R10, R3, UR9, R172, 0x96, !PT ;  /* 0x00000009030a7c12 */ /* 0x000fe2000f8e96ac */
[----:B-1----:R-:W-:-:S04]  /*da50*/  FFMA.FTZ R0, R16, c[0x0][0x23c], -R18 ;  /* 0x00008f0010007a23 */ /* 0x002fc80000010812 */
[----:B------:R1:W2:Y:S01]  /*da60*/  MUFU.EX2 R183, R0 ;  /* 0x0000000000b77308 */ /* 0x0002a20000000800 */
[----:B------:R-:W-:Y:S01]  /*da70*/  FSEL R3, R135, RZ, P5 ;  /* 0x000000ff87037208 */ /* 0x000fe20002800000 */
[----:B------:R-:W-:-:S06]  /*da80*/  HSET2.LE.AND R6, R14, R176, PT ;  /* 0x000000b00e067233 */ /* 0x000fcc0003803000 */
[----:B------:R-:W4:Y:S01]  /*da90*/  MUFU.EX2 R178, R4 ;  /* 0x0000000400b27308 */ /* 0x000f220000000800 */
[----:B------:R-:W-:Y:S02]  /*daa0*/  FADD.FTZ R15, R233, -R3 ;  /* 0x80000003e90f7221 */ /* 0x000fe40000010000 */
[----:B------:R-:W-:Y:S01]  /*dab0*/  FMUL.FTZ R3, R136, c[0x0][0x23c] ;  /* 0x00008f0088037a20 */ /* 0x000fe20000410000 */
[----:B-1----:R-:W-:-:S04]  /*dac0*/  FSEL R0, R137, RZ, P1 ;  /* 0x000000ff89007208 */ /* 0x002fc80000800000 */
[----:B------:R1:W-:Y:S01]  /*dad0*/  MUFU.EX2 R172, R2 ;  /* 0x0000000200ac7308 */ /* 0x0003e20000000800 */
[----:B------:R-:W-:Y:S01]  /*dae0*/  FADD.FTZ R22, R234, -R0 ;  /* 0x80000000ea167221 */ /* 0x000fe20000010000 */
[----:B---3--:R-:W-:Y:S01]  /*daf0*/  F2FP.BF16.PACK_AB R0, R182, R180 ;  /* 0x000000b4b600723e */ /* 0x008fe200000010ff */
[----:B------:R-:W-:Y:S01]  /*db00*/  HSET2.LE.AND R7, R7, R176, PT ;  /* 0x000000b007077233 */ /* 0x000fe20003803000 */
[----:B------:R-:W-:Y:S01]  /*db10*/  FSEL R3, R3, RZ, P6 ;  /* 0x000000ff03037208 */ /* 0x000fe20003000000 */
[----:B-1----:R-:W-:-:S04]  /*db20*/  FFMA.FTZ R2, R24, c[0x0][0x23c], -R18 ;  /* 0x00008f0018027a23 */ /* 0x002fc80000010812 */
[----:B------:R1:W3:Y:S01]  /*db30*/  MUFU.EX2 R179, R2 ;  /* 0x0000000200b37308 */ /* 0x0002e20000000800 */
[----:B------:R-:W-:Y:S02]  /*db40*/  LOP3.LUT R6, R6, R0, RZ, 0xc0, !PT ;  /* 0x0000000006067212 */ /* 0x000fe400078ec0ff */
[----:B--2---:R-:W-:Y:S01]  /*db50*/  F2FP.BF16.PACK_AB R0, R183, R181 ;  /* 0x000000b5b700723e */ /* 0x004fe200000010ff */
[----:B------:R-:W-:-:S03]  /*db60*/  HSET2.LE.AND R4, R9, R176, PT ;  /* 0x000000b009047233 */ /* 0x000fc60003803000 */
[----:B------:R-:W-:Y:S02]  /*db70*/  LOP3.LUT R7, R7, R0, RZ, 0xc0, !PT ;  /* 0x0000000007077212 */ /* 0x000fe400078ec0ff */
[----:B----4-:R-:W-:Y:S01]  /*db80*/  F2FP.BF16.PACK_AB R0, R178, R35 ;  /* 0x00000023b200723e */ /* 0x010fe200000010ff */
[----:B------:R-:W-:Y:S01]  /*db90*/  HSET2.LE.AND R5, R8, R176, PT ;  /* 0x000000b008057233 */ /* 0x000fe20003803000 */
[----:B-1----:R-:W-:Y:S02]  /*dba0*/  FFMA.FTZ R2, R30, c[0x0][0x23c], -R3 ;  /* 0x00008f001e027a23 */ /* 0x002fe40000010803 */
[----:B------:R-:W-:Y:S02]  /*dbb0*/  LOP3.LUT R4, R4, R0, RZ, 0xc0, !PT ;  /* 0x0000000004047212 */ /* 0x000fe400078ec0ff */
[----:B------:R1:W-:Y:S01]  /*dbc0*/  MUFU.EX2 R249, R2 ;  /* 0x0000000200f97308 */ /* 0x0003e20000000800 */
[----:B---3--:R-:W-:Y:S01]  /*dbd0*/  F2FP.BF16.PACK_AB R0, R179, R172 ;  /* 0x000000acb300723e */ /* 0x008fe200000010ff */
[----:B------:R-:W-:-:S02]  /*dbe0*/  FMUL.FTZ R16, R135, c[0x0][0x23c] ;  /* 0x00008f0087107a20 */ /* 0x000fc40000410000 */
[----:B------:R-:W-:Y:S01]  /*dbf0*/  IMAD.WIDE.U32 R12, R12, -0x326172a9, RZ ;  /* 0xcd9e8d570c0c7825 */ /* 0x000fe200078e00ff */
[----:B------:R-:W-:-:S03]  /*dc00*/  LOP3.LUT R5, R5, R0, RZ, 0xc0, !PT ;  /* 0x0000000005057212 */ /* 0x000fc600078ec0ff */
[--C-:B------:R-:W-:Y:S02]  /*dc10*/  FFMA.FTZ R0, R21, c[0x0][0x23c], -R3.reuse ;  /* 0x00008f0015007a23 */ /* 0x100fe40000010803 */
[----:B-1----:R-:W-:-:S04]  /*dc20*/  FFMA.FTZ R2, R29, c[0x0][0x23c], -R3 ;  /* 0x00008f001d027a23 */ /* 0x002fc80000010803 */
[----:B------:R1:W2:Y:S01]  /*dc30*/  MUFU.EX2 R30, R2 ;  /* 0x00000002001e7308 */ /* 0x0002a20000000800 */
[----:B------:R-:W-:-:S07]  /*dc40*/  FSEL R16, R16, RZ, P5 ;  /* 0x000000ff10107208 */ /* 0x000fce0002800000 */
[----:B------:R3:W-:Y:S01]  /*dc50*/  MUFU.EX2 R20, R0 ;  /* 0x0000000000147308 */ /* 0x0007e20000000800 */
[----:B-1----:R-:W-:Y:S02]  /*dc60*/  FFMA.FTZ R2, R25, c[0x0][0x23c], -R3 ;  /* 0x00008f0019027a23 */ /* 0x002fe40000010803 */
[----:B------:R-:W-:-:S05]  /*dc70*/  IMAD.WIDE.U32 R24, R10, -0x326172a9, RZ ;  /* 0xcd9e8d570a187825 */ /* 0x000fca00078e00ff */
[----:B------:R1:W-:Y:S01]  /*dc80*/  MUFU.EX2 R23, R2 ;  /* 0x0000000200177308 */ /* 0x0003e20000000800 */
[----:B---3--:R-:W-:Y:S01]  /*dc90*/  LOP3.LUT R0, R13, UR17, R24, 0x96, !PT ;  /* 0x000000110d007c12 */ /* 0x008fe2000f8e9618 */
[--C-:B------:R-:W-:Y:S02]  /*dca0*/  FFMA.FTZ R8, R132, c[0x0][0x23c], -R16.reuse ;  /* 0x00008f0084087a23 */ /* 0x100fe40000010810 */
[----:B------:R-:W-:Y:S01]  /*dcb0*/  FFMA.FTZ R9, R31, c[0x0][0x23c], -R16 ;  /* 0x00008f001f097a23 */ /* 0x000fe20000010810 */
[----:B------:R-:W-:-:S03]  /*dcc0*/  MOV R27, R239 ;  /* 0x000000ef001b7202 */ /* 0x000fc60000000f00 */
[----:B------:R3:W-:Y:S01]  /*dcd0*/  MUFU.EX2 R239, R8 ;  /* 0x0000000800ef7308 */ /* 0x0007e20000000800 */
[----:B-1----:R-:W-:-:S07]  /*dce0*/  LOP3.LUT R2, R0, 0xffff, RZ, 0xc0, !PT ;  /* 0x0000ffff00027812 */ /* 0x002fce00078ec0ff */
[----:B------:R1:W4:Y:S01]  /*dcf0*/  MUFU.EX2 R29, R9 ;  /* 0x00000009001d7308 */ /* 0x0003220000000800 */
[----:B------:R-:W-:Y:S02]  /*dd00*/  SHF.R.U32.HI R2, RZ, 0x8, R2 ;  /* 0x00000008ff027819 */ /* 0x000fe40000011602 */
[----:B---3--:R-:W-:-:S04]  /*dd10*/  LOP3.LUT R8, R0, 0xff, RZ, 0xc0, !PT ;  /* 0x000000ff00087812 */ /* 0x008fc800078ec0ff */
[----:B------:R-:W-:Y:S02]  /*dd20*/  PRMT R8, R8, 0x5410, R2 ;  /* 0x0000541008087816 */ /* 0x000fe40000000002 */
[--C-:B-1----:R-:W-:Y:S02]  /*dd30*/  SHF.R.U32.HI R9, RZ, 0x10, R0.reuse ;  /* 0x00000010ff097819 */ /* 0x102fe40000011600 */
[----:B------:R-:W-:Y:S02]  /*dd40*/  SHF.R.U32.HI R0, RZ, 0x18, R0 ;  /* 0x00000018ff007819 */ /* 0x000fe40000011600 */
[----:B------:R-:W-:Y:S01]  /*dd50*/  LOP3.LUT R9, R9, 0xff, RZ, 0xc0, !PT ;  /* 0x000000ff09097812 */ /* 0x000fe200078ec0ff */
[--C-:B------:R-:W-:Y:S01]  /*dd60*/  HSET2.LE.AND R8, R8, R176.reuse, PT ;  /* 0x000000b008087233 */ /* 0x100fe20003803000 */
[----:B--2---:R-:W-:Y:S02]  /*dd70*/  F2FP.BF16.PACK_AB R2, R30, R249 ;  /* 0x000000f91e02723e */ /* 0x004fe400000010ff */
[----:B------:R-:W-:Y:S01]  /*dd80*/  PRMT R9, R9, 0x5410, R0 ;  /* 0x0000541009097816 */ /* 0x000fe20000000000 */
[----:B------:R-:W-:Y:S01]  /*dd90*/  FMUL.FTZ R11, R11, c[0x0][0x23c] ;  /* 0x00008f000b0b7a20 */ /* 0x000fe20000410000 */
[----:B------:R-:W-:Y:S01]  /*dda0*/  LOP3.LUT R8, R8, R2, RZ, 0xc0, !PT ;  /* 0x0000000208087212 */ /* 0x000fe200078ec0ff */
[----:B------:R-:W-:Y:S01]  /*ddb0*/  FFMA.FTZ R2, R28, c[0x0][0x23c], -R16 ;  /* 0x00008f001c027a23 */ /* 0x000fe20000010810 */
[----:B----4-:R-:W-:Y:S01]  /*ddc0*/  F2FP.BF16.PACK_AB R0, R29, R239 ;  /* 0x000000ef1d00723e */ /* 0x010fe200000010ff */
[----:B------:R-:W-:Y:S01]  /*ddd0*/  HSET2.LE.AND R9, R9, R176, PT ;  /* 0x000000b009097233 */ /* 0x000fe20003803000 */
[----:B------:R-:W-:-:S02]  /*dde0*/  MOV R28, R20 ;  /* 0x00000014001c7202 */ /* 0x000fc40000000f00 */
[----:B------:R1:W-:Y:S01]  /*ddf0*/  MUFU.EX2 R20, R11 ;  /* 0x0000000b00147308 */ /* 0x0003e20000000800 */
[C---:B------:R-:W-:Y:S02]  /*de00*/  LOP3.LUT R10, R12.reuse, 0xffff, RZ, 0xc0, !PT ;  /* 0x0000ffff0c0a7812 */ /* 0x040fe400078ec0ff */
[----:B------:R-:W-:Y:S01]  /*de10*/  LOP3.LUT R9, R9, R0, RZ, 0xc0, !PT ;  /* 0x0000000009097212 */ /* 0x000fe200078ec0ff */
[----:B------:R-:W-:Y:S01]  /*de20*/  FMUL.FTZ R15, R15, c[0x0][0x23c] ;  /* 0x00008f000f0f7a20 */ /* 0x000fe20000410000 */
[----:B------:R-:W-:-:S03]  /*de30*/  LOP3.LUT R0, R12, 0xff, RZ, 0xc0, !PT ;  /* 0x000000ff0c007812 */ /* 0x000fc600078ec0ff */
[----:B------:R2:W-:Y:S01]  /*de40*/  MUFU.EX2 R21, R15 ;  /* 0x0000000f00157308 */ /* 0x0005e20000000800 */
[--C-:B-1----:R-:W-:Y:S02]  /*de50*/  SHF.R.U32.HI R11, RZ, 0x10, R12.reuse ;  /* 0x00000010ff0b7819 */ /* 0x102fe4000001160c */
[----:B------:R-:W-:Y:S02]  /*de60*/  SHF.R.U32.HI R12, RZ, 0x18, R12 ;  /* 0x00000018ff0c7819 */ /* 0x000fe4000001160c */
[----:B------:R-:W-:-:S04]  /*de70*/  LOP3.LUT R11, R11, 0xff, RZ, 0xc0, !PT ;  /* 0x000000ff0b0b7812 */ /* 0x000fc800078ec0ff */
[----:B------:R-:W-:Y:S02]  /*de80*/  PRMT R11, R11, 0x5410, R12 ;  /* 0x000054100b0b7816 */ /* 0x000fe4000000000c */
[----:B--2---:R-:W1:Y:S01]  /*de90*/  LDSM.16.MT88.4 R12, [R201+0xa000] ;  /* 0x00a00000c90c783b */ /* 0x004e620000004200 */
[----:B------:R2:W-:Y:S01]  /*dea0*/  MUFU.EX2 R252, R2 ;  /* 0x0000000200fc7308 */ /* 0x0005e20000000800 */
[----:B------:R-:W-:Y:S01]  /*deb0*/  SHF.R.U32.HI R10, RZ, 0x8, R10 ;  /* 0x00000008ff0a7819 */ /* 0x000fe2000001160a */
[----:B------:R-:W-:Y:S02]  /*dec0*/  FMUL.FTZ R19, R19, c[0x0][0x23c] ;  /* 0x00008f0013137a20 */ /* 0x000fe40000410000 */
[----:B------:R-:W-:Y:S01]  /*ded0*/  FMUL.FTZ R22, R22, c[0x0][0x23c] ;  /* 0x00008f0016167a20 */ /* 0x000fe20000410000 */
[----:B------:R-:W-:Y:S02]  /*dee0*/  PRMT R10, R0, 0x5410, R10 ;  /* 0x00005410000a7816 */ /* 0x000fe4000000000a */
[----:B------:R-:W-:Y:S01]  /*def0*/  F2FP.BF16.PACK_AB R0, R28, R23 ;  /* 0x000000171c00723e */ /* 0x000fe200000010ff */
[----:B------:R3:W-:Y:S01]  /*df00*/  MUFU.EX2 R24, R19 ;  /* 0x0000001300187308 */ /* 0x0007e20000000800 */
[----:B--2---:R-:W-:-:S07]  /*df10*/  FFMA.FTZ R2, R26, c[0x0][0x23c], -R16 ;  /* 0x00008f001a027a23 */ /* 0x004fce0000010810 */
[----:B------:R-:W2:Y:S01]  /*df20*/  MUFU.EX2 R251, R2 ;  /* 0x0000000200fb7308 */ /* 0x000ea20000000800 */
[----:B---3--:R-:W-:-:S07]  /*df30*/  MOV R19, R23 ;  /* 0x0000001700137202 */ /* 0x008fce0000000f00 */
[----:B------:R-:W3:Y:S01]  /*df40*/  MUFU.EX2 R23, R22 ;  /* 0x0000001600177308 */ /* 0x000ee20000000800 */
[--C-:B------:R-:W-:Y:S02]  /*df50*/  HSET2.LE.AND R10, R10, R176.reuse, PT ;  /* 0x000000b00a0a7233 */ /* 0x100fe40003803000 */
[----:B------:R-:W-:-:S03]  /*df60*/  HSET2.LE.AND R11, R11, R176, PT ;  /* 0x000000b00b0b7233 */ /* 0x000fc60003803000 */
[----:B------:R-:W-:Y:S02]  /*df70*/  LOP3.LUT R10, R10, R0, RZ, 0xc0, !PT ;  /* 0x000000000a0a7212 */ /* 0x000fe400078ec0ff */
[----:B--2---:R-:W-:Y:S01]  /*df80*/  F2FP.BF16.PACK_AB R0, R251, R252 ;  /* 0x000000fcfb00723e */ /* 0x004fe200000010ff */
[-C--:B------:R-:W-:Y:S02]  /*df90*/  FMUL.FTZ R140, R140, R20.reuse ;  /* 0x000000148c8c7220 */ /* 0x080fe40000410000 */
        /* <DEDUP_REMOVED lines=158> */
[----:B------:R-:W-:Y:S01]  /*e980*/  MOV R151, R0 ;  /* 0x0000000000977202 */ /* 0x000fe20000000f00 */
[----:B------:R-:W-:Y:S01]  /*e990*/  FFMA.FTZ R0, R199, c[0x0][0x23c], -R3 ;  /* 0x00008f00c7007a23 */ /* 0x000fe20000010803 */
[----:B------:R-:W-:-:S03]  /*e9a0*/  MOV R164, R132 ;  /* 0x0000008400a47202 */ /* 0x000fc60000000f00 */
[----:B------:R2:W-:Y:S01]  /*e9b0*/  MUFU.EX2 R132, R0 ;  /* 0x0000000000847308 */ /* 0x0005e20000000800 */
[----:B------:R-:W-:Y:S01]  /*e9c0*/  MOV R148, R2 ;  /* 0x0000000200947202 */ /* 0x000fe20000000f00 */
[-C--:B------:R-:W-:Y:S01]  /*e9d0*/  FMUL.FTZ R120, R120, R24.reuse ;  /* 0x0000001878787220 */ /* 0x080fe20000410000 */
[----:B------:R-:W-:Y:S01]  /*e9e0*/  LOP3.LUT R2, R33, UR8, R138, 0x96, !PT ;  /* 0x0000000821027c12 */ /* 0x000fe2000f8e968a */
[-C--:B------:R-:W-:Y:S02]  /*e9f0*/  FMUL.FTZ R121, R121, R24.reuse ;  /* 0x0000001879797220 */ /* 0x080fe40000410000 */
[-C--:B------:R-:W-:Y:S02]  /*ea00*/  FMUL.FTZ R122, R122, R23.reuse ;  /* 0x000000177a7a7220 */ /* 0x080fe40000410000 */
[----:B------:R-:W-:Y:S02]  /*ea10*/  FMUL.FTZ R123, R123, R23 ;  /* 0x000000177b7b7220 */ /* 0x000fe40000410000 */
[----:B------:R-:W-:-:S02]  /*ea20*/  FMUL.FTZ R124, R124, R24 ;  /* 0x000000187c7c7220 */ /* 0x000fc40000410000 */
[----:B------:R-:W-:Y:S02]  /*ea30*/  FMUL.FTZ R125, R125, R24 ;  /* 0x000000187d7d7220 */ /* 0x000fe40000410000 */
[----:B--2---:R-:W-:Y:S02]  /*ea40*/  FFMA.FTZ R0, R196, c[0x0][0x23c], -R3 ;  /* 0x00008f00c4007a23 */ /* 0x004fe40000010803 */
[-C--:B------:R-:W-:Y:S02]  /*ea50*/  FMUL.FTZ R126, R126, R23.reuse ;  /* 0x000000177e7e7220 */ /* 0x080fe40000410000 */
[----:B------:R-:W-:Y:S01]  /*ea60*/  FMUL.FTZ R127, R127, R23 ;  /* 0x000000177f7f7220 */ /* 0x000fe20000410000 */
[----:B------:R2:W-:Y:S01]  /*ea70*/  MUFU.EX2 R138, R0 ;  /* 0x00000000008a7308 */ /* 0x0005e20000000800 */
[-C--:B------:R-:W-:Y:S02]  /*ea80*/  FMUL.FTZ R116, R116, R20.reuse ;  /* 0x0000001474747220 */ /* 0x080fe40000410000 */
[----:B------:R-:W-:-:S02]  /*ea90*/  FMUL.FTZ R117, R117, R20 ;  /* 0x0000001475757220 */ /* 0x000fc40000410000 */
[-C--:B------:R-:W-:Y:S02]  /*eaa0*/  FMUL.FTZ R128, R128, R20.reuse ;  /* 0x0000001480807220 */ /* 0x080fe40000410000 */
[----:B------:R-:W-:Y:S02]  /*eab0*/  FMUL.FTZ R129, R129, R20 ;  /* 0x0000001481817220 */ /* 0x000fe40000410000 */
[-C--:B------:R-:W-:Y:S02]  /*eac0*/  FMUL.FTZ R118, R118, R21.reuse ;  /* 0x0000001576767220 */ /* 0x080fe40000410000 */
[-C--:B------:R-:W-:Y:S02]  /*ead0*/  FMUL.FTZ R119, R119, R21.reuse ;  /* 0x0000001577777220 */ /* 0x080fe40000410000 */
[----:B------:R-:W-:Y:S02]  /*eae0*/  FMUL.FTZ R130, R130, R21 ;  /* 0x0000001582827220 */ /* 0x000fe40000410000 */
[----:B--2---:R-:W-:-:S02]  /*eaf0*/  FFMA.FTZ R0, R185, c[0x0][0x23c], -R3 ;  /* 0x00008f00b9007a23 */ /* 0x004fc40000010803 */
[----:B------:R-:W-:Y:S01]  /*eb00*/  FMUL.FTZ R131, R131, R21 ;  /* 0x0000001583837220 */ /* 0x000fe20000410000 */
[----:B------:R-:W-:Y:S01]  /*eb10*/  MOV R62, R173 ;  /* 0x000000ad003e7202 */ /* 0x000fe20000000f00 */
[----:B------:R2:W-:Y:S01]  /*eb20*/  MUFU.EX2 R139, R0 ;  /* 0x00000000008b7308 */ /* 0x0005e20000000800 */
[----:B------:R-:W-:Y:S01]  /*eb30*/  IMAD.MOV.U32 R44, RZ, RZ, R172 ;  /* 0x000000ffff2c7224 */ /* 0x000fe200078e00ac */
[----:B------:R-:W-:Y:S01]  /*eb40*/  MOV R61, R175 ;  /* 0x000000af003d7202 */ /* 0x000fe20000000f00 */
[----:B-1----:R-:W-:Y:S01]  /*eb50*/  HMMA.16816.F32.BF16 R120, R4, R12, R120 ;  /* 0x0000000c0478723c */ /* 0x002fe20000041878 */
[----:B------:R-:W-:Y:S02]  /*eb60*/  MOV R60, R174 ;  /* 0x000000ae003c7202 */ /* 0x000fe40000000f00 */
[----:B------:R-:W-:Y:S02]  /*eb70*/  MOV R166, R28 ;  /* 0x0000001c00a67202 */ /* 0x000fe40000000f00 */
[----:B------:R-:W-:-:S03]  /*eb80*/  MOV R165, R31 ;  /* 0x0000001f00a57202 */ /* 0x000fc60000000f00 */
[----:B------:R-:W-:Y:S01]  /*eb90*/  HMMA.16816.F32.BF16 R172, R4, R14, R124 ;  /* 0x0000000e04ac723c */ /* 0x000fe2000004187c */
[----:B------:R-:W-:Y:S01]  /*eba0*/  MOV R47, R29 ;  /* 0x0000001d002f7202 */ /* 0x000fe20000000f00 */
[----:B--2---:R-:W-:Y:S02]  /*ebb0*/  FFMA.FTZ R0, R133, c[0x0][0x23c], -R3 ;  /* 0x00008f0085007a23 */ /* 0x004fe40000010803 */
[----:B------:R-:W-:-:S03]  /*ebc0*/  IMAD.WIDE.U32 R2, R2, -0x2daee0ad, RZ ;  /* 0xd2511f5302027825 */ /* 0x000fc600078e00ff */
[----:B------:R-:W-:Y:S01]  /*ebd0*/  LOP3.LUT R6, R25, UR8, R250, 0x96, !PT ;  /* 0x0000000819067c12 */ /* 0x000fe2000f8e96fa */
[C---:B------:R-:W-:Y:S01]  /*ebe0*/  HMMA.16816.F32.BF16 R116, R8.reuse, R12, R116 ;  /* 0x0000000c0874723c */ /* 0x040fe20000041874 */
[----:B------:R-:W-:Y:S01]  /*ebf0*/  MOV R46, R30 ;  /* 0x0000001e002e7202 */ /* 0x000fe20000000f00 */
[----:B------:R1:W-:Y:S01]  /*ec00*/  MUFU.EX2 R133, R0 ;  /* 0x0000000000857308 */ /* 0x0003e20000000800 */
[----:B------:R-:W-:Y:S02]  /*ec10*/  MOV R149, R19 ;  /* 0x0000001300957202 */ /* 0x000fe40000000f00 */
[----:B------:R-:W-:Y:S02]  /*ec20*/  LOP3.LUT R4, R3, UR18, R34, 0x96, !PT ;  /* 0x0000001203047c12 */ /* 0x000fe4000f8e9622 */
[C---:B------:R-:W-:Y:S01]  /*ec30*/  LOP3.LUT R13, R2.reuse, 0xffff, RZ, 0xc0, !PT ;  /* 0x0000ffff020d7812 */ /* 0x040fe200078ec0ff */
[----:B------:R-:W-:Y:S01]  /*ec40*/  HMMA.16816.F32.BF16 R28, R8, R14, R128 ;  /* 0x0000000e081c723c */ /* 0x000fe20000041880 */
[----:B------:R-:W-:-:S02]  /*ec50*/  LOP3.LUT R19, R2, 0xff, RZ, 0xc0, !PT ;  /* 0x000000ff02137812 */ /* 0x000fc400078ec0ff */
[----:B------:R-:W-:-:S04]  /*ec60*/  MOV R63, R35 ;  /* 0x00000023003f7202 */ /* 0x000fc80000000f00 */
[--C-:B------:R-:W-:Y:S02]  /*ec70*/  SHF.R.U32.HI R15, RZ, 0x10, R2.reuse ;  /* 0x00000010ff0f7819 */ /* 0x100fe40000011602 */
[----:B------:R-:W-:Y:S01]  /*ec80*/  SHF.R.U32.HI R14, RZ, 0x18, R2 ;  /* 0x00000018ff0e7819 */ /* 0x000fe20000011602 */
[----:B-1----:R-:W-:Y:S02]  /*ec90*/  FFMA.FTZ R0, R236, c[0x0][0x23c], -R16 ;  /* 0x00008f00ec007a23 */ /* 0x002fe40000010810 */
[----:B------:R-:W-:Y:S02]  /*eca0*/  IMAD.WIDE.U32 R2, R6, -0x2daee0ad, RZ ;  /* 0xd2511f5306027825 */ /* 0x000fe400078e00ff */
[----:B------:R1:W-:Y:S03]  /*ecb0*/  MUFU.EX2 R35, R0 ;  /* 0x0000000000237308 */ /* 0x0003e60000000800 */
[----:B------:R-:W-:-:S02]  /*ecc0*/  LOP3.LUT R9, R2, 0xffff, RZ, 0xc0, !PT ;  /* 0x0000ffff02097812 */ /* 0x000fc400078ec0ff */
[----:B------:R-:W-:Y:S02]  /*ecd0*/  LOP3.LUT R10, R2, 0xff, RZ, 0xc0, !PT ;  /* 0x000000ff020a7812 */ /* 0x000fe400078ec0ff */
[--C-:B------:R-:W-:Y:S02]  /*ece0*/  SHF.R.U32.HI R11, RZ, 0x10, R2.reuse ;  /* 0x00000010ff0b7819 */ /* 0x100fe40000011602 */
[----:B------:R-:W-:Y:S01]  /*ecf0*/  SHF.R.U32.HI R12, RZ, 0x18, R2 ;  /* 0x00000018ff0c7819 */ /* 0x000fe20000011602 */
[----:B------:R-:W-:Y:S01]  /*ed00*/  FFMA.FTZ R2, R194, c[0x0][0x23c], -R17 ;  /* 0x00008f00c2027a23 */ /* 0x000fe20000010811 */
[----:B------:R-:W-:Y:S01]  /*ed10*/  MOV R167, R26 ;  /* 0x0000001a00a77202 */ /* 0x000fe20000000f00 */
[--C-:B-1----:R-:W-:Y:S02]  /*ed20*/  FFMA.FTZ R0, R197, c[0x0][0x23c], -R16.reuse ;  /* 0x00008f00c5007a23 */ /* 0x102fe40000010810 */
[----:B------:R1:W-:Y:S01]  /*ed30*/  MUFU.EX2 R26, R2 ;  /* 0x00000002001a7308 */ /* 0x0003e20000000800 */
[----:B------:R-:W-:Y:S01]  /*ed40*/  FFMA.FTZ R5, R184, c[0x0][0x23c], -R16 ;  /* 0x00008f00b8057a23 */ /* 0x000fe20000010810 */
[----:B------:R-:W-:-:S06]  /*ed50*/  MOV R45, R27 ;  /* 0x0000001b002d7202 */ /* 0x000fcc0000000f00 */
[----:B------:R2:W-:Y:S01]  /*ed60*/  MUFU.EX2 R33, R0 ;  /* 0x0000000000217308 */ /* 0x0005e20000000800 */
[----:B------:R-:W-:Y:S01]  /*ed70*/  FFMA.FTZ R7, R186, c[0x0][0x23c], -R17 ;  /* 0x00008f00ba077a23 */ /* 0x000fe20000010811 */
[----:B------:R-:W-:Y:S02]  /*ed80*/  MOV R150, R22 ;  /* 0x0000001600967202 */ /* 0x000fe40000000f00 */
[----:B-1----:R-:W-:-:S04]  /*ed90*/  LOP3.LUT R2, R15, 0xff, RZ, 0xc0, !PT ;  /* 0x000000ff0f027812 */ /* 0x002fc800078ec0ff */
[----:B------:R1:W-:Y:S01]  /*eda0*/  MUFU.EX2 R27, R5 ;  /* 0x00000005001b7308 */ /* 0x0003e20000000800 */
[----:B--2---:R-:W-:-:S07]  /*edb0*/  FFMA.FTZ R0, R192, c[0x0][0x23c], -R16 ;  /* 0x00008f00c0007a23 */ /* 0x004fce0000010810 */
[----:B------:R2:W-:Y:S01]  /*edc0*/  MUFU.EX2 R32, R0 ;  /* 0x0000000000207308 */ /* 0x0005e20000000800 */
[----:B------:R-:W-:Y:S01]  /*edd0*/  FFMA.FTZ R16, R238, c[0x0][0x23c], -R17 ;  /* 0x00008f00ee107a23 */ /* 0x000fe20000010811 */
[----:B-1----:R-:W-:Y:S02]  /*ede0*/  SHF.R.U32.HI R5, RZ, 0x8, R9 ;  /* 0x00000008ff057819 */ /* 0x002fe40000011609 */
[----:B------:R-:W-:Y:S01]  /*edf0*/  PRMT R9, R2, 0x5410, R14 ;  /* 0x0000541002097816 */ /* 0x000fe2000000000e */
[----:B------:R-:W-:Y:S01]  /*ee00*/  FFMA.FTZ R22, R198, c[0x0][0x23c], -R17 ;  /* 0x00008f00c6167a23 */ /* 0x000fe20000010811 */
[----:B------:R-:W-:Y:S01]  /*ee10*/  LOP3.LUT R2, R4, 0xffff, RZ, 0xc0, !PT ;  /* 0x0000ffff04027812 */ /* 0x000fe200078ec0ff */
[--C-:B------:R-:W-:Y:S01]  /*ee20*/  FFMA.FTZ R17, R237, c[0x0][0x23c], -R18.reuse ;  /* 0x00008f00ed117a23 */ /* 0x100fe20000010812 */
[----:B------:R-:W-:Y:S01]  /*ee30*/  PRMT R14, R10, 0x5410, R5 ;  /* 0x000054100a0e7816 */ /* 0x000fe20000000005 */
[----:B------:R-:W-:Y:S01]  /*ee40*/  FFMA.FTZ R25, R195, c[0x0][0x23c], -R18 ;  /* 0x00008f00c3197a23 */ /* 0x000fe20000010812 */
[----:B--2---:R-:W-:-:S02]  /*ee50*/  LOP3.LUT R0, R3, UR18, R248, 0x96, !PT ;  /* 0x0000001203007c12 */ /* 0x004fc4000f8e96f8 */
[----:B------:R-:W-:Y:S01]  /*ee60*/  SHF.R.U32.HI R3, RZ, 0x8, R13 ;  /* 0x00000008ff037819 */ /* 0x000fe2000001160d */
[--C-:B------:R-:W-:Y:S01]  /*ee70*/  FFMA.FTZ R6, R193, c[0x0][0x23c], -R18.reuse ;  /* 0x00008f00c1067a23 */ /* 0x100fe20000010812 */
[----:B------:R-:W-:Y:S01]  /*ee80*/  LOP3.LUT R5, R11, 0xff, RZ, 0xc0, !PT ;  /* 0x000000ff0b057812 */ /* 0x000fe200078ec0ff */
[----:B------:R-:W-:Y:S01]  /*ee90*/  FFMA.FTZ R8, R187, c[0x0][0x23c], -R18 ;  /* 0x00008f00bb087a23 */ /* 0x000fe20000010812 */
[----:B------:R-:W-:Y:S01]  /*eea0*/  PRMT R13, R19, 0x5410, R3 ;  /* 0x00005410130d7816 */ /* 0x000fe20000000003 */
[----:B------:R1:W2:Y:S01]  /*eeb0*/  MUFU.EX2 R18, R7 ;  /* 0x0000000700127308 */ /* 0x0002a20000000800 */
[----:B------:R-:W-:Y:S02]  /*eec0*/  SHF.R.U32.HI R3, RZ, 0x8, R2 ;  /* 0x00000008ff037819 */ /* 0x000fe40000011602 */
[----:B------:R-:W-:Y:S02]  /*eed0*/  LOP3.LUT R2, R4, 0xff, RZ, 0xc0, !PT ;  /* 0x000000ff04027812 */ /* 0x000fe400078ec0ff */
[----:B------:R-:W-:-:S02]  /*eee0*/  PRMT R10, R5, 0x5410, R12 ;  /* 0x00005410050a7816 */ /* 0x000fc4000000000c */
[----:B------:R-:W-:Y:S01]  /*eef0*/  SHF.R.U32.HI R5, RZ, 0x10, R0 ;  /* 0x00000010ff057819 */ /* 0x000fe20000011600 */
[----:B------:R3:W-:Y:S08]  /*ef00*/  MUFU.EX2 R12, R8 ;  /* 0x00000008000c7308 */ /* 0x0007f00000000800 */
[----:B------:R4:W-:Y:S01]  /*ef10*/  MUFU.EX2 R15, R6 ;  /* 0x00000006000f7308 */ /* 0x0009e20000000800 */
[----:B-1----:R-:W-:-:S02]  /*ef20*/  LOP3.LUT R7, R0, 0xff, RZ, 0xc0, !PT ;  /* 0x000000ff00077812 */ /* 0x002fc400078ec0ff */
[----:B---3--:R-:W-:Y:S02]  /*ef30*/  PRMT R8, R2, 0x5410, R3 ;  /* 0x0000541002087816 */ /* 0x008fe40000000003 */
[----:B------:R-:W-:Y:S02]  /*ef40*/  LOP3.LUT R2, R0, 0xffff, RZ, 0xc0, !PT ;  /* 0x0000ffff00027812 */ /* 0x000fe400078ec0ff */
[--C-:B------:R-:W-:Y:S02]  /*ef50*/  SHF.R.U32.HI R3, RZ, 0x10, R4.reuse ;  /* 0x00000010ff037819 */ /* 0x100fe40000011604 */
[----:B----4-:R-:W-:Y:S02]  /*ef60*/  SHF.R.U32.HI R6, RZ, 0x18, R4 ;  /* 0x00000018ff067819 */ /* 0x010fe40000011604 */
[----:B------:R-:W-:Y:S02]  /*ef70*/  SHF.R.U32.HI R4, RZ, 0x18, R0 ;  /* 0x00000018ff047819 */ /* 0x000fe40000011600 */
[----:B------:R-:W-:Y:S01]  /*ef80*/  LOP3.LUT R0, R5, 0xff, RZ, 0xc0, !PT ;  /* 0x000000ff05007812 */ /* 0x000fe200078ec0ff */
[----:B------:R-:W-:Y:S01]  /*ef90*/  MUFU.EX2 R16, R16 ;  /* 0x0000001000107308 */ /* 0x000fe20000000800 */
[----:B------:R-:W-:-:S02]  /*efa0*/  SHF.R.U32.HI R2, RZ, 0x8, R2 ;  /* 0x00000008ff027819 */ /* 0x000fc40000011602 */
[----:B------:R-:W-:Y:S01]  /*efb0*/  PRMT R5, R0, 0x5410, R4 ;  /* 0x0000541000057816 */ /* 0x000fe20000000004 */
[----:B------:R-:W-:Y:S01]  /*efc0*/  HSET2.LE.AND R0, R13, R109, PT ;  /* 0x0000006d0d007233 */ /* 0x000fe20003803000 */
[----:B------:R-:W-:-:S03]  /*efd0*/  PRMT R7, R7, 0x5410, R2 ;  /* 0x0000541007077816 */ /* 0x000fc60000000002 */
[----:B------:R-:W1:Y:S01]  /*efe0*/  MUFU.EX2 R22, R22 ;  /* 0x0000001600167308 */ /* 0x000e620000000800 */
[----:B--2---:R-:W-:-:S04]  /*eff0*/  F2FP.BF16.PACK_AB R2, R18, R26 ;  /* 0x0000001a1202723e */ /* 0x004fc800000010ff */
[----:B------:R-:W-:Y:S01]  /*f000*/  LOP3.LUT R126, R0, R2, RZ, 0xc0, !PT ;  /* 0x00000002007e7212 */ /* 0x000fe200078ec0ff */
[----:B------:R-:W-:Y:S01]  /*f010*/  HSET2.LE.AND R0, R14, R109, PT ;  /* 0x0000006d0e007233 */ /* 0x000fe20003803000 */
[----:B------:R-:W-:-:S04]  /*f020*/  F2FP.BF16.PACK_AB R2, R133, R139 ;  /* 0x0000008b8502723e */ /* 0x000fc800000010ff */
[----:B------:R-:W-:Y:S01]  /*f030*/  LOP3.LUT R130, R0, R2, RZ, 0xc0, !PT ;  /* 0x0000000200827212 */ /* 0x000fe200078ec0ff */
[--C-:B------:R-:W-:Y:S01]  /*f040*/  HSET2.LE.AND R0, R8, R109.reuse, PT ;  /* 0x0000006d08007233 */ /* 0x100fe20003803000 */
[----:B------:R-:W-:Y:S02]  /*f050*/  LOP3.LUT R3, R3, 0xff, RZ, 0xc0, !PT ;  /* 0x000000ff03037812 */ /* 0x000fe400078ec0ff */
[----:B-1----:R-:W-:Y:S02]  /*f060*/  F2FP.BF16.PACK_AB R2, R22, R16 ;  /* 0x000000101602723e */ /* 0x002fe400000010ff */
[----:B------:R-:W-:Y:S02]  /*f070*/  PRMT R6, R3, 0x5410, R6 ;  /* 0x0000541003067816 */ /* 0x000fe40000000006 */
[----:B------:R-:W-:Y:S01]  /*f080*/  LOP3.LUT R124, R0, R2, RZ, 0xc0, !PT ;  /* 0x00000002007c7212 */ /* 0x000fe200078ec0ff */
[--C-:B------:R-:W-:Y:S01]  /*f090*/  HSET2.LE.AND R0, R7, R109.reuse, PT ;  /* 0x0000006d07007233 */ /* 0x100fe20003803000 */
[----:B------:R-:W-:Y:S01]  /*f0a0*/  F2FP.BF16.PACK_AB R2, R138, R132 ;  /* 0x000000848a02723e */ /* 0x000fe200000010ff */
[----:B------:R-:W-:Y:S01]  /*f0b0*/  HSET2.LE.AND R3, R9, R109, PT ;  /* 0x0000006d09037233 */ /* 0x000fe20003803000 */
[----:B------:R-:W-:-:S02]  /*f0c0*/  F2FP.BF16.PACK_AB R4, R12, R15 ;  /* 0x0000000f0c04723e */ /* 0x000fc400000010ff */
[----:B------:R-:W-:Y:S01]  /*f0d0*/  LOP3.LUT R128, R0, R2, RZ, 0xc0, !PT ;  /* 0x0000000200807212 */ /* 0x000fe200078ec0ff */
[--C-:B------:R-:W-:Y:S01]  /*f0e0*/  HSET2.LE.AND R0, R5, R109.reuse, PT ;  /* 0x0000006d05007233 */ /* 0x100fe20003803000 */
[----:B------:R-:W-:Y:S01]  /*f0f0*/  LOP3.LUT R127, R3, R4, RZ, 0xc0, !PT ;  /* 0x00000004037f7212 */ /* 0x000fe200078ec0ff */
[--C-:B------:R-:W-:Y:S01]  /*f100*/  HSET2.LE.AND R3, R10, R109.reuse, PT ;  /* 0x0000006d0a037233 */ /* 0x100fe20003803000 */
[----:B------:R-:W-:Y:S02]  /*f110*/  F2FP.BF16.PACK_AB R4, R27, R32 ;  /* 0x000000201b04723e */ /* 0x000fe400000010ff */
[----:B------:R-:W-:Y:S02]  /*f120*/  F2FP.BF16.PACK_AB R2, R33, R35 ;  /* 0x000000232102723e */ /* 0x000fe400000010ff */
[----:B------:R-:W-:Y:S02]  /*f130*/  LOP3.LUT R131, R3, R4, RZ, 0xc0, !PT ;  /* 0x0000000403837212 */ /* 0x000fe400078ec0ff */
[----:B------:R-:W-:Y:S01]  /*f140*/  LOP3.LUT R129, R0, R2, RZ, 0xc0, !PT ;  /* 0x0000000200817212 */ /* 0x000fe200078ec0ff */
[----:B------:R-:W-:-:S02]  /*f150*/  HSET2.LE.AND R0, R6, R109, PT ;  /* 0x0000006d06007233 */ /* 0x000fc40003803000 */
[----:B------:R-:W1:Y:S01]  /*f160*/  LDSM.16.MT88.4 R4, [R205+0xb800] ;  /* 0x00b80000cd04783b */ /* 0x000e620000004200 */
[----:B------:R-:W-:Y:S08]  /*f170*/  MUFU.EX2 R17, R17 ;  /* 0x0000001100117308 */ /* 0x000ff00000000800 */
[----:B------:R-:W2:Y:S01]  /*f180*/  MUFU.EX2 R25, R25 ;  /* 0x0000001900197308 */ /* 0x000ea20000000800 */
[----:B------:R-:W-:Y:S01]  /*f190*/  MOV R110, R164 ;  /* 0x000000a4006e7202 */ /* 0x000fe20000000f00 */
[----:B------:R-:W-:Y:S01]  /*f1a0*/  IMAD.MOV.U32 R76, RZ, RZ, R150 ;  /* 0x000000ffff4c7224 */ /* 0x000fe200078e0096 */
[----:B------:R-:W-:-:S02]  /*f1b0*/  MOV R111, R165 ;  /* 0x000000a5006f7202 */ /* 0x000fc40000000f00 */
[----:B------:R-:W-:Y:S02]  /*f1c0*/  MOV R92, R166 ;  /* 0x000000a6005c7202 */ /* 0x000fe40000000f00 */
[----:B------:R-:W-:Y:S02]  /*f1d0*/  MOV R93, R167 ;  /* 0x000000a7005d7202 */ /* 0x000fe40000000f00 */
[----:B------:R-:W-:Y:S01]  /*f1e0*/  MOV R94, R148 ;  /* 0x00000094005e7202 */ /* 0x000fe20000000f00 */
[----:B------:R-:W3:Y:S01]  /*f1f0*/  LDSM.16.MT88.4 R164, [R203+0xa800] ;  /* 0x00a80000cba4783b */ /* 0x000ee20000004200 */
[----:B------:R-:W-:Y:S02]  /*f200*/  MOV R95, R149 ;  /* 0x00000095005f7202 */ /* 0x000fe40000000f00 */
[----:B------:R-:W-:Y:S02]  /*f210*/  MOV R77, R151 ;  /* 0x00000097004d7202 */ /* 0x000fe40000000f00 */
[----:B------:R-:W4:Y:S01]  /*f220*/  LDSM.16.MT88.4 R148, [R201+0xa800] ;  /* 0x00a80000c994783b */ /* 0x000f220000004200 */
[----:B------:R-:W-:Y:S01]  /*f230*/  FFMA.FTZ R11, R60, R20, R249 ;  /* 0x000000143c0b7223 */ /* 0x000fe200000100f9 */
[----:B------:R-:W-:Y:S01]  /*f240*/  MOV R60, R45 ;  /* 0x0000002d003c7202 */ /* 0x000fe20000000f00 */
[----:B------:R-:W-:Y:S01]  /*f250*/  FFMA.FTZ R9, R61, R21, R239 ;  /* 0x000000153d097223 */ /* 0x000fe200000100ef */
[----:B------:R-:W-:-:S02]  /*f260*/  MOV R61, R44 ;  /* 0x0000002c003d7202 */ /* 0x000fc40000000f00 */
[----:B--2---:R-:W-:Y:S02]  /*f270*/  F2FP.BF16.PACK_AB R2, R25, R17 ;  /* 0x000000111902723e */ /* 0x004fe400000010ff */
[----:B------:R-:W-:Y:S02]  /*f280*/  MOV R79, R46 ;  /* 0x0000002e004f7202 */ /* 0x000fe40000000f00 */
[----:B------:R-:W-:Y:S02]  /*f290*/  MOV R78, R47 ;  /* 0x0000002f004e7202 */ /* 0x000fe40000000f00 */
[----:B------:R-:W-:Y:S01]  /*f2a0*/  MOV R198, R62 ;  /* 0x0000003e00c67202 */ /* 0x000fe20000000f00 */
[----:B------:R-:W2:Y:S01]  /*f2b0*/  LDSM.16.MT88.4 R44, [R206+0xa800] ;  /* 0x00a80000ce2c783b */ /* 0x000ea20000004200 */
[----:B------:R-:W-:Y:S02]  /*f2c0*/  MOV R186, R63 ;  /* 0x0000003f00ba7202 */ /* 0x000fe40000000f00 */
[----:B------:R-:W-:-:S02]  /*f2d0*/  MOV R238, R60 ;  /* 0x0000003c00ee7202 */ /* 0x000fc40000000f00 */
[----:B------:R-:W-:Y:S02]  /*f2e0*/  MOV R194, R61 ;  /* 0x0000003d00c27202 */ /* 0x000fe40000000f00 */
[----:B------:R-:W-:Y:S02]  /*f2f0*/  LOP3.LUT R125, R0, R2, RZ, 0xc0, !PT ;  /* 0x00000002007d7212 */ /* 0x000fe400078ec0ff */
[----:B------:R-:W-:Y:S02]  /*f300*/  MOV R248, R79 ;  /* 0x0000004f00f87202 */ /* 0x000fe40000000f00 */
[----:B------:R-:W-:Y:S01]  /*f310*/  MOV R184, R78 ;  /* 0x0000004e00b87202 */ /* 0x000fe20000000f00 */
[----:B------:R-:W-:Y:S01]  /*f320*/  FFMA.FTZ R2, R198, R24, R186 ;  /* 0x00000018c6027223 */ /* 0x000fe200000100ba */
[----:B------:R-:W-:Y:S01]  /*f330*/  MOV R192, R77 ;  /* 0x0000004d00c07202 */ /* 0x000fe20000000f00 */
[----:B------:R-:W-:Y:S01]  /*f340*/  FFMA.FTZ R0, R238, R23, R194 ;  /* 0x00000017ee007223 */ /* 0x000fe200000100c2 */
[----:B------:R-:W-:Y:S01]  /*f350*/  MOV R197, R76 ;  /* 0x0000004c00c57202 */ /* 0x000fe20000000f00 */
[----:B------:R-:W-:Y:S01]  /*f360*/  FADD.FTZ R3, R248, R11 ;  /* 0x0000000bf8037221 */ /* 0x000fe20000010000 */
[----:B------:R-:W-:Y:S01]  /*f370*/  MOV R34, R95 ;  /* 0x0000005f00227202 */ /* 0x000fe20000000f00 */
[-C--:B-1----:R-:W-:Y:S01]  /*f380*/  HMMA.16816.F32.BF16 R116, R128, R4.reuse, R116 ;  /* 0x000000048074723c */ /* 0x082fe20000041874 */
[----:B------:R-:W-:Y:S01]  /*f390*/  MOV R236, R94 ;  /* 0x0000005e00ec7202 */ /* 0x000fe20000000f00 */
[----:B------:R-:W-:Y:S01]  /*f3a0*/  FADD.FTZ R9, R184, R9 ;  /* 0x00000009b8097221 */ /* 0x000fe20000010000 */
[----:B------:R-:W-:Y:S01]  /*f3b0*/  MOV R185, R93 ;  /* 0x0000005d00b97202 */ /* 0x000fe20000000f00 */
[----:B------:R-:W-:Y:S01]  /*f3c0*/  FADD.FTZ R3, R34, R3 ;  /* 0x0000000322037221 */ /* 0x000fe20000010000 */
[----:B------:R-:W-:Y:S01]  /*f3d0*/  MOV R196, R92 ;  /* 0x0000005c00c47202 */ /* 0x000fe20000000f00 */
[----:B------:R-:W1:Y:S02]  /*f3e0*/  LDSM.16.MT88.4 R60, [R205+0xa800] ;  /* 0x00a80000cd3c783b */ /* 0x000e640000004200 */
[----:B------:R-:W-:Y:S01]  /*f3f0*/  HMMA.16816.F32.BF16 R120, R124, R4, R120 ;  /* 0x000000047c78723c */ /* 0x000fe20000041878 */
[----:B------:R-:W-:Y:S01]  /*f400*/  MOV R199, R111 ;  /* 0x0000006f00c77202 */ /* 0x000fe20000000f00 */
[----:B------:R-:W5:Y:S01]  /*f410*/  LDSM.16.MT88.4 R76, [R201+0xb800] ;  /* 0x00b80000c94c783b */ /* 0x000f620000004200 */
[----:B------:R-:W-:Y:S01]  /*f420*/  MOV R250, R110 ;  /* 0x0000006e00fa7202 */ /* 0x000fe20000000f00 */
[----:B------:R-:W-:-:S02]  /*f430*/  FADD.FTZ R3, R196, R3 ;  /* 0x00000003c4037221 */ /* 0x000fc40000010000 */
[----:B------:R-:W1:Y:S01]  /*f440*/  LDSM.16.MT88.4 R92, [R203+0xb800] ;  /* 0x00b80000cb5c783b */ /* 0x000e620000004200 */
[----:B------:R-:W-:Y:S02]  /*f450*/  FADD.FTZ R5, R192, R2 ;  /* 0x00000002c0057221 */ /* 0x000fe40000010000 */
[----:B------:R-:W-:Y:S01]  /*f460*/  FADD.FTZ R4, R197, R0 ;  /* 0x00000000c5047221 */ /* 0x000fe20000010000 */
[----:B------:R-:W1:Y:S01]  /*f470*/  LDSM.16.MT88.4 R108, [R206+0xb800] ;  /* 0x00b80000ce6c783b */ /* 0x000e620000004200 */
        /* <DEDUP_REMOVED lines=16> */
[----:B---3--:R-:W-:Y:S01]  /*f580*/  HMMA.16816.F32.BF16 R156, R128, R164, R156 ;  /* 0x000000a4809c723c */ /* 0x008fe2000004189c */
[----:B------:R-:W-:-:S02]  /*f590*/  FADD.FTZ R2, R26, R0 ;  /* 0x000000001a027221 */ /* 0x000fc40000010000 */
[----:B------:R-:W-:-:S05]  /*f5a0*/  FADD.FTZ R0, R15, R4 ;  /* 0x000000040f007221 */ /* 0x000fca0000010000 */
[----:B------:R-:W-:Y:S08]  /*f5b0*/  HMMA.16816.F32.BF16 R160, R124, R164, R160 ;  /* 0x000000a47ca0723c */ /* 0x000ff000000418a0 */
[C---:B------:R-:W-:Y:S08]  /*f5c0*/  HMMA.16816.F32.BF16 R168, R128.reuse, R166, R168 ;  /* 0x000000a680a8723c */ /* 0x040ff000000418a8 */
[-C--:B----4-:R-:W-:Y:S08]  /*f5d0*/  HMMA.16816.F32.BF16 R140, R128, R148.reuse, R140 ;  /* 0x00000094808c723c */ /* 0x090ff0000004188c */
[----:B------:R-:W-:Y:S08]  /*f5e0*/  HMMA.16816.F32.BF16 R144, R124, R148, R144 ;  /* 0x000000947c90723c */ /* 0x000ff00000041890 */
[----:B------:R-:W-:Y:S08]  /*f5f0*/  HMMA.16816.F32.BF16 R152, R128, R150, R152 ;  /* 0x000000968098723c */ /* 0x000ff00000041898 */
[C---:B------:R-:W-:Y:S07]  /*f600*/  HMMA.16816.F32.BF16 R164, R124.reuse, R166, R240 ;  /* 0x000000a67ca4723c */ /* 0x040fee00000418f0 */
[----:B------:R-:W-:Y:S01]  /*f610*/  FADD.FTZ R242, R133, R5 ;  /* 0x0000000585f27221 */ /* 0x000fe20000010000 */
        /* <DEDUP_REMOVED lines=8> */
[-C--:B--2---:R-:W-:Y:S08]  /*f6a0*/  HMMA.16816.F32.BF16 R36, R128, R44.reuse, R36 ;  /* 0x0000002c8024723c */ /* 0x084ff00000041824 */
[----:B------:R-:W-:Y:S08]  /*f6b0*/  HMMA.16816.F32.BF16 R40, R124, R44, R40 ;  /* 0x0000002c7c28723c */ /* 0x000ff00000041828 */
[C---:B------:R-:W-:Y:S08]  /*f6c0*/  HMMA.16816.F32.BF16 R48, R128.reuse, R46, R48 ;  /* 0x0000002e8030723c */ /* 0x040ff00000041830 */
[C---:B-1----:R-:W-:Y:S08]  /*f6d0*/  HMMA.16816.F32.BF16 R52, R128.reuse, R60, R52 ;  /* 0x0000003c8034723c */ /* 0x042ff00000041834 */
[C---:B------:R-:W-:Y:S08]  /*f6e0*/  HMMA.16816.F32.BF16 R64, R128.reuse, R62, R64 ;  /* 0x0000003e8040723c */ /* 0x040ff00000041840 */
[C---:B-----5:R-:W-:Y:S08]  /*f6f0*/  HMMA.16816.F32.BF16 R68, R128.reuse, R76, R68 ;  /* 0x0000004c8044723c */ /* 0x060ff00000041844 */
        /* <DEDUP_REMOVED lines=464> */
.L_x_1990:
[----:B------:R-:W-:Y:S05]  /*11400*/  BSYNC B0 ;  /* 0x0000000000007941 */ /* 0x000fea0003800000 */
.L_x_1989:
[----:B------:R-:W0:Y:S02]  /*11410*/  LDGDEPBAR ;  /* 0x00000000000079af */ /* 0x000e240000000000 */
.L_x_1988:
        /* <DEDUP_REMOVED lines=14> */
[----:B------:R-:W1:Y:S01]  /*11500*/  SHFL.BFLY PT, R12, R0, 0x2, 0x1f ;  /* 0x0c401f00000c7f89 */ /* 0x000e6200000e0000 */
        /* <DEDUP_REMOVED lines=16> */
[----:B------:R-:W-:-:S04]  /*11610*/  IMAD.WIDE.U32 R8, R8, -0x2daee0ad, RZ ;  /* 0xd2511f5308087825 */ /* 0x000fc800078e00ff */
        /* <DEDUP_REMOVED lines=16> */
[----:B------:R-:W-:Y:S02]  /*11720*/  FMNMX.FTZ R8, R0, R12, !PT ;  /* 0x0000000c00087209 */ /* 0x000fe40007810000 */
        /* <DEDUP_REMOVED lines=23> */
[----:B------:R-:W-:-:S02]  /*118a0*/  FMNMX.FTZ R0, R173, R0, !PT ;  /* 0x00000000ad007209 */ /* 0x000fc40007810000 */
[----:B------:R-:W-:Y:S02]  /*118b0*/  FMNMX.FTZ R7, R191, R4, !PT ;  /* 0x00000004bf077209 */ /* 0x000fe40007810000 */
[----:B------:R-:W-:Y:S01]  /*118c0*/  LOP3.LUT R4, R2, 0xffff, RZ, 0xc0, !PT ;  /* 0x0000ffff02047812 */ /* 0x000fe200078ec0ff */
[----:B------:R-:W-:Y:S01]  /*118d0*/  IMAD.WIDE.U32 R34, R9, -0x326172a9, RZ ;  /* 0xcd9e8d5709227825 */ /* 0x000fe200078e00ff */
[----:B------:R-:W-:Y:S01]  /*118e0*/  FMNMX.FTZ R6, R178, R6, !PT ;  /* 0x00000006b2067209 */ /* 0x000fe20007810000 */
[----:B------:R-:W1:Y:S01]  /*118f0*/  SHFL.BFLY PT, R11, R0, 0x2, 0x1f ;  /* 0x0c401f00000b7f89 */ /* 0x000e6200000e0000 */
[----:B------:R-:W-:Y:S02]  /*11900*/  LOP3.LUT R9, R2, 0xff, RZ, 0xc0, !PT ;  /* 0x000000ff02097812 */ /* 0x000fe400078ec0ff */
[----:B------:R-:W-:Y:S02]  /*11910*/  FMNMX.FTZ R7, R189, R7, !PT ;  /* 0x00000007bd077209 */ /* 0x000fe40007810000 */
[----:B------:R-:W-:Y:S01]  /*11920*/  SHF.R.U32.HI R10, RZ, 0x8, R4 ;  /* 0x00000008ff0a7819 */ /* 0x000fe20000011604 */
[----:B------:R-:W2:Y:S01]  /*11930*/  SHFL.BFLY PT, R12, R6, 0x2, 0x1f ;  /* 0x0c401f00060c7f89 */ /* 0x000ea200000e0000 */
[----:B------:R-:W-:-:S02]  /*11940*/  IMAD.WIDE.U32 R4, R14, -0x326172a9, RZ ;  /* 0xcd9e8d570e047825 */ /* 0x000fc400078e00ff */
[----:B------:R-:W-:Y:S02]  /*11950*/  PRMT R19, R9, 0x5410, R10 ;  /* 0x0000541009137816 */ /* 0x000fe4000000000a */
[----:B------:R-:W3:Y:S01]  /*11960*/  SHFL.BFLY PT, R9, R7, 0x2, 0x1f ;  /* 0x0c401f0007097f89 */ /* 0x000ee200000e0000 */
[----:B------:R-:W-:Y:S02]  /*11970*/  LOP3.LUT R14, R35, UR10, R4, 0x96, !PT ;  /* 0x0000000a230e7c12 */ /* 0x000fe4000f8e9604 */
[----:B------:R-:W-:Y:S02]  /*11980*/  SHF.R.U32.HI R4, RZ, 0x10, R2 ;  /* 0x00000010ff047819 */ /* 0x000fe40000011602 */
[----:B------:R-:W-:Y:S01]  /*11990*/  LOP3.LUT R15, R5, UR12, R138, 0x96, !PT ;  /* 0x0000000c050f7c12 */ /* 0x000fe2000f8e968a */
[----:B------:R-:W-:Y:S01]  /*119a0*/  IMAD.WIDE.U32 R138, R16, -0x326172a9, RZ ;  /* 0xcd9e8d57108a7825 */ /* 0x000fe200078e00ff */
[----:B------:R-:W-:Y:S02]  /*119b0*/  LOP3.LUT R4, R4, 0xff, RZ, 0xc0, !PT ;  /* 0x000000ff04047812 */ /* 0x000fe400078ec0ff */
[----:B------:R-:W-:-:S04]  /*119c0*/  SHF.R.U32.HI R2, RZ, 0x18, R2 ;  /* 0x00000018ff027819 */ /* 0x000fc80000011602 */
[----:B------:R-:W-:Y:S02]  /*119d0*/  PRMT R16, R4, 0x5410, R2 ;  /* 0x0000541004107816 */ /* 0x000fe40000000002 */
[----:B------:R-:W-:Y:S01]  /*119e0*/  LOP3.LUT R2, R3, UR17, R138, 0x96, !PT ;  /* 0x0000001103027c12 */ /* 0x000fe2000f8e968a */
[----:B------:R-:W4:Y:S01]  /*119f0*/  SHFL.BFLY PT, R13, R8, 0x1, 0x1f ;  /* 0x0c201f00080d7f89 */ /* 0x000f2200000e0000 */
[----:B-1----:R-:W-:Y:S02]  /*11a00*/  FMNMX.FTZ R5, R0, R11, !PT ;  /* 0x0000000b00057209 */ /* 0x002fe40007810000 */
[----:B------:R-:W-:Y:S02]  /*11a10*/  LOP3.LUT R0, R2, 0xffff, RZ, 0xc0, !PT ;  /* 0x0000ffff02007812 */ /* 0x000fe400078ec0ff */
[----:B--2---:R-:W-:Y:S02]  /*11a20*/  FMNMX.FTZ R4, R6, R12, !PT ;  /* 0x0000000c06047209 */ /* 0x004fe40007810000 */
[----:B------:R-:W-:-:S02]  /*11a30*/  SHF.R.U32.HI R6, RZ, 0x8, R0 ;  /* 0x00000008ff067819 */ /* 0x000fc40000011600 */
[----:B---3--:R-:W-:-:S05]  /*11a40*/  FMNMX.FTZ R0, R7, R9, !PT ;  /* 0x0000000907007209 */ /* 0x008fca0007810000 */
[----:B------:R-:W1:Y:S04]  /*11a50*/  SHFL.BFLY PT, R7, R0, 0x1, 0x1f ;  /* 0x0c201f0000077f89 */ /* 0x000e6800000e0000 */
[----:B------:R-:W2:Y:S01]  /*11a60*/  SHFL.BFLY PT, R9, R5, 0x1, 0x1f ;  /* 0x0c201f0005097f89 */ /* 0x000ea200000e0000 */
[----:B------:R-:W-:Y:S02]  /*11a70*/  LOP3.LUT R3, R2, 0xff, RZ, 0xc0, !PT ;  /* 0x000000ff02037812 */ /* 0x000fe400078ec0ff */
[----:B----4-:R-:W-:-:S04]  /*11a80*/  FMNMX.FTZ R235, R8, R13, !PT ;  /* 0x0000000d08eb7209 */ /* 0x010fc80007810000 */
[C---:B------:R-:W-:Y:S01]  /*11a90*/  FSETP.NEU.FTZ.AND P4, PT, R235.reuse, -INF , PT ;  /* 0xff800000eb00780b */ /* 0x040fe20003f9d000 */
[----:B------:R-:W-:Y:S01]  /*11aa0*/  FMUL.FTZ R17, R235, c[0x0][0x23c] ;  /* 0x00008f00eb117a20 */ /* 0x000fe20000410000 */
[----:B------:R-:W-:Y:S02]  /*11ab0*/  PRMT R11, R3, 0x5410, R6 ;  /* 0x00005410030b7816 */ /* 0x000fe40000000006 */
[--C-:B------:R-:W-:Y:S02]  /*11ac0*/  SHF.R.U32.HI R3, RZ, 0x10, R2.reuse ;  /* 0x00000010ff037819 */ /* 0x100fe40000011602 */
[----:B------:R-:W-:Y:S02]  /*11ad0*/  FSEL R17, R17, RZ, P4 ;  /* 0x000000ff11117208 */ /* 0x000fe40002000000 */
[----:B------:R-:W-:Y:S02]  /*11ae0*/  SHF.R.U32.HI R6, RZ, 0x18, R2 ;  /* 0x00000018ff067819 */ /* 0x000fe40000011602 */
[----:B-1----:R-:W-:Y:S01]  /*11af0*/  FMNMX.FTZ R234, R0, R7, !PT ;  /* 0x0000000700ea7209 */ /* 0x002fe20007810000 */
[--C-:B------:R-:W-:Y:S01]  /*11b00*/  FFMA.FTZ R0, R18, c[0x0][0x23c], -R17.reuse ;  /* 0x00008f0012007a23 */ /* 0x100fe20000010811 */
[----:B------:R-:W-:Y:S01]  /*11b10*/  LOP3.LUT R2, R3, 0xff, RZ, 0xc0, !PT ;  /* 0x000000ff03027812 */ /* 0x000fe200078ec0ff */
[----:B------:R-:W-:Y:S01]  /*11b20*/  FFMA.FTZ R3, R25, c[0x0][0x23c], -R17 ;  /* 0x00008f0019037a23 */ /* 0x000fe20000010811 */
[C---:B------:R-:W-:Y:S01]  /*11b30*/  FSETP.NEU.FTZ.AND P1, PT, R234.reuse, -INF , PT ;  /* 0xff800000ea00780b */ /* 0x040fe20003f3d000 */
[----:B------:R-:W-:Y:S01]  /*11b40*/  FMUL.FTZ R18, R234, c[0x0][0x23c] ;  /* 0x00008f00ea127a20 */ /* 0x000fe20000410000 */
[----:B--2---:R-:W-:Y:S01]  /*11b50*/  FMNMX.FTZ R233, R5, R9, !PT ;  /* 0x0000000905e97209 */ /* 0x004fe20007810000 */
[----:B------:R1:W-:Y:S01]  /*11b60*/  MUFU.EX2 R177, R3 ;  /* 0x0000000300b17308 */ /* 0x0003e20000000800 */
[----:B------:R-:W-:Y:S01]  /*11b70*/  MOV R175, R242 ;  /* 0x000000f200af7202 */ /* 0x000fe20000000f00 */
[----:B------:R-:W-:Y:S01]  /*11b80*/  IMAD.WIDE.U32 R242, R14, -0x2daee0ad, RZ ;  /* 0xd2511f530ef27825 */ /* 0x000fe200078e00ff */
[----:B------:R-:W-:-:S02]  /*11b90*/  PRMT R10, R2, 0x5410, R6 ;  /* 0x00005410020a7816 */ /* 0x000fc40000000006 */
[----:B------:R-:W-:-:S03]  /*11ba0*/  FSEL R18, R18, RZ, P1 ;  /* 0x000000ff12127208 */ /* 0x000fc60000800000 */
[----:B------:R2:W-:Y:S01]  /*11bb0*/  MUFU.EX2 R183, R0 ;  /* 0x0000000000b77308 */ /* 0x0005e20000000800 */
[----:B------:R-:W-:Y:S01]  /*11bc0*/  FSETP.NEU.FTZ.AND P6, PT, R233, -INF , PT ;  /* 0xff800000e900780b */ /* 0x000fe20003fdd000 */
[----:B-1----:R-:W-:Y:S01]  /*11bd0*/  IMAD.WIDE.U32 R2, R15, -0x2daee0ad, RZ ;  /* 0xd2511f530f027825 */ /* 0x002fe200078e00ff */
[----:B------:R-:W1:Y:S03]  /*11be0*/  SHFL.BFLY PT, R8, R4, 0x1, 0x1f ;  /* 0x0c201f0004087f89 */ /* 0x000e6600000e0000 */
[----:B--2---:R-:W-:Y:S01]  /*11bf0*/  FFMA.FTZ R0, R21, c[0x0][0x23c], -R17 ;  /* 0x00008f0015007a23 */ /* 0x004fe20000010811 */
[----:B------:R-:W-:Y:S02]  /*11c00*/  LOP3.LUT R12, R243, UR7, R2, 0x96, !PT ;  /* 0x00000007f30c7c12 */ /* 0x000fe4000f8e9602 */
[----:B------:R-:W-:Y:S01]  /*11c10*/  FSEL R2, R233, RZ, P6 ;  /* 0x000000ffe9027208 */ /* 0x000fe20003000000 */
[----:B------:R2:W-:Y:S04]  /*11c20*/  MUFU.EX2 R184, R0 ;  /* 0x0000000000b87308 */ /* 0x0005e80000000800 */
[----:B------:R-:W-:Y:S01]  /*11c30*/  FADD.FTZ R14, R136, -R2 ;  /* 0x80000002880e7221 */ /* 0x000fe20000010000 */
[----:B------:R-:W-:Y:S01]  /*11c40*/  FSEL R2, R235, RZ, P4 ;  /* 0x000000ffeb027208 */ /* 0x000fe20002000000 */
[----:B--2---:R-:W-:-:S04]  /*11c50*/  FFMA.FTZ R0, R22, c[0x0][0x23c], -R18 ;  /* 0x00008f0016007a23 */ /* 0x004fc80000010812 */
[----:B------:R2:W-:Y:S01]  /*11c60*/  MUFU.EX2 R33, R0 ;  /* 0x0000000000217308 */ /* 0x0005e20000000800 */
[----:B------:R-:W-:Y:S02]  /*11c70*/  FADD.FTZ R22, R134, -R2 ;  /* 0x8000000286167221 */ /* 0x000fe40000010000 */
[--C-:B------:R-:W-:Y:S02]  /*11c80*/  FFMA.FTZ R2, R29, c[0x0][0x23c], -R18.reuse ;  /* 0x00008f001d027a23 */ /* 0x100fe40000010812 */
[----:B------:R-:W-:Y:S02]  /*11c90*/  FFMA.FTZ R6, R23, c[0x0][0x23c], -R17 ;  /* 0x00008f0017067a23 */ /* 0x000fe40000010811 */
[----:B--2---:R-:W-:-:S04]  /*11ca0*/  FFMA.FTZ R0, R20, c[0x0][0x23c], -R18 ;  /* 0x00008f0014007a23 */ /* 0x004fc80000010812 */
[----:B------:R2:W-:Y:S01]  /*11cb0*/  MUFU.EX2 R185, R0 ;  /* 0x0000000000b97308 */ /* 0x0005e20000000800 */
[----:B-1----:R-:W-:Y:S02]  /*11cc0*/  FMNMX.FTZ R232, R4, R8, !PT ;  /* 0x0000000804e87209 */ /* 0x002fe40007810000 */
[----:B--2---:R-:W-:-:S05]  /*11cd0*/  FSEL R0, R234, RZ, P1 ;  /* 0x000000ffea007208 */ /* 0x004fca0000800000 */
[----:B------:R-:W-:Y:S02]  /*11ce0*/  FADD.FTZ R23, R137, -R0 ;  /* 0x8000000089177221 */ /* 0x000fe40000010000 */
[----:B------:R1:W2:Y:S01]  /*11cf0*/  MUFU.EX2 R0, R2 ;  /* 0x0000000200007308 */ /* 0x0002a20000000800 */
[----:B------:R-:W-:Y:S02]  /*11d00*/  FSETP.NEU.FTZ.AND P5, PT, R232, -INF , PT ;  /* 0xff800000e800780b */ /* 0x000fe40003fbd000 */
[----:B------:R-:W-:-:S05]  /*11d10*/  LOP3.LUT R13, R3, UR9, R32, 0x96, !PT ;  /* 0x00000009030d7c12 */ /* 0x000fca000f8e9620 */
[----:B------:R3:W4:Y:S01]  /*11d20*/  MUFU.EX2 R182, R6 ;  /* 0x0000000600b67308 */ /* 0x0007220000000800 */
[----:B------:R-:W-:Y:S01]  /*11d30*/  FSEL R3, R232, RZ, P5 ;  /* 0x000000ffe8037208 */ /* 0x000fe20002800000 */
[----:B-1----:R-:W-:-:S06]  /*11d40*/  FFMA.FTZ R2, R26, c[0x0][0x23c], -R18 ;  /* 0x00008f001a027a23 */ /* 0x002fcc0000010812 */
[----:B------:R-:W1:Y:S01]  /*11d50*/  MUFU.EX2 R29, R2 ;  /* 0x00000002001d7308 */ /* 0x000e620000000800 */
[--C-:B---3--:R-:W-:Y:S01]  /*11d60*/  HSET2.LE.AND R6, R19, R180.reuse, PT ;  /* 0x000000b413067233 */ /* 0x108fe20003803000 */
[----:B--2---:R-:W-:Y:S02]  /*11d70*/  MOV R19, R0 ;  /* 0x0000000000137202 */ /* 0x004fe40000000f00 */
[----:B------:R-:W-:Y:S01]  /*11d80*/  F2FP.BF16.PACK_AB R0, R184, R183 ;  /* 0x000000b7b800723e */ /* 0x000fe200000010ff */
[----:B------:R-:W-:Y:S01]  /*11d90*/  HSET2.LE.AND R7, R16, R180, PT ;  /* 0x000000b410077233 */ /* 0x000fe20003803000 */
[----:B------:R-:W-:Y:S02]  /*11da0*/  FADD.FTZ R15, R135, -R3 ;  /* 0x80000003870f7221 */ /* 0x000fe40000010000 */
[----:B------:R-:W-:Y:S01]  /*11db0*/  LOP3.LUT R6, R6, R0, RZ, 0xc0, !PT ;  /* 0x0000000006067212 */ /* 0x000fe200078ec0ff */
[----:B------:R-:W-:Y:S01]  /*11dc0*/  FMUL.FTZ R3, R233, c[0x0][0x23c] ;  /* 0x00008f00e9037a20 */ /* 0x000fe20000410000 */
[----:B------:R-:W-:-:S02]  /*11dd0*/  F2FP.BF16.PACK_AB R0, R185, R33 ;  /* 0x00000021b900723e */ /* 0x000fc400000010ff */
[----:B------:R-:W-:Y:S01]  /*11de0*/  MOV R137, R177 ;  /* 0x000000b100897202 */ /* 0x000fe20000000f00 */
[--C-:B------:R-:W-:Y:S01]  /*11df0*/  HSET2.LE.AND R4, R11, R180.reuse, PT ;  /* 0x000000b40b047233 */ /* 0x100fe20003803000 */
[----:B------:R-:W-:Y:S02]  /*11e00*/  LOP3.LUT R7, R7, R0, RZ, 0xc0, !PT ;  /* 0x0000000007077212 */ /* 0x000fe400078ec0ff */
[----:B----4-:R-:W-:Y:S02]  /*11e10*/  F2FP.BF16.PACK_AB R0, R182, R137 ;  /* 0x00000089b600723e */ /* 0x010fe400000010ff */
[----:B------:R-:W-:Y:S01]  /*11e20*/  FSEL R3, R3, RZ, P6 ;  /* 0x000000ff03037208 */ /* 0x000fe20003000000 */
[----:B------:R-:W-:Y:S01]  /*11e30*/  HSET2.LE.AND R5, R10, R180, PT ;  /* 0x000000b40a057233 */ /* 0x000fe20003803000 */
[----:B------:R-:W-:Y:S01]  /*11e40*/  LOP3.LUT R4, R4, R0, RZ, 0xc0, !PT ;  /* 0x0000000004047212 */ /* 0x000fe200078ec0ff */
[----:B------:R-:W-:Y:S01]  /*11e50*/  FMUL.FTZ R16, R232, c[0x0][0x23c] ;  /* 0x00008f00e8107a20 */ /* 0x000fe20000410000 */
[----:B-1----:R-:W-:Y:S01]  /*11e60*/  F2FP.BF16.PACK_AB R0, R29, R19 ;  /* 0x000000131d00723e */ /* 0x002fe200000010ff */
[----:B------:R-:W-:-:S03]  /*11e70*/  FFMA.FTZ R2, R132, c[0x0][0x23c], -R3 ;  /* 0x00008f0084027a23 */ /* 0x000fc60000010803 */
[----:B------:R-:W-:Y:S01]  /*11e80*/  LOP3.LUT R5, R5, R0, RZ, 0xc0, !PT ;  /* 0x0000000005057212 */ /* 0x000fe200078ec0ff */
[----:B------:R1:W-:Y:S01]  /*11e90*/  MUFU.EX2 R195, R2 ;  /* 0x0000000200c37308 */ /* 0x0003e20000000800 */
[----:B------:R-:W-:Y:S01]  /*11ea0*/  FFMA.FTZ R0, R24, c[0x0][0x23c], -R3 ;  /* 0x00008f0018007a23 */ /* 0x000fe20000010803 */
[----:B------:R-:W-:Y:S01]  /*11eb0*/  FSEL R16, R16, RZ, P5 ;  /* 0x000000ff10107208 */ /* 0x000fe20002800000 */
[----:B------:R-:W-:-:S04]  /*11ec0*/  IMAD.WIDE.U32 R24, R13, -0x326172a9, RZ ;  /* 0xcd9e8d570d187825 */ /* 0x000fc800078e00ff */
[----:B------:R-:W-:Y:S01]  /*11ed0*/  IMAD.WIDE.U32 R12, R12, -0x326172a9, RZ ;  /* 0xcd9e8d570c0c7825 */ /* 0x000fe200078e00ff */
[----:B------:R2:W-:Y:S03]  /*11ee0*/  MUFU.EX2 R134, R0 ;  /* 0x0000000000867308 */ /* 0x0005e60000000800 */
[--C-:B------:R-:W-:Y:S02]  /*11ef0*/  FFMA.FTZ R8, R172, c[0x0][0x23c], -R16.reuse ;  /* 0x00008f00ac087a23 */ /* 0x100fe40000010810 */
[----:B-1----:R-:W-:Y:S02]  /*11f00*/  FFMA.FTZ R2, R31, c[0x0][0x23c], -R3 ;  /* 0x00008f001f027a23 */ /* 0x002fe40000010803 */
[----:B------:R-:W-:Y:S02]  /*11f10*/  FFMA.FTZ R9, R133, c[0x0][0x23c], -R16 ;  /* 0x00008f0085097a23 */ /* 0x000fe40000010810 */
[----:B------:R1:W3:Y:S01]  /*11f20*/  MUFU.EX2 R20, R2 ;  /* 0x0000000200147308 */ /* 0x0002e20000000800 */
[----:B--2---:R-:W-:-:S07]  /*11f30*/  LOP3.LUT R0, R13, UR17, R24, 0x96, !PT ;  /* 0x000000110d007c12 */ /* 0x004fce000f8e9618 */
[----:B------:R2:W-:Y:S01]  /*11f40*/  MUFU.EX2 R177, R8 ;  /* 0x0000000800b17308 */ /* 0x0005e20000000800 */
[----:B-1----:R-:W-:-:S07]  /*11f50*/  FFMA.FTZ R2, R28, c[0x0][0x23c], -R3 ;  /* 0x00008f001c027a23 */ /* 0x002fce0000010803 */
[----:B------:R1:W4:Y:S08]  /*11f60*/  MUFU.EX2 R11, R9 ;  /* 0x00000009000b7308 */ /* 0x0003300000000800 */
[----:B------:R5:W3:Y:S01]  /*11f70*/  MUFU.EX2 R32, R2 ;  /* 0x0000000200207308 */ /* 0x000ae20000000800 */
[----:B--2---:R-:W-:Y:S02]  /*11f80*/  LOP3.LUT R8, R0, 0xff, RZ, 0xc0, !PT ;  /* 0x000000ff00087812 */ /* 0x004fe400078ec0ff */
[----:B-1----:R-:W-:-:S02]  /*11f90*/  SHF.R.U32.HI R9, RZ, 0x10, R0 ;  /* 0x00000010ff097819 */ /* 0x002fc40000011600 */
[----:B-----5:R-:W-:Y:S02]  /*11fa0*/  LOP3.LUT R2, R0, 0xffff, RZ, 0xc0, !PT ;  /* 0x0000ffff00027812 */ /* 0x020fe400078ec0ff */
[----:B------:R-:W-:Y:S02]  /*11fb0*/  SHF.R.U32.HI R0, RZ, 0x18, R0 ;  /* 0x00000018ff007819 */ /* 0x000fe40000011600 */
[----:B------:R-:W-:Y:S02]  /*11fc0*/  SHF.R.U32.HI R2, RZ, 0x8, R2 ;  /* 0x00000008ff027819 */ /* 0x000fe40000011602 */
[----:B------:R-:W-:Y:S02]  /*11fd0*/  LOP3.LUT R9, R9, 0xff, RZ, 0xc0, !PT ;  /* 0x000000ff09097812 */ /* 0x000fe400078ec0ff */
[----:B------:R-:W-:Y:S02]  /*11fe0*/  PRMT R8, R8, 0x5410, R2 ;  /* 0x0000541008087816 */ /* 0x000fe40000000002 */
[----:B------:R-:W-:Y:S01]  /*11ff0*/  PRMT R9, R9, 0x5410, R0 ;  /* 0x0000541009097816 */ /* 0x000fe20000000000 */
[----:B------:R-:W-:Y:S01]  /*12000*/  FMUL.FTZ R22, R22, c[0x0][0x23c] ;  /* 0x00008f0016167a20 */ /* 0x000fe20000410000 */
[----:B---3--:R-:W-:Y:S01]  /*12010*/  F2FP.BF16.PACK_AB R2, R20, R195 ;  /* 0x000000c31402723e */ /* 0x008fe200000010ff */
[--C-:B------:R-:W-:Y:S01]  /*12020*/  HSET2.LE.AND R8, R8, R180.reuse, PT ;  /* 0x000000b408087233 */ /* 0x100fe20003803000 */
[----:B----4-:R-:W-:Y:S01]  /*12030*/  F2FP.BF16.PACK_AB R0, R11, R177 ;  /* 0x000000b10b00723e */ /* 0x010fe200000010ff */
[----:B------:R-:W-:Y:S01]  /*12040*/  HSET2.LE.AND R9, R9, R180, PT ;  /* 0x000000b409097233 */ /* 0x000fe20003803000 */
[----:B------:R1:W-:Y:S02]  /*12050*/  MUFU.EX2 R24, R22 ;  /* 0x0000001600187308 */ /* 0x0003e40000000800 */
[----:B------:R-:W-:Y:S01]  /*12060*/  LOP3.LUT R8, R8, R2, RZ, 0xc0, !PT ;  /* 0x0000000208087212 */ /* 0x000fe200078ec0ff */
[----:B------:R-:W-:Y:S01]  /*12070*/  FFMA.FTZ R2, R30, c[0x0][0x23c], -R16 ;  /* 0x00008f001e027a23 */ /* 0x000fe20000010810 */
[----:B------:R-:W-:Y:S01]  /*12080*/  LOP3.LUT R9, R9, R0, RZ, 0xc0, !PT ;  /* 0x0000000009097212 */ /* 0x000fe200078ec0ff */
[----:B------:R-:W-:Y:S01]  /*12090*/  FMUL.FTZ R14, R14, c[0x0][0x23c] ;  /* 0x00008f000e0e7a20 */ /* 0x000fe20000410000 */
[C---:B------:R-:W-:Y:S01]  /*120a0*/  LOP3.LUT R10, R12.reuse, 0xffff, RZ, 0xc0, !PT ;  /* 0x0000ffff0c0a7812 */ /* 0x040fe200078ec0ff */
[----:B------:R-:W-:Y:S01]  /*120b0*/  FMUL.FTZ R15, R15, c[0x0][0x23c] ;  /* 0x00008f000f0f7a20 */ /* 0x000fe20000410000 */
[----:B------:R-:W-:Y:S01]  /*120c0*/  LOP3.LUT R0, R12, 0xff, RZ, 0xc0, !PT ;  /* 0x000000ff0c007812 */ /* 0x000fe200078ec0ff */
[----:B------:R2:W-:Y:S01]  /*120d0*/  MUFU.EX2 R252, R2 ;  /* 0x0000000200fc7308 */ /* 0x0005e20000000800 */
[----:B-1----:R-:W-:-:S02]  /*120e0*/  MOV R22, R11 ;  /* 0x0000000b00167202 */ /* 0x002fc40000000f00 */
[--C-:B------:R-:W-:Y:S02]  /*120f0*/  SHF.R.U32.HI R11, RZ, 0x10, R12.reuse ;  /* 0x00000010ff0b7819 */ /* 0x100fe4000001160c */
[----:B------:R-:W-:Y:S02]  /*12100*/  SHF.R.U32.HI R12, RZ, 0x18, R12 ;  /* 0x00000018ff0c7819 */ /* 0x000fe4000001160c */
[----:B------:R-:W-:Y:S01]  /*12110*/  LOP3.LUT R11, R11, 0xff, RZ, 0xc0, !PT ;  /* 0x000000ff0b0b7812 */ /* 0x000fe200078ec0ff */
[----:B------:R-:W-:Y:S01]  /*12120*/  MUFU.EX2 R21, R15 ;  /* 0x0000000f00157308 */ /* 0x000fe20000000800 */
[----:B--2---:R-:W-:Y:S01]  /*12130*/  FFMA.FTZ R2, R27, c[0x0][0x23c], -R16 ;  /* 0x00008f001b027a23 */ /* 0x004fe20000010810 */
[----:B------:R-:W-:Y:S02]  /*12140*/  MOV R27, R20 ;  /* 0x00000014001b7202 */ /* 0x000fe40000000f00 */
[----:B------:R-:W-:-:S04]  /*12150*/  PRMT R11, R11, 0x5410, R12 ;  /* 0x000054100b0b7816 */ /* 0x000fc8000000000c */
[----:B------:R1:W-:Y:S01]  /*12160*/  MUFU.EX2 R20, R14 ;  /* 0x0000000e00147308 */ /* 0x0003e20000000800 */
[----:B------:R-:W-:Y:S01]  /*12170*/  FMUL.FTZ R23, R23, c[0x0][0x23c] ;  /* 0x00008f0017177a20 */ /* 0x000fe20000410000 */
[----:B------:R-:W-:Y:S01]  /*12180*/  SHF.R.U32.HI R10, RZ, 0x8, R10 ;  /* 0x00000008ff0a7819 */ /* 0x000fe2000001160a */
[----:B-1----:R-:W1:Y:S05]  /*12190*/  LDSM.16.MT88.4 R12, [R201+0xa000] ;  /* 0x00a00000c90c783b */ /* 0x002e6a0000004200 */
[----:B------:R-:W2:Y:S01]  /*121a0*/  MUFU.EX2 R243, R2 ;  /* 0x0000000200f37308 */ /* 0x000ea20000000800 */
[----:B------:R-:W-:-:S07]  /*121b0*/  PRMT R10, R0, 0x5410, R10 ;  /* 0x00005410000a7816 */ /* 0x000fce000000000a */
[----:B------:R-:W3:Y:S01]  /*121c0*/  MUFU.EX2 R23, R23 ;  /* 0x0000001700177308 */ /* 0x000ee20000000800 */
[--C-:B------:R-:W-:Y:S01]  /*121d0*/  HSET2.LE.AND R10, R10, R180.reuse, PT ;  /* 0x000000b40a0a7233 */ /* 0x100fe20003803000 */
[----:B------:R-:W-:Y:S01]  /*121e0*/  F2FP.BF16.PACK_AB R0, R134, R32 ;  /* 0x000000208600723e */ /* 0x000fe200000010ff */
        /* <DEDUP_REMOVED lines=163> */
[----:B------:R-:W-:-:S03]  /*12c20*/  LOP3.LUT R2, R139, UR8, R176, 0x96, !PT ;  /* 0x000000088b027c12 */ /* 0x000fc6000f8e96b0 */
[----:B------:R2:W-:Y:S01]  /*12c30*/  MUFU.EX2 R139, R0 ;  /* 0x00000000008b7308 */ /* 0x0005e20000000800 */
[----:B------:R-:W-:Y:S02]  /*12c40*/  IMAD.MOV.U32 R45, RZ, RZ, R172 ;  /* 0x000000ffff2d7224 */ /* 0x000fe400078e00ac */
[-C--:B------:R-:W-:Y:S02]  /*12c50*/  FMUL.FTZ R120, R120, R24.reuse ;  /* 0x0000001878787220 */ /* 0x080fe40000410000 */
[-C--:B------:R-:W-:Y:S02]  /*12c60*/  FMUL.FTZ R121, R121, R24.reuse ;  /* 0x0000001879797220 */ /* 0x080fe40000410000 */
[-C--:B------:R-:W-:Y:S02]  /*12c70*/  FMUL.FTZ R122, R122, R23.reuse ;  /* 0x000000177a7a7220 */ /* 0x080fe40000410000 */
[----:B------:R-:W-:Y:S02]  /*12c80*/  FMUL.FTZ R123, R123, R23 ;  /* 0x000000177b7b7220 */ /* 0x000fe40000410000 */
[----:B------:R-:W-:-:S02]  /*12c90*/  FMUL.FTZ R124, R124, R24 ;  /* 0x000000187c7c7220 */ /* 0x000fc40000410000 */
[----:B--2---:R-:W-:Y:S02]  /*12ca0*/  FFMA.FTZ R0, R194, c[0x0][0x23c], -R3 ;  /* 0x00008f00c2007a23 */ /* 0x004fe40000010803 */
[----:B------:R-:W-:Y:S02]  /*12cb0*/  FMUL.FTZ R125, R125, R24 ;  /* 0x000000187d7d7220 */ /* 0x000fe40000410000 */
[-C--:B------:R-:W-:Y:S01]  /*12cc0*/  FMUL.FTZ R126, R126, R23.reuse ;  /* 0x000000177e7e7220 */ /* 0x080fe20000410000 */
[----:B------:R2:W-:Y:S01]  /*12cd0*/  MUFU.EX2 R172, R0 ;  /* 0x0000000000ac7308 */ /* 0x0005e20000000800 */
[----:B------:R-:W-:Y:S01]  /*12ce0*/  FMUL.FTZ R127, R127, R23 ;  /* 0x000000177f7f7220 */ /* 0x000fe20000410000 */
[----:B------:R-:W-:Y:S01]  /*12cf0*/  MOV R46, R34 ;  /* 0x00000022002e7202 */ /* 0x000fe20000000f00 */
[-C--:B------:R-:W-:Y:S01]  /*12d00*/  FMUL.FTZ R116, R116, R20.reuse ;  /* 0x0000001474747220 */ /* 0x080fe20000410000 */
[----:B------:R-:W-:Y:S01]  /*12d10*/  MOV R60, R175 ;  /* 0x000000af003c7202 */ /* 0x000fe20000000f00 */
[----:B------:R-:W-:-:S02]  /*12d20*/  FMUL.FTZ R117, R117, R20 ;  /* 0x0000001475757220 */ /* 0x000fc40000410000 */
[-C--:B------:R-:W-:Y:S02]  /*12d30*/  FMUL.FTZ R128, R128, R20.reuse ;  /* 0x0000001480807220 */ /* 0x080fe40000410000 */
[----:B------:R-:W-:Y:S02]  /*12d40*/  FMUL.FTZ R129, R129, R20 ;  /* 0x0000001481817220 */ /* 0x000fe40000410000 */
[-C--:B------:R-:W-:Y:S02]  /*12d50*/  FMUL.FTZ R118, R118, R21.reuse ;  /* 0x0000001576767220 */ /* 0x080fe40000410000 */
[-C--:B------:R-:W-:Y:S02]  /*12d60*/  FMUL.FTZ R119, R119, R21.reuse ;  /* 0x0000001577777220 */ /* 0x080fe40000410000 */
[----:B--2---:R-:W-:Y:S02]  /*12d70*/  FFMA.FTZ R0, R179, c[0x0][0x23c], -R3 ;  /* 0x00008f00b3007a23 */ /* 0x004fe40000010803 */
[----:B------:R-:W-:-:S02]  /*12d80*/  FMUL.FTZ R130, R130, R21 ;  /* 0x0000001582827220 */ /* 0x000fc40000410000 */
[----:B------:R-:W-:Y:S01]  /*12d90*/  FMUL.FTZ R131, R131, R21 ;  /* 0x0000001583837220 */ /* 0x000fe20000410000 */
[----:B------:R2:W-:Y:S01]  /*12da0*/  MUFU.EX2 R175, R0 ;  /* 0x0000000000af7308 */ /* 0x0005e20000000800 */
[----:B------:R-:W-:Y:S01]  /*12db0*/  IMAD.MOV.U32 R167, RZ, RZ, R33 ;  /* 0x000000ffffa77224 */ /* 0x000fe200078e0021 */
[----:B------:R-:W-:Y:S01]  /*12dc0*/  MOV R149, R32 ;  /* 0x0000002000957202 */ /* 0x000fe20000000f00 */
[----:B-1----:R-:W-:Y:S01]  /*12dd0*/  HMMA.16816.F32.BF16 R120, R4, R12, R120 ;  /* 0x0000000c0478723c */ /* 0x002fe20000041878 */
[----:B------:R-:W-:Y:S02]  /*12de0*/  MOV R47, R35 ;  /* 0x00000023002f7202 */ /* 0x000fe40000000f00 */
[----:B------:R-:W-:-:S05]  /*12df0*/  MOV R150, R29 ;  /* 0x0000001d00967202 */ /* 0x000fca0000000f00 */
[----:B------:R-:W-:Y:S01]  /*12e00*/  HMMA.16816.F32.BF16 R32, R4, R14, R124 ;  /* 0x0000000e0420723c */ /* 0x000fe2000004187c */
[----:B--2---:R-:W-:Y:S02]  /*12e10*/  FFMA.FTZ R0, R173, c[0x0][0x23c], -R3 ;  /* 0x00008f00ad007a23 */ /* 0x004fe40000010803 */
[----:B------:R-:W-:-:S04]  /*12e20*/  IMAD.WIDE.U32 R2, R2, -0x2daee0ad, RZ ;  /* 0xd2511f5302027825 */ /* 0x000fc800078e00ff */
[----:B------:R-:W-:Y:S01]  /*12e30*/  LOP3.LUT R6, R25, UR8, R46, 0x96, !PT ;  /* 0x0000000819067c12 */ /* 0x000fe2000f8e962e */
[C---:B------:R-:W-:Y:S01]  /*12e40*/  HMMA.16816.F32.BF16 R116, R8.reuse, R12, R116 ;  /* 0x0000000c0874723c */ /* 0x040fe20000041874 */
[----:B------:R-:W-:Y:S01]  /*12e50*/  MOV R44, R19 ;  /* 0x00000013002c7202 */ /* 0x000fe20000000f00 */
[----:B------:R1:W-:Y:S01]  /*12e60*/  MUFU.EX2 R173, R0 ;  /* 0x0000000000ad7308 */ /* 0x0003e20000000800 */
[----:B------:R-:W-:Y:S02]  /*12e70*/  LOP3.LUT R4, R3, UR18, R174, 0x96, !PT ;  /* 0x0000001203047c12 */ /* 0x000fe4000f8e96ae */
[C---:B------:R-:W-:Y:S02]  /*12e80*/  LOP3.LUT R19, R2.reuse, 0xff, RZ, 0xc0, !PT ;  /* 0x000000ff02137812 */ /* 0x040fe400078ec0ff */
[----:B------:R-:W-:Y:S01]  /*12e90*/  LOP3.LUT R13, R2, 0xffff, RZ, 0xc0, !PT ;  /* 0x0000ffff020d7812 */ /* 0x000fe200078ec0ff */
[----:B------:R-:W-:Y:S07]  /*12ea0*/  HMMA.16816.F32.BF16 R28, R8, R14, R128 ;  /* 0x0000000e081c723c */ /* 0x000fee0000041880 */
[----:B------:R-:W-:-:S02]  /*12eb0*/  SHF.R.U32.HI R15, RZ, 0x10, R2 ;  /* 0x00000010ff0f7819 */ /* 0x000fc40000011602 */
[----:B------:R-:W-:Y:S01]  /*12ec0*/  SHF.R.U32.HI R14, RZ, 0x18, R2 ;  /* 0x00000018ff0e7819 */ /* 0x000fe20000011602 */
[----:B-1----:R-:W-:Y:S02]  /*12ed0*/  FFMA.FTZ R0, R231, c[0x0][0x23c], -R16 ;  /* 0x00008f00e7007a23 */ /* 0x002fe40000010810 */
[----:B------:R-:W-:Y:S02]  /*12ee0*/  IMAD.WIDE.U32 R2, R6, -0x2daee0ad, RZ ;  /* 0xd2511f5306027825 */ /* 0x000fe400078e00ff */
[----:B------:R1:W-:Y:S01]  /*12ef0*/  MUFU.EX2 R138, R0 ;  /* 0x00000000008a7308 */ /* 0x0003e20000000800 */
[----:B------:R-:W-:Y:S02]  /*12f00*/  MOV R63, R137 ;  /* 0x00000089003f7202 */ /* 0x000fe40000000f00 */
[C---:B------:R-:W-:Y:S02]  /*12f10*/  LOP3.LUT R8, R2.reuse, 0xffff, RZ, 0xc0, !PT ;  /* 0x0000ffff02087812 */ /* 0x040fe400078ec0ff */
[----:B------:R-:W-:-:S02]  /*12f20*/  LOP3.LUT R9, R2, 0xff, RZ, 0xc0, !PT ;  /* 0x000000ff02097812 */ /* 0x000fc400078ec0ff */
[--C-:B------:R-:W-:Y:S02]  /*12f30*/  SHF.R.U32.HI R11, RZ, 0x10, R2.reuse ;  /* 0x00000010ff0b7819 */ /* 0x100fe40000011602 */
[----:B------:R-:W-:Y:S01]  /*12f40*/  SHF.R.U32.HI R12, RZ, 0x18, R2 ;  /* 0x00000018ff0c7819 */ /* 0x000fe20000011602 */
[----:B------:R-:W-:Y:S01]  /*12f50*/  FFMA.FTZ R2, R192, c[0x0][0x23c], -R17 ;  /* 0x00008f00c0027a23 */ /* 0x000fe20000010811 */
[----:B------:R-:W-:Y:S01]  /*12f60*/  MOV R62, R26 ;  /* 0x0000001a003e7202 */ /* 0x000fe20000000f00 */
[--C-:B-1----:R-:W-:Y:S02]  /*12f70*/  FFMA.FTZ R0, R228, c[0x0][0x23c], -R16.reuse ;  /* 0x00008f00e4007a23 */ /* 0x102fe40000010810 */
[----:B------:R1:W-:Y:S01]  /*12f80*/  MUFU.EX2 R26, R2 ;  /* 0x00000002001a7308 */ /* 0x0003e20000000800 */
[----:B------:R-:W-:Y:S01]  /*12f90*/  FFMA.FTZ R5, R178, c[0x0][0x23c], -R16 ;  /* 0x00008f00b2057a23 */ /* 0x000fe20000010810 */
[----:B------:R-:W-:Y:S02]  /*12fa0*/  MOV R46, R27 ;  /* 0x0000001b002e7202 */ /* 0x000fe40000000f00 */
[----:B------:R-:W-:-:S04]  /*12fb0*/  MOV R61, R136 ;  /* 0x00000088003d7202 */ /* 0x000fc80000000f00 */
[----:B------:R2:W-:Y:S01]  /*12fc0*/  MUFU.EX2 R137, R0 ;  /* 0x0000000000897308 */ /* 0x0005e20000000800 */
[----:B------:R-:W-:Y:S01]  /*12fd0*/  FFMA.FTZ R7, R188, c[0x0][0x23c], -R17 ;  /* 0x00008f00bc077a23 */ /* 0x000fe20000010811 */
[----:B------:R-:W-:Y:S02]  /*12fe0*/  MOV R47, R22 ;  /* 0x00000016002f7202 */ /* 0x000fe40000000f00 */
[----:B-1----:R-:W-:-:S04]  /*12ff0*/  LOP3.LUT R2, R15, 0xff, RZ, 0xc0, !PT ;  /* 0x000000ff0f027812 */ /* 0x002fc800078ec0ff */
[----:B------:R1:W-:Y:S01]  /*13000*/  MUFU.EX2 R27, R5 ;  /* 0x00000005001b7308 */ /* 0x0003e20000000800 */
[----:B--2---:R-:W-:-:S07]  /*13010*/  FFMA.FTZ R0, R190, c[0x0][0x23c], -R16 ;  /* 0x00008f00be007a23 */ /* 0x004fce0000010810 */
[----:B------:R2:W-:Y:S01]  /*13020*/  MUFU.EX2 R136, R0 ;  /* 0x0000000000887308 */ /* 0x0005e20000000800 */
[--C-:B------:R-:W-:Y:S01]  /*13030*/  FFMA.FTZ R16, R241, c[0x0][0x23c], -R17.reuse ;  /* 0x00008f00f1107a23 */ /* 0x100fe20000010811 */
        /* <DEDUP_REMOVED lines=9> */
[--C-:B------:R-:W-:Y:S02]  /*130d0*/  FFMA.FTZ R6, R191, c[0x0][0x23c], -R18.reuse ;  /* 0x00008f00bf067a23 */ /* 0x100fe40000010812 */
[----:B------:R-:W-:Y:S01]  /*130e0*/  FFMA.FTZ R10, R189, c[0x0][0x23c], -R18 ;  /* 0x00008f00bd0a7a23 */ /* 0x000fe20000010812 */
[----:B------:R-:W-:Y:S01]  /*130f0*/  PRMT R13, R19, 0x5410, R3 ;  /* 0x00005410130d7816 */ /* 0x000fe20000000003 */
[----:B------:R1:W2:Y:S01]  /*13100*/  MUFU.EX2 R18, R7 ;  /* 0x0000000700127308 */ /* 0x0002a20000000800 */
[----:B------:R-:W-:Y:S02]  /*13110*/  LOP3.LUT R5, R11, 0xff, RZ, 0xc0, !PT ;  /* 0x000000ff0b057812 */ /* 0x000fe400078ec0ff */
[----:B------:R-:W-:Y:S02]  /*13120*/  SHF.R.U32.HI R3, RZ, 0x8, R2 ;  /* 0x00000008ff037819 */ /* 0x000fe40000011602 */
[----:B------:R-:W-:-:S02]  /*13130*/  LOP3.LUT R2, R4, 0xff, RZ, 0xc0, !PT ;  /* 0x000000ff04027812 */ /* 0x000fc400078ec0ff */
[----:B------:R-:W-:Y:S01]  /*13140*/  PRMT R11, R5, 0x5410, R12 ;  /* 0x00005410050b7816 */ /* 0x000fe2000000000c */
[----:B------:R3:W-:Y:S01]  /*13150*/  MUFU.EX2 R15, R6 ;  /* 0x00000006000f7308 */ /* 0x0007e20000000800 */
[----:B------:R-:W-:Y:S02]  /*13160*/  PRMT R9, R2, 0x5410, R3 ;  /* 0x0000541002097816 */ /* 0x000fe40000000003 */
[----:B------:R-:W-:Y:S02]  /*13170*/  SHF.R.U32.HI R5, RZ, 0x10, R0 ;  /* 0x00000010ff057819 */ /* 0x000fe40000011600 */
[C---:B------:R-:W-:Y:S02]  /*13180*/  LOP3.LUT R2, R0.reuse, 0xffff, RZ, 0xc0, !PT ;  /* 0x0000ffff00027812 */ /* 0x040fe400078ec0ff */
[----:B------:R-:W-:Y:S02]  /*13190*/  SHF.R.U32.HI R3, RZ, 0x10, R4 ;  /* 0x00000010ff037819 */ /* 0x000fe40000011604 */
[----:B-1----:R-:W-:Y:S01]  /*131a0*/  LOP3.LUT R7, R0, 0xff, RZ, 0xc0, !PT ;  /* 0x000000ff00077812 */ /* 0x002fe200078ec0ff */
[----:B------:R-:W-:Y:S01]  /*131b0*/  MUFU.EX2 R16, R16 ;  /* 0x0000001000107308 */ /* 0x000fe20000000800 */
[----:B------:R-:W-:-:S02]  /*131c0*/  SHF.R.U32.HI R2, RZ, 0x8, R2 ;  /* 0x00000008ff027819 */ /* 0x000fc40000011602 */
[----:B---3--:R-:W-:Y:S02]  /*131d0*/  SHF.R.U32.HI R6, RZ, 0x18, R4 ;  /* 0x00000018ff067819 */ /* 0x008fe40000011604 */
[----:B------:R-:W-:Y:S02]  /*131e0*/  SHF.R.U32.HI R4, RZ, 0x18, R0 ;  /* 0x00000018ff047819 */ /* 0x000fe40000011600 */
[----:B------:R-:W-:Y:S01]  /*131f0*/  LOP3.LUT R0, R5, 0xff, RZ, 0xc0, !PT ;  /* 0x000000ff05007812 */ /* 0x000fe200078ec0ff */
[----:B------:R-:W1:Y:S01]  /*13200*/  MUFU.EX2 R22, R22 ;  /* 0x0000001600167308 */ /* 0x000e620000000800 */
[----:B------:R-:W-:Y:S02]  /*13210*/  PRMT R7, R7, 0x5410, R2 ;  /* 0x0000541007077816 */ /* 0x000fe40000000002 */
[----:B------:R-:W-:Y:S01]  /*13220*/  PRMT R5, R0, 0x5410, R4 ;  /* 0x0000541000057816 */ /* 0x000fe20000000004 */
[----:B------:R-:W-:Y:S01]  /*13230*/  HSET2.LE.AND R0, R13, R109, PT ;  /* 0x0000006d0d007233 */ /* 0x000fe20003803000 */
[----:B--2---:R-:W-:-:S03]  /*13240*/  F2FP.BF16.PACK_AB R2, R18, R26 ;  /* 0x0000001a1202723e */ /* 0x004fc600000010ff */
[----:B------:R-:W2:Y:S01]  /*13250*/  MUFU.EX2 R12, R10 ;  /* 0x0000000a000c7308 */ /* 0x000ea20000000800 */
[----:B------:R-:W-:Y:S01]  /*13260*/  LOP3.LUT R126, R0, R2, RZ, 0xc0, !PT ;  /* 0x00000002007e7212 */ /* 0x000fe200078ec0ff */
[----:B------:R-:W-:Y:S01]  /*13270*/  HSET2.LE.AND R0, R14, R109, PT ;  /* 0x0000006d0e007233 */ /* 0x000fe20003803000 */
[----:B------:R-:W-:-:S04]  /*13280*/  F2FP.BF16.PACK_AB R2, R173, R175 ;  /* 0x000000afad02723e */ /* 0x000fc800000010ff */
[----:B------:R-:W-:Y:S01]  /*13290*/  LOP3.LUT R130, R0, R2, RZ, 0xc0, !PT ;  /* 0x0000000200827212 */ /* 0x000fe200078ec0ff */
[--C-:B------:R-:W-:Y:S01]  /*132a0*/  HSET2.LE.AND R0, R9, R109.reuse, PT ;  /* 0x0000006d09007233 */ /* 0x100fe20003803000 */
[----:B-1----:R-:W-:Y:S02]  /*132b0*/  F2FP.BF16.PACK_AB R2, R22, R16 ;  /* 0x000000101602723e */ /* 0x002fe400000010ff */
[----:B------:R-:W-:Y:S02]  /*132c0*/  LOP3.LUT R3, R3, 0xff, RZ, 0xc0, !PT ;  /* 0x000000ff03037812 */ /* 0x000fe400078ec0ff */
[----:B------:R-:W-:Y:S01]  /*132d0*/  LOP3.LUT R124, R0, R2, RZ, 0xc0, !PT ;  /* 0x00000002007c7212 */ /* 0x000fe200078ec0ff */
[--C-:B------:R-:W-:Y:S01]  /*132e0*/  HSET2.LE.AND R0, R7, R109.reuse, PT ;  /* 0x0000006d07007233 */ /* 0x100fe20003803000 */
[----:B------:R-:W-:Y:S01]  /*132f0*/  PRMT R6, R3, 0x5410, R6 ;  /* 0x0000541003067816 */ /* 0x000fe20000000006 */
[----:B------:R-:W-:Y:S01]  /*13300*/  HSET2.LE.AND R3, R8, R109, PT ;  /* 0x0000006d08037233 */ /* 0x000fe20003803000 */
[----:B------:R-:W-:-:S02]  /*13310*/  F2FP.BF16.PACK_AB R2, R172, R139 ;  /* 0x0000008bac02723e */ /* 0x000fc400000010ff */
[----:B--2---:R-:W-:Y:S02]  /*13320*/  F2FP.BF16.PACK_AB R4, R12, R15 ;  /* 0x0000000f0c04723e */ /* 0x004fe400000010ff */
[----:B------:R-:W-:Y:S01]  /*13330*/  LOP3.LUT R128, R0, R2, RZ, 0xc0, !PT ;  /* 0x0000000200807212 */ /* 0x000fe200078ec0ff */
[--C-:B------:R-:W-:Y:S01]  /*13340*/  HSET2.LE.AND R0, R5, R109.reuse, PT ;  /* 0x0000006d05007233 */ /* 0x100fe20003803000 */
[----:B------:R-:W-:Y:S01]  /*13350*/  LOP3.LUT R127, R3, R4, RZ, 0xc0, !PT ;  /* 0x00000004037f7212 */ /* 0x000fe200078ec0ff */
[----:B------:R-:W-:Y:S01]  /*13360*/  HSET2.LE.AND R3, R11, R109, PT ;  /* 0x0000006d0b037233 */ /* 0x000fe20003803000 */
[----:B------:R-:W-:Y:S02]  /*13370*/  F2FP.BF16.PACK_AB R4, R27, R136 ;  /* 0x000000881b04723e */ /* 0x000fe400000010ff */
[----:B------:R-:W-:Y:S02]  /*13380*/  F2FP.BF16.PACK_AB R2, R137, R138 ;  /* 0x0000008a8902723e */ /* 0x000fe400000010ff */
[----:B------:R-:W-:-:S02]  /*13390*/  LOP3.LUT R131, R3, R4, RZ, 0xc0, !PT ;  /* 0x0000000403837212 */ /* 0x000fc400078ec0ff */
[----:B------:R-:W-:Y:S01]  /*133a0*/  LOP3.LUT R129, R0, R2, RZ, 0xc0, !PT ;  /* 0x0000000200817212 */ /* 0x000fe200078ec0ff */
[----:B------:R-:W-:Y:S02]  /*133b0*/  HSET2.LE.AND R0, R6, R109, PT ;  /* 0x0000006d06007233 */ /* 0x000fe40003803000 */
[----:B------:R-:W1:Y:S01]  /*133c0*/  LDSM.16.MT88.4 R4, [R205+0xb800] ;  /* 0x00b80000cd04783b */ /* 0x000e620000004200 */
[----:B------:R-:W-:Y:S08]  /*133d0*/  MUFU.EX2 R17, R17 ;  /* 0x0000001100117308 */ /* 0x000ff00000000800 */
[----:B------:R-:W2:Y:S01]  /*133e0*/  MUFU.EX2 R25, R25 ;  /* 0x0000001900197308 */ /* 0x000ea20000000800 */
[----:B------:R-:W-:Y:S01]  /*133f0*/  FFMA.FTZ R10, R60, R20, R195 ;  /* 0x000000143c0a7223 */ /* 0x000fe200000100c3 */
[----:B------:R-:W-:Y:S01]  /*13400*/  MOV R60, R45 ;  /* 0x0000002d003c7202 */ /* 0x000fe20000000f00 */
[----:B------:R-:W-:Y:S01]  /*13410*/  FFMA.FTZ R8, R61, R21, R177 ;  /* 0x000000153d087223 */ /* 0x000fe200000100b1 */
[----:B------:R-:W-:-:S02]  /*13420*/  MOV R61, R44 ;  /* 0x0000002c003d7202 */ /* 0x000fc40000000f00 */
[----:B------:R-:W-:Y:S02]  /*13430*/  MOV R79, R46 ;  /* 0x0000002e004f7202 */ /* 0x000fe40000000f00 */
[----:B------:R-:W-:Y:S02]  /*13440*/  MOV R78, R47 ;  /* 0x0000002f004e7202 */ /* 0x000fe40000000f00 */
[----:B------:R-:W-:Y:S01]  /*13450*/  MOV R77, R151 ;  /* 0x00000097004d7202 */ /* 0x000fe20000000f00 */
[----:B------:R-:W-:Y:S01]  /*13460*/  IMAD.MOV.U32 R92, RZ, RZ, R166 ;  /* 0x000000ffff5c7224 */ /* 0x000fe200078e00a6 */
[----:B------:R-:W-:Y:S01]  /*13470*/  MOV R229, R62 ;  /* 0x0000003e00e57202 */ /* 0x000fe20000000f00 */
[----:B------:R-:W-:Y:S01]  /*13480*/  LDSM.16.MT88.4 R44, [R206+0xa800] ;  /* 0x00a80000ce2c783b */ /* 0x000fe20000004200 */
[----:B--2---:R-:W-:Y:S02]  /*13490*/  F2FP.BF16.PACK_AB R2, R25, R17 ;  /* 0x000000111902723e */ /* 0x004fe400000010ff */
[----:B------:R-:W-:-:S02]  /*134a0*/  MOV R188, R63 ;  /* 0x0000003f00bc7202 */ /* 0x000fc40000000f00 */
[----:B------:R-:W-:Y:S02]  /*134b0*/  MOV R76, R150 ;  /* 0x00000096004c7202 */ /* 0x000fe40000000f00 */
[----:B------:R-:W-:Y:S02]  /*134c0*/  MOV R241, R60 ;  /* 0x0000003c00f17202 */ /* 0x000fe40000000f00 */
[----:B------:R-:W-:Y:S02]  /*134d0*/  MOV R192, R61 ;  /* 0x0000003d00c07202 */ /* 0x000fe40000000f00 */
[----:B------:R-:W-:Y:S02]  /*134e0*/  LOP3.LUT R125, R0, R2, RZ, 0xc0, !PT ;  /* 0x00000002007d7212 */ /* 0x000fe400078ec0ff */
[----:B------:R-:W-:Y:S02]  /*134f0*/  MOV R95, R149 ;  /* 0x00000095005f7202 */ /* 0x000fe40000000f00 */
[----:B------:R-:W-:-:S02]  /*13500*/  MOV R242, R79 ;  /* 0x0000004f00f27202 */ /* 0x000fc40000000f00 */
[----:B------:R-:W-:Y:S01]  /*13510*/  MOV R178, R78 ;  /* 0x0000004e00b27202 */ /* 0x000fe20000000f00 */
[----:B------:R-:W-:Y:S01]  /*13520*/  FFMA.FTZ R2, R229, R24, R188 ;  /* 0x00000018e5027223 */ /* 0x000fe200000100bc */
[----:B------:R-:W-:Y:S02]  /*13530*/  MOV R94, R148 ;  /* 0x00000094005e7202 */ /* 0x000fe40000000f00 */
[----:B------:R-:W-:Y:S01]  /*13540*/  MOV R190, R77 ;  /* 0x0000004d00be7202 */ /* 0x000fe20000000f00 */
[----:B------:R-:W-:Y:S01]  /*13550*/  IMAD.MOV.U32 R228, RZ, RZ, R76 ;  /* 0x000000ffffe47224 */ /* 0x000fe200078e004c */
[----:B------:R-:W-:Y:S01]  /*13560*/  MOV R93, R167 ;  /* 0x000000a7005d7202 */ /* 0x000fe20000000f00 */
[----:B------:R-:W-:Y:S01]  /*13570*/  FFMA.FTZ R0, R241, R23, R192 ;  /* 0x00000017f1007223 */ /* 0x000fe200000100c0 */
[----:B------:R-:W-:Y:S01]  /*13580*/  MOV R174, R95 ;  /* 0x0000005f00ae7202 */ /* 0x000fe20000000f00 */
[----:B------:R-:W-:Y:S01]  /*13590*/  FADD.FTZ R3, R242, R10 ;  /* 0x0000000af2037221 */ /* 0x000fe20000010000 */
[----:B------:R-:W-:Y:S01]  /*135a0*/  MOV R110, R164 ;  /* 0x000000a4006e7202 */ /* 0x000fe20000000f00 */
[----:B-1----:R-:W-:Y:S01]  /*135b0*/  HMMA.16816.F32.BF16 R116, R128, R4, R116 ;  /* 0x000000048074723c */ /* 0x002fe20000041874 */
[----:B------:R-:W-:Y:S01]  /*135c0*/  MOV R111, R165 ;  /* 0x000000a5006f7202 */ /* 0x000fe20000000f00 */
[----:B------:R-:W-:Y:S01]  /*135d0*/  FADD.FTZ R8, R178, R8 ;  /* 0x00000008b2087221 */ /* 0x000fe20000010000 */
[----:B------:R-:W-:Y:S01]  /*135e0*/  MOV R231, R94 ;  /* 0x0000005e00e77202 */ /* 0x000fe20000000f00 */
[----:B------:R-:W1:Y:S01]  /*135f0*/  LDSM.16.MT88.4 R148, [R201+0xa800] ;  /* 0x00a80000c994783b */ /* 0x000e620000004200 */
[----:B------:R-:W-:-:S03]  /*13600*/  MOV R179, R93 ;  /* 0x0000005d00b37202 */ /* 0x000fc60000000f00 */
[----:B------:R-:W-:Y:S01]  /*13610*/  HMMA.16816.F32.BF16 R120, R124, R4, R120 ;  /* 0x000000047c78723c */ /* 0x000fe20000041878 */
[----:B------:R-:W-:Y:S01]  /*13620*/  MOV R194, R92 ;  /* 0x0000005c00c27202 */ /* 0x000fe20000000f00 */
[----:B------:R-:W-:Y:S01]  /*13630*/  FADD.FTZ R3, R174, R3 ;  /* 0x00000003ae037221 */ /* 0x000fe20000010000 */
[----:B------:R-:W-:Y:S01]  /*13640*/  MOV R230, R111 ;  /* 0x0000006f00e67202 */ /* 0x000fe20000000f00 */
[----:B------:R-:W2:Y:S03]  /*13650*/  LDSM.16.MT88.4 R164, [R203+0xa800] ;  /* 0x00a80000cba4783b */ /* 0x000ea60000004200 */
[----:B------:R-:W-:Y:S01]  /*13660*/  FADD.FTZ R5, R190, R2 ;  /* 0x00000002be057221 */ /* 0x000fe20000010000 */
[----:B------:R-:W-:Y:S01]  /*13670*/  MOV R176, R110 ;  /* 0x0000006e00b07202 */ /* 0x000fe20000000f00 */
[----:B------:R-:W-:Y:S01]  /*13680*/  FADD.FTZ R4, R228, R0 ;  /* 0x00000000e4047221 */ /* 0x000fe20000010000 */
[----:B------:R-:W3:Y:S01]  /*13690*/  LDSM.16.MT88.4 R60, [R205+0xa800] ;  /* 0x00a80000cd3c783b */ /* 0x000ee20000004200 */
[----:B------:R-:W-:-:S02]  /*136a0*/  FADD.FTZ R2, R252, R8 ;  /* 0x00000008fc027221 */ /* 0x000fc40000010000 */
[----:B------:R-:W-:Y:S01]  /*136b0*/  FADD.FTZ R0, R231, R5 ;  /* 0x00000005e7007221 */ /* 0x000fe20000010000 */
[----:B------:R-:W4:Y:S01]  /*136c0*/  LDSM.16.MT88.4 R76, [R201+0xb800] ;  /* 0x00b80000c94c783b */ /* 0x000f220000004200 */
[----:B------:R-:W-:Y:S02]  /*136d0*/  FADD.FTZ R4, R179, R4 ;  /* 0x00000004b3047221 */ /* 0x000fe40000010000 */
[----:B------:R-:W-:Y:S01]  /*136e0*/  FADD.FTZ R3, R194, R3 ;  /* 0x00000003c2037221 */ /* 0x000fe20000010000 */
[----:B------:R-:W5:Y:S01]  /*136f0*/  LDSM.16.MT88.4 R92, [R203+0xb800] ;  /* 0x00b80000cb5c783b */ /* 0x000f620000004200 */
[----:B------:R-:W-:-:S03]  /*13700*/  FADD.FTZ R2, R243, R2 ;  /* 0x00000002f3027221 */ /* 0x000fc60000010000 */
[----:B------:R-:W1:Y:S01]  /*13710*/  LDSM.16.MT88.4 R108, [R206+0xb800] ;  /* 0x00b80000ce6c783b */ /* 0x000e620000004200 */
        /* <DEDUP_REMOVED lines=22> */
[----:B-1----:R-:W-:Y:S01]  /*13880*/  HMMA.16816.F32.BF16 R140, R128, R148, R140 ;  /* 0x00000094808c723c */ /* 0x002fe2000004188c */
[----:B------:R-:W-:-:S02]  /*13890*/  MOV R136, R233 ;  /* 0x000000e900887202 */ /* 0x000fc40000000f00 */
[----:B------:R-:W-:-:S05]  /*138a0*/  MOV R137, R234 ;  /* 0x000000ea00897202 */ /* 0x000fca0000000f00 */
[----:B------:R-:W-:Y:S08]  /*138b0*/  HMMA.16816.F32.BF16 R144, R124, R148, R144 ;  /* 0x000000947c90723c */ /* 0x000ff00000041890 */
[C---:B------:R-:W-:Y:S08]  /*138c0*/  HMMA.16816.F32.BF16 R152, R128.reuse, R150, R152 ;  /* 0x000000968098723c */ /* 0x040ff00000041898 */
[-C--:B--2---:R-:W-:Y:S08]  /*138d0*/  HMMA.16816.F32.BF16 R156, R128, R164.reuse, R156 ;  /* 0x000000a4809c723c */ /* 0x084ff0000004189c */
[----:B------:R-:W-:Y:S08]  /*138e0*/  HMMA.16816.F32.BF16 R160, R124, R164, R160 ;  /* 0x000000a47ca0723c */ /* 0x000ff000000418a0 */
[C---:B------:R-:W-:Y:S08]  /*138f0*/  HMMA.16816.F32.BF16 R168, R128.reuse, R166, R168 ;  /* 0x000000a680a8723c */ /* 0x040ff000000418a8 */
[-C--:B------:R-:W-:Y:S08]  /*13900*/  HMMA.16816.F32.BF16 R36, R128, R44.reuse, R36 ;  /* 0x0000002c8024723c */ /* 0x080ff00000041824 */
[----:B------:R-:W-:Y:S08]  /*13910*/  HMMA.16816.F32.BF16 R40, R124, R44, R40 ;  /* 0x0000002c7c28723c */ /* 0x000ff00000041828 */
[C---:B------:R-:W-:Y:S08]  /*13920*/  HMMA.16816.F32.BF16 R48, R128.reuse, R46, R48 ;  /* 0x0000002e8030723c */ /* 0x040ff00000041830 */
[C---:B---3--:R-:W-:Y:S08]  /*13930*/  HMMA.16816.F32.BF16 R52, R128.reuse, R60, R52 ;  /* 0x0000003c8034723c */ /* 0x048ff00000041834 */
        /* <DEDUP_REMOVED lines=18> */
[----:B------:R-:W-:Y:S01]  /*13a60*/  HMMA.16816.F32.BF16 R128, R128, R6, R28 ;  /* 0x000000068080723c */ /* 0x000fe2000004181c */
[----:B------:R-:W-:-:S02]  /*13a70*/  MOV R135, R232 ;  /* 0x000000e800877202 */ /* 0x000fc40000000f00 */
[----:B------:R-:W-:-:S05]  /*13a80*/  MOV R134, R235 ;  /* 0x000000eb00867202 */ /* 0x000fca0000000f00 */
[----:B------:R-:W-:Y:S01]  /*13a90*/  HMMA.16816.F32.BF16 R124, R124, R6, R32 ;  /* 0x000000067c7c723c */ /* 0x000fe20000041820 */
[----:B------:R-:W-:Y:S07]  /*13aa0*/  @!P0 BRA `(.L_x_1981) ;  /* 0x000041a000008947 */ /* 0x000fee0003800000 */
[----:B------:R-:W2:Y:S04]  /*13ab0*/  LDL.64 R178, [R1+0x88] ;  /* 0x0000880001b27983 */ /* 0x000ea80000100a00 */
        /* <DEDUP_REMOVED lines=191> */
[----:B------:R-:W-:Y:S01]  /*146b0*/  ISETP.LT.OR P6, PT, R0, R220, P6 ;  /* 0x000000dc0000720c */ /* 0x000fe200037c1670 */
[----:B-1----:R-:W-:Y:S01]  /*146c0*/  IMAD.MOV.U32 R4, RZ, RZ, R3 ;  /* 0x000000ffff047224 */ /* 0x002fe200078e0003 */
[----:B------:R-:W-:Y:S01]  /*146d0*/  IABS R3, R5 ;  /* 0x0000000500037213 */ /* 0x000fe20000000000 */
[----:B--2---:R-:W-:Y:S01]  /*146e0*/  FFMA.FTZ R9, R10, -UR27, R133 ;  /* 0x8000001b0a097c23 */ /* 0x004fe20008010085 */
[----:B------:R-:W-:Y:S01]  /*146f0*/  FSEL R133, R7, -INF , !P6 ;  /* 0xff80000007857808 */ /* 0x000fe20007000000 */
[----:B------:R1:W2:Y:S01]  /*14700*/  I2F R8, R4 ;  /* 0x0000000400087306 */ /* 0x0002a20000201400 */
[C---:B------:R-:W-:Y:S02]  /*14710*/  ISETP.GE.AND P6, PT, R0.reuse, R224, PT ;  /* 0x000000e00000720c */ /* 0x040fe40003fc6270 */
[----:B------:R-:W-:Y:S02]  /*14720*/  FSEL R28, R9, -INF , !P5 ;  /* 0xff800000091c7808 */ /* 0x000fe40006800000 */
[----:B------:R-:W-:-:S03]  /*14730*/  ISETP.LT.OR P6, PT, R0, R219, P6 ;  /* 0x000000db0000720c */ /* 0x000fc600037c1670 */
[----:B------:R3:W4:Y:S01]  /*14740*/  I2F R6, R3 ;  /* 0x0000000300067306 */ /* 0x0007220000201400 */
[----:B------:R-:W-:Y:S01]  /*14750*/  FSEL R139, R11, -INF , !P6 ;  /* 0xff8000000b8b7808 */ /* 0x000fe20007000000 */
        /* <DEDUP_REMOVED lines=23> */
[----:B------:R-:W-:-:S05]  /*148d0*/  ISETP.LT.OR P1, PT, R2, R219, P1 ;  /* 0x000000db0200720c */ /* 0x000fca0000f21670 */
[----:B------:R-:W3:Y:S01]  /*148e0*/  I2F R10, R3 ;  /* 0x00000003000a7306 */ /* 0x000ee20000201400 */
[----:B-1----:R-:W-:Y:S02]  /*148f0*/  IMAD.IADD R4, R216, 0x1, -R2 ;  /* 0x00000001d8047824 */ /* 0x002fe400078e0a02 */
[----:B--2---:R-:W-:Y:S01]  /*14900*/  FFMA.FTZ R8, R12, -UR27, R32 ;  /* 0x8000001b0c087c23 */ /* 0x004fe20008010020 */
[----:B------:R-:W-:Y:S02]  /*14910*/  FSEL R32, R7, -INF , !P0 ;  /* 0xff80000007207808 */ /* 0x000fe40004000000 */
[----:B------:R-:W-:Y:S02]  /*14920*/  IABS R4, R4 ;  /* 0x0000000400047213 */ /* 0x000fe40000000000 */
[----:B------:R-:W-:Y:S01]  /*14930*/  FSEL R23, R8, -INF , !P6 ;  /* 0xff80000008177808 */ /* 0x000fe20007000000 */
[----:B---3--:R-:W-:Y:S01]  /*14940*/  FFMA.FTZ R10, R10, -UR27, R34 ;  /* 0x8000001b0a0a7c23 */ /* 0x008fe20008010022 */
[----:B------:R-:W-:Y:S01]  /*14950*/  IADD3 R3, R0, 0x9, RZ ;  /* 0x0000000900037810 */ /* 0x000fe20007ffe0ff */
[----:B------:R-:W-:Y:S01]  /*14960*/  IMAD.MOV.U32 R5, RZ, RZ, R4 ;  /* 0x000000ffff057224 */ /* 0x000fe200078e0004 */
[----:B------:R-:W-:-:S02]  /*14970*/  IABS R4, R6 ;  /* 0x0000000600047213 */ /* 0x000fc40000000000 */
[----:B------:R-:W-:Y:S01]  /*14980*/  FSEL R27, R10, -INF , !P5 ;  /* 0xff8000000a1b7808 */ /* 0x000fe20006800000 */
[----:B------:R1:W2:Y:S01]  /*14990*/  I2F R11, R5 ;  /* 0x00000005000b7306 */ /* 0x0002a20000201400 */
[--C-:B------:R-:W-:Y:S01]  /*149a0*/  IMAD.IADD R6, R218, 0x1, -R3.reuse ;  /* 0x00000001da067824 */ /* 0x100fe200078e0a03 */
[C---:B------:R-:W-:Y:S01]  /*149b0*/  ISETP.GE.AND P0, PT, R3.reuse, R227, PT ;  /* 0x000000e30300720c */ /* 0x040fe20003f06270 */
[----:B------:R-:W-:Y:S01]  /*149c0*/  IMAD.IADD R2, R216, 0x1, -R3 ;  /* 0x00000001d8027824 */ /* 0x000fe200078e0a03 */
[C---:B------:R-:W-:Y:S02]  /*149d0*/  ISETP.GE.AND P6, PT, R3.reuse, R226, PT ;  /* 0x000000e20300720c */ /* 0x040fe40003fc6270 */
[C---:B------:R-:W-:Y:S02]  /*149e0*/  ISETP.GE.AND P5, PT, R3.reuse, R225, PT ;  /* 0x000000e10300720c */ /* 0x040fe40003fa6270 */
[C---:B------:R-:W-:Y:S02]  /*149f0*/  ISETP.LT.OR P0, PT, R3.reuse, R222, P0 ;  /* 0x000000de0300720c */ /* 0x040fe40000701670 */
[----:B------:R-:W-:-:S02]  /*14a00*/  ISETP.LT.OR P6, PT, R3, R221, P6 ;  /* 0x000000dd0300720c */ /* 0x000fc400037c1670 */
        /* <DEDUP_REMOVED lines=112> */
[C---:B------:R-:W-:Y:S02]  /*15110*/  ISETP.GE.AND P4, PT, R2.reuse, R226, PT ;  /* 0x000000e20200720c */ /* 0x040fe40003f86270 */
[----:B------:R-:W2:Y:S02]  /*15120*/  I2F R12, R4 ;  /* 0x00000004000c7306 */ /* 0x000ea40000201400 */
[----:B------:R-:W-:Y:S01]  /*15130*/  ISETP.LT.OR P4, PT, R2, R221, P4 ;  /* 0x000000dd0200720c */ /* 0x000fe20002781670 */
[----:B-1----:R-:W-:Y:S02]  /*15140*/  IMAD.IADD R3, R223, 0x1, -R2 ;  /* 0x00000001df037824 */ /* 0x002fe400078e0a02 */
[----:B------:R-:W-:-:S03]  /*15150*/  IMAD.IADD R2, R216, 0x1, -R0 ;  /* 0x00000001d8027824 */ /* 0x000fc600078e0a00 */
[----:B------:R-:W-:Y:S02]  /*15160*/  IABS R3, R3 ;  /* 0x0000000300037213 */ /* 0x000fe40000000000 */
[----:B------:R-:W-:Y:S01]  /*15170*/  IABS R2, R2 ;  /* 0x0000000200027213 */ /* 0x000fe20000000000 */
[----:B--2---:R-:W-:Y:S02]  /*15180*/  FFMA.FTZ R7, R12, -UR27, R192 ;  /* 0x8000001b0c077c23 */ /* 0x004fe400080100c0 */
[----:B------:R-:W-:Y:S01]  /*15190*/  IMAD.MOV.U32 R4, RZ, RZ, R3 ;  /* 0x000000ffff047224 */ /* 0x000fe200078e0003 */
[----:B------:R-:W-:Y:S01]  /*151a0*/  IABS R3, R5 ;  /* 0x0000000500037213 */ /* 0x000fe20000000000 */
[----:B------:R-:W-:Y:S01]  /*151b0*/  FFMA.FTZ R5, R13, -UR27, R186 ;  /* 0x8000001b0d057c23 */ /* 0x000fe200080100ba */
[----:B------:R-:W-:Y:S01]  /*151c0*/  FSEL R186, R9, -INF , !P5 ;  /* 0xff80000009ba7808 */ /* 0x000fe20006800000 */
[----:B------:R1:W2:Y:S01]  /*151d0*/  I2F R10, R4 ;  /* 0x00000004000a7306 */ /* 0x0002a20000201400 */
[----:B------:R-:W-:-:S02]  /*151e0*/  FSEL R191, R7, -INF , !P1 ;  /* 0xff80000007bf7808 */ /* 0x000fc40004800000 */
[----:B------:R-:W-:Y:S02]  /*151f0*/  FSEL R188, R5, -INF , !P4 ;  /* 0xff80000005bc7808 */ /* 0x000fe40006000000 */
[C---:B------:R-:W-:Y:S02]  /*15200*/  ISETP.GE.AND P5, PT, R0.reuse, R226, PT ;  /* 0x000000e20000720c */ /* 0x040fe40003fa6270 */
[C---:B------:R-:W-:Y:S01]  /*15210*/  ISETP.GE.AND P4, PT, R0.reuse, R225, PT ;  /* 0x000000e10000720c */ /* 0x040fe20003f86270 */
[----:B------:R-:W3:Y:S01]  /*15220*/  I2F R11, R3 ;  /* 0x00000003000b7306 */ /* 0x000ee20000201400 */
[C---:B------:R-:W-:Y:S02]  /*15230*/  ISETP.GE.AND P1, PT, R0.reuse, R224, PT ;  /* 0x000000e00000720c */ /* 0x040fe40003f26270 */
[C---:B------:R-:W-:Y:S02]  /*15240*/  ISETP.LT.OR P5, PT, R0.reuse, R221, P5 ;  /* 0x000000dd0000720c */ /* 0x040fe40002fa1670 */
[----:B------:R-:W-:-:S02]  /*15250*/  ISETP.LT.OR P4, PT, R0, R220, P4 ;  /* 0x000000dc0000720c */ /* 0x000fc40002781670 */
        /* <DEDUP_REMOVED lines=68> */
.L_x_1993:
[----:B------:R-:W-:Y:S05]  /*156a0*/  BSYNC B0 ;  /* 0x0000000000007941 */ /* 0x000fea0003800000 */
.L_x_1992:
[----:B------:R-:W0:Y:S02]  /*156b0*/  LDGDEPBAR ;  /* 0x00000000000079af */ /* 0x000e240000000000 */
.L_x_1991:
[----:B------:R-:W2:Y:S04]  /*156c0*/  LDL R3, [R1+0x28] ;  /* 0x0000280001037983 */ /* 0x000ea80000100800 */
[----:B------:R-:W3:Y:S04]  /*156d0*/  LDL R2, [R1+0x94] ;  /* 0x0000940001027983 */ /* 0x000ee80000100800 */
[----:B-1----:R-:W4:Y:S04]  /*156e0*/  LDL R6, [R1+0x70] ;  /* 0x0000700001067983 */ /* 0x002f280000100800 */
[----:B------:R-:W5:Y:S04]  /*156f0*/  LDL.LU.64 R8, [R1+0x80] ;  /* 0x0000800001087983 */ /* 0x000f680000300a00 */
[----:B------:R-:W3:Y:S04]  /*15700*/  LDL.LU.64 R4, [R1] ;  /* 0x0000000001047983 */ /* 0x000ee80000300a00 */
[----:B------:R-:W3:Y:S01]  /*15710*/  LDL R0, [R1+0x90] ;  /* 0x0000900001007983 */ /* 0x000ee20000100800 */
[----:B------:R-:W1:Y:S08]  /*15720*/  LDC.U8 R173, c[0x0][0x2d8] ;  /* 0x0000b600ffad7b82 */ /* 0x000e700000000000 */
[----:B------:R-:W1:Y:S02]  /*15730*/  LDC.U8 R172, c[0x0][0x2d8] ;  /* 0x0000b600ffac7b82 */ /* 0x000e640000000000 */
[----:B-1----:R-:W-:-:S02]  /*15740*/  PRMT R172, R172, 0x7054, R173 ;  /* 0x00007054acac7816 */ /* 0x002fc400000000ad */
[----:B----4-:R-:W-:Y:S01]  /*15750*/  MOV R7, R6 ;  /* 0x0000000600077202 */ /* 0x010fe20000000f00 */
[----:B--2---:R-:W-:Y:S01]  /*15760*/  IMAD R6, R3, -0x326172a9, RZ ;  /* 0xcd9e8d5703067824 */ /* 0x004fe200078e02ff */
[----:B-----5:R-:W-:Y:S02]  /*15770*/  MOV R12, R8 ;  /* 0x00000008000c7202 */ /* 0x020fe40000000f00 */
[----:B------:R-:W-:Y:S01]  /*15780*/  MOV R13, R9 ;  /* 0x00000009000d7202 */ /* 0x000fe20000000f00 */
[----:B---3--:R-:W-:Y:S01]  /*15790*/  IMAD.WIDE.U32 R8, R2, -0x326172a9, RZ ;  /* 0xcd9e8d5702087825 */ /* 0x008fe200078e00ff */
[----:B------:R-:W-:Y:S02]  /*157a0*/  MOV R18, R4 ;  /* 0x0000000400127202 */ /* 0x000fe40000000f00 */
[----:B------:R-:W-:Y:S01]  /*157b0*/  MOV R19, R5 ;  /* 0x0000000500137202 */ /* 0x000fe20000000f00 */
[----:B------:R-:W-:Y:S01]  /*157c0*/  IMAD.WIDE.U32 R4, R0, -0x2daee0ad, RZ ;  /* 0xd2511f5300047825 */ /* 0x000fe200078e00ff */
[----:B------:R-:W-:-:S02]  /*157d0*/  MOV R0, UR31 ;  /* 0x0000001f00007c02 */ /* 0x000fc40008000f00 */
[----:B------:R-:W-:Y:S02]  /*157e0*/  LOP3.LUT R10, R9, R7, RZ, 0x3c, !PT ;  /* 0x00000007090a7212 */ /* 0x000fe400078e3cff */
[----:B------:R-:W-:-:S03]  /*157f0*/  LOP3.LUT R0, R5, UR33, R0, 0x96, !PT ;  /* 0x0000002105007c12 */ /* 0x000fc6000f8e9600 */
[----:B------:R-:W-:-:S04]  /*15800*/  IMAD.WIDE.U32 R10, R10, -0x2daee0ad, RZ ;  /* 0xd2511f530a0a7825 */ /* 0x000fc800078e00ff */
[----:B------:R-:W-:Y:S01]  /*15810*/  IMAD.WIDE.U32 R2, R0, -0x326172a9, RZ ;  /* 0xcd9e8d5700027825 */ /* 0x000fe200078e00ff */
[----:B------:R-:W-:Y:S02]  /*15820*/  LOP3.LUT R4, R11, UR15, R4, 0x96, !PT ;  /* 0x0000000f0b047c12 */ /* 0x000fe4000f8e9604 */
[----:B------:R-:W-:Y:S02]  /*15830*/  FMNMX.FTZ R0, R233, R132, !PT ;  /* 0x00000084e9007209 */ /* 0x000fe40007810000 */
[----:B------:R-:W-:Y:S02]  /*15840*/  LOP3.LUT R6, R3, UR16, R6, 0x96, !PT ;  /* 0x0000001003067c12 */ /* 0x000fe4000f8e9606 */
[----:B------:R-:W-:Y:S02]  /*15850*/  LOP3.LUT R14, R19, UR14, R2, 0x96, !PT ;  /* 0x0000000e130e7c12 */ /* 0x000fe4000f8e9602 */
[----:B------:R-:W-:Y:S01]  /*15860*/  LOP3.LUT R8, R3, UR16, R8, 0x96, !PT ;  /* 0x0000001003087c12 */ /* 0x000fe2000f8e9608 */
[----:B------:R-:W-:Y:S01]  /*15870*/  IMAD.WIDE.U32 R6, R6, -0x2daee0ad, RZ ;  /* 0xd2511f5306067825 */ /* 0x000fe200078e00ff */
[----:B------:R-:W-:-:S03]  /*15880*/  FMNMX.FTZ R0, R28, R0, !PT ;  /* 0x000000001c007209 */ /* 0x000fc60007810000 */
[----:B------:R-:W-:Y:S01]  /*15890*/  IMAD.WIDE.U32 R14, R14, -0x2daee0ad, RZ ;  /* 0xd2511f530e0e7825 */ /* 0x000fe200078e00ff */
[----:B------:R-:W-:Y:S02]  /*158a0*/  LOP3.LUT R5, R7, UR13, R12, 0x96, !PT ;  /* 0x0000000d07057c12 */ /* 0x000fe4000f8e960c */
[----:B------:R-:W-:Y:S01]  /*158b0*/  FMNMX.FTZ R0, R23, R0, !PT ;  /* 0x0000000017007209 */ /* 0x000fe20007810000 */
        /* <DEDUP_REMOVED lines=16> */
[----:B------:R-:W-:-:S03]  /*159c0*/  LOP3.LUT R8, R13, UR11, R8, 0x96, !PT ;  /* 0x0000000b0d087c12 */ /* 0x000fc6000f8e9608 */
        /* <DEDUP_REMOVED lines=9> */
[----:B------:R-:W-:Y:S02]  /*15a60*/  LOP3.LUT R0, R3, UR17, R4, 0x96, !PT ;  /* 0x0000001103007c12 */ /* 0x000fe4000f8e9604 */
[----:B------:R-:W-:Y:S01]  /*15a70*/  LOP3.LUT R4, R2, 0xffff, RZ, 0xc0, !PT ;  /* 0x0000ffff02047812 */ /* 0x000fe200078ec0ff */
[----:B------:R-:W-:Y:S01]  /*15a80*/  IMAD.WIDE.U32 R6, R6, -0x2daee0ad, RZ ;  /* 0xd2511f5306067825 */ /* 0x000fe200078e00ff */
[----:B------:R-:W-:Y:S02]  /*15a90*/  LOP3.LUT R10, R9, UR10, R10, 0x96, !PT ;  /* 0x0000000a090a7c12 */ /* 0x000fe4000f8e960a */
[----:B------:R-:W-:Y:S02]  /*15aa0*/  LOP3.LUT R9, R2, 0xff, RZ, 0xc0, !PT ;  /* 0x000000ff02097812 */ /* 0x000fe400078ec0ff */
[--C-:B------:R-:W-:Y:S01]  /*15ab0*/  SHF.R.U32.HI R3, RZ, 0x10, R2.reuse ;  /* 0x00000010ff037819 */ /* 0x100fe20000011602 */
[----:B------:R-:W-:Y:S01]  /*15ac0*/  IMAD.WIDE.U32 R176, R10, -0x2daee0ad, RZ ;  /* 0xd2511f530ab07825 */ /* 0x000fe200078e00ff */
[----:B------:R-:W-:Y:S01]  /*15ad0*/  SHF.R.U32.HI R5, RZ, 0x18, R2 ;  /* 0x00000018ff057819 */ /* 0x000fe20000011602 */
[----:B------:R-:W1:Y:S01]  /*15ae0*/  SHFL.BFLY PT, R10, R136, 0x2, 0x1f ;  /* 0x0c401f00880a7f89 */ /* 0x000e6200000e0000 */
[----:B------:R-:W-:-:S02]  /*15af0*/  FMNMX.FTZ R2, R232, R137, !PT ;  /* 0x00000089e8027209 */ /* 0x000fc40007810000 */
[----:B------:R-:W-:Y:S02]  /*15b00*/  LOP3.LUT R12, R7, UR9, R12, 0x96, !PT ;  /* 0x00000009070c7c12 */ /* 0x000fe4000f8e960c */
[----:B------:R-:W-:Y:S02]  /*15b10*/  FMNMX.FTZ R2, R31, R2, !PT ;  /* 0x000000021f027209 */ /* 0x000fe40007810000 */
[----:B------:R-:W-:Y:S02]  /*15b20*/  LOP3.LUT R7, R177, UR7, R6, 0x96, !PT ;  /* 0x00000007b1077c12 */ /* 0x000fe4000f8e9606 */
[----:B------:R-:W-:Y:S02]  /*15b30*/  FMNMX.FTZ R2, R27, R2, !PT ;  /* 0x000000021b027209 */ /* 0x000fe40007810000 */
[----:B------:R-:W-:Y:S02]  /*15b40*/  SHF.R.U32.HI R4, RZ, 0x8, R4 ;  /* 0x00000008ff047819 */ /* 0x000fe40000011604 */
[----:B------:R-:W-:-:S02]  /*15b50*/  LOP3.LUT R3, R3, 0xff, RZ, 0xc0, !PT ;  /* 0x000000ff03037812 */ /* 0x000fc400078ec0ff */
[----:B------:R-:W-:Y:S02]  /*15b60*/  FMNMX.FTZ R2, R21, R2, !PT ;  /* 0x0000000215027209 */ /* 0x000fe40007810000 */
[----:B------:R-:W-:Y:S02]  /*15b70*/  PRMT R22, R9, 0x5410, R4 ;  /* 0x0000541009167816 */ /* 0x000fe40000000004 */
[----:B------:R-:W-:Y:S01]  /*15b80*/  PRMT R25, R3, 0x5410, R5 ;  /* 0x0000541003197816 */ /* 0x000fe20000000005 */
[----:B------:R-:W-:Y:S01]  /*15b90*/  IMAD.WIDE.U32 R4, R12, -0x326172a9, RZ ;  /* 0xcd9e8d570c047825 */ /* 0x000fe200078e00ff */
[----:B------:R-:W-:-:S03]  /*15ba0*/  FMNMX.FTZ R6, R237, R2, !PT ;  /* 0x00000002ed067209 */ /* 0x000fc60007810000 */
[----:B------:R-:W-:Y:S01]  /*15bb0*/  IMAD.WIDE.U32 R2, R7, -0x326172a9, RZ ;  /* 0xcd9e8d5707027825 */ /* 0x000fe200078e00ff */
[----:B------:R-:W-:Y:S02]  /*15bc0*/  FMNMX.FTZ R6, R198, R6, !PT ;  /* 0x00000006c6067209 */ /* 0x000fe40007810000 */
[----:B------:R-:W-:Y:S02]  /*15bd0*/  LOP3.LUT R177, R5, UR8, R8, 0x96, !PT ;  /* 0x0000000805b17c12 */ /* 0x000fe4000f8e9608 */
[----:B------:R-:W-:Y:S02]  /*15be0*/  LOP3.LUT R4, R3, UR17, R4, 0x96, !PT ;  /* 0x0000001103047c12 */ /* 0x000fe4000f8e9604 */
[----:B------:R-:W-:Y:S02]  /*15bf0*/  LOP3.LUT R9, R2, 0xffff, RZ, 0xc0, !PT ;  /* 0x0000ffff02097812 */ /* 0x000fe400078ec0ff */
[----:B------:R-:W-:Y:S02]  /*15c00*/  LOP3.LUT R3, R0, 0xffff, RZ, 0xc0, !PT ;  /* 0x0000ffff00037812 */ /* 0x000fe400078ec0ff */
[----:B------:R-:W-:-:S02]  /*15c10*/  FMNMX.FTZ R5, R188, R6, !PT ;  /* 0x00000006bc057209 */ /* 0x000fc40007810000 */
[----:B------:R-:W-:Y:S02]  /*15c20*/  SHF.R.U32.HI R6, RZ, 0x8, R3 ;  /* 0x00000008ff067819 */ /* 0x000fe40000011603 */
[----:B------:R-:W-:Y:S02]  /*15c30*/  FMNMX.FTZ R3, R235, R133, !PT ;  /* 0x00000085eb037209 */ /* 0x000fe40007810000 */
[----:B------:R-:W-:Y:S02]  /*15c40*/  LOP3.LUT R11, R2, 0xff, RZ, 0xc0, !PT ;  /* 0x000000ff020b7812 */ /* 0x000fe400078ec0ff */
[--C-:B------:R-:W-:Y:S02]  /*15c50*/  SHF.R.U32.HI R13, RZ, 0x10, R2.reuse ;  /* 0x00000010ff0d7819 */ /* 0x100fe40000011602 */
[----:B------:R-:W-:Y:S02]  /*15c60*/  SHF.R.U32.HI R14, RZ, 0x18, R2 ;  /* 0x00000018ff0e7819 */ /* 0x000fe40000011602 */
[----:B------:R-:W-:-:S02]  /*15c70*/  FMNMX.FTZ R2, R185, R5, !PT ;  /* 0x00000005b9027209 */ /* 0x000fc40007810000 */
[----:B------:R-:W-:Y:S02]  /*15c80*/  FMNMX.FTZ R3, R138, R3, !PT ;  /* 0x000000038a037209 */ /* 0x000fe40007810000 */
[----:B------:R-:W-:Y:S01]  /*15c90*/  LOP3.LUT R5, R0, 0xff, RZ, 0xc0, !PT ;  /* 0x000000ff00057812 */ /* 0x000fe200078ec0ff */
[----:B------:R-:W2:Y:S01]  /*15ca0*/  SHFL.BFLY PT, R7, R2, 0x2, 0x1f ;  /* 0x0c401f0002077f89 */ /* 0x000ea200000e0000 */
[----:B------:R-:W-:Y:S02]  /*15cb0*/  FMNMX.FTZ R3, R30, R3, !PT ;  /* 0x000000031e037209 */ /* 0x000fe40007810000 */
[----:B------:R-:W-:Y:S02]  /*15cc0*/  PRMT R19, R5, 0x5410, R6 ;  /* 0x0000541005137816 */ /* 0x000fe40000000006 */
[----:B------:R-:W-:Y:S02]  /*15cd0*/  SHF.R.U32.HI R5, RZ, 0x10, R0 ;  /* 0x00000010ff057819 */ /* 0x000fe40000011600 */
[----:B------:R-:W-:-:S02]  /*15ce0*/  FMNMX.FTZ R6, R24, R3, !PT ;  /* 0x0000000318067209 */ /* 0x000fc40007810000 */
[----:B------:R-:W-:Y:S02]  /*15cf0*/  SHF.R.U32.HI R3, RZ, 0x18, R0 ;  /* 0x00000018ff037819 */ /* 0x000fe40000011600 */
[----:B------:R-:W-:Y:S02]  /*15d00*/  LOP3.LUT R0, R5, 0xff, RZ, 0xc0, !PT ;  /* 0x000000ff05007812 */ /* 0x000fe400078ec0ff */
[----:B------:R-:W-:Y:S02]  /*15d10*/  FMNMX.FTZ R5, R239, R6, !PT ;  /* 0x00000006ef057209 */ /* 0x000fe40007810000 */
[----:B------:R-:W-:Y:S02]  /*15d20*/  PRMT R18, R0, 0x5410, R3 ;  /* 0x0000541000127816 */ /* 0x000fe40000000003 */
[----:B------:R-:W-:Y:S02]  /*15d30*/  FMNMX.FTZ R3, R199, R5, !PT ;  /* 0x00000005c7037209 */ /* 0x000fe40007810000 */
[----:B------:R-:W-:-:S02]  /*15d40*/  FMNMX.FTZ R0, R234, R139, !PT ;  /* 0x0000008bea007209 */ /* 0x000fc40007810000 */
[----:B------:R-:W-:Y:S02]  /*15d50*/  FMNMX.FTZ R3, R191, R3, !PT ;  /* 0x00000003bf037209 */ /* 0x000fe40007810000 */
[----:B-1----:R-:W-:Y:S02]  /*15d60*/  FMNMX.FTZ R136, R136, R10, !PT ;  /* 0x0000000a88887209 */ /* 0x002fe40007810000 */
[----:B------:R-:W-:Y:S02]  /*15d70*/  FMNMX.FTZ R3, R187, R3, !PT ;  /* 0x00000003bb037209 */ /* 0x000fe40007810000 */
[----:B------:R-:W-:Y:S01]  /*15d80*/  FMNMX.FTZ R0, R32, R0, !PT ;  /* 0x0000000020007209 */ /* 0x000fe20007810000 */
[----:B------:R-:W1:Y:S01]  /*15d90*/  SHFL.BFLY PT, R8, R136, 0x1, 0x1f ;  /* 0x0c201f0088087f89 */ /* 0x000e6200000e0000 */
[----:B--2---:R-:W-:Y:S02]  /*15da0*/  FMNMX.FTZ R2, R2, R7, !PT ;  /* 0x0000000702027209 */ /* 0x004fe40007810000 */
[----:B------:R-:W-:Y:S01]  /*15db0*/  FMNMX.FTZ R0, R29, R0, !PT ;  /* 0x000000001d007209 */ /* 0x000fe20007810000 */
[----:B------:R-:W2:Y:S03]  /*15dc0*/  SHFL.BFLY PT, R7, R3, 0x2, 0x1f ;  /* 0x0c401f0003077f89 */ /* 0x000ea600000e0000 */
[----:B------:R-:W-:Y:S01]  /*15dd0*/  FMNMX.FTZ R0, R26, R0, !PT ;  /* 0x000000001a007209 */ /* 0x000fe20007810000 */
[----:B------:R-:W3:Y:S03]  /*15de0*/  SHFL.BFLY PT, R135, R2, 0x1, 0x1f ;  /* 0x0c201f0002877f89 */ /* 0x000ee600000e0000 */
[----:B------:R-:W-:-:S04]  /*15df0*/  FMNMX.FTZ R5, R238, R0, !PT ;  /* 0x00000000ee057209 */ /* 0x000fc80007810000 */
[----:B------:R-:W-:-:S04]  /*15e00*/  FMNMX.FTZ R5, R197, R5, !PT ;  /* 0x00000005c5057209 */ /* 0x000fc80007810000 */
[----:B------:R-:W-:-:S04]  /*15e10*/  FMNMX.FTZ R5, R190, R5, !PT ;  /* 0x00000005be057209 */ /* 0x000fc80007810000 */
[----:B------:R-:W-:Y:S02]  /*15e20*/  FMNMX.FTZ R5, R189, R5, !PT ;  /* 0x00000005bd057209 */ /* 0x000fe40007810000 */
[----:B-1----:R-:W-:Y:S02]  /*15e30*/  FMNMX.FTZ R136, R136, R8, !PT ;  /* 0x0000000888887209 */ /* 0x002fe40007810000 */
[----:B--2---:R-:W-:Y:S02]  /*15e40*/  FMNMX.FTZ R3, R3, R7, !PT ;  /* 0x0000000703037209 */ /* 0x004fe40007810000 */
[----:B------:R-:W1:Y:S01]  /*15e50*/  SHFL.BFLY PT, R7, R5, 0x2, 0x1f ;  /* 0x0c401f0005077f89 */ /* 0x000e6200000e0000 */
[C---:B------:R-:W-:Y:S01]  /*15e60*/  FMUL.FTZ R6, R136.reuse, c[0x0][0x23c] ;  /* 0x00008f0088067a20 */ /* 0x040fe20000410000 */
[----:B------:R-:W-:Y:S02]  /*15e70*/  FSETP.NEU.FTZ.AND P3, PT, R136, -INF , PT ;  /* 0xff8000008800780b */ /* 0x000fe40003f7d000 */
[----:B---3--:R-:W-:Y:S01]  /*15e80*/  FMNMX.FTZ R135, R2, R135, !PT ;  /* 0x0000008702877209 */ /* 0x008fe20007810000 */
[----:B------:R-:W2:Y:S01]  /*15e90*/  SHFL.BFLY PT, R134, R3, 0x1, 0x1f ;  /* 0x0c201f0003867f89 */ /* 0x000ea200000e0000 */
[----:B------:R-:W-:-:S02]  /*15ea0*/  FSEL R0, R6, RZ, P3 ;  /* 0x000000ff06007208 */ /* 0x000fc40001800000 */
[C---:B------:R-:W-:Y:S01]  /*15eb0*/  FSETP.NEU.FTZ.AND P2, PT, R135.reuse, -INF , PT ;  /* 0xff8000008700780b */ /* 0x040fe20003f5d000 */
[----:B------:R-:W-:Y:S02]  /*15ec0*/  FMUL.FTZ R12, R135, c[0x0][0x23c] ;  /* 0x00008f00870c7a20 */ /* 0x000fe40000410000 */
[--C-:B------:R-:W-:Y:S02]  /*15ed0*/  FFMA.FTZ R2, R23, c[0x0][0x23c], -R0.reuse ;  /* 0x00008f0017027a23 */ /* 0x100fe40000010800 */
[----:B------:R-:W-:Y:S01]  /*15ee0*/  FFMA.FTZ R6, R132, c[0x0][0x23c], -R0 ;  /* 0x00008f0084067a23 */ /* 0x000fe20000010800 */
[----:B------:R-:W-:Y:S01]  /*15ef0*/  FSEL R12, R12, RZ, P2 ;  /* 0x000000ff0c0c7208 */ /* 0x000fe20001000000 */
[----:B------:R3:W-:Y:S08]  /*15f00*/  MUFU.EX2 R132, R2 ;  /* 0x0000000200847308 */ /* 0x0007f00000000800 */
[----:B------:R4:W-:Y:S01]  /*15f10*/  MUFU.EX2 R228, R6 ;  /* 0x0000000600e47308 */ /* 0x0009e20000000800 */
[----:B-1----:R-:W-:Y:S01]  /*15f20*/  FMNMX.FTZ R5, R7, R5, !PT ;  /* 0x0000000507057209 */ /* 0x002fe20007810000 */
[----:B------:R-:W-:Y:S01]  /*15f30*/  HSET2.LE.AND R7, R25, R172, PT ;  /* 0x000000ac19077233 */ /* 0x000fe20003803000 */
[----:B--2---:R-:W-:Y:S01]  /*15f40*/  FMNMX.FTZ R134, R3, R134, !PT ;  /* 0x0000008603867209 */ /* 0x004fe20007810000 */
[----:B------:R-:W-:-:S02]  /*15f50*/  FFMA.FTZ R3, R27, c[0x0][0x23c], -R12 ;  /* 0x00008f001b037a23 */ /* 0x000fc4000001080c */
[--C-:B---3--:R-:W-:Y:S01]  /*15f60*/  FFMA.FTZ R2, R20, c[0x0][0x23c], -R0.reuse ;  /* 0x00008f0014027a23 */ /* 0x108fe20000010800 */
[----:B------:R-:W-:Y:S01]  /*15f70*/  FSETP.NEU.FTZ.AND P1, PT, R134, -INF , PT ;  /* 0xff8000008600780b */ /* 0x000fe20003f3d000 */
[----:B------:R-:W-:Y:S01]  /*15f80*/  MUFU.EX2 R252, R3 ;  /* 0x0000000300fc7308 */ /* 0x000fe20000000800 */
[----:B----4-:R-:W-:-:S07]  /*15f90*/  FFMA.FTZ R6, R28, c[0x0][0x23c], -R0 ;  /* 0x00008f001c067a23 */ /* 0x010fce0000010800 */
[----:B------:R1:W-:Y:S08]  /*15fa0*/  MUFU.EX2 R181, R2 ;  /* 0x0000000200b57308 */ /* 0x0003f00000000800 */
[----:B------:R2:W-:Y:S01]  /*15fb0*/  MUFU.EX2 R192, R6 ;  /* 0x0000000600c07308 */ /* 0x0005e20000000800 */
[----:B-1----:R-:W-:-:S04]  /*15fc0*/  SHF.R.U32.HI R2, RZ, 0x8, R9 ;  /* 0x00000008ff027819 */ /* 0x002fc80000011609 */
[----:B------:R-:W-:Y:S01]  /*15fd0*/  PRMT R10, R11, 0x5410, R2 ;  /* 0x000054100b0a7816 */ /* 0x000fe20000000002 */
[--C-:B------:R-:W-:Y:S02]  /*15fe0*/  FFMA.FTZ R2, R31, c[0x0][0x23c], -R12.reuse ;  /* 0x00008f001f027a23 */ /* 0x100fe4000001080c */
[----:B--2---:R-:W-:Y:S02]  /*15ff0*/  FFMA.FTZ R6, R137, c[0x0][0x23c], -R12 ;  /* 0x00008f0089067a23 */ /* 0x004fe4000001080c */
[----:B------:R1:W-:Y:S01]  /*16000*/  MUFU.EX2 R35, R2 ;  /* 0x0000000200237308 */ /* 0x0003e20000000800 */
[----:B------:R-:W2:Y:S07]  /*16010*/  SHFL.BFLY PT, R137, R5, 0x1, 0x1f ;  /* 0x0c201f0005897f89 */ /* 0x000eae00000e0000 */
[----:B------:R3:W-:Y:S01]  /*16020*/  MUFU.EX2 R195, R6 ;  /* 0x0000000600c37308 */ /* 0x0007e20000000800 */
[----:B-1----:R-:W-:-:S04]  /*16030*/  LOP3.LUT R2, R13, 0xff, RZ, 0xc0, !PT ;  /* 0x000000ff0d027812 */ /* 0x002fc800078ec0ff */
[----:B------:R-:W-:Y:S01]  /*16040*/  PRMT R17, R2, 0x5410, R14 ;  /* 0x0000541002117816 */ /* 0x000fe2000000000e */
[----:B------:R-:W-:Y:S02]  /*16050*/  FFMA.FTZ R2, R21, c[0x0][0x23c], -R12 ;  /* 0x00008f0015027a23 */ /* 0x000fe4000001080c */
[----:B------:R-:W-:Y:S02]  /*16060*/  FMUL.FTZ R14, R134, c[0x0][0x23c] ;  /* 0x00008f00860e7a20 */ /* 0x000fe40000410000 */
[----:B------:R1:W-:Y:S01]  /*16070*/  MUFU.EX2 R180, R2 ;  /* 0x0000000200b47308 */ /* 0x0003e20000000800 */
[----:B--2---:R-:W-:Y:S02]  /*16080*/  FMNMX.FTZ R137, R5, R137, !PT ;  /* 0x0000008905897209 */ /* 0x004fe40007810000 */
[----:B------:R-:W-:Y:S02]  /*16090*/  FSEL R14, R14, RZ, P1 ;  /* 0x000000ff0e0e7208 */ /* 0x000fe40000800000 */
[C---:B------:R-:W-:Y:S01]  /*160a0*/  FSETP.NEU.FTZ.AND P0, PT, R137.reuse, -INF , PT ;  /* 0xff8000008900780b */ /* 0x040fe20003f1d000 */
[----:B------:R-:W-:-:S02]  /*160b0*/  FMUL.FTZ R13, R137, c[0x0][0x23c] ;  /* 0x00008f00890d7a20 */ /* 0x000fc40000410000 */
[--C-:B---3--:R-:W-:Y:S02]  /*160c0*/  FFMA.FTZ R6, R133, c[0x0][0x23c], -R14.reuse ;  /* 0x00008f0085067a23 */ /* 0x108fe4000001080e */
[----:B------:R-:W-:Y:S01]  /*160d0*/  FFMA.FTZ R25, R199, c[0x0][0x23c], -R14 ;  /* 0x00008f00c7197a23 */ /* 0x000fe2000001080e */
[----:B------:R-:W-:Y:S01]  /*160e0*/  FSEL R13, R13, RZ, P0 ;  /* 0x000000ff0d0d7208 */ /* 0x000fe20000000000 */
[----:B------:R2:W-:Y:S01]  /*160f0*/  MUFU.EX2 R194, R6 ;  /* 0x0000000600c27308 */ /* 0x0005e20000000800 */
[----:B-1----:R-:W-:-:S03]  /*16100*/  LOP3.LUT R2, R4, 0xffff, RZ, 0xc0, !PT ;  /* 0x0000ffff04027812 */ /* 0x002fc600078ec0ff */
[--C-:B------:R-:W-:Y:S02]  /*16110*/  FFMA.FTZ R27, R197, c[0x0][0x23c], -R13.reuse ;  /* 0x00008f00c51b7a23 */ /* 0x100fe4000001080d */
[----:B------:R-:W-:Y:S01]  /*16120*/  FFMA.FTZ R20, R189, c[0x0][0x23c], -R13 ;  /* 0x00008f00bd147a23 */ /* 0x000fe2000001080d */
[----:B------:R-:W-:Y:S01]  /*16130*/  SHF.R.U32.HI R3, RZ, 0x8, R2 ;  /* 0x00000008ff037819 */ /* 0x000fe20000011602 */
[----:B------:R-:W-:Y:S01]  /*16140*/  MUFU.EX2 R25, R25 ;  /* 0x0000001900197308 */ /* 0x000fe20000000800 */
[----:B------:R-:W-:-:S04]  /*16150*/  LOP3.LUT R2, R4, 0xff, RZ, 0xc0, !PT ;  /* 0x000000ff04027812 */ /* 0x000fc800078ec0ff */
[----:B------:R-:W-:Y:S01]  /*16160*/  PRMT R15, R2, 0x5410, R3 ;  /* 0x00005410020f7816 */ /* 0x000fe20000000003 */
[----:B------:R-:W-:Y:S01]  /*16170*/  FFMA.FTZ R2, R138, c[0x0][0x23c], -R14 ;  /* 0x00008f008a027a23 */ /* 0x000fe2000001080e */
[--C-:B------:R-:W-:Y:S01]  /*16180*/  SHF.R.U32.HI R3, RZ, 0x10, R4.reuse ;  /* 0x00000010ff037819 */ /* 0x100fe20000011604 */
[----:B--2---:R-:W-:Y:S01]  /*16190*/  HSET2.LE.AND R6, R22, R172, PT ;  /* 0x000000ac16067233 */ /* 0x004fe20003803000 */
[----:B------:R-:W-:Y:S01]  /*161a0*/  SHF.R.U32.HI R4, RZ, 0x18, R4 ;  /* 0x00000018ff047819 */ /* 0x000fe20000011604 */
[----:B------:R1:W-:Y:S08]  /*161b0*/  MUFU.EX2 R34, R2 ;  /* 0x0000000200227308 */ /* 0x0003f00000000800 */
[----:B------:R-:W-:Y:S01]  /*161c0*/  MUFU.EX2 R20, R20 ;  /* 0x0000001400147308 */ /* 0x000fe20000000800 */
[----:B-1----:R-:W-:Y:S01]  /*161d0*/  LOP3.LUT R2, R3, 0xff, RZ, 0xc0, !PT ;  /* 0x000000ff03027812 */ /* 0x002fe200078ec0ff */
[----:B------:R-:W-:-:S06]  /*161e0*/  FFMA.FTZ R3, R30, c[0x0][0x23c], -R14 ;  /* 0x00008f001e037a23 */ /* 0x000fcc000001080e */
[----:B------:R-:W-:Y:S01]  /*161f0*/  MUFU.EX2 R27, R27 ;  /* 0x0000001b001b7308 */ /* 0x000fe20000000800 */
[----:B------:R-:W-:Y:S01]  /*16200*/  PRMT R16, R2, 0x5410, R4 ;  /* 0x0000541002107816 */ /* 0x000fe20000000004 */
[----:B------:R-:W-:Y:S01]  /*16210*/  FFMA.FTZ R2, R24, c[0x0][0x23c], -R14 ;  /* 0x00008f0018027a23 */ /* 0x000fe2000001080e */
[----:B------:R-:W-:-:S05]  /*16220*/  FSEL R4, R136, RZ, P3 ;  /* 0x000000ff88047208 */ /* 0x000fca0001800000 */
[----:B------:R1:W-:Y:S01]  /*16230*/  MUFU.EX2 R183, R3 ;  /* 0x0000000300b77308 */ /* 0x0003e20000000800 */
[----:B------:R-:W-:Y:S01]  /*16240*/  FADD.FTZ R5, R233, -R4 ;  /* 0x80000004e9057221 */ /* 0x000fe20000010000 */
[----:B------:R-:W-:-:S03]  /*16250*/  FSEL R4, R134, RZ, P1 ;  /* 0x000000ff86047208 */ /* 0x000fc60000800000 */
[----:B------:R-:W-:Y:S02]  /*16260*/  FMUL.FTZ R5, R5, c[0x0][0x23c] ;  /* 0x00008f0005057a20 */ /* 0x000fe40000410000 */
[----:B------:R-:W-:Y:S01]  /*16270*/  FADD.FTZ R8, R235, -R4 ;  /* 0x80000004eb087221 */ /* 0x000fe20000010000 */
[----:B------:R2:W-:Y:S01]  /*16280*/  MUFU.EX2 R175, R2 ;  /* 0x0000000200af7308 */ /* 0x0005e20000000800 */
[----:B------:R-:W-:Y:S02]  /*16290*/  HSET2.LE.AND R4, R19, R172, PT ;  /* 0x000000ac13047233 */ /* 0x000fe40003803000 */
[----:B------:R-:W-:Y:S01]  /*162a0*/  FMUL.FTZ R8, R8, c[0x0][0x23c] ;  /* 0x00008f0008087a20 */ /* 0x000fe20000410000 */
[----:B-1----:R-:W-:-:S04]  /*162b0*/  FSEL R3, R135, RZ, P2 ;  /* 0x000000ff87037208 */ /* 0x002fc80001000000 */
[----:B------:R1:W3:Y:S01]  /*162c0*/  MUFU.EX2 R24, R5 ;  /* 0x0000000500187308 */ /* 0x0002e20000000800 */
[----:B------:R-:W-:Y:S01]  /*162d0*/  FADD.FTZ R9, R232, -R3 ;  /* 0x80000003e8097221 */ /* 0x000fe20000010000 */
[----:B------:R-:W-:Y:S01]  /*162e0*/  FSEL R3, R137, RZ, P0 ;  /* 0x000000ff89037208 */ /* 0x000fe20000000000 */
[----:B--2---:R-:W-:-:S05]  /*162f0*/  FFMA.FTZ R2, R139, c[0x0][0x23c], -R13 ;  /* 0x00008f008b027a23 */ /* 0x004fca000001080d */
[----:B------:R-:W2:Y:S01]  /*16300*/  MUFU.EX2 R22, R8 ;  /* 0x0000000800167308 */ /* 0x000ea20000000800 */
[----:B------:R-:W-:Y:S02]  /*16310*/  FMUL.FTZ R9, R9, c[0x0][0x23c] ;  /* 0x00008f0009097a20 */ /* 0x000fe40000410000 */
[----:B------:R-:W-:Y:S02]  /*16320*/  FADD.FTZ R11, R234, -R3 ;  /* 0x80000003ea0b7221 */ /* 0x000fe40000010000 */
[----:B------:R-:W-:Y:S02]  /*16330*/  FFMA.FTZ R3, R29, c[0x0][0x23c], -R13 ;  /* 0x00008f001d037a23 */ /* 0x000fe4000001080d */
[----:B------:R-:W-:Y:S01]  /*16340*/  FMUL.FTZ R21, R11, c[0x0][0x23c] ;  /* 0x00008f000b157a20 */ /* 0x000fe20000410000 */
[----:B------:R4:W-:Y:S01]  /*16350*/  MUFU.EX2 R193, R2 ;  /* 0x0000000200c17308 */ /* 0x0009e20000000800 */
[----:B-1----:R-:W-:Y:S01]  /*16360*/  HSET2.LE.AND R5, R18, R172, PT ;  /* 0x000000ac12057233 */ /* 0x002fe20003803000 */
[----:B------:R-:W1:Y:S01]  /*16370*/  LDSM.16.MT88.4 R28, [R201+0xa000] ;  /* 0x00a00000c91c783b */ /* 0x000e620000004200 */
[----:B---3--:R-:W-:-:S02]  /*16380*/  FMUL.FTZ R140, R140, R24 ;  /* 0x000000188c8c7220 */ /* 0x008fc40000410000 */
[-C--:B------:R-:W-:Y:S02]  /*16390*/  FMUL.FTZ R141, R141, R24.reuse ;  /* 0x000000188d8d7220 */ /* 0x080fe40000410000 */
[----:B------:R-:W-:Y:S01]  /*163a0*/  FMUL.FTZ R152, R152, R24 ;  /* 0x0000001898987220 */ /* 0x000fe20000410000 */
[----:B------:R3:W-:Y:S01]  /*163b0*/  MUFU.EX2 R182, R3 ;  /* 0x0000000300b67308 */ /* 0x0007e20000000800 */
[-C--:B--2---:R-:W-:Y:S02]  /*163c0*/  FMUL.FTZ R144, R144, R22.reuse ;  /* 0x0000001690907220 */ /* 0x084fe40000410000 */
[----:B------:R-:W-:Y:S02]  /*163d0*/  FMUL.FTZ R145, R145, R22 ;  /* 0x0000001691917220 */ /* 0x000fe40000410000 */
[----:B------:R-:W-:Y:S02]  /*163e0*/  FMUL.FTZ R153, R153, R24 ;  /* 0x0000001899997220 */ /* 0x000fe40000410000 */
[----:B------:R-:W-:Y:S01]  /*163f0*/  FMUL.FTZ R148, R148, R22 ;  /* 0x0000001694947220 */ /* 0x000fe20000410000 */
[----:B------:R-:W2:Y:S01]  /*16400*/  MUFU.EX2 R23, R9 ;  /* 0x0000000900177308 */ /* 0x000ea20000000800 */
[----:B----4-:R-:W-:-:S02]  /*16410*/  FFMA.FTZ R2, R32, c[0x0][0x23c], -R13 ;  /* 0x00008f0020027a23 */ /* 0x010fc4000001080d */
[----:B------:R-:W-:Y:S02]  /*16420*/  FMUL.FTZ R149, R149, R22 ;  /* 0x0000001695957220 */ /* 0x000fe40000410000 */
[-C--:B------:R-:W-:Y:S02]  /*16430*/  FMUL.FTZ R156, R156, R24.reuse ;  /* 0x000000189c9c7220 */ /* 0x080fe40000410000 */
[----:B------:R-:W-:Y:S01]  /*16440*/  FMUL.FTZ R157, R157, R24 ;  /* 0x000000189d9d7220 */ /* 0x000fe20000410000 */
[----:B------:R4:W-:Y:S01]  /*16450*/  MUFU.EX2 R33, R2 ;  /* 0x0000000200217308 */ /* 0x0009e20000000800 */
[----:B---3--:R-:W-:Y:S02]  /*16460*/  FFMA.FTZ R3, R26, c[0x0][0x23c], -R13 ;  /* 0x00008f001a037a23 */ /* 0x008fe4000001080d */
[-C--:B------:R-:W-:Y:S02]  /*16470*/  FMUL.FTZ R160, R160, R22.reuse ;  /* 0x00000016a0a07220 */ /* 0x080fe40000410000 */
[----:B------:R-:W-:-:S02]  /*16480*/  FMUL.FTZ R161, R161, R22 ;  /* 0x00000016a1a17220 */ /* 0x000fc40000410000 */
[----:B------:R-:W-:Y:S01]  /*16490*/  FMUL.FTZ R168, R168, R24 ;  /* 0x00000018a8a87220 */ /* 0x000fe20000410000 */
[----:B------:R3:W-:Y:S01]  /*164a0*/  MUFU.EX2 R174, R3 ;  /* 0x0000000300ae7308 */ /* 0x0007e20000000800 */
[-C--:B--2---:R-:W-:Y:S02]  /*164b0*/  FMUL.FTZ R142, R142, R23.reuse ;  /* 0x000000178e8e7220 */ /* 0x084fe40000410000 */
[-C--:B------:R-:W-:Y:S02]  /*164c0*/  FMUL.FTZ R143, R143, R23.reuse ;  /* 0x000000178f8f7220 */ /* 0x080fe40000410000 */
[-C--:B------:R-:W-:Y:S02]  /*164d0*/  FMUL.FTZ R154, R154, R23.reuse ;  /* 0x000000179a9a7220 */ /* 0x080fe40000410000 */
[-C--:B------:R-:W-:Y:S01]  /*164e0*/  FMUL.FTZ R155, R155, R23.reuse ;  /* 0x000000179b9b7220 */ /* 0x080fe20000410000 */
[----:B----4-:R-:W-:Y:S01]  /*164f0*/  F2FP.BF16.PACK_AB R2, R181, R132 ;  /* 0x00000084b502723e */ /* 0x010fe200000010ff */
[----:B------:R-:W2:Y:S01]  /*16500*/  MUFU.EX2 R21, R21 ;  /* 0x0000001500157308 */ /* 0x000ea20000000800 */
[----:B------:R-:W-:-:S02]  /*16510*/  FMUL.FTZ R158, R158, R23 ;  /* 0x000000179e9e7220 */ /* 0x000fc40000410000 */
[----:B------:R-:W-:Y:S01]  /*16520*/  LOP3.LUT R6, R6, R2, RZ, 0xc0, !PT ;  /* 0x0000000206067212 */ /* 0x000fe200078ec0ff */
[----:B------:R-:W-:Y:S01]  /*16530*/  FMUL.FTZ R159, R159, R23 ;  /* 0x000000179f9f7220 */ /* 0x000fe20000410000 */
[----:B------:R-:W-:Y:S01]  /*16540*/  F2FP.BF16.PACK_AB R2, R180, R252 ;  /* 0x000000fcb402723e */ /* 0x000fe200000010ff */
[----:B------:R-:W-:Y:S01]  /*16550*/  FMUL.FTZ R169, R169, R24 ;  /* 0x00000018a9a97220 */ /* 0x000fe20000410000 */
[----:B---3--:R-:W-:Y:S01]  /*16560*/  F2FP.BF16.PACK_AB R3, R175, R183 ;  /* 0x000000b7af03723e */ /* 0x008fe200000010ff */
[-C--:B------:R-:W-:Y:S01]  /*16570*/  FMUL.FTZ R170, R170, R23.reuse ;  /* 0x00000017aaaa7220 */ /* 0x080fe20000410000 */
[----:B------:R-:W-:Y:S01]  /*16580*/  LOP3.LUT R7, R7, R2, RZ, 0xc0, !PT ;  /* 0x0000000207077212 */ /* 0x000fe200078ec0ff */
[----:B------:R-:W-:Y:S01]  /*16590*/  FMUL.FTZ R171, R171, R23 ;  /* 0x00000017abab7220 */ /* 0x000fe20000410000 */
[----:B------:R-:W-:Y:S01]  /*165a0*/  F2FP.BF16.PACK_AB R2, R192, R228 ;  /* 0x000000e4c002723e */ /* 0x000fe200000010ff */
[-C--:B------:R-:W-:Y:S02]  /*165b0*/  FMUL.FTZ R164, R164, R22.reuse ;  /* 0x00000016a4a47220 */ /* 0x080fe40000410000 */
[----:B------:R-:W-:Y:S01]  /*165c0*/  FMUL.FTZ R165, R165, R22 ;  /* 0x00000016a5a57220 */ /* 0x000fe20000410000 */
[----:B------:R-:W-:Y:S01]  /*165d0*/  LOP3.LUT R4, R4, R2, RZ, 0xc0, !PT ;  /* 0x0000000204047212 */ /* 0x000fe200078ec0ff */
[----:B--2---:R-:W-:Y:S01]  /*165e0*/  FMUL.FTZ R146, R146, R21 ;  /* 0x0000001592927220 */ /* 0x004fe20000410000 */
[----:B------:R-:W-:Y:S01]  /*165f0*/  F2FP.BF16.PACK_AB R2, R35, R195 ;  /* 0x000000c32302723e */ /* 0x000fe200000010ff */
[----:B------:R-:W-:-:S02]  /*16600*/  FMUL.FTZ R147, R147, R21 ;  /* 0x0000001593937220 */ /* 0x000fc40000410000 */
[-C--:B------:R-:W-:Y:S01]  /*16610*/  FMUL.FTZ R150, R150, R21.reuse ;  /* 0x0000001596967220 */ /* 0x080fe20000410000 */
[----:B------:R-:W-:Y:S01]  /*16620*/  LOP3.LUT R5, R5, R2, RZ, 0xc0, !PT ;  /* 0x0000000205057212 */ /* 0x000fe200078ec0ff */
[--C-:B------:R-:W-:Y:S01]  /*16630*/  HSET2.LE.AND R2, R10, R172.reuse, PT ;  /* 0x000000ac0a027233 */ /* 0x100fe20003803000 */
[-C--:B------:R-:W-:Y:S02]  /*16640*/  FMUL.FTZ R151, R151, R21.reuse ;  /* 0x0000001597977220 */ /* 0x080fe40000410000 */
[----:B------:R-:W-:Y:S02]  /*16650*/  FMUL.FTZ R162, R162, R21 ;  /* 0x00000015a2a27220 */ /* 0x000fe40000410000 */
[----:B------:R-:W-:Y:S01]  /*16660*/  LOP3.LUT R10, R2, R3, RZ, 0xc0, !PT ;  /* 0x00000003020a7212 */ /* 0x000fe200078ec0ff */
[--C-:B------:R-:W-:Y:S01]  /*16670*/  HSET2.LE.AND R2, R17, R172.reuse, PT ;  /* 0x000000ac11027233 */ /* 0x100fe20003803000 */
[----:B------:R-:W-:Y:S01]  /*16680*/  F2FP.BF16.PACK_AB R3, R174, R182 ;  /* 0x000000b6ae03723e */ /* 0x000fe200000010ff */
[-C--:B------:R-:W-:Y:S01]  /*16690*/  FMUL.FTZ R163, R163, R21.reuse ;  /* 0x00000015a3a37220 */ /* 0x080fe20000410000 */
[----:B-1----:R-:W-:Y:S01]  /*166a0*/  HMMA.16816.F32.BF16 R140, R4, R28, R140 ;  /* 0x0000001c048c723c */ /* 0x002fe2000004188c */
[----:B------:R-:W-:Y:S01]  /*166b0*/  FMUL.FTZ R166, R166, R21 ;  /* 0x00000015a6a67220 */ /* 0x000fe20000410000 */
[----:B------:R-:W-:Y:S01]  /*166c0*/  LOP3.LUT R11, R2, R3, RZ, 0xc0, !PT ;  /* 0x00000003020b7212 */ /* 0x000fe200078ec0ff */
[----:B------:R-:W-:Y:S01]  /*166d0*/  HSET2.LE.AND R2, R15, R172, PT ;  /* 0x000000ac0f027233 */ /* 0x000fe20003803000 */
[----:B------:R-:W-:Y:S01]  /*166e0*/  F2FP.BF16.PACK_AB R3, R34, R194 ;  /* 0x000000c22203723e */ /* 0x000fe200000010ff */
[----:B------:R-:W-:-:S02]  /*166f0*/  FMUL.FTZ R167, R167, R21 ;  /* 0x00000015a7a77220 */ /* 0x000fc40000410000 */
[-C--:B------:R-:W-:Y:S01]  /*16700*/  FMUL.FTZ R36, R36, R24.reuse ;  /* 0x0000001824247220 */ /* 0x080fe20000410000 */
[----:B------:R-:W-:Y:S01]  /*16710*/  LOP3.LUT R8, R2, R3, RZ, 0xc0, !PT ;  /* 0x0000000302087212 */ /* 0x000fe200078ec0ff */
[----:B------:R-:W-:Y:S01]  /*16720*/  HSET2.LE.AND R2, R16, R172, PT ;  /* 0x000000ac10027233 */ /* 0x000fe20003803000 */
[----:B------:R-:W-:Y:S01]  /*16730*/  F2FP.BF16.PACK_AB R3, R33, R193 ;  /* 0x000000c12103723e */ /* 0x000fe200000010ff */
[----:B------:R-:W1:Y:S01]  /*16740*/  LDSM.16.MT88.4 R16, [R203+0xa000] ;  /* 0x00a00000cb10783b */ /* 0x000e620000004200 */
[----:B------:R-:W-:Y:S01]  /*16750*/  HMMA.16816.F32.BF16 R152, R4, R30, R152 ;  /* 0x0000001e0498723c */ /* 0x000fe20000041898 */
[----:B------:R-:W-:Y:S01]  /*16760*/  FMUL.FTZ R37, R37, R24 ;  /* 0x0000001825257220 */ /* 0x000fe20000410000 */
[----:B------:R-:W-:Y:S01]  /*16770*/  LOP3.LUT R9, R2, R3, RZ, 0xc0, !PT ;  /* 0x0000000302097212 */ /* 0x000fe200078ec0ff */
[-C--:B------:R-:W-:Y:S02]  /*16780*/  FMUL.FTZ R38, R38, R23.reuse ;  /* 0x0000001726267220 */ /* 0x080fe40000410000 */
        /* <DEDUP_REMOVED lines=8> */
[----:B------:R-:W2:Y:S01]  /*16810*/  LDSM.16.MT88.4 R28, [R206+0xa000] ;  /* 0x00a00000ce1c783b */ /* 0x000ea20000004200 */
[----:B------:R-:W-:-:S02]  /*16820*/  FMUL.FTZ R41, R41, R22 ;  /* 0x0000001629297220 */ /* 0x000fc40000410000 */
        /* <DEDUP_REMOVED lines=18> */
[----:B------:R-:W-:Y:S01]  /*16950*/  HMMA.16816.F32.BF16 R160, R8, R16, R160 ;  /* 0x0000001008a0723c */ /* 0x000fe200000418a0 */
        /* <DEDUP_REMOVED lines=10> */
[----:B------:R-:W1:Y:S01]  /*16a00*/  LDSM.16.MT88.4 R16, [R205+0xa000] ;  /* 0x00a00000cd10783b */ /* 0x000e620000004200 */
[----:B------:R-:W-:Y:S02]  /*16a10*/  FMUL.FTZ R63, R63, R21 ;  /* 0x000000153f3f7220 */ /* 0x000fe40000410000 */
[--C-:B------:R-:W-:Y:S02]  /*16a20*/  FFMA.FTZ R2, R236, c[0x0][0x23c], -R0.reuse ;  /* 0x00008f00ec027a23 */ /* 0x100fe40000010800 */
[----:B------:R-:W-:Y:S01]  /*16a30*/  FMUL.FTZ R128, R128, R24 ;  /* 0x0000001880807220 */ /* 0x000fe20000410000 */
[----:B------:R-:W-:Y:S01]  /*16a40*/  MOV R166, R241 ;  /* 0x000000f100a67202 */ /* 0x000fe20000000f00 */
[----:B--2---:R-:W-:Y:S01]  /*16a50*/  HMMA.16816.F32.BF16 R228, R8, R30, R44 ;  /* 0x0000001e08e4723c */ /* 0x004fe2000004182c */
[----:B------:R-:W-:Y:S01]  /*16a60*/  MOV R164, R240 ;  /* 0x000000f000a47202 */ /* 0x000fe20000000f00 */
[----:B------:R2:W-:Y:S01]  /*16a70*/  MUFU.EX2 R236, R2 ;  /* 0x0000000200ec7308 */ /* 0x0005e20000000800 */
[----:B------:R-:W-:Y:S01]  /*16a80*/  MOV R167, R194 ;  /* 0x000000c200a77202 */ /* 0x000fe20000000f00 */
[----:B------:R-:W-:Y:S01]  /*16a90*/  FMUL.FTZ R129, R129, R24 ;  /* 0x0000001881817220 */ /* 0x000fe20000410000 */
[----:B------:R-:W-:Y:S01]  /*16aa0*/  MOV R165, R193 ;  /* 0x000000c100a57202 */ /* 0x000fe20000000f00 */
[----:B------:R-:W-:Y:S01]  /*16ab0*/  FMUL.FTZ R130, R130, R23 ;  /* 0x0000001782827220 */ /* 0x000fe20000410000 */
[----:B------:R-:W-:Y:S01]  /*16ac0*/  MOV R46, R35 ;  /* 0x00000023002e7202 */ /* 0x000fe20000000f00 */
[-C--:B------:R-:W-:Y:S01]  /*16ad0*/  HMMA.16816.F32.BF16 R240, R4, R28.reuse, R36 ;  /* 0x0000001c04f0723c */ /* 0x080fe20000041824 */
[----:B------:R-:W3:Y:S01]  /*16ae0*/  LDSM.16.MT88.4 R36, [R205+0xb000] ;  /* 0x00b00000cd24783b */ /* 0x000ee20000004200 */
[----:B------:R-:W-:Y:S01]  /*16af0*/  MOV R45, R34 ;  /* 0x00000022002d7202 */ /* 0x000fe20000000f00 */
[----:B------:R-:W-:Y:S01]  /*16b00*/  FMUL.FTZ R131, R131, R23 ;  /* 0x0000001783837220 */ /* 0x000fe20000410000 */
[----:B------:R-:W-:Y:S01]  /*16b10*/  MOV R44, R33 ;  /* 0x00000021002c7202 */ /* 0x000fe20000000f00 */
[----:B------:R-:W-:Y:S01]  /*16b20*/  FMUL.FTZ R76, R76, R22 ;  /* 0x000000164c4c7220 */ /* 0x000fe20000410000 */
[----:B------:R-:W-:Y:S01]  /*16b30*/  MOV R47, R192 ;  /* 0x000000c0002f7202 */ /* 0x000fe20000000f00 */
[----:B------:R-:W4:Y:S01]  /*16b40*/  LDSM.16.MT88.4 R32, [R201+0xb000] ;  /* 0x00b00000c920783b */ /* 0x000f220000004200 */
[----:B------:R-:W-:Y:S01]  /*16b50*/  HMMA.16816.F32.BF16 R40, R8, R28, R40 ;  /* 0x0000001c0828723c */ /* 0x000fe20000041828 */
[----:B------:R-:W-:Y:S01]  /*16b60*/  FMUL.FTZ R77, R77, R22 ;  /* 0x000000164d4d7220 */ /* 0x000fe20000410000 */
[----:B------:R-:W-:Y:S01]  /*16b70*/  MOV R199, R44 ;  /* 0x0000002c00c77202 */ /* 0x000fe20000000f00 */
[----:B--2---:R-:W-:Y:S01]  /*16b80*/  FFMA.FTZ R2, R196, c[0x0][0x23c], -R0 ;  /* 0x00008f00c4027a23 */ /* 0x004fe20000010800 */
[----:B------:R-:W-:Y:S01]  /*16b90*/  MOV R197, R164 ;  /* 0x000000a400c57202 */ /* 0x000fe20000000f00 */
[-C--:B------:R-:W-:Y:S01]  /*16ba0*/  FMUL.FTZ R78, R78, R21.reuse ;  /* 0x000000154e4e7220 */ /* 0x080fe20000410000 */
[----:B------:R-:W-:Y:S01]  /*16bb0*/  MOV R189, R166 ;  /* 0x000000a600bd7202 */ /* 0x000fe20000000f00 */
[----:B------:R2:W-:Y:S01]  /*16bc0*/  MUFU.EX2 R196, R2 ;  /* 0x0000000200c47308 */ /* 0x0005e20000000800 */
[----:B------:R-:W-:Y:S01]  /*16bd0*/  HMMA.16816.F32.BF16 R48, R4, R30, R48 ;  /* 0x0000001e0430723c */ /* 0x000fe20000041830 */
[----:B------:R-:W-:Y:S01]  /*16be0*/  LDSM.16.MT88.4 R28, [R206+0xb000] ;  /* 0x00b00000ce1c783b */ /* 0x000fe20000004200 */
        /* <DEDUP_REMOVED lines=8> */
[--C-:B--2---:R-:W-:Y:S01]  /*16c70*/  FFMA.FTZ R2, R186, c[0x0][0x23c], -R0.reuse ;  /* 0x00008f00ba027a23 */ /* 0x104fe20000010800 */
[----:B------:R-:W-:Y:S01]  /*16c80*/  HMMA.16816.F32.BF16 R232, R8, R16, R56 ;  /* 0x0000001008e8723c */ /* 0x000fe20000041838 */
[----:B------:R-:W-:Y:S02]  /*16c90*/  FFMA.FTZ R0, R184, c[0x0][0x23c], -R0 ;  /* 0x00008f00b8007a23 */ /* 0x000fe40000010800 */
[-C--:B------:R-:W-:Y:S02]  /*16ca0*/  FMUL.FTZ R82, R82, R23.reuse ;  /* 0x0000001752527220 */ /* 0x080fe40000410000 */
[----:B------:R-:W-:Y:S01]  /*16cb0*/  FMUL.FTZ R83, R83, R23 ;  /* 0x0000001753537220 */ /* 0x000fe20000410000 */
[----:B------:R1:W-:Y:S01]  /*16cc0*/  MUFU.EX2 R186, R0 ;  /* 0x0000000000ba7308 */ /* 0x0003e20000000800 */
[-C--:B------:R-:W-:Y:S01]  /*16cd0*/  FMUL.FTZ R84, R84, R24.reuse ;  /* 0x0000001854547220 */ /* 0x080fe20000410000 */
[----:B------:R-:W-:Y:S01]  /*16ce0*/  HMMA.16816.F32.BF16 R64, R4, R18, R64 ;  /* 0x000000120440723c */ /* 0x000fe20000041840 */
[----:B------:R-:W-:-:S02]  /*16cf0*/  FMUL.FTZ R85, R85, R24 ;  /* 0x0000001855557220 */ /* 0x000fc40000410000 */
[-C--:B------:R-:W-:Y:S02]  /*16d00*/  FMUL.FTZ R86, R86, R23.reuse ;  /* 0x0000001756567220 */ /* 0x080fe40000410000 */
[-C--:B------:R-:W-:Y:S02]  /*16d10*/  FMUL.FTZ R87, R87, R23.reuse ;  /* 0x0000001757577220 */ /* 0x080fe40000410000 */
[-C--:B------:R-:W-:Y:S01]  /*16d20*/  FMUL.FTZ R96, R96, R24.reuse ;  /* 0x0000001860607220 */ /* 0x080fe20000410000 */
[----:B------:R-:W-:Y:S01]  /*16d30*/  HMMA.16816.F32.BF16 R192, R8, R18, R60 ;  /* 0x0000001208c0723c */ /* 0x000fe2000004183c */
[----:B------:R-:W2:Y:S01]  /*16d40*/  LDSM.16.MT88.4 R16, [R203+0xb000] ;  /* 0x00b00000cb10783b */ /* 0x000ea20000004200 */
[----:B------:R-:W-:Y:S02]  /*16d50*/  FMUL.FTZ R97, R97, R24 ;  /* 0x0000001861617220 */ /* 0x000fe40000410000 */
[-C--:B------:R-:W-:Y:S02]  /*16d60*/  FMUL.FTZ R98, R98, R23.reuse ;  /* 0x0000001762627220 */ /* 0x080fe40000410000 */
[-C--:B------:R-:W-:Y:S01]  /*16d70*/  FMUL.FTZ R99, R99, R23.reuse ;  /* 0x0000001763637220 */ /* 0x080fe20000410000 */
[----:B------:R-:W-:Y:S01]  /*16d80*/  MOV R62, R252 ;  /* 0x000000fc003e7202 */ /* 0x000fe20000000f00 */
[-C--:B------:R-:W-:Y:S01]  /*16d90*/  FMUL.FTZ R100, R100, R24.reuse ;  /* 0x0000001864647220 */ /* 0x080fe20000410000 */
[----:B------:R5:W1:Y:S01]  /*16da0*/  MUFU.EX2 R252, R2 ;  /* 0x0000000200fc7308 */ /* 0x000a620000000800 */
[----:B------:R-:W-:Y:S01]  /*16db0*/  FMUL.FTZ R101, R101, R24 ;  /* 0x0000001865657220 */ /* 0x000fe20000410000 */
[----:B---3--:R-:W-:Y:S01]  /*16dc0*/  HMMA.16816.F32.BF16 R56, R4, R38, R128 ;  /* 0x000000260438723c */ /* 0x008fe20000041880 */
        /* <DEDUP_REMOVED lines=11> */
[----:B----4-:R-:W-:Y:S01]  /*16e80*/  HMMA.16816.F32.BF16 R180, R8, R34, R76 ;  /* 0x0000002208b4723c */ /* 0x010fe2000004184c */
[----:B------:R-:W-:Y:S01]  /*16e90*/  FMUL.FTZ R114, R114, R23 ;  /* 0x0000001772727220 */ /* 0x000fe20000410000 */
[----:B------:R-:W-:Y:S01]  /*16ea0*/  MOV R129, R175 ;  /* 0x000000af00817202 */ /* 0x000fe20000000f00 */
[-C--:B------:R-:W-:Y:S01]  /*16eb0*/  FMUL.FTZ R115, R115, R23.reuse ;  /* 0x0000001773737220 */ /* 0x080fe20000410000 */
[----:B------:R-:W-:Y:S01]  /*16ec0*/  MOV R128, R174 ;  /* 0x000000ae00807202 */ /* 0x000fe20000000f00 */
[----:B------:R-:W-:-:S02]  /*16ed0*/  FMUL.FTZ R118, R118, R23 ;  /* 0x0000001776767220 */ /* 0x000fc40000410000 */
[----:B------:R-:W-:Y:S01]  /*16ee0*/  FMUL.FTZ R119, R119, R23 ;  /* 0x0000001777777220 */ /* 0x000fe20000410000 */
[----:B------:R-:W-:Y:S01]  /*16ef0*/  MOV R79, R172 ;  /* 0x000000ac004f7202 */ /* 0x000fe20000000f00 */
        /* <DEDUP_REMOVED lines=10> */
[----:B-1----:R-:W-:Y:S01]  /*16fa0*/  FFMA.FTZ R0, R237, c[0x0][0x23c], -R12 ;  /* 0x00008f00ed007a23 */ /* 0x002fe2000001080c */
[C---:B--2---:R-:W-:Y:S01]  /*16fb0*/  HMMA.16816.F32.BF16 R84, R4.reuse, R16, R84 ;  /* 0x000000100454723c */ /* 0x044fe20000041854 */
[----:B-----5:R-:W-:Y:S01]  /*16fc0*/  IMAD.WIDE.U32 R2, R179, -0x2daee0ad, RZ ;  /* 0xd2511f53b3027825 */ /* 0x020fe200078e00ff */
[----:B------:R-:W-:Y:S01]  /*16fd0*/  MOV R179, R130 ;  /* 0x0000008200b37202 */ /* 0x000fe20000000f00 */
[----:B------:R1:W-:Y:S01]  /*16fe0*/  MUFU.EX2 R184, R0 ;  /* 0x0000000000b87308 */ /* 0x0003e20000000800 */
[----:B------:R-:W-:Y:S01]  /*16ff0*/  MOV R237, R128 ;  /* 0x0000008000ed7202 */ /* 0x000fe20000000f00 */
[-C--:B------:R-:W-:Y:S01]  /*17000*/  FMUL.FTZ R72, R72, R22.reuse ;  /* 0x0000001648487220 */ /* 0x080fe20000410000 */
[----:B------:R-:W-:Y:S01]  /*17010*/  SHF.R.U32.HI R15, RZ, 0x10, R2 ;  /* 0x00000010ff0f7819 */ /* 0x000fe20000011602 */
[----:B------:R-:W-:Y:S01]  /*17020*/  FMUL.FTZ R73, R73, R22 ;  /* 0x0000001649497220 */ /* 0x000fe20000410000 */
[----:B------:R-:W-:Y:S01]  /*17030*/  HMMA.16816.F32.BF16 R96, R4, R18, R96 ;  /* 0x000000120460723c */ /* 0x000fe20000041860 */
[----:B------:R-:W-:-:S02]  /*17040*/  FMUL.FTZ R74, R74, R21 ;  /* 0x000000154a4a7220 */ /* 0x000fc40000410000 */
[-C--:B------:R-:W-:Y:S02]  /*17050*/  FMUL.FTZ R75, R75, R21.reuse ;  /* 0x000000154b4b7220 */ /* 0x080fe40000410000 */
[-C--:B------:R-:W-:Y:S02]  /*17060*/  FMUL.FTZ R104, R104, R22.reuse ;  /* 0x0000001668687220 */ /* 0x080fe40000410000 */
[----:B------:R-:W-:Y:S01]  /*17070*/  FMUL.FTZ R105, R105, R22 ;  /* 0x0000001669697220 */ /* 0x000fe20000410000 */
[----:B------:R-:W-:Y:S01]  /*17080*/  HMMA.16816.F32.BF16 R100, R4, R28, R100 ;  /* 0x0000001c0464723c */ /* 0x000fe20000041864 */
[----:B------:R-:W-:Y:S02]  /*17090*/  FMUL.FTZ R106, R106, R21 ;  /* 0x000000156a6a7220 */ /* 0x000fe40000410000 */
[----:B-1----:R-:W-:Y:S01]  /*170a0*/  FFMA.FTZ R0, R198, c[0x0][0x23c], -R12 ;  /* 0x00008f00c6007a23 */ /* 0x002fe2000001080c */
[----:B------:R-:W-:Y:S01]  /*170b0*/  MOV R198, R129 ;  /* 0x0000008100c67202 */ /* 0x000fe20000000f00 */
        /* <DEDUP_REMOVED lines=11> */
[----:B------:R-:W-:Y:S01]  /*17170*/  LOP3.LUT R4, R3, UR18, R178, 0x96, !PT ;  /* 0x0000001203047c12 */ /* 0x000fe2000f8e96b2 */
[C---:B------:R-:W-:Y:S01]  /*17180*/  HMMA.16816.F32.BF16 R88, R8.reuse, R16, R88 ;  /* 0x000000100858723c */ /* 0x040fe20000041858 */
[----:B------:R-:W-:Y:S01]  /*17190*/  LOP3.LUT R6, R2, 0xffff, RZ, 0xc0, !PT ;  /* 0x0000ffff02067812 */ /* 0x000fe200078ec0ff */
[----:B------:R-:W-:Y:S01]  /*171a0*/  FFMA.FTZ R5, R185, c[0x0][0x23c], -R12 ;  /* 0x00008f00b9057a23 */ /* 0x000fe2000001080c */
[----:B------:R1:W-:Y:S01]  /*171b0*/  MUFU.EX2 R178, R0 ;  /* 0x0000000000b27308 */ /* 0x0003e20000000800 */
[----:B------:R-:W-:Y:S01]  /*171c0*/  FMUL.FTZ R124, R124, R22 ;  /* 0x000000167c7c7220 */ /* 0x000fe20000410000 */
[----:B------:R-:W-:Y:S01]  /*171d0*/  MOV R185, R60 ;  /* 0x0000003c00b97202 */ /* 0x000fe20000000f00 */
[----:B------:R-:W-:Y:S01]  /*171e0*/  FMUL.FTZ R125, R125, R22 ;  /* 0x000000167d7d7220 */ /* 0x000fe20000410000 */
[----:B------:R-:W-:Y:S01]  /*171f0*/  LOP3.LUT R16, R2, 0xff, RZ, 0xc0, !PT ;  /* 0x000000ff02107812 */ /* 0x000fe200078ec0ff */
[----:B------:R-:W-:Y:S01]  /*17200*/  HMMA.16816.F32.BF16 R172, R8, R18, R92 ;  /* 0x0000001208ac723c */ /* 0x000fe2000004185c */
[-C--:B------:R-:W-:Y:S01]  /*17210*/  FMUL.FTZ R126, R126, R21.reuse ;  /* 0x000000157e7e7220 */ /* 0x080fe20000410000 */
[----:B------:R-:W-:Y:S01]  /*17220*/  LDSM.16.MT88.4 R92, [R203+0xb800] ;  /* 0x00b80000cb5c783b */ /* 0x000fe20000004200 */
[----:B------:R2:W-:Y:S01]  /*17230*/  MUFU.EX2 R138, R5 ;  /* 0x00000005008a7308 */ /* 0x0005e20000000800 */
[----:B------:R-:W-:-:S02]  /*17240*/  FMUL.FTZ R127, R127, R21 ;  /* 0x000000157f7f7220 */ /* 0x000fc40000410000 */
[--C-:B------:R-:W-:Y:S01]  /*17250*/  FFMA.FTZ R26, R238, c[0x0][0x23c], -R13.reuse ;  /* 0x00008f00ee1a7a23 */ /* 0x100fe2000001080d */
[----:B------:R-:W-:Y:S01]  /*17260*/  SHF.R.U32.HI R19, RZ, 0x18, R2 ;  /* 0x00000018ff137819 */ /* 0x000fe20000011602 */
[----:B------:R-:W-:Y:S01]  /*17270*/  IMAD.WIDE.U32 R2, R177, -0x2daee0ad, RZ ;  /* 0xd2511f53b1027825 */ /* 0x000fe200078e00ff */
[C---:B------:R-:W-:Y:S01]  /*17280*/  HMMA.16816.F32.BF16 R72, R8.reuse, R32, R72 ;  /* 0x000000200848723c */ /* 0x040fe20000041848 */
[----:B------:R-:W-:Y:S02]  /*17290*/  MOV R177, R61 ;  /* 0x0000003d00b17202 */ /* 0x000fe40000000f00 */
[----:B-1----:R-:W-:Y:S01]  /*172a0*/  FFMA.FTZ R0, R188, c[0x0][0x23c], -R12 ;  /* 0x00008f00bc007a23 */ /* 0x002fe2000001080c */
[----:B------:R-:W-:Y:S01]  /*172b0*/  LOP3.LUT R18, R2, 0xff, RZ, 0xc0, !PT ;  /* 0x000000ff02127812 */ /* 0x000fe200078ec0ff */
[----:B------:R-:W-:Y:S01]  /*172c0*/  FFMA.FTZ R7, R190, c[0x0][0x23c], -R13 ;  /* 0x00008f00be077a23 */ /* 0x000fe2000001080d */
[--C-:B------:R-:W-:Y:S01]  /*172d0*/  SHF.R.U32.HI R17, RZ, 0x10, R2.reuse ;  /* 0x00000010ff117819 */ /* 0x100fe20000011602 */
[----:B------:R1:W-:Y:S01]  /*172e0*/  MUFU.EX2 R139, R0 ;  /* 0x00000000008b7308 */ /* 0x0003e20000000800 */
[----:B------:R-:W-:Y:S01]  /*172f0*/  SHF.R.U32.HI R12, RZ, 0x18, R2 ;  /* 0x00000018ff0c7819 */ /* 0x000fe20000011602 */
[----:B------:R-:W-:Y:S01]  /*17300*/  HMMA.16816.F32.BF16 R104, R8, R28, R104 ;  /* 0x0000001c0868723c */ /* 0x000fe20000041868 */
[----:B--2---:R-:W-:Y:S01]  /*17310*/  LOP3.LUT R5, R2, 0xffff, RZ, 0xc0, !PT ;  /* 0x0000ffff02057812 */ /* 0x004fe200078ec0ff */
[----:B------:R-:W-:Y:S01]  /*17320*/  FFMA.FTZ R2, R239, c[0x0][0x23c], -R14 ;  /* 0x00008f00ef027a23 */ /* 0x000fe2000001080e */
[----:B------:R-:W-:-:S02]  /*17330*/  MOV R188, R131 ;  /* 0x0000008300bc7202 */ /* 0x000fc40000000f00 */
[----:B------:R-:W-:Y:S01]  /*17340*/  MOV R239, R63 ;  /* 0x0000003f00ef7202 */ /* 0x000fe20000000f00 */
[----:B------:R2:W-:Y:S01]  /*17350*/  MUFU.EX2 R133, R2 ;  /* 0x0000000200857308 */ /* 0x0005e20000000800 */
[----:B------:R-:W-:Y:S01]  /*17360*/  MOV R238, R47 ;  /* 0x0000002f00ee7202 */ /* 0x000fe20000000f00 */
[----:B------:R-:W-:Y:S01]  /*17370*/  HMMA.16816.F32.BF16 R32, R8, R30, R108 ;  /* 0x0000001e0820723c */ /* 0x000fe2000004186c */
[----:B------:R-:W-:Y:S01]  /*17380*/  MOV R190, R165 ;  /* 0x000000a500be7202 */ /* 0x000fe20000000f00 */
[----:B------:R-:W-:Y:S01]  /*17390*/  LDSM.16.MT88.4 R108, [R206+0xb800] ;  /* 0x00b80000ce6c783b */ /* 0x000fe20000004200 */
[----:B-1----:R-:W-:Y:S01]  /*173a0*/  LOP3.LUT R0, R3, UR18, R176, 0x96, !PT ;  /* 0x0000001203007c12 */ /* 0x002fe2000f8e96b0 */
[----:B------:R-:W-:-:S04]  /*173b0*/  FFMA.FTZ R3, R191, c[0x0][0x23c], -R14 ;  /* 0x00008f00bf037a23 */ /* 0x000fc8000001080e */
[C---:B------:R-:W-:Y:S01]  /*173c0*/  HMMA.16816.F32.BF16 R120, R8.reuse, R36, R120 ;  /* 0x000000240878723c */ /* 0x040fe20000041878 */
[----:B------:R-:W-:Y:S01]  /*173d0*/  FFMA.FTZ R14, R187, c[0x0][0x23c], -R14 ;  /* 0x00008f00bb0e7a23 */ /* 0x000fe2000001080e */
[----:B------:R-:W-:Y:S01]  /*173e0*/  MUFU.EX2 R26, R26 ;  /* 0x0000001a001a7308 */ /* 0x000fe20000000800 */
[----:B------:R-:W-:Y:S02]  /*173f0*/  MOV R176, R62 ;  /* 0x0000003e00b07202 */ /* 0x000fe40000000f00 */
[----:B------:R-:W-:Y:S01]  /*17400*/  MOV R191, R45 ;  /* 0x0000002d00bf7202 */ /* 0x000fe20000000f00 */
[----:B------:R-:W1:Y:S01]  /*17410*/  LDSM.16.MT88.4 R60, [R205+0xa800] ;  /* 0x00a80000cd3c783b */ /* 0x000e620000004200 */
[----:B--2---:R-:W-:Y:S01]  /*17420*/  SHF.R.U32.HI R2, RZ, 0x8, R6 ;  /* 0x00000008ff027819 */ /* 0x004fe20000011606 */
[----:B------:R-:W-:Y:S01]  /*17430*/  HMMA.16816.F32.BF16 R28, R8, R38, R124 ;  /* 0x00000026081c723c */ /* 0x000fe2000004187c */
[----:B------:R-:W-:Y:S01]  /*17440*/  LOP3.LUT R6, R15, 0xff, RZ, 0xc0, !PT ;  /* 0x000000ff0f067812 */ /* 0x000fe200078ec0ff */
[----:B------:R2:W-:Y:S01]  /*17450*/  MUFU.EX2 R132, R3 ;  /* 0x0000000300847308 */ /* 0x0005e20000000800 */
[----:B------:R-:W-:-:S02]  /*17460*/  PRMT R16, R16, 0x5410, R2 ;  /* 0x0000541010107816 */ /* 0x000fc40000000002 */
[----:B------:R-:W-:Y:S02]  /*17470*/  LOP3.LUT R2, R17, 0xff, RZ, 0xc0, !PT ;  /* 0x000000ff11027812 */ /* 0x000fe400078ec0ff */
[----:B------:R-:W-:Y:S02]  /*17480*/  LOP3.LUT R8, R4, 0xff, RZ, 0xc0, !PT ;  /* 0x000000ff04087812 */ /* 0x000fe400078ec0ff */
[----:B------:R-:W-:Y:S01]  /*17490*/  PRMT R12, R2, 0x5410, R12 ;  /* 0x00005410020c7816 */ /* 0x000fe2000000000c */
[----:B------:R3:W4:Y:S01]  /*174a0*/  MUFU.EX2 R17, R14 ;  /* 0x0000000e00117308 */ /* 0x0007220000000800 */
[C---:B------:R-:W-:Y:S02]  /*174b0*/  LOP3.LUT R2, R0.reuse, 0xffff, RZ, 0xc0, !PT ;  /* 0x0000ffff00027812 */ /* 0x040fe400078ec0ff */
[----:B------:R-:W-:Y:S02]  /*174c0*/  LOP3.LUT R9, R0, 0xff, RZ, 0xc0, !PT ;  /* 0x000000ff00097812 */ /* 0x000fe400078ec0ff */
[----:B------:R-:W-:-:S02]  /*174d0*/  SHF.R.U32.HI R11, RZ, 0x18, R0 ;  /* 0x00000018ff0b7819 */ /* 0x000fc40000011600 */
[----:B------:R-:W-:Y:S01]  /*174e0*/  SHF.R.U32.HI R2, RZ, 0x8, R2 ;  /* 0x00000008ff027819 */ /* 0x000fe20000011602 */
[----:B------:R5:W1:Y:S01]  /*174f0*/  MUFU.EX2 R15, R7 ;  /* 0x00000007000f7308 */ /* 0x000a620000000800 */
[----:B--2---:R-:W-:Y:S02]  /*17500*/  SHF.R.U32.HI R3, RZ, 0x8, R5 ;  /* 0x00000008ff037819 */ /* 0x004fe40000011605 */
[----:B------:R-:W-:Y:S02]  /*17510*/  SHF.R.U32.HI R5, RZ, 0x10, R4 ;  /* 0x00000010ff057819 */ /* 0x000fe40000011604 */
[----:B------:R-:W-:Y:S02]  /*17520*/  PRMT R13, R18, 0x5410, R3 ;  /* 0x00005410120d7816 */ /* 0x000fe40000000003 */
[----:B------:R-:W-:Y:S02]  /*17530*/  LOP3.LUT R3, R4, 0xffff, RZ, 0xc0, !PT ;  /* 0x0000ffff04037812 */ /* 0x000fe400078ec0ff */
[----:B---3--:R-:W-:-:S02]  /*17540*/  PRMT R14, R6, 0x5410, R19 ;  /* 0x00005410060e7816 */ /* 0x008fc40000000013 */
[----:B------:R-:W-:Y:S02]  /*17550*/  SHF.R.U32.HI R6, RZ, 0x10, R0 ;  /* 0x00000010ff067819 */ /* 0x000fe40000011600 */
[----:B------:R-:W-:Y:S02]  /*17560*/  PRMT R9, R9, 0x5410, R2 ;  /* 0x0000541009097816 */ /* 0x000fe40000000002 */
[----:B------:R-:W-:Y:S01]  /*17570*/  LOP3.LUT R0, R6, 0xff, RZ, 0xc0, !PT ;  /* 0x000000ff06007812 */ /* 0x000fe200078ec0ff */
[--C-:B------:R-:W-:Y:S01]  /*17580*/  HSET2.LE.AND R6, R12, R79.reuse, PT ;  /* 0x0000004f0c067233 */ /* 0x100fe20003803000 */
[----:B-----5:R-:W-:Y:S01]  /*17590*/  SHF.R.U32.HI R7, RZ, 0x18, R4 ;  /* 0x00000018ff077819 */ /* 0x020fe20000011604 */
[----:B------:R-:W-:Y:S01]  /*175a0*/  HSET2.LE.AND R9, R9, R79, PT ;  /* 0x0000004f09097233 */ /* 0x000fe20003803000 */
[----:B------:R-:W-:Y:S02]  /*175b0*/  SHF.R.U32.HI R4, RZ, 0x8, R3 ;  /* 0x00000008ff047819 */ /* 0x000fe40000011603 */
[----:B------:R-:W-:-:S02]  /*175c0*/  F2FP.BF16.PACK_AB R2, R186, R252 ;  /* 0x000000fcba02723e */ /* 0x000fc400000010ff */
[----:B------:R-:W-:Y:S02]  /*175d0*/  PRMT R10, R8, 0x5410, R4 ;  /* 0x00005410080a7816 */ /* 0x000fe40000000004 */
[----:B------:R-:W-:Y:S01]  /*175e0*/  PRMT R4, R0, 0x5410, R11 ;  /* 0x0000541000047816 */ /* 0x000fe2000000000b */
[--C-:B------:R-:W-:Y:S01]  /*175f0*/  HSET2.LE.AND R0, R16, R79.reuse, PT ;  /* 0x0000004f10007233 */ /* 0x100fe20003803000 */
[----:B------:R-:W-:Y:S01]  /*17600*/  LOP3.LUT R3, R5, 0xff, RZ, 0xc0, !PT ;  /* 0x000000ff05037812 */ /* 0x000fe200078ec0ff */
[----:B------:R-:W-:Y:S01]  /*17610*/  HSET2.LE.AND R5, R13, R79, PT ;  /* 0x0000004f0d057233 */ /* 0x000fe20003803000 */
[----:B------:R-:W-:Y:S02]  /*17620*/  MOV R187, R46 ;  /* 0x0000002e00bb7202 */ /* 0x000fe40000000f00 */
[----:B------:R-:W-:Y:S01]  /*17630*/  LOP3.LUT R130, R0, R2, RZ, 0xc0, !PT ;  /* 0x0000000200827212 */ /* 0x000fe200078ec0ff */
[----:B------:R-:W2:Y:S01]  /*17640*/  LDSM.16.MT88.4 R44, [R206+0xa800] ;  /* 0x00a80000ce2c783b */ /* 0x000ea20000004200 */
[----:B----4-:R-:W-:-:S02]  /*17650*/  F2FP.BF16.PACK_AB R0, R17, R132 ;  /* 0x000000841100723e */ /* 0x010fc400000010ff */
[----:B------:R-:W-:Y:S01]  /*17660*/  PRMT R8, R3, 0x5410, R7 ;  /* 0x0000541003087816 */ /* 0x000fe20000000007 */
[--C-:B------:R-:W-:Y:S01]  /*17670*/  HSET2.LE.AND R7, R10, R79.reuse, PT ;  /* 0x0000004f0a077233 */ /* 0x100fe20003803000 */
[----:B------:R-:W-:Y:S01]  /*17680*/  LOP3.LUT R126, R5, R0, RZ, 0xc0, !PT ;  /* 0x00000000057e7212 */ /* 0x000fe200078ec0ff */
[--C-:B------:R-:W-:Y:S01]  /*17690*/  HSET2.LE.AND R10, R4, R79.reuse, PT ;  /* 0x0000004f040a7233 */ /* 0x100fe20003803000 */
[----:B------:R-:W-:Y:S01]  /*176a0*/  F2FP.BF16.PACK_AB R4, R138, R139 ;  /* 0x0000008b8a04723e */ /* 0x000fe200000010ff */
[--C-:B------:R-:W-:Y:S01]  /*176b0*/  HSET2.LE.AND R3, R14, R79.reuse, PT ;  /* 0x0000004f0e037233 */ /* 0x100fe20003803000 */
[----:B-1----:R-:W-:Y:S01]  /*176c0*/  F2FP.BF16.PACK_AB R2, R20, R15 ;  /* 0x0000000f1402723e */ /* 0x002fe200000010ff */
[----:B------:R-:W-:Y:S01]  /*176d0*/  HSET2.LE.AND R8, R8, R79, PT ;  /* 0x0000004f08087233 */ /* 0x000fe20003803000 */
[----:B------:R-:W-:Y:S01]  /*176e0*/  F2FP.BF16.PACK_AB R0, R196, R236 ;  /* 0x000000ecc400723e */ /* 0x000fe200000010ff */
[----:B------:R-:W-:Y:S01]  /*176f0*/  LDSM.16.MT88.4 R76, [R201+0xb800] ;  /* 0x00b80000c94c783b */ /* 0x000fe20000004200 */
[----:B------:R-:W-:-:S02]  /*17700*/  LOP3.LUT R131, R3, R4, RZ, 0xc0, !PT ;  /* 0x0000000403837212 */ /* 0x000fc400078ec0ff */
[----:B------:R-:W-:Y:S01]  /*17710*/  LOP3.LUT R127, R6, R2, RZ, 0xc0, !PT ;  /* 0x00000002067f7212 */ /* 0x000fe200078ec0ff */
[----:B------:R-:W-:Y:S01]  /*17720*/  FFMA.FTZ R2, R197, R21, R190 ;  /* 0x00000015c5027223 */ /* 0x000fe200000100be */
[----:B------:R-:W-:Y:S02]  /*17730*/  LOP3.LUT R128, R7, R0, RZ, 0xc0, !PT ;  /* 0x0000000007807212 */ /* 0x000fe400078ec0ff */
[----:B------:R-:W1:Y:S01]  /*17740*/  LDSM.16.MT88.4 R4, [R205+0xb800] ;  /* 0x00b80000cd04783b */ /* 0x000e620000004200 */
[----:B------:R-:W-:Y:S02]  /*17750*/  F2FP.BF16.PACK_AB R0, R178, R184 ;  /* 0x000000b8b200723e */ /* 0x000fe400000010ff */
[----:B------:R-:W-:Y:S02]  /*17760*/  MOV R19, R167 ;  /* 0x000000a700137202 */ /* 0x000fe40000000f00 */
[----:B------:R-:W-:Y:S01]  /*17770*/  LOP3.LUT R129, R8, R0, RZ, 0xc0, !PT ;  /* 0x0000000008817212 */ /* 0x000fe200078ec0ff */
[----:B------:R-:W-:Y:S01]  /*17780*/  LDSM.16.MT88.4 R164, [R203+0xa800] ;  /* 0x00a80000cba4783b */ /* 0x000fe20000004200 */
[----:B------:R-:W-:Y:S01]  /*17790*/  F2FP.BF16.PACK_AB R0, R25, R133 ;  /* 0x000000851900723e */ /* 0x000fe200000010ff */
[----:B------:R-:W-:Y:S01]  /*177a0*/  FFMA.FTZ R3, R189, R22, R19 ;  /* 0x00000016bd037223 */ /* 0x000fe20000010013 */
[----:B------:R-:W-:-:S02]  /*177b0*/  MOV R18, R148 ;  /* 0x0000009400127202 */ /* 0x000fc40000000f00 */
[----:B------:R-:W-:Y:S01]  /*177c0*/  MOV R11, R149 ;  /* 0x00000095000b7202 */ /* 0x000fe20000000f00 */
[C---:B------:R-:W-:Y:S01]  /*177d0*/  HMMA.16816.F32.BF16 R52, R128.reuse, R60, R52 ;  /* 0x0000003c8034723c */ /* 0x040fe20000041834 */
[----:B------:R-:W-:Y:S02]  /*177e0*/  MOV R16, R150 ;  /* 0x0000009600107202 */ /* 0x000fe40000000f00 */
[----:B------:R-:W-:Y:S01]  /*177f0*/  MOV R14, R151 ;  /* 0x00000097000e7202 */ /* 0x000fe20000000f00 */
[----:B------:R-:W-:Y:S01]  /*17800*/  FFMA.FTZ R8, R18, R23, R11 ;  /* 0x0000001712087223 */ /* 0x000fe2000001000b */
[----:B------:R-:W3:Y:S01]  /*17810*/  LDSM.16.MT88.4 R148, [R201+0xa800] ;  /* 0x00a80000c994783b */ /* 0x000ee20000004200 */
[----:B------:R-:W-:Y:S02]  /*17820*/  LOP3.LUT R124, R9, R0, RZ, 0xc0, !PT ;  /* 0x00000000097c7212 */ /* 0x000fe400078ec0ff */
[----:B------:R-:W-:Y:S01]  /*17830*/  F2FP.BF16.PACK_AB R0, R27, R26 ;  /* 0x0000001a1b00723e */ /* 0x000fe200000010ff */
[----:B------:R-:W-:Y:S01]  /*17840*/  FADD.FTZ R8, R187, R8 ;  /* 0x00000008bb087221 */ /* 0x000fe20000010000 */
[----:B--2---:R-:W-:Y:S02]  /*17850*/  HMMA.16816.F32.BF16 R36, R128, R44, R240 ;  /* 0x0000002c8024723c */ /* 0x004fe400000418f0 */
[----:B------:R-:W-:Y:S01]  /*17860*/  LOP3.LUT R125, R10, R0, RZ, 0xc0, !PT ;  /* 0x000000000a7d7212 */ /* 0x000fe200078ec0ff */
[----:B------:R-:W-:-:S04]  /*17870*/  FFMA.FTZ R0, R16, R24, R14 ;  /* 0x0000001810007223 */ /* 0x000fc8000001000e */
        /* <DEDUP_REMOVED lines=11> */
[----:B-1----:R-:W-:Y:S01]  /*17930*/  HMMA.16816.F32.BF16 R116, R128, R4, R116 ;  /* 0x000000048074723c */ /* 0x002fe20000041874 */
[----:B------:R-:W-:-:S07]  /*17940*/  FADD.FTZ R0, R25, R0 ;  /* 0x0000000019007221 */ /* 0x000fce0000010000 */
[----:B------:R-:W-:Y:S07]  /*17950*/  HMMA.16816.F32.BF16 R120, R124, R4, R120 ;  /* 0x000000047c78723c */ /* 0x000fee0000041878 */
[----:B------:R-:W-:Y:S01]  /*17960*/  FADD.FTZ R4, R199, R2 ;  /* 0x00000002c7047221 */ /* 0x000fe20000010000 */
[----:B---3--:R-:W-:Y:S01]  /*17970*/  HMMA.16816.F32.BF16 R140, R128, R148, R140 ;  /* 0x00000094808c723c */ /* 0x008fe2000004188c */
        /* <DEDUP_REMOVED lines=45> */
.L_x_1981:
[----:B-1-3--:R-:W-:-:S06]  /*17c50*/  UISETP.GT.AND UP0, UPT, UR33, UR19, UPT ;  /* 0x000000132100728c */ /* 0x00afcc000bf04270 */
[----:B------:R-:W-:-:S13]  /*17c60*/  PLOP3.LUT P0, PT, PT, PT, UP0, 0x80, 0x0 ;  /* 0x000000000000781c */ /* 0x000fda0003f0f008 */
[----:B------:R-:W-:Y:S05]  /*17c70*/  @!P0 BRA `(.L_x_1994) ;  /* 0x0000406000008947 */ /* 0x000fea0003800000 */
[----:B------:R-:W2:Y:S01]  /*17c80*/  LDL.LU R10, [R1+0x94] ;  /* 0x00009400010a7983 */ /* 0x000ea20000300800 */
[----:B------:R-:W1:Y:S01]  /*17c90*/  LDC.U8 R0, c[0x0][0x2d8] ;  /* 0x0000b600ff007b82 */ /* 0x000e620000000000 */
[----:B------:R-:W-:Y:S01]  /*17ca0*/  MOV R132, R135 ;  /* 0x0000008700847202 */ /* 0x000fe20000000f00 */
[----:B------:R-:W-:Y:S01]  /*17cb0*/  IMAD.MOV.U32 R138, RZ, RZ, R137 ;  /* 0x000000ffff8a7224 */ /* 0x000fe200078e0089 */
[----:B------:R-:W3:Y:S01]  /*17cc0*/  LDL.64 R12, [R1+0x48] ;  /* 0x00004800010c7983 */ /* 0x000ee20000100a00 */
[----:B------:R-:W-:Y:S02]  /*17cd0*/  MOV R3, R136 ;  /* 0x0000008800037202 */ /* 0x000fe40000000f00 */
[----:B------:R-:W-:Y:S01]  /*17ce0*/  MOV R133, R134 ;  /* 0x0000008600857202 */ /* 0x000fe20000000f00 */
[----:B------:R-:W4:Y:S04]  /*17cf0*/  LDL R9, [R1+0x60] ;  /* 0x0000600001097983 */ /* 0x000f280000100800 */
[----:B------:R-:W5:Y:S04]  /*17d00*/  LDL.LU R2, [R1+0x70] ;  /* 0x0000700001027983 */ /* 0x000f680000300800 */
[----:B------:R-:W2:Y:S04]  /*17d10*/  LDL.LU R8, [R1+0x90] ;  /* 0x0000900001087983 */ /* 0x000ea80000300800 */
[----:B------:R-:W2:Y:S04]  /*17d20*/  LDL.LU.64 R6, [R1+0x78] ;  /* 0x0000780001067983 */ /* 0x000ea80000300a00 */
[----:B------:R-:W2:Y:S01]  /*17d30*/  LDL.LU.64 R4, [R1+0x88] ;  /* 0x0000880001047983 */ /* 0x000ea20000300a00 */
[----:B-1----:R-:W-:-:S03]  /*17d40*/  PRMT R0, R0, 0x7054, R0 ;  /* 0x0000705400007816 */ /* 0x002fc60000000000 */
[----:B------:R-:W2:Y:S01]  /*17d50*/  LDL.LU R11, [R1+0x28] ;  /* 0x00002800010b7983 */ /* 0x000ea20000300800 */
[----:B---3--:R-:W-:Y:S01]  /*17d60*/  IMAD.MOV.U32 R14, RZ, RZ, R12 ;  /* 0x000000ffff0e7224 */ /* 0x008fe200078e000c */
[----:B------:R-:W-:Y:S02]  /*17d70*/  MOV R15, R13 ;  /* 0x0000000d000f7202 */ /* 0x000fe40000000f00 */
[----:B----4-:R-:W-:Y:S01]  /*17d80*/  ISETP.GE.AND P4, PT, R9, c[0x0][0x220], PT ;  /* 0x0000880009007a0c */ /* 0x010fe20003f86270 */
[----:B--2---:R-:W-:-:S04]  /*17d90*/  IMAD.WIDE.U32 R12, R11, -0x326172a9, RZ ;  /* 0xcd9e8d570b0c7825 */ /* 0x004fc800078e00ff */
[----:B------:R-:W-:Y:S01]  /*17da0*/  IMAD.WIDE.U32 R10, R10, -0x326172a9, RZ ;  /* 0xcd9e8d570a0a7825 */ /* 0x000fe200078e00ff */
[-C--:B-----5:R-:W-:Y:S01]  /*17db0*/  LOP3.LUT R0, R13, R2.reuse, RZ, 0x3c, !PT ;  /* 0x000000020d007212 */ /* 0x0a0fe200078e3cff */
[----:B------:R1:W-:Y:S03]  /*17dc0*/  STL.64 [R1+0x28], R12 ;  /* 0x0000280c01007387 */ /* 0x0003e60000100a00 */
[----:B------:R-:W-:Y:S01]  /*17dd0*/  LOP3.LUT R2, R11, R2, RZ, 0x3c, !PT ;  /* 0x000000020b027212 */ /* 0x000fe200078e3cff */
[----:B------:R2:W-:Y:S01]  /*17de0*/  STL.64 [R1+0x20], R10 ;  /* 0x0000200a01007387 */ /* 0x0005e20000100a00 */
[----:B------:R-:W-:Y:S02]  /*17df0*/  IMAD.MOV.U32 R5, RZ, RZ, R7 ;  /* 0x000000ffff057224 */ /* 0x000fe400078e0007 */
[----:B-1----:R-:W-:-:S04]  /*17e00*/  IMAD.WIDE.U32 R12, R8, -0x2daee0ad, RZ ;  /* 0xd2511f53080c7825 */ /* 0x002fc800078e00ff */
[----:B--2---:R-:W-:Y:S01]  /*17e10*/  IMAD.WIDE.U32 R10, R0, -0x2daee0ad, RZ ;  /* 0xd2511f53000a7825 */ /* 0x004fe200078e00ff */
[----:B------:R1:W-:Y:S03]  /*17e20*/  STL.64 [R1+0x8], R12 ;  /* 0x0000080c01007387 */ /* 0x0003e60000100a00 */
[----:B------:R-:W-:Y:S01]  /*17e30*/  IMAD.WIDE.U32 R8, R2, -0x2daee0ad, RZ ;  /* 0xd2511f5302087825 */ /* 0x000fe200078e00ff */
[----:B------:R1:W-:Y:S04]  /*17e40*/  STL.64 [R1+0x18], R10 ;  /* 0x0000180a01007387 */ /* 0x0003e80000100a00 */
[----:B------:R1:W-:Y:S04]  /*17e50*/  STL.64 [R1+0x30], R4 ;  /* 0x0000300401007387 */ /* 0x0003e80000100a00 */
[----:B------:R1:W-:Y:S01]  /*17e60*/  STL.64 [R1+0x10], R8 ;  /* 0x0000100801007387 */ /* 0x0003e20000100a00 */
[----:B------:R-:W-:Y:S01]  /*17e70*/  ISETP.GE.AND P5, PT, R14, c[0x0][0x220], PT ;  /* 0x000088000e007a0c */ /* 0x000fe20003fa6270 */
[----:B------:R-:W-:Y:S05]  /*17e80*/  BRA `(.L_x_1995) ;  /* 0x000002e000007947 */ /* 0x000fea0003800000 */
.L_x_1997:
        /* <DEDUP_REMOVED lines=46> */
.L_x_1995:
        /* <DEDUP_REMOVED lines=52> */
[----:B------:R-:W-:Y:S05]  /*184b0*/  LDSM.16.M88.4 R192, [R210+0x2000] ;  /* 0x00200000d2c0783b */ /* 0x000fea0000000200 */
[----:B------:R-:W-:Y:S01]  /*184c0*/  LDSM.16.M88.4 R196, [R209+0x8800] ;  /* 0x00880000d1c4783b */ /* 0x000fe20000000200 */
        /* <DEDUP_REMOVED lines=8> */
[-C--:B-----5:R-:W-:Y:S08]  /*18550*/  HMMA.16816.F32.BF16 R4, R176, R180.reuse, R4 ;  /* 0x000000b4b004723c */ /* 0x0a0ff00000041804 */
        /* <DEDUP_REMOVED lines=79> */
.L_x_1996:
[----:B------:R-:W2:Y:S01]  /*18a50*/  S2R R2, SR_TID.X ;  /* 0x0000000000027919 */ /* 0x000ea20000002100 */
[----:B------:R-:W-:Y:S01]  /*18a60*/  IMAD.U32 R0, RZ, RZ, UR32 ;  /* 0x00000020ff007e24 */ /* 0x000fe2000f8e00ff */
[----:B------:R-:W-:Y:S02]  /*18a70*/  UISETP.GT.AND UP0, UPT, UR32, UR19, UPT ;  /* 0x000000132000728c */ /* 0x000fe4000bf04270 */
[----:B------:R-:W-:Y:S04]  /*18a80*/  UMOV UR33, UR32 ;  /* 0x0000002000217c82 */ /* 0x000fe80008000000 */
[----:B------:R-:W3:Y:S06]  /*18a90*/  LDL.64 R250, [R1+0x28] ;  /* 0x0000280001fa7983 */ /* 0x000eec0000100a00 */
[----:B------:R-:W4:Y:S06]  /*18aa0*/  LDL.64 R232, [R1+0x18] ;  /* 0x0000180001e87983 */ /* 0x000f2c0000100a00 */
[----:B------:R-:W5:Y:S06]  /*18ab0*/  LDL.64 R230, [R1+0x10] ;  /* 0x0000100001e67983 */ /* 0x000f6c0000100a00 */
[----:B------:R-:W3:Y:S01]  /*18ac0*/  LDL.64 R236, [R1+0x20] ;  /* 0x0000200001ec7983 */ /* 0x000ee20000100a00 */
[----:B--2---:R-:W-:Y:S05]  /*18ad0*/  IMAD.SHL.U32 R2, R2, 0x2, RZ ;  /* 0x0000000202027824 */ /* 0x004fea00078e00ff */
[----:B------:R-:W-:Y:S05]  /*18ae0*/  LOP3.LUT R2, R2, 0x6, RZ, 0xc0, !PT ;  /* 0x0000000602027812 */ /* 0x000fea00078ec0ff */
[----:B------:R-:W-:Y:S04]  /*18af0*/  IMAD R0, R0, 0x20, R2 ;  /* 0x0000002000007824 */ /* 0x000fe800078e0202 */
[--C-:B------:R-:W-:Y:S01]  /*18b00*/  IMAD.IADD R2, R218, 0x1, -R0.reuse ;  /* 0x00000001da027824 */ /* 0x100fe200078e0a00 */
[C---:B------:R-:W-:Y:S01]  /*18b10*/  IADD3 R139, R0.reuse, 0x1, RZ ;  /* 0x00000001008b7810 */ /* 0x040fe20007ffe0ff */
[----:B------:R-:W-:Y:S01]  /*18b20*/  IMAD.IADD R134, R217, 0x1, -R0 ;  /* 0x00000001d9867824 */ /* 0x000fe200078e0a00 */
[C---:B-1----:R-:W-:Y:S02]  /*18b30*/  IADD3 R137, R0.reuse, 0x8, RZ ;  /* 0x0000000800897810 */ /* 0x042fe40007ffe0ff */
[----:B------:R-:W-:Y:S02]  /*18b40*/  IABS R2, R2 ;  /* 0x0000000200027213 */ /* 0x000fe40000000000 */
[C---:B------:R-:W-:Y:S02]  /*18b50*/  IADD3 R136, R0.reuse, 0x9, RZ ;  /* 0x0000000900887810 */ /* 0x040fe40007ffe0ff */
[----:B------:R-:W1:Y:S01]  /*18b60*/  I2F R175, R2 ;  /* 0x0000000200af7306 */ /* 0x000e620000201400 */
        /* <DEDUP_REMOVED lines=10> */
[----:B------:R-:W-:Y:S01]  /*18c10*/  ISETP.GE.OR P3, PT, R139, R227, !P3 ;  /* 0x000000e38b00720c */ /* 0x000fe20005f66670 */
[----:B-1----:R-:W-:Y:S01]  /*18c20*/  FFMA.FTZ R4, R175, -UR27, R4 ;  /* 0x8000001baf047c23 */ /* 0x002fe20008010004 */
[----:B------:R-:W-:Y:S01]  /*18c30*/  IABS R2, R134 ;  /* 0x0000008600027213 */ /* 0x000fe20000000000 */
[----:B------:R-:W-:Y:S03]  /*18c40*/  IMAD.IADD R134, R216, 0x1, -R0 ;  /* 0x00000001d8867824 */ /* 0x000fe600078e0a00 */
[----:B------:R1:W2:Y:S02]  /*18c50*/  I2F R189, R2 ;  /* 0x0000000200bd7306 */ /* 0x0002a40000201400 */
[----:B-1----:R-:W-:Y:S01]  /*18c60*/  IABS R2, R134 ;  /* 0x0000008600027213 */ /* 0x002fe20000000000 */
[----:B--2---:R-:W-:Y:S02]  /*18c70*/  FFMA.FTZ R6, R189, -UR27, R6 ;  /* 0x8000001bbd067c23 */ /* 0x004fe40008010006 */
[----:B------:R-:W-:Y:S05]  /*18c80*/  IMAD.IADD R134, R223, 0x1, -R0 ;  /* 0x00000001df867824 */ /* 0x000fea00078e0a00 */
[----:B------:R1:W2:Y:S02]  /*18c90*/  I2F R191, R2 ;  /* 0x0000000200bf7306 */ /* 0x0002a40000201400 */
[----:B-1----:R-:W-:Y:S01]  /*18ca0*/  IABS R2, R134 ;  /* 0x0000008600027213 */ /* 0x002fe20000000000 */
[----:B--2---:R-:W-:Y:S02]  /*18cb0*/  FFMA.FTZ R8, R191, -UR27, R8 ;  /* 0x8000001bbf087c23 */ /* 0x004fe40008010008 */
[C---:B------:R-:W-:Y:S05]  /*18cc0*/  IMAD.IADD R134, R218.reuse, 0x1, -R139 ;  /* 0x00000001da867824 */ /* 0x040fea00078e0a8b */
[----:B------:R1:W2:Y:S02]  /*18cd0*/  I2F R194, R2 ;  /* 0x0000000200c27306 */ /* 0x0002a40000201400 */
[----:B-1----:R-:W-:Y:S01]  /*18ce0*/  IABS R2, R134 ;  /* 0x0000008600027213 */ /* 0x002fe20000000000 */
[----:B------:R-:W-:Y:S02]  /*18cf0*/  IMAD.IADD R134, R218, 0x1, -R137 ;  /* 0x00000001da867824 */ /* 0x000fe400078e0a89 */
[----:B--2---:R-:W-:Y:S05]  /*18d00*/  FFMA.FTZ R10, R194, -UR27, R10 ;  /* 0x8000001bc20a7c23 */ /* 0x004fea000801000a */
[----:B------:R1:W2:Y:S02]  /*18d10*/  I2F R193, R2 ;  /* 0x0000000200c17306 */ /* 0x0002a40000201400 */
[----:B-1----:R-:W-:Y:S01]  /*18d20*/  IABS R2, R134 ;  /* 0x0000008600027213 */ /* 0x002fe20000000000 */
[----:B------:R-:W-:Y:S02]  /*18d30*/  IMAD.IADD R134, R218, 0x1, -R136 ;  /* 0x00000001da867824 */ /* 0x000fe400078e0a88 */
[----:B--2---:R-:W-:Y:S05]  /*18d40*/  FFMA.FTZ R5, R193, -UR27, R5 ;  /* 0x8000001bc1057c23 */ /* 0x004fea0008010005 */
[----:B------:R-:W1:Y:S02]  /*18d50*/  I2F R192, R2 ;  /* 0x0000000200c07306 */ /* 0x000e640000201400 */
[----:B-1----:R-:W-:Y:S01]  /*18d60*/  FFMA.FTZ R16, R192, -UR27, R16 ;  /* 0x8000001bc0107c23 */ /* 0x002fe20008010010 */
[----:B------:R-:W-:Y:S01]  /*18d70*/  IABS R2, R134 ;  /* 0x0000008600027213 */ /* 0x000fe20000000000 */
[C---:B------:R-:W-:Y:S06]  /*18d80*/  IMAD.IADD R134, R217.reuse, 0x1, -R139 ;  /* 0x00000001d9867824 */ /* 0x040fec00078e0a8b */
[----:B------:R-:W1:Y:S02]  /*18d90*/  I2F R190, R2 ;  /* 0x0000000200be7306 */ /* 0x000e640000201400 */
[----:B-1----:R-:W-:Y:S01]  /*18da0*/  FFMA.FTZ R17, R190, -UR27, R17 ;  /* 0x8000001bbe117c23 */ /* 0x002fe20008010011 */
[----:B------:R-:W-:Y:S01]  /*18db0*/  IABS R2, R134 ;  /* 0x0000008600027213 */ /* 0x000fe20000000000 */
[----:B------:R-:W-:Y:S01]  /*18dc0*/  IMAD.IADD R134, R218, 0x1, -R135 ;  /* 0x00000001da867824 */ /* 0x000fe200078e0a87 */
[----:B------:R-:W2:Y:S05]  /*18dd0*/  LDL.64 R190, [R1+0x8] ;  /* 0x0000080001be7983 */ /* 0x000eaa0000100a00 */
[----:B------:R-:W1:Y:S02]  /*18de0*/  I2F R188, R2 ;  /* 0x0000000200bc7306 */ /* 0x000e640000201400 */
[----:B-1----:R-:W-:Y:S01]  /*18df0*/  FFMA.FTZ R7, R188, -UR27, R7 ;  /* 0x8000001bbc077c23 */ /* 0x002fe20008010007 */
[----:B------:R-:W-:Y:S01]  /*18e00*/  IABS R2, R134 ;  /* 0x0000008600027213 */ /* 0x000fe20000000000 */
[----:B------:R-:W-:Y:S06]  /*18e10*/  IMAD.IADD R134, R217, 0x1, -R137 ;  /* 0x00000001d9867824 */ /* 0x000fec00078e0a89 */
[----:B------:R-:W1:Y:S02]  /*18e20*/  I2F R187, R2 ;  /* 0x0000000200bb7306 */ /* 0x000e640000201400 */
[----:B-1----:R-:W-:Y:S01]  /*18e30*/  FFMA.FTZ R20, R187, -UR27, R20 ;  /* 0x8000001bbb147c23 */ /* 0x002fe20008010014 */
[----:B------:R-:W-:Y:S02]  /*18e40*/  IABS R2, R134 ;  /* 0x0000008600027213 */ /* 0x000fe40000000000 */
[----:B------:R-:W-:Y:S05]  /*18e50*/  IADD3 R134, R0, 0x11, RZ ;  /* 0x0000001100867810 */ /* 0x000fea0007ffe0ff */
[----:B------:R-:W1:Y:S01]  /*18e60*/  I2F R186, R2 ;  /* 0x0000000200ba7306 */ /* 0x000e620000201400 */
[----:B------:R-:W-:Y:S02]  /*18e70*/  IMAD.IADD R172, R218, 0x1, -R134 ;  /* 0x00000001daac7824 */ /* 0x000fe400078e0a86 */
[----:B-1----:R-:W-:Y:S03]  /*18e80*/  FFMA.FTZ R18, R186, -UR27, R18 ;  /* 0x8000001bba127c23 */ /* 0x002fe60008010012 */
[----:B------:R-:W-:Y:S01]  /*18e90*/  IABS R2, R172 ;  /* 0x000000ac00027213 */ /* 0x000fe20000000000 */
[----:B------:R-:W-:Y:S03]  /*18ea0*/  IMAD.IADD R172, R217, 0x1, -R136 ;  /* 0x00000001d9ac7824 */ /* 0x000fe600078e0a88 */
[----:B------:R-:W1:Y:S02]  /*18eb0*/  I2F R185, R2 ;  /* 0x0000000200b97306 */ /* 0x000e640000201400 */
[----:B------:R-:W-:Y:S08]  /*18ec0*/  IABS R172, R172 ;  /* 0x000000ac00ac7213 */ /* 0x000ff00000000000 */
[----:B------:R-:W3:Y:S01]  /*18ed0*/  I2F R184, R172 ;  /* 0x000000ac00b87306 */ /* 0x000ee20000201400 */
[----:B-1----:R-:W-:Y:S01]  /*18ee0*/  FFMA.FTZ R21, R185, -UR27, R21 ;  /* 0x8000001bb9157c23 */ /* 0x002fe20008010015 */
[----:B------:R-:W-:Y:S05]  /*18ef0*/  IADD3 R2, R0, 0x18, RZ ;  /* 0x0000001800027810 */ /* 0x000fea0007ffe0ff */
[----:B------:R-:W-:Y:S02]  /*18f00*/  IMAD.IADD R173, R218, 0x1, -R2 ;  /* 0x00000001daad7824 */ /* 0x000fe400078e0a02 */
[----:B---3--:R-:W-:Y:S03]  /*18f10*/  FFMA.FTZ R19, R184, -UR27, R19 ;  /* 0x8000001bb8137c23 */ /* 0x008fe60008010013 */
        /* <DEDUP_REMOVED lines=12> */
[----:B-1----:R-:W-:Y:S01]  /*18fe0*/  FFMA.FTZ R33, R181, -UR27, R33 ;  /* 0x8000001bb5217c23 */ /* 0x002fe20008010021 */
[----:B------:R-:W-:Y:S01]  /*18ff0*/  IABS R173, R174 ;  /* 0x000000ae00ad7213 */ /* 0x000fe20000000000 */
[C---:B------:R-:W-:Y:S06]  /*19000*/  IMAD.IADD R174, R217.reuse, 0x1, -R2 ;  /* 0x00000001d9ae7824 */ /* 0x040fec00078e0a02 */
[----:B------:R-:W1:Y:S02]  /*19010*/  I2F R180, R173 ;  /* 0x000000ad00b47306 */ /* 0x000e640000201400 */
[----:B-1----:R-:W-:Y:S01]  /*19020*/  FFMA.FTZ R23, R180, -UR27, R23 ;  /* 0x8000001bb4177c23 */ /* 0x002fe20008010017 */
[----:B------:R-:W-:Y:S01]  /*19030*/  IABS R173, R174 ;  /* 0x000000ae00ad7213 */ /* 0x000fe20000000000 */
[----:B------:R-:W-:Y:S06]  /*19040*/  IMAD.IADD R174, R217, 0x1, -R172 ;  /* 0x00000001d9ae7824 */ /* 0x000fec00078e0aac */
[----:B------:R-:W1:Y:S02]  /*19050*/  I2F R179, R173 ;  /* 0x000000ad00b37306 */ /* 0x000e640000201400 */
[----:B-1----:R-:W-:Y:S01]  /*19060*/  FFMA.FTZ R34, R179, -UR27, R34 ;  /* 0x8000001bb3227c23 */ /* 0x002fe20008010022 */
[----:B------:R-:W-:Y:S01]  /*19070*/  IABS R173, R174 ;  /* 0x000000ae00ad7213 */ /* 0x000fe20000000000 */
[----:B------:R-:W-:Y:S06]  /*19080*/  IMAD.IADD R174, R216, 0x1, -R139 ;  /* 0x00000001d8ae7824 */ /* 0x000fec00078e0a8b */
[----:B------:R-:W1:Y:S02]  /*19090*/  I2F R178, R173 ;  /* 0x000000ad00b27306 */ /* 0x000e640000201400 */
[----:B-1----:R-:W-:Y:S01]  /*190a0*/  FFMA.FTZ R35, R178, -UR27, R35 ;  /* 0x8000001bb2237c23 */ /* 0x002fe20008010023 */
[----:B------:R-:W-:Y:S02]  /*190b0*/  IABS R173, R174 ;  /* 0x000000ae00ad7213 */ /* 0x000fe40000000000 */
[----:B------:R-:W-:Y:S02]  /*190c0*/  FSEL R178, R10, -INF , !P1 ;  /* 0xff8000000ab27808 */ /* 0x000fe40004800000 */
[C---:B------:R-:W-:Y:S01]  /*190d0*/  ISETP.GE.AND P1, PT, R135.reuse, R222, PT ;  /* 0x000000de8700720c */ /* 0x040fe20003f26270 */
[----:B------:R-:W-:Y:S02]  /*190e0*/  IMAD.MOV.U32 R0, RZ, RZ, R173 ;  /* 0x000000ffff007224 */ /* 0x000fe400078e00ad */
[----:B------:R-:W-:Y:S01]  /*190f0*/  IMAD.IADD R173, R216, 0x1, -R137 ;  /* 0x00000001d8ad7824 */ /* 0x000fe200078e0a89 */
[C---:B------:R-:W-:Y:S01]  /*19100*/  ISETP.GE.OR P1, PT, R135.reuse, R227, !P1 ;  /* 0x000000e38700720c */ /* 0x040fe20004f26670 */
[----:B------:R-:W1:Y:S03]  /*19110*/  I2F R177, R0 ;  /* 0x0000000000b17306 */ /* 0x000e660000201400 */
[----:B------:R-:W-:Y:S02]  /*19120*/  FSEL R247, R20, -INF , !P1 ;  /* 0xff80000014f77808 */ /* 0x000fe40004800000 */
[CC--:B------:R-:W-:Y:S04]  /*19130*/  ISETP.GE.AND P1, PT, R135.reuse, R221.reuse, PT ;  /* 0x000000dd8700720c */ /* 0x0c0fe80003f26270 */
[-C--:B------:R-:W-:Y:S04]  /*19140*/  ISETP.GE.OR P1, PT, R135, R226.reuse, !P1 ;  /* 0x000000e28700720c */ /* 0x080fe80004f26670 */
[----:B------:R-:W-:Y:S02]  /*19150*/  FSEL R245, R22, -INF , !P1 ;  /* 0xff80000016f57808 */ /* 0x000fe40004800000 */
[C---:B------:R-:W-:Y:S04]  /*19160*/  ISETP.GE.AND P1, PT, R2.reuse, R221, PT ;  /* 0x000000dd0200720c */ /* 0x040fe80003f26270 */
[-C--:B------:R-:W-:Y:S04]  /*19170*/  ISETP.GE.OR P1, PT, R2, R226.reuse, !P1 ;  /* 0x000000e20200720c */ /* 0x080fe80004f26670 */
[----:B------:R-:W-:Y:S01]  /*19180*/  FSEL R194, R34, -INF , !P1 ;  /* 0xff80000022c27808 */ /* 0x000fe20004800000 */
[----:B-1----:R-:W-:Y:S01]  /*19190*/  FFMA.FTZ R9, R177, -UR27, R9 ;  /* 0x8000001bb1097c23 */ /* 0x002fe20008010009 */
[----:B------:R-:W-:Y:S01]  /*191a0*/  IABS R0, R173 ;  /* 0x000000ad00007213 */ /* 0x000fe20000000000 */
[----:B------:R-:W-:Y:S01]  /*191b0*/  IMAD.IADD R173, R216, 0x1, -R136 ;  /* 0x00000001d8ad7824 */ /* 0x000fe200078e0a88 */
[----:B------:R-:W-:Y:S02]  /*191c0*/  FSEL R177, R8, -INF , !P0 ;  /* 0xff80000008b17808 */ /* 0x000fe40004000000 */
[----:B------:R-:W1:Y:S01]  /*191d0*/  I2F R176, R0 ;  /* 0x0000000000b07306 */ /* 0x000e620000201400 */
[----:B------:R-:W-:Y:S02]  /*191e0*/  ISETP.GE.AND P0, PT, R139, R221, PT ;  /* 0x000000dd8b00720c */ /* 0x000fe40003f06270 */
[----:B------:R-:W-:Y:S02]  /*191f0*/  ISETP.GE.AND P1, PT, R137, R219, PT ;  /* 0x000000db8900720c */ /* 0x000fe40003f26270 */
[----:B------:R-:W-:Y:S02]  /*19200*/  ISETP.GE.OR P0, PT, R139, R226, !P0 ;  /* 0x000000e28b00720c */ /* 0x000fe40004706670 */
[----:B------:R-:W-:Y:S01]  /*19210*/  ISETP.GE.OR P1, PT, R137, R224, !P1 ;  /* 0x000000e08900720c */ /* 0x000fe20004f26670 */
[----:B-1----:R-:W-:Y:S01]  /*19220*/  FFMA.FTZ R12, R176, -UR27, R12 ;  /* 0x8000001bb00c7c23 */ /* 0x002fe2000801000c */
[----:B------:R-:W-:Y:S01]  /*19230*/  IABS R0, R173 ;  /* 0x000000ad00007213 */ /* 0x000fe20000000000 */
[----:B------:R-:W-:Y:S01]  /*19240*/  IMAD.IADD R173, R216, 0x1, -R135 ;  /* 0x00000001d8ad7824 */ /* 0x000fe200078e0a87 */
[----:B------:R-:W-:Y:S02]  /*19250*/  FSEL R176, R7, -INF , !P0 ;  /* 0xff80000007b07808 */ /* 0x000fe40004000000 */
[----:B------:R-:W1:Y:S01]  /*19260*/  I2F R175, R0 ;  /* 0x0000000000af7306 */ /* 0x000e620000201400 */
[C---:B------:R-:W-:Y:S04]  /*19270*/  ISETP.GE.AND P0, PT, R2.reuse, R222, PT ;  /* 0x000000de0200720c */ /* 0x040fe80003f06270 */
[----:B------:R-:W-:Y:S04]  /*19280*/  ISETP.GE.OR P0, PT, R2, R227, !P0 ;  /* 0x000000e30200720c */ /* 0x000fe80004706670 */
[----:B------:R-:W-:Y:S02]  /*19290*/  FSEL R197, R32, -INF , !P0 ;  /* 0xff80000020c57808 */ /* 0x000fe40004000000 */
[C---:B------:R-:W-:Y:S04]  /*192a0*/  ISETP.GE.AND P0, PT, R139.reuse, R219, PT ;  /* 0x000000db8b00720c */ /* 0x040fe80003f06270 */
[----:B------:R-:W-:Y:S01]  /*192b0*/  ISETP.GE.OR P0, PT, R139, R224, !P0 ;  /* 0x000000e08b00720c */ /* 0x000fe20004706670 */
[----:B-1----:R-:W-:Y:S01]  /*192c0*/  FFMA.FTZ R13, R175, -UR27, R13 ;  /* 0x8000001baf0d7c23 */ /* 0x002fe2000801000d */
[----:B------:R-:W-:Y:S01]  /*192d0*/  IABS R0, R173 ;  /* 0x000000ad00007213 */ /* 0x000fe20000000000 */
[----:B------:R-:W-:Y:S01]  /*192e0*/  IMAD.IADD R173, R216, 0x1, -R134 ;  /* 0x00000001d8ad7824 */ /* 0x000fe200078e0a86 */
[----:B------:R-:W-:Y:S01]  /*192f0*/  FSEL R175, R6, -INF , !P6 ;  /* 0xff80000006af7808 */ /* 0x000fe20007000000 */
[----:B------:R-:W-:Y:S01]  /*19300*/  IMAD.IADD R6, R216, 0x1, -R172 ;  /* 0x00000001d8067824 */ /* 0x000fe200078e0aac */
[----:B------:R-:W1:Y:S01]  /*19310*/  I2F R174, R0 ;  /* 0x0000000000ae7306 */ /* 0x000e620000201400 */
[C---:B------:R-:W-:Y:S04]  /*19320*/  ISETP.GE.AND P6, PT, R136.reuse, R222, PT ;  /* 0x000000de8800720c */ /* 0x040fe80003fc6270 */
[C---:B------:R-:W-:Y:S04]  /*19330*/  ISETP.GE.OR P6, PT, R136.reuse, R227, !P6 ;  /* 0x000000e38800720c */ /* 0x040fe800077c6670 */
[----:B------:R-:W-:Y:S02]  /*19340*/  FSEL R17, R17, -INF , !P6 ;  /* 0xff80000011117808 */ /* 0x000fe40007000000 */
[C---:B------:R-:W-:Y:S04]  /*19350*/  ISETP.GE.AND P6, PT, R136.reuse, R221, PT ;  /* 0x000000dd8800720c */ /* 0x040fe80003fc6270 */
[----:B------:R-:W-:Y:S04]  /*19360*/  ISETP.GE.OR P6, PT, R136, R226, !P6 ;  /* 0x000000e28800720c */ /* 0x000fe800077c6670 */
[----:B------:R-:W-:Y:S02]  /*19370*/  FSEL R19, R19, -INF , !P6 ;  /* 0xff80000013137808 */ /* 0x000fe40007000000 */
[----:B------:R-:W-:Y:S01]  /*19380*/  ISETP.GE.AND P6, PT, R139, R220, PT ;  /* 0x000000dc8b00720c */ /* 0x000fe20003fc6270 */
[----:B-1----:R-:W-:Y:S01]  /*19390*/  FFMA.FTZ R24, R174, -UR27, R24 ;  /* 0x8000001bae187c23 */ /* 0x002fe20008010018 */
[----:B------:R-:W-:Y:S02]  /*193a0*/  IABS R0, R173 ;  /* 0x000000ad00007213 */ /* 0x000fe40000000000 */
[----:B------:R-:W-:Y:S02]  /*193b0*/  FSEL R173, R4, -INF , !P2 ;  /* 0xff80000004ad7808 */ /* 0x000fe40005000000 */
[-C--:B------:R-:W-:Y:S02]  /*193c0*/  ISETP.GE.AND P2, PT, R137, R222.reuse, PT ;  /* 0x000000de8900720c */ /* 0x080fe40003f46270 */
[----:B------:R-:W1:Y:S01]  /*193d0*/  I2F R0, R0 ;  /* 0x0000000000007306 */ /* 0x000e620000201400 */
[----:B------:R-:W-:Y:S01]  /*193e0*/  ISETP.GE.OR P6, PT, R139, R225, !P6 ;  /* 0x000000e18b00720c */ /* 0x000fe200077c6670 */
[----:B------:R-:W-:Y:S01]  /*193f0*/  IMAD.IADD R139, R223, 0x1, -R139 ;  /* 0x00000001df8b7824 */ /* 0x000fe200078e0a8b */
[----:B------:R-:W-:Y:S02]  /*19400*/  ISETP.GE.OR P2, PT, R137, R227, !P2 ;  /* 0x000000e38900720c */ /* 0x000fe40005746670 */
[----:B------:R-:W-:Y:S02]  /*19410*/  FMNMX.FTZ R4, R173, R3, !PT ;  /* 0x00000003ad047209 */ /* 0x000fe40007810000 */
[----:B------:R-:W-:Y:S02]  /*19420*/  FSEL R16, R16, -INF , !P2 ;  /* 0xff80000010107808 */ /* 0x000fe40005000000 */
[C---:B------:R-:W-:Y:S02]  /*19430*/  ISETP.GE.AND P2, PT, R134.reuse, R222, PT ;  /* 0x000000de8600720c */ /* 0x040fe40003f46270 */
[----:B------:R-:W-:Y:S02]  /*19440*/  FSEL R32, R9, -INF , !P6 ;  /* 0xff80000009207808 */ /* 0x000fe40007000000 */
[----:B------:R-:W-:Y:S02]  /*19450*/  ISETP.GE.OR P2, PT, R134, R227, !P2 ;  /* 0x000000e38600720c */ /* 0x000fe40005746670 */
[----:B------:R-:W-:Y:S02]  /*19460*/  FSEL R174, R5, -INF , !P3 ;  /* 0xff80000005ae7808 */ /* 0x000fe40005800000 */
[----:B------:R-:W-:Y:S02]  /*19470*/  IABS R5, R139 ;  /* 0x0000008b00057213 */ /* 0x000fe40000000000 */
[----:B------:R-:W-:Y:S02]  /*19480*/  FSEL R246, R21, -INF , !P2 ;  /* 0xff80000015f67808 */ /* 0x000fe40005000000 */
[----:B------:R-:W3:Y:S01]  /*19490*/  I2F R21, R5 ;  /* 0x0000000500157306 */ /* 0x000ee20000201400 */
[----:B------:R-:W-:Y:S01]  /*194a0*/  FMNMX.FTZ R4, R174, R4, !PT ;  /* 0x00000004ae047209 */ /* 0x000fe20007810000 */
[----:B-1----:R-:W-:Y:S01]  /*194b0*/  FFMA.FTZ R25, R0, -UR27, R25 ;  /* 0x8000001b00197c23 */ /* 0x002fe20008010019 */
[-C--:B------:R-:W-:Y:S01]  /*194c0*/  ISETP.GE.AND P2, PT, R134, R221.reuse, PT ;  /* 0x000000dd8600720c */ /* 0x080fe20003f46270 */
[----:B------:R-:W-:Y:S01]  /*194d0*/  IMAD.IADD R0, R216, 0x1, -R2 ;  /* 0x00000001d8007824 */ /* 0x000fe200078e0a02 */
[C---:B------:R-:W-:Y:S02]  /*194e0*/  ISETP.GE.AND P3, PT, R137.reuse, R221, PT ;  /* 0x000000dd8900720c */ /* 0x040fe40003f66270 */
[----:B------:R-:W-:Y:S02]  /*194f0*/  FMNMX.FTZ R4, R16, R4, !PT ;  /* 0x0000000410047209 */ /* 0x000fe40007810000 */
[----:B------:R-:W-:Y:S02]  /*19500*/  IABS R0, R0 ;  /* 0x0000000000007213 */ /* 0x000fe40000000000 */
[----:B------:R-:W-:Y:S02]  /*19510*/  ISETP.GE.OR P3, PT, R137, R226, !P3 ;  /* 0x000000e28900720c */ /* 0x000fe40005f66670 */
[----:B------:R-:W1:Y:S01]  /*19520*/  I2F R20, R0 ;  /* 0x0000000000147306 */ /* 0x000e620000201400 */
[----:B------:R-:W-:Y:S02]  /*19530*/  FMNMX.FTZ R4, R17, R4, !PT ;  /* 0x0000000411047209 */ /* 0x000fe40007810000 */
[----:B------:R-:W-:Y:S02]  /*19540*/  FSEL R18, R18, -INF , !P3 ;  /* 0xff80000012127808 */ /* 0x000fe40005800000 */
[C---:B------:R-:W-:Y:S02]  /*19550*/  ISETP.GE.AND P3, PT, R172.reuse, R222, PT ;  /* 0x000000deac00720c */ /* 0x040fe40003f66270 */
[----:B------:R-:W-:Y:S02]  /*19560*/  FMNMX.FTZ R4, R247, R4, !PT ;  /* 0x00000004f7047209 */ /* 0x000fe40007810000 */
[C---:B------:R-:W-:Y:S01]  /*19570*/  ISETP.GE.OR P3, PT, R172.reuse, R227, !P3 ;  /* 0x000000e3ac00720c */ /* 0x040fe20005f66670 */
[----:B---3--:R-:W-:Y:S01]  /*19580*/  FFMA.FTZ R11, R21, -UR27, R11 ;  /* 0x8000001b150b7c23 */ /* 0x008fe2000801000b */
[----:B------:R-:W-:Y:S02]  /*19590*/  FMNMX.FTZ R5, R175, R132, !PT ;  /* 0x00000084af057209 */ /* 0x000fe40007810000 */
[----:B------:R-:W-:Y:S02]  /*195a0*/  FSEL R196, R33, -INF , !P3 ;  /* 0xff80000021c47808 */ /* 0x000fe40005800000 */
[----:B------:R-:W-:Y:S02]  /*195b0*/  ISETP.GE.AND P3, PT, R172, R221, PT ;  /* 0x000000ddac00720c */ /* 0x000fe40003f66270 */
[-C--:B------:R-:W-:Y:S02]  /*195c0*/  ISETP.GE.OR P2, PT, R134, R226.reuse, !P2 ;  /* 0x000000e28600720c */ /* 0x080fe40005746670 */
[----:B------:R-:W-:Y:S02]  /*195d0*/  ISETP.GE.OR P3, PT, R172, R226, !P3 ;  /* 0x000000e2ac00720c */ /* 0x000fe40005f66670 */
[----:B------:R-:W-:Y:S02]  /*195e0*/  FSEL R198, R23, -INF , !P2 ;  /* 0xff80000017c67808 */ /* 0x000fe40005000000 */
[----:B------:R-:W-:Y:S01]  /*195f0*/  ISETP.GE.AND P2, PT, R137, R220, PT ;  /* 0x000000dc8900720c */ /* 0x000fe20003f46270 */
[----:B-1----:R-:W-:Y:S01]  /*19600*/  FFMA.FTZ R28, R20, -UR27, R28 ;  /* 0x8000001b141c7c23 */ /* 0x002fe2000801001c */
[----:B------:R-:W-:Y:S02]  /*19610*/  FMNMX.FTZ R0, R176, R5, !PT ;  /* 0x00000005b0007209 */ /* 0x000fe40007810000 */
[----:B------:R-:W-:Y:S02]  /*19620*/  FMNMX.FTZ R5, R246, R4, !PT ;  /* 0x00000004f6057209 */ /* 0x000fe40007810000 */
[----:B------:R-:W-:Y:S02]  /*19630*/  FMNMX.FTZ R0, R18, R0, !PT ;  /* 0x0000000012007209 */ /* 0x000fe40007810000 */
[----:B------:R-:W-:Y:S02]  /*19640*/  FSEL R195, R35, -INF , !P3 ;  /* 0xff80000023c37808 */ /* 0x000fe40005800000 */
[----:B------:R-:W-:Y:S02]  /*19650*/  FMNMX.FTZ R4, R19, R0, !PT ;  /* 0x0000000013047209 */ /* 0x000fe40007810000 */
[----:B------:R-:W-:Y:S02]  /*19660*/  IABS R0, R6 ;  /* 0x0000000600007213 */ /* 0x000fe40000000000 */
[----:B------:R-:W-:Y:S02]  /*19670*/  FMNMX.FTZ R6, R197, R5, !PT ;  /* 0x00000005c5067209 */ /* 0x000fe40007810000 */
[----:B------:R-:W-:Y:S01]  /*19680*/  FMNMX.FTZ R5, R245, R4, !PT ;  /* 0x00000004f5057209 */ /* 0x000fe20007810000 */
[----:B------:R-:W-:Y:S01]  /*19690*/  IMAD.MOV.U32 R4, RZ, RZ, R0 ;  /* 0x000000ffff047224 */ /* 0x000fe200078e0000 */
[C---:B------:R-:W-:Y:S02]  /*196a0*/  ISETP.GE.AND P3, PT, R136.reuse, R220, PT ;  /* 0x000000dc8800720c */ /* 0x040fe40003f66270 */
[-C--:B------:R-:W-:Y:S01]  /*196b0*/  ISETP.GE.OR P2, PT, R137, R225.reuse, !P2 ;  /* 0x000000e18900720c */ /* 0x080fe20005746670 */
[----:B------:R-:W-:Y:S01]  /*196c0*/  IMAD.IADD R137, R223, 0x1, -R137 ;  /* 0x00000001df897824 */ /* 0x000fe200078e0a89 */
[----:B------:R-:W1:Y:S01]  /*196d0*/  I2F R8, R4 ;  /* 0x0000000400087306 */ /* 0x000e620000201400 */
[----:B------:R-:W-:Y:S02]  /*196e0*/  ISETP.GE.OR P3, PT, R136, R225, !P3 ;  /* 0x000000e18800720c */ /* 0x000fe40005f66670 */
[----:B------:R-:W-:Y:S02]  /*196f0*/  FMNMX.FTZ R5, R198, R5, !PT ;  /* 0x00000005c6057209 */ /* 0x000fe40007810000 */
[----:B------:R-:W-:Y:S02]  /*19700*/  IABS R7, R137 ;  /* 0x0000008900077213 */ /* 0x000fe40000000000 */
[----:B------:R-:W-:Y:S02]  /*19710*/  FSEL R34, R13, -INF , !P3 ;  /* 0xff8000000d227808 */ /* 0x000fe40005800000 */
[----:B------:R-:W-:Y:S01]  /*19720*/  FMNMX.FTZ R0, R196, R6, !PT ;  /* 0x00000006c4007209 */ /* 0x000fe20007810000 */
[----:B------:R3:W2:Y:S01]  /*19730*/  I2F R13, R7 ;  /* 0x00000007000d7306 */ /* 0x0006a20000201400 */
[----:B------:R-:W-:Y:S02]  /*19740*/  FSEL R22, R11, -INF , !P0 ;  /* 0xff8000000b167808 */ /* 0x000fe40004000000 */
[----:B------:R-:W-:Y:S01]  /*19750*/  FSEL R33, R12, -INF , !P2 ;  /* 0xff8000000c217808 */ /* 0x000fe20005000000 */
[----:B------:R-:W4:Y:S01]  /*19760*/  SHFL.BFLY PT, R10, R0, 0x2, 0x1f ;  /* 0x0c401f00000a7f89 */ /* 0x000f2200000e0000 */
[----:B------:R-:W-:Y:S02]  /*19770*/  ISETP.GE.AND P3, PT, R136, R219, PT ;  /* 0x000000db8800720c */ /* 0x000fe40003f66270 */
[----:B------:R-:W-:Y:S02]  /*19780*/  ISETP.GE.AND P2, PT, R134, R220, PT ;  /* 0x000000dc8600720c */ /* 0x000fe40003f46270 */
[----:B------:R-:W-:Y:S02]  /*19790*/  ISETP.GE.OR P3, PT, R136, R224, !P3 ;  /* 0x000000e08800720c */ /* 0x000fe40005f66670 */
[----:B------:R-:W-:Y:S02]  /*197a0*/  ISETP.GE.OR P2, PT, R134, R225, !P2 ;  /* 0x000000e18600720c */ /* 0x000fe40005746670 */
[----:B------:R-:W-:Y:S01]  /*197b0*/  ISETP.GE.AND P6, PT, R135, R220, PT ;  /* 0x000000dc8700720c */ /* 0x000fe20003fc6270 */
[----:B-1----:R-:W-:Y:S01]  /*197c0*/  FFMA.FTZ R29, R8, -UR27, R29 ;  /* 0x8000001b081d7c23 */ /* 0x002fe2000801001d */
[----:B------:R-:W-:Y:S01]  /*197d0*/  FMNMX.FTZ R4, R194, R5, !PT ;  /* 0x00000005c2047209 */ /* 0x000fe20007810000 */
[----:B------:R-:W-:Y:S01]  /*197e0*/  IMAD.IADD R5, R223, 0x1, -R135 ;  /* 0x00000001df057824 */ /* 0x000fe200078e0a87 */
[----:B------:R-:W-:Y:S02]  /*197f0*/  FSEL R248, R25, -INF , !P2 ;  /* 0xff80000019f87808 */ /* 0x000fe40005000000 */
[----:B------:R-:W1:Y:S01]  /*19800*/  LDC.U8 R25, c[0x0][0x2d8] ;  /* 0x0000b600ff197b82 */ /* 0x000e620000000000 */
[----:B------:R-:W-:Y:S02]  /*19810*/  FMNMX.FTZ R4, R195, R4, !PT ;  /* 0x00000004c3047209 */ /* 0x000fe40007810000 */
[----:B------:R-:W-:Y:S01]  /*19820*/  IABS R5, R5 ;  /* 0x0000000500057213 */ /* 0x000fe20000000000 */
[----:B---3--:R-:W-:Y:S02]  /*19830*/  IMAD.IADD R7, R223, 0x1, -R136 ;  /* 0x00000001df077824 */ /* 0x008fe400078e0a88 */
[----:B------:R-:W3:Y:S01]  /*19840*/  SHFL.BFLY PT, R9, R4, 0x2, 0x1f ;  /* 0x0c401f0004097f89 */ /* 0x000ee200000e0000 */
[----:B--2---:R-:W-:Y:S01]  /*19850*/  FFMA.FTZ R14, R13, -UR27, R14 ;  /* 0x8000001b0d0e7c23 */ /* 0x004fe2000801000e */
[----:B------:R-:W2:Y:S01]  /*19860*/  I2F R12, R5 ;  /* 0x00000005000c7306 */ /* 0x000ea20000201400 */
[C---:B------:R-:W-:Y:S02]  /*19870*/  ISETP.GE.AND P2, PT, R134.reuse, R219, PT ;  /* 0x000000db8600720c */ /* 0x040fe40003f46270 */
[----:B------:R-:W-:Y:S02]  /*19880*/  IABS R6, R7 ;  /* 0x0000000700067213 */ /* 0x000fe40000000000 */
[----:B------:R-:W-:Y:S01]  /*19890*/  ISETP.GE.OR P2, PT, R134, R224, !P2 ;  /* 0x000000e08600720c */ /* 0x000fe20005746670 */
[----:B------:R-:W-:Y:S01]  /*198a0*/  IMAD.IADD R134, R223, 0x1, -R134 ;  /* 0x00000001df867824 */ /* 0x000fe200078e0a86 */
[----:B------:R-:W-:Y:S02]  /*198b0*/  ISETP.GE.OR P6, PT, R135, R225, !P6 ;  /* 0x000000e18700720c */ /* 0x000fe400077c6670 */
[----:B----4-:R-:W-:Y:S01]  /*198c0*/  FMNMX.FTZ R136, R0, R10, !PT ;  /* 0x0000000a00887209 */ /* 0x010fe20007810000 */
[----:B------:R-:W-:Y:S01]  /*198d0*/  IMAD.IADD R0, R223, 0x1, -R2 ;  /* 0x00000001df007824 */ /* 0x000fe200078e0a02 */
[----:B------:R-:W4:Y:S01]  /*198e0*/  I2F R7, R6 ;  /* 0x0000000600077306 */ /* 0x000f220000201400 */
[----:B------:R-:W-:Y:S02]  /*198f0*/  FSEL R242, R24, -INF , !P6 ;  /* 0xff80000018f27808 */ /* 0x000fe40007000000 */
[C---:B------:R-:W-:Y:S02]  /*19900*/  ISETP.GE.AND P6, PT, R135.reuse, R219, PT ;  /* 0x000000db8700720c */ /* 0x040fe40003fc6270 */
[----:B------:R-:W-:Y:S02]  /*19910*/  IABS R0, R0 ;  /* 0x0000000000007213 */ /* 0x000fe40000000000 */
[----:B------:R-:W-:Y:S02]  /*19920*/  ISETP.GE.OR P6, PT, R135, R224, !P6 ;  /* 0x000000e08700720c */ /* 0x000fe400077c6670 */
[----:B------:R-:W-:Y:S01]  /*19930*/  FSEL R24, R14, -INF , !P1 ;  /* 0xff8000000e187808 */ /* 0x000fe20004800000 */
[----:B------:R-:W1:Y:S01]  /*19940*/  I2F R8, R0 ;  /* 0x0000000000087306 */ /* 0x000e620000201400 */
[----:B---3--:R-:W-:Y:S01]  /*19950*/  FMNMX.FTZ R135, R4, R9, !PT ;  /* 0x0000000904877209 */ /* 0x008fe20007810000 */
[----:B--2---:R-:W-:Y:S01]  /*19960*/  FFMA.FTZ R26, R12, -UR27, R26 ;  /* 0x8000001b0c1a7c23 */ /* 0x004fe2000801001a */
[----:B------:R-:W-:Y:S02]  /*19970*/  IABS R5, R134 ;  /* 0x0000008600057213 */ /* 0x000fe40000000000 */
[----:B------:R-:W-:Y:S02]  /*19980*/  FMNMX.FTZ R4, R177, R133, !PT ;  /* 0x00000085b1047209 */ /* 0x000fe40007810000 */
[----:B------:R-:W-:Y:S03]  /*19990*/  FSEL R235, R26, -INF , !P6 ;  /* 0xff8000001aeb7808 */ /* 0x000fe60007000000 */
[----:B------:R2:W3:Y:S01]  /*199a0*/  I2F R10, R5 ;  /* 0x00000005000a7306 */ /* 0x0004e20000201400 */
[----:B------:R-:W-:Y:S01]  /*199b0*/  FMNMX.FTZ R4, R32, R4, !PT ;  /* 0x0000000420047209 */ /* 0x000fe20007810000 */
[----:B------:R-:W3:Y:S01]  /*199c0*/  LDC.U8 R26, c[0x0][0x2d8] ;  /* 0x0000b600ff1a7b82 */ /* 0x000ee20000000000 */
[C---:B------:R-:W-:Y:S01]  /*199d0*/  ISETP.GE.AND P0, PT, R2.reuse, R220, PT ;  /* 0x000000dc0200720c */ /* 0x040fe20003f06270 */
[----:B----4-:R-:W-:Y:S01]  /*199e0*/  FFMA.FTZ R15, R7, -UR27, R15 ;  /* 0x8000001b070f7c23 */ /* 0x010fe2000801000f */
[----:B------:R-:W-:Y:S01]  /*199f0*/  FMNMX.FTZ R4, R33, R4, !PT ;  /* 0x0000000421047209 */ /* 0x000fe20007810000 */
[----:B------:R-:W4:Y:S01]  /*19a00*/  SHFL.BFLY PT, R7, R135, 0x1, 0x1f ;  /* 0x0c201f0087077f89 */ /* 0x000f2200000e0000 */
[-C--:B------:R-:W-:Y:S02]  /*19a10*/  ISETP.GE.OR P0, PT, R2, R225.reuse, !P0 ;  /* 0x000000e10200720c */ /* 0x080fe40004706670 */
[----:B------:R-:W-:Y:S02]  /*19a20*/  FMNMX.FTZ R4, R34, R4, !PT ;  /* 0x0000000422047209 */ /* 0x000fe40007810000 */
[----:B------:R-:W-:Y:S02]  /*19a30*/  FSEL R239, R28, -INF , !P0 ;  /* 0xff8000001cef7808 */ /* 0x000fe40004000000 */
[----:B------:R-:W-:Y:S01]  /*19a40*/  ISETP.GE.AND P0, PT, R172, R220, PT ;  /* 0x000000dcac00720c */ /* 0x000fe20003f06270 */
[----:B-1----:R-:W-:Y:S01]  /*19a50*/  FFMA.FTZ R30, R8, -UR27, R30 ;  /* 0x8000001b081e7c23 */ /* 0x002fe2000801001e */
[----:B------:R-:W-:Y:S01]  /*19a60*/  FMNMX.FTZ R4, R242, R4, !PT ;  /* 0x00000004f2047209 */ /* 0x000fe20007810000 */
[----:B------:R-:W1:Y:S01]  /*19a70*/  SHFL.BFLY PT, R6, R136, 0x1, 0x1f ;  /* 0x0c201f0088067f89 */ /* 0x000e6200000e0000 */
[----:B------:R-:W-:Y:S02]  /*19a80*/  FSEL R23, R15, -INF , !P3 ;  /* 0xff8000000f177808 */ /* 0x000fe40005800000 */
[----:B------:R-:W-:Y:S02]  /*19a90*/  ISETP.GE.OR P0, PT, R172, R225, !P0 ;  /* 0x000000e1ac00720c */ /* 0x000fe40004706670 */
[----:B------:R-:W-:Y:S02]  /*19aa0*/  FMNMX.FTZ R4, R248, R4, !PT ;  /* 0x00000004f8047209 */ /* 0x000fe40007810000 */
[----:B------:R-:W-:Y:S01]  /*19ab0*/  FSEL R193, R29, -INF , !P0 ;  /* 0xff8000001dc17808 */ /* 0x000fe20004000000 */
[----:B--2---:R-:W-:Y:S01]  /*19ac0*/  IMAD.IADD R5, R223, 0x1, -R172 ;  /* 0x00000001df057824 */ /* 0x004fe200078e0aac */
[----:B------:R-:W-:Y:S01]  /*19ad0*/  FMNMX.FTZ R4, R239, R4, !PT ;  /* 0x00000004ef047209 */ /* 0x000fe20007810000 */
[----:B---3--:R-:W-:Y:S01]  /*19ae0*/  FFMA.FTZ R27, R10, -UR27, R27 ;  /* 0x8000001b0a1b7c23 */ /* 0x008fe2000801001b */
[C---:B------:R-:W-:Y:S02]  /*19af0*/  ISETP.GE.AND P1, PT, R2.reuse, R219, PT ;  /* 0x000000db0200720c */ /* 0x040fe40003f26270 */
[----:B------:R-:W-:Y:S02]  /*19b00*/  IABS R0, R5 ;  /* 0x0000000500007213 */ /* 0x000fe40000000000 */
[----:B----4-:R-:W-:Y:S02]  /*19b10*/  FMNMX.FTZ R135, R135, R7, !PT ;  /* 0x0000000787877209 */ /* 0x010fe40007810000 */
[----:B------:R2:W3:Y:S01]  /*19b20*/  I2F R5, R0 ;  /* 0x0000000000057306 */ /* 0x0004e20000201400 */
[----:B------:R-:W-:Y:S02]  /*19b30*/  FMNMX.FTZ R4, R193, R4, !PT ;  /* 0x00000004c1047209 */ /* 0x000fe40007810000 */
[----:B------:R-:W-:Y:S01]  /*19b40*/  FMUL.FTZ R180, R135, c[0x0][0x23c] ;  /* 0x00008f0087b47a20 */ /* 0x000fe20000410000 */
[----:B------:R-:W-:Y:S02]  /*19b50*/  FSEL R192, R27, -INF , !P2 ;  /* 0xff8000001bc07808 */ /* 0x000fe40005000000 */
[----:B------:R-:W-:Y:S01]  /*19b60*/  FSETP.NEU.FTZ.AND P2, PT, R135, -INF , PT ;  /* 0xff8000008700780b */ /* 0x000fe20003f5d000 */
[----:B------:R-:W4:Y:S01]  /*19b70*/  SHFL.BFLY PT, R134, R4, 0x2, 0x1f ;  /* 0x0c401f0004867f89 */ /* 0x000f2200000e0000 */
[----:B------:R-:W-:Y:S01]  /*19b80*/  ISETP.GE.OR P1, PT, R2, R224, !P1 ;  /* 0x000000e00200720c */ /* 0x000fe20004f26670 */
[----:B------:R-:W-:Y:S01]  /*19b90*/  IMAD.U32 R2, RZ, RZ, UR31 ;  /* 0x0000001fff027e24 */ /* 0x000fe2000f8e00ff */
[----:B------:R-:W-:Y:S02]  /*19ba0*/  FSEL R180, R180, RZ, P2 ;  /* 0x000000ffb4b47208 */ /* 0x000fe40001000000 */
[----:B------:R-:W-:Y:S02]  /*19bb0*/  PRMT R25, R25, 0x7054, R26 ;  /* 0x0000705419197816 */ /* 0x000fe4000000001a */
[----:B------:R-:W-:Y:S01]  /*19bc0*/  ISETP.GE.AND P0, PT, R172, R219, PT ;  /* 0x000000dbac00720c */ /* 0x000fe20003f06270 */
[--C-:B------:R-:W-:Y:S01]  /*19bd0*/  FFMA.FTZ R18, R18, c[0x0][0x23c], -R180.reuse ;  /* 0x00008f0012127a23 */ /* 0x100fe200000108b4 */
[----:B------:R-:W-:Y:S01]  /*19be0*/  FSEL R241, R30, -INF , !P1 ;  /* 0xff8000001ef17808 */ /* 0x000fe20004800000 */
[----:B------:R-:W-:Y:S01]  /*19bf0*/  FFMA.FTZ R19, R19, c[0x0][0x23c], -R180 ;  /* 0x00008f0013137a23 */ /* 0x000fe200000108b4 */
[----:B------:R-:W-:Y:S01]  /*19c00*/  LOP3.LUT R2, R191, UR32, R2, 0x96, !PT ;  /* 0x00000020bf027c12 */ /* 0x000fe2000f8e9602 */
[----:B------:R-:W-:Y:S01]  /*19c10*/  MUFU.EX2 R252, R18 ;  /* 0x0000001200fc7308 */ /* 0x000fe20000000800 */
[----:B-1----:R-:W-:Y:S02]  /*19c20*/  FMNMX.FTZ R136, R136, R6, !PT ;  /* 0x0000000688887209 */ /* 0x002fe40007810000 */
[--C-:B------:R-:W-:Y:S01]  /*19c30*/  LOP3.LUT R6, R233, UR15, R190.reuse, 0x96, !PT ;  /* 0x0000000fe9067c12 */ /* 0x100fe2000f8e96be */
[----:B------:R-:W-:Y:S01]  /*19c40*/  IMAD.WIDE.U32 R12, R2, -0x326172a9, RZ ;  /* 0xcd9e8d57020c7825 */ /* 0x000fe200078e00ff */
[----:B--2---:R-:W-:Y:S02]  /*19c50*/  FMNMX.FTZ R0, R178, R138, !PT ;  /* 0x0000008ab2007209 */ /* 0x004fe40007810000 */
[C---:B------:R-:W-:Y:S01]  /*19c60*/  FSETP.NEU.FTZ.AND P3, PT, R136.reuse, -INF , PT ;  /* 0xff8000008800780b */ /* 0x040fe20003f7d000 */
[----:B---3--:R-:W-:Y:S01]  /*19c70*/  FFMA.FTZ R31, R5, -UR27, R31 ;  /* 0x8000001b051f7c23 */ /* 0x008fe2000801001f */
[----:B-----5:R-:W-:Y:S01]  /*19c80*/  LOP3.LUT R5, R231, UR15, R190, 0x96, !PT ;  /* 0x0000000fe7057c12 */ /* 0x020fe2000f8e96be */
[----:B------:R1:W-:Y:S01]  /*19c90*/  MUFU.EX2 R251, R19 ;  /* 0x0000001300fb7308 */ /* 0x0003e20000000800 */
[----:B------:R-:W-:Y:S01]  /*19ca0*/  LOP3.LUT R9, R13, UR16, R250, 0x96, !PT ;  /* 0x000000100d097c12 */ /* 0x000fe2000f8e96fa */
[----:B------:R-:W-:Y:S01]  /*19cb0*/  FMUL.FTZ R181, R136, c[0x0][0x23c] ;  /* 0x00008f0088b57a20 */ /* 0x000fe20000410000 */
[----:B----4-:R-:W-:Y:S01]  /*19cc0*/  FMNMX.FTZ R134, R4, R134, !PT ;  /* 0x0000008604867209 */ /* 0x010fe20007810000 */
[----:B------:R-:W-:Y:S01]  /*19cd0*/  IMAD.WIDE.U32 R4, R5, -0x326172a9, RZ ;  /* 0xcd9e8d5705047825 */ /* 0x000fe200078e00ff */
[----:B------:R-:W-:Y:S02]  /*19ce0*/  FMNMX.FTZ R0, R22, R0, !PT ;  /* 0x0000000016007209 */ /* 0x000fe40007810000 */
[----:B------:R-:W-:Y:S01]  /*19cf0*/  FSEL R181, R181, RZ, P3 ;  /* 0x000000ffb5b57208 */ /* 0x000fe20001800000 */
[----:B------:R-:W-:Y:S01]  /*19d00*/  IMAD.WIDE.U32 R6, R6, -0x326172a9, RZ ;  /* 0xcd9e8d5706067825 */ /* 0x000fe200078e00ff */
[----:B------:R-:W-:Y:S02]  /*19d10*/  FMNMX.FTZ R0, R24, R0, !PT ;  /* 0x0000000018007209 */ /* 0x000fe40007810000 */
[----:B------:R-:W-:Y:S01]  /*19d20*/  ISETP.GE.OR P0, PT, R172, R224, !P0 ;  /* 0x000000e0ac00720c */ /* 0x000fe20004706670 */
[----:B------:R-:W-:Y:S01]  /*19d30*/  IMAD.WIDE.U32 R14, R9, -0x2daee0ad, RZ ;  /* 0xd2511f53090e7825 */ /* 0x000fe200078e00ff */
[--C-:B------:R-:W-:Y:S02]  /*19d40*/  LOP3.LUT R8, R7, UR14, R12.reuse, 0x96, !PT ;  /* 0x0000000e07087c12 */ /* 0x100fe4000f8e960c */
[----:B------:R-:W-:Y:S01]  /*19d50*/  LOP3.LUT R12, R5, UR14, R12, 0x96, !PT ;  /* 0x0000000e050c7c12 */ /* 0x000fe2000f8e960c */
[--C-:B------:R-:W-:Y:S01]  /*19d60*/  FFMA.FTZ R16, R16, c[0x0][0x23c], -R181.reuse ;  /* 0x00008f0010107a23 */ /* 0x100fe200000108b5 */
[----:B------:R-:W-:Y:S01]  /*19d70*/  LOP3.LUT R5, R15, UR13, R232, 0x96, !PT ;  /* 0x0000000d0f057c12 */ /* 0x000fe2000f8e96e8 */
[--C-:B------:R-:W-:Y:S01]  /*19d80*/  FFMA.FTZ R17, R17, c[0x0][0x23c], -R181.reuse ;  /* 0x00008f0011117a23 */ /* 0x100fe200000108b5 */
[----:B------:R-:W-:Y:S01]  /*19d90*/  FMNMX.FTZ R0, R23, R0, !PT ;  /* 0x0000000017007209 */ /* 0x000fe20007810000 */
[----:B------:R2:W-:Y:S01]  /*19da0*/  MUFU.EX2 R199, R16 ;  /* 0x0000001000c77308 */ /* 0x0005e20000000800 */
[----:B------:R-:W-:Y:S01]  /*19db0*/  FSEL R139, R31, -INF , !P0 ;  /* 0xff8000001f8b7808 */ /* 0x000fe20004000000 */
[----:B------:R-:W-:Y:S01]  /*19dc0*/  IMAD.WIDE.U32 R8, R8, -0x2daee0ad, RZ ;  /* 0xd2511f5308087825 */ /* 0x000fe200078e00ff */
[----:B------:R-:W-:Y:S02]  /*19dd0*/  FMNMX.FTZ R0, R235, R0, !PT ;  /* 0x00000000eb007209 */ /* 0x000fe40007810000 */
[----:B------:R-:W-:Y:S01]  /*19de0*/  LOP3.LUT R7, R13, UR16, R236, 0x96, !PT ;  /* 0x000000100d077c12 */ /* 0x000fe2000f8e96ec */
[----:B-1----:R-:W-:Y:S01]  /*19df0*/  IMAD.WIDE.U32 R18, R5, -0x326172a9, RZ ;  /* 0xcd9e8d5705127825 */ /* 0x002fe200078e00ff */
[----:B------:R-:W-:Y:S02]  /*19e00*/  FMNMX.FTZ R0, R192, R0, !PT ;  /* 0x00000000c0007209 */ /* 0x000fe40007810000 */
[----:B------:R-:W-:Y:S01]  /*19e10*/  LOP3.LUT R14, R9, UR11, R14, 0x96, !PT ;  /* 0x0000000b090e7c12 */ /* 0x000fe2000f8e960e */
[--C-:B------:R-:W-:Y:S01]  /*19e20*/  FFMA.FTZ R5, R174, c[0x0][0x23c], -R181.reuse ;  /* 0x00008f00ae057a23 */ /* 0x100fe200000108b5 */
[----:B------:R-:W-:Y:S01]  /*19e30*/  FMNMX.FTZ R0, R241, R0, !PT ;  /* 0x00000000f1007209 */ /* 0x000fe20007810000 */
[----:B------:R-:W-:Y:S01]  /*19e40*/  MUFU.EX2 R228, R17 ;  /* 0x0000001100e47308 */ /* 0x000fe20000000800 */
[----:B------:R-:W-:Y:S02]  /*19e50*/  IMAD.WIDE.U32 R10, R7, -0x2daee0ad, RZ ;  /* 0xd2511f53070a7825 */ /* 0x000fe400078e00ff */
[----:B------:R-:W-:Y:S02]  /*19e60*/  FMNMX.FTZ R0, R139, R0, !PT ;  /* 0x000000008b007209 */ /* 0x000fe40007810000 */
[----:B------:R-:W-:Y:S01]  /*19e70*/  IMAD.WIDE.U32 R12, R12, -0x2daee0ad, RZ ;  /* 0xd2511f530c0c7825 */ /* 0x000fe200078e00ff */
[----:B------:R-:W-:Y:S02]  /*19e80*/  LOP3.LUT R7, R11, UR13, R230, 0x96, !PT ;  /* 0x0000000d0b077c12 */ /* 0x000fe4000f8e96e6 */
[----:B------:R-:W1:Y:S01]  /*19e90*/  SHFL.BFLY PT, R2, R0, 0x2, 0x1f ;  /* 0x0c401f0000027f89 */ /* 0x000e6200000e0000 */
[----:B------:R-:W-:Y:S01]  /*19ea0*/  IMAD.WIDE.U32 R14, R14, -0x326172a9, RZ ;  /* 0xcd9e8d570e0e7825 */ /* 0x000fe200078e00ff */
[----:B------:R3:W-:Y:S01]  /*19eb0*/  MUFU.EX2 R250, R5 ;  /* 0x0000000500fa7308 */ /* 0x0007e20000000800 */
[----:B------:R-:W-:Y:S02]  /*19ec0*/  LOP3.LUT R10, R13, UR11, R10, 0x96, !PT ;  /* 0x0000000b0d0a7c12 */ /* 0x000fe4000f8e960a */
[----:B------:R-:W-:Y:S01]  /*19ed0*/  IMAD.WIDE.U32 R20, R7, -0x326172a9, RZ ;  /* 0xcd9e8d5707147825 */ /* 0x000fe200078e00ff */
[----:B------:R-:W-:Y:S02]  /*19ee0*/  LOP3.LUT R18, R15, UR10, R18, 0x96, !PT ;  /* 0x0000000a0f127c12 */ /* 0x000fe4000f8e9612 */
[----:B--2---:R-:W2:Y:S01]  /*19ef0*/  SHFL.BFLY PT, R16, R134, 0x1, 0x1f ;  /* 0x0c201f0086107f89 */ /* 0x004ea200000e0000 */
[----:B------:R-:W-:Y:S01]  /*19f00*/  IMAD.WIDE.U32 R10, R10, -0x326172a9, RZ ;  /* 0xcd9e8d570a0a7825 */ /* 0x000fe200078e00ff */
[----:B------:R-:W-:Y:S03]  /*19f10*/  LOP3.LUT R7, R21, UR12, R4, 0x96, !PT ;  /* 0x0000000c15077c12 */ /* 0x000fe6000f8e9604 */
[----:B------:R-:W-:Y:S04]  /*19f20*/  FFMA.FTZ R173, R173, c[0x0][0x23c], -R181 ;  /* 0x00008f00adad7a23 */ /* 0x000fe800000108b5 */
[----:B------:R-:W-:Y:S01]  /*19f30*/  MUFU.EX2 R232, R173 ;  /* 0x000000ad00e87308 */ /* 0x000fe20000000800 */
[----:B-1----:R-:W-:Y:S02]  /*19f40*/  FMNMX.FTZ R0, R0, R2, !PT ;  /* 0x0000000200007209 */ /* 0x002fe40007810000 */
[----:B---3--:R-:W-:Y:S01]  /*19f50*/  LOP3.LUT R5, R19, UR12, R6, 0x96, !PT ;  /* 0x0000000c13057c12 */ /* 0x008fe2000f8e9606 */
[----:B------:R-:W-:Y:S02]  /*19f60*/  FFMA.FTZ R6, R175, c[0x0][0x23c], -R180 ;  /* 0x00008f00af067a23 */ /* 0x000fe400000108b4 */
[----:B------:R-:W1:Y:S01]  /*19f70*/  SHFL.BFLY PT, R2, R0, 0x1, 0x1f ;  /* 0x0c201f0000027f89 */ /* 0x000e6200000e0000 */
[----:B------:R-:W-:Y:S03]  /*19f80*/  IMAD.WIDE.U32 R18, R18, -0x2daee0ad, RZ ;  /* 0xd2511f5312127825 */ /* 0x000fe600078e00ff */
[----:B------:R3:W-:Y:S01]  /*19f90*/  MUFU.EX2 R231, R6 ;  /* 0x0000000600e77308 */ /* 0x0007e20000000800 */
[----:B--2---:R-:W-:Y:S02]  /*19fa0*/  FMNMX.FTZ R134, R134, R16, !PT ;  /* 0x0000001086867209 */ /* 0x004fe40007810000 */
[----:B------:R-:W-:Y:S01]  /*19fb0*/  LOP3.LUT R16, R11, UR10, R20, 0x96, !PT ;  /* 0x0000000a0b107c12 */ /* 0x000fe2000f8e9614 */
[----:B------:R-:W-:Y:S01]  /*19fc0*/  IMAD.WIDE.U32 R4, R5, -0x2daee0ad, RZ ;  /* 0xd2511f5305047825 */ /* 0x000fe200078e00ff */
[C---:B------:R-:W-:Y:S03]  /*19fd0*/  FSETP.NEU.FTZ.AND P1, PT, R134.reuse, -INF , PT ;  /* 0xff8000008600780b */ /* 0x040fe60003f3d000 */
[----:B------:R-:W-:Y:S01]  /*19fe0*/  FMUL.FTZ R182, R134, c[0x0][0x23c] ;  /* 0x00008f0086b67a20 */ /* 0x000fe20000410000 */
[----:B------:R-:W-:Y:S01]  /*19ff0*/  LOP3.LUT R11, R19, UR7, R4, 0x96, !PT ;  /* 0x00000007130b7c12 */ /* 0x000fe2000f8e9604 */
[----:B------:R-:W-:Y:S01]  /*1a000*/  IMAD.WIDE.U32 R16, R16, -0x2daee0ad, RZ ;  /* 0xd2511f5310107825 */ /* 0x000fe200078e00ff */
[----:B------:R-:W-:Y:S02]  /*1a010*/  LOP3.LUT R8, R5, UR9, R8, 0x96, !PT ;  /* 0x0000000905087c12 */ /* 0x000fe4000f8e9608 */
[----:B------:R-:W-:Y:S01]  /*1a020*/  FSEL R182, R182, RZ, P1 ;  /* 0x000000ffb6b67208 */ /* 0x000fe20000800000 */
[----:B------:R-:W-:Y:S04]  /*1a030*/  IMAD.WIDE.U32 R4, R7, -0x2daee0ad, RZ ;  /* 0xd2511f5307047825 */ /* 0x000fe800078e00ff */
[----:B------:R-:W-:Y:S01]  /*1a040*/  IMAD.WIDE.U32 R8, R8, -0x326172a9, RZ ;  /* 0xcd9e8d5708087825 */ /* 0x000fe200078e00ff */
[----:B------:R-:W-:Y:S02]  /*1a050*/  LOP3.LUT R12, R5, UR9, R12, 0x96, !PT ;  /* 0x00000009050c7c12 */ /* 0x000fe4000f8e960c */
[----:B------:R-:W-:Y:S01]  /*1a060*/  LOP3.LUT R5, R17, UR7, R4, 0x96, !PT ;  /* 0x0000000711057c12 */ /* 0x000fe2000f8e9604 */
[----:B------:R-:W-:Y:S01]  /*1a070*/  FFMA.FTZ R4, R177, c[0x0][0x23c], -R182 ;  /* 0x00008f00b1047a23 */ /* 0x000fe200000108b6 */
[----:B-1----:R-:W-:Y:S01]  /*1a080*/  FMNMX.FTZ R137, R0, R2, !PT ;  /* 0x0000000200897209 */ /* 0x002fe20007810000 */
[----:B---3--:R-:W-:Y:S01]  /*1a090*/  FFMA.FTZ R6, R176, c[0x0][0x23c], -R180 ;  /* 0x00008f00b0067a23 */ /* 0x008fe200000108b4 */
[----:B------:R-:W-:Y:S01]  /*1a0a0*/  LOP3.LUT R19, R9, UR8, R14, 0x96, !PT ;  /* 0x0000000809137c12 */ /* 0x000fe2000f8e960e */
[----:B------:R1:W-:Y:S01]  /*1a0b0*/  MUFU.EX2 R244, R4 ;  /* 0x0000000400f47308 */ /* 0x0003e20000000800 */
[C---:B------:R-:W-:Y:S01]  /*1a0c0*/  FSETP.NEU.FTZ.AND P0, PT, R137.reuse, -INF , PT ;  /* 0xff8000008900780b */ /* 0x040fe20003f1d000 */
[----:B------:R-:W-:Y:S02]  /*1a0d0*/  FMUL.FTZ R183, R137, c[0x0][0x23c] ;  /* 0x00008f0089b77a20 */ /* 0x000fe40000410000 */
[----:B------:R-:W-:Y:S02]  /*1a0e0*/  FFMA.FTZ R0, R32, c[0x0][0x23c], -R182 ;  /* 0x00008f0020007a23 */ /* 0x000fe400000108b6 */
[----:B------:R-:W-:Y:S01]  /*1a0f0*/  IMAD.WIDE.U32 R12, R12, -0x326172a9, RZ ;  /* 0xcd9e8d570c0c7825 */ /* 0x000fe200078e00ff */
[----:B------:R-:W-:Y:S03]  /*1a100*/  FSEL R183, R183, RZ, P0 ;  /* 0x000000ffb7b77208 */ /* 0x000fe60000000000 */
[----:B------:R2:W-:Y:S01]  /*1a110*/  MUFU.EX2 R249, R6 ;  /* 0x0000000600f97308 */ /* 0x0005e20000000800 */
[----:B------:R-:W-:Y:S09]  /*1a120*/  LOP3.LUT R13, R13, UR8, R10, 0x96, !PT ;  /* 0x000000080d0d7c12 */ /* 0x000ff2000f8e960a */
[----:B------:R3:W-:Y:S01]  /*1a130*/  MUFU.EX2 R243, R0 ;  /* 0x0000000000f37308 */ /* 0x0007e20000000800 */
[----:B-1----:R-:W-:Y:S05]  /*1a140*/  IMAD.WIDE.U32 R4, R5, -0x326172a9, RZ ;  /* 0xcd9e8d5705047825 */ /* 0x002fea00078e00ff */
[C---:B------:R-:W-:Y:S02]  /*1a150*/  LOP3.LUT R2, R4.reuse, 0xffff, RZ, 0xc0, !PT ;  /* 0x0000ffff04027812 */ /* 0x040fe400078ec0ff */
[----:B------:R-:W-:Y:S01]  /*1a160*/  SHF.R.U32.HI R10, RZ, 0x18, R4 ;  /* 0x00000018ff0a7819 */ /* 0x000fe20000011604 */
[----:B--2---:R-:W-:Y:S01]  /*1a170*/  IMAD.WIDE.U32 R6, R11, -0x326172a9, RZ ;  /* 0xcd9e8d570b067825 */ /* 0x004fe200078e00ff */
[----:B------:R-:W-:Y:S04]  /*1a180*/  LOP3.LUT R11, R4, 0xff, RZ, 0xc0, !PT ;  /* 0x000000ff040b7812 */ /* 0x000fe800078ec0ff */
[C---:B------:R-:W-:Y:S02]  /*1a190*/  LOP3.LUT R9, R6.reuse, 0xffff, RZ, 0xc0, !PT ;  /* 0x0000ffff06097812 */ /* 0x040fe400078ec0ff */
[--C-:B------:R-:W-:Y:S02]  /*1a1a0*/  SHF.R.U32.HI R14, RZ, 0x10, R6.reuse ;  /* 0x00000010ff0e7819 */ /* 0x100fe40000011606 */
[----:B------:R-:W-:Y:S02]  /*1a1b0*/  LOP3.LUT R15, R6, 0xff, RZ, 0xc0, !PT ;  /* 0x000000ff060f7812 */ /* 0x000fe400078ec0ff */
[----:B------:R-:W-:Y:S01]  /*1a1c0*/  SHF.R.U32.HI R17, RZ, 0x18, R6 ;  /* 0x00000018ff117819 */ /* 0x000fe20000011606 */
[----:B------:R-:W-:Y:S01]  /*1a1d0*/  FFMA.FTZ R6, R178, c[0x0][0x23c], -R183 ;  /* 0x00008f00b2067a23 */ /* 0x000fe200000108b7 */
[----:B------:R-:W-:Y:S02]  /*1a1e0*/  LOP3.LUT R8, R7, UR17, R8, 0x96, !PT ;  /* 0x0000001107087c12 */ /* 0x000fe4000f8e9608 */
[----:B------:R-:W-:Y:S01]  /*1a1f0*/  SHF.R.U32.HI R7, RZ, 0x10, R4 ;  /* 0x00000010ff077819 */ /* 0x000fe20000011604 */
[----:B------:R1:W-:Y:S01]  /*1a200*/  MUFU.EX2 R240, R6 ;  /* 0x0000000600f07308 */ /* 0x0003e20000000800 */
[----:B---3--:R-:W-:Y:S02]  /*1a210*/  LOP3.LUT R0, R5, UR17, R12, 0x96, !PT ;  /* 0x0000001105007c12 */ /* 0x008fe4000f8e960c */
[----:B------:R-:W-:Y:S02]  /*1a220*/  SHF.R.U32.HI R5, RZ, 0x8, R9 ;  /* 0x00000008ff057819 */ /* 0x000fe40000011609 */
[----:B------:R-:W-:Y:S02]  /*1a230*/  LOP3.LUT R9, R14, 0xff, RZ, 0xc0, !PT ;  /* 0x000000ff0e097812 */ /* 0x000fe400078ec0ff */
[----:B------:R-:W-:Y:S01]  /*1a240*/  PRMT R174, R15, 0x5410, R5 ;  /* 0x000054100fae7816 */ /* 0x000fe20000000005 */
[----:B------:R-:W-:Y:S01]  /*1a250*/  IMAD.WIDE.U32 R4, R19, -0x2daee0ad, RZ ;  /* 0xd2511f5313047825 */ /* 0x000fe200078e00ff */
[----:B------:R-:W-:Y:S02]  /*1a260*/  PRMT R17, R9, 0x5410, R17 ;  /* 0x0000541009117816 */ /* 0x000fe40000000011 */
[----:B------:R-:W-:Y:S01]  /*1a270*/  SHF.R.U32.HI R9, RZ, 0x10, R8 ;  /* 0x00000010ff097819 */ /* 0x000fe20000011608 */
[--C-:B------:R-:W-:Y:S01]  /*1a280*/  HSET2.LE.AND R174, R174, R25.reuse, PT ;  /* 0x00000019aeae7233 */ /* 0x100fe20003803000 */
[C---:B------:R-:W-:Y:S01]  /*1a290*/  LOP3.LUT R14, R4.reuse, 0xffff, RZ, 0xc0, !PT ;  /* 0x0000ffff040e7812 */ /* 0x040fe200078ec0ff */
[--C-:B------:R-:W-:Y:S01]  /*1a2a0*/  HSET2.LE.AND R175, R17, R25.reuse, PT ;  /* 0x0000001911af7233 */ /* 0x100fe20003803000 */
[----:B------:R-:W-:Y:S02]  /*1a2b0*/  LOP3.LUT R15, R4, 0xff, RZ, 0xc0, !PT ;  /* 0x000000ff040f7812 */ /* 0x000fe400078ec0ff */
[--C-:B------:R-:W-:Y:S02]  /*1a2c0*/  SHF.R.U32.HI R191, RZ, 0x18, R4.reuse ;  /* 0x00000018ffbf7819 */ /* 0x100fe40000011604 */
[----:B------:R-:W-:Y:S02]  /*1a2d0*/  SHF.R.U32.HI R190, RZ, 0x10, R4 ;  /* 0x00000010ffbe7819 */ /* 0x000fe40000011604 */
[----:B------:R-:W-:Y:S02]  /*1a2e0*/  LOP3.LUT R4, R8, 0xffff, RZ, 0xc0, !PT ;  /* 0x0000ffff08047812 */ /* 0x000fe400078ec0ff */
[----:B------:R-:W-:Y:S02]  /*1a2f0*/  LOP3.LUT R184, R5, UR18, R18, 0x96, !PT ;  /* 0x0000001205b87c12 */ /* 0x000fe4000f8e9612 */
[----:B-1----:R-:W-:Y:S02]  /*1a300*/  SHF.R.U32.HI R6, RZ, 0x8, R2 ;  /* 0x00000008ff067819 */ /* 0x002fe40000011602 */
[----:B------:R-:W-:Y:S01]  /*1a310*/  LOP3.LUT R2, R7, 0xff, RZ, 0xc0, !PT ;  /* 0x000000ff07027812 */ /* 0x000fe200078ec0ff */
[----:B------:R-:W-:Y:S01]  /*1a320*/  FFMA.FTZ R7, R22, c[0x0][0x23c], -R183 ;  /* 0x00008f0016077a23 */ /* 0x000fe200000108b7 */
[----:B------:R-:W-:Y:S01]  /*1a330*/  PRMT R20, R11, 0x5410, R6 ;  /* 0x000054100b147816 */ /* 0x000fe20000000006 */
[----:B------:R-:W-:Y:S01]  /*1a340*/  FFMA.FTZ R6, R34, c[0x0][0x23c], -R182 ;  /* 0x00008f0022067a23 */ /* 0x000fe200000108b6 */
[----:B------:R-:W-:Y:S01]  /*1a350*/  PRMT R19, R2, 0x5410, R10 ;  /* 0x0000541002137816 */ /* 0x000fe2000000000a */
[----:B------:R-:W-:Y:S01]  /*1a360*/  FFMA.FTZ R2, R33, c[0x0][0x23c], -R182 ;  /* 0x00008f0021027a23 */ /* 0x000fe200000108b6 */
[----:B------:R1:W2:Y:S01]  /*1a370*/  MUFU.EX2 R238, R7 ;  /* 0x0000000700ee7308 */ /* 0x0002a20000000800 */
[----:B------:R-:W-:Y:S01]  /*1a380*/  IMAD.WIDE.U32 R10, R13, -0x2daee0ad, RZ ;  /* 0xd2511f530d0a7825 */ /* 0x000fe200078e00ff */
[----:B------:R-:W-:Y:S02]  /*1a390*/  LOP3.LUT R13, R8, 0xff, RZ, 0xc0, !PT ;  /* 0x000000ff080d7812 */ /* 0x000fe400078ec0ff */
[----:B------:R-:W-:Y:S02]  /*1a3a0*/  SHF.R.U32.HI R5, RZ, 0x8, R4 ;  /* 0x00000008ff057819 */ /* 0x000fe40000011604 */
[----:B------:R-:W-:Y:S02]  /*1a3b0*/  SHF.R.U32.HI R12, RZ, 0x18, R8 ;  /* 0x00000018ff0c7819 */ /* 0x000fe40000011608 */
[----:B------:R-:W-:Y:S01]  /*1a3c0*/  PRMT R13, R13, 0x5410, R5 ;  /* 0x000054100d0d7816 */ /* 0x000fe20000000005 */
[----:B------:R-:W-:Y:S01]  /*1a3d0*/  FFMA.FTZ R5, R24, c[0x0][0x23c], -R183 ;  /* 0x00008f0018057a23 */ /* 0x000fe200000108b7 */
[----:B------:R3:W-:Y:S01]  /*1a3e0*/  MUFU.EX2 R237, R2 ;  /* 0x0000000200ed7308 */ /* 0x0007e20000000800 */
[----:B------:R-:W-:Y:S02]  /*1a3f0*/  LOP3.LUT R8, R9, 0xff, RZ, 0xc0, !PT ;  /* 0x000000ff09087812 */ /* 0x000fe400078ec0ff */
[--C-:B------:R-:W-:Y:S01]  /*1a400*/  HSET2.LE.AND R172, R13, R25.reuse, PT ;  /* 0x000000190dac7233 */ /* 0x100fe20003803000 */
[----:B------:R-:W-:Y:S02]  /*1a410*/  LOP3.LUT R185, R11, UR18, R16, 0x96, !PT ;  /* 0x000000120bb97c12 */ /* 0x000fe4000f8e9610 */
[----:B------:R-:W-:Y:S02]  /*1a420*/  PRMT R8, R8, 0x5410, R12 ;  /* 0x0000541008087816 */ /* 0x000fe4000000000c */
[C---:B------:R-:W-:Y:S02]  /*1a430*/  LOP3.LUT R186, R10.reuse, 0xffff, RZ, 0xc0, !PT ;  /* 0x0000ffff0aba7812 */ /* 0x040fe400078ec0ff */
[----:B------:R4:W-:Y:S01]  /*1a440*/  MUFU.EX2 R234, R5 ;  /* 0x0000000500ea7308 */ /* 0x0009e20000000800 */
[--C-:B------:R-:W-:Y:S01]  /*1a450*/  HSET2.LE.AND R173, R8, R25.reuse, PT ;  /* 0x0000001908ad7233 */ /* 0x100fe20003803000 */
[----:B------:R-:W-:Y:S02]  /*1a460*/  LOP3.LUT R187, R10, 0xff, RZ, 0xc0, !PT ;  /* 0x000000ff0abb7812 */ /* 0x000fe400078ec0ff */
[----:B-1----:R-:W-:Y:S02]  /*1a470*/  LOP3.LUT R7, R0, 0xff, RZ, 0xc0, !PT ;  /* 0x000000ff00077812 */ /* 0x002fe400078ec0ff */
[----:B--2---:R-:W-:Y:S02]  /*1a480*/  F2FP.BF16.PACK_AB R8, R238, R240 ;  /* 0x000000f0ee08723e */ /* 0x004fe400000010ff */
[--C-:B------:R-:W-:Y:S02]  /*1a490*/  SHF.R.U32.HI R189, RZ, 0x10, R10.reuse ;  /* 0x00000010ffbd7819 */ /* 0x100fe4000001160a */
[----:B------:R1:W2:Y:S01]  /*1a4a0*/  MUFU.EX2 R236, R6 ;  /* 0x0000000600ec7308 */ /* 0x0002a20000000800 */
[----:B------:R-:W-:Y:S02]  /*1a4b0*/  SHF.R.U32.HI R188, RZ, 0x18, R10 ;  /* 0x00000018ffbc7819 */ /* 0x000fe4000001160a */
[----:B---3--:R-:W-:Y:S04]  /*1a4c0*/  LOP3.LUT R2, R0, 0xffff, RZ, 0xc0, !PT ;  /* 0x0000ffff00027812 */ /* 0x008fe800078ec0ff */
[----:B------:R-:W-:Y:S02]  /*1a4d0*/  SHF.R.U32.HI R4, RZ, 0x8, R2 ;  /* 0x00000008ff047819 */ /* 0x000fe40000011602 */
[----:B------:R-:W-:Y:S02]  /*1a4e0*/  SHF.R.U32.HI R2, RZ, 0x10, R0 ;  /* 0x00000010ff027819 */ /* 0x000fe40000011600 */
[----:B------:R-:W-:Y:S02]  /*1a4f0*/  PRMT R176, R7, 0x5410, R4 ;  /* 0x0000541007b07816 */ /* 0x000fe40000000004 */
[----:B------:R-:W-:Y:S02]  /*1a500*/  LOP3.LUT R4, R2, 0xff, RZ, 0xc0, !PT ;  /* 0x000000ff02047812 */ /* 0x000fe400078ec0ff */
[----:B------:R-:W-:Y:S01]  /*1a510*/  FSEL R2, R136, RZ, P3 ;  /* 0x000000ff88027208 */ /* 0x000fe20001800000 */
[--C-:B------:R-:W-:Y:S01]  /*1a520*/  HSET2.LE.AND R176, R176, R25.reuse, PT ;  /* 0x00000019b0b07233 */ /* 0x100fe20003803000 */
[----:B------:R-:W-:Y:S03]  /*1a530*/  SHF.R.U32.HI R7, RZ, 0x8, R14 ;  /* 0x00000008ff077819 */ /* 0x000fe6000001160e */
[----:B----4-:R-:W-:Y:S01]  /*1a540*/  FADD.FTZ R5, -R2, R3 ;  /* 0x0000000302057221 */ /* 0x010fe20000010100 */
[----:B------:R-:W-:Y:S01]  /*1a550*/  FSEL R2, R134, RZ, P1 ;  /* 0x000000ff86027208 */ /* 0x000fe20000800000 */
[----:B------:R-:W-:Y:S01]  /*1a560*/  FFMA.FTZ R3, R23, c[0x0][0x23c], -R183 ;  /* 0x00008f0017037a23 */ /* 0x000fe200000108b7 */
[----:B-1----:R-:W-:Y:S02]  /*1a570*/  SHF.R.U32.HI R6, RZ, 0x18, R0 ;  /* 0x00000018ff067819 */ /* 0x002fe40000011600 */
[----:B------:R-:W-:Y:S01]  /*1a580*/  FSEL R0, R135, RZ, P2 ;  /* 0x000000ff87007208 */ /* 0x000fe20001000000 */
[----:B------:R1:W3:Y:S01]  /*1a590*/  MUFU.EX2 R233, R3 ;  /* 0x0000000300e97308 */ /* 0x0002e20000000800 */
        /* <DEDUP_REMOVED lines=13> */
[----:B--2---:R-:W-:Y:S02]  /*1a670*/  F2FP.BF16.PACK_AB R178, R236, R237 ;  /* 0x000000edecb2723e */ /* 0x004fe400000010ff */
[----:B------:R-:W-:Y:S01]  /*1a680*/  LOP3.LUT R176, R176, R7, RZ, 0xc0, !PT ;  /* 0x00000007b0b07212 */ /* 0x000fe200078ec0ff */
[----:B-1----:R-:W-:Y:S01]  /*1a690*/  FADD.FTZ R3, -R2, R133 ;  /* 0x0000008502037221 */ /* 0x002fe20000010100 */
[----:B---3--:R-:W-:Y:S01]  /*1a6a0*/  F2FP.BF16.PACK_AB R179, R233, R234 ;  /* 0x000000eae9b3723e */ /* 0x008fe200000010ff */
        /* <DEDUP_REMOVED lines=36> */
[C---:B------:R-:W-:Y:S02]  /*1a8f0*/  FMUL.FTZ R35, R133.reuse, R171 ;  /* 0x000000ab85237220 */ /* 0x040fe40000410000 */
[C---:B------:R-:W-:Y:S01]  /*1a900*/  FMUL.FTZ R38, R133.reuse, R38 ;  /* 0x0000002685267220 */ /* 0x040fe20000410000 */
[----:B------:R-:W-:Y:S01]  /*1a910*/  LDSM.16.MT88.4 R168, [R203+0xa800] ;  /* 0x00a80000cba8783b */ /* 0x000fe20000004200 */
[C---:B------:R-:W-:Y:S02]  /*1a920*/  FMUL.FTZ R39, R133.reuse, R39 ;  /* 0x0000002785277220 */ /* 0x040fe40000410000 */
[C---:B------:R-:W-:Y:S03]  /*1a930*/  FMUL.FTZ R50, R133.reuse, R50 ;  /* 0x0000003285327220 */ /* 0x040fe60000410000 */
[C---:B------:R-:W-:Y:S02]  /*1a940*/  FMUL.FTZ R51, R133.reuse, R51 ;  /* 0x0000003385337220 */ /* 0x040fe40000410000 */
        /* <DEDUP_REMOVED lines=9> */
[----:B------:R-:W-:Y:S02]  /*1a9e0*/  IMAD.MOV.U32 R160, RZ, RZ, R25 ;  /* 0x000000ffffa07224 */ /* 0x000fe400078e0019 */
[C---:B------:R-:W-:Y:S02]  /*1a9f0*/  FMUL.FTZ R25, R3.reuse, R161 ;  /* 0x000000a103197220 */ /* 0x040fe40000410000 */
[C---:B------:R-:W-:Y:S01]  /*1aa00*/  FMUL.FTZ R28, R3.reuse, R164 ;  /* 0x000000a4031c7220 */ /* 0x040fe20000410000 */
[----:B------:R-:W2:Y:S01]  /*1aa10*/  LDL.LU R161, [R1+0x3c] ;  /* 0x00003c0001a17983 */ /* 0x000ea20000300800 */
[C---:B------:R-:W-:Y:S02]  /*1aa20*/  FMUL.FTZ R29, R3.reuse, R165 ;  /* 0x000000a5031d7220 */ /* 0x040fe40000410000 */
[C---:B------:R-:W-:Y:S01]  /*1aa30*/  FMUL.FTZ R40, R3.reuse, R40 ;  /* 0x0000002803287220 */ /* 0x040fe20000410000 */
[----:B------:R-:W3:Y:S01]  /*1aa40*/  LDL.LU R154, [R1+0x38] ;  /* 0x00003800019a7983 */ /* 0x000ee20000300800 */
[C---:B------:R-:W-:Y:S02]  /*1aa50*/  FMUL.FTZ R41, R3.reuse, R41 ;  /* 0x0000002903297220 */ /* 0x040fe40000410000 */
[C---:B------:R-:W-:Y:S02]  /*1aa60*/  FMUL.FTZ R44, R3.reuse, R44 ;  /* 0x0000002c032c7220 */ /* 0x040fe40000410000 */
[----:B------:R-:W-:Y:S02]  /*1aa70*/  FMUL.FTZ R45, R3, R45 ;  /* 0x0000002d032d7220 */ /* 0x000fe40000410000 */
[----:B------:R-:W-:Y:S02]  /*1aa80*/  FMUL.FTZ R55, R133, R55 ;  /* 0x0000003785377220 */ /* 0x000fe40000410000 */
[C---:B-1----:R-:W-:Y:S02]  /*1aa90*/  FMUL.FTZ R10, R0.reuse, R146 ;  /* 0x00000092000a7220 */ /* 0x042fe40000410000 */
[C---:B------:R-:W-:Y:S02]  /*1aaa0*/  FMUL.FTZ R11, R0.reuse, R147 ;  /* 0x00000093000b7220 */ /* 0x040fe40000410000 */
[----:B------:R-:W-:Y:S01]  /*1aab0*/  LDSM.16.MT88.4 R144, [R206+0xb000] ;  /* 0x00b00000ce90783b */ /* 0x000fe20000004200 */
[----:B------:R-:W-:Y:S02]  /*1aac0*/  IMAD.MOV.U32 R152, RZ, RZ, R228 ;  /* 0x000000ffff987224 */ /* 0x000fe400078e00e4 */
[----:B------:R-:W-:Y:S02]  /*1aad0*/  IMAD.MOV.U32 R153, RZ, RZ, R199 ;  /* 0x000000ffff997224 */ /* 0x000fe400078e00c7 */
[C---:B------:R-:W-:Y:S01]  /*1aae0*/  HMMA.16816.F32.BF16 R8, R176.reuse, R20, R8 ;  /* 0x00000014b008723c */ /* 0x040fe20000041808 */
[C---:B------:R-:W-:Y:S02]  /*1aaf0*/  FMUL.FTZ R14, R0.reuse, R150 ;  /* 0x00000096000e7220 */ /* 0x040fe40000410000 */
[----:B------:R-:W-:Y:S01]  /*1ab00*/  FMUL.FTZ R15, R0, R151 ;  /* 0x00000097000f7220 */ /* 0x000fe20000410000 */
[----:B------:R-:W-:Y:S01]  /*1ab10*/  PRMT R151, R138, 0x5410, R191 ;  /* 0x000054108a977816 */ /* 0x000fe200000000bf */
[----:B------:R-:W-:Y:S02]  /*1ab20*/  FMUL.FTZ R26, R0, R162 ;  /* 0x000000a2001a7220 */ /* 0x000fe40000410000 */
[C---:B------:R-:W-:Y:S02]  /*1ab30*/  FMUL.FTZ R20, R132.reuse, R156 ;  /* 0x0000009c84147220 */ /* 0x040fe40000410000 */
[----:B------:R-:W-:Y:S01]  /*1ab40*/  FMUL.FTZ R21, R132, R157 ;  /* 0x0000009d84157220 */ /* 0x000fe20000410000 */
[-C--:B------:R-:W-:Y:S02]  /*1ab50*/  HMMA.16816.F32.BF16 R12, R176, R22.reuse, R12 ;  /* 0x00000016b00c723c */ /* 0x080fe4000004180c */
[----:B------:R-:W-:Y:S01]  /*1ab60*/  PRMT R157, R187, 0x5410, R2 ;  /* 0x00005410bb9d7816 */ /* 0x000fe20000000002 */
[C---:B------:R-:W-:Y:S01]  /*1ab70*/  FMUL.FTZ R30, R0.reuse, R166 ;  /* 0x000000a6001e7220 */ /* 0x040fe20000410000 */
[----:B------:R-:W-:Y:S01]  /*1ab80*/  LOP3.LUT R2, R189, 0xff, RZ, 0xc0, !PT ;  /* 0x000000ffbd027812 */ /* 0x000fe200078ec0ff */
[C---:B------:R-:W-:Y:S02]  /*1ab90*/  FMUL.FTZ R31, R0.reuse, R167 ;  /* 0x000000a7001f7220 */ /* 0x040fe40000410000 */
[C---:B------:R-:W-:Y:S01]  /*1aba0*/  FMUL.FTZ R42, R0.reuse, R42 ;  /* 0x0000002a002a7220 */ /* 0x040fe20000410000 */
[C---:B------:R-:W-:Y:S01]  /*1abb0*/  HMMA.16816.F32.BF16 R16, R172.reuse, R22, R16 ;  /* 0x00000016ac10723c */ /* 0x040fe20000041810 */
[----:B------:R-:W-:Y:S03]  /*1abc0*/  IMAD.MOV.U32 R162, RZ, RZ, R27 ;  /* 0x000000ffffa27224 */ /* 0x000fe600078e001b */
[----:B------:R-:W-:Y:S01]  /*1abd0*/  FMUL.FTZ R27, R0, R163 ;  /* 0x000000a3001b7220 */ /* 0x000fe20000410000 */
[----:B------:R-:W-:Y:S01]  /*1abe0*/  PRMT R156, R2, 0x5410, R188 ;  /* 0x00005410029c7816 */ /* 0x000fe200000000bc */
[----:B------:R-:W-:Y:S01]  /*1abf0*/  FMUL.FTZ R43, R0, R43 ;  /* 0x0000002b002b7220 */ /* 0x000fe20000410000 */
[----:B------:R-:W-:Y:S01]  /*1ac00*/  LOP3.LUT R2, R184, 0xffff, RZ, 0xc0, !PT ;  /* 0x0000ffffb8027812 */ /* 0x000fe200078ec0ff */
[C---:B------:R-:W-:Y:S04]  /*1ac10*/  FMUL.FTZ R22, R133.reuse, R158 ;  /* 0x0000009e85167220 */ /* 0x040fe80000410000 */
[----:B------:R-:W-:Y:S01]  /*1ac20*/  FMUL.FTZ R23, R133, R159 ;  /* 0x0000009f85177220 */ /* 0x000fe20000410000 */
[----:B------:R-:W-:Y:S01]  /*1ac30*/  SHF.R.U32.HI R138, RZ, 0x8, R2 ;  /* 0x00000008ff8a7819 */ /* 0x000fe20000011602 */
[----:B------:R-:W-:Y:S02]  /*1ac40*/  IMAD.MOV.U32 R158, RZ, RZ, R153 ;  /* 0x000000ffff9e7224 */ /* 0x000fe400078e0099 */
[----:B------:R-:W-:Y:S02]  /*1ac50*/  IMAD.MOV.U32 R159, RZ, RZ, R152 ;  /* 0x000000ffff9f7224 */ /* 0x000fe400078e0098 */
[C---:B------:R-:W-:Y:S01]  /*1ac60*/  FMUL.FTZ R46, R0.reuse, R46 ;  /* 0x0000002e002e7220 */ /* 0x040fe20000410000 */
[-C--:B----4-:R-:W-:Y:S01]  /*1ac70*/  HMMA.16816.F32.BF16 R20, R172, R140.reuse, R20 ;  /* 0x0000008cac14723c */ /* 0x090fe20000041814 */
[C---:B------:R-:W-:Y:S02]  /*1ac80*/  FMUL.FTZ R47, R0.reuse, R47 ;  /* 0x0000002f002f7220 */ /* 0x040fe40000410000 */
        /* <DEDUP_REMOVED lines=10> */
[----:B------:R-:W-:Y:S02]  /*1ad30*/  FMUL.FTZ R65, R132, R65 ;  /* 0x0000004184417220 */ /* 0x000fe40000410000 */
[C---:B------:R-:W-:Y:S01]  /*1ad40*/  HMMA.16816.F32.BF16 R32, R172.reuse, R142, R32 ;  /* 0x0000008eac20723c */ /* 0x040fe20000041820 */
[----:B------:R-:W1:Y:S03]  /*1ad50*/  LDSM.16.MT88.4 R140, [R206+0xa000] ;  /* 0x00a00000ce8c783b */ /* 0x000e660000004200 */
[C---:B------:R-:W-:Y:S02]  /*1ad60*/  FMUL.FTZ R66, R133.reuse, R66 ;  /* 0x0000004285427220 */ /* 0x040fe40000410000 */
[----:B------:R-:W-:Y:S02]  /*1ad70*/  FMUL.FTZ R67, R133, R67 ;  /* 0x0000004385437220 */ /* 0x000fe40000410000 */
        /* <DEDUP_REMOVED lines=15> */
[C---:B------:R-:W-:Y:S01]  /*1ae70*/  FMUL.FTZ R91, R0.reuse, R91 ;  /* 0x0000005b005b7220 */ /* 0x040fe20000410000 */
[-C--:B-1----:R-:W-:Y:S01]  /*1ae80*/  HMMA.16816.F32.BF16 R36, R172, R140.reuse, R36 ;  /* 0x0000008cac24723c */ /* 0x082fe20000041824 */
        /* <DEDUP_REMOVED lines=56> */
[----:B------:R-:W-:Y:S01]  /*1b210*/  FMUL.FTZ R131, R133, R131 ;  /* 0x0000008385837220 */ /* 0x000fe20000410000 */
        /* <DEDUP_REMOVED lines=11> */
[----:B------:R-:W-:Y:S02]  /*1b2d0*/  FFMA.FTZ R2, R197, c[0x0][0x23c], -R181 ;  /* 0x00008f00c5027a23 */ /* 0x000fe400000108b5 */
[----:B------:R-:W-:Y:S02]  /*1b2e0*/  FFMA.FTZ R138, R245, c[0x0][0x23c], -R180 ;  /* 0x00008f00f58a7a23 */ /* 0x000fe400000108b4 */
[----:B------:R4:W-:Y:S03]  /*1b2f0*/  MUFU.EX2 R228, R2 ;  /* 0x0000000200e47308 */ /* 0x0009e60000000800 */
[----:B--2---:R-:W-:Y:S02]  /*1b300*/  FFMA.FTZ R231, R133, R161, R231 ;  /* 0x000000a185e77223 */ /* 0x004fe400000100e7 */
[----:B---3--:R-:W-:Y:S02]  /*1b310*/  FFMA.FTZ R232, R132, R154, R232 ;  /* 0x0000009a84e87223 */ /* 0x008fe400000100e8 */
[----:B------:R-:W-:Y:S01]  /*1b320*/  LDSM.16.MT88.4 R152, [R201+0xa800] ;  /* 0x00a80000c998783b */ /* 0x000fe20000004200 */
[----:B----4-:R-:W-:Y:S02]  /*1b330*/  FFMA.FTZ R2, R196, c[0x0][0x23c], -R181 ;  /* 0x00008f00c4027a23 */ /* 0x010fe400000108b5 */
[----:B------:R2:W-:Y:S01]  /*1b340*/  MUFU.EX2 R196, R138 ;  /* 0x0000008a00c47308 */ /* 0x0005e20000000800 */
[-C--:B-1----:R-:W-:Y:S09]  /*1b350*/  HMMA.16816.F32.BF16 R84, R172, R140.reuse, R84 ;  /* 0x0000008cac54723c */ /* 0x082ff20000041854 */
[----:B------:R1:W-:Y:S01]  /*1b360*/  MUFU.EX2 R230, R2 ;  /* 0x0000000200e67308 */ /* 0x0003e20000000800 */
[C---:B------:R-:W-:Y:S07]  /*1b370*/  HMMA.16816.F32.BF16 R88, R176.reuse, R140, R88 ;  /* 0x0000008cb058723c */ /* 0x040fee0000041858 */
[----:B------:R-:W-:Y:S01]  /*1b380*/  LOP3.LUT R141, R185, 0xff, RZ, 0xc0, !PT ;  /* 0x000000ffb98d7812 */ /* 0x000fe200078ec0ff */
[-C--:B------:R-:W-:Y:S01]  /*1b390*/  HMMA.16816.F32.BF16 R92, R176, R142.reuse, R92 ;  /* 0x0000008eb05c723c */ /* 0x080fe2000004185c */
[----:B--2---:R-:W-:Y:S07]  /*1b3a0*/  FFMA.FTZ R138, R242, c[0x0][0x23c], -R182 ;  /* 0x00008f00f28a7a23 */ /* 0x004fee00000108b6 */
[C---:B------:R-:W-:Y:S01]  /*1b3b0*/  HMMA.16816.F32.BF16 R96, R172.reuse, R142, R96 ;  /* 0x0000008eac60723c */ /* 0x040fe20000041860 */
[----:B-1----:R-:W-:Y:S02]  /*1b3c0*/  FFMA.FTZ R2, R194, c[0x0][0x23c], -R180 ;  /* 0x00008f00c2027a23 */ /* 0x002fe400000108b4 */
[----:B------:R1:W-:Y:S05]  /*1b3d0*/  MUFU.EX2 R194, R138 ;  /* 0x0000008a00c27308 */ /* 0x0003ea0000000800 */
[-C--:B------:R-:W-:Y:S08]  /*1b3e0*/  HMMA.16816.F32.BF16 R100, R172, R144.reuse, R100 ;  /* 0x00000090ac64723c */ /* 0x080ff00000041864 */
[C---:B------:R-:W-:Y:S01]  /*1b3f0*/  HMMA.16816.F32.BF16 R104, R176.reuse, R144, R104 ;  /* 0x00000090b068723c */ /* 0x040fe20000041868 */
[----:B------:R2:W-:Y:S07]  /*1b400*/  MUFU.EX2 R199, R2 ;  /* 0x0000000200c77308 */ /* 0x0005ee0000000800 */
[-C--:B------:R-:W-:Y:S01]  /*1b410*/  HMMA.16816.F32.BF16 R108, R176, R146.reuse, R108 ;  /* 0x00000092b06c723c */ /* 0x080fe2000004186c */
[----:B-1----:R-:W-:Y:S07]  /*1b420*/  FFMA.FTZ R138, R239, c[0x0][0x23c], -R182 ;  /* 0x00008f00ef8a7a23 */ /* 0x002fee00000108b6 */
[C---:B------:R-:W-:Y:S01]  /*1b430*/  HMMA.16816.F32.BF16 R112, R172.reuse, R146, R112 ;  /* 0x00000092ac70723c */ /* 0x040fe20000041870 */
[----:B------:R1:W-:Y:S03]  /*1b440*/  MUFU.EX2 R191, R138 ;  /* 0x0000008a00bf7308 */ /* 0x0003e60000000800 */
[--C-:B--2---:R-:W-:Y:S02]  /*1b450*/  FFMA.FTZ R2, R195, c[0x0][0x23c], -R180.reuse ;  /* 0x00008f00c3027a23 */ /* 0x104fe400000108b4 */
[----:B------:R-:W-:Y:S05]  /*1b460*/  FFMA.FTZ R180, R198, c[0x0][0x23c], -R180 ;  /* 0x00008f00c6b47a23 */ /* 0x000fea00000108b4 */
[----:B------:R2:W-:Y:S10]  /*1b470*/  MUFU.EX2 R229, R2 ;  /* 0x0000000200e57308 */ /* 0x0005f40000000800 */
[----:B------:R3:W4:Y:S01]  /*1b480*/  MUFU.EX2 R195, R180 ;  /* 0x000000b400c37308 */ /* 0x0007220000000800 */
[----:B-1----:R-:W-:Y:S01]  /*1b490*/  SHF.R.U32.HI R138, RZ, 0x18, R185 ;  /* 0x00000018ff8a7819 */ /* 0x002fe200000116b9 */
[--C-:B--2---:R-:W-:Y:S02]  /*1b4a0*/  FFMA.FTZ R2, R247, c[0x0][0x23c], -R181.reuse ;  /* 0x00008f00f7027a23 */ /* 0x104fe400000108b5 */
[----:B------:R-:W-:Y:S06]  /*1b4b0*/  FFMA.FTZ R181, R246, c[0x0][0x23c], -R181 ;  /* 0x00008f00f6b57a23 */ /* 0x000fec00000108b5 */
[----:B------:R1:W-:Y:S01]  /*1b4c0*/  MUFU.EX2 R198, R2 ;  /* 0x0000000200c67308 */ /* 0x0003e20000000800 */
[----:B------:R-:W-:Y:S02]  /*1b4d0*/  IMAD.MOV.U32 R247, RZ, RZ, R159 ;  /* 0x000000fffff77224 */ /* 0x000fe400078e009f */
[----:B------:R-:W-:Y:S01]  /*1b4e0*/  IMAD.MOV.U32 R246, RZ, RZ, R158 ;  /* 0x000000fffff67224 */ /* 0x000fe200078e009e */
[--C-:B---3--:R-:W-:Y:S01]  /*1b4f0*/  HSET2.LE.AND R180, R150, R160.reuse, PT ;  /* 0x000000a096b47233 */ /* 0x108fe20003803000 */
[----:B----4-:R-:W-:Y:S05]  /*1b500*/  F2FP.BF16.PACK_AB R132, R195, R196 ;  /* 0x000000c4c384723e */ /* 0x010fea00000010ff */
[----:B------:R2:W-:Y:S01]  /*1b510*/  MUFU.EX2 R197, R181 ;  /* 0x000000b500c57308 */ /* 0x0005e20000000800 */
[----:B-1----:R-:W-:Y:S04]  /*1b520*/  LOP3.LUT R2, R185, 0xffff, RZ, 0xc0, !PT ;  /* 0x0000ffffb9027812 */ /* 0x002fe800078ec0ff */
[----:B------:R-:W-:Y:S01]  /*1b530*/  SHF.R.U32.HI R140, RZ, 0x8, R2 ;  /* 0x00000008ff8c7819 */ /* 0x000fe20000011602 */
[--C-:B------:R-:W-:Y:S02]  /*1b540*/  FFMA.FTZ R2, R248, c[0x0][0x23c], -R182.reuse ;  /* 0x00008f00f8027a23 */ /* 0x100fe400000108b6 */
[----:B------:R-:W-:Y:S01]  /*1b550*/  FFMA.FTZ R182, R193, c[0x0][0x23c], -R182 ;  /* 0x00008f00c1b67a23 */ /* 0x000fe200000108b6 */
[----:B------:R-:W-:Y:S01]  /*1b560*/  PRMT R148, R141, 0x5410, R140 ;  /* 0x000054108d947816 */ /* 0x000fe2000000008c */
[----:B------:R1:W3:Y:S01]  /*1b570*/  MUFU.EX2 R193, R2 ;  /* 0x0000000200c17308 */ /* 0x0002e20000000800 */
[----:B------:R-:W4:Y:S01]  /*1b580*/  LDSM.16.MT88.4 R140, [R205+0xb000] ;  /* 0x00b00000cd8c783b */ /* 0x000f220000004200 */
[--C-:B--2---:R-:W-:Y:S05]  /*1b590*/  HSET2.LE.AND R181, R149, R160.reuse, PT ;  /* 0x000000a095b57233 */ /* 0x104fea0003803000 */
[----:B------:R-:W-:Y:S03]  /*1b5a0*/  LOP3.LUT R181, R181, R132, RZ, 0xc0, !PT ;  /* 0x00000084b5b57212 */ /* 0x000fe600078ec0ff */
[----:B------:R2:W5:Y:S01]  /*1b5b0*/  MUFU.EX2 R189, R182 ;  /* 0x000000b600bd7308 */ /* 0x0005620000000800 */
[--C-:B-1----:R-:W-:Y:S01]  /*1b5c0*/  FFMA.FTZ R2, R235, c[0x0][0x23c], -R183.reuse ;  /* 0x00008f00eb027a23 */ /* 0x102fe200000108b7 */
[----:B---3--:R-:W-:Y:S01]  /*1b5d0*/  F2FP.BF16.PACK_AB R133, R193, R194 ;  /* 0x000000c2c185723e */ /* 0x008fe200000010ff */
[----:B------:R-:W3:Y:S07]  /*1b5e0*/  LDL.LU R235, [R1+0x44] ;  /* 0x0000440001eb7983 */ /* 0x000eee0000300800 */
[----:B------:R1:W-:Y:S01]  /*1b5f0*/  MUFU.EX2 R190, R2 ;  /* 0x0000000200be7308 */ /* 0x0003e20000000800 */
[--C-:B--2---:R-:W-:Y:S01]  /*1b600*/  HSET2.LE.AND R182, R162, R160.reuse, PT ;  /* 0x000000a0a2b67233 */ /* 0x104fe20003803000 */
[----:B-----5:R-:W-:Y:S01]  /*1b610*/  F2FP.BF16.PACK_AB R132, R189, R191 ;  /* 0x000000bfbd84723e */ /* 0x020fe200000010ff */
[-C--:B----4-:R-:W-:Y:S08]  /*1b620*/  HMMA.16816.F32.BF16 R116, R172, R140.reuse, R116 ;  /* 0x0000008cac74723c */ /* 0x090ff00000041874 */
[C---:B------:R-:W-:Y:S01]  /*1b630*/  HMMA.16816.F32.BF16 R120, R176.reuse, R140, R120 ;  /* 0x0000008cb078723c */ /* 0x040fe20000041878 */
[----:B-1----:R-:W-:Y:S07]  /*1b640*/  FFMA.FTZ R2, R192, c[0x0][0x23c], -R183 ;  /* 0x00008f00c0027a23 */ /* 0x002fee00000108b7 */
        /* <DEDUP_REMOVED lines=20> */
[----:B----4-:R-:W-:Y:S04]  /*1b790*/  F2FP.BF16.PACK_AB R2, R230, R228 ;  /* 0x000000e4e602723e */ /* 0x010fe800000010ff */
        /* <DEDUP_REMOVED lines=15> */
[----:B------:R-:W4:Y:S07]  /*1b890*/  LDSM.16.MT88.4 R8, [R203+0xb800] ;  /* 0x00b80000cb08783b */ /* 0x000f2e0000004200 */
        /* <DEDUP_REMOVED lines=19> */
[C---:B------:R-:W-:Y:S07]  /*1b9d0*/  HMMA.16816.F32.BF16 R80, R180.reuse, R6, R80 ;  /* 0x00000006b450723c */ /* 0x040fee0000041850 */
[----:B------:R-:W-:Y:S01]  /*1b9e0*/  FADD.FTZ R6, R249, R231 ;  /* 0x000000e7f9067221 */ /* 0x000fe20000010000 */
[-C--:B----4-:R-:W-:Y:S08]  /*1b9f0*/  HMMA.16816.F32.BF16 R84, R180, R8.reuse, R84 ;  /* 0x00000008b454723c */ /* 0x090ff00000041854 */
[C---:B------:R-:W-:Y:S08]  /*1ba00*/  HMMA.16816.F32.BF16 R88, R172.reuse, R8, R88 ;  /* 0x00000008ac58723c */ /* 0x040ff00000041858 */
[-C--:B------:R-:W-:Y:S01]  /*1ba10*/  HMMA.16816.F32.BF16 R92, R172, R10.reuse, R92 ;  /* 0x0000000aac5c723c */ /* 0x080fe2000004185c */
[----:B---3--:R-:W-:Y:S07]  /*1ba20*/  FFMA.FTZ R3, R3, R235, R244 ;  /* 0x000000eb03037223 */ /* 0x008fee00000100f4 */
        /* <DEDUP_REMOVED lines=9> */
[----:B------:R-:W-:Y:S07]  /*1bac0*/  FADD.FTZ R2, R196, R2 ;  /* 0x00000002c4027221 */ /* 0x000fee0000010000 */
        /* <DEDUP_REMOVED lines=27> */
[----:B------:R-:W-:Y:S03]  /*1bc80*/  FADD.FTZ R0, R188, R0 ;  /* 0x00000000bc007221 */ /* 0x000fe60000010000 */
[----:B------:R2:W-:Y:S01]  /*1bc90*/  STL [R1+0x44], R2 ;  /* 0x0000440201007387 */ /* 0x0005e20000100800 */
[----:B------:R-:W-:Y:S05]  /*1bca0*/  FADD.FTZ R0, R139, R0 ;  /* 0x000000008b007221 */ /* 0x000fea0000010000 */
[----:B------:R2:W-:Y:S01]  /*1bcb0*/  STL [R1+0x40], R0 ;  /* 0x0000400001007387 */ /* 0x0005e20000100800 */
[----:B-1----:R-:W-:Y:S01]  /*1bcc0*/  IMAD.MOV.U32 R3, RZ, RZ, R136 ;  /* 0x000000ffff037224 */ /* 0x002fe200078e0088 */
[----:B--2---:R-:W-:-:S05]  /*1bcd0*/  @P0 BRA `(.L_x_1995) ;  /* 0xffffc49000000947 */ /* 0x004fca000383ffff */
.L_x_1994:
        /* <DEDUP_REMOVED lines=18> */
[----:B------:R-:W-:Y:S01]  /*1be00*/  LEA.HI R174, R176, R175, RZ, 0x2 ;  /* 0x000000afb0ae7211 */ /* 0x000fe200078f10ff */
[----:B------:R-:W1:Y:S01]  /*1be10*/  S2UR UR10, SR_CTAID.X ;  /* 0x00000000000a79c3 */ /* 0x000e620000002500 */
[----:B------:R-:W-:Y:S02]  /*1be20*/  ULDC.64 UR4, c[0x0][0x1e0] ;  /* 0x0000780000047ab9 */ /* 0x000fe40000000a00 */
[----:B------:R-:W-:Y:S01]  /*1be30*/  SHF.R.S32.HI R25, RZ, 0x2, R174 ;  /* 0x00000002ff197819 */ /* 0x000fe200000114ae */
[----:B------:R-:W-:-:S02]  /*1be40*/  UISETP.EQ.AND UP2, UPT, UR11, URZ, UP2 ;  /* 0x0000003f0b00728c */ /* 0x000fc40009742270 */
[----:B------:R-:W-:Y:S02]  /*1be50*/  @!UP4 UIMAD UR12, UR12, UR4, URZ ;  /* 0x000000040c0cc2a4 */ /* 0x000fe4000f8e023f */
[----:B------:R-:W3:Y:S01]  /*1be60*/  S2UR UR11, SR_CTAID.Z ;  /* 0x00000000000b79c3 */ /* 0x000ee20000002700 */
[----:B------:R-:W-:Y:S02]  /*1be70*/  ULDC UR9, c[0x0][0x214] ;  /* 0x0000850000097ab9 */ /* 0x000fe40000000800 */
        /* <DEDUP_REMOVED lines=31> */
[----:B-1----:R-:W-:-:S03]  /*1c070*/  FADD.FTZ R2, R2, R5 ;  /* 0x0000000502027221 */ /* 0x002fc60000010000 */
[----:B------:R-:W-:Y:S04]  /*1c080*/  SHFL.BFLY PT, R5, R7, 0x2, 0x1f ;  /* 0x0c401f0007057f89 */ /* 0x000fe800000e0000 */
[----:B------:R-:W1:Y:S01]  /*1c090*/  SHFL.BFLY PT, R6, R2, 0x1, 0x1f ;  /* 0x0c201f0002067f89 */ /* 0x000e6200000e0000 */
[----:B--2---:R-:W-:-:S05]  /*1c0a0*/  FADD.FTZ R0, R0, R4 ;  /* 0x0000000400007221 */ /* 0x004fca0000010000 */
[----:B------:R-:W2:Y:S01]  /*1c0b0*/  SHFL.BFLY PT, R4, R0, 0x1, 0x1f ;  /* 0x0c201f0000047f89 */ /* 0x000ea200000e0000 */
[----:B-1----:R-:W-:Y:S02]  /*1c0c0*/  FADD.FTZ R133, R2, R6 ;  /* 0x0000000602857221 */ /* 0x002fe40000010000 */
[----:B------:R-:W-:Y:S01]  /*1c0d0*/  FADD.FTZ R2, R3, R8 ;  /* 0x0000000803027221 */ /* 0x000fe20000010000 */
[----:B------:R-:W-:Y:S02]  /*1c0e0*/  MOV R3, 0x3f800000 ;  /* 0x3f80000000037802 */ /* 0x000fe40000000f00 */
[----:B------:R-:W-:Y:S01]  /*1c0f0*/  FSETP.NE.FTZ.AND P6, PT, R133, RZ, PT ;  /* 0x000000ff8500720b */ /* 0x000fe20003fd5000 */
[----:B--2---:R-:W-:Y:S01]  /*1c100*/  FADD.FTZ R132, R0, R4 ;  /* 0x0000000400847221 */ /* 0x004fe20000010000 */
[----:B------:R-:W1:Y:S01]  /*1c110*/  SHFL.BFLY PT, R6, R2, 0x1, 0x1f ;  /* 0x0c201f0002067f89 */ /* 0x000e6200000e0000 */
[----:B------:R-:W-:Y:S01]  /*1c120*/  FADD.FTZ R4, R5, R7 ;  /* 0x0000000705047221 */ /* 0x000fe20000010000 */
[----:B------:R-:W-:-:S02]  /*1c130*/  MOV R0, 0x3f800000 ;  /* 0x3f80000000007802 */ /* 0x000fc40000000f00 */
[----:B------:R-:W-:Y:S02]  /*1c140*/  SHF.R.S32.HI R5, RZ, 0x1f, R174 ;  /* 0x0000001fff057819 */ /* 0x000fe400000114ae */
[----:B------:R-:W2:Y:S01]  /*1c150*/  SHFL.BFLY PT, R7, R4, 0x1, 0x1f ;  /* 0x0c201f0004077f89 */ /* 0x000ea200000e0000 */
[----:B------:R-:W-:Y:S02]  /*1c160*/  FSETP.NE.FTZ.AND P5, PT, R132, RZ, PT ;  /* 0x000000ff8400720b */ /* 0x000fe40003fb5000 */
[----:B------:R-:W-:Y:S02]  /*1c170*/  LEA.HI R5, R5, R25, RZ, 0x3 ;  /* 0x0000001905057211 */ /* 0x000fe400078f18ff */
[----:B------:R-:W3:Y:S02]  /*1c180*/  @P6 MUFU.RCP R0, R133 ;  /* 0x0000008500006308 */ /* 0x000ee40000001000 */
[----:B------:R-:W-:-:S04]  /*1c190*/  LOP3.LUT R5, R5, 0xfffffff8, RZ, 0xc0, !PT ;  /* 0xfffffff805057812 */ /* 0x000fc800078ec0ff */
[----:B------:R-:W-:-:S03]  /*1c1a0*/  IADD3 R25, R25, -R5, RZ ;  /* 0x8000000519197210 */ /* 0x000fc60007ffe0ff */
[----:B------:R-:W4:Y:S01]  /*1c1b0*/  @P5 MUFU.RCP R3, R132 ;  /* 0x0000008400035308 */ /* 0x000f220000001000 */
[----:B-1----:R-:W-:Y:S01]  /*1c1c0*/  FADD.FTZ R139, R2, R6 ;  /* 0x00000006028b7221 */ /* 0x002fe20000010000 */
[----:B------:R-:W-:Y:S01]  /*1c1d0*/  MOV R2, 0x3f800000 ;  /* 0x3f80000000027802 */ /* 0x000fe20000000f00 */
[----:B---3--:R-:W-:-:S03]  /*1c1e0*/  FMUL.FTZ R0, R0, c[0x0][0x2dc] ;  /* 0x0000b70000007a20 */ /* 0x008fc60000410000 */
[----:B------:R-:W-:Y:S01]  /*1c1f0*/  FSETP.NE.FTZ.AND P4, PT, R139, RZ, PT ;  /* 0x000000ff8b00720b */ /* 0x000fe20003f95000 */
[----:B--2---:R-:W-:Y:S02]  /*1c200*/  FADD.FTZ R138, R4, R7 ;  /* 0x00000007048a7221 */ /* 0x004fe40000010000 */
[C---:B------:R-:W-:Y:S02]  /*1c210*/  FMUL.FTZ R5, R0.reuse, R141 ;  /* 0x0000008d00057220 */ /* 0x040fe40000410000 */
[----:B------:R-:W-:Y:S01]  /*1c220*/  FMUL.FTZ R10, R0, R157 ;  /* 0x0000009d000a7220 */ /* 0x000fe20000410000 */
[----:B------:R-:W-:Y:S01]  /*1c230*/  FSETP.NE.FTZ.AND P3, PT, R138, RZ, PT ;  /* 0x000000ff8a00720b */ /* 0x000fe20003f75000 */
[C---:B------:R-:W-:Y:S02]  /*1c240*/  FMUL.FTZ R13, R0.reuse, R169 ;  /* 0x000000a9000d7220 */ /* 0x040fe40000410000 */
[C---:B------:R-:W-:Y:S01]  /*1c250*/  FMUL.FTZ R140, R0.reuse, R140 ;  /* 0x0000008c008c7220 */ /* 0x040fe20000410000 */
[----:B------:R-:W-:Y:S01]  /*1c260*/  R2P PR, R25, 0x6 ;  /* 0x0000000619007804 */ /* 0x000fe20000000000 */
[----:B------:R-:W-:-:S02]  /*1c270*/  FMUL.FTZ R152, R0, R152 ;  /* 0x0000009800987220 */ /* 0x000fc40000410000 */
[C---:B------:R-:W-:Y:S01]  /*1c280*/  FMUL.FTZ R153, R0.reuse, R153 ;  /* 0x0000009900997220 */ /* 0x040fe20000410000 */
[----:B------:R-:W1:Y:S01]  /*1c290*/  @P4 MUFU.RCP R2, R139 ;  /* 0x0000008b00024308 */ /* 0x000e620000001000 */
[C---:B------:R-:W-:Y:S01]  /*1c2a0*/  FMUL.FTZ R156, R0.reuse, R156 ;  /* 0x0000009c009c7220 */ /* 0x040fe20000410000 */
[----:B------:R-:W-:Y:S01]  /*1c2b0*/  F2FP.BF16.PACK_AB R5, R5, R140 ;  /* 0x0000008c0505723e */ /* 0x000fe200000010ff */
        /* <DEDUP_REMOVED lines=92> */
[----:B------:R-:W-:Y:S01]  /*1c880*/  FMUL.FTZ R7, R0, R147 ;  /* 0x0000009300077220 */ /* 0x000fe20000410000 */
        /* <DEDUP_REMOVED lines=258> */
.L_x_1999:
[----:B---34-:R-:W-:Y:S05]  /*1d8b0*/  BSYNC B0 ;  /* 0x0000000000007941 */ /* 0x018fea0003800000 */
.L_x_1998:
        /* <DEDUP_REMOVED lines=31> */
.L_x_2001:
[----:B---3--:R-:W-:Y:S05]  /*1dab0*/  BSYNC B0 ;  /* 0x0000000000007941 */ /* 0x008fea0003800000 */
.L_x_2000:
        /* <DEDUP_REMOVED lines=18> */
.L_x_2003:
[----:B------:R-:W-:Y:S05]  /*1dbe0*/  BSYNC B0 ;  /* 0x0000000000007941 */ /* 0x000fea0003800000 */
.L_x_2002:
        /* <DEDUP_REMOVED lines=18> */
.L_x_2005:
[----:B------:R-:W-:Y:S05]  /*1dd10*/  BSYNC B0 ;  /* 0x0000000000007941 */ /* 0x000fea0003800000 */
.L_x_2004:
        /* <DEDUP_REMOVED lines=18> */
.L_x_2007:
[----:B------:R-:W-:Y:S05]  /*1de40*/  BSYNC B0 ;  /* 0x0000000000007941 */ /* 0x000fea0003800000 */
.L_x_2006:
        /* <DEDUP_REMOVED lines=18> */
.L_x_2009:
[----:B------:R-:W-:Y:S05]  /*1df70*/  BSYNC B0 ;  /* 0x0000000000007941 */ /* 0x000fea0003800000 */
.L_x_2008:
        /* <DEDUP_REMOVED lines=18> */
.L_x_2011:
[----:B------:R-:W-:Y:S05]  /*1e0a0*/  BSYNC B0 ;  /* 0x0000000000007941 */ /* 0x000fea0003800000 */
.L_x_2010:
        /* <DEDUP_REMOVED lines=18> */
.L_x_2013:
[----:B------:R-:W-:Y:S05]  /*1e1d0*/  BSYNC B0 ;  /* 0x0000000000007941 */ /* 0x000fea0003800000 */
.L_x_2012:
        /* <DEDUP_REMOVED lines=19> */
.L_x_2014:
        /* <DEDUP_REMOVED lines=15> */
.L_x_2406:


//--------------------- .text._ZN5flash16flash_fwd_kernelI23Flash_fwd_kernel_traitsILi128ELi128ELi32ELi4ELb0ELb0EN7cutlass10bfloat16_tE19Flash_kernel_traitsILi128ELi128ELi32ELi4ES3_EELb1ELb0ELb1ELb0ELb0ELb0ELb0ELb1EEEvNS_16Flash_fwd_paramsE --------------------------
	.section	.text._ZN5flash16flash_fwd_kernelI23Flash_fwd_kernel_traitsILi128ELi128ELi32ELi4ELb0ELb0EN7cutlass10bfloat16_tE19Flash_kernel_traitsILi128ELi128ELi32ELi4ES3_EELb1ELb0ELb1ELb0ELb0ELb0ELb0ELb1EEEvNS_16Flash_fwd_paramsE,"ax",@progbits
	.sectioninfo	@"SHI_REGISTERS=255"
	.align	128
        .global         _ZN5flash16flash_fwd_kernelI23Flash_fwd_kernel_traitsILi128ELi128ELi32ELi4ELb0ELb0EN7cutlass10bfloat16_tE19Flash_kernel_traitsILi128ELi128ELi32ELi4ES3_EELb1ELb0ELb1ELb0ELb0ELb0ELb0ELb1EEEvNS_16Flash_fwd_paramsE
        .type           _ZN5flash16flash_fwd_kernelI23Flash_fwd_kernel_traitsILi128ELi128ELi32ELi4ELb0ELb0EN7cutlass10bfloat16_tE19Flash_kernel_traitsILi128ELi128ELi32ELi4ES3_EELb1ELb0ELb1ELb0ELb0ELb0ELb0ELb1EEEvNS_16Flash_fwd_paramsE,@function
        .size           _ZN5flash16flash_fwd_kernelI23Flash_fwd_kernel_traitsILi128ELi128ELi32ELi4ELb0ELb0EN7cutlass10bfloat16_tE19Flash_kernel_traitsILi128ELi128ELi32ELi4ES3_EELb1ELb0ELb1ELb0ELb0ELb0ELb0ELb1EEEvNS_16Flash_fwd_paramsE,(.L_x_2407 - _ZN5flash16flash_fwd_kernelI23Flash_fwd_kernel_traitsILi128ELi128ELi32ELi4ELb0ELb0EN7cutlass10bfloat16_tE19Flash_kernel_traitsILi128ELi128ELi32ELi4ES3_EELb1ELb0ELb1ELb0ELb0ELb0ELb0ELb1EEEvNS_16Flash_fwd_paramsE)
        .other          _ZN5flash16flash_fwd_kernelI23Flash_fwd_kernel_traitsILi128ELi128ELi32ELi4ELb0ELb0EN7cutlass10bfloat16_tE19Flash_kernel_traitsILi128ELi128ELi32ELi4ES3_EELb1ELb0ELb1ELb0ELb0ELb0ELb0ELb1EEEvNS_16Flash_fwd_paramsE,@"STO_CUDA_ENTRY STV_DEFAULT"
_ZN5flash16flash_fwd_kernelI23Flash_fwd_kernel_traitsILi128ELi128ELi32ELi4ELb0ELb0EN7cutlass10bfloat16_tE19Flash_kernel_traitsILi128ELi128ELi32ELi4ES3_EELb1ELb0ELb1ELb0ELb0ELb0ELb0ELb1EEEvNS_16Flash_fwd_paramsE:
.text._ZN5flash16flash_fwd_kernelI23Flash_fwd_kernel_traitsILi128ELi128ELi32ELi4ELb0ELb0EN7cutlass10bfloat16_tE19Flash_kernel_traitsILi128ELi128ELi32ELi4ES3_EELb1ELb0ELb1ELb0ELb0ELb0ELb0ELb1EEEvNS_16Flash_fwd_paramsE:
        /* <DEDUP_REMOVED lines=12> */
[----:B------:R-:W-:-:S06]  /*00c0*/  ULDC.64 UR4, c[0x0][0x240] ;  /* 0x0000900000047ab9 */ /* 0x000fcc0000000a00 */
[----:B------:R-:W1:Y:S01]  /*00d0*/  S2UR UR12, SR_CTAID.Y ;  /* 0x00000000000c79c3 */ /* 0x000e620000002600 */
[----:B------:R3:W4:Y:S07]  /*00e0*/  @P2 LDG.E.64 R4, [R2.64] ;  /* 0x0000001c02042981 */ /* 0x00072e000c1e1b00 */
[----:B------:R-:W1:Y:S01]  /*00f0*/  S2UR UR6, SR_CTAID.Z ;  /* 0x00000000000679c3 */ /* 0x000e620000002700 */
[----:B------:R-:W-:Y:S02]  /*0100*/  UMOV UR23, 0x4 ;  /* 0x0000000400177882 */ /* 0x000fe40000000000 */
[----:B------:R-:W-:-:S02]  /*0110*/  ULDC.64 UR10, c[0x0][0x240] ;  /* 0x00009000000a7ab9 */ /* 0x000fc40000000a00 */
[----:B------:R-:W-:Y:S01]  /*0120*/  ULDC.64 UR8, c[0x0][0x248] ;  /* 0x0000920000087ab9 */ /* 0x000fe20000000a00 */
[----:B---3--:R-:W-:Y:S01]  /*0130*/  @P2 MOV R2, R7 ;  /* 0x0000000700022202 */ /* 0x008fe20000000f00 */
[----:B------:R-:W-:-:S06]  /*0140*/  @P2 IMAD.MOV.U32 R3, RZ, RZ, R8 ;  /* 0x000000ffff032224 */ /* 0x000fcc00078e0008 */
[----:B------:R-:W3:Y:S01]  /*0150*/  @P2 LDG.E.64 R2, [R2.64] ;  /* 0x0000001c02022981 */ /* 0x000ee2000c1e1b00 */
[----:B-1----:R-:W-:Y:S02]  /*0160*/  ULOP3.LUT UR7, UR6, UR26, UR12, 0xfe, !UPT ;  /* 0x0000001a06077292 */ /* 0x002fe4000f8efe0c */
[----:B------:R-:W-:Y:S02]  /*0170*/  UISETP.NE.U32.AND UP2, UPT, URZ, UR4, UPT ;  /* 0x000000043f00728c */ /* 0x000fe4000bf45070 */
[----:B------:R-:W-:Y:S02]  /*0180*/  UIMAD.WIDE UR10, UR12, UR23, UR10 ;  /* 0x000000170c0a72a5 */ /* 0x000fe4000f8e020a */
[----:B--2---:R-:W-:Y:S01]  /*0190*/  LOP3.LUT P3, RZ, R22, UR7, RZ, 0xfc, !PT ;  /* 0x0000000716ff7c12 */ /* 0x004fe2000f86fcff */
[----:B------:R-:W-:Y:S02]  /*01a0*/  UISETP.NE.AND.EX UP2, UPT, URZ, UR5, UPT, UP2 ;  /* 0x000000053f00728c */ /* 0x000fe4000bf45320 */
[----:B------:R-:W-:-:S02]  /*01b0*/  ULDC.U8 UR7, c[0x0][0x312] ;  /* 0x0000c48000077ab9 */ /* 0x000fc40000000000 */
[----:B------:R-:W-:Y:S02]  /*01c0*/  ULDC.64 UR4, c[0x0][0x250] ;  /* 0x0000940000047ab9 */ /* 0x000fe40000000a00 */
[----:B------:R-:W-:Y:S01]  /*01d0*/  PLOP3.LUT P0, PT, PT, PT, UP2, 0x80, 0x0 ;  /* 0x000000000000781c */ /* 0x000fe20003f0f028 */
[----:B------:R-:W-:Y:S02]  /*01e0*/  UISETP.NE.U32.AND UP0, UPT, URZ, UR4, UPT ;  /* 0x000000043f00728c */ /* 0x000fe4000bf05070 */
[----:B------:R-:W-:Y:S02]  /*01f0*/  UISETP.NE.AND UP3, UPT, UR7, URZ, UPT ;  /* 0x0000003f0700728c */ /* 0x000fe4000bf65270 */
[----:B------:R-:W-:Y:S01]  /*0200*/  UISETP.EQ.U32.AND UP1, UPT, URZ, UR8, UPT ;  /* 0x000000083f00728c */ /* 0x000fe2000bf22070 */
[----:B------:R-:W-:Y:S01]  /*0210*/  @!P3 IMAD.MOV.U32 R10, RZ, RZ, c[0x0][0x308] ;  /* 0x0000c200ff0ab624 */ /* 0x000fe200078e00ff */
[----:B------:R-:W-:Y:S01]  /*0220*/  UISETP.NE.AND.EX UP0, UPT, URZ, UR5, UPT, UP0 ;  /* 0x000000053f00728c */ /* 0x000fe2000bf05300 */
[----:B------:R-:W-:Y:S01]  /*0230*/  @!P3 IMAD.MOV.U32 R11, RZ, RZ, c[0x0][0x30c] ;  /* 0x0000c300ff0bb624 */ /* 0x000fe200078e00ff */
[----:B------:R-:W-:-:S02]  /*0240*/  UISETP.EQ.OR.EX UP1, UPT, URZ, UR9, !UP3, UP1 ;  /* 0x000000093f00728c */ /* 0x000fc4000df22710 */
[----:B------:R-:W-:Y:S02]  /*0250*/  ULDC.64 UR4, c[0x0][0x250] ;  /* 0x0000940000047ab9 */ /* 0x000fe40000000a00 */
[----:B------:R-:W-:Y:S02]  /*0260*/  ULDC.64 UR8, c[0x0][0x248] ;  /* 0x0000920000087ab9 */ /* 0x000fe40000000a00 */
[----:B------:R-:W-:-:S03]  /*0270*/  UIMAD.WIDE UR8, UR12, UR23, UR8 ;  /* 0x000000170c0872a5 */ /* 0x000fc6000f8e0208 */
        /* <DEDUP_REMOVED lines=23> */
[----:B------:R-:W-:Y:S01]  /*03f0*/  UMOV UR25, 0xffffffff ;  /* 0xffffffff00197882 */ /* 0x000fe20000000000 */
[----:B------:R-:W2:Y:S01]  /*0400*/  LDC.U8 R96, c[0x0][0x2d8] ;  /* 0x0000b600ff607b82 */ /* 0x000ea20000000000 */
        /* <DEDUP_REMOVED lines=22> */
.L_x_2015:
[----:B------:R-:W-:Y:S02]  /*0570*/  ULDC UR8, c[0x0][0x218] ;  /* 0x0000860000087ab9 */ /* 0x000fe40000000800 */
.L_x_2016:
        /* <DEDUP_REMOVED lines=48> */
[----:B------:R-:W-:Y:S01]  /*0880*/  USHF.R.S32.HI UR11, URZ, 0x1f, UR6 ;  /* 0x0000001f3f0b7899 */ /* 0x000fe20008011406 */
[----:B------:R-:W-:Y:S01]  /*0890*/  LOP3.LUT R0, R8, 0xfffffff8, RZ, 0xc0, !PT ;  /* 0xfffffff808007812 */ /* 0x000fe200078ec0ff */
[----:B------:R-:W-:Y:S01]  /*08a0*/  ULDC.64 UR8, c[0x0][0x1e0] ;  /* 0x0000780000087ab9 */ /* 0x000fe20000000a00 */
[----:B------:R-:W-:Y:S01]  /*08b0*/  SHF.R.S32.HI R8, RZ, 0x3, R8 ;  /* 0x00000003ff087819 */ /* 0x000fe20000011408 */
[----:B------:R-:W-:Y:S01]  /*08c0*/  ULDC.U8 UR13, c[0x0][0x328] ;  /* 0x0000ca00000d7ab9 */ /* 0x000fe20000000000 */
[----:B------:R-:W-:Y:S01]  /*08d0*/  IMAD.U32 R6, RZ, RZ, UR26 ;  /* 0x0000001aff067e24 */ /* 0x000fe2000f8e00ff */
[----:B------:R-:W-:Y:S01]  /*08e0*/  UISETP.NE.AND UP3, UPT, UR13, URZ, UPT ;  /* 0x0000003f0d00728c */ /* 0x000fe2000bf65270 */
[----:B------:R-:W-:Y:S01]  /*08f0*/  IMAD.IADD R15, R22, 0x1, -R0 ;  /* 0x00000001160f7824 */ /* 0x000fe200078e0a00 */
[----:B------:R-:W-:Y:S01]  /*0900*/  @UP0 UIMAD.WIDE.U32 UR14, UR25, UR4, URZ ;  /* 0x00000004190e02a5 */ /* 0x000fe2000f8e003f */
[--C-:B------:R-:W-:Y:S01]  /*0910*/  SHF.R.S32.HI R9, RZ, 0x1f, R8.reuse ;  /* 0x0000001fff097819 */ /* 0x100fe20000011408 */
[----:B------:R-:W-:Y:S01]  /*0920*/  @!UP0 UIMAD.WIDE.U32 UR16, UR12, UR8, URZ ;  /* 0x000000080c1082a5 */ /* 0x000fe2000f8e003f */
[----:B------:R-:W-:Y:S01]  /*0930*/  IMAD.SHL.U32 R14, R15, 0x8, RZ ;  /* 0x000000080f0e7824 */ /* 0x000fe200078e00ff */
[----:B------:R-:W-:Y:S01]  /*0940*/  @UP0 UIMAD UR7, UR25, UR5, UR15 ;  /* 0x00000005190702a4 */ /* 0x000fe2000f8e020f */
[----:B------:R-:W-:Y:S01]  /*0950*/  BSSY B0, `(.L_x_2018) ;  /* 0x0000039000007945 */ /* 0x000fe20003800000 */
[----:B------:R-:W-:Y:S01]  /*0960*/  @!UP0 USHF.R.S32.HI UR15, URZ, 0x1f, UR12 ;  /* 0x0000001f3f0f8899 */ /* 0x000fe2000801140c */
[----:B------:R-:W-:Y:S01]  /*0970*/  IMAD.WIDE R6, R6, 0x80, R8 ;  /* 0x0000008006067825 */ /* 0x000fe200078e0208 */
[----:B------:R-:W-:Y:S01]  /*0980*/  ULDC.64 UR4, c[0x0][0x1f0] ;  /* 0x00007c0000047ab9 */ /* 0x000fe20000000a00 */
[----:B------:R-:W-:Y:S01]  /*0990*/  IADD3 R23, R14, 0x40, RZ ;  /* 0x000000400e177810 */ /* 0x000fe20007ffe0ff */
[----:B------:R-:W-:-:S02]  /*09a0*/  UIMAD UR4, UR11, UR4, URZ ;  /* 0x000000040b0472a4 */ /* 0x000fc4000f8e023f */
[----:B------:R-:W-:Y:S02]  /*09b0*/  @!UP0 UIMAD UR15, UR15, UR8, URZ ;  /* 0x000000080f0f82a4 */ /* 0x000fe4000f8e023f */
[----:B------:R-:W-:Y:S02]  /*09c0*/  ULDC.U8 UR11, c[0x0][0x329] ;  /* 0x0000ca40000b7ab9 */ /* 0x000fe40000000000 */
[----:B------:R-:W-:Y:S02]  /*09d0*/  UISETP.NE.AND UP2, UPT, UR11, URZ, UPT ;  /* 0x0000003f0b00728c */ /* 0x000fe4000bf45270 */
[----:B------:R-:W-:Y:S02]  /*09e0*/  @!UP0 UIMAD UR15, UR12, UR9, UR15 ;  /* 0x000000090c0f82a4 */ /* 0x000fe4000f8e020f */
[----:B------:R-:W-:Y:S02]  /*09f0*/  UISETP.EQ.AND UP3, UPT, UR11, URZ, UP3 ;  /* 0x0000003f0b00728c */ /* 0x000fe40009f62270 */
[----:B------:R-:W-:-:S02]  /*0a00*/  ULDC UR9, c[0x0][0x214] ;  /* 0x0000850000097ab9 */ /* 0x000fc40000000800 */
[----:B------:R-:W-:Y:S02]  /*0a10*/  ULDC UR8, c[0x0][0x234] ;  /* 0x00008d0000087ab9 */ /* 0x000fe40000000800 */
[----:B------:R-:W-:Y:S02]  /*0a20*/  UIMAD UR5, UR6, UR5, UR4 ;  /* 0x00000005060572a4 */ /* 0x000fe4000f8e0204 */
[----:B------:R-:W-:Y:S02]  /*0a30*/  @!UP2 UISETP.NE.AND UP1, UPT, UR13, URZ, UPT ;  /* 0x0000003f0d00a28c */ /* 0x000fe4000bf25270 */
[----:B------:R-:W-:Y:S02]  /*0a40*/  @UP2 ULDC UR11, c[0x0][0x210] ;  /* 0x00008400000b2ab9 */ /* 0x000fe40000000800 */
[----:B------:R-:W-:Y:S02]  /*0a50*/  @UP2 UIMAD UR11, UR11, UR9, URZ ;  /* 0x000000090b0b22a4 */ /* 0x000fe4000f8e023f */
        /* <DEDUP_REMOVED lines=18> */
[----:B------:R-:W-:Y:S01]  /*0b80*/  UIMAD UR11, UR6, UR11, UR18 ;  /* 0x0000000b060b72a4 */ /* 0x000fe2000f8e0212 */
[----:B------:R-:W-:Y:S01]  /*0b90*/  IADD3 R11, R13, UR5, RZ ;  /* 0x000000050d0b7c10 */ /* 0x000fe2000fffe0ff */
[----:B------:R-:W-:Y:S02]  /*0ba0*/  @!UP3 UMOV UR20, URZ ;  /* 0x0000003f0014bc82 */ /* 0x000fe40008000000 */
[----:B------:R-:W-:Y:S02]  /*0bb0*/  @UP3 UMOV UR20, UR13 ;  /* 0x0000000d00143c82 */ /* 0x000fe40008000000 */
[----:B------:R-:W-:Y:S02]  /*0bc0*/  @!UP3 UMOV UR21, URZ ;  /* 0x0000003f0015bc82 */ /* 0x000fe40008000000 */
[----:B------:R-:W-:-:S02]  /*0bd0*/  USHF.R.S32.HI UR4, URZ, 0x1f, UR10 ;  /* 0x0000001f3f047899 */ /* 0x000fc4000801140a */
        /* <DEDUP_REMOVED lines=16> */
.L_x_2019:
[----:B------:R-:W-:Y:S05]  /*0ce0*/  BSYNC B0 ;  /* 0x0000000000007941 */ /* 0x000fea0003800000 */
.L_x_2018:
        /* <DEDUP_REMOVED lines=18> */
.L_x_2021:
[----:B------:R-:W-:Y:S05]  /*0e10*/  BSYNC B0 ;  /* 0x0000000000007941 */ /* 0x000fea0003800000 */
.L_x_2020:
        /* <DEDUP_REMOVED lines=18> */
.L_x_2023:
[----:B------:R-:W-:Y:S05]  /*0f40*/  BSYNC B0 ;  /* 0x0000000000007941 */ /* 0x000fea0003800000 */
.L_x_2022:
        /* <DEDUP_REMOVED lines=18> */
.L_x_2025:
[----:B------:R-:W-:Y:S05]  /*1070*/  BSYNC B0 ;  /* 0x0000000000007941 */ /* 0x000fea0003800000 */
.L_x_2024:
        /* <DEDUP_REMOVED lines=18> */
.L_x_2027:
[----:B------:R-:W-:Y:S05]  /*11a0*/  BSYNC B0 ;  /* 0x0000000000007941 */ /* 0x000fea0003800000 */
.L_x_2026:
        /* <DEDUP_REMOVED lines=18> */
.L_x_2029:
[----:B------:R-:W-:Y:S05]  /*12d0*/  BSYNC B0 ;  /* 0x0000000000007941 */ /* 0x000fea0003800000 */
.L_x_2028:
        /* <DEDUP_REMOVED lines=18> */
.L_x_2031:
[----:B------:R-:W-:Y:S05]  /*1400*/  BSYNC B0 ;  /* 0x0000000000007941 */ /* 0x000fea0003800000 */
.L_x_2030:
        /* <DEDUP_REMOVED lines=18> */
.L_x_2033:
[----:B------:R-:W-:Y:S05]  /*1530*/  BSYNC B0 ;  /* 0x0000000000007941 */ /* 0x000fea0003800000 */
.L_x_2032:
        /* <DEDUP_REMOVED lines=67> */
.L_x_2017:
[----:B------:R-:W-:Y:S01]  /*1970*/  UISETP.NE.AND UP0, UPT, UR25, -0x1, UPT ;  /* 0xffffffff1900788c */ /* 0x000fe2000bf05270 */
[----:B------:R-:W-:Y:S01]  /*1980*/  SHF.R.S32.HI R0, RZ, 0x1f, R100 ;  /* 0x0000001fff007819 */ /* 0x000fe20000011464 */
[----:B------:R-:W-:Y:S02]  /*1990*/  UISETP.NE.AND UP1, UPT, UR14, -0x1, UPT ;  /* 0xffffffff0e00788c */ /* 0x000fe4000bf25270 */
[----:B------:R-:W-:Y:S02]  /*19a0*/  ULDC.64 UR4, c[0x0][0x190] ;  /* 0x0000640000047ab9 */ /* 0x000fe40000000a00 */
[----:B------:R-:W-:Y:S02]  /*19b0*/  ULDC.64 UR8, c[0x0][0x178] ;  /* 0x00005e0000087ab9 */ /* 0x000fe40000000a00 */
[----:B------:R-:W-:Y:S01]  /*19c0*/  PLOP3.LUT P0, PT, PT, PT, UP1, 0x80, 0x0 ;  /* 0x000000000000781c */ /* 0x000fe20003f0f018 */
[----:B------:R-:W-:-:S02]  /*19d0*/  ULDC UR36, c[0x0][0x228] ;  /* 0x00008a0000247ab9 */ /* 0x000fc40000000800 */
[----:B------:R-:W-:Y:S02]  /*19e0*/  @UP0 UIMAD.WIDE.U32 UR16, UR25, UR4, URZ ;  /* 0x00000004191002a5 */ /* 0x000fe4000f8e003f */
[----:B------:R-:W-:Y:S02]  /*19f0*/  @!UP0 USHF.R.S32.HI UR15, URZ, 0x1f, UR12 ;  /* 0x0000001f3f0f8899 */ /* 0x000fe4000801140c */
[----:B------:R-:W-:Y:S02]  /*1a00*/  @UP0 UIMAD UR11, UR25, UR5, UR17 ;  /* 0x00000005190b02a4 */ /* 0x000fe4000f8e0211 */
[----:B------:R-:W-:Y:S02]  /*1a10*/  @UP1 UIADD3 UR17, UR13, UR14, URZ ;  /* 0x0000000e0d111290 */ /* 0x000fe4000fffe03f */
[----:B------:R-:W-:Y:S02]  /*1a20*/  ULDC.64 UR4, c[0x0][0x198] ;  /* 0x0000660000047ab9 */ /* 0x000fe40000000a00 */
[----:B------:R-:W-:-:S02]  /*1a30*/  @!UP0 UIMAD UR15, UR15, UR8, URZ ;  /* 0x000000080f0f82a4 */ /* 0x000fc4000f8e023f */
[----:B------:R-:W-:Y:S02]  /*1a40*/  @UP1 UIMAD.WIDE.U32 UR20, UR17, UR4, URZ ;  /* 0x00000004111412a5 */ /* 0x000fe4000f8e003f */
[----:B------:R-:W-:Y:S02]  /*1a50*/  @!UP0 UIMAD UR15, UR12, UR9, UR15 ;  /* 0x000000090c0f82a4 */ /* 0x000fe4000f8e020f */
[----:B------:R-:W-:Y:S02]  /*1a60*/  @UP1 UIMAD UR9, UR17, UR5, UR21 ;  /* 0x00000005110912a4 */ /* 0x000fe4000f8e0215 */
[----:B------:R-:W-:Y:S02]  /*1a70*/  ULDC UR4, c[0x0][0x224] ;  /* 0x0000890000047ab9 */ /* 0x000fe40000000800 */
[----:B------:R-:W-:Y:S02]  /*1a80*/  ULDC UR5, c[0x0][0x1c0] ;  /* 0x0000700000057ab9 */ /* 0x000fe40000000800 */
[----:B------:R-:W-:-:S02]  /*1a90*/  UIMAD UR5, UR12, UR5, UR6 ;  /* 0x000000050c0572a4 */ /* 0x000fc4000f8e0206 */
[----:B------:R-:W-:Y:S02]  /*1aa0*/  @!UP0 UIMAD.WIDE.U32 UR34, UR12, UR8, URZ ;  /* 0x000000080c2282a5 */ /* 0x000fe4000f8e003f */
[----:B------:R-:W-:Y:S02]  /*1ab0*/  UIMAD UR4, UR5, UR4, UR10 ;  /* 0x00000004050472a4 */ /* 0x000fe4000f8e020a */
[----:B------:R-:W-:Y:S02]  /*1ac0*/  USHF.L.U32 UR5, UR5, 0x5, URZ ;  /* 0x0000000505057899 */ /* 0x000fe4000800063f */
[----:B------:R-:W-:Y:S02]  /*1ad0*/  UIMAD UR36, UR4, UR36, URZ ;  /* 0x00000024042472a4 */ /* 0x000fe4000f8e023f */
[----:B------:R-:W-:Y:S02]  /*1ae0*/  USHF.R.S32.HI UR4, URZ, 0x1f, UR5 ;  /* 0x0000001f3f047899 */ /* 0x000fe40008011405 */
[----:B------:R-:W-:Y:S01]  /*1af0*/  IADD3 R93, P2, P1, R7, UR5, R100 ;  /* 0x00000005075d7c10 */ /* 0x000fe2000f95e064 */
[----:B------:R-:W-:-:S02]  /*1b00*/  @UP0 UMOV UR8, UR16 ;  /* 0x0000001000080c82 */ /* 0x000fc40008000000 */
[----:B------:R-:W-:Y:S01]  /*1b10*/  @!UP0 UIADD3 UR11, UR35, UR15, URZ ;  /* 0x0000000f230b8290 */ /* 0x000fe2000fffe03f */
[----:B------:R-:W-:Y:S01]  /*1b20*/  IADD3.X R91, R8, UR4, R0, P2, P1 ;  /* 0x00000004085b7c10 */ /* 0x000fe200097e2400 */
[----:B------:R1:W-:Y:S01]  /*1b30*/  STL [R1+0xac], R93 ;  /* 0x0000ac5d01007387 */ /* 0x0003e20000100800 */
[----:B------:R-:W-:Y:S02]  /*1b40*/  @!UP0 UMOV UR8, UR34 ;  /* 0x0000002200088c82 */ /* 0x000fe40008000000 */
[----:B------:R-:W-:Y:S01]  /*1b50*/  @UP1 UMOV UR16, UR20 ;  /* 0x0000001400101c82 */ /* 0x000fe20008000000 */
[----:B------:R-:W-:Y:S05]  /*1b60*/  @P0 BRA `(.L_x_2034) ;  /* 0x000000c000000947 */ /* 0x000fea0003800000 */
[----:B------:R-:W-:Y:S02]  /*1b70*/  USHF.R.S32.HI UR15, URZ, 0x1f, UR13 ;  /* 0x0000001f3f0f7899 */ /* 0x000fe4000801140d */
[----:B------:R-:W-:Y:S02]  /*1b80*/  ULDC.64 UR4, c[0x0][0x198] ;  /* 0x0000660000047ab9 */ /* 0x000fe40000000a00 */
[----:B------:R-:W-:-:S02]  /*1b90*/  UIMAD UR15, UR15, UR4, URZ ;  /* 0x000000040f0f72a4 */ /* 0x000fc4000f8e023f */
[----:B------:R-:W-:Y:S02]  /*1ba0*/  UIMAD.WIDE.U32 UR16, UR13, UR4, URZ ;  /* 0x000000040d1072a5 */ /* 0x000fe4000f8e003f */
[----:B------:R-:W-:Y:S02]  /*1bb0*/  UIMAD UR15, UR13, UR5, UR15 ;  /* 0x000000050d0f72a4 */ /* 0x000fe4000f8e020f */
[----:B------:R-:W-:Y:S02]  /*1bc0*/  USHF.R.S32.HI UR9, URZ, 0x1f, UR12 ;  /* 0x0000001f3f097899 */ /* 0x000fe4000801140c */
[----:B------:R-:W-:Y:S02]  /*1bd0*/  ULDC.64 UR4, c[0x0][0x180] ;  /* 0x0000600000047ab9 */ /* 0x000fe40000000a00 */
[----:B------:R-:W-:Y:S02]  /*1be0*/  UIADD3 UR17, UR17, UR15, URZ ;  /* 0x0000000f11117290 */ /* 0x000fe4000fffe03f */
[----:B------:R-:W-:-:S02]  /*1bf0*/  UIMAD UR9, UR9, UR4, URZ ;  /* 0x00000004090972a4 */ /* 0x000fc4000f8e023f */
[----:B------:R-:W-:Y:S02]  /*1c00*/  UIMAD.WIDE.U32 UR16, UR12, UR4, UR16 ;  /* 0x000000040c1072a5 */ /* 0x000fe4000f8e0010 */
[----:B------:R-:W-:-:S04]  /*1c10*/  UIMAD UR9, UR12, UR5, UR9 ;  /* 0x000000050c0972a4 */ /* 0x000fc8000f8e0209 */
[----:B------:R-:W-:Y:S02]  /*1c20*/  UIADD3 UR9, UR17, UR9, URZ ;  /* 0x0000000911097290 */ /* 0x000fe4000fffe03f */
.L_x_2034:
[----:B------:R-:W-:Y:S01]  /*1c30*/  IABS R4, c[0x0][0x1c8] ;  /* 0x0000720000047a13 */ /* 0x000fe20000000000 */
[----:B------:R-:W2:Y:S01]  /*1c40*/  S2R R6, SR_CTAID.Z ;  /* 0x0000000000067919 */ /* 0x000ea20000002700 */
        /* <DEDUP_REMOVED lines=9> */
[----:B------:R-:W-:Y:S01]  /*1ce0*/  USHF.R.S32.HI UR14, URZ, 0x1f, UR6 ;  /* 0x0000001f3f0e7899 */ /* 0x000fe20008011406 */
[----:B--2---:R-:W-:Y:S02]  /*1cf0*/  IABS R6, R6 ;  /* 0x0000000600067213 */ /* 0x004fe40000000000 */
[----:B---3--:R-:W-:-:S04]  /*1d00*/  IADD3 R2, R2, 0xffffffe, RZ ;  /* 0x0ffffffe02027810 */ /* 0x008fc80007ffe0ff */
        /* <DEDUP_REMOVED lines=31> */
.L_x_2035:
[CC--:B------:R-:W-:Y:S01]  /*1f00*/  LEA.HI R0, R5.reuse, R22.reuse, RZ, 0x3 ;  /* 0x0000001605007211 */ /* 0x0c0fe200078f18ff */
[----:B------:R-:W2:Y:S01]  /*1f10*/  S2R R14, SR_CTAID.Z ;  /* 0x00000000000e7919 */ /* 0x000ea20000002700 */
[CC--:B------:R-:W-:Y:S01]  /*1f20*/  LEA.HI R18, R5.reuse, R22.reuse, RZ, 0x4 ;  /* 0x0000001605127211 */ /* 0x0c0fe200078f20ff */
[----:B------:R-:W-:Y:S01]  /*1f30*/  ULDC.64 UR4, c[0x0][0x1a8] ;  /* 0x00006a0000047ab9 */ /* 0x000fe20000000a00 */
[----:B------:R-:W-:Y:S01]  /*1f40*/  SHF.R.S32.HI R12, RZ, 0x3, R0 ;  /* 0x00000003ff0c7819 */ /* 0x000fe20000011400 */
[----:B------:R-:W-:Y:S01]  /*1f50*/  UIMAD UR4, UR14, UR4, URZ ;  /* 0x000000040e0472a4 */ /* 0x000fe2000f8e023f */
        /* <DEDUP_REMOVED lines=12> */
[----:B------:R-:W-:Y:S01]  /*2020*/  SHF.R.S32.HI R4, RZ, 0x1f, R0 ;  /* 0x0000001fff047819 */ /* 0x000fe20000011400 */
[----:B------:R-:W-:Y:S01]  /*2030*/  UIADD3 UR6, -UR10, UR27, URZ ;  /* 0x0000001b0a067290 */ /* 0x000fe2000fffe13f */
[----:B------:R-:W-:Y:S01]  /*2040*/  LOP3.LUT R3, R2, 0x38, R104, 0xf8, !PT ;  /* 0x0000003802037812 */ /* 0x000fe200078ef868 */
[----:B------:R-:W-:Y:S01]  /*2050*/  BSSY B0, `(.L_x_2036) ;  /* 0x0000049000007945 */ /* 0x000fe20003800000 */
[----:B------:R-:W-:Y:S01]  /*2060*/  SHF.R.U32.HI R2, RZ, 0x3, R2 ;  /* 0x00000003ff027819 */ /* 0x000fe20000011602 */
[----:B------:R-:W-:Y:S01]  /*2070*/  IMAD.WIDE R10, R10, 0x80, R12 ;  /* 0x000000800a0a7825 */ /* 0x000fe200078e020c */
[----:B------:R-:W-:-:S02]  /*2080*/  LEA.HI R21, R4, R0, RZ, 0x3 ;  /* 0x0000000004157211 */ /* 0x000fc400078f18ff */
[----:B------:R-:W-:Y:S01]  /*2090*/  LOP3.LUT R3, R3, R2, RZ, 0x3c, !PT ;  /* 0x0000000203037212 */ /* 0x000fe200078e3cff */
[----:B------:R-:W-:Y:S01]  /*20a0*/  IMAD.SHL.U32 R4, R5, 0x8, RZ ;  /* 0x0000000805047824 */ /* 0x000fe200078e00ff */
[----:B------:R-:W-:Y:S02]  /*20b0*/  LOP3.LUT R2, R21, 0xfffffff8, RZ, 0xc0, !PT ;  /* 0xfffffff815027812 */ /* 0x000fe400078ec0ff */
        /* <DEDUP_REMOVED lines=9> */
[----:B------:R-:W-:Y:S01]  /*2150*/  SHF.R.S32.HI R17, RZ, 0x5, R16 ;  /* 0x00000005ff117819 */ /* 0x000fe20000011410 */
[----:B------:R-:W-:Y:S01]  /*2160*/  IMAD R0, R12, c[0x0][0x19c], R0 ;  /* 0x000067000c007a24 */ /* 0x000fe200078e0200 */
[----:B------:R-:W-:Y:S01]  /*2170*/  IADD3 R6, P0, R6, UR16, RZ ;  /* 0x0000001006067c10 */ /* 0x000fe2000ff1e0ff */
[----:B------:R-:W-:-:S03]  /*2180*/  IMAD.WIDE.U32 R4, R12, c[0x0][0x1a0], R104 ;  /* 0x000068000c047a25 */ /* 0x000fc600078e0068 */
[----:B------:R-:W-:Y:S01]  /*2190*/  IADD3.X R7, R7, UR9, R0, P0, !PT ;  /* 0x0000000907077c10 */ /* 0x000fe200087fe400 */
[----:B--2---:R-:W-:Y:S01]  /*21a0*/  IMAD.WIDE.U32 R14, R14, c[0x0][0x1a8], R2 ;  /* 0x00006a000e0e7a25 */ /* 0x004fe200078e0002 */
[----:B------:R-:W-:Y:S02]  /*21b0*/  IADD3 R2, P0, R4, UR20, RZ ;  /* 0x0000001404027c10 */ /* 0x000fe4000ff1e0ff */
[----:B------:R-:W-:Y:S01]  /*21c0*/  SHF.R.S32.HI R0, RZ, 0x1f, R8 ;  /* 0x0000001fff007819 */ /* 0x000fe20000011408 */
[----:B------:R-:W-:Y:S01]  /*21d0*/  IMAD R3, R12, c[0x0][0x1a4], R9 ;  /* 0x000069000c037a24 */ /* 0x000fe200078e0209 */
[----:B------:R-:W-:Y:S01]  /*21e0*/  SHF.R.S32.HI R9, RZ, 0x1f, R100 ;  /* 0x0000001fff097819 */ /* 0x000fe20000011464 */
[----:B------:R-:W-:Y:S01]  /*21f0*/  IMAD.WIDE.U32 R28, R8, c[0x0][0x1b0], R6 ;  /* 0x00006c00081c7a25 */ /* 0x000fe200078e0006 */
[----:B------:R-:W-:Y:S02]  /*2200*/  SHF.R.S32.HI R4, RZ, 0x1f, R16 ;  /* 0x0000001fff047819 */ /* 0x000fe40000011410 */
[----:B------:R-:W-:Y:S01]  /*2210*/  IADD3.X R3, R5, UR15, R3, P0, !PT ;  /* 0x0000000f05037c10 */ /* 0x000fe200087fe403 */
[C---:B------:R-:W-:Y:S01]  /*2220*/  IMAD R5, R0.reuse, c[0x0][0x1b0], RZ ;  /* 0x00006c0000057a24 */ /* 0x040fe200078e02ff */
[----:B------:R-:W-:Y:S01]  /*2230*/  LEA.HI R101, R9, R100, RZ, 0x2 ;  /* 0x0000006409657211 */ /* 0x000fe200078f10ff */
[----:B------:R-:W-:Y:S01]  /*2240*/  IMAD R0, R0, c[0x0][0x1b8], RZ ;  /* 0x00006e0000007a24 */ /* 0x000fe200078e02ff */
[----:B------:R3:W-:Y:S01]  /*2250*/  STL.64 [R1+0xa0], R28 ;  /* 0x0000a01c01007387 */ /* 0x0007e20000100a00 */
[----:B------:R-:W-:Y:S01]  /*2260*/  IMAD R9, R8, c[0x0][0x1b4], R5 ;  /* 0x00006d0008097a24 */ /* 0x000fe200078e0205 */
[----:B------:R-:W-:Y:S01]  /*2270*/  ISETP.GE.AND P0, PT, R12, UR6, PT ;  /* 0x000000060c007c0c */ /* 0x000fe2000bf06270 */
[----:B------:R-:W-:Y:S01]  /*2280*/  IMAD R5, R8, c[0x0][0x1bc], R0 ;  /* 0x00006f0008057a24 */ /* 0x000fe200078e0200 */
[----:B------:R-:W-:Y:S01]  /*2290*/  LEA.HI R4, R4, R17, RZ, 0x2 ;  /* 0x0000001104047211 */ /* 0x000fe200078f10ff */
[----:B------:R-:W-:Y:S01]  /*22a0*/  IMAD.WIDE.U32 R24, R8, c[0x0][0x1b8], R2 ;  /* 0x00006e0008187a25 */ /* 0x000fe200078e0002 */
[----:B------:R-:W-:-:S02]  /*22b0*/  SHF.R.S32.HI R16, RZ, 0x2, R101 ;  /* 0x00000002ff107819 */ /* 0x000fc40000011465 */
[----:B------:R-:W-:Y:S01]  /*22c0*/  LOP3.LUT R4, R4, 0xffffffc, RZ, 0xc0, !PT ;  /* 0x0ffffffc04047812 */ /* 0x000fe200078ec0ff */
[----:B------:R-:W-:Y:S01]  /*22d0*/  IMAD.IADD R27, R25, 0x1, R5 ;  /* 0x00000001191b7824 */ /* 0x000fe200078e0205 */
[----:B------:R3:W-:Y:S01]  /*22e0*/  STL.64 [R1+0xb8], R24 ;  /* 0x0000b81801007387 */ /* 0x0007e20000100a00 */
[----:B------:R-:W-:Y:S01]  /*22f0*/  IMAD.IADD R31, R29, 0x1, R9 ;  /* 0x000000011d1f7824 */ /* 0x000fe200078e0209 */
[----:B------:R-:W-:Y:S01]  /*2300*/  IADD3 R7, R15, UR4, RZ ;  /* 0x000000040f077c10 */ /* 0x000fe2000fffe0ff */
[----:B------:R-:W-:Y:S01]  /*2310*/  IMAD.IADD R0, R17, 0x1, -R4 ;  /* 0x0000000111007824 */ /* 0x000fe200078e0a04 */
[----:B------:R3:W-:Y:S01]  /*2320*/  STL [R1+0x8c], R95 ;  /* 0x00008c5f01007387 */ /* 0x0007e20000100800 */
[----:B------:R-:W-:Y:S02]  /*2330*/  IMAD.SHL.U32 R203, R203, 0x2, RZ ;  /* 0x00000002cbcb7824 */ /* 0x000fe400078e00ff */
[----:B------:R-:W-:Y:S01]  /*2340*/  IMAD R102, R0, 0x10, R16 ;  /* 0x0000001000667824 */ /* 0x000fe200078e0210 */
        /* <DEDUP_REMOVED lines=25> */
.L_x_2037:
[----:B------:R-:W-:Y:S05]  /*24e0*/  BSYNC B0 ;  /* 0x0000000000007941 */ /* 0x000fea0003800000 */
.L_x_2036:
        /* <DEDUP_REMOVED lines=29> */
.L_x_2039:
[----:B------:R-:W-:Y:S05]  /*26c0*/  BSYNC B0 ;  /* 0x0000000000007941 */ /* 0x000fea0003800000 */
.L_x_2038:
[----:B------:R-:W-:Y:S01]  /*26d0*/  IADD3 R0, R12, 0x20, RZ ;  /* 0x000000200c007810 */ /* 0x000fe20007ffe0ff */
[----:B------:R-:W-:Y:S03]  /*26e0*/  BSSY B0, `(.L_x_2040) ;  /* 0x000001c000007945 */ /* 0x000fe60003800000 */
[----:B------:R-:W-:-:S13]  /*26f0*/  ISETP.GE.AND P0, PT, R0, UR6, PT ;  /* 0x0000000600007c0c */ /* 0x000fda000bf06270 */
[----:B------:R-:W-:Y:S05]  /*2700*/  @P0 BRA `(.L_x_2041) ;  /* 0x0000019000000947 */ /* 0x000fea0003800000 */
[----:B--2---:R-:W-:Y:S01]  /*2710*/  IADD3 R4, P0, R10, 0x20, RZ ;  /* 0x000000200a047810 */ /* 0x004fe20007f1e0ff */
        /* <DEDUP_REMOVED lines=24> */
.L_x_2041:
[----:B------:R-:W-:Y:S05]  /*28a0*/  BSYNC B0 ;  /* 0x0000000000007941 */ /* 0x000fea0003800000 */
.L_x_2040:
        /* <DEDUP_REMOVED lines=29> */
.L_x_2043:
[----:B------:R-:W-:Y:S05]  /*2a80*/  BSYNC B0 ;  /* 0x0000000000007941 */ /* 0x000fea0003800000 */
.L_x_2042:
        /* <DEDUP_REMOVED lines=29> */
.L_x_2045:
[----:B------:R-:W-:Y:S05]  /*2c60*/  BSYNC B0 ;  /* 0x0000000000007941 */ /* 0x000fea0003800000 */
.L_x_2044:
        /* <DEDUP_REMOVED lines=29> */
.L_x_2047:
[----:B------:R-:W-:Y:S05]  /*2e40*/  BSYNC B0 ;  /* 0x0000000000007941 */ /* 0x000fea0003800000 */
.L_x_2046:
        /* <DEDUP_REMOVED lines=29> */
.L_x_2049:
[----:B------:R-:W-:Y:S05]  /*3020*/  BSYNC B0 ;  /* 0x0000000000007941 */ /* 0x000fea0003800000 */
.L_x_2048:
        /* <DEDUP_REMOVED lines=33> */
.L_x_2051:
[----:B------:R-:W-:Y:S05]  /*3240*/  BSYNC B0 ;  /* 0x0000000000007941 */ /* 0x000fea0003800000 */
.L_x_2050:
[----:B------:R-:W-:Y:S01]  /*3250*/  IMAD.MOV.U32 R98, RZ, RZ, R30 ;  /* 0x000000ffff627224 */ /* 0x000fe200078e001e */
[----:B------:R-:W-:Y:S01]  /*3260*/  UIADD3 UR33, UR32, -0x1, URZ ;  /* 0xffffffff20217890 */ /* 0x000fe2000fffe03f */
[----:B------:R-:W-:Y:S01]  /*3270*/  IMAD.MOV.U32 R99, RZ, RZ, R31 ;  /* 0x000000ffff637224 */ /* 0x000fe200078e001f */
[----:B------:R-:W-:Y:S01]  /*3280*/  MOV R98, R28 ;  /* 0x0000001c00627202 */ /* 0x000fe20000000f00 */
[----:B------:R-:W-:Y:S01]  /*3290*/  BSSY B0, `(.L_x_2052) ;  /* 0x000001c000007945 */ /* 0x000fe20003800000 */
[----:B------:R-:W-:Y:S02]  /*32a0*/  UIMAD UR9, UR33, -0x20, UR7 ;  /* 0xffffffe0210978a4 */ /* 0x000fe4000f8e0207 */
[----:B------:R-:W-:Y:S01]  /*32b0*/  USHF.R.S32.HI UR11, URZ, 0x1f, UR33 ;  /* 0x0000001f3f0b7899 */ /* 0x000fe20008011421 */
[----:B------:R4:W-:Y:S01]  /*32c0*/  STL.64 [R1+0x98], R98 ;  /* 0x0000986201007387 */ /* 0x0009e20000100a00 */
[----:B------:R-:W-:Y:S01]  /*32d0*/  UIMAD UR4, UR34, UR33, URZ ;  /* 0x00000021220472a4 */ /* 0x000fe2000f8e023f */
[----:B------:R-:W-:-:S02]  /*32e0*/  MOV R7, UR33 ;  /* 0x0000002100077c02 */ /* 0x000fc40008000f00 */
[----:B------:R-:W-:Y:S01]  /*32f0*/  ISETP.GE.AND P0, PT, R12, UR9, PT ;  /* 0x000000090c007c0c */ /* 0x000fe2000bf06270 */
[----:B------:R-:W-:Y:S02]  /*3300*/  UIMAD UR4, UR11, UR35, UR4 ;  /* 0x000000230b0472a4 */ /* 0x000fe4000f8e0204 */
        /* <DEDUP_REMOVED lines=20> */
.L_x_2053:
[----:B------:R-:W-:Y:S05]  /*3450*/  BSYNC B0 ;  /* 0x0000000000007941 */ /* 0x000fea0003800000 */
.L_x_2052:
        /* <DEDUP_REMOVED lines=12> */
[----:B--2---:R-:W-:-:S07]  /*3520*/  IADD3.X R4, R6, UR21, RZ, P2, !PT ;  /* 0x0000001506047c10 */ /* 0x004fce00097fe4ff */
        /* <DEDUP_REMOVED lines=15> */
.L_x_2055:
[----:B------:R-:W-:Y:S05]  /*3620*/  BSYNC B0 ;  /* 0x0000000000007941 */ /* 0x000fea0003800000 */
.L_x_2054:
[----:B------:R-:W0:Y:S01]  /*3630*/  LDGDEPBAR ;  /* 0x00000000000079af */ /* 0x000e220000000000 */
[----:B------:R-:W-:Y:S01]  /*3640*/  ISETP.GE.AND P0, PT, R12, UR9, PT ;  /* 0x000000090c007c0c */ /* 0x000fe2000bf06270 */
[----:B------:R-:W-:Y:S01]  /*3650*/  IMAD.U32 R0, RZ, RZ, UR26 ;  /* 0x0000001aff007e24 */ /* 0x000fe2000f8e00ff */
[----:B------:R-:W-:Y:S01]  /*3660*/  UIMAD UR5, UR19, UR33, URZ ;  /* 0x00000021130572a4 */ /* 0x000fe2000f8e023f */
[----:B--2---:R-:W-:Y:S01]  /*3670*/  IMAD.MOV.U32 R4, RZ, RZ, R26 ;  /* 0x000000ffff047224 */ /* 0x004fe200078e001a */
[----:B------:R-:W-:Y:S01]  /*3680*/  MOV R4, R24 ;  /* 0x0000001800047202 */ /* 0x000fe20000000f00 */
[----:B------:R-:W-:Y:S01]  /*3690*/  IMAD.MOV.U32 R5, RZ, RZ, R27 ;  /* 0x000000ffff057224 */ /* 0x000fe200078e001b */
[----:B------:R-:W-:Y:S01]  /*36a0*/  LEA R92, R0, R17, 0x3 ;  /* 0x00000011005c7211 */ /* 0x000fe200078e18ff */
[----:B------:R-:W-:Y:S01]  /*36b0*/  UIMAD UR5, UR11, UR20, UR5 ;  /* 0x000000140b0572a4 */ /* 0x000fe2000f8e0205 */
[----:B------:R-:W-:Y:S01]  /*36c0*/  LEA R2, R17, UR10, 0x4 ;  /* 0x0000000a11027c11 */ /* 0x000fe2000f8e20ff */
[----:B------:R-:W-:Y:S01]  /*36d0*/  IMAD.WIDE.U32 R6, R7, UR20, R4 ;  /* 0x0000001407067c25 */ /* 0x000fe2000f8e0004 */
[----:B------:R2:W-:Y:S01]  /*36e0*/  STL.64 [R1+0xb0], R4 ;  /* 0x0000b00401007387 */ /* 0x0005e20000100a00 */
[----:B------:R-:W-:Y:S01]  /*36f0*/  SHF.L.U32 R22, R22, 0x1, RZ ;  /* 0x0000000116167819 */ /* 0x000fe200000006ff */
[----:B------:R-:W-:Y:S01]  /*3700*/  UIADD3 UR17, UR30, -0x4ab325aa, URZ ;  /* 0xb54cda561e117890 */ /* 0x000fe2000fffe03f */
[----:B------:R-:W-:Y:S01]  /*3710*/  BSSY B0, `(.L_x_2056) ;  /* 0x000001c000007945 */ /* 0x000fe20003800000 */
[----:B------:R1:W-:Y:S01]  /*3720*/  STL [R1+0x64], R92 ;  /* 0x0000645c01007387 */ /* 0x0003e20000100800 */
[----:B------:R-:W-:Y:S01]  /*3730*/  UIADD3 UR16, UR31, 0x646e171e, URZ ;  /* 0x646e171e1f107890 */ /* 0x000fe2000fffe03f */
[----:B------:R-:W-:Y:S01]  /*3740*/  IMAD.IADD R88, R16, 0x1, R2 ;  /* 0x0000000110587824 */ /* 0x000fe200078e0202 */
[----:B------:R-:W-:Y:S01]  /*3750*/  LOP3.LUT R94, R22, 0x6, RZ, 0xc0, !PT ;  /* 0x00000006165e7812 */ /* 0x000fe200078ec0ff */
[----:B------:R-:W-:-:S04]  /*3760*/  DEPBAR.LE SB0, 0x0 ;  /* 0x000080000000791a */ /* 0x000fc80000000000 */
[----:B------:R-:W-:Y:S01]  /*3770*/  BAR.SYNC.DEFER_BLOCKING 0x0 ;  /* 0x0000000000007b1d */ /* 0x000fe20000010000 */
[----:B--2---:R-:W-:-:S05]  /*3780*/  IADD3 R5, R7, UR5, RZ ;  /* 0x0000000507057c10 */ /* 0x004fca000fffe0ff */
        /* <DEDUP_REMOVED lines=20> */
.L_x_2057:
[----:B------:R-:W-:Y:S05]  /*38d0*/  BSYNC B0 ;  /* 0x0000000000007941 */ /* 0x000fea0003800000 */
.L_x_2056:
[----:B------:R-:W-:Y:S01]  /*38e0*/  ISETP.GE.AND P0, PT, R8, UR9, PT ;  /* 0x0000000908007c0c */ /* 0x000fe2000bf06270 */
[----:B------:R-:W-:Y:S01]  /*38f0*/  ULDC UR5, c[0x0][0x1a4] ;  /* 0x0000690000057ab9 */ /* 0x000fe20000000800 */
[----:B------:R-:W-:Y:S01]  /*3900*/  IMAD.MOV.U32 R4, RZ, RZ, 0x10 ;  /* 0x00000010ff047424 */ /* 0x000fe200078e00ff */
[----:B------:R-:W-:Y:S01]  /*3910*/  UIADD3 UR8, UR7, 0x1, -UR27 ;  /* 0x0000000107087890 */ /* 0x000fe2000fffe81b */
[----:B------:R-:W-:Y:S01]  /*3920*/  R2P PR, R19, 0x6 ;  /* 0x0000000613007804 */ /* 0x000fe20000000000 */
[----:B------:R-:W-:Y:S01]  /*3930*/  USHF.L.U32 UR24, UR4, 0x4, URZ ;  /* 0x0000000404187899 */ /* 0x000fe2000800063f */
[----:B--2---:R-:W-:Y:S01]  /*3940*/  IMAD.MOV.U32 R3, RZ, RZ, 0x20 ;  /* 0x00000020ff037424 */ /* 0x004fe200078e00ff */
[----:B------:R-:W-:Y:S01]  /*3950*/  USHF.L.U64.HI UR23, UR4, UR23, UR5 ;  /* 0x0000001704177299 */ /* 0x000fe20008010205 */
[----:B------:R-:W-:Y:S01]  /*3960*/  BSSY B0, `(.L_x_2058) ;  /* 0x000001d000007945 */ /* 0x000fe20003800000 */
[----:B------:R-:W-:Y:S01]  /*3970*/  SEL R4, R4, 0xfffffff0, !P1 ;  /* 0xfffffff004047807 */ /* 0x000fe20004800000 */
[----:B------:R-:W-:Y:S01]  /*3980*/  ULDC UR5, c[0x0][0x2e4] ;  /* 0x0000b90000057ab9 */ /* 0x000fe20000000800 */
[----:B------:R-:W-:Y:S01]  /*3990*/  SEL R3, R3, 0xffffffe0, !P2 ;  /* 0xffffffe003037807 */ /* 0x000fe20005000000 */
[----:B------:R-:W-:Y:S01]  /*39a0*/  ULDC UR4, c[0x0][0x2e8] ;  /* 0x0000ba0000047ab9 */ /* 0x000fe20000000800 */
[----:B------:R2:W-:Y:S01]  /*39b0*/  @P0 STS.128 [R203+0xa800], RZ ;  /* 0x00a800ffcb000388 */ /* 0x0005e20000000c00 */
[----:B------:R-:W-:-:S02]  /*39c0*/  UIADD3 UR5, UR7, -UR5, -UR27 ;  /* 0x8000000507057290 */ /* 0x000fc4000fffe81b */
[----:B------:R-:W-:Y:S01]  /*39d0*/  UIADD3 UR4, UR8, UR4, URZ ;  /* 0x0000000408047290 */ /* 0x000fe2000fffe03f */
        /* <DEDUP_REMOVED lines=21> */
.L_x_2059:
[----:B------:R-:W-:Y:S05]  /*3b30*/  BSYNC B0 ;  /* 0x0000000000007941 */ /* 0x000fea0003800000 */
.L_x_2058:
        /* <DEDUP_REMOVED lines=10> */
[----:B------:R-:W-:-:S02]  /*3be0*/  LOP3.LUT R2, R2, 0x1c0, RZ, 0xc0, !PT ;  /* 0x000001c002027812 */ /* 0x000fc400078ec0ff */
[----:B------:R-:W-:Y:S01]  /*3bf0*/  LOP3.LUT R90, R8, 0xfffffe00, RZ, 0xc0, !PT ;  /* 0xfffffe00085a7812 */ /* 0x000fe200078ec0ff */
[----:B------:R-:W-:Y:S01]  /*3c00*/  IMAD.IADD R7, R7, 0x1, -R0 ;  /* 0x0000000107077824 */ /* 0x000fe200078e0a00 */
[----:B------:R-:W-:Y:S02]  /*3c10*/  LOP3.LUT R0, R6, 0x1c0, RZ, 0xc0, !PT ;  /* 0x000001c006007812 */ /* 0x000fe400078ec0ff */
[----:B------:R-:W-:Y:S01]  /*3c20*/  PLOP3.LUT P0, PT, PT, PT, UP0, 0x80, 0x0 ;  /* 0x000000000000781c */ /* 0x000fe20003f0f008 */
[----:B------:R-:W-:Y:S01]  /*3c30*/  IMAD.SHL.U32 R6, R7, 0x8, RZ ;  /* 0x0000000807067824 */ /* 0x000fe200078e00ff */
[----:B------:R-:W-:Y:S02]  /*3c40*/  LOP3.LUT R8, R0, 0x8, R5, 0xf8, !PT ;  /* 0x0000000800087812 */ /* 0x000fe400078ef805 */
[----:B------:R-:W-:Y:S02]  /*3c50*/  SHF.R.U32.HI R0, RZ, 0x3, R0 ;  /* 0x00000003ff007819 */ /* 0x000fe40000011600 */
[----:B------:R-:W-:-:S02]  /*3c60*/  LOP3.LUT R6, R2, 0x8, R6, 0xf8, !PT ;  /* 0x0000000802067812 */ /* 0x000fc400078ef806 */
[----:B------:R-:W-:Y:S01]  /*3c70*/  SHF.R.U32.HI R5, RZ, 0x3, R2 ;  /* 0x00000003ff057819 */ /* 0x000fe20000011602 */
[----:B------:R-:W-:Y:S01]  /*3c80*/  IMAD R2, R17, 0x400, R90 ;  /* 0x0000040011027824 */ /* 0x000fe200078e025a */
[----:B------:R-:W-:Y:S02]  /*3c90*/  LOP3.LUT R0, R8, R0, RZ, 0x3c, !PT ;  /* 0x0000000008007212 */ /* 0x000fe400078e3cff */
[----:B------:R-:W-:Y:S02]  /*3ca0*/  LOP3.LUT R89, R6, R5, RZ, 0x3c, !PT ;  /* 0x0000000506597212 */ /* 0x000fe400078e3cff */
[C---:B------:R-:W-:Y:S01]  /*3cb0*/  IADD3 R5, R88.reuse, 0x8, RZ ;  /* 0x0000000858057810 */ /* 0x040fe20007ffe0ff */
[----:B------:R-:W-:Y:S01]  /*3cc0*/  IMAD R0, R7, 0x200, R0 ;  /* 0x0000020007007824 */ /* 0x000fe200078e0200 */
[C---:B------:R-:W-:Y:S01]  /*3cd0*/  IADD3 R6, R88.reuse, UR4, RZ ;  /* 0x0000000458067c10 */ /* 0x040fe2000fffe0ff */
[----:B------:R-:W-:Y:S01]  /*3ce0*/  IMAD.IADD R2, R89, 0x1, R2 ;  /* 0x0000000159027824 */ /* 0x000fe200078e0202 */
[----:B------:R-:W-:Y:S01]  /*3cf0*/  IADD3 R7, R88, UR5, RZ ;  /* 0x0000000558077c10 */ /* 0x000fe2000fffe0ff */
[----:B------:R-:W-:Y:S01]  /*3d00*/  IMAD.SHL.U32 R188, R0, 0x2, RZ ;  /* 0x0000000200bc7824 */ /* 0x000fe200078e00ff */
[----:B------:R-:W-:Y:S01]  /*3d10*/  IMNMX R221, R6, UR7, PT ;  /* 0x0000000706dd7c17 */ /* 0x000fe2000b800200 */
[----:B------:R-:W-:Y:S01]  /*3d20*/  IMAD.SHL.U32 R190, R2, 0x2, RZ ;  /* 0x0000000202be7824 */ /* 0x000fe200078e00ff */
[----:B------:R-:W-:-:S02]  /*3d30*/  IADD3 R2, R88, 0x40, RZ ;  /* 0x0000004058027810 */ /* 0x000fc40007ffe0ff */
[----:B---3--:R-:W-:Y:S01]  /*3d40*/  LDSM.16.M88.4 R28, [R188+0x8000] ;  /* 0x00800000bc1c783b */ /* 0x008fe20000000200 */
[----:B------:R-:W-:Y:S01]  /*3d50*/  IADD3 R0, R188, 0x8000, RZ ;  /* 0x00008000bc007810 */ /* 0x000fe20007ffe0ff */
[--C-:B------:R-:W-:Y:S01]  /*3d60*/  IMAD R192, R4, 0x2, R190.reuse ;  /* 0x0000000204c07824 */ /* 0x100fe200078e02be */
[----:B------:R-:W-:Y:S01]  /*3d70*/  IADD3 R199, R188, 0x8020, RZ ;  /* 0x00008020bcc77810 */ /* 0x000fe20007ffe0ff */
[----:B------:R-:W1:Y:S01]  /*3d80*/  LDSM.16.M88.4 R8, [R190+0x2000] ;  /* 0x00200000be08783b */ /* 0x000e620000000200 */
[----:B------:R-:W-:Y:S01]  /*3d90*/  @P1 IADD3 R199, R0, -0x20, RZ ;  /* 0xffffffe000c71810 */ /* 0x000fe20007ffe0ff */
[----:B------:R-:W-:Y:S01]  /*3da0*/  IMAD.MOV.U32 R0, RZ, RZ, 0x40 ;  /* 0x00000040ff007424 */ /* 0x000fe200078e00ff */
[----:B------:R-:W-:Y:S01]  /*3db0*/  IMNMX R217, RZ, R7, !PT ;  /* 0x00000007ffd97217 */ /* 0x000fe20007800200 */
[----:B------:R-:W3:Y:S01]  /*3dc0*/  LDSM.16.M88.4 R32, [R188+0x8800] ;  /* 0x00880000bc20783b */ /* 0x000ee20000000200 */
[----:B------:R-:W-:Y:S01]  /*3dd0*/  IMAD R198, R3, 0x2, R190 ;  /* 0x0000000203c67824 */ /* 0x000fe200078e02be */
[----:B------:R-:W-:Y:S01]  /*3de0*/  IADD3 R202, R199, 0x800, RZ ;  /* 0x00000800c7ca7810 */ /* 0x000fe20007ffe0ff */
[----:B------:R-:W-:Y:S01]  /*3df0*/  IMAD R196, R3, 0x2, R192 ;  /* 0x0000000203c47824 */ /* 0x000fe200078e02c0 */
[----:B------:R-:W5:Y:S01]  /*3e00*/  LDSM.16.M88.4 R16, [R190] ;  /* 0x00000000be10783b */ /* 0x000f620000000200 */
[----:B------:R-:W-:-:S02]  /*3e10*/  SEL R0, R0, 0xffffffc0, !P2 ;  /* 0xffffffc000007807 */ /* 0x000fc40005000000 */
[C---:B------:R-:W-:Y:S01]  /*3e20*/  IADD3 R201, R199.reuse, 0x1000, RZ ;  /* 0x00001000c7c97810 */ /* 0x040fe20007ffe0ff */
[----:B------:R-:W-:Y:S01]  /*3e30*/  LDSM.16.M88.4 R36, [R199] ;  /* 0x00000000c724783b */ /* 0x000fe20000000200 */
[----:B------:R-:W-:Y:S01]  /*3e40*/  IADD3 R200, R199, 0x1800, RZ ;  /* 0x00001800c7c87810 */ /* 0x000fe20007ffe0ff */
[----:B------:R-:W-:Y:S02]  /*3e50*/  IMAD.IADD R197, R188, 0x1, R0 ;  /* 0x00000001bcc57824 */ /* 0x000fe400078e0200 */
[----:B------:R-:W2:Y:S01]  /*3e60*/  LDSM.16.M88.4 R12, [R192+0x2000] ;  /* 0x00200000c00c783b */ /* 0x000ea20000000200 */
[----:B------:R-:W-:Y:S01]  /*3e70*/  IMAD.IADD R195, R0, 0x1, R199 ;  /* 0x0000000100c37824 */ /* 0x000fe200078e02c7 */
[----:B------:R-:W-:Y:S02]  /*3e80*/  IADD3 R0, R88, 0x48, RZ ;  /* 0x0000004858007810 */ /* 0x000fe40007ffe0ff */
[----:B------:R-:W4:Y:S02]  /*3e90*/  LDSM.16.M88.4 R40, [R199+0x800] ;  /* 0x00080000c728783b */ /* 0x000f240000000200 */
[----:B------:R-:W-:-:S02]  /*3ea0*/  IADD3 R6, R0, UR5, RZ ;  /* 0x0000000500067c10 */ /* 0x000fc4000fffe0ff */
[----:B------:R-:W2:Y:S01]  /*3eb0*/  LDSM.16.M88.4 R24, [R192] ;  /* 0x00000000c018783b */ /* 0x000ea20000000200 */
[----:B------:R-:W-:Y:S02]  /*3ec0*/  IADD3 R0, R0, UR4, RZ ;  /* 0x0000000400007c10 */ /* 0x000fe4000fffe0ff */
[----:B------:R-:W-:Y:S01]  /*3ed0*/  IMNMX R214, RZ, R6, !PT ;  /* 0x00000006ffd67217 */ /* 0x000fe20007800200 */
[----:B------:R-:W-:Y:S01]  /*3ee0*/  LDSM.16.M88.4 R44, [R197+0x8000] ;  /* 0x00800000c52c783b */ /* 0x000fe20000000200 */
[----:B------:R-:W-:-:S03]  /*3ef0*/  IMNMX R218, R0, UR7, PT ;  /* 0x0000000700da7c17 */ /* 0x000fc6000b800200 */
[----:B------:R-:W2:Y:S04]  /*3f00*/  LDSM.16.M88.4 R20, [R198+0x2000] ;  /* 0x00200000c614783b */ /* 0x000ea80000000200 */
[----:B------:R-:W2:Y:S01]  /*3f10*/  LDSM.16.M88.4 R68, [R197+0x8800] ;  /* 0x00880000c544783b */ /* 0x000ea20000000200 */
[C---:B-1----:R-:W-:Y:S08]  /*3f20*/  HMMA.16816.F32.BF16 R56, R8.reuse, R28, RZ ;  /* 0x0000001c0838723c */ /* 0x042ff000000418ff */
[C---:B---3--:R-:W-:Y:S08]  /*3f30*/  HMMA.16816.F32.BF16 R48, R8.reuse, R32, RZ ;  /* 0x000000200830723c */ /* 0x048ff000000418ff */
[C---:B------:R-:W-:Y:S08]  /*3f40*/  HMMA.16816.F32.BF16 R52, R8.reuse, R30, RZ ;  /* 0x0000001e0834723c */ /* 0x040ff000000418ff */
[----:B------:R-:W-:Y:S08]  /*3f50*/  HMMA.16816.F32.BF16 R8, R8, R34, RZ ;  /* 0x000000220808723c */ /* 0x000ff000000418ff */
[C---:B-----5:R-:W-:Y:S08]  /*3f60*/  HMMA.16816.F32.BF16 R72, R16.reuse, R28, RZ ;  /* 0x0000001c1048723c */ /* 0x060ff000000418ff */
[C---:B------:R-:W-:Y:S08]  /*3f70*/  HMMA.16816.F32.BF16 R64, R16.reuse, R30, RZ ;  /* 0x0000001e1040723c */ /* 0x040ff000000418ff */
[C---:B------:R-:W-:Y:S08]  /*3f80*/  HMMA.16816.F32.BF16 R60, R16.reuse, R32, RZ ;  /* 0x00000020103c723c */ /* 0x040ff000000418ff */
[----:B------:R-:W-:Y:S01]  /*3f90*/  HMMA.16816.F32.BF16 R76, R16, R34, RZ ;  /* 0x00000022104c723c */ /* 0x000fe200000418ff */
[----:B------:R-:W-:Y:S07]  /*3fa0*/  LDSM.16.M88.4 R16, [R196+0x2000] ;  /* 0x00200000c410783b */ /* 0x000fee0000000200 */
[C---:B--2---:R-:W-:Y:S08]  /*3fb0*/  HMMA.16816.F32.BF16 R32, R12.reuse, R36, R56 ;  /* 0x000000240c20723c */ /* 0x044ff00000041838 */
[C---:B----4-:R-:W-:Y:S08]  /*3fc0*/  HMMA.16816.F32.BF16 R80, R12.reuse, R40, R48 ;  /* 0x000000280c50723c */ /* 0x050ff00000041830 */
[C---:B------:R-:W-:Y:S01]  /*3fd0*/  HMMA.16816.F32.BF16 R48, R12.reuse, R42, R8 ;  /* 0x0000002a0c30723c */ /* 0x040fe20000041808 */
[----:B------:R-:W1:Y:S07]  /*3fe0*/  LDSM.16.M88.4 R8, [R198] ;  /* 0x00000000c608783b */ /* 0x000e6e0000000200 */
[----:B------:R-:W-:Y:S08]  /*3ff0*/  HMMA.16816.F32.BF16 R52, R12, R38, R52 ;  /* 0x000000260c34723c */ /* 0x000ff00000041834 */
[C---:B------:R-:W-:Y:S08]  /*4000*/  HMMA.16816.F32.BF16 R28, R24.reuse, R36, R72 ;  /* 0x00000024181c723c */ /* 0x040ff00000041848 */
[C---:B------:R-:W-:Y:S01]  /*4010*/  HMMA.16816.F32.BF16 R12, R24.reuse, R38, R64 ;  /* 0x00000026180c723c */ /* 0x040fe20000041840 */
[----:B------:R-:W2:Y:S07]  /*4020*/  LDSM.16.M88.4 R36, [R195] ;  /* 0x00000000c324783b */ /* 0x000eae0000000200 */
[C---:B------:R-:W-:Y:S08]  /*4030*/  HMMA.16816.F32.BF16 R84, R24.reuse, R40, R60 ;  /* 0x000000281854723c */ /* 0x040ff0000004183c */
[----:B------:R-:W-:Y:S01]  /*4040*/  HMMA.16816.F32.BF16 R56, R24, R42, R76 ;  /* 0x0000002a1838723c */ /* 0x000fe2000004184c */
[----:B------:R-:W-:Y:S07]  /*4050*/  LDSM.16.M88.4 R24, [R196] ;  /* 0x00000000c418783b */ /* 0x000fee0000000200 */
[C---:B------:R-:W-:Y:S01]  /*4060*/  HMMA.16816.F32.BF16 R60, R20.reuse, R44, R32 ;  /* 0x0000002c143c723c */ /* 0x040fe20000041820 */
[----:B------:R-:W3:Y:S07]  /*4070*/  LDSM.16.M88.4 R32, [R195+0x800] ;  /* 0x00080000c320783b */ /* 0x000eee0000000200 */
[C---:B------:R-:W-:Y:S08]  /*4080*/  HMMA.16816.F32.BF16 R80, R20.reuse, R68, R80 ;  /* 0x000000441450723c */ /* 0x040ff00000041850 */
[C---:B------:R-:W-:Y:S08]  /*4090*/  HMMA.16816.F32.BF16 R72, R20.reuse, R46, R52 ;  /* 0x0000002e1448723c */ /* 0x040ff00000041834 */
[----:B------:R-:W-:Y:S01]  /*40a0*/  HMMA.16816.F32.BF16 R64, R20, R70, R48 ;  /* 0x000000461440723c */ /* 0x000fe20000041830 */
[----:B------:R-:W-:Y:S07]  /*40b0*/  LDSM.16.M88.4 R20, [R190+0x6000] ;  /* 0x00600000be14783b */ /* 0x000fee0000000200 */
[C---:B-1----:R-:W-:Y:S01]  /*40c0*/  HMMA.16816.F32.BF16 R52, R8.reuse, R44, R28 ;  /* 0x0000002c0834723c */ /* 0x042fe2000004181c */
[----:B------:R-:W-:Y:S07]  /*40d0*/  LDSM.16.M88.4 R28, [R188+0x9800] ;  /* 0x00980000bc1c783b */ /* 0x000fee0000000200 */
[C---:B------:R-:W-:Y:S01]  /*40e0*/  HMMA.16816.F32.BF16 R48, R8.reuse, R46, R12 ;  /* 0x0000002e0830723c */ /* 0x040fe2000004180c */
[----:B------:R-:W1:Y:S04]  /*40f0*/  LDSM.16.M88.4 R44, [R188+0x9000] ;  /* 0x00900000bc2c783b */ /* 0x000e680000000200 */
[----:B------:R-:W4:Y:S03]  /*4100*/  LDSM.16.M88.4 R12, [R190+0x4000] ;  /* 0x00400000be0c783b */ /* 0x000f260000000200 */
[C---:B------:R-:W-:Y:S08]  /*4110*/  HMMA.16816.F32.BF16 R40, R8.reuse, R68, R84 ;  /* 0x000000440828723c */ /* 0x040ff00000041854 */
[----:B------:R-:W-:Y:S01]  /*4120*/  HMMA.16816.F32.BF16 R56, R8, R70, R56 ;  /* 0x000000460838723c */ /* 0x000fe20000041838 */
[----:B------:R-:W-:Y:S07]  /*4130*/  LDSM.16.M88.4 R8, [R192+0x6000] ;  /* 0x00600000c008783b */ /* 0x000fee0000000200 */
[C---:B--2---:R-:W-:Y:S08]  /*4140*/  HMMA.16816.F32.BF16 R60, R16.reuse, R36, R60 ;  /* 0x00000024103c723c */ /* 0x044ff0000004183c */
[C---:B------:R-:W-:Y:S08]  /*4150*/  HMMA.16816.F32.BF16 R68, R16.reuse, R38, R72 ;  /* 0x000000261044723c */ /* 0x040ff00000041848 */
[C---:B---3--:R-:W-:Y:S08]  /*4160*/  HMMA.16816.F32.BF16 R84, R16.reuse, R32, R80 ;  /* 0x000000201054723c */ /* 0x048ff00000041850 */
[----:B------:R-:W-:Y:S08]  /*4170*/  HMMA.16816.F32.BF16 R64, R16, R34, R64 ;  /* 0x000000221040723c */ /* 0x000ff00000041840 */
[C---:B------:R-:W-:Y:S08]  /*4180*/  HMMA.16816.F32.BF16 R52, R24.reuse, R36, R52 ;  /* 0x000000241834723c */ /* 0x040ff00000041834 */
[C---:B------:R-:W-:Y:S01]  /*4190*/  HMMA.16816.F32.BF16 R36, R24.reuse, R38, R48 ;  /* 0x000000261824723c */ /* 0x040fe20000041830 */
[----:B------:R-:W2:Y:S07]  /*41a0*/  LDSM.16.M88.4 R48, [R199+0x1000] ;  /* 0x00100000c730783b */ /* 0x000eae0000000200 */
[C---:B------:R-:W-:Y:S01]  /*41b0*/  HMMA.16816.F32.BF16 R16, R24.reuse, R32, R40 ;  /* 0x000000201810723c */ /* 0x040fe20000041828 */
[----:B------:R-:W3:Y:S07]  /*41c0*/  LDSM.16.M88.4 R40, [R199+0x1800] ;  /* 0x00180000c728783b */ /* 0x000eee0000000200 */
[----:B------:R-:W-:Y:S01]  /*41d0*/  HMMA.16816.F32.BF16 R32, R24, R34, R56 ;  /* 0x000000221820723c */ /* 0x000fe20000041838 */
[----:B------:R-:W5:Y:S07]  /*41e0*/  LDSM.16.M88.4 R24, [R192+0x4000] ;  /* 0x00400000c018783b */ /* 0x000f6e0000000200 */
[C---:B-1----:R-:W-:Y:S08]  /*41f0*/  HMMA.16816.F32.BF16 R60, R20.reuse, R44, R60 ;  /* 0x0000002c143c723c */ /* 0x042ff0000004183c */
[C---:B------:R-:W-:Y:S08]  /*4200*/  HMMA.16816.F32.BF16 R68, R20.reuse, R46, R68 ;  /* 0x0000002e1444723c */ /* 0x040ff00000041844 */
[C---:B------:R-:W-:Y:S08]  /*4210*/  HMMA.16816.F32.BF16 R84, R20.reuse, R28, R84 ;  /* 0x0000001c1454723c */ /* 0x040ff00000041854 */
[----:B------:R-:W-:Y:S01]  /*4220*/  HMMA.16816.F32.BF16 R64, R20, R30, R64 ;  /* 0x0000001e1440723c */ /* 0x000fe20000041840 */
[----:B------:R-:W-:Y:S07]  /*4230*/  LDSM.16.M88.4 R20, [R198+0x4000] ;  /* 0x00400000c614783b */ /* 0x000fee0000000200 */
[C---:B----4-:R-:W-:Y:S08]  /*4240*/  HMMA.16816.F32.BF16 R56, R12.reuse, R44, R52 ;  /* 0x0000002c0c38723c */ /* 0x050ff00000041834 */
[C---:B------:R-:W-:Y:S01]  /*4250*/  HMMA.16816.F32.BF16 R52, R12.reuse, R46, R36 ;  /* 0x0000002e0c34723c */ /* 0x040fe20000041824 */
[----:B------:R-:W-:Y:S07]  /*4260*/  LDSM.16.M88.4 R36, [R197+0x9000] ;  /* 0x00900000c524783b */ /* 0x000fee0000000200 */
[C---:B------:R-:W-:Y:S01]  /*4270*/  HMMA.16816.F32.BF16 R44, R12.reuse, R28, R16 ;  /* 0x0000001c0c2c723c */ /* 0x040fe20000041810 */
[----:B------:R-:W1:Y:S07]  /*4280*/  LDSM.16.M88.4 R16, [R198+0x6000] ;  /* 0x00600000c610783b */ /* 0x000e6e0000000200 */
[----:B------:R-:W-:Y:S01]  /*4290*/  HMMA.16816.F32.BF16 R12, R12, R30, R32 ;  /* 0x0000001e0c0c723c */ /* 0x000fe20000041820 */
[----:B------:R-:W4:Y:S04]  /*42a0*/  LDSM.16.M88.4 R32, [R197+0x9800] ;  /* 0x00980000c520783b */ /* 0x000f280000000200 */
[----:B------:R-:W-:Y:S03]  /*42b0*/  LDSM.16.M88.4 R28, [R195+0x1000] ;  /* 0x00100000c31c783b */ /* 0x000fe60000000200 */
[C---:B--2---:R-:W-:Y:S08]  /*42c0*/  HMMA.16816.F32.BF16 R60, R8.reuse, R48, R60 ;  /* 0x00000030083c723c */ /* 0x044ff0000004183c */
[C---:B------:R-:W-:Y:S08]  /*42d0*/  HMMA.16816.F32.BF16 R80, R8.reuse, R50, R68 ;  /* 0x000000320850723c */ /* 0x040ff00000041844 */
[C---:B---3--:R-:W-:Y:S08]  /*42e0*/  HMMA.16816.F32.BF16 R84, R8.reuse, R40, R84 ;  /* 0x000000280854723c */ /* 0x048ff00000041854 */
[----:B------:R-:W-:Y:S01]  /*42f0*/  HMMA.16816.F32.BF16 R76, R8, R42, R64 ;  /* 0x0000002a084c723c */ /* 0x000fe20000041840 */
[----:B------:R-:W2:Y:S07]  /*4300*/  LDSM.16.M88.4 R8, [R196+0x6000] ;  /* 0x00600000c408783b */ /* 0x000eae0000000200 */
[C---:B-----5:R-:W-:Y:S08]  /*4310*/  HMMA.16816.F32.BF16 R72, R24.reuse, R48, R56 ;  /* 0x000000301848723c */ /* 0x060ff00000041838 */
[C---:B------:R-:W-:Y:S08]  /*4320*/  HMMA.16816.F32.BF16 R68, R24.reuse, R50, R52 ;  /* 0x000000321844723c */ /* 0x040ff00000041834 */
[C---:B------:R-:W-:Y:S08]  /*4330*/  HMMA.16816.F32.BF16 R64, R24.reuse, R40, R44 ;  /* 0x000000281840723c */ /* 0x040ff0000004182c */
[----:B------:R-:W-:Y:S01]  /*4340*/  HMMA.16816.F32.BF16 R48, R24, R42, R12 ;  /* 0x0000002a1830723c */ /* 0x000fe2000004180c */
[----:B------:R-:W3:Y:S04]  /*4350*/  LDSM.16.M88.4 R24, [R195+0x1800] ;  /* 0x00180000c318783b */ /* 0x000ee80000000200 */
[----:B------:R-:W5:Y:S01]  /*4360*/  LDSM.16.M88.4 R12, [R196+0x4000] ;  /* 0x00400000c40c783b */ /* 0x000f620000000200 */
[----:B------:R-:W-:-:S04]  /*4370*/  DEPBAR.LE SB0, 0x0 ;  /* 0x000080000000791a */ /* 0x000fc80000000000 */
[C---:B-1----:R-:W-:Y:S08]  /*4380*/  HMMA.16816.F32.BF16 R60, R16.reuse, R36, R60 ;  /* 0x00000024103c723c */ /* 0x042ff0000004183c */
[C---:B------:R-:W-:Y:S08]  /*4390*/  HMMA.16816.F32.BF16 R56, R16.reuse, R38, R80 ;  /* 0x000000261038723c */ /* 0x040ff00000041850 */
[C---:B----4-:R-:W-:Y:S08]  /*43a0*/  HMMA.16816.F32.BF16 R52, R16.reuse, R32, R84 ;  /* 0x000000201034723c */ /* 0x050ff00000041854 */
[----:B------:R-:W-:Y:S08]  /*43b0*/  HMMA.16816.F32.BF16 R44, R16, R34, R76 ;  /* 0x00000022102c723c */ /* 0x000ff0000004184c */
[C---:B------:R-:W-:Y:S08]  /*43c0*/  HMMA.16816.F32.BF16 R40, R20.reuse, R36, R72 ;  /* 0x000000241428723c */ /* 0x040ff00000041848 */
[C---:B------:R-:W-:Y:S08]  /*43d0*/  HMMA.16816.F32.BF16 R36, R20.reuse, R38, R68 ;  /* 0x000000261424723c */ /* 0x040ff00000041844 */
[C---:B------:R-:W-:Y:S08]  /*43e0*/  HMMA.16816.F32.BF16 R16, R20.reuse, R32, R64 ;  /* 0x000000201410723c */ /* 0x040ff00000041840 */
[----:B------:R-:W-:Y:S08]  /*43f0*/  HMMA.16816.F32.BF16 R20, R20, R34, R48 ;  /* 0x000000221414723c */ /* 0x000ff00000041830 */
[C---:B--2---:R-:W-:Y:S08]  /*4400*/  HMMA.16816.F32.BF16 R60, R8.reuse, R28, R60 ;  /* 0x0000001c083c723c */ /* 0x044ff0000004183c */
[C---:B------:R-:W-:Y:S08]  /*4410*/  HMMA.16816.F32.BF16 R56, R8.reuse, R30, R56 ;  /* 0x0000001e0838723c */ /* 0x040ff00000041838 */
[C---:B---3--:R-:W-:Y:S08]  /*4420*/  HMMA.16816.F32.BF16 R52, R8.reuse, R24, R52 ;  /* 0x000000180834723c */ /* 0x048ff00000041834 */
[----:B------:R-:W-:Y:S07]  /*4430*/  HMMA.16816.F32.BF16 R44, R8, R26, R44 ;  /* 0x0000001a082c723c */ /* 0x000fee000004182c */
[C---:B------:R-:W-:Y:S01]  /*4440*/  IADD3 R9, R5.reuse, UR5, RZ ;  /* 0x0000000505097c10 */ /* 0x040fe2000fffe0ff */
[----:B-----5:R-:W-:Y:S01]  /*4450*/  HMMA.16816.F32.BF16 R40, R12, R28, R40 ;  /* 0x0000001c0c28723c */ /* 0x020fe20000041828 */
[----:B------:R-:W-:-:S02]  /*4460*/  IADD3 R8, R5, UR4, RZ ;  /* 0x0000000405087c10 */ /* 0x000fc4000fffe0ff */
[C---:B------:R-:W-:Y:S02]  /*4470*/  IADD3 R5, R2.reuse, UR5, RZ ;  /* 0x0000000502057c10 */ /* 0x040fe4000fffe0ff */
[----:B------:R-:W-:Y:S02]  /*4480*/  IADD3 R2, R2, UR4, RZ ;  /* 0x0000000402027c10 */ /* 0x000fe4000fffe0ff */
[----:B------:R-:W-:Y:S01]  /*4490*/  IMNMX R216, RZ, R9, !PT ;  /* 0x00000009ffd87217 */ /* 0x000fe20007800200 */
[----:B------:R-:W-:Y:S01]  /*44a0*/  HMMA.16816.F32.BF16 R36, R12, R30, R36 ;  /* 0x0000001e0c24723c */ /* 0x000fe20000041824 */
[----:B------:R-:W-:Y:S02]  /*44b0*/  IMNMX R220, R8, UR7, PT ;  /* 0x0000000708dc7c17 */ /* 0x000fe4000b800200 */
[----:B------:R-:W-:Y:S02]  /*44c0*/  IMNMX R215, RZ, R5, !PT ;  /* 0x00000005ffd77217 */ /* 0x000fe40007800200 */
[----:B------:R-:W-:-:S03]  /*44d0*/  IMNMX R219, R2, UR7, PT ;  /* 0x0000000702db7c17 */ /* 0x000fc6000b800200 */
        /* <DEDUP_REMOVED lines=10> */
[----:B------:R-:W-:-:S03]  /*4580*/  IMAD.U32 R0, RZ, RZ, UR7 ;  /* 0x00000007ff007e24 */ /* 0x000fc6000f8e00ff */
[----:B------:R-:W-:Y:S01]  /*4590*/  UIMAD UR4, UR5, UR35, UR4 ;  /* 0x00000023050472a4 */ /* 0x000fe2000f8e0204 */
[----:B------:R-:W-:-:S03]  /*45a0*/  IMAD.WIDE.U32 R6, R0, UR35, R98 ;  /* 0x0000002300067c25 */ /* 0x000fc6000f8e0062 */
[----:B------:R1:W-:Y:S02]  /*45b0*/  @P3 STS.128 [R203+0x8000], RZ ;  /* 0x008000ffcb003388 */ /* 0x0003e40000000c00 */
[----:B------:R-:W-:Y:S02]  /*45c0*/  IADD3 R2, R7, UR4, RZ ;  /* 0x0000000407027c10 */ /* 0x000fe4000fffe0ff */
[C---:B------:R-:W-:Y:S02]  /*45d0*/  IADD3 R0, P4, R6.reuse, UR22, RZ ;  /* 0x0000001606007c10 */ /* 0x040fe4000ff9e0ff */
[C---:B------:R-:W-:Y:S02]  /*45e0*/  @!P3 LEA R12, P5, R6.reuse, c[0x0][0x168], 0x1 ;  /* 0x00005a00060cba11 */ /* 0x040fe400078a08ff */
[----:B------:R-:W-:Y:S02]  /*45f0*/  @!P2 LEA R8, P1, R6, c[0x0][0x168], 0x1 ;  /* 0x00005a000608aa11 */ /* 0x000fe400078208ff */
[----:B------:R-:W-:-:S02]  /*4600*/  IADD3.X R5, R2, UR21, RZ, P4, !PT ;  /* 0x0000001502057c10 */ /* 0x000fc4000a7fe4ff */
[----:B------:R-:W-:Y:S02]  /*4610*/  @!P3 LEA R10, P4, R0, c[0x0][0x168], 0x1 ;  /* 0x00005a00000aba11 */ /* 0x000fe400078808ff */
        /* <DEDUP_REMOVED lines=25> */
.L_x_2062:
[----:B------:R-:W-:Y:S05]  /*47b0*/  BSYNC B0 ;  /* 0x0000000000007941 */ /* 0x000fea0003800000 */
.L_x_2061:
[----:B------:R-:W0:Y:S02]  /*47c0*/  LDGDEPBAR ;  /* 0x00000000000079af */ /* 0x000e240000000000 */
.L_x_2060:
[----:B------:R-:W-:Y:S01]  /*47d0*/  IMAD.U32 R2, RZ, RZ, UR33 ;  /* 0x00000021ff027e24 */ /* 0x000fe2000f8e00ff */
[----:B------:R-:W-:Y:S01]  /*47e0*/  LOP3.LUT R16, R91, UR30, RZ, 0x3c, !PT ;  /* 0x0000001e5b107c12 */ /* 0x000fe2000f8e3cff */
[C---:B------:R-:W-:Y:S01]  /*47f0*/  IMAD.WIDE.U32 R14, R92.reuse, -0x326172a9, RZ ;  /* 0xcd9e8d575c0e7825 */ /* 0x040fe200078e00ff */
[----:B------:R-:W-:Y:S01]  /*4800*/  ULOP3.LUT UR5, UR33, UR31, URZ, 0x3c, !UPT ;  /* 0x0000001f21057292 */ /* 0x000fe2000f8e3c3f */
[----:B------:R-:W-:Y:S01]  /*4810*/  IADD3 R19, R92, 0x4, RZ ;  /* 0x000000045c137810 */ /* 0x000fe20007ffe0ff */
[----:B------:R-:W-:Y:S01]  /*4820*/  UIADD3 UR4, UR31, -0x4498517b, URZ ;  /* 0xbb67ae851f047890 */ /* 0x000fe2000fffe03f */
[----:B------:R-:W-:Y:S01]  /*4830*/  IMAD R2, R2, 0x20, R94 ;  /* 0x0000002002027824 */ /* 0x000fe200078e025e */
[----:B------:R-:W-:Y:S01]  /*4840*/  UIADD3 UR15, UR30, -0x61c88647, URZ ;  /* 0x9e3779b91e0f7890 */ /* 0x000fe2000fffe03f */
[----:B------:R-:W-:Y:S01]  /*4850*/  IMAD.WIDE.U32 R48, R93, -0x2daee0ad, RZ ;  /* 0xd2511f535d307825 */ /* 0x000fe200078e00ff */
[----:B------:R-:W-:Y:S02]  /*4860*/  UIADD3 UR14, UR30, 0x3c6ef372, URZ ;  /* 0x3c6ef3721e0e7890 */ /* 0x000fe4000fffe03f */
[C---:B------:R-:W-:Y:S01]  /*4870*/  IADD3 R5, R2.reuse, 0x1, RZ ;  /* 0x0000000102057810 */ /* 0x040fe20007ffe0ff */
[----:B------:R-:W-:Y:S01]  /*4880*/  UIADD3 UR13, UR31, 0x76cf5d0a, URZ ;  /* 0x76cf5d0a1f0d7890 */ /* 0x000fe2000fffe03f */
[CC--:B------:R-:W-:Y:S01]  /*4890*/  ISETP.GE.AND P3, PT, R2.reuse, R221.reuse, PT ;  /* 0x000000dd0200720c */ /* 0x0c0fe20003f66270 */
[----:B------:R-:W-:Y:S01]  /*48a0*/  STL.64 [R1+0x30], R48 ;  /* 0x0000303001007387 */ /* 0x000fe20000100a00 */
[C---:B------:R-:W-:Y:S01]  /*48b0*/  ISETP.GE.AND P1, PT, R5.reuse, R221, PT ;  /* 0x000000dd0500720c */ /* 0x040fe20003f26270 */
[----:B------:R-:W-:Y:S01]  /*48c0*/  UIADD3 UR11, UR31, 0x32370b8f, URZ ;  /* 0x32370b8f1f0b7890 */ /* 0x000fe2000fffe03f */
[C---:B------:R-:W-:Y:S01]  /*48d0*/  ISETP.GE.AND P4, PT, R2.reuse, R219, PT ;  /* 0x000000db0200720c */ /* 0x040fe20003f86270 */
[----:B------:R-:W-:Y:S01]  /*48e0*/  STL.64 [R1+0xc0], R14 ;  /* 0x0000c00e01007387 */ /* 0x000fe20000100a00 */
[-C--:B------:R-:W-:Y:S01]  /*48f0*/  ISETP.LT.OR P1, PT, R5, R217.reuse, P1 ;  /* 0x000000d90500720c */ /* 0x080fe20000f21670 */
[----:B------:R-:W-:Y:S01]  /*4900*/  IMAD.WIDE.U32 R76, R19, -0x326172a9, RZ ;  /* 0xcd9e8d57134c7825 */ /* 0x000fe200078e00ff */
[----:B------:R-:W-:Y:S01]  /*4910*/  ISETP.LT.OR P3, PT, R2, R217, P3 ;  /* 0x000000d90200720c */ /* 0x000fe20001f61670 */
[----:B------:R-:W-:Y:S01]  /*4920*/  STL [R1+0xa8], R16 ;  /* 0x0000a81001007387 */ /* 0x000fe20000100800 */
[----:B------:R-:W-:Y:S01]  /*4930*/  FSEL R17, R41, -INF , !P1 ;  /* 0xff80000029117808 */ /* 0x000fe20004800000 */
[----:B------:R-:W-:Y:S01]  /*4940*/  UIADD3 UR12, UR30, -0x255992d5, URZ ;  /* 0xdaa66d2b1e0c7890 */ /* 0x000fe2000fffe03f */
[C---:B------:R-:W-:Y:S01]  /*4950*/  ISETP.GE.AND P1, PT, R5.reuse, R218, PT ;  /* 0x000000da0500720c */ /* 0x040fe20003f26270 */
[----:B------:R-:W-:Y:S01]  /*4960*/  UIADD3 UR9, UR31, -0x126145ec, URZ ;  /* 0xed9eba141f097890 */ /* 0x000fe2000fffe03f */
[----:B-1----:R-:W-:Y:S01]  /*4970*/  FSEL R12, R40, -INF , !P3 ;  /* 0xff800000280c7808 */ /* 0x002fe20005800000 */
[----:B------:R-:W-:Y:S01]  /*4980*/  UIADD3 UR10, UR30, 0x78dde6e4, URZ ;  /* 0x78dde6e41e0a7890 */ /* 0x000fe2000fffe03f */
[C---:B------:R-:W-:Y:S01]  /*4990*/  ISETP.LT.OR P1, PT, R5.reuse, R214, P1 ;  /* 0x000000d60500720c */ /* 0x040fe20000f21670 */
[----:B------:R-:W-:Y:S01]  /*49a0*/  UIADD3 UR8, UR30, 0x1715609d, URZ ;  /* 0x1715609d1e087890 */ /* 0x000fe2000fffe03f */
[----:B------:R-:W-:Y:S01]  /*49b0*/  ISETP.LT.OR P4, PT, R2, R215, P4 ;  /* 0x000000d70200720c */ /* 0x000fe20002781670 */
[----:B------:R-:W-:Y:S01]  /*49c0*/  UIADD3 UR7, UR31, -0x56f99767, URZ ;  /* 0xa90668991f077890 */ /* 0x000fe2000fffe03f */
[C---:B------:R-:W-:Y:S01]  /*49d0*/  ISETP.GE.AND P5, PT, R5.reuse, R220, PT ;  /* 0x000000dc0500720c */ /* 0x040fe20003fa6270 */
[----:B------:R-:W-:Y:S01]  /*49e0*/  IMAD.IADD R0, R90, 0x1, R89 ;  /* 0x000000015a007824 */ /* 0x000fe200078e0259 */
[----:B------:R-:W-:-:S02]  /*49f0*/  ISETP.GE.AND P3, PT, R5, R219, PT ;  /* 0x000000db0500720c */ /* 0x000fc40003f66270 */
[----:B--2---:R-:W-:Y:S01]  /*4a00*/  IADD3 R7, R2, 0x8, RZ ;  /* 0x0000000802077810 */ /* 0x004fe20007ffe0ff */
[----:B------:R-:W-:Y:S01]  /*4a10*/  IMAD.SHL.U32 R189, R0, 0x2, RZ ;  /* 0x0000000200bd7824 */ /* 0x000fe200078e00ff */
[C---:B------:R-:W-:Y:S02]  /*4a20*/  IADD3 R6, R2.reuse, 0x9, RZ ;  /* 0x0000000902067810 */ /* 0x040fe40007ffe0ff */
[----:B------:R-:W-:Y:S01]  /*4a30*/  ISETP.GE.AND P2, PT, R2, R218, PT ;  /* 0x000000da0200720c */ /* 0x000fe20003f46270 */
[--C-:B------:R-:W-:Y:S01]  /*4a40*/  IMAD R191, R4, 0x2, R189.reuse ;  /* 0x0000000204bf7824 */ /* 0x100fe200078e02bd */
[----:B------:R-:W-:Y:S01]  /*4a50*/  FSEL R35, R60, -INF , !P4 ;  /* 0xff8000003c237808 */ /* 0x000fe20006000000 */
[----:B------:R-:W-:Y:S01]  /*4a60*/  LDSM.16.MT88.4 R164, [R189+0xa000] ;  /* 0x00a00000bda4783b */ /* 0x000fe20000004200 */
[----:B------:R-:W-:Y:S01]  /*4a70*/  FSEL R50, R63, -INF , !P1 ;  /* 0xff8000003f327808 */ /* 0x000fe20004800000 */
[----:B------:R-:W-:Y:S01]  /*4a80*/  IMAD R194, R3, 0x2, R189 ;  /* 0x0000000203c27824 */ /* 0x000fe200078e02bd */
[C---:B------:R-:W-:Y:S01]  /*4a90*/  ISETP.LT.OR P5, PT, R5.reuse, R216, P5 ;  /* 0x000000d80500720c */ /* 0x040fe20002fa1670 */
[----:B------:R-:W-:Y:S01]  /*4aa0*/  LDSM.16.MT88.4 R156, [R191+0xa000] ;  /* 0x00a00000bf9c783b */ /* 0x000fe20000004200 */
[----:B------:R-:W-:Y:S01]  /*4ab0*/  ISETP.LT.OR P3, PT, R5, R215, P3 ;  /* 0x000000d70500720c */ /* 0x000fe20001f61670 */
[----:B------:R-:W-:Y:S01]  /*4ac0*/  IMAD R193, R3, 0x2, R191 ;  /* 0x0000000203c17824 */ /* 0x000fe200078e02bf */
[-C--:B------:R-:W-:Y:S01]  /*4ad0*/  ISETP.GE.AND P4, PT, R7, R221.reuse, PT ;  /* 0x000000dd0700720c */ /* 0x080fe20003f86270 */
[----:B------:R-:W-:Y:S01]  /*4ae0*/  LDSM.16.MT88.4 R136, [R191+0xa800] ;  /* 0x00a80000bf88783b */ /* 0x000fe20000004200 */
[----:B------:R-:W-:-:S02]  /*4af0*/  ISETP.GE.AND P1, PT, R6, R221, PT ;  /* 0x000000dd0600720c */ /* 0x000fc40003f26270 */
[C---:B------:R-:W-:Y:S01]  /*4b00*/  IADD3 R5, R2.reuse, 0x10, RZ ;  /* 0x0000001002057810 */ /* 0x040fe20007ffe0ff */
[----:B------:R-:W-:Y:S01]  /*4b10*/  LDSM.16.MT88.4 R80, [R189+0xa800] ;  /* 0x00a80000bd50783b */ /* 0x000fe20000004200 */
[C---:B------:R-:W-:Y:S02]  /*4b20*/  IADD3 R8, R2.reuse, 0x11, RZ ;  /* 0x0000001102087810 */ /* 0x040fe40007ffe0ff */
[----:B------:R-:W-:Y:S01]  /*4b30*/  ISETP.LT.OR P2, PT, R2, R214, P2 ;  /* 0x000000d60200720c */ /* 0x000fe20001741670 */
[----:B------:R-:W-:Y:S01]  /*4b40*/  LDSM.16.MT88.4 R172, [R194+0xa000] ;  /* 0x00a00000c2ac783b */ /* 0x000fe20000004200 */
[----:B------:R-:W-:Y:S02]  /*4b50*/  FSEL R33, R43, -INF , !P5 ;  /* 0xff8000002b217808 */ /* 0x000fe40006800000 */
[----:B------:R-:W-:Y:S01]  /*4b60*/  FSEL R40, R61, -INF , !P3 ;  /* 0xff8000003d287808 */ /* 0x000fe20005800000 */
[----:B------:R-:W-:Y:S01]  /*4b70*/  LDSM.16.MT88.4 R224, [R193+0xa000] ;  /* 0x00a00000c1e0783b */ /* 0x000fe20000004200 */
[----:B------:R-:W-:-:S02]  /*4b80*/  ISETP.LT.OR P4, PT, R7, R217, P4 ;  /* 0x000000d90700720c */ /* 0x000fc40002781670 */
[----:B------:R-:W-:Y:S01]  /*4b90*/  ISETP.LT.OR P1, PT, R6, R217, P1 ;  /* 0x000000d90600720c */ /* 0x000fe20000f21670 */
[----:B------:R-:W-:Y:S01]  /*4ba0*/  LDSM.16.MT88.4 R204, [R194+0xa800] ;  /* 0x00a80000c2cc783b */ /* 0x000fe20000004200 */
[-C--:B------:R-:W-:Y:S02]  /*4bb0*/  ISETP.GE.AND P6, PT, R2, R220.reuse, PT ;  /* 0x000000dc0200720c */ /* 0x080fe40003fc6270 */
[-C--:B------:R-:W-:Y:S01]  /*4bc0*/  ISETP.GE.AND P5, PT, R5, R221.reuse, PT ;  /* 0x000000dd0500720c */ /* 0x080fe20003fa6270 */
[----:B------:R-:W-:Y:S01]  /*4bd0*/  LDSM.16.MT88.4 R240, [R189+0xb000] ;  /* 0x00b00000bdf0783b */ /* 0x000fe20000004200 */
[----:B------:R-:W-:Y:S02]  /*4be0*/  ISETP.GE.AND P3, PT, R8, R221, PT ;  /* 0x000000dd0800720c */ /* 0x000fe40003f66270 */
[----:B------:R-:W-:Y:S01]  /*4bf0*/  FSEL R43, R62, -INF , !P2 ;  /* 0xff8000003e2b7808 */ /* 0x000fe20005000000 */
[----:B------:R-:W-:Y:S01]  /*4c00*/  LDSM.16.MT88.4 R176, [R191+0xb000] ;  /* 0x00b00000bfb0783b */ /* 0x000fe20000004200 */
[----:B------:R-:W-:-:S02]  /*4c10*/  ISETP.GE.AND P2, PT, R7, R220, PT ;  /* 0x000000dc0700720c */ /* 0x000fc40003f46270 */
[----:B------:R-:W-:Y:S01]  /*4c20*/  FSEL R18, R36, -INF , !P4 ;  /* 0xff80000024127808 */ /* 0x000fe20006000000 */
[----:B------:R-:W-:Y:S01]  /*4c30*/  LDSM.16.MT88.4 R208, [R193+0xa800] ;  /* 0x00a80000c1d0783b */ /* 0x000fe20000004200 */
[----:B------:R-:W-:Y:S02]  /*4c40*/  FSEL R20, R37, -INF , !P1 ;  /* 0xff80000025147808 */ /* 0x000fe40004800000 */
[----:B------:R-:W-:Y:S01]  /*4c50*/  ISETP.LT.OR P6, PT, R2, R216, P6 ;  /* 0x000000d80200720c */ /* 0x000fe200037c1670 */
[----:B------:R-:W-:Y:S01]  /*4c60*/  LDSM.16.MT88.4 R228, [R189+0xb800] ;  /* 0x00b80000bde4783b */ /* 0x000fe20000004200 */
[----:B------:R-:W-:Y:S02]  /*4c70*/  ISETP.GE.AND P4, PT, R7, R219, PT ;  /* 0x000000db0700720c */ /* 0x000fe40003f86270 */
[-C--:B------:R-:W-:Y:S01]  /*4c80*/  ISETP.LT.OR P5, PT, R5, R217.reuse, P5 ;  /* 0x000000d90500720c */ /* 0x080fe20002fa1670 */
[----:B------:R-:W-:Y:S01]  /*4c90*/  LDSM.16.MT88.4 R112, [R194+0xb800] ;  /* 0x00b80000c270783b */ /* 0x000fe20000004200 */
[----:B------:R-:W-:-:S02]  /*4ca0*/  ISETP.LT.OR P3, PT, R8, R217, P3 ;  /* 0x000000d90800720c */ /* 0x000fc40001f61670 */
[C---:B------:R-:W-:Y:S02]  /*4cb0*/  ISETP.GE.AND P1, PT, R7.reuse, R218, PT ;  /* 0x000000da0700720c */ /* 0x040fe40003f26270 */
[----:B------:R-:W-:Y:S02]  /*4cc0*/  ISETP.LT.OR P2, PT, R7, R216, P2 ;  /* 0x000000d80700720c */ /* 0x000fe40001741670 */
[----:B------:R-:W-:Y:S02]  /*4cd0*/  FSEL R32, R42, -INF , !P6 ;  /* 0xff8000002a207808 */ /* 0x000fe40007000000 */
[----:B------:R-:W-:Y:S02]  /*4ce0*/  FSEL R21, R28, -INF , !P5 ;  /* 0xff8000001c157808 */ /* 0x000fe40006800000 */
[----:B------:R-:W-:Y:S02]  /*4cf0*/  FSEL R23, R29, -INF , !P3 ;  /* 0xff8000001d177808 */ /* 0x000fe40005800000 */
[----:B------:R-:W-:-:S02]  /*4d00*/  ISETP.LT.OR P4, PT, R7, R215, P4 ;  /* 0x000000d70700720c */ /* 0x000fc40002781670 */
[----:B------:R-:W-:Y:S02]  /*4d10*/  ISETP.LT.OR P1, PT, R7, R214, P1 ;  /* 0x000000d60700720c */ /* 0x000fe40000f21670 */
[C---:B------:R-:W-:Y:S02]  /*4d20*/  ISETP.GE.AND P6, PT, R6.reuse, R220, PT ;  /* 0x000000dc0600720c */ /* 0x040fe40003fc6270 */
[C---:B------:R-:W-:Y:S02]  /*4d30*/  ISETP.GE.AND P5, PT, R6.reuse, R219, PT ;  /* 0x000000db0600720c */ /* 0x040fe40003fa6270 */
[----:B------:R-:W-:Y:S02]  /*4d40*/  ISETP.GE.AND P3, PT, R6, R218, PT ;  /* 0x000000da0600720c */ /* 0x000fe40003f66270 */
[----:B------:R-:W-:Y:S02]  /*4d50*/  FSEL R29, R38, -INF , !P2 ;  /* 0xff800000261d7808 */ /* 0x000fe40005000000 */
[----:B------:R-:W-:-:S02]  /*4d60*/  FSEL R38, R56, -INF , !P4 ;  /* 0xff80000038267808 */ /* 0x000fc40006000000 */
[----:B------:R-:W-:Y:S02]  /*4d70*/  FSEL R58, R58, -INF , !P1 ;  /* 0xff8000003a3a7808 */ /* 0x000fe40004800000 */
[C---:B------:R-:W-:Y:S02]  /*4d80*/  ISETP.LT.OR P6, PT, R6.reuse, R216, P6 ;  /* 0x000000d80600720c */ /* 0x040fe400037c1670 */
[C---:B------:R-:W-:Y:S02]  /*4d90*/  ISETP.LT.OR P5, PT, R6.reuse, R215, P5 ;  /* 0x000000d70600720c */ /* 0x040fe40002fa1670 */
[----:B------:R-:W-:Y:S02]  /*4da0*/  ISETP.LT.OR P3, PT, R6, R214, P3 ;  /* 0x000000d60600720c */ /* 0x000fe40001f61670 */
[C---:B------:R-:W-:Y:S02]  /*4db0*/  ISETP.GE.AND P2, PT, R5.reuse, R220, PT ;  /* 0x000000dc0500720c */ /* 0x040fe40003f46270 */
[----:B------:R-:W-:-:S02]  /*4dc0*/  ISETP.GE.AND P4, PT, R5, R219, PT ;  /* 0x000000db0500720c */ /* 0x000fc40003f86270 */
[C---:B------:R-:W-:Y:S02]  /*4dd0*/  ISETP.GE.AND P1, PT, R5.reuse, R218, PT ;  /* 0x000000da0500720c */ /* 0x040fe40003f26270 */
[----:B------:R-:W-:Y:S02]  /*4de0*/  FMNMX.FTZ R6, R12, R17, !PT ;  /* 0x000000110c067209 */ /* 0x000fe40007810000 */
[C---:B------:R-:W-:Y:S02]  /*4df0*/  ISETP.LT.OR P2, PT, R5.reuse, R216, P2 ;  /* 0x000000d80500720c */ /* 0x040fe40001741670 */
[C---:B------:R-:W-:Y:S02]  /*4e00*/  ISETP.LT.OR P4, PT, R5.reuse, R215, P4 ;  /* 0x000000d70500720c */ /* 0x040fe40002781670 */
[----:B------:R-:W-:Y:S02]  /*4e10*/  ISETP.LT.OR P1, PT, R5, R214, P1 ;  /* 0x000000d60500720c */ /* 0x000fe40000f21670 */
[----:B------:R-:W-:-:S02]  /*4e20*/  IADD3 R5, R2, 0x18, RZ ;  /* 0x0000001802057810 */ /* 0x000fc40007ffe0ff */
[----:B------:R-:W-:Y:S02]  /*4e30*/  FMNMX.FTZ R6, R18, R6, !PT ;  /* 0x0000000612067209 */ /* 0x000fe40007810000 */
[----:B------:R-:W-:Y:S02]  /*4e40*/  FSEL R61, R39, -INF , !P6 ;  /* 0xff800000273d7808 */ /* 0x000fe40007000000 */
[----:B------:R-:W-:Y:S02]  /*4e50*/  IADD3 R2, R2, 0x19, RZ ;  /* 0x0000001902027810 */ /* 0x000fe40007ffe0ff */
[----:B------:R-:W-:Y:S02]  /*4e60*/  ISETP.GE.AND P6, PT, R5, R221, PT ;  /* 0x000000dd0500720c */ /* 0x000fe40003fc6270 */
[----:B------:R-:W-:Y:S02]  /*4e70*/  FMNMX.FTZ R6, R20, R6, !PT ;  /* 0x0000000614067209 */ /* 0x000fe40007810000 */
[----:B------:R-:W-:-:S02]  /*4e80*/  FSEL R41, R57, -INF , !P5 ;  /* 0xff80000039297808 */ /* 0x000fc40006800000 */
[C---:B------:R-:W-:Y:S02]  /*4e90*/  ISETP.GE.AND P5, PT, R2.reuse, R221, PT ;  /* 0x000000dd0200720c */ /* 0x040fe40003fa6270 */
[-C--:B------:R-:W-:Y:S02]  /*4ea0*/  ISETP.LT.OR P6, PT, R5, R217.reuse, P6 ;  /* 0x000000d90500720c */ /* 0x080fe400037c1670 */
[----:B------:R-:W-:Y:S02]  /*4eb0*/  FMNMX.FTZ R6, R21, R6, !PT ;  /* 0x0000000615067209 */ /* 0x000fe40007810000 */
[----:B------:R-:W-:Y:S02]  /*4ec0*/  FSEL R59, R59, -INF , !P3 ;  /* 0xff8000003b3b7808 */ /* 0x000fe40005800000 */
[----:B------:R-:W-:Y:S02]  /*4ed0*/  ISETP.LT.OR P3, PT, R2, R217, P5 ;  /* 0x000000d90200720c */ /* 0x000fe40002f61670 */
[----:B------:R-:W-:-:S02]  /*4ee0*/  FSEL R22, R24, -INF , !P6 ;  /* 0xff80000018167808 */ /* 0x000fc40007000000 */
[----:B------:R-:W-:Y:S02]  /*4ef0*/  FMNMX.FTZ R6, R23, R6, !PT ;  /* 0x0000000617067209 */ /* 0x000fe40007810000 */
[----:B------:R-:W-:Y:S02]  /*4f00*/  FSEL R57, R25, -INF , !P3 ;  /* 0xff80000019397808 */ /* 0x000fe40005800000 */
[----:B------:R-:W-:Y:S02]  /*4f10*/  FMNMX.FTZ R6, R22, R6, !PT ;  /* 0x0000000616067209 */ /* 0x000fe40007810000 */
[----:B------:R-:W-:Y:S02]  /*4f20*/  FSEL R60, R30, -INF , !P2 ;  /* 0xff8000001e3c7808 */ /* 0x000fe40005000000 */
[-C--:B------:R-:W-:Y:S02]  /*4f30*/  ISETP.GE.AND P5, PT, R8, R220.reuse, PT ;  /* 0x000000dc0800720c */ /* 0x080fe40003fa6270 */
[----:B------:R-:W-:-:S02]  /*4f40*/  ISETP.GE.AND P2, PT, R5, R220, PT ;  /* 0x000000dc0500720c */ /* 0x000fc40003f46270 */
[C---:B------:R-:W-:Y:S02]  /*4f50*/  ISETP.GE.AND P6, PT, R8.reuse, R219, PT ;  /* 0x000000db0800720c */ /* 0x040fe40003fc6270 */
[C---:B------:R-:W-:Y:S02]  /*4f60*/  ISETP.GE.AND P3, PT, R8.reuse, R218, PT ;  /* 0x000000da0800720c */ /* 0x040fe40003f66270 */
[----:B------:R-:W-:Y:S02]  /*4f70*/  FMNMX.FTZ R6, R57, R6, !PT ;  /* 0x0000000639067209 */ /* 0x000fe40007810000 */
[CC--:B------:R-:W-:Y:S02]  /*4f80*/  ISETP.LT.OR P5, PT, R8.reuse, R216.reuse, P5 ;  /* 0x000000d80800720c */ /* 0x0c0fe40002fa1670 */
[----:B------:R-:W-:Y:S02]  /*4f90*/  ISETP.LT.OR P2, PT, R5, R216, P2 ;  /* 0x000000d80500720c */ /* 0x000fe40001741670 */
[----:B------:R-:W-:-:S02]  /*4fa0*/  ISETP.LT.OR P6, PT, R8, R215, P6 ;  /* 0x000000d70800720c */ /* 0x000fc400037c1670 */
[----:B------:R-:W-:Y:S02]  /*4fb0*/  ISETP.LT.OR P3, PT, R8, R214, P3 ;  /* 0x000000d60800720c */ /* 0x000fe40001f61670 */
[----:B------:R-:W-:Y:S01]  /*4fc0*/  FMNMX.FTZ R7, R32, R33, !PT ;  /* 0x0000002120077209 */ /* 0x000fe20007810000 */
[----:B------:R-:W1:Y:S01]  /*4fd0*/  SHFL.BFLY PT, R8, R6, 0x2, 0x1f ;  /* 0x0c401f0006087f89 */ /* 0x000e6200000e0000 */
[----:B------:R-:W-:Y:S02]  /*4fe0*/  FSEL R37, R52, -INF , !P4 ;  /* 0xff80000034257808 */ /* 0x000fe40006000000 */
[----:B------:R-:W-:Y:S01]  /*4ff0*/  FSEL R56, R31, -INF , !P5 ;  /* 0xff8000001f387808 */ /* 0x000fe20006800000 */
[----:B------:R-:W-:Y:S01]  /*5000*/  IMAD.WIDE.U32 R30, R19, -0x326172a9, RZ ;  /* 0xcd9e8d57131e7825 */ /* 0x000fe200078e00ff */
[----:B------:R-:W-:Y:S02]  /*5010*/  FSEL R52, R26, -INF , !P2 ;  /* 0xff8000001a347808 */ /* 0x000fe40005000000 */
[----:B------:R-:W-:-:S02]  /*5020*/  ISETP.GE.AND P5, PT, R5, R219, PT ;  /* 0x000000db0500720c */ /* 0x000fc40003fa6270 */
[----:B------:R-:W-:Y:S02]  /*5030*/  ISETP.GE.AND P2, PT, R5, R218, PT ;  /* 0x000000da0500720c */ /* 0x000fe40003f46270 */
[----:B------:R-:W-:Y:S02]  /*5040*/  FMNMX.FTZ R7, R29, R7, !PT ;  /* 0x000000071d077209 */ /* 0x000fe40007810000 */
[C---:B------:R-:W-:Y:S02]  /*5050*/  ISETP.LT.OR P5, PT, R5.reuse, R215, P5 ;  /* 0x000000d70500720c */ /* 0x040fe40002fa1670 */
[----:B------:R-:W-:Y:S02]  /*5060*/  ISETP.LT.OR P2, PT, R5, R214, P2 ;  /* 0x000000d60500720c */ /* 0x000fe40001741670 */
[----:B------:R-:W-:Y:S02]  /*5070*/  FMNMX.FTZ R5, R61, R7, !PT ;  /* 0x000000073d057209 */ /* 0x000fe40007810000 */
[----:B------:R-:W-:-:S02]  /*5080*/  ISETP.GE.AND P4, PT, R2, R220, PT ;  /* 0x000000dc0200720c */ /* 0x000fc40003f86270 */
[----:B------:R-:W-:Y:S02]  /*5090*/  FMNMX.FTZ R5, R60, R5, !PT ;  /* 0x000000053c057209 */ /* 0x000fe40007810000 */
[----:B------:R-:W-:Y:S02]  /*50a0*/  ISETP.LT.OR P4, PT, R2, R216, P4 ;  /* 0x000000d80200720c */ /* 0x000fe40002781670 */
[----:B------:R-:W-:Y:S02]  /*50b0*/  FMNMX.FTZ R5, R56, R5, !PT ;  /* 0x0000000538057209 */ /* 0x000fe40007810000 */
[----:B------:R-:W-:Y:S02]  /*50c0*/  LOP3.LUT R7, R15, R16, RZ, 0x3c, !PT ;  /* 0x000000100f077212 */ /* 0x000fe400078e3cff */
[----:B------:R-:W-:Y:S02]  /*50d0*/  FSEL R51, R27, -INF , !P4 ;  /* 0xff8000001b337808 */ /* 0x000fe40006000000 */
[----:B------:R-:W-:Y:S01]  /*50e0*/  FMNMX.FTZ R5, R52, R5, !PT ;  /* 0x0000000534057209 */ /* 0x000fe20007810000 */
[----:B------:R-:W-:Y:S01]  /*50f0*/  IMAD.WIDE.U32 R24, R7, -0x2daee0ad, RZ ;  /* 0xd2511f5307187825 */ /* 0x000fe200078e00ff */
[----:B-1----:R-:W-:-:S02]  /*5100*/  FMNMX.FTZ R8, R6, R8, !PT ;  /* 0x0000000806087209 */ /* 0x002fc40007810000 */
[----:B------:R-:W-:Y:S02]  /*5110*/  FMNMX.FTZ R5, R51, R5, !PT ;  /* 0x0000000533057209 */ /* 0x000fe40007810000 */
[----:B------:R-:W-:Y:S01]  /*5120*/  LOP3.LUT R9, R49, UR5, RZ, 0x3c, !PT ;  /* 0x0000000531097c12 */ /* 0x000fe2000f8e3cff */
[----:B------:R-:W1:Y:S01]  /*5130*/  SHFL.BFLY PT, R11, R8, 0x1, 0x1f ;  /* 0x0c201f00080b7f89 */ /* 0x000e6200000e0000 */
[----:B------:R-:W-:Y:S02]  /*5140*/  LOP3.LUT R6, R25, UR4, R48, 0x96, !PT ;  /* 0x0000000419067c12 */ /* 0x000fe4000f8e9630 */
[----:B------:R-:W-:Y:S01]  /*5150*/  FSEL R42, R54, -INF , !P1 ;  /* 0xff800000362a7808 */ /* 0x000fe20004800000 */
[----:B------:R-:W2:Y:S01]  /*5160*/  SHFL.BFLY PT, R10, R5, 0x2, 0x1f ;  /* 0x0c401f00050a7f89 */ /* 0x000ea200000e0000 */
[----:B------:R-:W-:Y:S01]  /*5170*/  IMAD.WIDE.U32 R84, R9, -0x326172a9, RZ ;  /* 0xcd9e8d5709547825 */ /* 0x000fe200078e00ff */
[C---:B------:R-:W-:Y:S02]  /*5180*/  ISETP.GE.AND P4, PT, R2.reuse, R219, PT ;  /* 0x000000db0200720c */ /* 0x040fe40003f86270 */
[----:B------:R-:W-:Y:S01]  /*5190*/  ISETP.GE.AND P1, PT, R2, R218, PT ;  /* 0x000000da0200720c */ /* 0x000fe20003f26270 */
[----:B------:R-:W-:Y:S01]  /*51a0*/  IMAD.WIDE.U32 R26, R6, -0x326172a9, RZ ;  /* 0xcd9e8d57061a7825 */ /* 0x000fe200078e00ff */
[C---:B------:R-:W-:Y:S01]  /*51b0*/  ISETP.LT.OR P4, PT, R2.reuse, R215, P4 ;  /* 0x000000d70200720c */ /* 0x040fe20002781670 */
[----:B------:R3:W-:Y:S01]  /*51c0*/  STL.64 [R1+0x68], R24 ;  /* 0x0000681801007387 */ /* 0x0007e20000100a00 */
[----:B------:R-:W-:-:S02]  /*51d0*/  ISETP.LT.OR P1, PT, R2, R214, P1 ;  /* 0x000000d60200720c */ /* 0x000fc40000f21670 */
[----:B------:R-:W-:Y:S01]  /*51e0*/  LOP3.LUT R2, R85, UR15, R14, 0x96, !PT ;  /* 0x0000000f55027c12 */ /* 0x000fe2000f8e960e */
[----:B------:R-:W-:Y:S01]  /*51f0*/  STL.64 [R1], R26 ;  /* 0x0000001a01007387 */ /* 0x000fe20000100a00 */
[----:B------:R-:W-:Y:S02]  /*5200*/  LOP3.LUT R9, R27, UR14, R84, 0x96, !PT ;  /* 0x0000000e1b097c12 */ /* 0x000fe4000f8e9654 */
[----:B------:R-:W-:Y:S01]  /*5210*/  FSEL R34, R53, -INF , !P6 ;  /* 0xff80000035227808 */ /* 0x000fe20007000000 */
[----:B------:R-:W-:Y:S01]  /*5220*/  IMAD.WIDE.U32 R6, R2, -0x2daee0ad, RZ ;  /* 0xd2511f5302067825 */ /* 0x000fe200078e00ff */
[----:B------:R-:W-:Y:S01]  /*5230*/  FMNMX.FTZ R2, R35, R40, !PT ;  /* 0x0000002823027209 */ /* 0x000fe20007810000 */
[----:B------:R-:W-:Y:S01]  /*5240*/  STL [R1+0x88], R19 ;  /* 0x0000881301007387 */ /* 0x000fe20000100800 */
[----:B------:R-:W-:Y:S01]  /*5250*/  FSEL R36, R44, -INF , !P5 ;  /* 0xff8000002c247808 */ /* 0x000fe20006800000 */
[----:B------:R-:W-:Y:S01]  /*5260*/  IMAD.WIDE.U32 R14, R9, -0x2daee0ad, RZ ;  /* 0xd2511f53090e7825 */ /* 0x000fe200078e00ff */
[----:B------:R-:W-:Y:S01]  /*5270*/  LOP3.LUT R13, R7, UR13, R24, 0x96, !PT ;  /* 0x0000000d070d7c12 */ /* 0x000fe2000f8e9618 */
[----:B------:R4:W-:Y:S01]  /*5280*/  STL.64 [R1+0x80], R30 ;  /* 0x0000801e01007387 */ /* 0x0009e20000100a00 */
[----:B-1----:R-:W-:-:S02]  /*5290*/  FMNMX.FTZ R135, R8, R11, !PT ;  /* 0x0000000b08877209 */ /* 0x002fc40007810000 */
[----:B--2---:R-:W-:Y:S01]  /*52a0*/  FMNMX.FTZ R134, R10, R5, !PT ;  /* 0x000000050a867209 */ /* 0x004fe20007810000 */
[----:B------:R-:W-:Y:S01]  /*52b0*/  IMAD.WIDE.U32 R64, R13, -0x326172a9, RZ ;  /* 0xcd9e8d570d407825 */ /* 0x000fe200078e00ff */
[----:B------:R-:W-:Y:S02]  /*52c0*/  LOP3.LUT R7, R77, R16, RZ, 0x3c, !PT ;  /* 0x000000104d077212 */ /* 0x000fe400078e3cff */
[----:B------:R-:W-:Y:S02]  /*52d0*/  LOP3.LUT R8, R85, UR15, R30, 0x96, !PT ;  /* 0x0000000f55087c12 */ /* 0x000fe4000f8e961e */
[----:B------:R-:W-:Y:S01]  /*52e0*/  FSEL R47, R47, -INF , !P1 ;  /* 0xff8000002f2f7808 */ /* 0x000fe20004800000 */
[----:B------:R-:W-:Y:S01]  /*52f0*/  IMAD.WIDE.U32 R92, R7, -0x2daee0ad, RZ ;  /* 0xd2511f53075c7825 */ /* 0x000fe200078e00ff */
[----:B------:R-:W-:Y:S02]  /*5300*/  FSETP.NEU.FTZ.AND P1, PT, R135, -INF , PT ;  /* 0xff8000008700780b */ /* 0x000fe40003f3d000 */
[----:B---3--:R-:W-:Y:S01]  /*5310*/  LOP3.LUT R24, R15, UR11, R6, 0x96, !PT ;  /* 0x0000000b0f187c12 */ /* 0x008fe2000f8e9606 */
[----:B------:R-:W-:Y:S01]  /*5320*/  IMAD.WIDE.U32 R8, R8, -0x2daee0ad, RZ ;  /* 0xd2511f5308087825 */ /* 0x000fe200078e00ff */
[----:B------:R-:W-:-:S02]  /*5330*/  FMNMX.FTZ R6, R38, R2, !PT ;  /* 0x0000000226067209 */ /* 0x000fc40007810000 */
[----:B------:R-:W-:Y:S02]  /*5340*/  LOP3.LUT R2, R31, R16, RZ, 0x3c, !PT ;  /* 0x000000101f027212 */ /* 0x000fe400078e3cff */
[----:B------:R-:W-:Y:S01]  /*5350*/  FMNMX.FTZ R5, R41, R6, !PT ;  /* 0x0000000629057209 */ /* 0x000fe20007810000 */
[----:B------:R-:W-:Y:S01]  /*5360*/  FMUL.FTZ R6, R135, c[0x0][0x23c] ;  /* 0x00008f0087067a20 */ /* 0x000fe20000410000 */
[--C-:B------:R-:W-:Y:S01]  /*5370*/  LOP3.LUT R7, R93, UR4, R48.reuse, 0x96, !PT ;  /* 0x000000045d077c12 */ /* 0x100fe2000f8e9630 */
[----:B------:R-:W-:Y:S01]  /*5380*/  IMAD.WIDE.U32 R10, R2, -0x2daee0ad, RZ ;  /* 0xd2511f53020a7825 */ /* 0x000fe200078e00ff */
[----:B------:R-:W-:Y:S02]  /*5390*/  FMNMX.FTZ R5, R37, R5, !PT ;  /* 0x0000000525057209 */ /* 0x000fe40007810000 */
[----:B------:R-:W-:Y:S01]  /*53a0*/  FSEL R39, R45, -INF , !P4 ;  /* 0xff8000002d277808 */ /* 0x000fe20006000000 */
[----:B------:R-:W-:Y:S01]  /*53b0*/  IMAD.WIDE.U32 R78, R7, -0x326172a9, RZ ;  /* 0xcd9e8d57074e7825 */ /* 0x000fe200078e00ff */
[----:B------:R-:W-:Y:S01]  /*53c0*/  FMNMX.FTZ R2, R34, R5, !PT ;  /* 0x0000000522027209 */ /* 0x000fe20007810000 */
[----:B------:R1:W-:Y:S01]  /*53d0*/  STL.64 [R1+0x78], R10 ;  /* 0x0000780a01007387 */ /* 0x0003e20000100a00 */
[----:B------:R-:W-:Y:S01]  /*53e0*/  LOP3.LUT R5, R11, UR4, R48, 0x96, !PT ;  /* 0x000000040b057c12 */ /* 0x000fe2000f8e9630 */
[----:B------:R-:W-:Y:S01]  /*53f0*/  IMAD.WIDE.U32 R48, R24, -0x326172a9, RZ ;  /* 0xcd9e8d5718307825 */ /* 0x000fe200078e00ff */
[----:B------:R-:W-:-:S02]  /*5400*/  FMNMX.FTZ R2, R36, R2, !PT ;  /* 0x0000000224027209 */ /* 0x000fc40007810000 */
[----:B------:R-:W-:Y:S01]  /*5410*/  FSEL R6, R6, RZ, P1 ;  /* 0x000000ff06067208 */ /* 0x000fe20000800000 */
[----:B----4-:R-:W-:Y:S01]  /*5420*/  IMAD.WIDE.U32 R30, R5, -0x326172a9, RZ ;  /* 0xcd9e8d57051e7825 */ /* 0x010fe200078e00ff */
[----:B------:R-:W-:Y:S02]  /*5430*/  FMNMX.FTZ R133, R39, R2, !PT ;  /* 0x0000000227857209 */ /* 0x000fe40007810000 */
[----:B------:R-:W-:Y:S01]  /*5440*/  LOP3.LUT R5, R79, UR14, R84, 0x96, !PT ;  /* 0x0000000e4f057c12 */ /* 0x000fe2000f8e9654 */
[----:B------:R-:W-:Y:S01]  /*5450*/  FFMA.FTZ R2, R12, c[0x0][0x23c], -R6 ;  /* 0x00008f000c027a23 */ /* 0x000fe20000010806 */
[----:B------:R-:W-:Y:S01]  /*5460*/  LOP3.LUT R7, R65, UR12, R26, 0x96, !PT ;  /* 0x0000000c41077c12 */ /* 0x000fe2000f8e961a */
[----:B------:R-:W2:Y:S01]  /*5470*/  SHFL.BFLY PT, R16, R133, 0x2, 0x1f ;  /* 0x0c401f0085107f89 */ /* 0x000ea200000e0000 */
[----:B------:R-:W-:Y:S01]  /*5480*/  FSEL R55, R55, -INF , !P3 ;  /* 0xff80000037377808 */ /* 0x000fe20005800000 */
[----:B------:R3:W-:Y:S01]  /*5490*/  MUFU.EX2 R119, R2 ;  /* 0x0000000200777308 */ /* 0x0007e20000000800 */
[----:B------:R-:W-:Y:S01]  /*54a0*/  IMAD.WIDE.U32 R66, R5, -0x2daee0ad, RZ ;  /* 0xd2511f5305427825 */ /* 0x000fe200078e00ff */
[----:B------:R-:W-:Y:S01]  /*54b0*/  FSEL R46, R46, -INF , !P2 ;  /* 0xff8000002e2e7808 */ /* 0x000fe20005000000 */
[----:B------:R-:W-:Y:S02]  /*54c0*/  STL.64 [R1+0x70], R30 ;  /* 0x0000701e01007387 */ /* 0x000fe40000100a00 */
[----:B------:R-:W-:Y:S01]  /*54d0*/  FFMA.FTZ R5, R18, c[0x0][0x23c], -R6 ;  /* 0x00008f0012057a23 */ /* 0x000fe20000010806 */
[----:B------:R-:W-:Y:S01]  /*54e0*/  LOP3.LUT R8, R67, UR11, R8, 0x96, !PT ;  /* 0x0000000b43087c12 */ /* 0x000fe2000f8e9608 */
[----:B------:R-:W-:-:S02]  /*54f0*/  IMAD.WIDE.U32 R94, R7, -0x2daee0ad, RZ ;  /* 0xd2511f53075e7825 */ /* 0x000fc400078e00ff */
[----:B------:R4:W-:Y:S03]  /*5500*/  MUFU.EX2 R117, R5 ;  /* 0x0000000500757308 */ /* 0x0009e60000000800 */
[----:B------:R-:W-:Y:S02]  /*5510*/  LOP3.LUT R15, R95, UR9, R14, 0x96, !PT ;  /* 0x000000095f0f7c12 */ /* 0x000fe4000f8e960e */
[----:B-1----:R-:W-:Y:S01]  /*5520*/  LOP3.LUT R10, R9, UR13, R10, 0x96, !PT ;  /* 0x0000000d090a7c12 */ /* 0x002fe2000f8e960a */
[----:B------:R-:W-:Y:S01]  /*5530*/  IMAD.WIDE.U32 R8, R8, -0x326172a9, RZ ;  /* 0xcd9e8d5708087825 */ /* 0x000fe200078e00ff */
[----:B------:R-:W-:-:S03]  /*5540*/  LOP3.LUT R14, R49, UR10, R64, 0x96, !PT ;  /* 0x0000000a310e7c12 */ /* 0x000fc6000f8e9640 */
[----:B------:R-:W-:Y:S01]  /*5550*/  IMAD.WIDE.U32 R10, R10, -0x326172a9, RZ ;  /* 0xcd9e8d570a0a7825 */ /* 0x000fe200078e00ff */
[----:B--2---:R-:W-:-:S03]  /*5560*/  FMNMX.FTZ R133, R16, R133, !PT ;  /* 0x0000008510857209 */ /* 0x004fc60007810000 */
[----:B---3--:R-:W-:Y:S01]  /*5570*/  FFMA.FTZ R2, R17, c[0x0][0x23c], -R6 ;  /* 0x00008f0011027a23 */ /* 0x008fe20000010806 */
[----:B------:R-:W-:Y:S01]  /*5580*/  LOP3.LUT R12, R11, UR12, R30, 0x96, !PT ;  /* 0x0000000c0b0c7c12 */ /* 0x000fe2000f8e961e */
[----:B----4-:R-:W-:Y:S01]  /*5590*/  FFMA.FTZ R5, R20, c[0x0][0x23c], -R6 ;  /* 0x00008f0014057a23 */ /* 0x010fe20000010806 */
[----:B------:R-:W1:Y:S01]  /*55a0*/  SHFL.BFLY PT, R11, R134, 0x1, 0x1f ;  /* 0x0c201f00860b7f89 */ /* 0x000e6200000e0000 */
[----:B------:R2:W-:Y:S01]  /*55b0*/  MUFU.EX2 R118, R2 ;  /* 0x0000000200767308 */ /* 0x0005e20000000800 */
[----:B------:R-:W-:Y:S01]  /*55c0*/  LOP3.LUT R17, R9, UR10, R10, 0x96, !PT ;  /* 0x0000000a09117c12 */ /* 0x000fe2000f8e960a */
[----:B------:R-:W-:Y:S01]  /*55d0*/  IMAD.WIDE.U32 R12, R12, -0x2daee0ad, RZ ;  /* 0xd2511f530c0c7825 */ /* 0x000fe200078e00ff */
[----:B------:R-:W3:Y:S03]  /*55e0*/  SHFL.BFLY PT, R10, R133, 0x1, 0x1f ;  /* 0x0c201f00850a7f89 */ /* 0x000ee600000e0000 */
[----:B------:R-:W-:-:S02]  /*55f0*/  IMAD.WIDE.U32 R62, R15, -0x326172a9, RZ ;  /* 0xcd9e8d570f3e7825 */ /* 0x000fc400078e00ff */
[----:B------:R4:W-:Y:S02]  /*5600*/  MUFU.EX2 R120, R5 ;  /* 0x0000000500787308 */ /* 0x0009e40000000800 */
[----:B------:R-:W-:-:S04]  /*5610*/  IMAD.WIDE.U32 R14, R14, -0x2daee0ad, RZ ;  /* 0xd2511f530e0e7825 */ /* 0x000fc800078e00ff */
[----:B------:R-:W-:Y:S01]  /*5620*/  IMAD.WIDE.U32 R16, R17, -0x2daee0ad, RZ ;  /* 0xd2511f5311107825 */ /* 0x000fe200078e00ff */
[----:B--2---:R-:W-:-:S04]  /*5630*/  LOP3.LUT R2, R13, UR9, R66, 0x96, !PT ;  /* 0x000000090d027c12 */ /* 0x004fc8000f8e9642 */
[----:B------:R-:W-:Y:S01]  /*5640*/  LOP3.LUT R17, R17, UR7, R12, 0x96, !PT ;  /* 0x0000000711117c12 */ /* 0x000fe2000f8e960c */
[----:B------:R-:W-:Y:S01]  /*5650*/  IMAD.WIDE.U32 R18, R2, -0x326172a9, RZ ;  /* 0xcd9e8d5702127825 */ /* 0x000fe200078e00ff */
[----:B------:R-:W-:Y:S02]  /*5660*/  FMNMX.FTZ R2, R43, R50, !PT ;  /* 0x000000322b027209 */ /* 0x000fe40007810000 */
[----:B-1----:R-:W-:Y:S01]  /*5670*/  FMNMX.FTZ R134, R134, R11, !PT ;  /* 0x0000000b86867209 */ /* 0x002fe20007810000 */
[----:B----4-:R-:W-:Y:S01]  /*5680*/  FFMA.FTZ R5, R21, c[0x0][0x23c], -R6 ;  /* 0x00008f0015057a23 */ /* 0x010fe20000010806 */
[----:B------:R-:W-:Y:S02]  /*5690*/  FMNMX.FTZ R2, R58, R2, !PT ;  /* 0x000000023a027209 */ /* 0x000fe40007810000 */
[----:B------:R-:W-:Y:S01]  /*56a0*/  LOP3.LUT R19, R19, UR8, R8, 0x96, !PT ;  /* 0x0000000813137c12 */ /* 0x000fe2000f8e9608 */
[----:B------:R-:W-:Y:S01]  /*56b0*/  IMAD R8, R7, -0x2daee0ad, RZ ;  /* 0xd2511f5307087824 */ /* 0x000fe200078e02ff */
[----:B------:R-:W-:Y:S01]  /*56c0*/  FMNMX.FTZ R2, R59, R2, !PT ;  /* 0x000000023b027209 */ /* 0x000fe20007810000 */
[----:B------:R1:W-:Y:S01]  /*56d0*/  MUFU.EX2 R140, R5 ;  /* 0x00000005008c7308 */ /* 0x0003e20000000800 */
[----:B------:R-:W-:-:S02]  /*56e0*/  FSETP.NEU.FTZ.AND P1, PT, R134, -INF , PT ;  /* 0xff8000008600780b */ /* 0x000fc40003f3d000 */
[----:B------:R-:W-:Y:S02]  /*56f0*/  FMNMX.FTZ R2, R42, R2, !PT ;  /* 0x000000022a027209 */ /* 0x000fe40007810000 */
[----:B---3--:R-:W-:Y:S01]  /*5700*/  FMNMX.FTZ R133, R133, R10, !PT ;  /* 0x0000000a85857209 */ /* 0x008fe20007810000 */
[----:B------:R-:W-:Y:S01]  /*5710*/  IMAD.WIDE.U32 R10, R19, -0x2daee0ad, RZ ;  /* 0xd2511f53130a7825 */ /* 0x000fe200078e00ff */
[----:B------:R-:W-:Y:S02]  /*5720*/  FMNMX.FTZ R7, R55, R2, !PT ;  /* 0x0000000237077209 */ /* 0x000fe40007810000 */
[----:B------:R-:W-:Y:S01]  /*5730*/  LOP3.LUT R8, R15, UR7, R8, 0x96, !PT ;  /* 0x000000070f087c12 */ /* 0x000fe2000f8e9608 */
[----:B------:R-:W-:Y:S01]  /*5740*/  FFMA.FTZ R2, R22, c[0x0][0x23c], -R6 ;  /* 0x00008f0016027a23 */ /* 0x000fe20000010806 */
[----:B------:R-:W-:Y:S02]  /*5750*/  FMNMX.FTZ R7, R46, R7, !PT ;  /* 0x000000072e077209 */ /* 0x000fe40007810000 */
[----:B------:R-:W-:Y:S01]  /*5760*/  LOP3.LUT R12, R63, UR8, R48, 0x96, !PT ;  /* 0x000000083f0c7c12 */ /* 0x000fe2000f8e9630 */
[----:B------:R-:W-:Y:S01]  /*5770*/  MUFU.EX2 R69, R2 ;  /* 0x0000000200457308 */ /* 0x000fe20000000800 */
[----:B------:R-:W-:Y:S01]  /*5780*/  FMNMX.FTZ R132, R47, R7, !PT ;  /* 0x000000072f847209 */ /* 0x000fe20007810000 */
[----:B-1----:R-:W-:Y:S01]  /*5790*/  FFMA.FTZ R5, R23, c[0x0][0x23c], -R6 ;  /* 0x00008f0017057a23 */ /* 0x002fe20000010806 */
[----:B------:R-:W-:Y:S01]  /*57a0*/  LOP3.LUT R19, R10, 0xff, RZ, 0xc0, !PT ;  /* 0x000000ff0a137812 */ /* 0x000fe200078ec0ff */
[----:B------:R-:W-:-:S02]  /*57b0*/  IMAD.WIDE.U32 R8, R8, -0x326172a9, RZ ;  /* 0xcd9e8d5708087825 */ /* 0x000fc400078e00ff */
[----:B------:R-:W1:Y:S02]  /*57c0*/  SHFL.BFLY PT, R21, R132, 0x2, 0x1f ;  /* 0x0c401f0084157f89 */ /* 0x000e6400000e0000 */
[----:B------:R2:W-:Y:S01]  /*57d0*/  MUFU.EX2 R54, R5 ;  /* 0x0000000500367308 */ /* 0x0005e20000000800 */
[----:B------:R-:W-:Y:S01]  /*57e0*/  IMAD.WIDE.U32 R12, R12, -0x2daee0ad, RZ ;  /* 0xd2511f530c0c7825 */ /* 0x000fe200078e00ff */
[----:B------:R-:W-:Y:S02]  /*57f0*/  LOP3.LUT R15, R9, UR17, R62, 0x96, !PT ;  /* 0x00000011090f7c12 */ /* 0x000fe4000f8e963e */
[C---:B------:R-:W-:Y:S02]  /*5800*/  LOP3.LUT R23, R8.reuse, 0xffff, RZ, 0xc0, !PT ;  /* 0x0000ffff08177812 */ /* 0x040fe400078ec0ff */
[----:B------:R-:W-:Y:S02]  /*5810*/  LOP3.LUT R28, R8, 0xff, RZ, 0xc0, !PT ;  /* 0x000000ff081c7812 */ /* 0x000fe400078ec0ff */
[----:B------:R-:W-:-:S02]  /*5820*/  SHF.R.U32.HI R26, RZ, 0x10, R8 ;  /* 0x00000010ff1a7819 */ /* 0x000fc40000011608 */
[----:B------:R-:W-:Y:S01]  /*5830*/  SHF.R.U32.HI R25, RZ, 0x18, R8 ;  /* 0x00000018ff197819 */ /* 0x000fe20000011608 */
[----:B------:R-:W-:Y:S01]  /*5840*/  IMAD.WIDE.U32 R8, R17, -0x326172a9, RZ ;  /* 0xcd9e8d5711087825 */ /* 0x000fe200078e00ff */
[C---:B------:R-:W-:Y:S02]  /*5850*/  LOP3.LUT R20, R12.reuse, 0xffff, RZ, 0xc0, !PT ;  /* 0x0000ffff0c147812 */ /* 0x040fe400078ec0ff */
[----:B------:R-:W-:Y:S01]  /*5860*/  LOP3.LUT R27, R12, 0xff, RZ, 0xc0, !PT ;  /* 0x000000ff0c1b7812 */ /* 0x000fe200078ec0ff */
[----:B--2---:R-:W-:Y:S01]  /*5870*/  FMUL.FTZ R5, R134, c[0x0][0x23c] ;  /* 0x00008f0086057a20 */ /* 0x004fe20000410000 */
[--C-:B------:R-:W-:Y:S02]  /*5880*/  SHF.R.U32.HI R22, RZ, 0x10, R12.reuse ;  /* 0x00000010ff167819 */ /* 0x100fe4000001160c */
[----:B------:R-:W-:Y:S02]  /*5890*/  SHF.R.U32.HI R24, RZ, 0x18, R12 ;  /* 0x00000018ff187819 */ /* 0x000fe4000001160c */
[----:B------:R-:W-:-:S02]  /*58a0*/  FSEL R5, R5, RZ, P1 ;  /* 0x000000ff05057208 */ /* 0x000fc40000800000 */
[----:B------:R-:W-:Y:S02]  /*58b0*/  FSETP.NEU.FTZ.AND P1, PT, R133, -INF , PT ;  /* 0xff8000008500780b */ /* 0x000fe40003f3d000 */
[----:B-1----:R-:W-:Y:S01]  /*58c0*/  FMNMX.FTZ R132, R21, R132, !PT ;  /* 0x0000008415847209 */ /* 0x002fe20007810000 */
[--C-:B------:R-:W-:Y:S01]  /*58d0*/  FFMA.FTZ R2, R32, c[0x0][0x23c], -R5.reuse ;  /* 0x00008f0020027a23 */ /* 0x100fe20000010805 */
[----:B------:R-:W-:Y:S01]  /*58e0*/  LOP3.LUT R14, R13, UR16, R14, 0x96, !PT ;  /* 0x000000100d0e7c12 */ /* 0x000fe2000f8e960e */
[----:B------:R-:W-:Y:S01]  /*58f0*/  FFMA.FTZ R7, R29, c[0x0][0x23c], -R5 ;  /* 0x00008f001d077a23 */ /* 0x000fe20000010805 */
[----:B------:R-:W-:Y:S01]  /*5900*/  LOP3.LUT R12, R11, UR16, R16, 0x96, !PT ;  /* 0x000000100b0c7c12 */ /* 0x000fe2000f8e9610 */
[----:B------:R1:W-:Y:S01]  /*5910*/  MUFU.EX2 R116, R2 ;  /* 0x0000000200747308 */ /* 0x0003e20000000800 */
[----:B------:R-:W-:Y:S02]  /*5920*/  LOP3.LUT R13, R10, 0xffff, RZ, 0xc0, !PT ;  /* 0x0000ffff0a0d7812 */ /* 0x000fe400078ec0ff */
[----:B------:R-:W-:-:S02]  /*5930*/  SHF.R.U32.HI R17, RZ, 0x10, R10 ;  /* 0x00000010ff117819 */ /* 0x000fc4000001160a */
[----:B------:R-:W-:Y:S02]  /*5940*/  SHF.R.U32.HI R16, RZ, 0x18, R10 ;  /* 0x00000018ff107819 */ /* 0x000fe4000001160a */
[----:B------:R-:W-:Y:S01]  /*5950*/  LOP3.LUT R10, R26, 0xff, RZ, 0xc0, !PT ;  /* 0x000000ff1a0a7812 */ /* 0x000fe200078ec0ff */
[----:B------:R-:W-:Y:S01]  /*5960*/  MUFU.EX2 R110, R7 ;  /* 0x00000007006e7308 */ /* 0x000fe20000000800 */
[C---:B------:R-:W-:Y:S02]  /*5970*/  LOP3.LUT R26, R8.reuse, 0xffff, RZ, 0xc0, !PT ;  /* 0x0000ffff081a7812 */ /* 0x040fe400078ec0ff */
[----:B------:R-:W-:Y:S02]  /*5980*/  LOP3.LUT R31, R8, 0xff, RZ, 0xc0, !PT ;  /* 0x000000ff081f7812 */ /* 0x000fe400078ec0ff */
[--C-:B------:R-:W-:Y:S02]  /*5990*/  SHF.R.U32.HI R29, RZ, 0x10, R8.reuse ;  /* 0x00000010ff1d7819 */ /* 0x100fe40000011608 */
[----:B------:R-:W-:Y:S01]  /*59a0*/  SHF.R.U32.HI R30, RZ, 0x18, R8 ;  /* 0x00000018ff1e7819 */ /* 0x000fe20000011608 */
[----:B-1----:R-:W-:Y:S01]  /*59b0*/  FFMA.FTZ R2, R33, c[0x0][0x23c], -R5 ;  /* 0x00008f0021027a23 */ /* 0x002fe20000010805 */
[----:B------:R-:W-:-:S02]  /*59c0*/  PRMT R32, R10, 0x5410, R25 ;  /* 0x000054100a207816 */ /* 0x000fc40000000019 */
[----:B------:R-:W-:Y:S01]  /*59d0*/  SHF.R.U32.HI R10, RZ, 0x8, R20 ;  /* 0x00000008ff0a7819 */ /* 0x000fe20000011614 */
[----:B------:R1:W-:Y:S01]  /*59e0*/  MUFU.EX2 R111, R2 ;  /* 0x00000002006f7308 */ /* 0x0003e20000000800 */
[----:B------:R-:W-:Y:S02]  /*59f0*/  IMAD R20, R96, 0x10000, R96 ;  /* 0x0001000060147824 */ /* 0x000fe400078e0260 */
[----:B------:R-:W-:Y:S01]  /*5a00*/  PRMT R25, R27, 0x5410, R10 ;  /* 0x000054101b197816 */ /* 0x000fe2000000000a */
[----:B------:R-:W-:Y:S01]  /*5a10*/  ULEA UR5, UR32, UR36, 0x5 ;  /* 0x0000002420057291 */ /* 0x000fe2000f8e283f */
[----:B------:R-:W-:Y:S01]  /*5a20*/  SHF.R.U32.HI R10, RZ, 0x10, R15 ;  /* 0x00000010ff0a7819 */ /* 0x000fe2000001160f */
[----:B------:R-:W-:Y:S02]  /*5a30*/  LDSM.16.MT88.4 R96, [R191+0xb800] ;  /* 0x00b80000bf60783b */ /* 0x000fe40000004200 */
[----:B------:R-:W-:Y:S01]  /*5a40*/  HSET2.LE.AND R25, R25, R20, PT ;  /* 0x0000001419197233 */ /* 0x000fe20003803000 */
[----:B------:R-:W-:Y:S01]  /*5a50*/  LOP3.LUT R10, R10, 0xff, RZ, 0xc0, !PT ;  /* 0x000000ff0a0a7812 */ /* 0x000fe200078ec0ff */
[----:B-1----:R-:W-:-:S05]  /*5a60*/  FMUL.FTZ R2, R133, c[0x0][0x23c] ;  /* 0x00008f0085027a20 */ /* 0x002fca0000410000 */
[----:B------:R-:W-:-:S05]  /*5a70*/  FSEL R2, R2, RZ, P1 ;  /* 0x000000ff02027208 */ /* 0x000fca0000800000 */
[--C-:B------:R-:W-:Y:S02]  /*5a80*/  FFMA.FTZ R7, R35, c[0x0][0x23c], -R2.reuse ;  /* 0x00008f0023077a23 */ /* 0x100fe40000010802 */
[--C-:B------:R-:W-:Y:S02]  /*5a90*/  FFMA.FTZ R11, R40, c[0x0][0x23c], -R2.reuse ;  /* 0x00008f00280b7a23 */ /* 0x100fe40000010802 */
[----:B------:R1:W-:Y:S01]  /*5aa0*/  MUFU.EX2 R109, R7 ;  /* 0x00000007006d7308 */ /* 0x0003e20000000800 */
[----:B------:R-:W-:-:S07]  /*5ab0*/  FFMA.FTZ R8, R41, c[0x0][0x23c], -R2 ;  /* 0x00008f0029087a23 */ /* 0x000fce0000010802 */
[----:B------:R2:W-:Y:S01]  /*5ac0*/  MUFU.EX2 R95, R11 ;  /* 0x0000000b005f7308 */ /* 0x0005e20000000800 */
[----:B-1----:R-:W-:Y:S01]  /*5ad0*/  LOP3.LUT R7, R9, UR17, R18, 0x96, !PT ;  /* 0x0000001109077c12 */ /* 0x002fe2000f8e9612 */
[----:B------:R-:W-:Y:S01]  /*5ae0*/  FFMA.FTZ R9, R38, c[0x0][0x23c], -R2 ;  /* 0x00008f0026097a23 */ /* 0x000fe20000010802 */
[----:B------:R-:W1:Y:S05]  /*5af0*/  SHFL.BFLY PT, R18, R132, 0x1, 0x1f ;  /* 0x0c201f0084127f89 */ /* 0x000e6a00000e0000 */
[----:B------:R3:W-:Y:S01]  /*5b00*/  MUFU.EX2 R108, R8 ;  /* 0x00000008006c7308 */ /* 0x0007e20000000800 */
[----:B--2---:R-:W-:-:S07]  /*5b10*/  SHF.R.U32.HI R11, RZ, 0x8, R23 ;  /* 0x00000008ff0b7819 */ /* 0x004fce0000011617 */
[----:B------:R2:W-:Y:S01]  /*5b20*/  MUFU.EX2 R93, R9 ;  /* 0x00000009005d7308 */ /* 0x0005e20000000800 */
[----:B------:R-:W-:Y:S02]  /*5b30*/  PRMT R33, R28, 0x5410, R11 ;  /* 0x000054101c217816 */ /* 0x000fe4000000000b */
[----:B------:R-:W-:Y:S02]  /*5b40*/  SHF.R.U32.HI R11, RZ, 0x8, R13 ;  /* 0x00000008ff0b7819 */ /* 0x000fe4000001160d */
[----:B------:R-:W-:Y:S02]  /*5b50*/  LOP3.LUT R13, R14, 0xff, RZ, 0xc0, !PT ;  /* 0x000000ff0e0d7812 */ /* 0x000fe400078ec0ff */
[----:B------:R-:W-:Y:S02]  /*5b60*/  PRMT R27, R19, 0x5410, R11 ;  /* 0x00005410131b7816 */ /* 0x000fe4000000000b */
[----:B---3--:R-:W-:Y:S02]  /*5b70*/  LOP3.LUT R8, R17, 0xff, RZ, 0xc0, !PT ;  /* 0x000000ff11087812 */ /* 0x008fe400078ec0ff */
[----:B------:R-:W-:Y:S01]  /*5b80*/  LOP3.LUT R11, R15, 0xffff, RZ, 0xc0, !PT ;  /* 0x0000ffff0f0b7812 */ /* 0x000fe200078ec0ff */
[----:B------:R-:W-:Y:S01]  /*5b90*/  HSET2.LE.AND R27, R27, R20, PT ;  /* 0x000000141b1b7233 */ /* 0x000fe20003803000 */
[----:B-1----:R-:W-:-:S02]  /*5ba0*/  FMNMX.FTZ R132, R132, R18, !PT ;  /* 0x0000001284847209 */ /* 0x002fc40007810000 */
[----:B--2---:R-:W-:Y:S02]  /*5bb0*/  LOP3.LUT R9, R22, 0xff, RZ, 0xc0, !PT ;  /* 0x000000ff16097812 */ /* 0x004fe400078ec0ff */
[----:B------:R-:W-:Y:S02]  /*5bc0*/  FSETP.NEU.FTZ.AND P1, PT, R132, -INF , PT ;  /* 0xff8000008400780b */ /* 0x000fe40003f3d000 */
[----:B------:R-:W-:Y:S01]  /*5bd0*/  PRMT R28, R9, 0x5410, R24 ;  /* 0x00005410091c7816 */ /* 0x000fe20000000018 */
[----:B------:R-:W-:Y:S01]  /*5be0*/  FFMA.FTZ R9, R37, c[0x0][0x23c], -R2 ;  /* 0x00008f0025097a23 */ /* 0x000fe20000010802 */
[----:B------:R-:W-:Y:S02]  /*5bf0*/  PRMT R24, R8, 0x5410, R16 ;  /* 0x0000541008187816 */ /* 0x000fe40000000010 */
[----:B------:R-:W-:Y:S01]  /*5c00*/  LOP3.LUT R8, R14, 0xffff, RZ, 0xc0, !PT ;  /* 0x0000ffff0e087812 */ /* 0x000fe200078ec0ff */
[----:B------:R1:W2:Y:S01]  /*5c10*/  MUFU.EX2 R71, R9 ;  /* 0x0000000900477308 */ /* 0x0002a20000000800 */
[----:B------:R-:W-:-:S02]  /*5c20*/  LOP3.LUT R16, R15, 0xff, RZ, 0xc0, !PT ;  /* 0x000000ff0f107812 */ /* 0x000fc400078ec0ff */
[----:B------:R-:W-:Y:S02]  /*5c30*/  SHF.R.U32.HI R15, RZ, 0x18, R15 ;  /* 0x00000018ff0f7819 */ /* 0x000fe4000001160f */
[----:B------:R-:W-:Y:S02]  /*5c40*/  SHF.R.U32.HI R11, RZ, 0x8, R11 ;  /* 0x00000008ff0b7819 */ /* 0x000fe4000001160b */
[----:B------:R-:W-:Y:S02]  /*5c50*/  PRMT R22, R10, 0x5410, R15 ;  /* 0x000054100a167816 */ /* 0x000fe4000000000f */
[----:B------:R-:W-:Y:S02]  /*5c60*/  LOP3.LUT R15, R12, 0xffff, RZ, 0xc0, !PT ;  /* 0x0000ffff0c0f7812 */ /* 0x000fe400078ec0ff */
[----:B------:R-:W-:Y:S01]  /*5c70*/  SHF.R.U32.HI R10, RZ, 0x8, R26 ;  /* 0x00000008ff0a7819 */ /* 0x000fe2000001161a */
[--C-:B------:R-:W-:Y:S01]  /*5c80*/  HSET2.LE.AND R26, R28, R20.reuse, PT ;  /* 0x000000141c1a7233 */ /* 0x100fe20003803000 */
[----:B------:R-:W-:Y:S01]  /*5c90*/  PRMT R23, R16, 0x5410, R11 ;  /* 0x0000541010177816 */ /* 0x000fe2000000000b */
[----:B------:R-:W-:Y:S01]  /*5ca0*/  HSET2.LE.AND R28, R24, R20, PT ;  /* 0x00000014181c7233 */ /* 0x000fe20003803000 */
[----:B------:R-:W-:Y:S01]  /*5cb0*/  SHF.R.U32.HI R16, RZ, 0x18, R14 ;  /* 0x00000018ff107819 */ /* 0x000fe2000001160e */
[----:B-1----:R-:W-:Y:S01]  /*5cc0*/  FFMA.FTZ R9, R34, c[0x0][0x23c], -R2 ;  /* 0x00008f0022097a23 */ /* 0x002fe20000010802 */
[----:B------:R-:W-:-:S03]  /*5cd0*/  PRMT R17, R31, 0x5410, R10 ;  /* 0x000054101f117816 */ /* 0x000fc6000000000a */
[----:B------:R1:W-:Y:S02]  /*5ce0*/  MUFU.EX2 R68, R9 ;  /* 0x0000000900447308 */ /* 0x0003e40000000800 */
[----:B-1----:R-:W-:Y:S01]  /*5cf0*/  SHF.R.U32.HI R9, RZ, 0x8, R8 ;  /* 0x00000008ff097819 */ /* 0x002fe20000011608 */
[----:B------:R-:W-:-:S03]  /*5d00*/  FFMA.FTZ R8, R36, c[0x0][0x23c], -R2 ;  /* 0x00008f0024087a23 */ /* 0x000fc60000010802 */
[----:B------:R-:W-:Y:S01]  /*5d10*/  PRMT R21, R13, 0x5410, R9 ;  /* 0x000054100d157816 */ /* 0x000fe20000000009 */
[----:B------:R-:W-:Y:S01]  /*5d20*/  FFMA.FTZ R9, R39, c[0x0][0x23c], -R2 ;  /* 0x00008f0027097a23 */ /* 0x000fe20000010802 */
[----:B------:R1:W-:Y:S01]  /*5d30*/  MUFU.EX2 R70, R8 ;  /* 0x0000000800467308 */ /* 0x0003e20000000800 */
[----:B------:R-:W-:Y:S02]  /*5d40*/  FMUL.FTZ R2, R132, c[0x0][0x23c] ;  /* 0x00008f0084027a20 */ /* 0x000fe40000410000 */
[----:B------:R-:W-:-:S03]  /*5d50*/  HSET2.LE.AND R21, R21, R20, PT ;  /* 0x0000001415157233 */ /* 0x000fc60003803000 */
[----:B------:R-:W-:Y:S02]  /*5d60*/  FSEL R2, R2, RZ, P1 ;  /* 0x000000ff02027208 */ /* 0x000fe40000800000 */
[----:B------:R3:W-:Y:S03]  /*5d70*/  MUFU.EX2 R53, R9 ;  /* 0x0000000900357308 */ /* 0x0007e60000000800 */
[--C-:B------:R-:W-:Y:S02]  /*5d80*/  FFMA.FTZ R10, R50, c[0x0][0x23c], -R2.reuse ;  /* 0x00008f00320a7a23 */ /* 0x100fe40000010802 */
[----:B------:R-:W-:Y:S01]  /*5d90*/  FFMA.FTZ R13, R43, c[0x0][0x23c], -R2 ;  /* 0x00008f002b0d7a23 */ /* 0x000fe20000010802 */
[----:B-1----:R-:W-:Y:S02]  /*5da0*/  SHF.R.U32.HI R8, RZ, 0x10, R14 ;  /* 0x00000010ff087819 */ /* 0x002fe4000001160e */
[----:B------:R1:W-:Y:S01]  /*5db0*/  MUFU.EX2 R65, R10 ;  /* 0x0000000a00417308 */ /* 0x0003e20000000800 */
[----:B------:R-:W-:-:S02]  /*5dc0*/  LOP3.LUT R14, R12, 0xff, RZ, 0xc0, !PT ;  /* 0x000000ff0c0e7812 */ /* 0x000fc400078ec0ff */
[----:B------:R-:W-:Y:S02]  /*5dd0*/  LOP3.LUT R11, R8, 0xff, RZ, 0xc0, !PT ;  /* 0x000000ff080b7812 */ /* 0x000fe400078ec0ff */
[----:B------:R-:W-:Y:S01]  /*5de0*/  SHF.R.U32.HI R8, RZ, 0x8, R15 ;  /* 0x00000008ff087819 */ /* 0x000fe2000001160f */
[----:B------:R-:W-:Y:S01]  /*5df0*/  HSET2.LE.AND R15, R32, R20, PT ;  /* 0x00000014200f7233 */ /* 0x000fe20003803000 */
[----:B---3--:R-:W-:Y:S01]  /*5e00*/  LOP3.LUT R9, R29, 0xff, RZ, 0xc0, !PT ;  /* 0x000000ff1d097812 */ /* 0x008fe200078ec0ff */
[----:B------:R3:W4:Y:S01]  /*5e10*/  MUFU.EX2 R79, R13 ;  /* 0x0000000d004f7308 */ /* 0x0007220000000800 */
[----:B------:R-:W-:Y:S01]  /*5e20*/  PRMT R19, R11, 0x5410, R16 ;  /* 0x000054100b137816 */ /* 0x000fe20000000010 */
[----:B------:R-:W-:Y:S01]  /*5e30*/  FFMA.FTZ R11, R58, c[0x0][0x23c], -R2 ;  /* 0x00008f003a0b7a23 */ /* 0x000fe20000010802 */
[----:B------:R-:W-:Y:S02]  /*5e40*/  PRMT R18, R9, 0x5410, R30 ;  /* 0x0000541009127816 */ /* 0x000fe4000000001e */
[----:B------:R-:W-:-:S02]  /*5e50*/  PRMT R16, R14, 0x5410, R8 ;  /* 0x000054100e107816 */ /* 0x000fc40000000008 */
[--C-:B------:R-:W-:Y:S01]  /*5e60*/  SHF.R.U32.HI R9, RZ, 0x10, R12.reuse ;  /* 0x00000010ff097819 */ /* 0x100fe2000001160c */
[----:B------:R5:W-:Y:S01]  /*5e70*/  MUFU.EX2 R77, R11 ;  /* 0x0000000b004d7308 */ /* 0x000be20000000800 */
[C---:B------:R-:W-:Y:S02]  /*5e80*/  LOP3.LUT R8, R7.reuse, 0xffff, RZ, 0xc0, !PT ;  /* 0x0000ffff07087812 */ /* 0x040fe400078ec0ff */
[--C-:B-1----:R-:W-:Y:S02]  /*5e90*/  SHF.R.U32.HI R10, RZ, 0x10, R7.reuse ;  /* 0x00000010ff0a7819 */ /* 0x102fe40000011607 */
[----:B------:R-:W-:Y:S02]  /*5ea0*/  SHF.R.U32.HI R12, RZ, 0x18, R12 ;  /* 0x00000018ff0c7819 */ /* 0x000fe4000001160c */
[----:B------:R-:W-:Y:S02]  /*5eb0*/  SHF.R.U32.HI R14, RZ, 0x18, R7 ;  /* 0x00000018ff0e7819 */ /* 0x000fe40000011607 */
[----:B---3--:R-:W-:-:S02]  /*5ec0*/  LOP3.LUT R13, R7, 0xff, RZ, 0xc0, !PT ;  /* 0x000000ff070d7812 */ /* 0x008fc400078ec0ff */
[----:B------:R-:W-:Y:S02]  /*5ed0*/  LOP3.LUT R9, R9, 0xff, RZ, 0xc0, !PT ;  /* 0x000000ff09097812 */ /* 0x000fe400078ec0ff */
[----:B------:R-:W-:Y:S02]  /*5ee0*/  SHF.R.U32.HI R7, RZ, 0x8, R8 ;  /* 0x00000008ff077819 */ /* 0x000fe40000011608 */
[----:B------:R-:W-:Y:S01]  /*5ef0*/  LOP3.LUT R8, R10, 0xff, RZ, 0xc0, !PT ;  /* 0x000000ff0a087812 */ /* 0x000fe200078ec0ff */
[--C-:B-----5:R-:W-:Y:S01]  /*5f00*/  HSET2.LE.AND R11, R23, R20.reuse, PT ;  /* 0x00000014170b7233 */ /* 0x120fe20003803000 */
[----:B------:R-:W-:Y:S01]  /*5f10*/  PRMT R10, R9, 0x5410, R12 ;  /* 0x00005410090a7816 */ /* 0x000fe2000000000c */
[--C-:B------:R-:W-:Y:S01]  /*5f20*/  HSET2.LE.AND R12, R22, R20.reuse, PT ;  /* 0x00000014160c7233 */ /* 0x100fe20003803000 */
[----:B------:R-:W-:Y:S01]  /*5f30*/  PRMT R9, R13, 0x5410, R7 ;  /* 0x000054100d097816 */ /* 0x000fe20000000007 */
[----:B------:R-:W-:Y:S01]  /*5f40*/  FFMA.FTZ R7, R59, c[0x0][0x23c], -R2 ;  /* 0x00008f003b077a23 */ /* 0x000fe20000010802 */
[----:B------:R-:W-:Y:S01]  /*5f50*/  PRMT R8, R8, 0x5410, R14 ;  /* 0x0000541008087816 */ /* 0x000fe2000000000e */
[----:B------:R-:W-:-:S02]  /*5f60*/  HSET2.LE.AND R14, R17, R20, PT ;  /* 0x00000014110e7233 */ /* 0x000fc40003803000 */
[----:B------:R1:W-:Y:S01]  /*5f70*/  MUFU.EX2 R32, R7 ;  /* 0x0000000700207308 */ /* 0x0003e20000000800 */
[--C-:B------:R-:W-:Y:S02]  /*5f80*/  HSET2.LE.AND R17, R18, R20.reuse, PT ;  /* 0x0000001412117233 */ /* 0x100fe40003803000 */
[--C-:B------:R-:W-:Y:S01]  /*5f90*/  HSET2.LE.AND R18, R8, R20.reuse, PT ;  /* 0x0000001408127233 */ /* 0x100fe20003803000 */
[----:B------:R-:W-:Y:S01]  /*5fa0*/  FFMA.FTZ R8, R57, c[0x0][0x23c], -R6 ;  /* 0x00008f0039087a23 */ /* 0x000fe20000010806 */
[--C-:B------:R-:W-:Y:S01]  /*5fb0*/  HSET2.LE.AND R23, R16, R20.reuse, PT ;  /* 0x0000001410177233 */ /* 0x100fe20003803000 */
[----:B------:R-:W-:Y:S01]  /*5fc0*/  FFMA.FTZ R6, R46, c[0x0][0x23c], -R2 ;  /* 0x00008f002e067a23 */ /* 0x000fe20000010802 */
[--C-:B------:R-:W-:Y:S01]  /*5fd0*/  HSET2.LE.AND R13, R33, R20.reuse, PT ;  /* 0x00000014210d7233 */ /* 0x100fe20003803000 */
[----:B--2---:R-:W-:Y:S01]  /*5fe0*/  IMAD.MOV.U32 R33, RZ, RZ, R71 ;  /* 0x000000ffff217224 */ /* 0x004fe200078e0047 */
[--C-:B------:R-:W-:Y:S01]  /*5ff0*/  HSET2.LE.AND R22, R19, R20.reuse, PT ;  /* 0x0000001413167233 */ /* 0x100fe20003803000 */
[----:B------:R2:W-:Y:S01]  /*6000*/  MUFU.EX2 R250, R6 ;  /* 0x0000000600fa7308 */ /* 0x0005e20000000800 */
[--C-:B------:R-:W-:Y:S01]  /*6010*/  HSET2.LE.AND R24, R10, R20.reuse, PT ;  /* 0x000000140a187233 */ /* 0x100fe20003803000 */
[--C-:B------:R-:W-:Y:S01]  /*6020*/  FFMA.FTZ R10, R56, c[0x0][0x23c], -R5.reuse ;  /* 0x00008f00380a7a23 */ /* 0x100fe20000010805 */
[----:B------:R-:W-:Y:S01]  /*6030*/  HSET2.LE.AND R16, R9, R20, PT ;  /* 0x0000001409107233 */ /* 0x000fe20003803000 */
[----:B------:R-:W-:-:S02]  /*6040*/  FFMA.FTZ R9, R60, c[0x0][0x23c], -R5 ;  /* 0x00008f003c097a23 */ /* 0x000fc40000010805 */
[----:B-1----:R-:W-:Y:S02]  /*6050*/  FFMA.FTZ R7, R42, c[0x0][0x23c], -R2 ;  /* 0x00008f002a077a23 */ /* 0x002fe40000010802 */
[--C-:B------:R-:W-:Y:S01]  /*6060*/  FFMA.FTZ R19, R52, c[0x0][0x23c], -R5.reuse ;  /* 0x00008f0034137a23 */ /* 0x100fe20000010805 */
[----:B------:R-:W-:Y:S01]  /*6070*/  MUFU.EX2 R248, R8 ;  /* 0x0000000800f87308 */ /* 0x000fe20000000800 */
[----:B------:R-:W-:Y:S01]  /*6080*/  FFMA.FTZ R20, R51, c[0x0][0x23c], -R5 ;  /* 0x00008f0033147a23 */ /* 0x000fe20000010805 */
[----:B--2---:R-:W-:-:S06]  /*6090*/  F2FP.BF16.PACK_AB R6, R95, R109 ;  /* 0x0000006d5f06723e */ /* 0x004fcc00000010ff */
[----:B------:R1:W-:Y:S01]  /*60a0*/  MUFU.EX2 R252, R7 ;  /* 0x0000000700fc7308 */ /* 0x0003e20000000800 */
[C---:B------:R-:W-:Y:S02]  /*60b0*/  PRMT R51, R6.reuse, 0x7610, R51 ;  /* 0x0000761006337816 */ /* 0x040fe40000000033 */
[----:B------:R-:W-:Y:S02]  /*60c0*/  PRMT R50, R6, 0x7632, R50 ;  /* 0x0000763206327816 */ /* 0x000fe40000000032 */
[----:B----4-:R-:W-:-:S03]  /*60d0*/  F2FP.BF16.PACK_AB R6, R65, R79 ;  /* 0x0000004f4106723e */ /* 0x010fc600000010ff */
[----:B------:R-:W-:Y:S01]  /*60e0*/  MUFU.EX2 R247, R9 ;  /* 0x0000000900f77308 */ /* 0x000fe20000000800 */
[----:B------:R-:W-:Y:S01]  /*60f0*/  PRMT R60, R6, 0x7610, R60 ;  /* 0x00007610063c7816 */ /* 0x000fe2000000003c */
[----:B-1----:R-:W-:-:S06]  /*6100*/  FFMA.FTZ R7, R55, c[0x0][0x23c], -R2 ;  /* 0x00008f0037077a23 */ /* 0x002fcc0000010802 */
[----:B------:R-:W-:Y:S01]  /*6110*/  MUFU.EX2 R246, R10 ;  /* 0x0000000a00f67308 */ /* 0x000fe20000000800 */
[----:B------:R-:W-:-:S07]  /*6120*/  FFMA.FTZ R2, R47, c[0x0][0x23c], -R2 ;  /* 0x00008f002f027a23 */ /* 0x000fce0000010802 */
[----:B------:R-:W1:Y:S08]  /*6130*/  MUFU.EX2 R249, R2 ;  /* 0x0000000200f97308 */ /* 0x000e700000000800 */
[----:B------:R2:W3:Y:S01]  /*6140*/  MUFU.EX2 R251, R7 ;  /* 0x0000000700fb7308 */ /* 0x0004e20000000800 */
[----:B-1----:R-:W-:-:S07]  /*6150*/  F2FP.BF16.PACK_AB R0, R249, R250 ;  /* 0x000000faf900723e */ /* 0x002fce00000010ff */
[----:B------:R-:W-:Y:S01]  /*6160*/  MUFU.EX2 R245, R19 ;  /* 0x0000001300f57308 */ /* 0x000fe20000000800 */
[----:B------:R-:W-:Y:S02]  /*6170*/  F2FP.BF16.PACK_AB R2, R32, R77 ;  /* 0x0000004d2002723e */ /* 0x000fe400000010ff */
[C---:B------:R-:W-:Y:S02]  /*6180*/  PRMT R213, R0.reuse, 0x7610, R213 ;  /* 0x0000761000d57816 */ /* 0x040fe400000000d5 */
[----:B------:R-:W-:Y:S01]  /*6190*/  PRMT R212, R0, 0x7632, R212 ;  /* 0x0000763200d47816 */ /* 0x000fe200000000d4 */
[----:B--2---:R-:W-:Y:S01]  /*61a0*/  FFMA.FTZ R7, R61, c[0x0][0x23c], -R5 ;  /* 0x00008f003d077a23 */ /* 0x004fe20000010805 */
[----:B------:R-:W-:Y:S01]  /*61b0*/  F2FP.BF16.PACK_AB R5, R108, R93 ;  /* 0x0000005d6c05723e */ /* 0x000fe200000010ff */
[----:B------:R-:W-:Y:S01]  /*61c0*/  MUFU.EX2 R244, R20 ;  /* 0x0000001400f47308 */ /* 0x000fe20000000800 */
[----:B------:R-:W-:Y:S02]  /*61d0*/  F2FP.BF16.PACK_AB R0, R111, R116 ;  /* 0x000000746f00723e */ /* 0x000fe400000010ff */
[----:B------:R-:W-:-:S02]  /*61e0*/  PRMT R239, R5, 0x7610, R239 ;  /* 0x0000761005ef7816 */ /* 0x000fc400000000ef */
[----:B------:R-:W-:Y:S02]  /*61f0*/  PRMT R238, R5, 0x7632, R238 ;  /* 0x0000763205ee7816 */ /* 0x000fe400000000ee */
[----:B------:R-:W-:Y:S01]  /*6200*/  F2FP.BF16.PACK_AB R5, R68, R33 ;  /* 0x000000214405723e */ /* 0x000fe200000010ff */
[----:B------:R-:W1:Y:S01]  /*6210*/  MUFU.EX2 R31, R7 ;  /* 0x00000007001f7308 */ /* 0x000e620000000800 */
[C---:B------:R-:W-:Y:S02]  /*6220*/  PRMT R237, R2.reuse, 0x7632, R237 ;  /* 0x0000763202ed7816 */ /* 0x040fe400000000ed */
[----:B------:R-:W-:Y:S02]  /*6230*/  PRMT R236, R2, 0x7610, R236 ;  /* 0x0000761002ec7816 */ /* 0x000fe400000000ec */
[C---:B------:R-:W-:Y:S02]  /*6240*/  PRMT R235, R5.reuse, 0x7610, R235 ;  /* 0x0000761005eb7816 */ /* 0x040fe400000000eb */
[----:B------:R-:W-:-:S02]  /*6250*/  PRMT R234, R5, 0x7632, R234 ;  /* 0x0000763205ea7816 */ /* 0x000fc400000000ea */
[----:B---3--:R-:W-:Y:S02]  /*6260*/  F2FP.BF16.PACK_AB R2, R251, R252 ;  /* 0x000000fcfb02723e */ /* 0x008fe400000010ff */
[----:B------:R-:W-:Y:S02]  /*6270*/  F2FP.BF16.PACK_AB R5, R118, R119 ;  /* 0x000000777605723e */ /* 0x000fe400000010ff */
[C---:B------:R-:W-:Y:S02]  /*6280*/  PRMT R35, R0.reuse, 0x7610, R35 ;  /* 0x0000761000237816 */ /* 0x040fe40000000023 */
[----:B------:R-:W-:Y:S02]  /*6290*/  PRMT R34, R0, 0x7632, R34 ;  /* 0x0000763200227816 */ /* 0x000fe40000000022 */
[----:B-1----:R-:W-:Y:S02]  /*62a0*/  F2FP.BF16.PACK_AB R0, R31, R110 ;  /* 0x0000006e1f00723e */ /* 0x002fe400000010ff */
[----:B------:R-:W-:-:S02]  /*62b0*/  PRMT R233, R2, 0x7610, R233 ;  /* 0x0000761002e97816 */ /* 0x000fc400000000e9 */
[----:B------:R-:W-:Y:S02]  /*62c0*/  PRMT R232, R2, 0x7632, R232 ;  /* 0x0000763202e87816 */ /* 0x000fe400000000e8 */
[C---:B------:R-:W-:Y:S02]  /*62d0*/  PRMT R29, R5.reuse, 0x7610, R29 ;  /* 0x00007610051d7816 */ /* 0x040fe4000000001d */
[----:B------:R-:W-:Y:S02]  /*62e0*/  PRMT R30, R5, 0x7632, R30 ;  /* 0x00007632051e7816 */ /* 0x000fe4000000001e */
[----:B------:R-:W-:Y:S02]  /*62f0*/  F2FP.BF16.PACK_AB R2, R53, R70 ;  /* 0x000000463502723e */ /* 0x000fe400000010ff */
[C---:B------:R-:W-:Y:S02]  /*6300*/  PRMT R45, R0.reuse, 0x7610, R45 ;  /* 0x00007610002d7816 */ /* 0x040fe4000000002d */
[----:B------:R-:W-:-:S02]  /*6310*/  PRMT R44, R0, 0x7632, R44 ;  /* 0x00007632002c7816 */ /* 0x000fc4000000002c */
[----:B------:R-:W-:Y:S02]  /*6320*/  PRMT R0, R29, 0x5410, R30 ;  /* 0x000054101d007816 */ /* 0x000fe4000000001e */
[C---:B------:R-:W-:Y:S02]  /*6330*/  PRMT R223, R2.reuse, 0x7610, R223 ;  /* 0x0000761002df7816 */ /* 0x040fe400000000df */
[----:B------:R-:W-:Y:S02]  /*6340*/  PRMT R222, R2, 0x7632, R222 ;  /* 0x0000763202de7816 */ /* 0x000fe400000000de */
[----:B------:R-:W-:Y:S02]  /*6350*/  F2FP.BF16.PACK_AB R2, R120, R117 ;  /* 0x000000757802723e */ /* 0x000fe400000010ff */
[----:B------:R-:W-:Y:S02]  /*6360*/  LOP3.LUT R8, R11, R0, RZ, 0xc0, !PT ;  /* 0x000000000b087212 */ /* 0x000fe400078ec0ff */
[----:B------:R-:W-:-:S02]  /*6370*/  PRMT R0, R35, 0x5410, R34 ;  /* 0x0000541023007816 */ /* 0x000fc40000000022 */
[C---:B------:R-:W-:Y:S02]  /*6380*/  PRMT R47, R2.reuse, 0x7610, R47 ;  /* 0x00007610022f7816 */ /* 0x040fe4000000002f */
[----:B------:R-:W-:Y:S02]  /*6390*/  PRMT R46, R2, 0x7632, R46 ;  /* 0x00007632022e7816 */ /* 0x000fe4000000002e */
[----:B------:R-:W-:Y:S02]  /*63a0*/  LOP3.LUT R9, R12, R0, RZ, 0xc0, !PT ;  /* 0x000000000c097212 */ /* 0x000fe400078ec0ff */
[----:B------:R-:W-:Y:S02]  /*63b0*/  PRMT R0, R47, 0x5410, R46 ;  /* 0x000054102f007816 */ /* 0x000fe4000000002e */
[----:B------:R-:W-:Y:S02]  /*63c0*/  PRMT R61, R6, 0x7632, R61 ;  /* 0x00007632063d7816 */ /* 0x000fe4000000003d */
[----:B------:R-:W-:-:S02]  /*63d0*/  LOP3.LUT R10, R13, R0, RZ, 0xc0, !PT ;  /* 0x000000000d0a7212 */ /* 0x000fc400078ec0ff */
[----:B------:R-:W-:Y:S02]  /*63e0*/  PRMT R0, R45, 0x5410, R44 ;  /* 0x000054102d007816 */ /* 0x000fe4000000002c */
[----:B------:R-:W-:Y:S02]  /*63f0*/  F2FP.BF16.PACK_AB R2, R246, R247 ;  /* 0x000000f7f602723e */ /* 0x000fe400000010ff */
[----:B------:R-:W-:Y:S02]  /*6400*/  LOP3.LUT R11, R15, R0, RZ, 0xc0, !PT ;  /* 0x000000000f0b7212 */ /* 0x000fe400078ec0ff */
[----:B------:R-:W-:Y:S02]  /*6410*/  PRMT R0, R239, 0x5410, R238 ;  /* 0x00005410ef007816 */ /* 0x000fe400000000ee */
[----:B------:R-:W-:Y:S02]  /*6420*/  PRMT R185, R2, 0x7610, R185 ;  /* 0x0000761002b97816 */ /* 0x000fe400000000b9 */
[----:B------:R-:W-:Y:S01]  /*6430*/  LOP3.LUT R6, R14, R0, RZ, 0xc0, !PT ;  /* 0x000000000e067212 */ /* 0x000fe200078ec0ff */
        /* <DEDUP_REMOVED lines=9> */
[----:B------:R-:W-:Y:S02]  /*64d0*/  PRMT R183, R2, 0x7610, R183 ;  /* 0x0000761002b77816 */ /* 0x000fe400000000b7 */
[----:B------:R-:W-:Y:S02]  /*64e0*/  LOP3.LUT R5, R18, R0, RZ, 0xc0, !PT ;  /* 0x0000000012057212 */ /* 0x000fe400078ec0ff */
[----:B------:R-:W-:Y:S02]  /*64f0*/  F2FP.BF16.PACK_AB R0, R54, R140 ;  /* 0x0000008c3600723e */ /* 0x000fe400000010ff */
[----:B------:R-:W-:Y:S02]  /*6500*/  PRMT R182, R2, 0x7632, R182 ;  /* 0x0000763202b67816 */ /* 0x000fe400000000b6 */
[C---:B------:R-:W-:Y:S01]  /*6510*/  PRMT R187, R0.reuse, 0x7610, R187 ;  /* 0x0000761000bb7816 */ /* 0x040fe200000000bb */
[----:B------:R-:W-:Y:S01]  /*6520*/  HMMA.16816.F32.BF16 R144, R4, R156, RZ ;  /* 0x0000009c0490723c */ /* 0x000fe200000418ff */
[----:B------:R-:W-:-:S02]  /*6530*/  PRMT R186, R0, 0x7632, R186 ;  /* 0x0000763200ba7816 */ /* 0x000fc400000000ba */
[----:B------:R-:W-:-:S04]  /*6540*/  F2FP.BF16.PACK_AB R0, R244, R245 ;  /* 0x000000f5f400723e */ /* 0x000fc800000010ff */
[C---:B------:R-:W-:Y:S01]  /*6550*/  PRMT R181, R0.reuse, 0x7610, R181 ;  /* 0x0000761000b57816 */ /* 0x040fe200000000b5 */
[----:B------:R-:W-:Y:S01]  /*6560*/  HMMA.16816.F32.BF16 R152, R4, R164, RZ ;  /* 0x000000a40498723c */ /* 0x000fe200000418ff */
[----:B------:R-:W-:Y:S02]  /*6570*/  PRMT R180, R0, 0x7632, R180 ;  /* 0x0000763200b47816 */ /* 0x000fe400000000b4 */
[----:B------:R-:W-:Y:S01]  /*6580*/  LOP3.LUT R48, R63, UR8, R48, 0x96, !PT ;  /* 0x000000083f307c12 */ /* 0x000fe2000f8e9630 */
[----:B------:R-:W-:Y:S01]  /*6590*/  UIADD3 UR5, UR5, -0x20, URZ ;  /* 0xffffffe005057890 */ /* 0x000fe2000fffe03f */
[----:B------:R-:W-:Y:S01]  /*65a0*/  PRMT R0, R187, 0x5410, R186 ;  /* 0x00005410bb007816 */ /* 0x000fe200000000ba */
[----:B------:R-:W-:Y:S02]  /*65b0*/  IMAD.MOV.U32 R156, RZ, RZ, R70 ;  /* 0x000000ffff9c7224 */ /* 0x000fe400078e0046 */
[----:B------:R-:W-:Y:S01]  /*65c0*/  HMMA.16816.F32.BF16 R36, R8, R172, RZ ;  /* 0x000000ac0824723c */ /* 0x000fe200000418ff */
[----:B------:R-:W-:Y:S01]  /*65d0*/  LOP3.LUT R128, R21, R0, RZ, 0xc0, !PT ;  /* 0x0000000015807212 */ /* 0x000fe200078ec0ff */
[----:B------:R-:W-:Y:S01]  /*65e0*/  IMAD.MOV.U32 R165, RZ, RZ, R54 ;  /* 0x000000ffffa57224 */ /* 0x000fe200078e0036 */
[----:B------:R-:W-:Y:S01]  /*65f0*/  PRMT R0, R185, 0x5410, R184 ;  /* 0x00005410b9007816 */ /* 0x000fe200000000b8 */
[----:B------:R-:W-:-:S04]  /*6600*/  IMAD.MOV.U32 R164, RZ, RZ, R68 ;  /* 0x000000ffffa47224 */ /* 0x000fc800078e0044 */
[----:B------:R-:W-:Y:S01]  /*6610*/  HMMA.16816.F32.BF16 R40, R4, R172, RZ ;  /* 0x000000ac0428723c */ /* 0x000fe200000418ff */
[----:B------:R-:W-:Y:S01]  /*6620*/  LOP3.LUT R129, R22, R0, RZ, 0xc0, !PT ;  /* 0x0000000016817212 */ /* 0x000fe200078ec0ff */
[----:B------:R-:W-:Y:S01]  /*6630*/  IMAD.MOV.U32 R157, RZ, RZ, R69 ;  /* 0x000000ffff9d7224 */ /* 0x000fe200078e0045 */
[----:B------:R-:W-:-:S04]  /*6640*/  PRMT R0, R183, 0x5410, R182 ;  /* 0x00005410b7007816 */ /* 0x000fc800000000b6 */
[----:B------:R-:W-:Y:S02]  /*6650*/  LOP3.LUT R130, R25, R0, RZ, 0xc0, !PT ;  /* 0x0000000019827212 */ /* 0x000fe400078ec0ff */
[----:B------:R-:W-:-:S04]  /*6660*/  PRMT R0, R181, 0x5410, R180 ;  /* 0x00005410b5007816 */ /* 0x000fc800000000b4 */
[----:B------:R-:W-:Y:S02]  /*6670*/  LOP3.LUT R131, R26, R0, RZ, 0xc0, !PT ;  /* 0x000000001a837212 */ /* 0x000fe400078ec0ff */
[----:B------:R-:W-:-:S04]  /*6680*/  PRMT R0, R235, 0x5410, R234 ;  /* 0x00005410eb007816 */ /* 0x000fc800000000ea */
[----:B------:R-:W-:Y:S01]  /*6690*/  LOP3.LUT R124, R23, R0, RZ, 0xc0, !PT ;  /* 0x00000000177c7212 */ /* 0x000fe200078ec0ff */
[C---:B------:R-:W-:Y:S01]  /*66a0*/  HMMA.16816.F32.BF16 R160, R128.reuse, R136, R160 ;  /* 0x0000008880a0723c */ /* 0x040fe200000418a0 */
[----:B------:R-:W-:Y:S01]  /*66b0*/  PRMT R0, R233, 0x5410, R232 ;  /* 0x00005410e9007816 */ /* 0x000fe200000000e8 */
[----:B------:R-:W1:Y:S03]  /*66c0*/  LDSM.16.MT88.4 R20, [R194+0xb000] ;  /* 0x00b00000c214783b */ /* 0x000e660000004200 */
[----:B------:R-:W-:Y:S02]  /*66d0*/  LOP3.LUT R125, R24, R0, RZ, 0xc0, !PT ;  /* 0x00000000187d7212 */ /* 0x000fe400078ec0ff */
[----:B------:R-:W-:Y:S01]  /*66e0*/  PRMT R0, R223, 0x5410, R222 ;  /* 0x00005410df007816 */ /* 0x000fe200000000de */
[----:B------:R-:W-:Y:S03]  /*66f0*/  HMMA.16816.F32.BF16 R168, R128, R80, R168 ;  /* 0x0000005080a8723c */ /* 0x000fe600000418a8 */
[----:B------:R-:W-:-:S02]  /*6700*/  LOP3.LUT R126, R27, R0, RZ, 0xc0, !PT ;  /* 0x000000001b7e7212 */ /* 0x000fc400078ec0ff */
[----:B------:R-:W-:-:S04]  /*6710*/  PRMT R0, R213, 0x5410, R212 ;  /* 0x00005410d5007816 */ /* 0x000fc800000000d4 */
[----:B------:R-:W-:Y:S01]  /*6720*/  LOP3.LUT R127, R28, R0, RZ, 0xc0, !PT ;  /* 0x000000001c7f7212 */ /* 0x000fe200078ec0ff */
[----:B------:R-:W-:Y:S08]  /*6730*/  HMMA.16816.F32.BF16 R56, R4, R224, RZ ;  /* 0x000000e00438723c */ /* 0x000ff000000418ff */
[C---:B------:R-:W-:Y:S01]  /*6740*/  HMMA.16816.F32.BF16 R144, R124.reuse, R136, R144 ;  /* 0x000000887c90723c */ /* 0x040fe20000041890 */
[----:B------:R2:W3:Y:S04]  /*6750*/  LDL.LU.S16 R136, [R1+0x3c] ;  /* 0x00003c0001887983 */ /* 0x0004e80000300600 */
[----:B------:R2:W4:Y:S03]  /*6760*/  LDL.LU.S16 R137, [R1+0x38] ;  /* 0x0000380001897983 */ /* 0x0005260000300600 */
[----:B------:R-:W-:Y:S01]  /*6770*/  HMMA.16816.F32.BF16 R152, R124, R80, R152 ;  /* 0x000000507c98723c */ /* 0x000fe20000041898 */
[----:B------:R2:W5:Y:S04]  /*6780*/  LDL.LU.S16 R172, [R1+0x28] ;  /* 0x0000280001ac7983 */ /* 0x0005680000300600 */
[----:B------:R2:W2:Y:S02]  /*6790*/  LDL.LU.S16 R173, [R1+0x20] ;  /* 0x0000200001ad7983 */ /* 0x0004a40000300600 */
[----:B------:R-:W-:-:S02]  /*67a0*/  IMAD.MOV.U32 R81, RZ, RZ, R53 ;  /* 0x000000ffff517224 */ /* 0x000fc400078e0035 */
[----:B------:R-:W-:Y:S01]  /*67b0*/  HMMA.16816.F32.BF16 R52, R8, R224, RZ ;  /* 0x000000e00834723c */ /* 0x000fe200000418ff */
[----:B------:R1:W2:Y:S04]  /*67c0*/  LDL.LU.S16 R224, [R1+0x2c] ;  /* 0x00002c0001e07983 */ /* 0x0002a80000300600 */
[----:B------:R1:W2:Y:S01]  /*67d0*/  LDL.LU.S16 R225, [R1+0x24] ;  /* 0x0000240001e17983 */ /* 0x0002a20000300600 */
[----:B------:R-:W-:-:S05]  /*67e0*/  LOP3.LUT R2, R85, UR15, R76, 0x96, !PT ;  /* 0x0000000f55027c12 */ /* 0x000fca000f8e964c */
[----:B------:R-:W-:-:S05]  /*67f0*/  IMAD.WIDE.U32 R2, R2, -0x2daee0ad, RZ ;  /* 0xd2511f5302027825 */ /* 0x000fca00078e00ff */
[----:B------:R-:W-:Y:S02]  /*6800*/  LOP3.LUT R3, R3, UR13, R92, 0x96, !PT ;  /* 0x0000000d03037c12 */ /* 0x000fe4000f8e965c */
[----:B------:R-:W-:-:S03]  /*6810*/  LOP3.LUT R2, R67, UR11, R2, 0x96, !PT ;  /* 0x0000000b43027c12 */ /* 0x000fc6000f8e9602 */
[----:B------:R-:W-:-:S04]  /*6820*/  IMAD.WIDE.U32 R14, R3, -0x326172a9, RZ ;  /* 0xcd9e8d57030e7825 */ /* 0x000fc800078e00ff */
[----:B------:R-:W-:Y:S01]  /*6830*/  IMAD.WIDE.U32 R2, R2, -0x326172a9, RZ ;  /* 0xcd9e8d5702027825 */ /* 0x000fe200078e00ff */
[----:B------:R-:W-:-:S04]  /*6840*/  LOP3.LUT R12, R15, UR12, R78, 0x96, !PT ;  /* 0x0000000c0f0c7c12 */ /* 0x000fc8000f8e964e */
[----:B------:R-:W-:Y:S01]  /*6850*/  LOP3.LUT R14, R3, UR10, R14, 0x96, !PT ;  /* 0x0000000a030e7c12 */ /* 0x000fe2000f8e960e */
[----:B------:R-:W-:Y:S01]  /*6860*/  IMAD.WIDE.U32 R12, R12, -0x2daee0ad, RZ ;  /* 0xd2511f530c0c7825 */ /* 0x000fe200078e00ff */
[----:B------:R-:W-:-:S03]  /*6870*/  LOP3.LUT R0, R101, 0x7ffffffc, RZ, 0xc0, !PT ;  /* 0x7ffffffc65007812 */ /* 0x000fc600078ec0ff */
[----:B------:R-:W-:Y:S01]  /*6880*/  IMAD.WIDE.U32 R14, R14, -0x2daee0ad, RZ ;  /* 0xd2511f530e0e7825 */ /* 0x000fe200078e00ff */
[----:B------:R-:W-:Y:S01]  /*6890*/  LOP3.LUT R13, R13, UR9, R66, 0x96, !PT ;  /* 0x000000090d0d7c12 */ /* 0x000fe2000f8e9642 */
[----:B------:R-:W1:Y:S03]  /*68a0*/  LDC.U8 R80, c[0x0][0x2d8] ;  /* 0x0000b600ff507b82 */ /* 0x000e660000000000 */
[----:B------:R-:W-:Y:S01]  /*68b0*/  LOP3.LUT R3, R15, UR7, R12, 0x96, !PT ;  /* 0x000000070f037c12 */ /* 0x000fe2000f8e960c */
[----:B------:R-:W-:-:S04]  /*68c0*/  IMAD.WIDE.U32 R12, R13, -0x326172a9, RZ ;  /* 0xcd9e8d570d0c7825 */ /* 0x000fc800078e00ff */
[----:B------:R-:W-:Y:S01]  /*68d0*/  IMAD.IADD R0, R100, 0x1, -R0 ;  /* 0x0000000164007824 */ /* 0x000fe200078e0a00 */
[----:B------:R-:W-:Y:S01]  /*68e0*/  LOP3.LUT R13, R13, UR8, R2, 0x96, !PT ;  /* 0x000000080d0d7c12 */ /* 0x000fe2000f8e9602 */
[----:B------:R-:W-:-:S04]  /*68f0*/  IMAD.WIDE.U32 R2, R3, -0x326172a9, RZ ;  /* 0xcd9e8d5703027825 */ /* 0x000fc800078e00ff */
[----:B------:R-:W-:-:S04]  /*6900*/  IMAD.SHL.U32 R0, R0, 0x2, RZ ;  /* 0x0000000200007824 */ /* 0x000fc800078e00ff */
[----:B------:R-:W-:Y:S01]  /*6910*/  IMAD R24, R102, c[0x0][0x228], R0 ;  /* 0x00008a0066187a24 */ /* 0x000fe200078e0200 */
[----:B------:R-:W-:Y:S01]  /*6920*/  LOP3.LUT R0, R3, UR17, R12, 0x96, !PT ;  /* 0x0000001103007c12 */ /* 0x000fe2000f8e960c */
[----:B------:R-:W-:-:S05]  /*6930*/  IMAD.WIDE.U32 R12, R13, -0x2daee0ad, RZ ;  /* 0xd2511f530d0c7825 */ /* 0x000fca00078e00ff */
[C---:B------:R-:W-:Y:S02]  /*6940*/  LOP3.LUT R18, R12.reuse, 0xff, RZ, 0xc0, !PT ;  /* 0x000000ff0c127812 */ /* 0x040fe400078ec0ff */
[----:B------:R-:W-:Y:S02]  /*6950*/  LOP3.LUT R19, R12, 0xffff, RZ, 0xc0, !PT ;  /* 0x0000ffff0c137812 */ /* 0x000fe400078ec0ff */
[--C-:B------:R-:W-:Y:S02]  /*6960*/  SHF.R.U32.HI R28, RZ, 0x10, R12.reuse ;  /* 0x00000010ff1c7819 */ /* 0x100fe4000001160c */
[----:B------:R-:W-:Y:S02]  /*6970*/  SHF.R.U32.HI R27, RZ, 0x18, R12 ;  /* 0x00000018ff1b7819 */ /* 0x000fe4000001160c */
[----:B------:R-:W-:-:S04]  /*6980*/  LOP3.LUT R12, R0, 0xff, RZ, 0xc0, !PT ;  /* 0x000000ff000c7812 */ /* 0x000fc800078ec0ff */
[----:B-1----:R-:W-:Y:S02]  /*6990*/  ISETP.GE.U32.AND P3, PT, R80, R12, PT ;  /* 0x0000000c5000720c */ /* 0x002fe40003f66070 */
[----:B------:R-:W-:-:S04]  /*69a0*/  SHF.R.U32.HI R12, RZ, 0x18, R0 ;  /* 0x00000018ff0c7819 */ /* 0x000fc80000011600 */
[----:B------:R-:W-:Y:S02]  /*69b0*/  ISETP.GE.U32.AND P2, PT, R80, R12, PT ;  /* 0x0000000c5000720c */ /* 0x000fe40003f46070 */
[----:B------:R-:W-:Y:S02]  /*69c0*/  LOP3.LUT R12, R0, 0xffff, RZ, 0xc0, !PT ;  /* 0x0000ffff000c7812 */ /* 0x000fe400078ec0ff */
[----:B------:R-:W-:Y:S02]  /*69d0*/  SHF.R.U32.HI R15, RZ, 0x10, R0 ;  /* 0x00000010ff0f7819 */ /* 0x000fe40000011600 */
[----:B------:R-:W-:Y:S02]  /*69e0*/  LOP3.LUT R0, R2, 0xffff, RZ, 0xc0, !PT ;  /* 0x0000ffff02007812 */ /* 0x000fe400078ec0ff */
[----:B------:R-:W-:-:S04]  /*69f0*/  SHF.R.U32.HI R3, RZ, 0x8, R12 ;  /* 0x00000008ff037819 */ /* 0x000fc8000001160c */
[----:B------:R-:W-:Y:S02]  /*6a00*/  LOP3.LUT R3, R3, 0xffff, RZ, 0xc0, !PT ;  /* 0x0000ffff03037812 */ /* 0x000fe400078ec0ff */
[----:B------:R-:W-:Y:S02]  /*6a10*/  SHF.R.U32.HI R0, RZ, 0x8, R0 ;  /* 0x00000008ff007819 */ /* 0x000fe40000011600 */
[----:B------:R-:W-:Y:S02]  /*6a20*/  ISETP.GE.U32.AND P4, PT, R80, R3, PT ;  /* 0x000000035000720c */ /* 0x000fe40003f86070 */
[----:B------:R-:W-:Y:S02]  /*6a30*/  LOP3.LUT R0, R0, 0xffff, RZ, 0xc0, !PT ;  /* 0x0000ffff00007812 */ /* 0x000fe400078ec0ff */
[----:B------:R-:W-:Y:S02]  /*6a40*/  LOP3.LUT R3, R2, 0xff, RZ, 0xc0, !PT ;  /* 0x000000ff02037812 */ /* 0x000fe400078ec0ff */
[----:B------:R-:W-:-:S02]  /*6a50*/  ISETP.GE.U32.AND P1, PT, R80, R0, PT ;  /* 0x000000005000720c */ /* 0x000fc40003f26070 */
[----:B------:R-:W-:Y:S02]  /*6a60*/  LOP3.LUT R15, R15, 0xff, RZ, 0xc0, !PT ;  /* 0x000000ff0f0f7812 */ /* 0x000fe400078ec0ff */
[C---:B------:R-:W-:Y:S02]  /*6a70*/  ISETP.GE.U32.AND P5, PT, R80.reuse, R3, PT ;  /* 0x000000035000720c */ /* 0x040fe40003fa6070 */
[--C-:B------:R-:W-:Y:S01]  /*6a80*/  SHF.R.U32.HI R3, RZ, 0x10, R2.reuse ;  /* 0x00000010ff037819 */ /* 0x100fe20000011602 */
[----:B------:R-:W-:Y:S01]  /*6a90*/  @!P4 HFMA2.BF16_V2 R100, -RZ.H0_H0, RZ.H0_H0, -R50.H0_H0 ;  /* 0x200000ffff64c231 */ /* 0x000fe20000340932 */
[----:B------:R-:W-:Y:S02]  /*6aa0*/  ISETP.GE.U32.AND P6, PT, R80, R15, PT ;  /* 0x0000000f5000720c */ /* 0x000fe40003fc6070 */
[----:B------:R-:W-:Y:S01]  /*6ab0*/  SHF.R.U32.HI R2, RZ, 0x18, R2 ;  /* 0x00000018ff027819 */ /* 0x000fe20000011602 */
[----:B------:R-:W-:Y:S01]  /*6ac0*/  @!P2 HFMA2.BF16_V2 R104, -RZ.H0_H0, RZ.H0_H0, -R61.H0_H0 ;  /* 0x200000ffff68a231 */ /* 0x000fe2000034093d */
[----:B------:R-:W-:-:S02]  /*6ad0*/  @!P4 PRMT R50, R100, 0x5410, RZ ;  /* 0x000054106432c816 */ /* 0x000fc400000000ff */
[----:B------:R-:W-:Y:S02]  /*6ae0*/  ISETP.GE.U32.AND P4, PT, R80, R2, PT ;  /* 0x000000025000720c */ /* 0x000fe40003f86070 */
[----:B------:R-:W-:Y:S02]  /*6af0*/  LOP3.LUT R2, R3, 0xff, RZ, 0xc0, !PT ;  /* 0x000000ff03027812 */ /* 0x000fe400078ec0ff */
[----:B------:R-:W-:Y:S01]  /*6b00*/  LOP3.LUT R14, R13, UR16, R14, 0x96, !PT ;  /* 0x000000100d0e7c12 */ /* 0x000fe2000f8e960e */
[----:B------:R-:W-:Y:S01]  /*6b10*/  @!P1 HFMA2.BF16_V2 R101, -RZ.H0_H0, RZ.H0_H0, -R238.H0_H0 ;  /* 0x200000ffff659231 */ /* 0x000fe200003409ee */
[----:B------:R-:W-:Y:S02]  /*6b20*/  @!P2 PRMT R61, R104, 0x5410, RZ ;  /* 0x00005410683da816 */ /* 0x000fe400000000ff */
[----:B------:R-:W-:Y:S02]  /*6b30*/  ISETP.GE.U32.AND P2, PT, R80, R2, PT ;  /* 0x000000025000720c */ /* 0x000fe40003f46070 */
[----:B------:R-:W-:Y:S01]  /*6b40*/  LOP3.LUT R2, R14, 0xff, RZ, 0xc0, !PT ;  /* 0x000000ff0e027812 */ /* 0x000fe200078ec0ff */
[----:B------:R-:W-:Y:S01]  /*6b50*/  @!P6 HFMA2.BF16_V2 R105, -RZ.H0_H0, RZ.H0_H0, -R60.H0_H0 ;  /* 0x200000ffff69e231 */ /* 0x000fe2000034093c */
[----:B------:R-:W-:-:S02]  /*6b60*/  @!P1 PRMT R238, R101, 0x5410, RZ ;  /* 0x0000541065ee9816 */ /* 0x000fc400000000ff */
[C---:B------:R-:W-:Y:S02]  /*6b70*/  ISETP.GE.U32.AND P1, PT, R80.reuse, R2, PT ;  /* 0x000000025000720c */ /* 0x040fe40003f26070 */
[--C-:B------:R-:W-:Y:S02]  /*6b80*/  SHF.R.U32.HI R2, RZ, 0x18, R14.reuse ;  /* 0x00000018ff027819 */ /* 0x100fe4000001160e */
[----:B------:R-:W-:Y:S02]  /*6b90*/  @!P6 PRMT R60, R105, 0x5410, RZ ;  /* 0x00005410693ce816 */ /* 0x000fe400000000ff */
[----:B------:R-:W-:Y:S02]  /*6ba0*/  ISETP.GE.U32.AND P6, PT, R80, R2, PT ;  /* 0x000000025000720c */ /* 0x000fe40003fc6070 */
[----:B------:R-:W-:Y:S01]  /*6bb0*/  SHF.R.U32.HI R3, RZ, 0x10, R14 ;  /* 0x00000010ff037819 */ /* 0x000fe2000001160e */
[----:B------:R-:W-:Y:S01]  /*6bc0*/  @!P5 HFMA2.BF16_V2 R103, -RZ.H0_H0, RZ.H0_H0, -R239.H0_H0 ;  /* 0x200000ffff67d231 */ /* 0x000fe200003409ef */
[----:B------:R-:W-:-:S02]  /*6bd0*/  LOP3.LUT R2, R14, 0xffff, RZ, 0xc0, !PT ;  /* 0x0000ffff0e027812 */ /* 0x000fc400078ec0ff */
[----:B------:R-:W-:Y:S02]  /*6be0*/  LOP3.LUT R16, R49, UR10, R64, 0x96, !PT ;  /* 0x0000000a31107c12 */ /* 0x000fe4000f8e9640 */
[----:B------:R-:W-:Y:S02]  /*6bf0*/  LOP3.LUT R3, R3, 0xff, RZ, 0xc0, !PT ;  /* 0x000000ff03037812 */ /* 0x000fe400078ec0ff */
[----:B------:R-:W-:Y:S01]  /*6c00*/  SHF.R.U32.HI R2, RZ, 0x8, R2 ;  /* 0x00000008ff027819 */ /* 0x000fe20000011602 */
[----:B------:R-:W-:Y:S01]  /*6c10*/  @!P3 HFMA2.BF16_V2 R102, -RZ.H0_H0, RZ.H0_H0, -R51.H0_H0 ;  /* 0x200000ffff66b231 */ /* 0x000fe20000340933 */
[----:B------:R-:W-:Y:S01]  /*6c20*/  @!P5 PRMT R239, R103, 0x5410, RZ ;  /* 0x0000541067efd816 */ /* 0x000fe200000000ff */
[----:B------:R-:W-:Y:S01]  /*6c30*/  @!P4 HFMA2.BF16_V2 R106, -RZ.H0_H0, RZ.H0_H0, -R237.H0_H0 ;  /* 0x200000ffff6ac231 */ /* 0x000fe200003409ed */
[----:B------:R-:W-:Y:S01]  /*6c40*/  ISETP.GE.U32.AND P5, PT, R80, R3, PT ;  /* 0x000000035000720c */ /* 0x000fe20003fa6070 */
[----:B------:R-:W-:Y:S01]  /*6c50*/  IMAD.WIDE.U32 R16, R16, -0x2daee0ad, RZ ;  /* 0xd2511f5310107825 */ /* 0x000fe200078e00ff */
[----:B------:R-:W-:-:S02]  /*6c60*/  LOP3.LUT R2, R2, 0xffff, RZ, 0xc0, !PT ;  /* 0x0000ffff02027812 */ /* 0x000fc400078ec0ff */
[----:B------:R-:W-:Y:S02]  /*6c70*/  @!P3 PRMT R51, R102, 0x5410, RZ ;  /* 0x000054106633b816 */ /* 0x000fe400000000ff */
[----:B------:R-:W-:Y:S02]  /*6c80*/  @!P4 PRMT R237, R106, 0x5410, RZ ;  /* 0x000054106aedc816 */ /* 0x000fe400000000ff */
[C---:B------:R-:W-:Y:S02]  /*6c90*/  ISETP.GE.U32.AND P3, PT, R80.reuse, R18, PT ;  /* 0x000000125000720c */ /* 0x040fe40003f66070 */
[----:B------:R-:W-:Y:S02]  /*6ca0*/  ISETP.GE.U32.AND P4, PT, R80, R2, PT ;  /* 0x000000025000720c */ /* 0x000fe40003f86070 */
[----:B------:R-:W-:Y:S02]  /*6cb0*/  LOP3.LUT R12, R17, UR7, R94, 0x96, !PT ;  /* 0x00000007110c7c12 */ /* 0x000fe4000f8e965e */
[----:B------:R-:W-:Y:S01]  /*6cc0*/  SHF.R.U32.HI R2, RZ, 0x8, R19 ;  /* 0x00000008ff027819 */ /* 0x000fe20000011613 */
[----:B------:R-:W-:-:S02]  /*6cd0*/  @!P2 HFMA2.BF16_V2 R107, -RZ.H0_H0, RZ.H0_H0, -R236.H0_H0 ;  /* 0x200000ffff6ba231 */ /* 0x000fc400003409ec */
[----:B------:R-:W-:Y:S01]  /*6ce0*/  IMAD.WIDE.U32 R12, R12, -0x326172a9, RZ ;  /* 0xcd9e8d570c0c7825 */ /* 0x000fe200078e00ff */
[----:B------:R-:W-:Y:S01]  /*6cf0*/  LOP3.LUT R2, R2, 0xffff, RZ, 0xc0, !PT ;  /* 0x0000ffff02027812 */ /* 0x000fe200078ec0ff */
[----:B------:R-:W-:Y:S01]  /*6d00*/  @!P5 HFMA2.BF16_V2 R143, -RZ.H0_H0, RZ.H0_H0, -R233.H0_H0 ;  /* 0x200000ffff8fd231 */ /* 0x000fe200003409e9 */
[----:B------:R-:W-:Y:S02]  /*6d10*/  @!P2 PRMT R236, R107, 0x5410, RZ ;  /* 0x000054106beca816 */ /* 0x000fe400000000ff */
[----:B------:R-:W-:Y:S02]  /*6d20*/  ISETP.GE.U32.AND P2, PT, R80, R2, PT ;  /* 0x000000025000720c */ /* 0x000fe40003f46070 */
[----:B------:R-:W-:Y:S02]  /*6d30*/  LOP3.LUT R2, R28, 0xff, RZ, 0xc0, !PT ;  /* 0x000000ff1c027812 */ /* 0x000fe400078ec0ff */
[----:B------:R-:W-:Y:S01]  /*6d40*/  LOP3.LUT R0, R13, UR17, R62, 0x96, !PT ;  /* 0x000000110d007c12 */ /* 0x000fe2000f8e963e */
[----:B------:R-:W-:Y:S01]  /*6d50*/  @!P3 HFMA2.BF16_V2 R141, -RZ.H0_H0, RZ.H0_H0, -R223.H0_H0 ;  /* 0x200000ffff8db231 */ /* 0x000fe200003409df */
[----:B------:R-:W-:-:S02]  /*6d60*/  @!P5 PRMT R233, R143, 0x5410, RZ ;  /* 0x000054108fe9d816 */ /* 0x000fc400000000ff */
[----:B------:R-:W-:Y:S02]  /*6d70*/  ISETP.GE.U32.AND P5, PT, R80, R2, PT ;  /* 0x000000025000720c */ /* 0x000fe40003fa6070 */
[----:B------:R-:W-:Y:S01]  /*6d80*/  LOP3.LUT R2, R0, 0xff, RZ, 0xc0, !PT ;  /* 0x000000ff00027812 */ /* 0x000fe200078ec0ff */
[----:B------:R-:W-:Y:S01]  /*6d90*/  @!P6 HFMA2.BF16_V2 R142, -RZ.H0_H0, RZ.H0_H0, -R232.H0_H0 ;  /* 0x200000ffff8ee231 */ /* 0x000fe200003409e8 */
[----:B------:R-:W-:Y:S02]  /*6da0*/  @!P3 PRMT R223, R141, 0x5410, RZ ;  /* 0x000054108ddfb816 */ /* 0x000fe400000000ff */
[----:B------:R-:W-:Y:S02]  /*6db0*/  ISETP.GE.U32.AND P3, PT, R80, R2, PT ;  /* 0x000000025000720c */ /* 0x000fe40003f66070 */
[----:B------:R-:W-:Y:S02]  /*6dc0*/  SHF.R.U32.HI R2, RZ, 0x18, R0 ;  /* 0x00000018ff027819 */ /* 0x000fe40000011600 */
[----:B------:R-:W-:-:S02]  /*6dd0*/  @!P6 PRMT R232, R142, 0x5410, RZ ;  /* 0x000054108ee8e816 */ /* 0x000fc400000000ff */
[----:B------:R-:W-:Y:S02]  /*6de0*/  ISETP.GE.U32.AND P6, PT, R80, R2, PT ;  /* 0x000000025000720c */ /* 0x000fe40003fc6070 */
[----:B------:R-:W-:Y:S02]  /*6df0*/  SHF.R.U32.HI R2, RZ, 0x10, R0 ;  /* 0x00000010ff027819 */ /* 0x000fe40000011600 */
[----:B------:R-:W-:Y:S01]  /*6e00*/  LOP3.LUT R0, R0, 0xffff, RZ, 0xc0, !PT ;  /* 0x0000ffff00007812 */ /* 0x000fe200078ec0ff */
[----:B------:R-:W-:-:S03]  /*6e10*/  @!P5 HFMA2.BF16_V2 R149, -RZ.H0_H0, RZ.H0_H0, -R213.H0_H0 ;  /* 0x200000ffff95d231 */ /* 0x000fc600003409d5 */
[----:B------:R-:W-:-:S04]  /*6e20*/  SHF.R.U32.HI R0, RZ, 0x8, R0 ;  /* 0x00000008ff007819 */ /* 0x000fc80000011600 */
[----:B------:R-:W-:Y:S02]  /*6e30*/  LOP3.LUT R0, R0, 0xffff, RZ, 0xc0, !PT ;  /* 0x0000ffff00007812 */ /* 0x000fe400078ec0ff */
[----:B------:R-:W-:Y:S02]  /*6e40*/  @!P5 PRMT R213, R149, 0x5410, RZ ;  /* 0x0000541095d5d816 */ /* 0x000fe400000000ff */
[----:B------:R-:W-:Y:S02]  /*6e50*/  ISETP.GE.U32.AND P5, PT, R80, R0, PT ;  /* 0x000000005000720c */ /* 0x000fe40003fa6070 */
[----:B------:R-:W-:-:S04]  /*6e60*/  LOP3.LUT R13, R12, 0xffff, RZ, 0xc0, !PT ;  /* 0x0000ffff0c0d7812 */ /* 0x000fc800078ec0ff */
[----:B------:R-:W-:Y:S01]  /*6e70*/  SHF.R.U32.HI R0, RZ, 0x8, R13 ;  /* 0x00000008ff007819 */ /* 0x000fe2000001160d */
[----:B------:R-:W-:Y:S02]  /*6e80*/  @!P1 HFMA2.BF16_V2 R122, -RZ.H0_H0, RZ.H0_H0, -R235.H0_H0 ;  /* 0x200000ffff7a9231 */ /* 0x000fe400003409eb */
[----:B------:R-:W-:-:S03]  /*6e90*/  @!P2 HFMA2.BF16_V2 R123, -RZ.H0_H0, RZ.H0_H0, -R222.H0_H0 ;  /* 0x200000ffff7ba231 */ /* 0x000fc600003409de */
[----:B------:R-:W-:Y:S02]  /*6ea0*/  @!P1 PRMT R235, R122, 0x5410, RZ ;  /* 0x000054107aeb9816 */ /* 0x000fe400000000ff */
[----:B------:R-:W-:Y:S02]  /*6eb0*/  ISETP.GE.U32.AND P1, PT, R80, R27, PT ;  /* 0x0000001b5000720c */ /* 0x000fe40003f26070 */
[----:B------:R-:W-:Y:S02]  /*6ec0*/  LOP3.LUT R2, R2, 0xff, RZ, 0xc0, !PT ;  /* 0x000000ff02027812 */ /* 0x000fe400078ec0ff */
[----:B------:R-:W-:Y:S02]  /*6ed0*/  @!P2 PRMT R222, R123, 0x5410, RZ ;  /* 0x000054107bdea816 */ /* 0x000fe400000000ff */
[----:B------:R-:W-:Y:S01]  /*6ee0*/  ISETP.GE.U32.AND P2, PT, R80, R2, PT ;  /* 0x000000025000720c */ /* 0x000fe20003f46070 */
[----:B------:R-:W-:Y:S01]  /*6ef0*/  IMAD.WIDE.U32 R2, R48, -0x2daee0ad, RZ ;  /* 0xd2511f5330027825 */ /* 0x000fe200078e00ff */
[----:B------:R-:W-:-:S05]  /*6f00*/  LOP3.LUT R0, R0, 0xffff, RZ, 0xc0, !PT ;  /* 0x0000ffff00007812 */ /* 0x000fca00078ec0ff */
[----:B------:R-:W-:Y:S02]  /*6f10*/  @!P1 HFMA2.BF16_V2 R148, -RZ.H0_H0, RZ.H0_H0, -R212.H0_H0 ;  /* 0x200000ffff949231 */ /* 0x000fe400003409d4 */
[----:B--2---:R-:W-:-:S05]  /*6f20*/  @!P5 HFMA2.BF16_V2 R225, -RZ.H0_H0, RZ.H0_H0, -R30.H0_H0 ;  /* 0x200000ffffe1d231 */ /* 0x004fca000034091e */
[----:B------:R-:W-:-:S04]  /*6f30*/  PRMT R13, R225, 0x7610, R13 ;  /* 0x00007610e10d7816 */ /* 0x000fc8000000000d */
[----:B------:R-:W-:Y:S02]  /*6f40*/  @!P5 PRMT R30, R13, 0x5410, RZ ;  /* 0x000054100d1ed816 */ /* 0x000fe400000000ff */
[----:B------:R1:W2:Y:S01]  /*6f50*/  LDL.LU.S16 R13, [R1+0x40] ;  /* 0x00004000010d7983 */ /* 0x0002a20000300600 */
[----:B------:R-:W-:-:S05]  /*6f60*/  @!P3 HFMA2.BF16_V2 R224, -RZ.H0_H0, RZ.H0_H0, -R29.H0_H0 ;  /* 0x200000ffffe0b231 */ /* 0x000fca000034091d */
[----:B------:R-:W-:-:S04]  /*6f70*/  PRMT R18, R224, 0x7610, R18 ;  /* 0x00007610e0127816 */ /* 0x000fc80000000012 */
[----:B------:R-:W-:Y:S02]  /*6f80*/  @!P3 PRMT R29, R18, 0x5410, RZ ;  /* 0x00005410121db816 */ /* 0x000fe400000000ff */
[----:B------:R1:W2:Y:S04]  /*6f90*/  LDL.LU.S16 R18, [R1+0x44] ;  /* 0x0000440001127983 */ /* 0x0002a80000300600 */
[----:B------:R1:W2:Y:S04]  /*6fa0*/  LDL.LU.S16 R62, [R1+0x48] ;  /* 0x00004800013e7983 */ /* 0x0002a80000300600 */
[----:B------:R1:W2:Y:S04]  /*6fb0*/  LDL.LU.S16 R49, [R1+0x58] ;  /* 0x0000580001317983 */ /* 0x0002a80000300600 */
[----:B------:R1:W2:Y:S01]  /*6fc0*/  LDL.LU.S16 R48, [R1+0x54] ;  /* 0x0000540001307983 */ /* 0x0002a20000300600 */
[----:B------:R-:W-:Y:S01]  /*6fd0*/  @!P1 PRMT R212, R148, 0x5410, RZ ;  /* 0x0000541094d49816 */ /* 0x000fe200000000ff */
[----:B------:R-:W-:Y:S01]  /*6fe0*/  @!P2 HFMA2.BF16_V2 R151, -RZ.H0_H0, RZ.H0_H0, -R35.H0_H0 ;  /* 0x200000ffff97a231 */ /* 0x000fe20000340923 */
[----:B------:R-:W-:Y:S01]  /*6ff0*/  ISETP.GE.U32.AND P1, PT, R80, R0, PT ;  /* 0x000000005000720c */ /* 0x000fe20003f26070 */
[----:B------:R1:W2:Y:S01]  /*7000*/  LDL.LU.S16 R28, [R1+0x50] ;  /* 0x00005000011c7983 */ /* 0x0002a20000300600 */
[----:B------:R-:W-:-:S02]  /*7010*/  LOP3.LUT R15, R12, 0xff, RZ, 0xc0, !PT ;  /* 0x000000ff0c0f7812 */ /* 0x000fc400078ec0ff */
[--C-:B------:R-:W-:Y:S01]  /*7020*/  SHF.R.U32.HI R26, RZ, 0x10, R12.reuse ;  /* 0x00000010ff1a7819 */ /* 0x100fe2000001160c */
[----:B------:R1:W2:Y:S01]  /*7030*/  LDL.LU.S16 R27, [R1+0x4c] ;  /* 0x00004c00011b7983 */ /* 0x0002a20000300600 */
[----:B------:R-:W-:Y:S02]  /*7040*/  SHF.R.U32.HI R25, RZ, 0x18, R12 ;  /* 0x00000018ff197819 */ /* 0x000fe4000001160c */
[----:B------:R-:W-:Y:S02]  /*7050*/  LOP3.LUT R0, R3, UR16, R16, 0x96, !PT ;  /* 0x0000001003007c12 */ /* 0x000fe4000f8e9610 */
[C---:B------:R-:W-:Y:S02]  /*7060*/  LOP3.LUT R12, R2.reuse, 0xff, RZ, 0xc0, !PT ;  /* 0x000000ff020c7812 */ /* 0x040fe400078ec0ff */
[----:B------:R-:W-:Y:S02]  /*7070*/  LOP3.LUT R17, R2, 0xffff, RZ, 0xc0, !PT ;  /* 0x0000ffff02117812 */ /* 0x000fe400078ec0ff */
[----:B------:R-:W-:-:S02]  /*7080*/  SHF.R.U32.HI R16, RZ, 0x10, R2 ;  /* 0x00000010ff107819 */ /* 0x000fc40000011602 */
[----:B------:R-:W-:Y:S02]  /*7090*/  SHF.R.U32.HI R2, RZ, 0x18, R2 ;  /* 0x00000018ff027819 */ /* 0x000fe40000011602 */
[----:B------:R-:W-:Y:S02]  /*70a0*/  @!P2 PRMT R35, R151, 0x5410, RZ ;  /* 0x000054109723a816 */ /* 0x000fe400000000ff */
[----:B------:R-:W-:Y:S02]  /*70b0*/  ISETP.GE.U32.AND P2, PT, R80, R2, PT ;  /* 0x000000025000720c */ /* 0x000fe40003f46070 */
[----:B------:R-:W-:Y:S02]  /*70c0*/  LOP3.LUT R2, R26, 0xff, RZ, 0xc0, !PT ;  /* 0x000000ff1a027812 */ /* 0x000fe400078ec0ff */
[----:B------:R1:W2:Y:S01]  /*70d0*/  LDL.LU.S16 R26, [R1+0x60] ;  /* 0x00006000011a7983 */ /* 0x0002a20000300600 */
[----:B------:R-:W-:-:S05]  /*70e0*/  @!P4 HFMA2.BF16_V2 R121, -RZ.H0_H0, RZ.H0_H0, -R234.H0_H0 ;  /* 0x200000ffff79c231 */ /* 0x000fca00003409ea */
[----:B------:R-:W-:Y:S02]  /*70f0*/  @!P4 PRMT R234, R121, 0x5410, RZ ;  /* 0x0000541079eac816 */ /* 0x000fe400000000ff */
[----:B------:R-:W-:Y:S01]  /*7100*/  ISETP.GE.U32.AND P4, PT, R80, R15, PT ;  /* 0x0000000f5000720c */ /* 0x000fe20003f86070 */
[----:B-----5:R-:W-:-:S05]  /*7110*/  @!P6 HFMA2.BF16_V2 R172, -RZ.H0_H0, RZ.H0_H0, -R34.H0_H0 ;  /* 0x200000fffface231 */ /* 0x020fca0000340922 */
[----:B------:R-:W-:-:S07]  /*7120*/  PRMT R15, R172, 0x7610, R15 ;  /* 0x00007610ac0f7816 */ /* 0x000fce000000000f */
[----:B------:R-:W-:Y:S01]  /*7130*/  @!P4 HFMA2.BF16_V2 R173, -RZ.H0_H0, RZ.H0_H0, -R47.H0_H0 ;  /* 0x200000ffffadc231 */ /* 0x000fe2000034092f */
[----:B------:R-:W-:Y:S01]  /*7140*/  @!P6 PRMT R34, R15, 0x5410, RZ ;  /* 0x000054100f22e816 */ /* 0x000fe200000000ff */
[----:B------:R-:W-:-:S03]  /*7150*/  @!P1 HFMA2.BF16_V2 R150, -RZ.H0_H0, RZ.H0_H0, -R46.H0_H0 ;  /* 0x200000ffff969231 */ /* 0x000fc6000034092e */
[----:B------:R-:W-:Y:S02]  /*7160*/  PRMT R3, R173, 0x7610, R3 ;  /* 0x00007610ad037816 */ /* 0x000fe40000000003 */
[C---:B------:R-:W-:Y:S02]  /*7170*/  ISETP.GE.U32.AND P3, PT, R80.reuse, R25, PT ;  /* 0x000000195000720c */ /* 0x040fe40003f66070 */
[----:B------:R-:W-:Y:S02]  /*7180*/  ISETP.GE.U32.AND P6, PT, R80, R2, PT ;  /* 0x000000025000720c */ /* 0x000fe40003fc6070 */
[----:B------:R-:W-:Y:S02]  /*7190*/  @!P4 PRMT R47, R3, 0x5410, RZ ;  /* 0x00005410032fc816 */ /* 0x000fe400000000ff */
[----:B------:R-:W-:Y:S02]  /*71a0*/  LOP3.LUT R3, R0, 0xff, RZ, 0xc0, !PT ;  /* 0x000000ff00037812 */ /* 0x000fe400078ec0ff */
[----:B------:R-:W-:-:S02]  /*71b0*/  @!P1 PRMT R46, R150, 0x5410, RZ ;  /* 0x00005410962e9816 */ /* 0x000fc400000000ff */
[----:B------:R-:W-:Y:S02]  /*71c0*/  ISETP.GE.U32.AND P1, PT, R80, R3, PT ;  /* 0x000000035000720c */ /* 0x000fe40003f26070 */
[----:B------:R-:W-:Y:S01]  /*71d0*/  LOP3.LUT R2, R0, 0xffff, RZ, 0xc0, !PT ;  /* 0x0000ffff00027812 */ /* 0x000fe200078ec0ff */
[----:B----4-:R-:W-:Y:S02]  /*71e0*/  @!P3 HFMA2.BF16_V2 R137, -RZ.H0_H0, RZ.H0_H0, -R44.H0_H0 ;  /* 0x200000ffff89b231 */ /* 0x010fe4000034092c */
[----:B---3--:R-:W-:Y:S01]  /*71f0*/  @!P6 HFMA2.BF16_V2 R136, -RZ.H0_H0, RZ.H0_H0, -R45.H0_H0 ;  /* 0x200000ffff88e231 */ /* 0x008fe2000034092d */
[----:B------:R-:W-:Y:S02]  /*7200*/  ISETP.GE.U32.AND P5, PT, R80, R12, PT ;  /* 0x0000000c5000720c */ /* 0x000fe40003fa6070 */
[----:B------:R-:W-:Y:S02]  /*7210*/  SHF.R.U32.HI R2, RZ, 0x8, R2 ;  /* 0x00000008ff027819 */ /* 0x000fe40000011602 */
[----:B------:R-:W-:-:S02]  /*7220*/  PRMT R14, R136, 0x7610, R14 ;  /* 0x00007610880e7816 */ /* 0x000fc4000000000e */
[----:B------:R-:W-:Y:S02]  /*7230*/  PRMT R12, R137, 0x7610, R12 ;  /* 0x00007610890c7816 */ /* 0x000fe4000000000c */
[----:B------:R-:W-:Y:S02]  /*7240*/  LOP3.LUT R2, R2, 0xffff, RZ, 0xc0, !PT ;  /* 0x0000ffff02027812 */ /* 0x000fe400078ec0ff */
[----:B------:R-:W-:Y:S02]  /*7250*/  @!P6 PRMT R45, R14, 0x5410, RZ ;  /* 0x000054100e2de816 */ /* 0x000fe400000000ff */
[----:B------:R-:W-:Y:S02]  /*7260*/  @!P3 PRMT R44, R12, 0x5410, RZ ;  /* 0x000054100c2cb816 */ /* 0x000fe400000000ff */
[----:B------:R-:W-:Y:S02]  /*7270*/  ISETP.GE.U32.AND P4, PT, R80, R2, PT ;  /* 0x000000025000720c */ /* 0x000fe40003f86070 */
[----:B------:R-:W-:-:S02]  /*7280*/  SHF.R.U32.HI R2, RZ, 0x18, R0 ;  /* 0x00000018ff027819 */ /* 0x000fc40000011600 */
[----:B------:R-:W-:-:S04]  /*7290*/  SHF.R.U32.HI R0, RZ, 0x10, R0 ;  /* 0x00000010ff007819 */ /* 0x000fc80000011600 */
[----:B------:R-:W-:Y:S02]  /*72a0*/  LOP3.LUT R0, R0, 0xff, RZ, 0xc0, !PT ;  /* 0x000000ff00007812 */ /* 0x000fe400078ec0ff */
[----:B------:R-:W-:Y:S02]  /*72b0*/  ISETP.GE.U32.AND P6, PT, R80, R2, PT ;  /* 0x000000025000720c */ /* 0x000fe40003fc6070 */
[----:B------:R-:W-:-:S04]  /*72c0*/  LOP3.LUT R2, R16, 0xff, RZ, 0xc0, !PT ;  /* 0x000000ff10027812 */ /* 0x000fc800078ec0ff */
[----:B------:R-:W-:Y:S01]  /*72d0*/  ISETP.GE.U32.AND P3, PT, R80, R2, PT ;  /* 0x000000025000720c */ /* 0x000fe20003f66070 */
[-C--:B------:R-:W-:Y:S08]  /*72e0*/  HMMA.16816.F32.BF16 R100, R8, R20.reuse, RZ ;  /* 0x000000140864723c */ /* 0x080ff000000418ff */
[----:B------:R-:W-:Y:S07]  /*72f0*/  HMMA.16816.F32.BF16 R104, R4, R20, RZ ;  /* 0x000000140468723c */ /* 0x000fee00000418ff */
[----:B------:R-:W-:-:S04]  /*7300*/  FADD.FTZ R20, R109, R95 ;  /* 0x0000005f6d147221 */ /* 0x000fc80000010000 */
[----:B------:R-:W-:Y:S01]  /*7310*/  FADD.FTZ R21, R93, R20 ;  /* 0x000000145d157221 */ /* 0x000fe20000010000 */
[-C--:B------:R-:W-:Y:S08]  /*7320*/  HMMA.16816.F32.BF16 R36, R128, R204.reuse, R36 ;  /* 0x000000cc8024723c */ /* 0x080ff00000041824 */
[----:B------:R-:W-:Y:S07]  /*7330*/  HMMA.16816.F32.BF16 R40, R124, R204, R40 ;  /* 0x000000cc7c28723c */ /* 0x000fee0000041828 */
[----:B------:R-:W-:Y:S01]  /*7340*/  IMAD.MOV.U32 R205, RZ, RZ, R33 ;  /* 0x000000ffffcd7224 */ /* 0x000fe200078e0021 */
[C---:B------:R-:W-:Y:S08]  /*7350*/  HMMA.16816.F32.BF16 R72, R4.reuse, R240, RZ ;  /* 0x000000f00448723c */ /* 0x040ff000000418ff */
[C---:B------:R-:W-:Y:S08]  /*7360*/  HMMA.16816.F32.BF16 R88, R4.reuse, R176, RZ ;  /* 0x000000b00458723c */ /* 0x040ff000000418ff */
[C---:B------:R-:W-:Y:S08]  /*7370*/  HMMA.16816.F32.BF16 R148, R4.reuse, R166, RZ ;  /* 0x000000a60494723c */ /* 0x040ff000000418ff */
[----:B------:R-:W-:Y:S08]  /*7380*/  HMMA.16816.F32.BF16 R92, R4, R178, RZ ;  /* 0x000000b2045c723c */ /* 0x000ff000000418ff */
[----:B------:R-:W-:Y:S07]  /*7390*/  HMMA.16816.F32.BF16 R68, R8, R240, RZ ;  /* 0x000000f00844723c */ /* 0x000fee00000418ff */
[----:B------:R-:W-:-:S02]  /*73a0*/  IMAD.MOV.U32 R241, RZ, RZ, R164 ;  /* 0x000000fffff17224 */ /* 0x000fc400078e00a4 */
[----:B------:R-:W-:Y:S02]  /*73b0*/  IMAD.MOV.U32 R240, RZ, RZ, R165 ;  /* 0x000000fffff07224 */ /* 0x000fe400078e00a5 */
[----:B------:R-:W-:Y:S01]  /*73c0*/  HMMA.16816.F32.BF16 R164, R8, R166, RZ ;  /* 0x000000a608a4723c */ /* 0x000fe200000418ff */
[----:B--2---:R-:W-:-:S05]  /*73d0*/  @!P1 HFMA2.BF16_V2 R13, -RZ.H0_H0, RZ.H0_H0, -R187.H0_H0 ;  /* 0x200000ffff0d9231 */ /* 0x004fca00003409bb */
[----:B------:R-:W-:Y:S02]  /*73e0*/  PRMT R3, R13, 0x7610, R3 ;  /* 0x000076100d037816 */ /* 0x000fe40000000003 */
[----:B------:R-:W2:Y:S02]  /*73f0*/  LDSM.16.MT88.4 R12, [R193+0xb000] ;  /* 0x00b00000c10c783b */ /* 0x000ea40000004200 */
[----:B------:R-:W-:Y:S02]  /*7400*/  @!P1 PRMT R187, R3, 0x5410, RZ ;  /* 0x0000541003bb9816 */ /* 0x000fe400000000ff */
[----:B------:R-:W-:Y:S01]  /*7410*/  ISETP.GE.U32.AND P1, PT, R80, R0, PT ;  /* 0x000000005000720c */ /* 0x000fe20003f26070 */
[----:B------:R-:W-:Y:S01]  /*7420*/  @!P4 HFMA2.BF16_V2 R18, -RZ.H0_H0, RZ.H0_H0, -R186.H0_H0 ;  /* 0x200000ffff12c231 */ /* 0x000fe200003409ba */
[----:B------:R-:W-:-:S04]  /*7430*/  SHF.R.U32.HI R0, RZ, 0x8, R17 ;  /* 0x00000008ff007819 */ /* 0x000fc80000011611 */
[----:B------:R-:W-:Y:S02]  /*7440*/  PRMT R2, R18, 0x7610, R2 ;  /* 0x0000761012027816 */ /* 0x000fe40000000002 */
[----:B------:R-:W-:Y:S01]  /*7450*/  LOP3.LUT R0, R0, 0xffff, RZ, 0xc0, !PT ;  /* 0x0000ffff00007812 */ /* 0x000fe200078ec0ff */
[----:B------:R-:W-:Y:S01]  /*7460*/  FADD.FTZ R3, R79, R65 ;  /* 0x000000414f037221 */ /* 0x000fe20000010000 */
[----:B------:R-:W-:Y:S01]  /*7470*/  @!P4 PRMT R186, R2, 0x5410, RZ ;  /* 0x0000541002bac816 */ /* 0x000fe200000000ff */
[----:B------:R-:W-:Y:S01]  /*7480*/  FADD.FTZ R2, R119, R118 ;  /* 0x0000007677027221 */ /* 0x000fe20000010000 */
[----:B------:R-:W-:Y:S01]  /*7490*/  ISETP.GE.U32.AND P4, PT, R80, R0, PT ;  /* 0x000000005000720c */ /* 0x000fe20003f86070 */
[----:B------:R-:W-:Y:S01]  /*74a0*/  @!P1 HFMA2.BF16_V2 R62, -RZ.H0_H0, RZ.H0_H0, -R185.H0_H0 ;  /* 0x200000ffff3e9231 */ /* 0x000fe200003409b9 */
[----:B------:R-:W-:Y:S01]  /*74b0*/  FADD.FTZ R0, R116, R111 ;  /* 0x0000006f74007221 */ /* 0x000fe20000010000 */
[----:B------:R-:W-:Y:S01]  /*74c0*/  @!P5 HFMA2.BF16_V2 R48, -RZ.H0_H0, RZ.H0_H0, -R183.H0_H0 ;  /* 0x200000ffff30d231 */ /* 0x000fe200003409b7 */
[----:B------:R-:W-:Y:S01]  /*74d0*/  FADD.FTZ R2, R117, R2 ;  /* 0x0000000275027221 */ /* 0x000fe20000010000 */
[----:B------:R-:W3:Y:S01]  /*74e0*/  LDSM.16.MT88.4 R16, [R193+0xb800] ;  /* 0x00b80000c110783b */ /* 0x000ee20000004200 */
[----:B------:R-:W-:Y:S01]  /*74f0*/  PRMT R25, R62, 0x7610, R25 ;  /* 0x000076103e197816 */ /* 0x000fe20000000019 */
[----:B------:R-:W-:-:S02]  /*7500*/  FADD.FTZ R0, R110, R0 ;  /* 0x000000006e007221 */ /* 0x000fc40000010000 */
[----:B------:R-:W-:Y:S01]  /*7510*/  FADD.FTZ R20, R77, R3 ;  /* 0x000000034d147221 */ /* 0x000fe20000010000 */
[----:B------:R-:W-:Y:S01]  /*7520*/  @!P1 PRMT R185, R25, 0x5410, RZ ;  /* 0x0000541019b99816 */ /* 0x000fe200000000ff */
[----:B------:R-:W-:Y:S01]  /*7530*/  FADD.FTZ R3, R120, R2 ;  /* 0x0000000278037221 */ /* 0x000fe20000010000 */
[----:B------:R-:W-:Y:S01]  /*7540*/  SHF.R.S32.HI R2, RZ, 0x1f, R24 ;  /* 0x0000001fff027819 */ /* 0x000fe20000011418 */
[----:B------:R-:W-:Y:S01]  /*7550*/  FADD.FTZ R172, R31, R0 ;  /* 0x000000001fac7221 */ /* 0x000fe20000010000 */
[----:B------:R-:W-:Y:S01]  /*7560*/  IADD3 R0, P1, R24, UR5, RZ ;  /* 0x0000000518007c10 */ /* 0x000fe2000ff3e0ff */
[----:B------:R-:W-:-:S05]  /*7570*/  IMAD.U32 R25, RZ, RZ, UR5 ;  /* 0x00000005ff197e24 */ /* 0x000fca000f8e00ff */
[----:B------:R-:W-:Y:S01]  /*7580*/  LEA.HI.X.SX32 R2, R25, R2, 0x1, P1 ;  /* 0x0000000219027211 */ /* 0x000fe200008f0eff */
[-C--:B--2---:R-:W-:Y:S08]  /*7590*/  HMMA.16816.F32.BF16 R116, R8, R12.reuse, RZ ;  /* 0x0000000c0874723c */ /* 0x084ff000000418ff */
[----:B------:R-:W-:Y:S07]  /*75a0*/  HMMA.16816.F32.BF16 R120, R4, R12, RZ ;  /* 0x0000000c0478723c */ /* 0x000fee00000418ff */
[----:B------:R-:W-:-:S04]  /*75b0*/  LEA R12, P1, R0, c[0x0][0x1f8], 0x1 ;  /* 0x00007e00000c7a11 */ /* 0x000fc800078208ff */
[--C-:B------:R-:W-:Y:S02]  /*75c0*/  LEA.HI.X R13, R0, c[0x0][0x1fc], R2.reuse, 0x1, P1 ;  /* 0x00007f00000d7a11 */ /* 0x100fe400008f0c02 */
[----:B------:R-:W-:Y:S01]  /*75d0*/  PRMT R2, R48, 0x7610, R2 ;  /* 0x0000761030027816 */ /* 0x000fe20000000002 */
[----:B------:R-:W-:-:S03]  /*75e0*/  @!P4 HFMA2.BF16_V2 R28, -RZ.H0_H0, RZ.H0_H0, -R182.H0_H0 ;  /* 0x200000ffff1cc231 */ /* 0x000fc600003409b6 */
[----:B------:R-:W-:Y:S01]  /*75f0*/  @!P5 PRMT R183, R2, 0x5410, RZ ;  /* 0x0000541002b7d816 */ /* 0x000fe200000000ff */
[----:B------:R-:W-:Y:S02]  /*7600*/  IMAD.MOV.U32 R2, RZ, RZ, c[0x0][0x228] ;  /* 0x00008a00ff027624 */ /* 0x000fe400078e00ff */
[----:B------:R-:W-:Y:S02]  /*7610*/  FADD.FTZ R136, R32, R20 ;  /* 0x0000001420887221 */ /* 0x000fe40000010000 */
[--C-:B------:R-:W-:Y:S01]  /*7620*/  FADD.FTZ R0, R108, R21.reuse ;  /* 0x000000156c007221 */ /* 0x100fe20000010000 */
[----:B------:R-:W-:Y:S01]  /*7630*/  PRMT R21, R28, 0x7610, R21 ;  /* 0x000076101c157816 */ /* 0x000fe20000000015 */
[C---:B------:R-:W-:Y:S01]  /*7640*/  IMAD.SHL.U32 R32, R2.reuse, 0x8, RZ ;  /* 0x0000000802207824 */ /* 0x040fe200078e00ff */
[----:B------:R-:W-:Y:S01]  /*7650*/  @!P6 HFMA2.BF16_V2 R49, -RZ.H0_H0, RZ.H0_H0, -R184.H0_H0 ;  /* 0x200000ffff31e231 */ /* 0x000fe200003409b8 */
[C---:B------:R-:W-:Y:S02]  /*7660*/  IMAD.SHL.U32 R31, R2.reuse, 0x40, RZ ;  /* 0x00000040021f7824 */ /* 0x040fe400078e00ff */
[----:B------:R-:W-:Y:S01]  /*7670*/  IMAD R28, R2, 0x48, RZ ;  /* 0x00000048021c7824 */ /* 0x000fe200078e02ff */
[----:B------:R2:W-:Y:S01]  /*7680*/  STG.E.U16 [R12.64+0x2], R30 ;  /* 0x0000021e0c007986 */ /* 0x0005e2000c10151c */
[----:B------:R-:W-:Y:S01]  /*7690*/  IMAD.WIDE R32, R32, 0x2, R12 ;  /* 0x0000000220207825 */ /* 0x000fe200078e020c */
[----:B------:R-:W-:-:S02]  /*76a0*/  @!P3 HFMA2.BF16_V2 R27, -RZ.H0_H0, RZ.H0_H0, -R181.H0_H0 ;  /* 0x200000ffff1bb231 */ /* 0x000fc400003409b5 */
[----:B------:R4:W-:Y:S01]  /*76b0*/  STG.E.U16 [R12.64], R29 ;  /* 0x0000001d0c007986 */ /* 0x0009e2000c10151c */
[----:B------:R-:W-:Y:S01]  /*76c0*/  @!P2 HFMA2.BF16_V2 R26, -RZ.H0_H0, RZ.H0_H0, -R180.H0_H0 ;  /* 0x200000ffff1aa231 */ /* 0x000fe200003409b4 */
[----:B------:R-:W-:Y:S01]  /*76d0*/  PRMT R24, R49, 0x7610, R24 ;  /* 0x0000761031187816 */ /* 0x000fe20000000018 */
[----:B------:R-:W-:Y:S01]  /*76e0*/  FADD.FTZ R137, R140, R3 ;  /* 0x000000038c897221 */ /* 0x000fe20000010000 */
[----:B------:R-:W-:Y:S01]  /*76f0*/  STG.E.U16 [R32.64], R35 ;  /* 0x0000002320007986 */ /* 0x000fe2000c10151c */
[----:B------:R-:W-:-:S03]  /*7700*/  PRMT R20, R27, 0x7610, R20 ;  /* 0x000076101b147816 */ /* 0x000fc60000000014 */
[----:B------:R-:W-:Y:S01]  /*7710*/  STG.E.U16 [R32.64+0x2], R34 ;  /* 0x0000022220007986 */ /* 0x000fe2000c10151c */
[----:B------:R-:W-:Y:S01]  /*7720*/  @!P6 PRMT R184, R24, 0x5410, RZ ;  /* 0x0000541018b8e816 */ /* 0x000fe200000000ff */
[----:B------:R-:W-:Y:S01]  /*7730*/  HMMA.16816.F32.BF16 R140, R4, R158, RZ ;  /* 0x0000009e048c723c */ /* 0x000fe200000418ff */
[----:B------:R-:W-:Y:S01]  /*7740*/  PRMT R3, R26, 0x7610, R3 ;  /* 0x000076101a037816 */ /* 0x000fe20000000003 */
[----:B--2---:R-:W-:-:S04]  /*7750*/  IMAD.WIDE R30, R31, 0x2, R12 ;  /* 0x000000021f1e7825 */ /* 0x004fc800078e020c */
[----:B----4-:R-:W-:Y:S01]  /*7760*/  IMAD.WIDE R28, R28, 0x2, R12 ;  /* 0x000000021c1c7825 */ /* 0x010fe200078e020c */
[----:B------:R-:W-:Y:S01]  /*7770*/  STG.E.U16 [R30.64], R51 ;  /* 0x000000331e007986 */ /* 0x000fe2000c10151c */
[C---:B------:R-:W-:Y:S03]  /*7780*/  HMMA.16816.F32.BF16 R24, R4.reuse, R174, RZ ;  /* 0x000000ae0418723c */ /* 0x040fe600000418ff */
[----:B------:R-:W-:Y:S04]  /*7790*/  STG.E.U16 [R30.64+0x2], R50 ;  /* 0x000002321e007986 */ /* 0x000fe8000c10151c */
[----:B------:R-:W-:Y:S01]  /*77a0*/  STG.E.U16 [R28.64], R60 ;  /* 0x0000003c1c007986 */ /* 0x000fe2000c10151c */
[C---:B------:R-:W-:Y:S03]  /*77b0*/  HMMA.16816.F32.BF16 R76, R4.reuse, R242, RZ ;  /* 0x000000f2044c723c */ /* 0x040fe600000418ff */
[----:B------:R2:W-:Y:S05]  /*77c0*/  STG.E.U16 [R28.64+0x2], R61 ;  /* 0x0000023d1c007986 */ /* 0x0005ea000c10151c */
[C---:B------:R-:W-:Y:S08]  /*77d0*/  HMMA.16816.F32.BF16 R108, R4.reuse, R22, RZ ;  /* 0x00000016046c723c */ /* 0x040ff000000418ff */
[C---:B--2---:R-:W-:Y:S08]  /*77e0*/  HMMA.16816.F32.BF16 R60, R4.reuse, R226, RZ ;  /* 0x000000e2043c723c */ /* 0x044ff000000418ff */
[----:B------:R-:W-:Y:S01]  /*77f0*/  HMMA.16816.F32.BF16 R4, R4, R14, RZ ;  /* 0x0000000e0404723c */ /* 0x000fe200000418ff */
[----:B------:R-:W-:Y:S04]  /*7800*/  STG.E.U16 [R12.64+0x10], R47 ;  /* 0x0000102f0c007986 */ /* 0x000fe8000c10151c */
[----:B------:R-:W-:Y:S03]  /*7810*/  STG.E.U16 [R12.64+0x12], R46 ;  /* 0x0000122e0c007986 */ /* 0x000fe6000c10151c */
[C---:B------:R-:W-:Y:S01]  /*7820*/  HMMA.16816.F32.BF16 R56, R124.reuse, R208, R56 ;  /* 0x000000d07c38723c */ /* 0x040fe20000041838 */
[----:B------:R-:W-:Y:S04]  /*7830*/  STG.E.U16 [R32.64+0x10], R45 ;  /* 0x0000102d20007986 */ /* 0x000fe8000c10151c */
[----:B------:R2:W-:Y:S03]  /*7840*/  STG.E.U16 [R32.64+0x12], R44 ;  /* 0x0000122c20007986 */ /* 0x0005e6000c10151c */
[----:B------:R-:W-:Y:S01]  /*7850*/  HMMA.16816.F32.BF16 R72, R124, R228, R72 ;  /* 0x000000e47c48723c */ /* 0x000fe20000041848 */
[----:B------:R-:W-:-:S07]  /*7860*/  @!P4 PRMT R182, R21, 0x5410, RZ ;  /* 0x0000541015b6c816 */ /* 0x000fce00000000ff */
[----:B------:R-:W-:Y:S01]  /*7870*/  HMMA.16816.F32.BF16 R88, R124, R96, R88 ;  /* 0x000000607c58723c */ /* 0x000fe20000041858 */
[----:B------:R-:W-:-:S07]  /*7880*/  @!P3 PRMT R181, R20, 0x5410, RZ ;  /* 0x0000541014b5b816 */ /* 0x000fce00000000ff */
[----:B------:R-:W-:Y:S01]  /*7890*/  HMMA.16816.F32.BF16 R104, R124, R112, R104 ;  /* 0x000000707c68723c */ /* 0x000fe20000041868 */
[----:B------:R-:W-:-:S07]  /*78a0*/  IMAD.MOV.U32 R173, RZ, RZ, R81 ;  /* 0x000000ffffad7224 */ /* 0x000fce00078e0051 */
[----:B---3--:R-:W-:Y:S01]  /*78b0*/  HMMA.16816.F32.BF16 R120, R124, R16, R120 ;  /* 0x000000107c78723c */ /* 0x008fe20000041878 */
[----:B------:R-:W-:-:S07]  /*78c0*/  IMAD.MOV.U32 R225, RZ, RZ, R156 ;  /* 0x000000ffffe17224 */ /* 0x000fce00078e009c */
[----:B------:R-:W-:Y:S01]  /*78d0*/  HMMA.16816.F32.BF16 R148, R124, R82, R148 ;  /* 0x000000527c94723c */ /* 0x000fe20000041894 */
[----:B------:R-:W-:-:S07]  /*78e0*/  IMAD.MOV.U32 R224, RZ, RZ, R157 ;  /* 0x000000ffffe07224 */ /* 0x000fce00078e009d */
[C---:B------:R-:W-:Y:S01]  /*78f0*/  HMMA.16816.F32.BF16 R140, R124.reuse, R138, R140 ;  /* 0x0000008a7c8c723c */ /* 0x040fe2000004188c */
[----:B------:R1:W-:Y:S07]  /*7900*/  STG.E.U16 [R30.64+0x10], R239 ;  /* 0x000010ef1e007986 */ /* 0x0003ee000c10151c */
[C---:B--2---:R-:W-:Y:S01]  /*7910*/  HMMA.16816.F32.BF16 R44, R124.reuse, R206, R24 ;  /* 0x000000ce7c2c723c */ /* 0x044fe20000041818 */
[----:B------:R1:W-:Y:S07]  /*7920*/  STG.E.U16 [R30.64+0x12], R238 ;  /* 0x000012ee1e007986 */ /* 0x0003ee000c10151c */
[C---:B------:R-:W-:Y:S08]  /*7930*/  HMMA.16816.F32.BF16 R60, R124.reuse, R210, R60 ;  /* 0x000000d27c3c723c */ /* 0x040ff0000004183c */
[C---:B------:R-:W-:Y:S08]  /*7940*/  HMMA.16816.F32.BF16 R76, R124.reuse, R230, R76 ;  /* 0x000000e67c4c723c */ /* 0x040ff0000004184c */
[C---:B------:R-:W-:Y:S08]  /*7950*/  HMMA.16816.F32.BF16 R92, R124.reuse, R98, R92 ;  /* 0x000000627c5c723c */ /* 0x040ff0000004185c */
[----:B------:R-:W-:Y:S01]  /*7960*/  HMMA.16816.F32.BF16 R108, R124, R114, R108 ;  /* 0x000000727c6c723c */ /* 0x000fe2000004186c */
[----:B------:R1:W-:Y:S07]  /*7970*/  STG.E.U16 [R28.64+0x10], R236 ;  /* 0x000010ec1c007986 */ /* 0x0003ee000c10151c */
[----:B------:R-:W-:Y:S01]  /*7980*/  HMMA.16816.F32.BF16 R84, R8, R176, RZ ;  /* 0x000000b00854723c */ /* 0x000fe200000418ff */
[----:B------:R1:W-:Y:S07]  /*7990*/  STG.E.U16 [R28.64+0x12], R237 ;  /* 0x000012ed1c007986 */ /* 0x0003ee000c10151c */
[----:B------:R-:W-:Y:S01]  /*79a0*/  HMMA.16816.F32.BF16 R124, R124, R18, R4 ;  /* 0x000000127c7c723c */ /* 0x000fe20000041804 */
[----:B------:R-:W-:-:S07]  /*79b0*/  @!P2 PRMT R180, R3, 0x5410, RZ ;  /* 0x0000541003b4a816 */ /* 0x000fce00000000ff */
[----:B------:R-:W-:Y:S01]  /*79c0*/  HMMA.16816.F32.BF16 R4, R8, R178, RZ ;  /* 0x000000b20804723c */ /* 0x000fe200000418ff */
[----:B------:R1:W-:Y:S04]  /*79d0*/  STG.E.U16 [R12.64+0x20], R187 ;  /* 0x000020bb0c007986 */ /* 0x0003e8000c10151c */
[----:B------:R1:W-:Y:S03]  /*79e0*/  STG.E.U16 [R12.64+0x22], R186 ;  /* 0x000022ba0c007986 */ /* 0x0003e6000c10151c */
[----:B------:R-:W-:Y:S01]  /*79f0*/  HMMA.16816.F32.BF16 R164, R128, R82, R164 ;  /* 0x0000005280a4723c */ /* 0x000fe200000418a4 */
[----:B------:R1:W-:Y:S04]  /*7a00*/  STG.E.U16 [R32.64+0x20], R185 ;  /* 0x000020b920007986 */ /* 0x0003e8000c10151c */
[----:B------:R1:W-:Y:S03]  /*7a10*/  STG.E.U16 [R32.64+0x22], R184 ;  /* 0x000022b820007986 */ /* 0x0003e6000c10151c */
[C---:B------:R-:W-:Y:S01]  /*7a20*/  HMMA.16816.F32.BF16 R156, R8.reuse, R158, RZ ;  /* 0x0000009e089c723c */ /* 0x040fe200000418ff */
[----:B------:R1:W-:Y:S04]  /*7a30*/  STG.E.U16 [R30.64+0x20], R235 ;  /* 0x000020eb1e007986 */ /* 0x0003e8000c10151c */
[----:B------:R1:W-:Y:S03]  /*7a40*/  STG.E.U16 [R30.64+0x22], R234 ;  /* 0x000022ea1e007986 */ /* 0x0003e6000c10151c */
[C---:B------:R-:W-:Y:S01]  /*7a50*/  HMMA.16816.F32.BF16 R48, R8.reuse, R174, RZ ;  /* 0x000000ae0830723c */ /* 0x040fe200000418ff */
[----:B------:R1:W-:Y:S07]  /*7a60*/  STG.E.U16 [R28.64+0x20], R233 ;  /* 0x000020e91c007986 */ /* 0x0003ee000c10151c */
[C---:B------:R-:W-:Y:S01]  /*7a70*/  HMMA.16816.F32.BF16 R64, R8.reuse, R226, RZ ;  /* 0x000000e20840723c */ /* 0x040fe200000418ff */
[----:B------:R1:W-:Y:S07]  /*7a80*/  STG.E.U16 [R28.64+0x22], R232 ;  /* 0x000022e81c007986 */ /* 0x0003ee000c10151c */
[C---:B------:R-:W-:Y:S01]  /*7a90*/  HMMA.16816.F32.BF16 R80, R8.reuse, R242, RZ ;  /* 0x000000f20850723c */ /* 0x040fe200000418ff */
[----:B------:R1:W-:Y:S07]  /*7aa0*/  STG.E.U16 [R12.64+0x30], R183 ;  /* 0x000030b70c007986 */ /* 0x0003ee000c10151c */
[C---:B------:R-:W-:Y:S01]  /*7ab0*/  HMMA.16816.F32.BF16 R20, R8.reuse, R22, RZ ;  /* 0x000000160814723c */ /* 0x040fe200000418ff */
[----:B------:R1:W-:Y:S07]  /*7ac0*/  STG.E.U16 [R12.64+0x32], R182 ;  /* 0x000032b60c007986 */ /* 0x0003ee000c10151c */
[----:B------:R-:W-:Y:S01]  /*7ad0*/  HMMA.16816.F32.BF16 R8, R8, R14, RZ ;  /* 0x0000000e0808723c */ /* 0x000fe200000418ff */
[----:B------:R1:W-:Y:S04]  /*7ae0*/  STG.E.U16 [R32.64+0x30], R181 ;  /* 0x000030b520007986 */ /* 0x0003e8000c10151c */
[----:B------:R1:W-:Y:S04]  /*7af0*/  STG.E.U16 [R32.64+0x32], R180 ;  /* 0x000032b420007986 */ /* 0x0003e8000c10151c */
[----:B------:R1:W-:Y:S04]  /*7b00*/  STG.E.U16 [R30.64+0x30], R223 ;  /* 0x000030df1e007986 */ /* 0x0003e8000c10151c */
[----:B------:R1:W-:Y:S04]  /*7b10*/  STG.E.U16 [R30.64+0x32], R222 ;  /* 0x000032de1e007986 */ /* 0x0003e8000c10151c */
[----:B------:R1:W-:Y:S04]  /*7b20*/  STG.E.U16 [R28.64+0x30], R213 ;  /* 0x000030d51c007986 */ /* 0x0003e8000c10151c */
[----:B------:R1:W-:Y:S01]  /*7b30*/  STG.E.U16 [R28.64+0x32], R212 ;  /* 0x000032d41c007986 */ /* 0x0003e2000c10151c */
[----:B------:R-:W-:Y:S01]  /*7b40*/  FADD.FTZ R2, R247, R172 ;  /* 0x000000acf7027221 */ /* 0x000fe20000010000 */
[----:B------:R-:W-:Y:S01]  /*7b50*/  HMMA.16816.F32.BF16 R84, R128, R96, R84 ;  /* 0x000000608054723c */ /* 0x000fe20000041854 */
[----:B------:R-:W-:-:S02]  /*7b60*/  FADD.FTZ R0, R205, R0 ;  /* 0x00000000cd007221 */ /* 0x000fc40000010000 */
[----:B------:R-:W-:Y:S02]  /*7b70*/  FADD.FTZ R3, R252, R136 ;  /* 0x00000088fc037221 */ /* 0x000fe40000010000 */
[----:B------:R-:W-:-:S03]  /*7b80*/  FADD.FTZ R0, R241, R0 ;  /* 0x00000000f1007221 */ /* 0x000fc60000010000 */
[----:B------:R-:W-:Y:S01]  /*7b90*/  HMMA.16816.F32.BF16 R96, R128, R98, R4 ;  /* 0x000000628060723c */ /* 0x000fe20000041804 */
[----:B------:R-:W-:Y:S01]  /*7ba0*/  FADD.FTZ R0, R225, R0 ;  /* 0x00000000e1007221 */ /* 0x000fe20000010000 */
[----:B------:R-:W-:-:S05]  /*7bb0*/  IADD3 R204, P1, R12, -0x40, RZ ;  /* 0xffffffc00ccc7810 */ /* 0x000fca0007f3e0ff */
        /* <DEDUP_REMOVED lines=8> */
[----:B------:R-:W-:Y:S01]  /*7c40*/  HMMA.16816.F32.BF16 R68, R128, R228, R68 ;  /* 0x000000e48044723c */ /* 0x000fe20000041844 */
[----:B------:R-:W-:Y:S02]  /*7c50*/  FADD.FTZ R208, R173, R0 ;  /* 0x00000000add07221 */ /* 0x000fe40000010000 */
[----:B------:R-:W-:-:S05]  /*7c60*/  FADD.FTZ R209, R249, R2 ;  /* 0x00000002f9d17221 */ /* 0x000fca0000010000 */
[C---:B------:R-:W-:Y:S08]  /*7c70*/  HMMA.16816.F32.BF16 R116, R128.reuse, R16, R116 ;  /* 0x000000108074723c */ /* 0x040ff00000041874 */
[C---:B------:R-:W-:Y:S08]  /*7c80*/  HMMA.16816.F32.BF16 R156, R128.reuse, R138, R156 ;  /* 0x0000008a809c723c */ /* 0x040ff0000004189c */
[----:B------:R-:W-:Y:S01]  /*7c90*/  HMMA.16816.F32.BF16 R48, R128, R206, R48 ;  /* 0x000000ce8030723c */ /* 0x000fe20000041830 */
[----:B------:R-:W-:-:S07]  /*7ca0*/  IADD3.X R139, R13, -0x1, RZ, P1, !PT ;  /* 0xffffffff0d8b7810 */ /* 0x000fce0000ffe4ff */
[C---:B------:R-:W-:Y:S08]  /*7cb0*/  HMMA.16816.F32.BF16 R64, R128.reuse, R210, R64 ;  /* 0x000000d28040723c */ /* 0x040ff00000041840 */
[----:B------:R-:W-:Y:S01]  /*7cc0*/  HMMA.16816.F32.BF16 R80, R128, R230, R80 ;  /* 0x000000e68050723c */ /* 0x000fe20000041850 */
[----:B------:R-:W-:Y:S02]  /*7cd0*/  FADD.FTZ R211, R248, R5 ;  /* 0x00000005f8d37221 */ /* 0x000fe40000010000 */
[----:B------:R-:W-:-:S05]  /*7ce0*/  FADD.FTZ R210, R244, R4 ;  /* 0x00000004f4d27221 */ /* 0x000fca0000010000 */
[C---:B------:R-:W-:Y:S08]  /*7cf0*/  HMMA.16816.F32.BF16 R112, R128.reuse, R114, R20 ;  /* 0x000000728070723c */ /* 0x040ff00000041814 */
[----:B------:R-:W-:Y:S01]  /*7d00*/  HMMA.16816.F32.BF16 R128, R128, R18, R8 ;  /* 0x000000128080723c */ /* 0x000fe20000041808 */
[----:B------:R-:W-:Y:S07]  /*7d10*/  @!P0 BRA `(.L_x_2063) ;  /* 0x0001547000008947 */ /* 0x000fee0003800000 */
[----:B-1----:R-:W2:Y:S01]  /*7d20*/  LDL.64 R240, [R1+0x90] ;  /* 0x0000900001f07983 */ /* 0x002ea20000100a00 */
[----:B------:R-:W-:-:S04]  /*7d30*/  DEPBAR.LE SB0, 0x0 ;  /* 0x000080000000791a */ /* 0x000fc80000000000 */
[----:B------:R-:W3:Y:S04]  /*7d40*/  LDL R173, [R1+0x8c] ;  /* 0x00008c0001ad7983 */ /* 0x000ee80000100800 */
[----:B------:R-:W4:Y:S01]  /*7d50*/  LDL.64 R224, [R1+0xb0] ;  /* 0x0000b00001e07983 */ /* 0x000f220000100a00 */
[----:B------:R-:W-:-:S04]  /*7d60*/  UIADD3 UR33, UR32, -0x2, URZ ;  /* 0xfffffffe20217890 */ /* 0x000fc8000fffe03f */
[----:B------:R-:W-:Y:S02]  /*7d70*/  USHF.R.S32.HI UR36, URZ, 0x1f, UR33 ;  /* 0x0000001f3f247899 */ /* 0x000fe40008011421 */
[----:B------:R-:W-:Y:S01]  /*7d80*/  UIMAD UR5, UR19, UR33, URZ ;  /* 0x00000021130572a4 */ /* 0x000fe2000f8e023f */
[----:B------:R-:W-:Y:S01]  /*7d90*/  IMAD.U32 R2, RZ, RZ, UR33 ;  /* 0x00000021ff027e24 */ /* 0x000fe2000f8e00ff */
[----:B------:R-:W-:Y:S02]  /*7da0*/  UISETP.GT.AND UP0, UPT, UR33, UR18, UPT ;  /* 0x000000122100728c */ /* 0x000fe4000bf04270 */
[----:B------:R-:W-:Y:S01]  /*7db0*/  UIMAD UR5, UR36, UR20, UR5 ;  /* 0x00000014240572a4 */ /* 0x000fe2000f8e0205 */
        /* <DEDUP_REMOVED lines=41> */
[----:B------:R-:W0:Y:S04]  /*8050*/  LDGDEPBAR ;  /* 0x00000000000079af */ /* 0x000e280000000000 */
[----:B--2---:R-:W2:Y:S01]  /*8060*/  LDSM.16.M88.4 R4, [R192+0x2000] ;  /* 0x00200000c004783b */ /* 0x004ea20000000200 */
[C---:B-1----:R-:W-:Y:S08]  /*8070*/  HMMA.16816.F32.BF16 R184, R8.reuse, R136, RZ ;  /* 0x0000008808b8723c */ /* 0x042ff000000418ff */
[C---:B------:R-:W-:Y:S08]  /*8080*/  HMMA.16816.F32.BF16 R176, R8.reuse, R24, RZ ;  /* 0x0000001808b0723c */ /* 0x040ff000000418ff */
[C---:B------:R-:W-:Y:S08]  /*8090*/  HMMA.16816.F32.BF16 R180, R8.reuse, R138, RZ ;  /* 0x0000008a08b4723c */ /* 0x040ff000000418ff */
[----:B------:R-:W-:Y:S01]  /*80a0*/  HMMA.16816.F32.BF16 R172, R8, R26, RZ ;  /* 0x0000001a08ac723c */ /* 0x000fe200000418ff */
[----:B------:R-:W1:Y:S07]  /*80b0*/  LDSM.16.M88.4 R8, [R190] ;  /* 0x00000000be08783b */ /* 0x000e6e0000000200 */
[C---:B--2---:R-:W-:Y:S08]  /*80c0*/  HMMA.16816.F32.BF16 R204, R4.reuse, R20, R184 ;  /* 0x0000001404cc723c */ /* 0x044ff000000418b8 */
[C---:B------:R-:W-:Y:S08]  /*80d0*/  HMMA.16816.F32.BF16 R184, R4.reuse, R22, R180 ;  /* 0x0000001604b8723c */ /* 0x040ff000000418b4 */
[C---:B------:R-:W-:Y:S08]  /*80e0*/  HMMA.16816.F32.BF16 R228, R4.reuse, R16, R176 ;  /* 0x0000001004e4723c */ /* 0x040ff000000418b0 */
[----:B------:R-:W-:Y:S01]  /*80f0*/  HMMA.16816.F32.BF16 R180, R4, R18, R172 ;  /* 0x0000001204b4723c */ /* 0x000fe200000418ac */
[----:B------:R-:W2:Y:S07]  /*8100*/  LDSM.16.M88.4 R4, [R192] ;  /* 0x00000000c004783b */ /* 0x000eae0000000200 */
[C---:B-1----:R-:W-:Y:S08]  /*8110*/  HMMA.16816.F32.BF16 R176, R8.reuse, R136, RZ ;  /* 0x0000008808b0723c */ /* 0x042ff000000418ff */
[C---:B------:R-:W-:Y:S08]  /*8120*/  HMMA.16816.F32.BF16 R172, R8.reuse, R138, RZ ;  /* 0x0000008a08ac723c */ /* 0x040ff000000418ff */
[C---:B------:R-:W-:Y:S08]  /*8130*/  HMMA.16816.F32.BF16 R136, R8.reuse, R24, RZ ;  /* 0x000000180888723c */ /* 0x040ff000000418ff */
[----:B------:R-:W-:Y:S08]  /*8140*/  HMMA.16816.F32.BF16 R8, R8, R26, RZ ;  /* 0x0000001a0808723c */ /* 0x000ff000000418ff */
[C---:B--2---:R-:W-:Y:S08]  /*8150*/  HMMA.16816.F32.BF16 R176, R4.reuse, R20, R176 ;  /* 0x0000001404b0723c */ /* 0x044ff000000418b0 */
[C---:B------:R-:W-:Y:S08]  /*8160*/  HMMA.16816.F32.BF16 R136, R4.reuse, R16, R136 ;  /* 0x000000100488723c */ /* 0x040ff00000041888 */
[C---:B------:R-:W-:Y:S01]  /*8170*/  HMMA.16816.F32.BF16 R172, R4.reuse, R22, R172 ;  /* 0x0000001604ac723c */ /* 0x040fe200000418ac */
[----:B------:R-:W-:Y:S07]  /*8180*/  LDSM.16.M88.4 R20, [R197+0x8000] ;  /* 0x00800000c514783b */ /* 0x000fee0000000200 */
[----:B------:R-:W-:Y:S01]  /*8190*/  HMMA.16816.F32.BF16 R24, R4, R18, R8 ;  /* 0x000000120418723c */ /* 0x000fe20000041808 */
[----:B------:R-:W1:Y:S04]  /*81a0*/  LDSM.16.M88.4 R4, [R198+0x2000] ;  /* 0x00200000c604783b */ /* 0x000e680000000200 */
[----:B------:R-:W2:Y:S04]  /*81b0*/  LDSM.16.M88.4 R16, [R197+0x8800] ;  /* 0x00880000c510783b */ /* 0x000ea80000000200 */
[----:B------:R-:W3:Y:S01]  /*81c0*/  LDSM.16.M88.4 R8, [R198] ;  /* 0x00000000c608783b */ /* 0x000ee20000000200 */
[C---:B-1----:R-:W-:Y:S08]  /*81d0*/  HMMA.16816.F32.BF16 R204, R4.reuse, R20, R204 ;  /* 0x0000001404cc723c */ /* 0x042ff000000418cc */
[C---:B--2---:R-:W-:Y:S08]  /*81e0*/  HMMA.16816.F32.BF16 R228, R4.reuse, R16, R228 ;  /* 0x0000001004e4723c */ /* 0x044ff000000418e4 */
[C---:B------:R-:W-:Y:S08]  /*81f0*/  HMMA.16816.F32.BF16 R184, R4.reuse, R22, R184 ;  /* 0x0000001604b8723c */ /* 0x040ff000000418b8 */
[----:B------:R-:W-:Y:S01]  /*8200*/  HMMA.16816.F32.BF16 R180, R4, R18, R180 ;  /* 0x0000001204b4723c */ /* 0x000fe200000418b4 */
[----:B------:R-:W-:Y:S07]  /*8210*/  LDSM.16.M88.4 R4, [R196+0x2000] ;  /* 0x00200000c404783b */ /* 0x000fee0000000200 */
[C---:B---3--:R-:W-:Y:S08]  /*8220*/  HMMA.16816.F32.BF16 R176, R8.reuse, R20, R176 ;  /* 0x0000001408b0723c */ /* 0x048ff000000418b0 */
        /* <DEDUP_REMOVED lines=57> */
[C---:B--2---:R-:W-:Y:S08]  /*85c0*/  HMMA.16816.F32.BF16 R184, R4.reuse, R16, R184 ;  /* 0x0000001004b8723c */ /* 0x044ff000000418b8 */
[----:B------:R-:W-:Y:S08]  /*85d0*/  HMMA.16816.F32.BF16 R180, R4, R18, R180 ;  /* 0x0000001204b4723c */ /* 0x000ff000000418b4 */
[C---:B---3--:R-:W-:Y:S08]  /*85e0*/  HMMA.16816.F32.BF16 R176, R8.reuse, R20, R176 ;  /* 0x0000001408b0723c */ /* 0x048ff000000418b0 */
[C---:B------:R-:W-:Y:S08]  /*85f0*/  HMMA.16816.F32.BF16 R172, R8.reuse, R22, R172 ;  /* 0x0000001608ac723c */ /* 0x040ff000000418ac */
[C---:B------:R-:W-:Y:S08]  /*8600*/  HMMA.16816.F32.BF16 R136, R8.reuse, R16, R136 ;  /* 0x000000100888723c */ /* 0x040ff00000041888 */
[----:B------:R-:W-:Y:S01]  /*8610*/  HMMA.16816.F32.BF16 R24, R8, R18, R24 ;  /* 0x000000120818723c */ /* 0x000fe20000041818 */
[----:B------:R-:W-:Y:S06]  /*8620*/  BAR.SYNC.DEFER_BLOCKING 0x0 ;  /* 0x0000000000007b1d */ /* 0x000fec0000010000 */
[----:B------:R-:W-:Y:S05]  /*8630*/  @!P2 BRA `(.L_x_2064) ;  /* 0x000002a00000a947 */ /* 0x000fea0003800000 */
[----:B------:R-:W2:Y:S01]  /*8640*/  LDL.64 R240, [R1+0x98] ;  /* 0x0000980001f07983 */ /* 0x000ea20000100a00 */
[----:B------:R-:W-:Y:S01]  /*8650*/  UIADD3 UR36, UR32, -0x3, URZ ;  /* 0xfffffffd20247890 */ /* 0x000fe2000fffe03f */
[----:B------:R-:W-:Y:S02]  /*8660*/  BSSY B0, `(.L_x_2065) ;  /* 0x0000026000007945 */ /* 0x000fe40003800000 */
[----:B------:R1:W-:Y:S01]  /*8670*/  @P1 STS.128 [R203+0x8000], RZ ;  /* 0x008000ffcb001388 */ /* 0x0003e20000000c00 */
[----:B------:R-:W-:-:S02]  /*8680*/  USHF.R.S32.HI UR5, URZ, 0x1f, UR36 ;  /* 0x0000001f3f057899 */ /* 0x000fc40008011424 */
[----:B------:R-:W-:Y:S01]  /*8690*/  UIMAD UR34, UR34, UR36, URZ ;  /* 0x00000024222272a4 */ /* 0x000fe2000f8e023f */
[----:B------:R-:W-:-:S03]  /*86a0*/  IMAD.U32 R2, RZ, RZ, UR36 ;  /* 0x00000024ff027e24 */ /* 0x000fc6000f8e00ff */
[----:B------:R-:W-:Y:S01]  /*86b0*/  UIMAD UR5, UR5, UR35, UR34 ;  /* 0x00000023050572a4 */ /* 0x000fe2000f8e0222 */
[----:B--2---:R-:W-:-:S05]  /*86c0*/  IMAD.WIDE.U32 R2, R2, UR35, R240 ;  /* 0x0000002302027c25 */ /* 0x004fca000f8e00f0 */
[----:B------:R-:W-:Y:S02]  /*86d0*/  IADD3 R0, R3, UR5, RZ ;  /* 0x0000000503007c10 */ /* 0x000fe4000fffe0ff */
        /* <DEDUP_REMOVED lines=30> */
.L_x_2066:
[----:B------:R-:W-:Y:S05]  /*88c0*/  BSYNC B0 ;  /* 0x0000000000007941 */ /* 0x000fea0003800000 */
.L_x_2065:
[----:B------:R-:W0:Y:S02]  /*88d0*/  LDGDEPBAR ;  /* 0x00000000000079af */ /* 0x000e240000000000 */
.L_x_2064:
[----:B------:R-:W2:Y:S04]  /*88e0*/  LDL.64 R2, [R1+0x30] ;  /* 0x0000300001027983 */ /* 0x000ea80000100a00 */
[----:B-1----:R-:W3:Y:S04]  /*88f0*/  LDL.64 R4, [R1+0x68] ;  /* 0x0000680001047983 */ /* 0x002ee80000100a00 */
[----:B------:R-:W1:Y:S01]  /*8900*/  S2R R6, SR_TID.X ;  /* 0x0000000000067919 */ /* 0x000e620000002100 */
[----:B------:R-:W-:Y:S02]  /*8910*/  IMAD.U32 R0, RZ, RZ, UR33 ;  /* 0x00000021ff007e24 */ /* 0x000fe4000f8e00ff */
[----:B-1----:R-:W-:-:S05]  /*8920*/  IMAD.SHL.U32 R6, R6, 0x2, RZ ;  /* 0x0000000206067824 */ /* 0x002fca00078e00ff */
[----:B------:R-:W-:-:S05]  /*8930*/  LOP3.LUT R6, R6, 0x6, RZ, 0xc0, !PT ;  /* 0x0000000606067812 */ /* 0x000fca00078ec0ff */
[----:B------:R-:W-:-:S05]  /*8940*/  IMAD R0, R0, 0x20, R6 ;  /* 0x0000002000007824 */ /* 0x000fca00078e0206 */
[C---:B------:R-:W-:Y:S02]  /*8950*/  ISETP.GE.AND P3, PT, R0.reuse, R221, PT ;  /* 0x000000dd0000720c */ /* 0x040fe40003f66270 */
[C---:B------:R-:W-:Y:S02]  /*8960*/  IADD3 R10, R0.reuse, 0x1, RZ ;  /* 0x00000001000a7810 */ /* 0x040fe40007ffe0ff */
[----:B------:R-:W-:Y:S02]  /*8970*/  ISETP.LT.OR P3, PT, R0, R217, P3 ;  /* 0x000000d90000720c */ /* 0x000fe40001f61670 */
[----:B------:R-:W-:Y:S02]  /*8980*/  ISETP.GE.AND P2, PT, R10, R221, PT ;  /* 0x000000dd0a00720c */ /* 0x000fe40003f46270 */
[C---:B------:R-:W-:Y:S02]  /*8990*/  IADD3 R9, R0.reuse, 0x8, RZ ;  /* 0x0000000800097810 */ /* 0x040fe40007ffe0ff */
[----:B------:R-:W-:-:S02]  /*89a0*/  IADD3 R8, R0, 0x9, RZ ;  /* 0x0000000900087810 */ /* 0x000fc40007ffe0ff */
[----:B------:R-:W-:Y:S02]  /*89b0*/  ISETP.GE.AND P6, PT, R9, R221, PT ;  /* 0x000000dd0900720c */ /* 0x000fe40003fc6270 */
[----:B------:R-:W-:Y:S02]  /*89c0*/  FSEL R11, R176, -INF , !P3 ;  /* 0xff800000b00b7808 */ /* 0x000fe40005800000 */
[----:B------:R-:W-:Y:S02]  /*89d0*/  ISETP.LT.OR P2, PT, R10, R217, P2 ;  /* 0x000000d90a00720c */ /* 0x000fe40001741670 */
[----:B------:R-:W-:Y:S02]  /*89e0*/  IADD3 R7, R0, 0x10, RZ ;  /* 0x0000001000077810 */ /* 0x000fe40007ffe0ff */
[----:B------:R-:W-:Y:S02]  /*89f0*/  ISETP.GE.AND P5, PT, R8, R221, PT ;  /* 0x000000dd0800720c */ /* 0x000fe40003fa6270 */
[----:B------:R-:W-:-:S02]  /*8a00*/  FSEL R20, R177, -INF , !P2 ;  /* 0xff800000b1147808 */ /* 0x000fc40005000000 */
[----:B------:R-:W-:Y:S02]  /*8a10*/  ISETP.LT.OR P6, PT, R9, R217, P6 ;  /* 0x000000d90900720c */ /* 0x000fe400037c1670 */
[----:B------:R-:W-:Y:S02]  /*8a20*/  ISETP.GE.AND P4, PT, R7, R221, PT ;  /* 0x000000dd0700720c */ /* 0x000fe40003f86270 */
[----:B------:R-:W-:Y:S02]  /*8a30*/  IADD3 R6, R0, 0x11, RZ ;  /* 0x0000001100067810 */ /* 0x000fe40007ffe0ff */
[----:B------:R-:W-:Y:S02]  /*8a40*/  ISETP.LT.OR P5, PT, R8, R217, P5 ;  /* 0x000000d90800720c */ /* 0x000fe40002fa1670 */
[----:B------:R-:W-:Y:S02]  /*8a50*/  FSEL R19, R172, -INF , !P6 ;  /* 0xff800000ac137808 */ /* 0x000fe40007000000 */
[----:B------:R-:W-:-:S02]  /*8a60*/  ISETP.GE.AND P3, PT, R6, R221, PT ;  /* 0x000000dd0600720c */ /* 0x000fc40003f66270 */
[-C--:B------:R-:W-:Y:S02]  /*8a70*/  ISETP.LT.OR P4, PT, R7, R217.reuse, P4 ;  /* 0x000000d90700720c */ /* 0x080fe40002781670 */
[----:B------:R-:W-:Y:S02]  /*8a80*/  FSEL R18, R173, -INF , !P5 ;  /* 0xff800000ad127808 */ /* 0x000fe40006800000 */
[----:B------:R-:W-:Y:S02]  /*8a90*/  ISETP.LT.OR P3, PT, R6, R217, P3 ;  /* 0x000000d90600720c */ /* 0x000fe40001f61670 */
[----:B------:R-:W-:Y:S02]  /*8aa0*/  FSEL R17, R136, -INF , !P4 ;  /* 0xff80000088117808 */ /* 0x000fe40006000000 */
[----:B------:R-:W-:Y:S01]  /*8ab0*/  FSEL R16, R137, -INF , !P3 ;  /* 0xff80000089107808 */ /* 0x000fe20005800000 */
        /* <DEDUP_REMOVED lines=16> */
[----:B------:R-:W4:Y:S04]  /*8bc0*/  LDL.64 R244, [R1+0xc0] ;  /* 0x0000c00001f47983 */ /* 0x000f280000100a00 */
[----:B------:R-:W-:Y:S04]  /*8bd0*/  STL [R1+0x108], R221 ;  /* 0x000108dd01007387 */ /* 0x000fe80000100800 */
[----:B------:R-:W-:Y:S01]  /*8be0*/  STL [R1+0x10c], R217 ;  /* 0x00010cd901007387 */ /* 0x000fe20000100800 */
[----:B--2---:R-:W-:Y:S01]  /*8bf0*/  IMAD.MOV.U32 R230, RZ, RZ, R2 ;  /* 0x000000ffffe67224 */ /* 0x004fe200078e0002 */
[----:B------:R-:W-:-:S04]  /*8c00*/  FMNMX.FTZ R2, R135, R11, !PT ;  /* 0x0000000b87027209 */ /* 0x000fc80007810000 */
[----:B------:R-:W-:Y:S01]  /*8c10*/  FMNMX.FTZ R2, R20, R2, !PT ;  /* 0x0000000214027209 */ /* 0x000fe20007810000 */
[----:B---3--:R-:W-:Y:S01]  /*8c20*/  IMAD.MOV.U32 R241, RZ, RZ, R5 ;  /* 0x000000fffff17224 */ /* 0x008fe200078e0005 */
[C---:B------:R-:W-:Y:S02]  /*8c30*/  IADD3 R5, R0.reuse, 0x18, RZ ;  /* 0x0000001800057810 */ /* 0x040fe40007ffe0ff */
[----:B------:R-:W-:Y:S01]  /*8c40*/  FMNMX.FTZ R2, R19, R2, !PT ;  /* 0x0000000213027209 */ /* 0x000fe20007810000 */
[----:B------:R-:W-:Y:S01]  /*8c50*/  IMAD.MOV.U32 R240, RZ, RZ, R4 ;  /* 0x000000fffff07224 */ /* 0x000fe200078e0004 */
[----:B------:R-:W-:Y:S02]  /*8c60*/  ISETP.GE.AND P2, PT, R5, R221, PT ;  /* 0x000000dd0500720c */ /* 0x000fe40003f46270 */
[----:B------:R-:W-:Y:S02]  /*8c70*/  IADD3 R4, R0, 0x19, RZ ;  /* 0x0000001900047810 */ /* 0x000fe40007ffe0ff */
[----:B------:R-:W-:-:S02]  /*8c80*/  FMNMX.FTZ R2, R18, R2, !PT ;  /* 0x0000000212027209 */ /* 0x000fc40007810000 */
[C---:B------:R-:W-:Y:S02]  /*8c90*/  ISETP.GE.AND P4, PT, R4.reuse, R221, PT ;  /* 0x000000dd0400720c */ /* 0x040fe40003f86270 */
[-C--:B------:R-:W-:Y:S02]  /*8ca0*/  ISETP.LT.OR P2, PT, R5, R217.reuse, P2 ;  /* 0x000000d90500720c */ /* 0x080fe40001741670 */
[----:B------:R-:W-:Y:S02]  /*8cb0*/  FMNMX.FTZ R2, R17, R2, !PT ;  /* 0x0000000211027209 */ /* 0x000fe40007810000 */
[----:B------:R-:W-:Y:S02]  /*8cc0*/  ISETP.LT.OR P4, PT, R4, R217, P4 ;  /* 0x000000d90400720c */ /* 0x000fe40002781670 */
[----:B------:R-:W-:Y:S02]  /*8cd0*/  FSEL R15, R24, -INF , !P2 ;  /* 0xff800000180f7808 */ /* 0x000fe40005000000 */
[----:B------:R-:W-:-:S02]  /*8ce0*/  FMNMX.FTZ R2, R16, R2, !PT ;  /* 0x0000000210027209 */ /* 0x000fc40007810000 */
[----:B------:R-:W-:Y:S02]  /*8cf0*/  FSEL R14, R25, -INF , !P4 ;  /* 0xff800000190e7808 */ /* 0x000fe40006000000 */
[----:B------:R-:W-:-:S04]  /*8d00*/  FMNMX.FTZ R2, R15, R2, !PT ;  /* 0x000000020f027209 */ /* 0x000fc80007810000 */
[----:B------:R-:W-:Y:S01]  /*8d10*/  FMNMX.FTZ R2, R14, R2, !PT ;  /* 0x000000020e027209 */ /* 0x000fe20007810000 */
[----:B------:R-:W-:-:S04]  /*8d20*/  IMAD.MOV.U32 R231, RZ, RZ, R3 ;  /* 0x000000ffffe77224 */ /* 0x000fc800078e0003 */
[----:B------:R-:W1:Y:S02]  /*8d30*/  SHFL.BFLY PT, R3, R2, 0x2, 0x1f ;  /* 0x0c401f0002037f89 */ /* 0x000e6400000e0000 */
[----:B-1----:R-:W-:-:S05]  /*8d40*/  FMNMX.FTZ R2, R2, R3, !PT ;  /* 0x0000000302027209 */ /* 0x002fca0007810000 */
[----:B------:R-:W1:Y:S02]  /*8d50*/  SHFL.BFLY PT, R3, R2, 0x1, 0x1f ;  /* 0x0c201f0002037f89 */ /* 0x000e6400000e0000 */
[----:B-1----:R-:W-:-:S04]  /*8d60*/  FMNMX.FTZ R213, R2, R3, !PT ;  /* 0x0000000302d57209 */ /* 0x002fc80007810000 */
[----:B------:R-:W-:-:S04]  /*8d70*/  FSETP.NEU.FTZ.AND P2, PT, R213, -INF , PT ;  /* 0xff800000d500780b */ /* 0x000fc80003f5d000 */
[----:B------:R-:W-:-:S05]  /*8d80*/  FSEL R2, R213, RZ, P2 ;  /* 0x000000ffd5027208 */ /* 0x000fca0001000000 */
[----:B------:R-:W-:-:S04]  /*8d90*/  FADD.FTZ R2, R135, -R2 ;  /* 0x8000000287027221 */ /* 0x000fc80000010000 */
[----:B------:R-:W-:Y:S02]  /*8da0*/  FMUL.FTZ R3, R2, c[0x0][0x23c] ;  /* 0x00008f0002037a20 */ /* 0x000fe40000410000 */
[----:B------:R-:W-:-:S05]  /*8db0*/  FMUL.FTZ R2, R213, c[0x0][0x23c] ;  /* 0x00008f00d5027a20 */ /* 0x000fca0000410000 */
[----:B------:R-:W-:Y:S01]  /*8dc0*/  FSEL R2, R2, RZ, P2 ;  /* 0x000000ff02027208 */ /* 0x000fe20001000000 */
[----:B------:R-:W1:Y:S04]  /*8dd0*/  MUFU.EX2 R3, R3 ;  /* 0x0000000300037308 */ /* 0x000e680000000800 */
        /* <DEDUP_REMOVED lines=8> */
[----:B------:R-:W-:Y:S02]  /*8e60*/  FFMA.FTZ R176, R14, c[0x0][0x23c], -R2 ;  /* 0x00008f000eb07a23 */ /* 0x000fe40000010802 */
[----:B------:R-:W2:Y:S01]  /*8e70*/  MUFU.EX2 R2, R20 ;  /* 0x0000001400027308 */ /* 0x000ea20000000800 */
[-C--:B-1----:R-:W-:Y:S01]  /*8e80*/  FMUL.FTZ R168, R168, R3.reuse ;  /* 0x00000003a8a87220 */ /* 0x082fe20000410000 */
[-C--:B------:R-:W-:Y:S01]  /*8e90*/  ISETP.GE.AND P4, PT, R0, R220.reuse, PT ;  /* 0x000000dc0000720c */ /* 0x080fe20003f86270 */
[-C--:B------:R-:W-:Y:S02]  /*8ea0*/  FMUL.FTZ R169, R169, R3.reuse ;  /* 0x00000003a9a97220 */ /* 0x080fe40000410000 */
[-C--:B------:R-:W-:Y:S01]  /*8eb0*/  FMUL.FTZ R232, R164, R3.reuse ;  /* 0x00000003a4e87220 */ /* 0x080fe20000410000 */
[----:B------:R1:W-:Y:S01]  /*8ec0*/  STL [R1+0x110], R213 ;  /* 0x000110d501007387 */ /* 0x0003e20000100800 */
[----:B------:R-:W-:Y:S01]  /*8ed0*/  ISETP.GE.AND P2, PT, R10, R220, PT ;  /* 0x000000dc0a00720c */ /* 0x000fe20003f46270 */
[-C--:B------:R-:W-:Y:S01]  /*8ee0*/  FMUL.FTZ R233, R165, R3.reuse ;  /* 0x00000003a5e97220 */ /* 0x080fe20000410000 */
[----:B------:R-:W-:Y:S01]  /*8ef0*/  ISETP.LT.OR P4, PT, R0, R216, P4 ;  /* 0x000000d80000720c */ /* 0x000fe20002781670 */
[----:B------:R-:W-:Y:S01]  /*8f00*/  STL [R1+0x114], R168 ;  /* 0x000114a801007387 */ /* 0x000fe20000100800 */
[----:B------:R-:W-:-:S02]  /*8f10*/  FMUL.FTZ R239, R156, R3 ;  /* 0x000000039cef7220 */ /* 0x000fc40000410000 */
[-C--:B------:R-:W-:Y:S01]  /*8f20*/  FMUL.FTZ R243, R157, R3.reuse ;  /* 0x000000039df37220 */ /* 0x080fe20000410000 */
[----:B------:R-:W-:Y:S01]  /*8f30*/  STL [R1+0x118], R169 ;  /* 0x000118a901007387 */ /* 0x000fe20000100800 */
[-C--:B------:R-:W-:Y:S01]  /*8f40*/  FMUL.FTZ R246, R80, R3.reuse ;  /* 0x0000000350f67220 */ /* 0x080fe20000410000 */
[----:B------:R-:W-:Y:S01]  /*8f50*/  ISETP.LT.OR P2, PT, R10, R216, P2 ;  /* 0x000000d80a00720c */ /* 0x000fe20001741670 */
[-C--:B------:R-:W-:Y:S01]  /*8f60*/  FMUL.FTZ R160, R160, R3.reuse ;  /* 0x00000003a0a07220 */ /* 0x080fe20000410000 */
[----:B------:R3:W-:Y:S01]  /*8f70*/  STL [R1+0x11c], R232 ;  /* 0x00011ce801007387 */ /* 0x0007e20000100800 */
[-C--:B------:R-:W-:Y:S02]  /*8f80*/  FMUL.FTZ R161, R161, R3.reuse ;  /* 0x00000003a1a17220 */ /* 0x080fe40000410000 */
[-C--:B------:R-:W-:Y:S02]  /*8f90*/  FMUL.FTZ R248, R36, R3.reuse ;  /* 0x0000000324f87220 */ /* 0x080fe40000410000 */
[----:B------:R-:W-:Y:S01]  /*8fa0*/  FMUL.FTZ R228, R37, R3 ;  /* 0x0000000325e47220 */ /* 0x000fe20000410000 */
[----:B--2---:R-:W-:Y:S01]  /*8fb0*/  F2FP.BF16.PACK_AB R37, R2, R11 ;  /* 0x0000000b0225723e */ /* 0x004fe200000010ff */
[----:B------:R-:W-:-:S02]  /*8fc0*/  FMUL.FTZ R165, R52, R3 ;  /* 0x0000000334a57220 */ /* 0x000fc40000410000 */
[-C--:B------:R-:W-:Y:S02]  /*8fd0*/  FMUL.FTZ R156, R53, R3.reuse ;  /* 0x00000003359c7220 */ /* 0x080fe40000410000 */
[-C--:B------:R-:W-:Y:S02]  /*8fe0*/  FMUL.FTZ R195, R64, R3.reuse ;  /* 0x0000000340c37220 */ /* 0x080fe40000410000 */
[-C--:B-1----:R-:W-:Y:S02]  /*8ff0*/  FMUL.FTZ R213, R48, R3.reuse ;  /* 0x0000000330d57220 */ /* 0x082fe40000410000 */
[-C--:B------:R-:W-:Y:S02]  /*9000*/  FMUL.FTZ R192, R65, R3.reuse ;  /* 0x0000000341c07220 */ /* 0x080fe40000410000 */
[-C--:B------:R-:W-:Y:S02]  /*9010*/  FMUL.FTZ R191, R68, R3.reuse ;  /* 0x0000000344bf7220 */ /* 0x080fe40000410000 */
[----:B------:R-:W-:-:S02]  /*9020*/  FMUL.FTZ R217, R69, R3 ;  /* 0x0000000345d97220 */ /* 0x000fc40000410000 */
[-C--:B------:R-:W-:Y:S02]  /*9030*/  FMUL.FTZ R251, R81, R3.reuse ;  /* 0x0000000351fb7220 */ /* 0x080fe40000410000 */
[-C--:B------:R-:W-:Y:S02]  /*9040*/  FMUL.FTZ R229, R84, R3.reuse ;  /* 0x0000000354e57220 */ /* 0x080fe40000410000 */
[-C--:B---3--:R-:W-:Y:S02]  /*9050*/  FMUL.FTZ R232, R49, R3.reuse ;  /* 0x0000000331e87220 */ /* 0x088fe40000410000 */
        /* <DEDUP_REMOVED lines=11> */
[-C--:B------:R-:W-:Y:S01]  /*9110*/  ISETP.GE.AND P3, PT, R9, R220.reuse, PT ;  /* 0x000000dc0900720c */ /* 0x080fe20003f66270 */
[----:B------:R-:W-:Y:S01]  /*9120*/  FFMA.FTZ R3, R211, R3, R11 ;  /* 0x00000003d3037223 */ /* 0x000fe2000001000b */
[----:B------:R-:W-:Y:S02]  /*9130*/  FSEL R11, R178, -INF , !P4 ;  /* 0xff800000b20b7808 */ /* 0x000fe40006000000 */
[----:B------:R-:W-:Y:S01]  /*9140*/  FSEL R20, R179, -INF , !P2 ;  /* 0xff800000b3147808 */ /* 0x000fe20005000000 */
[----:B------:R-:W-:Y:S01]  /*9150*/  FADD.FTZ R36, R2, R3 ;  /* 0x0000000302247221 */ /* 0x000fe20000010000 */
[----:B------:R-:W-:Y:S02]  /*9160*/  ISETP.GE.AND P2, PT, R8, R220, PT ;  /* 0x000000dc0800720c */ /* 0x000fe40003f46270 */
[----:B------:R-:W-:-:S02]  /*9170*/  ISETP.LT.OR P3, PT, R9, R216, P3 ;  /* 0x000000d80900720c */ /* 0x000fc40001f61670 */
[----:B------:R-:W-:Y:S02]  /*9180*/  FMNMX.FTZ R2, R134, R11, !PT ;  /* 0x0000000b86027209 */ /* 0x000fe40007810000 */
[----:B------:R-:W-:Y:S02]  /*9190*/  ISETP.GE.AND P4, PT, R7, R220, PT ;  /* 0x000000dc0700720c */ /* 0x000fe40003f86270 */
[----:B------:R-:W-:Y:S02]  /*91a0*/  ISETP.LT.OR P2, PT, R8, R216, P2 ;  /* 0x000000d80800720c */ /* 0x000fe40001741670 */
[----:B------:R-:W-:Y:S02]  /*91b0*/  FSEL R19, R174, -INF , !P3 ;  /* 0xff800000ae137808 */ /* 0x000fe40005800000 */
[----:B------:R-:W-:Y:S02]  /*91c0*/  FMNMX.FTZ R2, R20, R2, !PT ;  /* 0x0000000214027209 */ /* 0x000fe40007810000 */
[----:B------:R-:W-:-:S02]  /*91d0*/  ISETP.GE.AND P3, PT, R6, R220, PT ;  /* 0x000000dc0600720c */ /* 0x000fc40003f66270 */
[----:B------:R-:W-:Y:S02]  /*91e0*/  FSEL R18, R175, -INF , !P2 ;  /* 0xff800000af127808 */ /* 0x000fe40005000000 */
[----:B------:R-:W-:Y:S02]  /*91f0*/  ISETP.LT.OR P4, PT, R7, R216, P4 ;  /* 0x000000d80700720c */ /* 0x000fe40002781670 */
[----:B------:R-:W-:Y:S02]  /*9200*/  FMNMX.FTZ R2, R19, R2, !PT ;  /* 0x0000000213027209 */ /* 0x000fe40007810000 */
[----:B------:R-:W-:Y:S02]  /*9210*/  ISETP.LT.OR P3, PT, R6, R216, P3 ;  /* 0x000000d80600720c */ /* 0x000fe40001f61670 */
[----:B------:R-:W-:Y:S02]  /*9220*/  ISETP.GE.AND P2, PT, R5, R220, PT ;  /* 0x000000dc0500720c */ /* 0x000fe40003f46270 */
[----:B------:R-:W-:-:S02]  /*9230*/  FSEL R17, R138, -INF , !P4 ;  /* 0xff8000008a117808 */ /* 0x000fc40006000000 */
[----:B------:R-:W-:Y:S02]  /*9240*/  FMNMX.FTZ R2, R18, R2, !PT ;  /* 0x0000000212027209 */ /* 0x000fe40007810000 */
[----:B------:R-:W-:Y:S02]  /*9250*/  FSEL R16, R139, -INF , !P3 ;  /* 0xff8000008b107808 */ /* 0x000fe40005800000 */
[C---:B------:R-:W-:Y:S02]  /*9260*/  ISETP.GE.AND P3, PT, R4.reuse, R220, PT ;  /* 0x000000dc0400720c */ /* 0x040fe40003f66270 */
[----:B------:R-:W-:Y:S02]  /*9270*/  ISETP.LT.OR P2, PT, R5, R216, P2 ;  /* 0x000000d80500720c */ /* 0x000fe40001741670 */
[----:B------:R-:W-:Y:S02]  /*9280*/  FMNMX.FTZ R2, R17, R2, !PT ;  /* 0x0000000211027209 */ /* 0x000fe40007810000 */
[----:B------:R-:W-:-:S02]  /*9290*/  ISETP.LT.OR P3, PT, R4, R216, P3 ;  /* 0x000000d80400720c */ /* 0x000fc40001f61670 */
[----:B------:R-:W-:Y:S02]  /*92a0*/  FSEL R15, R26, -INF , !P2 ;  /* 0xff8000001a0f7808 */ /* 0x000fe40005000000 */
[----:B------:R-:W-:Y:S02]  /*92b0*/  FMNMX.FTZ R2, R16, R2, !PT ;  /* 0x0000000210027209 */ /* 0x000fe40007810000 */
[----:B------:R-:W-:Y:S02]  /*92c0*/  FSEL R14, R27, -INF , !P3 ;  /* 0xff8000001b0e7808 */ /* 0x000fe40005800000 */
[----:B------:R-:W-:-:S04]  /*92d0*/  FMNMX.FTZ R2, R15, R2, !PT ;  /* 0x000000020f027209 */ /* 0x000fc80007810000 */
[----:B------:R-:W-:-:S05]  /*92e0*/  FMNMX.FTZ R2, R14, R2, !PT ;  /* 0x000000020e027209 */ /* 0x000fca0007810000 */
[----:B------:R-:W1:Y:S02]  /*92f0*/  SHFL.BFLY PT, R3, R2, 0x2, 0x1f ;  /* 0x0c401f0002037f89 */ /* 0x000e6400000e0000 */
[----:B-1----:R-:W-:-:S05]  /*9300*/  FMNMX.FTZ R2, R2, R3, !PT ;  /* 0x0000000302027209 */ /* 0x002fca0007810000 */
[----:B------:R-:W1:Y:S02]  /*9310*/  SHFL.BFLY PT, R3, R2, 0x1, 0x1f ;  /* 0x0c201f0002037f89 */ /* 0x000e6400000e0000 */
[----:B-1----:R-:W-:-:S04]  /*9320*/  FMNMX.FTZ R212, R2, R3, !PT ;  /* 0x0000000302d47209 */ /* 0x002fc80007810000 */
[----:B------:R-:W-:-:S04]  /*9330*/  FSETP.NEU.FTZ.AND P2, PT, R212, -INF , PT ;  /* 0xff800000d400780b */ /* 0x000fc80003f5d000 */
[----:B------:R-:W-:-:S05]  /*9340*/  FSEL R2, R212, RZ, P2 ;  /* 0x000000ffd4027208 */ /* 0x000fca0001000000 */
[----:B------:R-:W-:-:S04]  /*9350*/  FADD.FTZ R2, R134, -R2 ;  /* 0x8000000286027221 */ /* 0x000fc80000010000 */
[----:B------:R-:W-:-:S06]  /*9360*/  FMUL.FTZ R3, R2, c[0x0][0x23c] ;  /* 0x00008f0002037a20 */ /* 0x000fcc0000410000 */
[----:B------:R-:W1:Y:S02]  /*9370*/  MUFU.EX2 R3, R3 ;  /* 0x0000000300037308 */ /* 0x000e640000000800 */
[-C--:B-1----:R-:W-:Y:S02]  /*9380*/  FMUL.FTZ R197, R102, R3.reuse ;  /* 0x0000000366c57220 */ /* 0x082fe40000410000 */
[----:B------:R-:W-:Y:S02]  /*9390*/  FMUL.FTZ R196, R103, R3 ;  /* 0x0000000367c47220 */ /* 0x000fe40000410000 */
[----:B------:R-:W2:Y:S01]  /*93a0*/  LDL.LU.64 R102, [R1] ;  /* 0x0000000001667983 */ /* 0x000ea20000300a00 */
[----:B------:R-:W-:-:S05]  /*93b0*/  FMUL.FTZ R2, R212, c[0x0][0x23c] ;  /* 0x00008f00d4027a20 */ /* 0x000fca0000410000 */
[----:B------:R-:W-:-:S05]  /*93c0*/  FSEL R2, R2, RZ, P2 ;  /* 0x000000ff02027208 */ /* 0x000fca0001000000 */
[----:B------:R-:W-:-:S04]  /*93d0*/  FFMA.FTZ R11, R11, c[0x0][0x23c], -R2 ;  /* 0x00008f000b0b7a23 */ /* 0x000fc80000010802 */
[----:B------:R-:W1:Y:S01]  /*93e0*/  MUFU.EX2 R23, R11 ;  /* 0x0000000b00177308 */ /* 0x000e620000000800 */
[C---:B------:R-:W-:Y:S02]  /*93f0*/  ISETP.GE.AND P6, PT, R0.reuse, R219, PT ;  /* 0x000000db0000720c */ /* 0x040fe40003fc6270 */
[C---:B------:R-:W-:Y:S02]  /*9400*/  ISETP.GE.AND P2, PT, R0.reuse, R218, PT ;  /* 0x000000da0000720c */ /* 0x040fe40003f46270 */
[----:B------:R-:W-:Y:S02]  /*9410*/  ISETP.LT.OR P6, PT, R0, R215, P6 ;  /* 0x000000d70000720c */ /* 0x000fe400037c1670 */
[----:B------:R-:W-:Y:S02]  /*9420*/  ISETP.GE.AND P5, PT, R10, R219, PT ;  /* 0x000000db0a00720c */ /* 0x000fe40003fa6270 */
[----:B------:R-:W-:Y:S02]  /*9430*/  ISETP.LT.OR P2, PT, R0, R214, P2 ;  /* 0x000000d60000720c */ /* 0x000fe40001741670 */
[C---:B------:R-:W-:Y:S01]  /*9440*/  ISETP.GE.AND P3, PT, R10.reuse, R218, PT ;  /* 0x000000da0a00720c */ /* 0x040fe20003f66270 */
[----:B------:R-:W-:Y:S01]  /*9450*/  FFMA.FTZ R81, R17, c[0x0][0x23c], -R2 ;  /* 0x00008f0011517a23 */ /* 0x000fe20000010802 */
[----:B------:R-:W-:Y:S01]  /*9460*/  ISETP.LT.OR P5, PT, R10, R215, P5 ;  /* 0x000000d70a00720c */ /* 0x000fe20002fa1670 */
[----:B------:R-:W-:Y:S01]  /*9470*/  FMUL.FTZ R234, R166, R3 ;  /* 0x00000003a6ea7220 */ /* 0x000fe20000410000 */
[----:B------:R-:W-:Y:S01]  /*9480*/  ISETP.GE.AND P4, PT, R9, R219, PT ;  /* 0x000000db0900720c */ /* 0x000fe20003f86270 */
[-C--:B------:R-:W-:Y:S01]  /*9490*/  FMUL.FTZ R235, R167, R3.reuse ;  /* 0x00000003a7eb7220 */ /* 0x080fe20000410000 */
[----:B------:R-:W-:Y:S01]  /*94a0*/  FSEL R17, R224, -INF , !P6 ;  /* 0xff800000e0117808 */ /* 0x000fe20007000000 */
[-C--:B------:R-:W-:Y:S01]  /*94b0*/  FMUL.FTZ R170, R170, R3.reuse ;  /* 0x00000003aaaa7220 */ /* 0x080fe20000410000 */
[----:B------:R-:W-:Y:S01]  /*94c0*/  ISETP.LT.OR P3, PT, R10, R214, P3 ;  /* 0x000000d60a00720c */ /* 0x000fe20001f61670 */
[-C--:B------:R-:W-:Y:S01]  /*94d0*/  FMUL.FTZ R171, R171, R3.reuse ;  /* 0x00000003abab7220 */ /* 0x080fe20000410000 */
[----:B------:R-:W-:Y:S01]  /*94e0*/  ISETP.GE.AND P6, PT, R9, R218, PT ;  /* 0x000000da0900720c */ /* 0x000fe20003fc6270 */
        /* <DEDUP_REMOVED lines=26> */
[----:B-1----:R-:W-:Y:S01]  /*9690*/  FFMA.FTZ R97, R210, R3, R23 ;  /* 0x00000003d2617223 */ /* 0x002fe20000010017 */
[----:B------:R-:W-:Y:S01]  /*96a0*/  FSEL R3, R226, -INF , !P2 ;  /* 0xff800000e2037808 */ /* 0x000fe20005000000 */
[--C-:B------:R-:W-:Y:S01]  /*96b0*/  FFMA.FTZ R68, R19, c[0x0][0x23c], -R2.reuse ;  /* 0x00008f0013447a23 */ /* 0x100fe20000010802 */
[----:B------:R-:W-:Y:S01]  /*96c0*/  ISETP.GE.AND P2, PT, R8, R219, PT ;  /* 0x000000db0800720c */ /* 0x000fe20003f46270 */
[--C-:B------:R-:W-:Y:S01]  /*96d0*/  FFMA.FTZ R69, R18, c[0x0][0x23c], -R2.reuse ;  /* 0x00008f0012457a23 */ /* 0x100fe20000010802 */
[----:B------:R-:W-:Y:S01]  /*96e0*/  ISETP.LT.OR P4, PT, R9, R215, P4 ;  /* 0x000000d70900720c */ /* 0x000fe20002781670 */
[--C-:B------:R-:W-:Y:S01]  /*96f0*/  FFMA.FTZ R25, R20, c[0x0][0x23c], -R2.reuse ;  /* 0x00008f0014197a23 */ /* 0x100fe20000010802 */
[----:B------:R-:W-:Y:S01]  /*9700*/  FSEL R22, R225, -INF , !P5 ;  /* 0xff800000e1167808 */ /* 0x000fe20006800000 */
[--C-:B------:R-:W-:Y:S01]  /*9710*/  FFMA.FTZ R112, R15, c[0x0][0x23c], -R2.reuse ;  /* 0x00008f000f707a23 */ /* 0x100fe20000010802 */
[----:B------:R-:W-:Y:S01]  /*9720*/  ISETP.LT.OR P6, PT, R9, R214, P6 ;  /* 0x000000d60900720c */ /* 0x000fe200037c1670 */
[--C-:B------:R-:W-:Y:S01]  /*9730*/  FFMA.FTZ R84, R16, c[0x0][0x23c], -R2.reuse ;  /* 0x00008f0010547a23 */ /* 0x100fe20000010802 */
[----:B------:R-:W-:Y:S01]  /*9740*/  ISETP.GE.AND P5, PT, R8, R218, PT ;  /* 0x000000da0800720c */ /* 0x000fe20003fa6270 */
[----:B------:R-:W-:Y:S01]  /*9750*/  FFMA.FTZ R113, R14, c[0x0][0x23c], -R2 ;  /* 0x00008f000e717a23 */ /* 0x000fe20000010802 */
[----:B------:R-:W-:Y:S01]  /*9760*/  FSEL R19, R227, -INF , !P3 ;  /* 0xff800000e3137808 */ /* 0x000fe20005800000 */
[----:B------:R-:W-:Y:S01]  /*9770*/  ULOP3.LUT UR5, UR33, UR31, URZ, 0x3c, !UPT ;  /* 0x0000001f21057292 */ /* 0x000fe2000f8e3c3f */
[----:B------:R-:W-:Y:S01]  /*9780*/  FMNMX.FTZ R0, R132, R3, !PT ;  /* 0x0000000384007209 */ /* 0x000fe20007810000 */
[----:B------:R-:W-:Y:S01]  /*9790*/  IMAD.MOV.U32 R116, RZ, RZ, R80 ;  /* 0x000000ffff747224 */ /* 0x000fe200078e0050 */
[----:B------:R-:W-:Y:S01]  /*97a0*/  ISETP.LT.OR P2, PT, R8, R215, P2 ;  /* 0x000000d70800720c */ /* 0x000fe20001741670 */
[----:B------:R-:W3:Y:S01]  /*97b0*/  LDL.LU.64 R118, [R1+0x80] ;  /* 0x0000800001767983 */ /* 0x000ee20000300a00 */
[----:B------:R-:W-:-:S02]  /*97c0*/  ISETP.GE.AND P3, PT, R7, R219, PT ;  /* 0x000000db0700720c */ /* 0x000fc40003f66270 */
[----:B------:R-:W-:Y:S02]  /*97d0*/  FSEL R21, R204, -INF , !P4 ;  /* 0xff800000cc157808 */ /* 0x000fe40006000000 */
[----:B------:R-:W-:Y:S02]  /*97e0*/  ISETP.LT.OR P5, PT, R8, R214, P5 ;  /* 0x000000d60800720c */ /* 0x000fe40002fa1670 */
[----:B------:R-:W-:Y:S02]  /*97f0*/  ISETP.GE.AND P4, PT, R7, R218, PT ;  /* 0x000000da0700720c */ /* 0x000fe40003f86270 */
[----:B------:R-:W-:Y:S02]  /*9800*/  FSEL R18, R206, -INF , !P6 ;  /* 0xff800000ce127808 */ /* 0x000fe40007000000 */
[----:B------:R-:W-:Y:S02]  /*9810*/  FMNMX.FTZ R0, R19, R0, !PT ;  /* 0x0000000013007209 */ /* 0x000fe40007810000 */
[----:B------:R-:W-:-:S02]  /*9820*/  FSEL R20, R205, -INF , !P2 ;  /* 0xff800000cd147808 */ /* 0x000fc40005000000 */
[C---:B------:R-:W-:Y:S02]  /*9830*/  ISETP.LT.OR P3, PT, R7.reuse, R215, P3 ;  /* 0x000000d70700720c */ /* 0x040fe40001f61670 */
[----:B------:R-:W-:Y:S02]  /*9840*/  ISETP.GE.AND P2, PT, R6, R218, PT ;  /* 0x000000da0600720c */ /* 0x000fe40003f46270 */
[----:B------:R-:W-:Y:S02]  /*9850*/  ISETP.LT.OR P4, PT, R7, R214, P4 ;  /* 0x000000d60700720c */ /* 0x000fe40002781670 */
[----:B------:R-:W-:Y:S02]  /*9860*/  FSEL R15, R207, -INF , !P5 ;  /* 0xff800000cf0f7808 */ /* 0x000fe40006800000 */
[----:B------:R-:W-:Y:S02]  /*9870*/  FMNMX.FTZ R0, R18, R0, !PT ;  /* 0x0000000012007209 */ /* 0x000fe40007810000 */
[----:B------:R-:W-:-:S02]  /*9880*/  FMNMX.FTZ R2, R133, R17, !PT ;  /* 0x0000001185027209 */ /* 0x000fc40007810000 */
[----:B------:R-:W-:Y:S02]  /*9890*/  ISETP.LT.OR P2, PT, R6, R214, P2 ;  /* 0x000000d60600720c */ /* 0x000fe40001741670 */
[----:B------:R-:W-:Y:S02]  /*98a0*/  FSEL R16, R184, -INF , !P3 ;  /* 0xff800000b8107808 */ /* 0x000fe40005800000 */
[----:B------:R-:W-:Y:S02]  /*98b0*/  ISETP.GE.AND P3, PT, R5, R218, PT ;  /* 0x000000da0500720c */ /* 0x000fe40003f66270 */
[----:B------:R-:W-:Y:S02]  /*98c0*/  FSEL R14, R186, -INF , !P4 ;  /* 0xff800000ba0e7808 */ /* 0x000fe40006000000 */
[----:B------:R-:W-:Y:S02]  /*98d0*/  FMNMX.FTZ R0, R15, R0, !PT ;  /* 0x000000000f007209 */ /* 0x000fe40007810000 */
[----:B------:R-:W-:-:S02]  /*98e0*/  FMNMX.FTZ R2, R22, R2, !PT ;  /* 0x0000000216027209 */ /* 0x000fc40007810000 */
[----:B------:R-:W-:Y:S02]  /*98f0*/  FSEL R11, R187, -INF , !P2 ;  /* 0xff800000bb0b7808 */ /* 0x000fe40005000000 */
[----:B------:R-:W-:Y:S02]  /*9900*/  ISETP.LT.OR P3, PT, R5, R214, P3 ;  /* 0x000000d60500720c */ /* 0x000fe40001f61670 */
[----:B------:R-:W-:Y:S02]  /*9910*/  ISETP.GE.AND P2, PT, R4, R218, PT ;  /* 0x000000da0400720c */ /* 0x000fe40003f46270 */
[----:B------:R-:W-:Y:S02]  /*9920*/  FMNMX.FTZ R0, R14, R0, !PT ;  /* 0x000000000e007209 */ /* 0x000fe40007810000 */
[----:B------:R-:W-:Y:S02]  /*9930*/  ISETP.GE.AND P6, PT, R6, R219, PT ;  /* 0x000000db0600720c */ /* 0x000fe40003fc6270 */
[----:B------:R-:W-:-:S02]  /*9940*/  FMNMX.FTZ R2, R21, R2, !PT ;  /* 0x0000000215027209 */ /* 0x000fc40007810000 */
[----:B------:R-:W-:Y:S02]  /*9950*/  ISETP.LT.OR P2, PT, R4, R214, P2 ;  /* 0x000000d60400720c */ /* 0x000fe40001741670 */
[----:B------:R-:W-:Y:S02]  /*9960*/  FSEL R7, R182, -INF , !P3 ;  /* 0xff800000b6077808 */ /* 0x000fe40005800000 */
[----:B------:R-:W-:Y:S02]  /*9970*/  FMNMX.FTZ R0, R11, R0, !PT ;  /* 0x000000000b007209 */ /* 0x000fe40007810000 */
[----:B------:R-:W-:Y:S02]  /*9980*/  ISETP.LT.OR P6, PT, R6, R215, P6 ;  /* 0x000000d70600720c */ /* 0x000fe400037c1670 */
[----:B------:R-:W-:Y:S02]  /*9990*/  ISETP.GE.AND P5, PT, R5, R219, PT ;  /* 0x000000db0500720c */ /* 0x000fe40003fa6270 */
[----:B------:R-:W-:-:S02]  /*99a0*/  FMNMX.FTZ R2, R20, R2, !PT ;  /* 0x0000000214027209 */ /* 0x000fc40007810000 */
[----:B------:R-:W-:Y:S02]  /*99b0*/  FSEL R6, R183, -INF , !P2 ;  /* 0xff800000b7067808 */ /* 0x000fe40005000000 */
[----:B------:R-:W-:Y:S02]  /*99c0*/  FMNMX.FTZ R0, R7, R0, !PT ;  /* 0x0000000007007209 */ /* 0x000fe40007810000 */
[----:B------:R-:W-:Y:S02]  /*99d0*/  ISETP.LT.OR P5, PT, R5, R215, P5 ;  /* 0x000000d70500720c */ /* 0x000fe40002fa1670 */
[----:B------:R-:W-:Y:S02]  /*99e0*/  ISETP.GE.AND P4, PT, R4, R219, PT ;  /* 0x000000db0400720c */ /* 0x000fe40003f86270 */
[----:B------:R-:W-:Y:S02]  /*99f0*/  FSEL R10, R185, -INF , !P6 ;  /* 0xff800000b90a7808 */ /* 0x000fe40007000000 */
[----:B------:R-:W-:-:S02]  /*9a00*/  FMNMX.FTZ R2, R16, R2, !PT ;  /* 0x0000000210027209 */ /* 0x000fc40007810000 */
[----:B------:R-:W-:Y:S02]  /*9a10*/  FMNMX.FTZ R0, R6, R0, !PT ;  /* 0x0000000006007209 */ /* 0x000fe40007810000 */
[----:B------:R-:W-:Y:S02]  /*9a20*/  ISETP.LT.OR P4, PT, R4, R215, P4 ;  /* 0x000000d70400720c */ /* 0x000fe40002781670 */
[----:B------:R-:W-:Y:S02]  /*9a30*/  FSEL R9, R180, -INF , !P5 ;  /* 0xff800000b4097808 */ /* 0x000fe40006800000 */
[----:B------:R-:W-:Y:S01]  /*9a40*/  FMNMX.FTZ R2, R10, R2, !PT ;  /* 0x000000020a027209 */ /* 0x000fe20007810000 */
[----:B------:R-:W1:Y:S01]  /*9a50*/  SHFL.BFLY PT, R4, R0, 0x2, 0x1f ;  /* 0x0c401f0000047f89 */ /* 0x000e6200000e0000 */
[----:B------:R-:W-:Y:S02]  /*9a60*/  FSEL R8, R181, -INF , !P4 ;  /* 0xff800000b5087808 */ /* 0x000fe40006000000 */
[----:B------:R-:W-:-:S04]  /*9a70*/  FMNMX.FTZ R2, R9, R2, !PT ;  /* 0x0000000209027209 */ /* 0x000fc80007810000 */
[----:B------:R-:W-:-:S05]  /*9a80*/  FMNMX.FTZ R2, R8, R2, !PT ;  /* 0x0000000208027209 */ /* 0x000fca0007810000 */
[----:B------:R-:W4:Y:S01]  /*9a90*/  SHFL.BFLY PT, R5, R2, 0x2, 0x1f ;  /* 0x0c401f0002057f89 */ /* 0x000f2200000e0000 */
[----:B-1----:R-:W-:-:S05]  /*9aa0*/  FMNMX.FTZ R0, R0, R4, !PT ;  /* 0x0000000400007209 */ /* 0x002fca0007810000 */
[----:B------:R-:W1:Y:S01]  /*9ab0*/  SHFL.BFLY PT, R4, R0, 0x1, 0x1f ;  /* 0x0c201f0000047f89 */ /* 0x000e6200000e0000 */
[----:B----4-:R-:W-:-:S05]  /*9ac0*/  FMNMX.FTZ R2, R2, R5, !PT ;  /* 0x0000000502027209 */ /* 0x010fca0007810000 */
[----:B------:R-:W4:Y:S01]  /*9ad0*/  SHFL.BFLY PT, R5, R2, 0x1, 0x1f ;  /* 0x0c201f0002057f89 */ /* 0x000f2200000e0000 */
[----:B-1----:R-:W-:-:S04]  /*9ae0*/  FMNMX.FTZ R222, R0, R4, !PT ;  /* 0x0000000400de7209 */ /* 0x002fc80007810000 */
[C---:B------:R-:W-:Y:S01]  /*9af0*/  FSETP.NEU.FTZ.AND P2, PT, R222.reuse, -INF , PT ;  /* 0xff800000de00780b */ /* 0x040fe20003f5d000 */
[----:B------:R-:W-:Y:S01]  /*9b00*/  FMUL.FTZ R0, R222, c[0x0][0x23c] ;  /* 0x00008f00de007a20 */ /* 0x000fe20000410000 */
[----:B----4-:R-:W-:-:S04]  /*9b10*/  FMNMX.FTZ R242, R2, R5, !PT ;  /* 0x0000000502f27209 */ /* 0x010fc80007810000 */
[----:B------:R-:W-:Y:S02]  /*9b20*/  FSEL R2, R0, RZ, P2 ;  /* 0x000000ff00027208 */ /* 0x000fe40001000000 */
[----:B------:R-:W-:-:S03]  /*9b30*/  FSEL R0, R222, RZ, P2 ;  /* 0x000000ffde007208 */ /* 0x000fc60001000000 */
[----:B------:R-:W-:Y:S02]  /*9b40*/  FFMA.FTZ R3, R3, c[0x0][0x23c], -R2 ;  /* 0x00008f0003037a23 */ /* 0x000fe40000010802 */
[----:B------:R-:W-:Y:S02]  /*9b50*/  FADD.FTZ R0, R132, -R0 ;  /* 0x8000000084007221 */ /* 0x000fe40000010000 */
[----:B------:R1:W-:Y:S01]  /*9b60*/  MUFU.EX2 R5, R3 ;  /* 0x0000000300057308 */ /* 0x0003e20000000800 */
[----:B------:R-:W-:Y:S01]  /*9b70*/  FSETP.NEU.FTZ.AND P5, PT, R242, -INF , PT ;  /* 0xff800000f200780b */ /* 0x000fe20003fbd000 */
[----:B-1----:R-:W-:-:S06]  /*9b80*/  FMUL.FTZ R3, R0, c[0x0][0x23c] ;  /* 0x00008f0000037a20 */ /* 0x002fcc0000410000 */
[----:B------:R1:W4:Y:S01]  /*9b90*/  MUFU.EX2 R4, R3 ;  /* 0x0000000300047308 */ /* 0x0003220000000800 */
[----:B------:R-:W-:Y:S02]  /*9ba0*/  FMUL.FTZ R0, R242, c[0x0][0x23c] ;  /* 0x00008f00f2007a20 */ /* 0x000fe40000410000 */
[----:B-1----:R-:W-:-:S06]  /*9bb0*/  FFMA.FTZ R3, R19, c[0x0][0x23c], -R2 ;  /* 0x00008f0013037a23 */ /* 0x002fcc0000010802 */
[----:B------:R-:W1:Y:S01]  /*9bc0*/  MUFU.EX2 R3, R3 ;  /* 0x0000000300037308 */ /* 0x000e620000000800 */
[----:B------:R-:W-:Y:S01]  /*9bd0*/  FSEL R0, R0, RZ, P5 ;  /* 0x000000ff00007208 */ /* 0x000fe20002800000 */
[----:B------:R-:W-:-:S04]  /*9be0*/  FFMA.FTZ R99, R14, c[0x0][0x23c], -R2 ;  /* 0x00008f000e637a23 */ /* 0x000fc80000010802 */
[--C-:B------:R-:W-:Y:S02]  /*9bf0*/  FFMA.FTZ R27, R17, c[0x0][0x23c], -R0.reuse ;  /* 0x00008f00111b7a23 */ /* 0x100fe40000010800 */
[--C-:B------:R-:W-:Y:S02]  /*9c00*/  FFMA.FTZ R64, R22, c[0x0][0x23c], -R0.reuse ;  /* 0x00008f0016407a23 */ /* 0x100fe40000010800 */
[--C-:B------:R-:W-:Y:S02]  /*9c10*/  FFMA.FTZ R65, R21, c[0x0][0x23c], -R0.reuse ;  /* 0x00008f0015417a23 */ /* 0x100fe40000010800 */
[--C-:B------:R-:W-:Y:S02]  /*9c20*/  FFMA.FTZ R66, R20, c[0x0][0x23c], -R0.reuse ;  /* 0x00008f0014427a23 */ /* 0x100fe40000010800 */
[--C-:B------:R-:W-:Y:S02]  /*9c30*/  FFMA.FTZ R82, R16, c[0x0][0x23c], -R0.reuse ;  /* 0x00008f0010527a23 */ /* 0x100fe40000010800 */
[----:B------:R-:W-:-:S02]  /*9c40*/  FFMA.FTZ R83, R10, c[0x0][0x23c], -R0 ;  /* 0x00008f000a537a23 */ /* 0x000fc40000010800 */
[--C-:B------:R-:W-:Y:S02]  /*9c50*/  FFMA.FTZ R85, R9, c[0x0][0x23c], -R0.reuse ;  /* 0x00008f0009557a23 */ /* 0x100fe40000010800 */
[----:B------:R-:W-:Y:S02]  /*9c60*/  FFMA.FTZ R86, R8, c[0x0][0x23c], -R0 ;  /* 0x00008f0008567a23 */ /* 0x000fe40000010800 */
[----:B----4-:R-:W-:-:S04]  /*9c70*/  FFMA.FTZ R0, R209, R4, R5 ;  /* 0x00000004d1007223 */ /* 0x010fc80000010005 */
[----:B-1----:R-:W-:Y:S01]  /*9c80*/  FADD.FTZ R14, R3, R0 ;  /* 0x00000000030e7221 */ /* 0x002fe20000010000 */
[----:B------:R-:W-:Y:S01]  /*9c90*/  LOP3.LUT R0, R231, UR5, RZ, 0x3c, !PT ;  /* 0x00000005e7007c12 */ /* 0x000fe2000f8e3cff */
[----:B------:R-:W-:-:S04]  /*9ca0*/  FFMA.FTZ R10, R18, c[0x0][0x23c], -R2 ;  /* 0x00008f00120a7a23 */ /* 0x000fc80000010802 */
[----:B------:R-:W-:-:S04]  /*9cb0*/  IMAD.WIDE.U32 R114, R0, -0x326172a9, RZ ;  /* 0xcd9e8d5700727825 */ /* 0x000fc800078e00ff */
[--C-:B------:R-:W-:Y:S02]  /*9cc0*/  FFMA.FTZ R15, R15, c[0x0][0x23c], -R2.reuse ;  /* 0x00008f000f0f7a23 */ /* 0x100fe40000010802 */
[--C-:B------:R-:W-:Y:S02]  /*9cd0*/  FFMA.FTZ R100, R11, c[0x0][0x23c], -R2.reuse ;  /* 0x00008f000b647a23 */ /* 0x100fe40000010802 */
[--C-:B------:R-:W-:Y:S02]  /*9ce0*/  FFMA.FTZ R87, R7, c[0x0][0x23c], -R2.reuse ;  /* 0x00008f0007577a23 */ /* 0x100fe40000010802 */
[----:B------:R-:W-:Y:S01]  /*9cf0*/  FFMA.FTZ R96, R6, c[0x0][0x23c], -R2 ;  /* 0x00008f0006607a23 */ /* 0x000fe20000010802 */
[----:B------:R-:W-:Y:S02]  /*9d00*/  LOP3.LUT R2, R115, UR15, R244, 0x96, !PT ;  /* 0x0000000f73027c12 */ /* 0x000fe4000f8e96f4 */
[----:B------:R-:W-:-:S03]  /*9d10*/  F2FP.BF16.PACK_AB R101, R3, R5 ;  /* 0x000000050365723e */ /* 0x000fc600000010ff */
[----:B------:R-:W-:-:S05]  /*9d20*/  IMAD.WIDE.U32 R2, R2, -0x2daee0ad, RZ ;  /* 0xd2511f5302027825 */ /* 0x000fca00078e00ff */
[----:B------:R-:W-:-:S05]  /*9d30*/  LOP3.LUT R0, R3, UR13, R240, 0x96, !PT ;  /* 0x0000000d03007c12 */ /* 0x000fca000f8e96f0 */
[----:B------:R-:W-:Y:S01]  /*9d40*/  IMAD.WIDE.U32 R6, R0, -0x326172a9, RZ ;  /* 0xcd9e8d5700067825 */ /* 0x000fe200078e00ff */
[----:B--2---:R-:W-:-:S04]  /*9d50*/  LOP3.LUT R0, R103, UR14, R114, 0x96, !PT ;  /* 0x0000000e67007c12 */ /* 0x004fc8000f8e9672 */
[----:B------:R-:W-:Y:S01]  /*9d60*/  LOP3.LUT R3, R7, UR12, R102, 0x96, !PT ;  /* 0x0000000c07037c12 */ /* 0x000fe2000f8e9666 */
[----:B------:R-:W-:-:S05]  /*9d70*/  IMAD.WIDE.U32 R8, R0, -0x2daee0ad, RZ ;  /* 0xd2511f5300087825 */ /* 0x000fca00078e00ff */
[----:B------:R-:W-:Y:S01]  /*9d80*/  LOP3.LUT R0, R9, UR11, R2, 0x96, !PT ;  /* 0x0000000b09007c12 */ /* 0x000fe2000f8e9602 */
[----:B------:R-:W-:-:S05]  /*9d90*/  IMAD.WIDE.U32 R2, R3, -0x2daee0ad, RZ ;  /* 0xd2511f5303027825 */ /* 0x000fca00078e00ff */
[----:B------:R-:W-:Y:S01]  /*9da0*/  LOP3.LUT R3, R3, UR9, R8, 0x96, !PT ;  /* 0x0000000903037c12 */ /* 0x000fe2000f8e9608 */
[----:B------:R-:W-:Y:S01]  /*9db0*/  IMAD.WIDE.U32 R8, R0, -0x326172a9, RZ ;  /* 0xcd9e8d5700087825 */ /* 0x000fe200078e00ff */
[----:B------:R-:W1:Y:S04]  /*9dc0*/  LDC.U8 R209, c[0x0][0x2d8] ;  /* 0x0000b600ffd17b82 */ /* 0x000e680000000000 */
[----:B------:R-:W-:-:S05]  /*9dd0*/  LOP3.LUT R0, R9, UR10, R6, 0x96, !PT ;  /* 0x0000000a09007c12 */ /* 0x000fca000f8e9606 */
[----:B------:R-:W-:-:S05]  /*9de0*/  IMAD.WIDE.U32 R16, R0, -0x2daee0ad, RZ ;  /* 0xd2511f5300107825 */ /* 0x000fca00078e00ff */
[----:B------:R-:W-:Y:S01]  /*9df0*/  LOP3.LUT R2, R17, UR7, R2, 0x96, !PT ;  /* 0x0000000711027c12 */ /* 0x000fe2000f8e9602 */
[----:B------:R-:W-:-:S04]  /*9e00*/  IMAD.WIDE.U32 R6, R3, -0x326172a9, RZ ;  /* 0xcd9e8d5703067825 */ /* 0x000fc800078e00ff */
[----:B------:R-:W-:-:S05]  /*9e10*/  IMAD.WIDE.U32 R2, R2, -0x326172a9, RZ ;  /* 0xcd9e8d5702027825 */ /* 0x000fca00078e00ff */
[----:B------:R-:W-:-:S04]  /*9e20*/  LOP3.LUT R0, R3, UR17, R6, 0x96, !PT ;  /* 0x0000001103007c12 */ /* 0x000fc8000f8e9606 */
[----:B------:R-:W-:-:S04]  /*9e30*/  LOP3.LUT R5, R0, 0xff, RZ, 0xc0, !PT ;  /* 0x000000ff00057812 */ /* 0x000fc800078ec0ff */
[----:B-1----:R-:W-:Y:S02]  /*9e40*/  ISETP.GE.U32.AND P6, PT, R209, R5, PT ;  /* 0x00000005d100720c */ /* 0x002fe40003fc6070 */
[----:B------:R-:W-:-:S04]  /*9e50*/  LOP3.LUT R5, R0, 0xffff, RZ, 0xc0, !PT ;  /* 0x0000ffff00057812 */ /* 0x000fc800078ec0ff */
[----:B------:R-:W-:Y:S02]  /*9e60*/  SHF.R.U32.HI R5, RZ, 0x8, R5 ;  /* 0x00000008ff057819 */ /* 0x000fe40000011605 */
[----:B------:R-:W-:Y:S02]  /*9e70*/  LOP3.LUT R11, R7, UR8, R8, 0x96, !PT ;  /* 0x00000008070b7c12 */ /* 0x000fe4000f8e9608 */
[----:B------:R-:W-:Y:S01]  /*9e80*/  LOP3.LUT R5, R5, 0xffff, RZ, 0xc0, !PT ;  /* 0x0000ffff05057812 */ /* 0x000fe200078ec0ff */
[----:B------:R-:W1:Y:S03]  /*9e90*/  MUFU.EX2 R7, R135 ;  /* 0x0000008700077308 */ /* 0x000e660000000800 */
[----:B------:R-:W-:Y:S02]  /*9ea0*/  ISETP.GE.U32.AND P4, PT, R209, R5, PT ;  /* 0x00000005d100720c */ /* 0x000fe40003f86070 */
[----:B------:R-:W-:-:S02]  /*9eb0*/  SHF.R.U32.HI R5, RZ, 0x18, R0 ;  /* 0x00000018ff057819 */ /* 0x000fc40000011600 */
[----:B------:R-:W-:Y:S01]  /*9ec0*/  SHF.R.U32.HI R0, RZ, 0x10, R0 ;  /* 0x00000010ff007819 */ /* 0x000fe20000011600 */
[----:B------:R-:W2:Y:S01]  /*9ed0*/  MUFU.EX2 R6, R136 ;  /* 0x0000008800067308 */ /* 0x000ea20000000800 */
[----:B------:R-:W-:Y:S02]  /*9ee0*/  ISETP.GE.U32.AND P2, PT, R209, R5, PT ;  /* 0x00000005d100720c */ /* 0x000fe40003f46070 */
[----:B------:R-:W-:-:S05]  /*9ef0*/  LOP3.LUT R0, R0, 0xff, RZ, 0xc0, !PT ;  /* 0x000000ff00007812 */ /* 0x000fca00078ec0ff */
[----:B------:R-:W4:Y:S01]  /*9f00*/  MUFU.EX2 R25, R25 ;  /* 0x0000001900197308 */ /* 0x000f220000000800 */
[----:B------:R-:W-:Y:S01]  /*9f10*/  ISETP.GE.U32.AND P3, PT, R209, R0, PT ;  /* 0x00000000d100720c */ /* 0x000fe20003f66070 */
[----:B-1----:R-:W-:-:S06]  /*9f20*/  FADD.FTZ R8, R7, R36 ;  /* 0x0000002407087221 */ /* 0x002fcc0000010000 */
[----:B------:R-:W1:Y:S01]  /*9f30*/  MUFU.EX2 R5, R10 ;  /* 0x0000000a00057308 */ /* 0x000e620000000800 */
[C---:B--2---:R-:W-:Y:S01]  /*9f40*/  FADD.FTZ R8, R6.reuse, R8 ;  /* 0x0000000806087221 */ /* 0x044fe20000010000 */
[----:B------:R-:W-:-:S06]  /*9f50*/  F2FP.BF16.PACK_AB R9, R6, R7 ;  /* 0x000000070609723e */ /* 0x000fcc00000010ff */
[----:B------:R-:W2:Y:S01]  /*9f60*/  MUFU.EX2 R0, R15 ;  /* 0x0000000f00007308 */ /* 0x000ea20000000800 */
[----:B----4-:R-:W-:-:S04]  /*9f70*/  F2FP.BF16.PACK_AB R6, R25, R23 ;  /* 0x000000171906723e */ /* 0x010fc800000010ff */
[C---:B------:R-:W-:Y:S01]  /*9f80*/  PRMT R20, R6.reuse, 0x7610, R20 ;  /* 0x0000761006147816 */ /* 0x040fe20000000014 */
[----:B-1----:R-:W-:Y:S01]  /*9f90*/  FADD.FTZ R7, R5, R14 ;  /* 0x0000000e05077221 */ /* 0x002fe20000010000 */
[----:B------:R-:W-:-:S03]  /*9fa0*/  PRMT R19, R6, 0x7632, R19 ;  /* 0x0000763206137816 */ /* 0x000fc60000000013 */
[----:B------:R-:W-:Y:S01]  /*9fb0*/  @!P3 HFMA2.BF16_V2 R26, -RZ.H0_H0, RZ.H0_H0, -R20.H0_H0 ;  /* 0x200000ffff1ab231 */ /* 0x000fe20000340914 */
[C---:B--2---:R-:W-:Y:S01]  /*9fc0*/  FADD.FTZ R80, R0.reuse, R7 ;  /* 0x0000000700507221 */ /* 0x044fe20000010000 */
[----:B------:R-:W-:Y:S02]  /*9fd0*/  F2FP.BF16.PACK_AB R48, R0, R5 ;  /* 0x000000050030723e */ /* 0x000fe400000010ff */
[----:B------:R-:W-:Y:S01]  /*9fe0*/  LOP3.LUT R0, R2, 0xff, RZ, 0xc0, !PT ;  /* 0x000000ff02007812 */ /* 0x000fe200078ec0ff */
[----:B------:R-:W1:Y:S01]  /*9ff0*/  MUFU.EX2 R5, R137 ;  /* 0x0000008900057308 */ /* 0x000e620000000800 */
[----:B------:R-:W-:Y:S02]  /*a000*/  PRMT R102, R20, 0x5410, R19 ;  /* 0x0000541014667816 */ /* 0x000fe40000000013 */
[----:B------:R-:W-:Y:S02]  /*a010*/  @!P3 PRMT R20, R26, 0x5410, RZ ;  /* 0x000054101a14b816 */ /* 0x000fe400000000ff */
[----:B------:R-:W-:-:S02]  /*a020*/  ISETP.GE.U32.AND P3, PT, R209, R0, PT ;  /* 0x00000000d100720c */ /* 0x000fc40003f66070 */
[C---:B------:R-:W-:Y:S01]  /*a030*/  PRMT R17, R37.reuse, 0x7632, R17 ;  /* 0x0000763225117816 */ /* 0x040fe20000000011 */
[----:B------:R-:W2:Y:S01]  /*a040*/  MUFU.EX2 R0, R172 ;  /* 0x000000ac00007308 */ /* 0x000ea20000000800 */
[----:B------:R-:W-:Y:S02]  /*a050*/  SHF.R.U32.HI R7, RZ, 0x10, R2 ;  /* 0x00000010ff077819 */ /* 0x000fe40000011602 */
[----:B------:R-:W-:Y:S01]  /*a060*/  LOP3.LUT R3, R2, 0xffff, RZ, 0xc0, !PT ;  /* 0x0000ffff02037812 */ /* 0x000fe200078ec0ff */
[----:B------:R-:W-:Y:S01]  /*a070*/  @!P4 HFMA2.BF16_V2 R35, -RZ.H0_H0, RZ.H0_H0, -R17.H0_H0 ;  /* 0x200000ffff23c231 */ /* 0x000fe20000340911 */
[----:B------:R-:W-:Y:S02]  /*a080*/  PRMT R18, R37, 0x7610, R18 ;  /* 0x0000761025127816 */ /* 0x000fe40000000012 */
[----:B------:R-:W-:Y:S02]  /*a090*/  SHF.R.U32.HI R6, RZ, 0x18, R2 ;  /* 0x00000018ff067819 */ /* 0x000fe40000011602 */
[----:B------:R-:W-:-:S02]  /*a0a0*/  LOP3.LUT R2, R7, 0xff, RZ, 0xc0, !PT ;  /* 0x000000ff07027812 */ /* 0x000fc400078ec0ff */
[----:B------:R-:W-:Y:S01]  /*a0b0*/  SHF.R.U32.HI R3, RZ, 0x8, R3 ;  /* 0x00000008ff037819 */ /* 0x000fe20000011603 */
[----:B------:R-:W-:Y:S01]  /*a0c0*/  @!P2 HFMA2.BF16_V2 R24, -RZ.H0_H0, RZ.H0_H0, -R19.H0_H0 ;  /* 0x200000ffff18a231 */ /* 0x000fe20000340913 */
[----:B------:R-:W-:Y:S02]  /*a0d0*/  PRMT R103, R18, 0x5410, R17 ;  /* 0x0000541012677816 */ /* 0x000fe40000000011 */
[----:B------:R-:W-:Y:S01]  /*a0e0*/  @!P4 PRMT R17, R35, 0x5410, RZ ;  /* 0x000054102311c816 */ /* 0x000fe200000000ff */
[----:B------:R-:W-:Y:S01]  /*a0f0*/  @!P6 HFMA2.BF16_V2 R34, -RZ.H0_H0, RZ.H0_H0, -R18.H0_H0 ;  /* 0x200000ffff22e231 */ /* 0x000fe20000340912 */
[----:B------:R-:W-:Y:S01]  /*a100*/  ISETP.GE.U32.AND P4, PT, R209, R2, PT ;  /* 0x00000002d100720c */ /* 0x000fe20003f86070 */
[----:B-1----:R-:W-:Y:S01]  /*a110*/  FADD.FTZ R2, R5, R8 ;  /* 0x0000000805027221 */ /* 0x002fe20000010000 */
[----:B------:R-:W-:Y:S02]  /*a120*/  LOP3.LUT R3, R3, 0xffff, RZ, 0xc0, !PT ;  /* 0x0000ffff03037812 */ /* 0x000fe400078ec0ff */
[----:B------:R-:W-:Y:S01]  /*a130*/  @!P2 PRMT R19, R24, 0x5410, RZ ;  /* 0x000054101813a816 */ /* 0x000fe200000000ff */
[----:B--2---:R-:W-:Y:S01]  /*a140*/  FADD.FTZ R8, R0, R2 ;  /* 0x0000000200087221 */ /* 0x004fe20000010000 */
[----:B------:R-:W-:Y:S01]  /*a150*/  ISETP.GE.U32.AND P2, PT, R209, R3, PT ;  /* 0x00000003d100720c */ /* 0x000fe20003f46070 */
[----:B------:R-:W-:Y:S01]  /*a160*/  IMAD.WIDE.U32 R2, R11, -0x2daee0ad, RZ ;  /* 0xd2511f530b027825 */ /* 0x000fe200078e00ff */
[----:B------:R-:W-:-:S02]  /*a170*/  @!P6 PRMT R18, R34, 0x5410, RZ ;  /* 0x000054102212e816 */ /* 0x000fc400000000ff */
[----:B------:R-:W-:Y:S02]  /*a180*/  ISETP.GE.U32.AND P6, PT, R209, R6, PT ;  /* 0x00000006d100720c */ /* 0x000fe40003fc6070 */
[----:B------:R-:W1:Y:S01]  /*a190*/  MUFU.EX2 R6, R173 ;  /* 0x000000ad00067308 */ /* 0x000e620000000800 */
[----:B------:R-:W-:Y:S02]  /*a1a0*/  F2FP.BF16.PACK_AB R10, R0, R5 ;  /* 0x00000005000a723e */ /* 0x000fe400000010ff */
[----:B------:R-:W-:Y:S02]  /*a1b0*/  LOP3.LUT R5, R3, UR16, R16, 0x96, !PT ;  /* 0x0000001003057c12 */ /* 0x000fe4000f8e9610 */
[C---:B------:R-:W-:Y:S02]  /*a1c0*/  PRMT R24, R9.reuse, 0x7610, R24 ;  /* 0x0000761009187816 */ /* 0x040fe40000000018 */
[----:B------:R-:W-:Y:S02]  /*a1d0*/  SHF.R.U32.HI R7, RZ, 0x10, R5 ;  /* 0x00000010ff077819 */ /* 0x000fe40000011605 */
[----:B------:R-:W-:Y:S01]  /*a1e0*/  PRMT R182, R9, 0x7632, R182 ;  /* 0x0000763209b67816 */ /* 0x000fe200000000b6 */
[----:B------:R-:W-:Y:S01]  /*a1f0*/  @!P3 HFMA2.BF16_V2 R53, -RZ.H0_H0, RZ.H0_H0, -R24.H0_H0 ;  /* 0x200000ffff35b231 */ /* 0x000fe20000340918 */
[----:B------:R-:W-:-:S02]  /*a200*/  LOP3.LUT R7, R7, 0xff, RZ, 0xc0, !PT ;  /* 0x000000ff07077812 */ /* 0x000fc400078ec0ff */
[----:B------:R-:W-:Y:S02]  /*a210*/  PRMT R98, R24, 0x5410, R182 ;  /* 0x0000541018627816 */ /* 0x000fe400000000b6 */
[----:B------:R-:W-:Y:S02]  /*a220*/  @!P3 PRMT R24, R53, 0x5410, RZ ;  /* 0x000054103518b816 */ /* 0x000fe400000000ff */
[----:B------:R-:W-:Y:S01]  /*a230*/  ISETP.GE.U32.AND P3, PT, R209, R7, PT ;  /* 0x00000007d100720c */ /* 0x000fe20003f66070 */
[----:B-1----:R-:W-:Y:S02]  /*a240*/  FADD.FTZ R7, R6, R8 ;  /* 0x0000000806077221 */ /* 0x002fe40000010000 */
[----:B------:R-:W2:Y:S01]  /*a250*/  LDL.LU.64 R8, [R1+0x70] ;  /* 0x0000700001087983 */ /* 0x000ea20000300a00 */
[----:B------:R-:W-:Y:S08]  /*a260*/  MUFU.EX2 R26, R68 ;  /* 0x00000044001a7308 */ /* 0x000ff00000000800 */
[----:B------:R1:W-:Y:S02]  /*a270*/  MUFU.EX2 R34, R69 ;  /* 0x0000004500227308 */ /* 0x0003e40000000800 */
[----:B-1----:R-:W4:Y:S06]  /*a280*/  LDL.LU.64 R68, [R1+0x78] ;  /* 0x0000780001447983 */ /* 0x002f2c0000300a00 */
[----:B------:R-:W1:Y:S01]  /*a290*/  MUFU.EX2 R0, R176 ;  /* 0x000000b000007308 */ /* 0x000e620000000800 */
[----:B------:R-:W-:Y:S01]  /*a2a0*/  IMAD.MOV.U32 R227, RZ, RZ, R211 ;  /* 0x000000ffffe37224 */ /* 0x000fe200078e00d3 */
[----:B------:R-:W-:-:S05]  /*a2b0*/  @!P2 HFMA2.BF16_V2 R54, -RZ.H0_H0, RZ.H0_H0, -R182.H0_H0 ;  /* 0x200000ffff36a231 */ /* 0x000fca00003409b6 */
[----:B------:R-:W-:Y:S01]  /*a2c0*/  @!P2 PRMT R182, R54, 0x5410, RZ ;  /* 0x0000541036b6a816 */ /* 0x000fe200000000ff */
[C---:B-1----:R-:W-:Y:S01]  /*a2d0*/  FADD.FTZ R211, R0.reuse, R7 ;  /* 0x0000000700d37221 */ /* 0x042fe20000010000 */
[----:B------:R-:W-:Y:S02]  /*a2e0*/  F2FP.BF16.PACK_AB R36, R0, R6 ;  /* 0x000000060024723e */ /* 0x000fe400000010ff */
[----:B------:R-:W-:Y:S02]  /*a2f0*/  LOP3.LUT R0, R5, 0xff, RZ, 0xc0, !PT ;  /* 0x000000ff05007812 */ /* 0x000fe400078ec0ff */
[----:B------:R-:W-:Y:S02]  /*a300*/  FSEL R6, R242, RZ, P5 ;  /* 0x000000fff2067208 */ /* 0x000fe40002800000 */
[----:B------:R-:W-:Y:S02]  /*a310*/  ISETP.GE.U32.AND P5, PT, R209, R0, PT ;  /* 0x00000000d100720c */ /* 0x000fe40003fa6070 */
[----:B------:R-:W-:Y:S01]  /*a320*/  SHF.R.U32.HI R0, RZ, 0x18, R5 ;  /* 0x00000018ff007819 */ /* 0x000fe20000011605 */
[----:B------:R-:W-:-:S03]  /*a330*/  FADD.FTZ R6, R133, -R6 ;  /* 0x8000000685067221 */ /* 0x000fc60000010000 */
[----:B------:R-:W-:Y:S01]  /*a340*/  ISETP.GE.U32.AND P2, PT, R209, R0, PT ;  /* 0x00000000d100720c */ /* 0x000fe20003f46070 */
[----:B------:R-:W-:Y:S01]  /*a350*/  FMUL.FTZ R0, R6, c[0x0][0x23c] ;  /* 0x00008f0006007a20 */ /* 0x000fe20000410000 */
[----:B------:R-:W-:Y:S08]  /*a360*/  MUFU.EX2 R22, R27 ;  /* 0x0000001b00167308 */ /* 0x000ff00000000800 */
[----:B------:R-:W1:Y:S08]  /*a370*/  MUFU.EX2 R0, R0 ;  /* 0x0000000000007308 */ /* 0x000e700000000800 */
[----:B------:R-:W-:Y:S08]  /*a380*/  MUFU.EX2 R27, R81 ;  /* 0x00000051001b7308 */ /* 0x000ff00000000800 */
[----:B------:R-:W1:Y:S01]  /*a390*/  MUFU.EX2 R35, R84 ;  /* 0x0000005400237308 */ /* 0x000e620000000800 */
[----:B------:R-:W-:Y:S01]  /*a3a0*/  F2FP.BF16.PACK_AB R6, R34, R26 ;  /* 0x0000001a2206723e */ /* 0x000fe200000010ff */
[----:B------:R-:W-:Y:S01]  /*a3b0*/  IMAD.MOV.U32 R207, RZ, RZ, R130 ;  /* 0x000000ffffcf7224 */ /* 0x000fe200078e0082 */
[----:B---3--:R-:W-:Y:S01]  /*a3c0*/  LOP3.LUT R14, R115, UR15, R118, 0x96, !PT ;  /* 0x0000000f730e7c12 */ /* 0x008fe2000f8e9676 */
[----:B------:R-:W-:Y:S01]  /*a3d0*/  IMAD.MOV.U32 R187, RZ, RZ, R131 ;  /* 0x000000ffffbb7224 */ /* 0x000fe200078e0083 */
[----:B------:R-:W-:Y:S01]  /*a3e0*/  PRMT R180, R6, 0x7632, R180 ;  /* 0x0000763206b47816 */ /* 0x000fe200000000b4 */
[----:B------:R-:W-:Y:S01]  /*a3f0*/  IMAD.MOV.U32 R226, RZ, RZ, R117 ;  /* 0x000000ffffe27224 */ /* 0x000fe200078e0075 */
[----:B------:R-:W-:Y:S01]  /*a400*/  PRMT R179, R10, 0x7610, R179 ;  /* 0x000076100ab37816 */ /* 0x000fe200000000b3 */
        /* <DEDUP_REMOVED lines=9> */
[-C--:B-1----:R-:W-:Y:S02]  /*a4a0*/  FFMA.FTZ R37, R208, R0.reuse, R22 ;  /* 0x00000000d0257223 */ /* 0x082fe40000010016 */
        /* <DEDUP_REMOVED lines=32> */
[----:B------:R-:W-:Y:S01]  /*a6b0*/  F2FP.BF16.PACK_AB R0, R35, R27 ;  /* 0x0000001b2300723e */ /* 0x000fe200000010ff */
[----:B------:R-:W-:Y:S01]  /*a6c0*/  @!P6 HFMA2.BF16_V2 R45, -RZ.H0_H0, RZ.H0_H0, -R180.H0_H0 ;  /* 0x200000ffff2de231 */ /* 0x000fe200003409b4 */
[----:B------:R-:W-:Y:S01]  /*a6d0*/  PRMT R181, R6, 0x7610, R181 ;  /* 0x0000761006b57816 */ /* 0x000fe200000000b5 */
[----:B------:R-:W-:Y:S01]  /*a6e0*/  @!P5 HFMA2.BF16_V2 R44, -RZ.H0_H0, RZ.H0_H0, -R179.H0_H0 ;  /* 0x200000ffff2cd231 */ /* 0x000fe200003409b3 */
[----:B------:R-:W-:Y:S01]  /*a6f0*/  PRMT R178, R10, 0x7632, R178 ;  /* 0x000076320ab27816 */ /* 0x000fe200000000b2 */
[----:B------:R-:W-:Y:S01]  /*a700*/  IMAD.WIDE.U32 R6, R14, -0x2daee0ad, RZ ;  /* 0xd2511f530e067825 */ /* 0x000fe200078e00ff */
[----:B------:R-:W-:-:S02]  /*a710*/  PRMT R177, R0, 0x7610, R177 ;  /* 0x0000761000b17816 */ /* 0x000fc400000000b1 */
[----:B------:R-:W-:Y:S02]  /*a720*/  PRMT R176, R0, 0x7632, R176 ;  /* 0x0000763200b07816 */ /* 0x000fe400000000b0 */
[----:B------:R-:W-:Y:S02]  /*a730*/  PRMT R53, R181, 0x5410, R180 ;  /* 0x00005410b5357816 */ /* 0x000fe400000000b4 */
[C---:B------:R-:W-:Y:S02]  /*a740*/  LOP3.LUT R0, R2.reuse, 0xff, RZ, 0xc0, !PT ;  /* 0x000000ff02007812 */ /* 0x040fe400078ec0ff */
[----:B------:R-:W-:Y:S02]  /*a750*/  LOP3.LUT R21, R2, 0xffff, RZ, 0xc0, !PT ;  /* 0x0000ffff02157812 */ /* 0x000fe400078ec0ff */
[--C-:B------:R-:W-:Y:S02]  /*a760*/  SHF.R.U32.HI R23, RZ, 0x10, R2.reuse ;  /* 0x00000010ff177819 */ /* 0x100fe40000011602 */
[----:B------:R-:W-:-:S02]  /*a770*/  SHF.R.U32.HI R16, RZ, 0x18, R2 ;  /* 0x00000018ff107819 */ /* 0x000fc40000011602 */
[----:B------:R-:W-:Y:S02]  /*a780*/  @!P6 PRMT R180, R45, 0x5410, RZ ;  /* 0x000054102db4e816 */ /* 0x000fe400000000ff */
[----:B------:R-:W-:Y:S02]  /*a790*/  PRMT R45, R179, 0x5410, R178 ;  /* 0x00005410b32d7816 */ /* 0x000fe400000000b2 */
[----:B------:R-:W-:Y:S02]  /*a7a0*/  @!P5 PRMT R179, R44, 0x5410, RZ ;  /* 0x000054102cb3d816 */ /* 0x000fe400000000ff */
[----:B------:R-:W-:Y:S02]  /*a7b0*/  ISETP.GE.U32.AND P5, PT, R209, R0, PT ;  /* 0x00000000d100720c */ /* 0x000fe40003fa6070 */
[----:B------:R-:W-:Y:S01]  /*a7c0*/  LOP3.LUT R5, R5, 0xffff, RZ, 0xc0, !PT ;  /* 0x0000ffff05057812 */ /* 0x000fe200078ec0ff */
[----:B------:R-:W-:-:S03]  /*a7d0*/  @!P4 HFMA2.BF16_V2 R67, -RZ.H0_H0, RZ.H0_H0, -R181.H0_H0 ;  /* 0x200000ffff43c231 */ /* 0x000fc600003409b5 */
[----:B------:R-:W-:-:S04]  /*a7e0*/  SHF.R.U32.HI R5, RZ, 0x8, R5 ;  /* 0x00000008ff057819 */ /* 0x000fc80000011605 */
[----:B------:R-:W-:Y:S02]  /*a7f0*/  LOP3.LUT R5, R5, 0xffff, RZ, 0xc0, !PT ;  /* 0x0000ffff05057812 */ /* 0x000fe400078ec0ff */
[----:B------:R-:W-:Y:S02]  /*a800*/  @!P4 PRMT R181, R67, 0x5410, RZ ;  /* 0x0000541043b5c816 */ /* 0x000fe400000000ff */
[----:B------:R-:W-:Y:S01]  /*a810*/  ISETP.GE.U32.AND P4, PT, R209, R5, PT ;  /* 0x00000005d100720c */ /* 0x000fe20003f86070 */
[----:B------:R-:W-:Y:S01]  /*a820*/  IMAD.MOV.U32 R54, RZ, RZ, R248 ;  /* 0x000000ffff367224 */ /* 0x000fe200078e00f8 */
[----:B------:R-:W-:Y:S01]  /*a830*/  @!P2 HFMA2.BF16_V2 R49, -RZ.H0_H0, RZ.H0_H0, -R176.H0_H0 ;  /* 0x200000ffff31a231 */ /* 0x000fe200003409b0 */
[----:B------:R1:W-:Y:S01]  /*a840*/  MUFU.EX2 R248, R112 ;  /* 0x0000007000f87308 */ /* 0x0003e20000000800 */
[----:B------:R-:W-:-:S03]  /*a850*/  PRMT R44, R177, 0x5410, R176 ;  /* 0x00005410b12c7816 */ /* 0x000fc600000000b0 */
[----:B------:R-:W-:Y:S01]  /*a860*/  @!P2 PRMT R176, R49, 0x5410, RZ ;  /* 0x0000541031b0a816 */ /* 0x000fe200000000ff */
[----:B-1----:R-:W1:Y:S05]  /*a870*/  LDC.U8 R112, c[0x0][0x2d8] ;  /* 0x0000b600ff707b82 */ /* 0x002e6a0000000000 */
[----:B------:R-:W-:Y:S01]  /*a880*/  @!P4 HFMA2.BF16_V2 R51, -RZ.H0_H0, RZ.H0_H0, -R178.H0_H0 ;  /* 0x200000ffff33c231 */ /* 0x000fe200003409b2 */
[----:B------:R-:W-:Y:S01]  /*a890*/  PRMT R175, R36, 0x7610, R175 ;  /* 0x0000761024af7816 */ /* 0x000fe200000000af */
[----:B------:R-:W-:-:S03]  /*a8a0*/  IMAD.MOV.U32 R93, RZ, RZ, R207 ;  /* 0x000000ffff5d7224 */ /* 0x000fc600078e00cf */
[----:B------:R-:W-:Y:S01]  /*a8b0*/  @!P4 PRMT R178, R51, 0x5410, RZ ;  /* 0x0000541033b2c816 */ /* 0x000fe200000000ff */
[----:B------:R-:W-:Y:S01]  /*a8c0*/  IMAD.MOV.U32 R51, RZ, RZ, R231 ;  /* 0x000000ffff337224 */ /* 0x000fe200078e00e7 */
[----:B------:R-:W-:Y:S01]  /*a8d0*/  @!P5 HFMA2.BF16_V2 R38, -RZ.H0_H0, RZ.H0_H0, -R175.H0_H0 ;  /* 0x200000ffff26d231 */ /* 0x000fe200003409af */
[----:B------:R-:W-:Y:S01]  /*a8e0*/  PRMT R174, R36, 0x7632, R174 ;  /* 0x0000763224ae7816 */ /* 0x000fe200000000ae */
[----:B------:R-:W-:Y:S01]  /*a8f0*/  FMUL.FTZ R231, R79, R4 ;  /* 0x000000044fe77220 */ /* 0x000fe20000410000 */
[----:B--2---:R-:W-:-:S05]  /*a900*/  LOP3.LUT R2, R9, UR14, R114, 0x96, !PT ;  /* 0x0000000e09027c12 */ /* 0x004fca000f8e9672 */
[----:B------:R-:W-:-:S05]  /*a910*/  IMAD.WIDE.U32 R2, R2, -0x2daee0ad, RZ ;  /* 0xd2511f5302027825 */ /* 0x000fca00078e00ff */
[----:B------:R-:W-:Y:S02]  /*a920*/  LOP3.LUT R3, R3, UR11, R6, 0x96, !PT ;  /* 0x0000000b03037c12 */ /* 0x000fe4000f8e9606 */
[----:B----4-:R-:W-:-:S05]  /*a930*/  LOP3.LUT R0, R7, UR13, R68, 0x96, !PT ;  /* 0x0000000d07007c12 */ /* 0x010fca000f8e9644 */
[----:B------:R-:W-:-:S04]  /*a940*/  IMAD.WIDE.U32 R10, R0, -0x326172a9, RZ ;  /* 0xcd9e8d57000a7825 */ /* 0x000fc800078e00ff */
[----:B------:R-:W-:Y:S01]  /*a950*/  IMAD.WIDE.U32 R6, R3, -0x326172a9, RZ ;  /* 0xcd9e8d5703067825 */ /* 0x000fe200078e00ff */
[----:B------:R-:W-:-:S05]  /*a960*/  LOP3.LUT R0, R11, UR12, R8, 0x96, !PT ;  /* 0x0000000c0b007c12 */ /* 0x000fca000f8e9608 */
[----:B------:R-:W-:Y:S01]  /*a970*/  IMAD.WIDE.U32 R8, R0, -0x2daee0ad, RZ ;  /* 0xd2511f5300087825 */ /* 0x000fe200078e00ff */
[----:B------:R-:W-:-:S05]  /*a980*/  LOP3.LUT R0, R7, UR10, R10, 0x96, !PT ;  /* 0x0000000a07007c12 */ /* 0x000fca000f8e960a */
[----:B------:R-:W-:Y:S01]  /*a990*/  IMAD.WIDE.U32 R14, R0, -0x2daee0ad, RZ ;  /* 0xd2511f53000e7825 */ /* 0x000fe200078e00ff */
[----:B------:R-:W-:-:S04]  /*a9a0*/  LOP3.LUT R5, R9, UR9, R2, 0x96, !PT ;  /* 0x0000000909057c12 */ /* 0x000fc8000f8e9602 */
[----:B------:R-:W-:-:S05]  /*a9b0*/  LOP3.LUT R2, R15, UR7, R8, 0x96, !PT ;  /* 0x000000070f027c12 */ /* 0x000fca000f8e9608 */
[----:B------:R-:W-:-:S05]  /*a9c0*/  IMAD.WIDE.U32 R2, R2, -0x326172a9, RZ ;  /* 0xcd9e8d5702027825 */ /* 0x000fca00078e00ff */
[----:B------:R-:W-:-:S04]  /*a9d0*/  LOP3.LUT R0, R2, 0xff, RZ, 0xc0, !PT ;  /* 0x000000ff02007812 */ /* 0x000fc800078ec0ff */
[----:B------:R-:W-:Y:S02]  /*a9e0*/  ISETP.GE.U32.AND P2, PT, R209, R0, PT ;  /* 0x00000000d100720c */ /* 0x000fe40003f46070 */
[----:B------:R-:W-:Y:S01]  /*a9f0*/  SHF.R.U32.HI R0, RZ, 0x8, R21 ;  /* 0x00000008ff007819 */ /* 0x000fe20000011615 */
[----:B------:R-:W-:Y:S02]  /*aa00*/  FADD.FTZ R11, R25, R97 ;  /* 0x00000061190b7221 */ /* 0x000fe40000010000 */
[----:B------:R-:W2:Y:S01]  /*aa10*/  LDL.LU R25, [R1+0x88] ;  /* 0x0000880001197983 */ /* 0x000ea20000300800 */
[----:B------:R-:W-:Y:S01]  /*aa20*/  LOP3.LUT R0, R0, 0xffff, RZ, 0xc0, !PT ;  /* 0x0000ffff00007812 */ /* 0x000fe200078ec0ff */
[----:B------:R-:W-:-:S03]  /*aa30*/  IMAD.WIDE.U32 R8, R5, -0x326172a9, RZ ;  /* 0xcd9e8d5705087825 */ /* 0x000fc600078e00ff */
[----:B------:R-:W-:Y:S01]  /*aa40*/  ISETP.GE.U32.AND P4, PT, R209, R0, PT ;  /* 0x00000000d100720c */ /* 0x000fe20003f86070 */
[----:B------:R-:W-:Y:S02]  /*aa50*/  IMAD.MOV.U32 R68, RZ, RZ, R243 ;  /* 0x000000ffff447224 */ /* 0x000fe400078e00f3 */
[----:B------:R3:W4:Y:S01]  /*aa60*/  MUFU.EX2 R243, R113 ;  /* 0x0000007100f37308 */ /* 0x0007220000000800 */
[----:B------:R-:W-:Y:S01]  /*aa70*/  LOP3.LUT R8, R3, UR17, R8, 0x96, !PT ;  /* 0x0000001103087c12 */ /* 0x000fe2000f8e9608 */
[----:B------:R-:W-:Y:S01]  /*aa80*/  IMAD.MOV.U32 R79, RZ, RZ, R93 ;  /* 0x000000ffff4f7224 */ /* 0x000fe200078e005d */
[----:B------:R-:W-:Y:S01]  /*aa90*/  LOP3.LUT R0, R23, 0xff, RZ, 0xc0, !PT ;  /* 0x000000ff17007812 */ /* 0x000fe200078ec0ff */
[----:B------:R-:W-:Y:S01]  /*aaa0*/  IMAD.MOV.U32 R93, RZ, RZ, R130 ;  /* 0x000000ffff5d7224 */ /* 0x000fe200078e0082 */
[----:B------:R-:W-:Y:S02]  /*aab0*/  LOP3.LUT R3, R2, 0xffff, RZ, 0xc0, !PT ;  /* 0x0000ffff02037812 */ /* 0x000fe400078ec0ff */
[----:B------:R-:W-:-:S02]  /*aac0*/  PRMT R23, R175, 0x5410, R174 ;  /* 0x00005410af177816 */ /* 0x000fc400000000ae */
[----:B------:R-:W-:Y:S02]  /*aad0*/  @!P5 PRMT R175, R38, 0x5410, RZ ;  /* 0x0000541026afd816 */ /* 0x000fe400000000ff */
[----:B-1----:R-:W-:Y:S02]  /*aae0*/  ISETP.GE.U32.AND P5, PT, R112, R0, PT ;  /* 0x000000007000720c */ /* 0x002fe40003fa6070 */
[----:B------:R-:W-:Y:S01]  /*aaf0*/  SHF.R.U32.HI R0, RZ, 0x8, R3 ;  /* 0x00000008ff007819 */ /* 0x000fe20000011603 */
[----:B---3--:R-:W-:Y:S02]  /*ab00*/  IMAD.MOV.U32 R113, RZ, RZ, R79 ;  /* 0x000000ffff717224 */ /* 0x008fe400078e004f */
[----:B------:R-:W-:Y:S01]  /*ab10*/  IMAD.MOV.U32 R79, RZ, RZ, R93 ;  /* 0x000000ffff4f7224 */ /* 0x000fe200078e005d */
[----:B------:R-:W-:Y:S01]  /*ab20*/  @!P4 HFMA2.BF16_V2 R39, -RZ.H0_H0, RZ.H0_H0, -R174.H0_H0 ;  /* 0x200000ffff27c231 */ /* 0x000fe200003409ae */
[----:B------:R-:W-:Y:S02]  /*ab30*/  IMAD.MOV.U32 R93, RZ, RZ, R250 ;  /* 0x000000ffff5d7224 */ /* 0x000fe400078e00fa */
[----:B------:R-:W3:Y:S01]  /*ab40*/  LDL R250, [R1+0xa8] ;  /* 0x0000a80001fa7983 */ /* 0x000ee20000100800 */
[----:B------:R-:W-:-:S02]  /*ab50*/  LOP3.LUT R0, R0, 0xffff, RZ, 0xc0, !PT ;  /* 0x0000ffff00007812 */ /* 0x000fc400078ec0ff */
[----:B------:R-:W-:Y:S02]  /*ab60*/  @!P4 PRMT R174, R39, 0x5410, RZ ;  /* 0x0000541027aec816 */ /* 0x000fe400000000ff */
[----:B------:R-:W-:Y:S02]  /*ab70*/  ISETP.GE.U32.AND P4, PT, R112, R0, PT ;  /* 0x000000007000720c */ /* 0x000fe40003f86070 */
[----:B----4-:R-:W-:Y:S01]  /*ab80*/  F2FP.BF16.PACK_AB R0, R243, R248 ;  /* 0x000000f8f300723e */ /* 0x010fe200000010ff */
[----:B------:R-:W-:Y:S01]  /*ab90*/  @!P3 HFMA2.BF16_V2 R50, -RZ.H0_H0, RZ.H0_H0, -R177.H0_H0 ;  /* 0x200000ffff32b231 */ /* 0x000fe200003409b1 */
[----:B------:R-:W-:Y:S02]  /*aba0*/  LOP3.LUT R9, R9, UR8, R6, 0x96, !PT ;  /* 0x0000000809097c12 */ /* 0x000fe4000f8e9606 */
[----:B------:R-:W-:Y:S02]  /*abb0*/  PRMT R173, R0, 0x7610, R173 ;  /* 0x0000761000ad7816 */ /* 0x000fe400000000ad */
[----:B------:R-:W-:-:S02]  /*abc0*/  SHF.R.U32.HI R6, RZ, 0x10, R2 ;  /* 0x00000010ff067819 */ /* 0x000fc40000011602 */
[----:B------:R-:W-:Y:S01]  /*abd0*/  SHF.R.U32.HI R2, RZ, 0x18, R2 ;  /* 0x00000018ff027819 */ /* 0x000fe20000011602 */
[----:B------:R-:W-:Y:S01]  /*abe0*/  @!P5 HFMA2.BF16_V2 R40, -RZ.H0_H0, RZ.H0_H0, -R173.H0_H0 ;  /* 0x200000ffff28d231 */ /* 0x000fe200003409ad */
[----:B------:R-:W-:Y:S02]  /*abf0*/  @!P3 PRMT R177, R50, 0x5410, RZ ;  /* 0x0000541032b1b816 */ /* 0x000fe400000000ff */
[C---:B------:R-:W-:Y:S02]  /*ac00*/  ISETP.GE.U32.AND P3, PT, R209.reuse, R16, PT ;  /* 0x00000010d100720c */ /* 0x040fe40003f66070 */
[----:B------:R-:W-:Y:S02]  /*ac10*/  PRMT R172, R0, 0x7632, R172 ;  /* 0x0000763200ac7816 */ /* 0x000fe400000000ac */
[----:B------:R-:W-:Y:S02]  /*ac20*/  ISETP.GE.U32.AND P6, PT, R209, R2, PT ;  /* 0x00000002d100720c */ /* 0x000fe40003fc6070 */
[----:B------:R-:W-:Y:S01]  /*ac30*/  LOP3.LUT R2, R8, 0xff, RZ, 0xc0, !PT ;  /* 0x000000ff08027812 */ /* 0x000fe200078ec0ff */
[----:B------:R-:W1:Y:S01]  /*ac40*/  MUFU.EX2 R0, R64 ;  /* 0x0000004000007308 */ /* 0x000e620000000800 */
[----:B------:R-:W-:-:S02]  /*ac50*/  PRMT R36, R173, 0x5410, R172 ;  /* 0x00005410ad247816 */ /* 0x000fc400000000ac */
[----:B------:R-:W-:Y:S02]  /*ac60*/  @!P5 PRMT R173, R40, 0x5410, RZ ;  /* 0x0000541028add816 */ /* 0x000fe400000000ff */
[----:B------:R-:W-:Y:S02]  /*ac70*/  ISETP.GE.U32.AND P5, PT, R112, R2, PT ;  /* 0x000000027000720c */ /* 0x000fe40003fa6070 */
[----:B------:R-:W-:Y:S01]  /*ac80*/  LOP3.LUT R2, R8, 0xffff, RZ, 0xc0, !PT ;  /* 0x0000ffff08027812 */ /* 0x000fe200078ec0ff */
[----:B------:R-:W-:-:S03]  /*ac90*/  @!P3 HFMA2.BF16_V2 R41, -RZ.H0_H0, RZ.H0_H0, -R172.H0_H0 ;  /* 0x200000ffff29b231 */ /* 0x000fc600003409ac */
[----:B------:R-:W-:Y:S01]  /*aca0*/  SHF.R.U32.HI R2, RZ, 0x8, R2 ;  /* 0x00000008ff027819 */ /* 0x000fe20000011602 */
[----:B------:R-:W-:Y:S03]  /*acb0*/  MUFU.EX2 R5, R65 ;  /* 0x0000004100057308 */ /* 0x000fe60000000800 */
[----:B------:R-:W-:Y:S02]  /*acc0*/  LOP3.LUT R2, R2, 0xffff, RZ, 0xc0, !PT ;  /* 0x0000ffff02027812 */ /* 0x000fe400078ec0ff */
[----:B------:R-:W-:-:S03]  /*acd0*/  @!P3 PRMT R172, R41, 0x5410, RZ ;  /* 0x0000541029acb816 */ /* 0x000fc600000000ff */
[----:B------:R-:W4:Y:S01]  /*ace0*/  MUFU.EX2 R7, R66 ;  /* 0x0000004200077308 */ /* 0x000f220000000800 */
[----:B------:R-:W-:Y:S01]  /*acf0*/  ISETP.GE.U32.AND P3, PT, R112, R2, PT ;  /* 0x000000027000720c */ /* 0x000fe20003f66070 */
[----:B------:R-:W-:Y:S01]  /*ad00*/  IMAD.MOV.U32 R81, RZ, RZ, R205 ;  /* 0x000000ffff517224 */ /* 0x000fe200078e00cd */
[----:B-1----:R-:W-:Y:S01]  /*ad10*/  F2FP.BF16.PACK_AB R2, R0, R22 ;  /* 0x000000160002723e */ /* 0x002fe200000010ff */
        /* <DEDUP_REMOVED lines=46> */
[----:B------:R-:W-:-:S02]  /*b000*/  PRMT R4, R2, 0x7610, R4 ;  /* 0x0000761002047816 */ /* 0x000fc40000000004 */
[----:B------:R-:W-:-:S03]  /*b010*/  PRMT R16, R2, 0x7632, R16 ;  /* 0x0000763202107816 */ /* 0x000fc60000000010 */
[----:B------:R-:W-:Y:S01]  /*b020*/  @!P5 HFMA2.BF16_V2 R42, -RZ.H0_H0, RZ.H0_H0, -R4.H0_H0 ;  /* 0x200000ffff2ad231 */ /* 0x000fe20000340904 */
[----:B------:R-:W-:Y:S02]  /*b030*/  LOP3.LUT R2, R6, 0xff, RZ, 0xc0, !PT ;  /* 0x000000ff06027812 */ /* 0x000fe400078ec0ff */
[----:B----4-:R-:W-:Y:S02]  /*b040*/  F2FP.BF16.PACK_AB R6, R7, R5 ;  /* 0x000000050706723e */ /* 0x010fe400000010ff */
[----:B------:R-:W-:Y:S02]  /*b050*/  PRMT R38, R4, 0x5410, R16 ;  /* 0x0000541004267816 */ /* 0x000fe40000000010 */
[----:B------:R-:W-:Y:S02]  /*b060*/  @!P5 PRMT R4, R42, 0x5410, RZ ;  /* 0x000054102a04d816 */ /* 0x000fe400000000ff */
[----:B------:R-:W-:Y:S01]  /*b070*/  ISETP.GE.U32.AND P5, PT, R112, R2, PT ;  /* 0x000000027000720c */ /* 0x000fe20003fa6070 */
[----:B------:R-:W-:Y:S01]  /*b080*/  IMAD.WIDE.U32 R2, R9, -0x2daee0ad, RZ ;  /* 0xd2511f5309027825 */ /* 0x000fe200078e00ff */
[----:B------:R-:W-:-:S02]  /*b090*/  PRMT R139, R6, 0x7610, R139 ;  /* 0x00007610068b7816 */ /* 0x000fc4000000008b */
[----:B------:R-:W-:Y:S01]  /*b0a0*/  PRMT R138, R6, 0x7632, R138 ;  /* 0x00007632068a7816 */ /* 0x000fe2000000008a */
[----:B------:R-:W-:Y:S01]  /*b0b0*/  FADD.FTZ R10, R0, R37 ;  /* 0x00000025000a7221 */ /* 0x000fe20000010000 */
[----:B------:R-:W-:Y:S01]  /*b0c0*/  LOP3.LUT R0, R3, UR16, R14, 0x96, !PT ;  /* 0x0000001003007c12 */ /* 0x000fe2000f8e960e */
[----:B------:R-:W-:Y:S01]  /*b0d0*/  @!P2 HFMA2.BF16_V2 R47, -RZ.H0_H0, RZ.H0_H0, -R139.H0_H0 ;  /* 0x200000ffff2fa231 */ /* 0x000fe2000034098b */
[C---:B------:R-:W-:Y:S02]  /*b0e0*/  LOP3.LUT R9, R2.reuse, 0xff, RZ, 0xc0, !PT ;  /* 0x000000ff02097812 */ /* 0x040fe400078ec0ff */
[----:B------:R-:W-:Y:S02]  /*b0f0*/  LOP3.LUT R3, R2, 0xffff, RZ, 0xc0, !PT ;  /* 0x0000ffff02037812 */ /* 0x000fe400078ec0ff */
[--C-:B------:R-:W-:Y:S02]  /*b100*/  SHF.R.U32.HI R14, RZ, 0x10, R2.reuse ;  /* 0x00000010ff0e7819 */ /* 0x100fe40000011602 */
[----:B------:R-:W-:-:S02]  /*b110*/  SHF.R.U32.HI R2, RZ, 0x18, R2 ;  /* 0x00000018ff027819 */ /* 0x000fc40000011602 */
[----:B------:R-:W-:Y:S02]  /*b120*/  PRMT R37, R139, 0x5410, R138 ;  /* 0x000054108b257816 */ /* 0x000fe4000000008a */
[----:B------:R-:W-:Y:S02]  /*b130*/  @!P2 PRMT R139, R47, 0x5410, RZ ;  /* 0x000054102f8ba816 */ /* 0x000fe400000000ff */
[----:B------:R-:W-:Y:S02]  /*b140*/  ISETP.GE.U32.AND P2, PT, R112, R2, PT ;  /* 0x000000027000720c */ /* 0x000fe40003f46070 */
[----:B------:R-:W-:Y:S01]  /*b150*/  SHF.R.U32.HI R2, RZ, 0x8, R3 ;  /* 0x00000008ff027819 */ /* 0x000fe20000011603 */
[----:B------:R-:W-:Y:S01]  /*b160*/  @!P4 HFMA2.BF16_V2 R46, -RZ.H0_H0, RZ.H0_H0, -R138.H0_H0 ;  /* 0x200000ffff2ec231 */ /* 0x000fe2000034098a */
[----:B------:R-:W-:Y:S02]  /*b170*/  PRMT R137, R48, 0x7610, R137 ;  /* 0x0000761030897816 */ /* 0x000fe40000000089 */
[----:B------:R-:W-:-:S02]  /*b180*/  LOP3.LUT R2, R2, 0xffff, RZ, 0xc0, !PT ;  /* 0x0000ffff02027812 */ /* 0x000fc400078ec0ff */
[----:B------:R-:W-:Y:S01]  /*b190*/  @!P4 PRMT R138, R46, 0x5410, RZ ;  /* 0x000054102e8ac816 */ /* 0x000fe200000000ff */
[----:B------:R-:W-:Y:S01]  /*b1a0*/  @!P5 HFMA2.BF16_V2 R52, -RZ.H0_H0, RZ.H0_H0, -R137.H0_H0 ;  /* 0x200000ffff34d231 */ /* 0x000fe20000340989 */
[----:B------:R-:W-:Y:S02]  /*b1b0*/  PRMT R136, R48, 0x7632, R136 ;  /* 0x0000763230887816 */ /* 0x000fe40000000088 */
[----:B------:R-:W-:Y:S01]  /*b1c0*/  ISETP.GE.U32.AND P4, PT, R112, R2, PT ;  /* 0x000000027000720c */ /* 0x000fe20003f86070 */
[----:B------:R-:W-:Y:S01]  /*b1d0*/  IMAD.MOV.U32 R94, RZ, RZ, R210 ;  /* 0x000000ffff5e7224 */ /* 0x000fe200078e00d2 */
[----:B------:R-:W-:Y:S01]  /*b1e0*/  LOP3.LUT R2, R0, 0xff, RZ, 0xc0, !PT ;  /* 0x000000ff00027812 */ /* 0x000fe200078ec0ff */
[----:B------:R-:W-:Y:S01]  /*b1f0*/  MUFU.EX2 R6, R82 ;  /* 0x0000005200067308 */ /* 0x000fe20000000800 */
[----:B------:R-:W-:Y:S02]  /*b200*/  PRMT R22, R137, 0x5410, R136 ;  /* 0x0000541089167816 */ /* 0x000fe40000000088 */
[----:B------:R-:W-:-:S02]  /*b210*/  @!P5 PRMT R137, R52, 0x5410, RZ ;  /* 0x000054103489d816 */ /* 0x000fc400000000ff */
[----:B------:R-:W-:-:S03]  /*b220*/  ISETP.GE.U32.AND P5, PT, R112, R2, PT ;  /* 0x000000027000720c */ /* 0x000fc60003fa6070 */
[----:B------:R-:W1:Y:S01]  /*b230*/  MUFU.EX2 R210, R83 ;  /* 0x0000005300d27308 */ /* 0x000e620000000800 */
[----:B------:R-:W-:Y:S01]  /*b240*/  LOP3.LUT R2, R0, 0xffff, RZ, 0xc0, !PT ;  /* 0x0000ffff00027812 */ /* 0x000fe200078ec0ff */
[----:B------:R-:W-:-:S03]  /*b250*/  @!P6 HFMA2.BF16_V2 R55, -RZ.H0_H0, RZ.H0_H0, -R136.H0_H0 ;  /* 0x200000ffff37e231 */ /* 0x000fc60000340988 */
[----:B------:R-:W-:-:S04]  /*b260*/  SHF.R.U32.HI R2, RZ, 0x8, R2 ;  /* 0x00000008ff027819 */ /* 0x000fc80000011602 */
[----:B------:R-:W-:Y:S02]  /*b270*/  LOP3.LUT R2, R2, 0xffff, RZ, 0xc0, !PT ;  /* 0x0000ffff02027812 */ /* 0x000fe400078ec0ff */
[----:B------:R-:W-:Y:S02]  /*b280*/  @!P6 PRMT R136, R55, 0x5410, RZ ;  /* 0x000054103788e816 */ /* 0x000fe400000000ff */
[----:B------:R-:W-:Y:S02]  /*b290*/  ISETP.GE.U32.AND P6, PT, R112, R2, PT ;  /* 0x000000027000720c */ /* 0x000fe40003fc6070 */
[----:B-1----:R-:W-:-:S04]  /*b2a0*/  F2FP.BF16.PACK_AB R2, R210, R6 ;  /* 0x00000006d202723e */ /* 0x002fc800000010ff */
[C---:B------:R-:W-:Y:S01]  /*b2b0*/  PRMT R135, R2.reuse, 0x7610, R135 ;  /* 0x0000761002877816 */ /* 0x040fe20000000087 */
[----:B------:R-:W-:Y:S01]  /*b2c0*/  IMAD.MOV.U32 R64, RZ, RZ, R240 ;  /* 0x000000ffff407224 */ /* 0x000fe200078e00f0 */
[----:B------:R-:W-:Y:S01]  /*b2d0*/  PRMT R134, R2, 0x7632, R134 ;  /* 0x0000763202867816 */ /* 0x000fe20000000086 */
[----:B------:R-:W-:Y:S01]  /*b2e0*/  IMAD.MOV.U32 R65, RZ, RZ, R241 ;  /* 0x000000ffff417224 */ /* 0x000fe200078e00f1 */
[----:B------:R-:W-:Y:S01]  /*b2f0*/  MUFU.EX2 R240, R86 ;  /* 0x0000005600f07308 */ /* 0x000fe20000000800 */
[----:B------:R-:W-:Y:S01]  /*b300*/  @!P5 HFMA2.BF16_V2 R56, -RZ.H0_H0, RZ.H0_H0, -R135.H0_H0 ;  /* 0x200000ffff38d231 */ /* 0x000fe20000340987 */
[----:B------:R-:W-:Y:S01]  /*b310*/  SHF.R.U32.HI R2, RZ, 0x18, R8 ;  /* 0x00000018ff027819 */ /* 0x000fe20000011608 */
[----:B------:R-:W-:Y:S01]  /*b320*/  IMAD.MOV.U32 R41, RZ, RZ, R51 ;  /* 0x000000ffff297224 */ /* 0x000fe200078e0033 */
[----:B------:R-:W-:-:S04]  /*b330*/  PRMT R51, R135, 0x5410, R134 ;  /* 0x0000541087337816 */ /* 0x000fc80000000086 */
[----:B------:R-:W1:Y:S01]  /*b340*/  MUFU.EX2 R241, R85 ;  /* 0x0000005500f17308 */ /* 0x000e620000000800 */
[----:B------:R-:W-:Y:S01]  /*b350*/  @!P5 PRMT R135, R56, 0x5410, RZ ;  /* 0x000054103887d816 */ /* 0x000fe200000000ff */
[----:B------:R-:W-:Y:S01]  /*b360*/  @!P3 HFMA2.BF16_V2 R43, -RZ.H0_H0, RZ.H0_H0, -R16.H0_H0 ;  /* 0x200000ffff2bb231 */ /* 0x000fe20000340910 */
[----:B------:R-:W-:Y:S02]  /*b370*/  ISETP.GE.U32.AND P5, PT, R112, R2, PT ;  /* 0x000000027000720c */ /* 0x000fe40003fa6070 */
[----:B------:R-:W-:Y:S01]  /*b380*/  SHF.R.U32.HI R2, RZ, 0x10, R8 ;  /* 0x00000010ff027819 */ /* 0x000fe20000011608 */
[----:B------:R-:W-:Y:S01]  /*b390*/  @!P6 HFMA2.BF16_V2 R57, -RZ.H0_H0, RZ.H0_H0, -R134.H0_H0 ;  /* 0x200000ffff39e231 */ /* 0x000fe20000340986 */
[----:B------:R-:W-:Y:S02]  /*b3a0*/  @!P3 PRMT R16, R43, 0x5410, RZ ;  /* 0x000054102b10b816 */ /* 0x000fe400000000ff */
[----:B------:R-:W-:Y:S02]  /*b3b0*/  LOP3.LUT R2, R2, 0xff, RZ, 0xc0, !PT ;  /* 0x000000ff02027812 */ /* 0x000fe400078ec0ff */
[----:B------:R-:W-:-:S02]  /*b3c0*/  ISETP.GE.U32.AND P3, PT, R112, R9, PT ;  /* 0x000000097000720c */ /* 0x000fc40003f66070 */
[----:B------:R-:W-:Y:S02]  /*b3d0*/  @!P6 PRMT R134, R57, 0x5410, RZ ;  /* 0x000054103986e816 */ /* 0x000fe400000000ff */
[----:B------:R-:W-:Y:S02]  /*b3e0*/  ISETP.GE.U32.AND P6, PT, R112, R2, PT ;  /* 0x000000027000720c */ /* 0x000fe40003fc6070 */
[----:B-1----:R-:W-:Y:S01]  /*b3f0*/  F2FP.BF16.PACK_AB R2, R240, R241 ;  /* 0x000000f1f002723e */ /* 0x002fe200000010ff */
[----:B------:R-:W-:-:S03]  /*b400*/  IMAD.MOV.U32 R75, RZ, RZ, R129 ;  /* 0x000000ffff4b7224 */ /* 0x000fc600078e0081 */
[C---:B------:R-:W-:Y:S01]  /*b410*/  PRMT R133, R2.reuse, 0x7610, R133 ;  /* 0x0000761002857816 */ /* 0x040fe20000000085 */
[----:B------:R-:W-:Y:S01]  /*b420*/  IMAD.MOV.U32 R95, RZ, RZ, R209 ;  /* 0x000000ffff5f7224 */ /* 0x000fe200078e00d1 */
[----:B------:R-:W-:Y:S01]  /*b430*/  PRMT R132, R2, 0x7632, R132 ;  /* 0x0000763202847816 */ /* 0x000fe20000000084 */
[----:B------:R-:W-:Y:S01]  /*b440*/  IMAD.MOV.U32 R129, RZ, RZ, R223 ;  /* 0x000000ffff817224 */ /* 0x000fe200078e00df */
[----:B------:R-:W-:Y:S01]  /*b450*/  MUFU.EX2 R209, R96 ;  /* 0x0000006000d17308 */ /* 0x000fe20000000800 */
[----:B------:R-:W-:Y:S01]  /*b460*/  @!P3 HFMA2.BF16_V2 R59, -RZ.H0_H0, RZ.H0_H0, -R133.H0_H0 ;  /* 0x200000ffff3bb231 */ /* 0x000fe20000340985 */
[----:B------:R-:W-:Y:S01]  /*b470*/  LOP3.LUT R2, R14, 0xff, RZ, 0xc0, !PT ;  /* 0x000000ff0e027812 */ /* 0x000fe200078ec0ff */
[----:B------:R-:W-:Y:S01]  /*b480*/  IMAD.MOV.U32 R40, RZ, RZ, R50 ;  /* 0x000000ffff287224 */ /* 0x000fe200078e0032 */
[----:B------:R-:W-:-:S04]  /*b490*/  PRMT R50, R133, 0x5410, R132 ;  /* 0x0000541085327816 */ /* 0x000fc80000000084 */
[----:B------:R-:W1:Y:S01]  /*b4a0*/  MUFU.EX2 R223, R87 ;  /* 0x0000005700df7308 */ /* 0x000e620000000800 */
[----:B------:R-:W-:Y:S01]  /*b4b0*/  @!P3 PRMT R133, R59, 0x5410, RZ ;  /* 0x000054103b85b816 */ /* 0x000fe200000000ff */
[----:B------:R-:W-:Y:S01]  /*b4c0*/  FADD.FTZ R3, R5, R10 ;  /* 0x0000000a05037221 */ /* 0x000fe20000010000 */
[----:B------:R-:W-:Y:S02]  /*b4d0*/  ISETP.GE.U32.AND P3, PT, R112, R2, PT ;  /* 0x000000027000720c */ /* 0x000fe40003f66070 */
[----:B------:R-:W-:Y:S01]  /*b4e0*/  SHF.R.U32.HI R2, RZ, 0x10, R0 ;  /* 0x00000010ff027819 */ /* 0x000fe20000011600 */
[----:B------:R-:W-:Y:S01]  /*b4f0*/  @!P4 HFMA2.BF16_V2 R58, -RZ.H0_H0, RZ.H0_H0, -R132.H0_H0 ;  /* 0x200000ffff3ac231 */ /* 0x000fe20000340984 */
[----:B------:R-:W-:Y:S02]  /*b500*/  FADD.FTZ R7, R7, R3 ;  /* 0x0000000307077221 */ /* 0x000fe40000010000 */
[----:B------:R-:W-:Y:S01]  /*b510*/  LOP3.LUT R3, R2, 0xff, RZ, 0xc0, !PT ;  /* 0x000000ff02037812 */ /* 0x000fe200078ec0ff */
[----:B------:R-:W-:Y:S01]  /*b520*/  IMAD.MOV.U32 R78, RZ, RZ, R208 ;  /* 0x000000ffff4e7224 */ /* 0x000fe200078e00d0 */
[----:B------:R-:W-:Y:S01]  /*b530*/  @!P4 PRMT R132, R58, 0x5410, RZ ;  /* 0x000054103a84c816 */ /* 0x000fe200000000ff */
[----:B------:R-:W-:Y:S01]  /*b540*/  FADD.FTZ R9, R26, R11 ;  /* 0x0000000b1a097221 */ /* 0x000fe20000010000 */
[----:B------:R-:W-:Y:S01]  /*b550*/  ISETP.GE.U32.AND P4, PT, R112, R3, PT ;  /* 0x000000037000720c */ /* 0x000fe20003f86070 */
[----:B------:R-:W-:Y:S01]  /*b560*/  MUFU.EX2 R2, R99 ;  /* 0x0000006300027308 */ /* 0x000fe20000000800 */
[----:B-1----:R-:W-:Y:S01]  /*b570*/  F2FP.BF16.PACK_AB R3, R209, R223 ;  /* 0x000000dfd103723e */ /* 0x002fe200000010ff */
[----:B------:R-:W-:-:S06]  /*b580*/  FADD.FTZ R5, R34, R9 ;  /* 0x0000000922057221 */ /* 0x000fcc0000010000 */
[----:B------:R-:W1:Y:S01]  /*b590*/  MUFU.EX2 R208, R100 ;  /* 0x0000006400d07308 */ /* 0x000e620000000800 */
[----:B------:R-:W-:Y:S01]  /*b5a0*/  PRMT R34, R3, 0x7610, R34 ;  /* 0x0000761003227816 */ /* 0x000fe20000000022 */
[----:B------:R-:W-:Y:S01]  /*b5b0*/  FADD.FTZ R8, R27, R5 ;  /* 0x000000051b087221 */ /* 0x000fe20000010000 */
[----:B------:R-:W-:-:S03]  /*b5c0*/  PRMT R27, R3, 0x7632, R27 ;  /* 0x00007632031b7816 */ /* 0x000fc6000000001b */
[----:B------:R-:W-:Y:S01]  /*b5d0*/  @!P3 HFMA2.BF16_V2 R60, -RZ.H0_H0, RZ.H0_H0, -R34.H0_H0 ;  /* 0x200000ffff3cb231 */ /* 0x000fe20000340922 */
[----:B------:R-:W-:Y:S02]  /*b5e0*/  SHF.R.U32.HI R0, RZ, 0x18, R0 ;  /* 0x00000018ff007819 */ /* 0x000fe40000011600 */
[----:B------:R-:W-:Y:S02]  /*b5f0*/  PRMT R49, R34, 0x5410, R27 ;  /* 0x0000541022317816 */ /* 0x000fe4000000001b */
[----:B------:R-:W-:Y:S02]  /*b600*/  @!P3 PRMT R34, R60, 0x5410, RZ ;  /* 0x000054103c22b816 */ /* 0x000fe400000000ff */
[----:B------:R-:W-:Y:S02]  /*b610*/  ISETP.GE.U32.AND P3, PT, R112, R0, PT ;  /* 0x000000007000720c */ /* 0x000fe40003f66070 */
[----:B-1----:R-:W-:Y:S01]  /*b620*/  F2FP.BF16.PACK_AB R0, R208, R2 ;  /* 0x00000002d000723e */ /* 0x002fe200000010ff */
[----:B------:R-:W-:-:S03]  /*b630*/  IMAD.MOV.U32 R130, RZ, RZ, R249 ;  /* 0x000000ffff827224 */ /* 0x000fc600078e00f9 */
[----:B------:R-:W-:Y:S01]  /*b640*/  PRMT R26, R0, 0x7632, R26 ;  /* 0x00007632001a7816 */ /* 0x000fe2000000001a */
[----:B------:R-:W-:Y:S01]  /*b650*/  FADD.FTZ R249, R2, R80 ;  /* 0x0000005002f97221 */ /* 0x000fe20000010000 */
[----:B------:R-:W-:Y:S01]  /*b660*/  @!P4 HFMA2.BF16_V2 R62, -RZ.H0_H0, RZ.H0_H0, -R0.H0_H0 ;  /* 0x200000ffff3ec231 */ /* 0x000fe20000340900 */
[C---:B------:R-:W-:Y:S02]  /*b670*/  @P4 PRMT R183, R0.reuse, 0x7610, R183 ;  /* 0x0000761000b74816 */ /* 0x040fe400000000b7 */
[----:B------:R-:W-:Y:S02]  /*b680*/  PRMT R48, R0, 0x5410, R26 ;  /* 0x0000541000307816 */ /* 0x000fe4000000001a */
[----:B------:R-:W-:Y:S02]  /*b690*/  LOP3.LUT R2, R115, UR15, R244, 0x96, !PT ;  /* 0x0000000f73027c12 */ /* 0x000fe4000f8e96f4 */
[----:B------:R-:W-:-:S03]  /*b6a0*/  LOP3.LUT R0, R65, UR4, R40, 0x96, !PT ;  /* 0x0000000441007c12 */ /* 0x000fc6000f8e9628 */
[----:B------:R-:W-:-:S04]  /*b6b0*/  IMAD.WIDE.U32 R2, R2, -0x2daee0ad, RZ ;  /* 0xd2511f5302027825 */ /* 0x000fc800078e00ff */
[----:B------:R-:W-:Y:S01]  /*b6c0*/  IMAD.WIDE.U32 R244, R0, -0x326172a9, RZ ;  /* 0xcd9e8d5700f47825 */ /* 0x000fe200078e00ff */
[----:B------:R-:W-:-:S04]  /*b6d0*/  LOP3.LUT R0, R3, UR13, R64, 0x96, !PT ;  /* 0x0000000d03007c12 */ /* 0x000fc8000f8e9640 */
[----:B------:R-:W-:Y:S01]  /*b6e0*/  LOP3.LUT R3, R245, UR14, R114, 0x96, !PT ;  /* 0x0000000ef5037c12 */ /* 0x000fe2000f8e9672 */
[----:B------:R-:W-:-:S04]  /*b6f0*/  FADD.FTZ R35, R35, R8 ;  /* 0x0000000823237221 */ /* 0x000fc80000010000 */
[----:B------:R-:W-:-:S04]  /*b700*/  IMAD.WIDE.U32 R8, R3, -0x2daee0ad, RZ ;  /* 0xd2511f5303087825 */ /* 0x000fc800078e00ff */
[----:B------:R-:W-:Y:S01]  /*b710*/  IMAD.WIDE.U32 R14, R0, -0x326172a9, RZ ;  /* 0xcd9e8d57000e7825 */ /* 0x000fe200078e00ff */
[----:B------:R-:W-:-:S05]  /*b720*/  LOP3.LUT R0, R9, UR11, R2, 0x96, !PT ;  /* 0x0000000b09007c12 */ /* 0x000fca000f8e9602 */
        /* <DEDUP_REMOVED lines=9> */
[----:B------:R-:W-:Y:S03]  /*b7c0*/  STG.E.U16 [R12.64+-0x40], R18 ;  /* 0xffffc0120c007986 */ /* 0x000fe6000c10151c */
[----:B------:R-:W-:Y:S01]  /*b7d0*/  IMAD.MOV.U32 R74, RZ, RZ, R252 ;  /* 0x000000ffff4a7224 */ /* 0x000fe200078e00fc */
[----:B------:R-:W-:Y:S01]  /*b7e0*/  STG.E.U16 [R12.64+-0x3e], R17 ;  /* 0xffffc2110c007986 */ /* 0x000fe2000c10151c */
[----:B------:R-:W-:Y:S01]  /*b7f0*/  FADD.FTZ R252, R6, R7 ;  /* 0x0000000706fc7221 */ /* 0x000fe20000010000 */
[----:B------:R-:W-:Y:S02]  /*b800*/  SHF.R.U32.HI R7, RZ, 0x10, R2 ;  /* 0x00000010ff077819 */ /* 0x000fe40000011602 */
[----:B------:R-:W-:Y:S01]  /*b810*/  STG.E.U16 [R32.64+-0x40], R20 ;  /* 0xffffc01420007986 */ /* 0x000fe2000c10151c */
[----:B------:R-:W-:-:S03]  /*b820*/  LOP3.LUT R0, R3, UR17, R8, 0x96, !PT ;  /* 0x0000001103007c12 */ /* 0x000fc6000f8e9608 */
[----:B------:R-:W-:Y:S01]  /*b830*/  STG.E.U16 [R32.64+-0x3e], R19 ;  /* 0xffffc21320007986 */ /* 0x000fe2000c10151c */
[C---:B------:R-:W-:Y:S02]  /*b840*/  LOP3.LUT R3, R2.reuse, 0xffff, RZ, 0xc0, !PT ;  /* 0x0000ffff02037812 */ /* 0x040fe400078ec0ff */
[----:B------:R-:W-:Y:S01]  /*b850*/  LOP3.LUT R8, R2, 0xff, RZ, 0xc0, !PT ;  /* 0x000000ff02087812 */ /* 0x000fe200078ec0ff */
[----:B------:R1:W-:Y:S01]  /*b860*/  STG.E.U16 [R30.64+-0x40], R4 ;  /* 0xffffc0041e007986 */ /* 0x0003e2000c10151c */
[----:B------:R-:W-:Y:S02]  /*b870*/  SHF.R.U32.HI R3, RZ, 0x8, R3 ;  /* 0x00000008ff037819 */ /* 0x000fe40000011603 */
[----:B------:R-:W-:Y:S02]  /*b880*/  LOP3.LUT R10, R9, UR8, R10, 0x96, !PT ;  /* 0x00000008090a7c12 */ /* 0x000fe4000f8e960a */
[----:B------:R-:W-:Y:S02]  /*b890*/  PRMT R15, R8, 0x5410, R3 ;  /* 0x00005410080f7816 */ /* 0x000fe40000000003 */
[----:B-1----:R-:W-:-:S02]  /*b8a0*/  SHF.R.U32.HI R4, RZ, 0x18, R2 ;  /* 0x00000018ff047819 */ /* 0x002fc40000011602 */
[----:B------:R-:W-:-:S04]  /*b8b0*/  LOP3.LUT R2, R7, 0xff, RZ, 0xc0, !PT ;  /* 0x000000ff07027812 */ /* 0x000fc800078ec0ff */
[----:B------:R-:W-:Y:S02]  /*b8c0*/  PRMT R11, R2, 0x5410, R4 ;  /* 0x00005410020b7816 */ /* 0x000fe40000000004 */
[----:B------:R-:W-:-:S04]  /*b8d0*/  LOP3.LUT R2, R0, 0xffff, RZ, 0xc0, !PT ;  /* 0x0000ffff00027812 */ /* 0x000fc800078ec0ff */
[----:B------:R-:W-:Y:S02]  /*b8e0*/  SHF.R.U32.HI R3, RZ, 0x8, R2 ;  /* 0x00000008ff037819 */ /* 0x000fe40000011602 */
[----:B------:R-:W-:Y:S02]  /*b8f0*/  LOP3.LUT R2, R0, 0xff, RZ, 0xc0, !PT ;  /* 0x000000ff00027812 */ /* 0x000fe400078ec0ff */
[--C-:B------:R-:W-:Y:S02]  /*b900*/  SHF.R.U32.HI R4, RZ, 0x10, R0.reuse ;  /* 0x00000010ff047819 */ /* 0x100fe40000011600 */
[----:B------:R-:W-:Y:S01]  /*b910*/  PRMT R9, R2, 0x5410, R3 ;  /* 0x0000541002097816 */ /* 0x000fe20000000003 */
[----:B------:R-:W-:Y:S01]  /*b920*/  IMAD.WIDE.U32 R2, R10, -0x2daee0ad, RZ ;  /* 0xd2511f530a027825 */ /* 0x000fe200078e00ff */
[----:B------:R-:W-:Y:S02]  /*b930*/  SHF.R.U32.HI R7, RZ, 0x18, R0 ;  /* 0x00000018ff077819 */ /* 0x000fe40000011600 */
[----:B------:R-:W-:-:S02]  /*b940*/  LOP3.LUT R4, R4, 0xff, RZ, 0xc0, !PT ;  /* 0x000000ff04047812 */ /* 0x000fc400078ec0ff */
[----:B------:R-:W-:Y:S02]  /*b950*/  LOP3.LUT R0, R3, UR16, R14, 0x96, !PT ;  /* 0x0000001003007c12 */ /* 0x000fe4000f8e960e */
[----:B------:R-:W-:Y:S02]  /*b960*/  PRMT R8, R4, 0x5410, R7 ;  /* 0x0000541004087816 */ /* 0x000fe40000000007 */
[----:B------:R-:W-:-:S04]  /*b970*/  LOP3.LUT R4, R0, 0xffff, RZ, 0xc0, !PT ;  /* 0x0000ffff00047812 */ /* 0x000fc800078ec0ff */
[----:B------:R-:W-:Y:S02]  /*b980*/  SHF.R.U32.HI R7, RZ, 0x8, R4 ;  /* 0x00000008ff077819 */ /* 0x000fe40000011604 */
[----:B------:R-:W-:-:S04]  /*b990*/  LOP3.LUT R4, R0, 0xff, RZ, 0xc0, !PT ;  /* 0x000000ff00047812 */ /* 0x000fc800078ec0ff */
[----:B------:R-:W-:Y:S02]  /*b9a0*/  PRMT R14, R4, 0x5410, R7 ;  /* 0x00005410040e7816 */ /* 0x000fe40000000007 */
[--C-:B------:R-:W-:Y:S02]  /*b9b0*/  SHF.R.U32.HI R7, RZ, 0x10, R0.reuse ;  /* 0x00000010ff077819 */ /* 0x100fe40000011600 */
[----:B------:R-:W-:Y:S02]  /*b9c0*/  SHF.R.U32.HI R4, RZ, 0x18, R0 ;  /* 0x00000018ff047819 */ /* 0x000fe40000011600 */
[----:B------:R-:W-:-:S04]  /*b9d0*/  LOP3.LUT R0, R7, 0xff, RZ, 0xc0, !PT ;  /* 0x000000ff07007812 */ /* 0x000fc800078ec0ff */
[----:B------:R-:W-:Y:S02]  /*b9e0*/  PRMT R7, R0, 0x5410, R4 ;  /* 0x0000541000077816 */ /* 0x000fe40000000004 */
[----:B------:R-:W-:-:S04]  /*b9f0*/  LOP3.LUT R0, R2, 0xffff, RZ, 0xc0, !PT ;  /* 0x0000ffff02007812 */ /* 0x000fc800078ec0ff */
[----:B------:R-:W-:Y:S02]  /*ba00*/  SHF.R.U32.HI R3, RZ, 0x8, R0 ;  /* 0x00000008ff037819 */ /* 0x000fe40000011600 */
[----:B------:R-:W-:-:S04]  /*ba10*/  LOP3.LUT R0, R2, 0xff, RZ, 0xc0, !PT ;  /* 0x000000ff02007812 */ /* 0x000fc800078ec0ff */
[----:B------:R-:W-:Y:S02]  /*ba20*/  PRMT R4, R0, 0x5410, R3 ;  /* 0x0000541000047816 */ /* 0x000fe40000000003 */
[--C-:B------:R-:W-:Y:S02]  /*ba30*/  SHF.R.U32.HI R0, RZ, 0x10, R2.reuse ;  /* 0x00000010ff007819 */ /* 0x100fe40000011602 */
[----:B------:R-:W-:Y:S02]  /*ba40*/  SHF.R.U32.HI R2, RZ, 0x18, R2 ;  /* 0x00000018ff027819 */ /* 0x000fe40000011602 */
[----:B------:R-:W-:Y:S02]  /*ba50*/  LOP3.LUT R0, R0, 0xff, RZ, 0xc0, !PT ;  /* 0x000000ff00007812 */ /* 0x000fe400078ec0ff */
[----:B------:R-:W-:Y:S01]  /*ba60*/  PRMT R64, R112, 0x7054, R112 ;  /* 0x0000705470407816 */ /* 0x000fe20000000070 */
[----:B------:R-:W-:Y:S01]  /*ba70*/  IMAD.MOV.U32 R97, RZ, RZ, R95 ;  /* 0x000000ffff617224 */ /* 0x000fe200078e005f */
[----:B------:R-:W-:Y:S01]  /*ba80*/  PRMT R17, R0, 0x5410, R2 ;  /* 0x0000541000117816 */ /* 0x000fe20000000002 */
[----:B------:R-:W-:-:S02]  /*ba90*/  IMAD.MOV.U32 R39, RZ, RZ, R94 ;  /* 0x000000ffff277224 */ /* 0x000fc400078e005e */
[----:B------:R-:W-:Y:S01]  /*baa0*/  HSET2.LE.AND R0, R15, R64, PT ;  /* 0x000000400f007233 */ /* 0x000fe20003803000 */
[----:B------:R-:W-:Y:S02]  /*bab0*/  IMAD.MOV.U32 R112, RZ, RZ, R78 ;  /* 0x000000ffff707224 */ /* 0x000fe400078e004e */
[----:B--2---:R-:W-:Y:S02]  /*bac0*/  IMAD.WIDE.U32 R18, R25, -0x326172a9, RZ ;  /* 0xcd9e8d5719127825 */ /* 0x004fe400078e00ff */
[----:B------:R-:W-:Y:S02]  /*bad0*/  LOP3.LUT R10, R0, R98, RZ, 0xc0, !PT ;  /* 0x00000062000a7212 */ /* 0x000fe400078ec0ff */
[----:B------:R-:W-:Y:S02]  /*bae0*/  IMAD.MOV.U32 R95, RZ, RZ, R75 ;  /* 0x000000ffff5f7224 */ /* 0x000fe400078e004b */
[----:B------:R-:W-:Y:S02]  /*baf0*/  IMAD.MOV.U32 R25, RZ, RZ, R97 ;  /* 0x000000ffff197224 */ /* 0x000fe400078e0061 */
[----:B------:R-:W-:-:S02]  /*bb00*/  IMAD.MOV.U32 R94, RZ, RZ, R74 ;  /* 0x000000ffff5e7224 */ /* 0x000fc400078e004a */
[----:B------:R-:W-:Y:S01]  /*bb10*/  IMAD.MOV.U32 R97, RZ, RZ, R39 ;  /* 0x000000ffff617224 */ /* 0x000fe200078e0027 */
[----:B------:R-:W-:Y:S01]  /*bb20*/  HSET2.LE.AND R0, R11, R64, PT ;  /* 0x000000400b007233 */ /* 0x000fe20003803000 */
        /* <DEDUP_REMOVED lines=8> */
[----:B------:R-:W-:Y:S01]  /*bbb0*/  LOP3.LUT R11, R0, R53, RZ, 0xc0, !PT ;  /* 0x00000035000b7212 */ /* 0x000fe200078ec0ff */
[----:B------:R-:W-:Y:S01]  /*bbc0*/  IMAD.MOV.U32 R79, RZ, RZ, R78 ;  /* 0x000000ffff4f7224 */ /* 0x000fe200078e004e */
[----:B------:R-:W-:Y:S01]  /*bbd0*/  HSET2.LE.AND R0, R14, R64, PT ;  /* 0x000000400e007233 */ /* 0x000fe20003803000 */
[----:B------:R-:W-:Y:S02]  /*bbe0*/  IMAD.MOV.U32 R78, RZ, RZ, R75 ;  /* 0x000000ffff4e7224 */ /* 0x000fe400078e004b */
[----:B------:R-:W-:-:S02]  /*bbf0*/  IMAD.MOV.U32 R75, RZ, RZ, R74 ;  /* 0x000000ffff4b7224 */ /* 0x000fc400078e004a */
[----:B------:R-:W-:Y:S02]  /*bc00*/  IMAD.MOV.U32 R74, RZ, RZ, R93 ;  /* 0x000000ffff4a7224 */ /* 0x000fe400078e005d */
[----:B------:R-:W-:Y:S02]  /*bc10*/  IMAD.MOV.U32 R93, RZ, RZ, R92 ;  /* 0x000000ffff5d7224 */ /* 0x000fe400078e005c */
[----:B------:R-:W-:Y:S01]  /*bc20*/  IMAD.MOV.U32 R92, RZ, RZ, R77 ;  /* 0x000000ffff5c7224 */ /* 0x000fe200078e004d */
[----:B------:R-:W-:Y:S01]  /*bc30*/  LOP3.LUT R128, R0, R45, RZ, 0xc0, !PT ;  /* 0x0000002d00807212 */ /* 0x000fe200078ec0ff */
[----:B------:R-:W-:Y:S01]  /*bc40*/  IMAD.MOV.U32 R77, RZ, RZ, R69 ;  /* 0x000000ffff4d7224 */ /* 0x000fe200078e0045 */
[----:B---3--:R-:W-:Y:S01]  /*bc50*/  LOP3.LUT R0, R19, R250, RZ, 0x3c, !PT ;  /* 0x000000fa13007212 */ /* 0x008fe200078e3cff */
[----:B------:R-:W-:Y:S02]  /*bc60*/  IMAD.MOV.U32 R69, RZ, RZ, R54 ;  /* 0x000000ffff457224 */ /* 0x000fe400078e0036 */
[----:B------:R-:W-:-:S02]  /*bc70*/  IMAD.MOV.U32 R54, RZ, RZ, R68 ;  /* 0x000000ffff367224 */ /* 0x000fc400078e0044 */
[----:B------:R-:W-:Y:S02]  /*bc80*/  IMAD.MOV.U32 R68, RZ, RZ, R207 ;  /* 0x000000ffff447224 */ /* 0x000fe400078e00cf */
[----:B------:R-:W-:Y:S02]  /*bc90*/  IMAD.MOV.U32 R207, RZ, RZ, R205 ;  /* 0x000000ffffcf7224 */ /* 0x000fe400078e00cd */
[----:B------:R-:W-:Y:S02]  /*bca0*/  IMAD.MOV.U32 R205, RZ, RZ, R206 ;  /* 0x000000ffffcd7224 */ /* 0x000fe400078e00ce */
[----:B------:R-:W-:Y:S02]  /*bcb0*/  IMAD.MOV.U32 R206, RZ, RZ, R251 ;  /* 0x000000ffffce7224 */ /* 0x000fe400078e00fb */
[----:B------:R-:W-:-:S05]  /*bcc0*/  IMAD.WIDE.U32 R250, R0, -0x2daee0ad, RZ ;  /* 0xd2511f5300fa7825 */ /* 0x000fca00078e00ff */
[----:B------:R-:W-:Y:S01]  /*bcd0*/  LOP3.LUT R0, R251, UR4, R40, 0x96, !PT ;  /* 0x00000004fb007c12 */ /* 0x000fe2000f8e9628 */
        /* <DEDUP_REMOVED lines=16> */
[----:B------:R-:W-:Y:S01]  /*bde0*/  STL.64 [R1], R18 ;  /* 0x0000001201007387 */ /* 0x000fe20000100a00 */
[----:B------:R-:W-:Y:S02]  /*bdf0*/  IMAD.MOV.U32 R207, RZ, RZ, R206 ;  /* 0x000000ffffcf7224 */ /* 0x000fe400078e00ce */
[----:B------:R-:W-:-:S02]  /*be00*/  IMAD.MOV.U32 R205, RZ, RZ, R204 ;  /* 0x000000ffffcd7224 */ /* 0x000fc400078e00cc */
[----:B------:R-:W-:Y:S02]  /*be10*/  IMAD.MOV.U32 R99, RZ, RZ, R25 ;  /* 0x000000ffff637224 */ /* 0x000fe400078e0019 */
[----:B------:R-:W-:Y:S02]  /*be20*/  IMAD.MOV.U32 R78, RZ, RZ, R69 ;  /* 0x000000ffff4e7224 */ /* 0x000fe400078e0045 */
[----:B------:R-:W-:Y:S02]  /*be30*/  IMAD.MOV.U32 R206, RZ, RZ, R247 ;  /* 0x000000ffffce7224 */ /* 0x000fe400078e00f7 */
[----:B------:R-:W-:Y:S02]  /*be40*/  IMAD.MOV.U32 R25, RZ, RZ, R113 ;  /* 0x000000ffff197224 */ /* 0x000fe400078e0071 */
[----:B------:R-:W-:Y:S02]  /*be50*/  IMAD.MOV.U32 R69, RZ, RZ, R232 ;  /* 0x000000ffff457224 */ /* 0x000fe400078e00e8 */
[----:B------:R-:W-:Y:S01]  /*be60*/  IMAD.MOV.U32 R96, RZ, RZ, R41 ;  /* 0x000000ffff607224 */ /* 0x000fe200078e0029 */
[----:B------:R-:W2:Y:S01]  /*be70*/  LDL.LU R232, [R1+0x11c] ;  /* 0x00011c0001e87983 */ /* 0x000ea20000300800 */
[----:B------:R-:W-:-:S02]  /*be80*/  IMAD.MOV.U32 R42, RZ, RZ, R112 ;  /* 0x000000ffff2a7224 */ /* 0x000fc400078e0070 */
[----:B------:R-:W-:Y:S02]  /*be90*/  IMAD.MOV.U32 R113, RZ, RZ, R94 ;  /* 0x000000ffff717224 */ /* 0x000fe400078e005e */
[----:B------:R-:W-:Y:S02]  /*bea0*/  IMAD.MOV.U32 R47, RZ, RZ, R79 ;  /* 0x000000ffff2f7224 */ /* 0x000fe400078e004f */
[----:B------:R-:W-:Y:S02]  /*beb0*/  IMAD.MOV.U32 R65, RZ, RZ, R169 ;  /* 0x000000ffff417224 */ /* 0x000fe400078e00a9 */
[----:B------:R-:W-:Y:S01]  /*bec0*/  IMAD.MOV.U32 R112, RZ, RZ, R95 ;  /* 0x000000ffff707224 */ /* 0x000fe200078e005f */
[----:B------:R-:W3:Y:S01]  /*bed0*/  LDL.LU R169, [R1+0x118] ;  /* 0x0001180001a97983 */ /* 0x000ee20000300800 */
[----:B------:R-:W-:Y:S02]  /*bee0*/  IMAD.MOV.U32 R79, RZ, RZ, R75 ;  /* 0x000000ffff4f7224 */ /* 0x000fe400078e004b */
[----:B------:R-:W-:-:S02]  /*bef0*/  IMAD.MOV.U32 R94, RZ, RZ, R68 ;  /* 0x000000ffff5e7224 */ /* 0x000fc400078e0044 */
[----:B------:R-:W-:Y:S02]  /*bf00*/  IMAD.MOV.U32 R41, RZ, RZ, R168 ;  /* 0x000000ffff297224 */ /* 0x000fe400078e00a8 */
[----:B------:R-:W-:Y:S01]  /*bf10*/  IMAD.MOV.U32 R75, RZ, RZ, R54 ;  /* 0x000000ffff4b7224 */ /* 0x000fe200078e0036 */
[----:B------:R-:W3:Y:S01]  /*bf20*/  LDL.LU R168, [R1+0x114] ;  /* 0x0001140001a87983 */ /* 0x000ee20000300800 */
[----:B------:R-:W-:Y:S02]  /*bf30*/  IMAD.MOV.U32 R95, RZ, RZ, R205 ;  /* 0x000000ffff5f7224 */ /* 0x000fe400078e00cd */
[----:B------:R-:W-:Y:S02]  /*bf40*/  IMAD.MOV.U32 R68, RZ, RZ, R213 ;  /* 0x000000ffff447224 */ /* 0x000fe400078e00d5 */
[----:B------:R-:W-:Y:S01]  /*bf50*/  IMAD.MOV.U32 R66, RZ, RZ, R39 ;  /* 0x000000ffff427224 */ /* 0x000fe200078e0027 */
[----:B------:R-:W4:Y:S01]  /*bf60*/  LDL.LU R213, [R1+0x110] ;  /* 0x0001100001d57983 */ /* 0x000f220000300800 */
[----:B------:R-:W-:-:S02]  /*bf70*/  IMAD.MOV.U32 R54, RZ, RZ, R206 ;  /* 0x000000ffff367224 */ /* 0x000fc400078e00ce */
[----:B------:R-:W-:Y:S02]  /*bf80*/  IMAD.MOV.U32 R205, RZ, RZ, R217 ;  /* 0x000000ffffcd7224 */ /* 0x000fe400078e00d9 */
[----:B------:R-:W-:Y:S01]  /*bf90*/  IMAD.MOV.U32 R39, RZ, RZ, R207 ;  /* 0x000000ffff277224 */ /* 0x000fe200078e00cf */
[----:B------:R1:W5:Y:S01]  /*bfa0*/  LDL.LU R217, [R1+0x10c] ;  /* 0x00010c0001d97983 */ /* 0x0003620000300800 */
[----:B------:R-:W-:Y:S02]  /*bfb0*/  IMAD.MOV.U32 R206, RZ, RZ, R221 ;  /* 0x000000ffffce7224 */ /* 0x000fe400078e00dd */
[----:B------:R-:W-:Y:S01]  /*bfc0*/  IMAD.MOV.U32 R207, RZ, RZ, R189 ;  /* 0x000000ffffcf7224 */ /* 0x000fe200078e00bd */
[----:B------:R1:W5:Y:S04]  /*bfd0*/  LDL.LU R221, [R1+0x108] ;  /* 0x0001080001dd7983 */ /* 0x0003680000300800 */
[----:B------:R-:W2:Y:S01]  /*bfe0*/  LDL.LU R189, [R1+0x104] ;  /* 0x0001040001bd7983 */ /* 0x000ea20000300800 */
[----:B------:R-:W-:-:S02]  /*bff0*/  IMAD.MOV.U32 R204, RZ, RZ, R246 ;  /* 0x000000ffffcc7224 */ /* 0x000fc400078e00f6 */
[----:B------:R-:W-:Y:S02]  /*c000*/  IMAD.MOV.U32 R98, RZ, RZ, R40 ;  /* 0x000000ffff627224 */ /* 0x000fe400078e0028 */
[----:B------:R-:W-:Y:S02]  /*c010*/  IMAD.MOV.U32 R40, RZ, RZ, R204 ;  /* 0x000000ffff287224 */ /* 0x000fe400078e00cc */
[----:B------:R-:W-:Y:S02]  /*c020*/  IMAD.MOV.U32 R204, RZ, RZ, R191 ;  /* 0x000000ffffcc7224 */ /* 0x000fe400078e00bf */
[----:B------:R-:W3:Y:S01]  /*c030*/  LDL.LU R191, [R1+0x100] ;  /* 0x0001000001bf7983 */ /* 0x000ee20000300800 */
[----:B------:R-:W-:-:S03]  /*c040*/  IMAD.MOV.U32 R52, RZ, RZ, R194 ;  /* 0x000000ffff347224 */ /* 0x000fc600078e00c2 */
[----:B------:R-:W3:Y:S01]  /*c050*/  LDL.LU R194, [R1+0xfc] ;  /* 0x0000fc0001c27983 */ /* 0x000ee20000300800 */
[----:B------:R-:W-:-:S03]  /*c060*/  IMAD.MOV.U32 R82, RZ, RZ, R193 ;  /* 0x000000ffff527224 */ /* 0x000fc600078e00c1 */
[----:B------:R-:W3:Y:S01]  /*c070*/  LDL.LU R193, [R1+0xf8] ;  /* 0x0000f80001c17983 */ /* 0x000ee20000300800 */
[--C-:B------:R-:W-:Y:S01]  /*c080*/  HSET2.LE.AND R2, R9, R64.reuse, PT ;  /* 0x0000004009027233 */ /* 0x100fe20003803000 */
[C---:B------:R-:W-:Y:S01]  /*c090*/  PRMT R5, R101.reuse, 0x7632, R5 ;  /* 0x0000763265057816 */ /* 0x040fe20000000005 */
[--C-:B------:R-:W-:Y:S01]  /*c0a0*/  HSET2.LE.AND R3, R8, R64.reuse, PT ;  /* 0x0000004008037233 */ /* 0x100fe20003803000 */
[----:B------:R-:W-:Y:S02]  /*c0b0*/  PRMT R6, R101, 0x7610, R6 ;  /* 0x0000761065067816 */ /* 0x000fe40000000006 */
[----:B------:R-:W-:Y:S01]  /*c0c0*/  LOP3.LUT R8, R2, R103, RZ, 0xc0, !PT ;  /* 0x0000006702087212 */ /* 0x000fe200078ec0ff */
[----:B------:R-:W-:Y:S02]  /*c0d0*/  @!P5 HFMA2.BF16_V2 R71, -RZ.H0_H0, RZ.H0_H0, -R5.H0_H0 ;  /* 0x200000ffff47d231 */ /* 0x000fe40000340905 */
[----:B------:R-:W-:Y:S01]  /*c0e0*/  HSET2.LE.AND R2, R7, R64, PT ;  /* 0x0000004007027233 */ /* 0x000fe20003803000 */
[----:B------:R-:W-:Y:S01]  /*c0f0*/  IMAD.WIDE.U32 R246, R0, -0x326172a9, RZ ;  /* 0xcd9e8d5700f67825 */ /* 0x000fe200078e00ff */
[----:B------:R-:W-:-:S02]  /*c100*/  PRMT R21, R6, 0x5410, R5 ;  /* 0x0000541006157816 */ /* 0x000fc40000000005 */
[----:B------:R-:W-:Y:S02]  /*c110*/  @!P5 PRMT R5, R71, 0x5410, RZ ;  /* 0x000054104705d816 */ /* 0x000fe400000000ff */
[----:B------:R-:W-:Y:S02]  /*c120*/  LOP3.LUT R129, R2, R44, RZ, 0xc0, !PT ;  /* 0x0000002c02817212 */ /* 0x000fe400078ec0ff */
[----:B------:R-:W-:Y:S02]  /*c130*/  LOP3.LUT R2, R115, UR15, R18, 0x96, !PT ;  /* 0x0000000f73027c12 */ /* 0x000fe4000f8e9612 */
[----:B------:R-:W-:Y:S01]  /*c140*/  LOP3.LUT R0, R247, UR14, R114, 0x96, !PT ;  /* 0x0000000ef7007c12 */ /* 0x000fe2000f8e9672 */
[----:B------:R-:W-:Y:S01]  /*c150*/  STG.E.U16 [R30.64+-0x3e], R16 ;  /* 0xffffc2101e007986 */ /* 0x000fe2000c10151c */
[----:B------:R-:W-:Y:S01]  /*c160*/  LOP3.LUT R9, R3, R102, RZ, 0xc0, !PT ;  /* 0x0000006603097212 */ /* 0x000fe200078ec0ff */
[----:B------:R-:W-:Y:S02]  /*c170*/  HSET2.LE.AND R3, R4, R64, PT ;  /* 0x0000004004037233 */ /* 0x000fe40003803000 */
[----:B------:R1:W-:Y:S01]  /*c180*/  STG.E.U16 [R28.64+-0x3e], R5 ;  /* 0xffffc2051c007986 */ /* 0x0003e2000c10151c */
[----:B------:R-:W-:Y:S01]  /*c190*/  @!P6 HFMA2.BF16_V2 R70, -RZ.H0_H0, RZ.H0_H0, -R6.H0_H0 ;  /* 0x200000ffff46e231 */ /* 0x000fe20000340906 */
[----:B------:R-:W-:-:S04]  /*c1a0*/  IMAD.WIDE.U32 R14, R0, -0x2daee0ad, RZ ;  /* 0xd2511f53000e7825 */ /* 0x000fc800078e00ff */
[----:B------:R-:W-:-:S05]  /*c1b0*/  @!P6 PRMT R6, R70, 0x5410, RZ ;  /* 0x000054104606e816 */ /* 0x000fca00000000ff */
[----:B------:R1:W-:Y:S02]  /*c1c0*/  STG.E.U16 [R28.64+-0x40], R6 ;  /* 0xffffc0061c007986 */ /* 0x0003e4000c10151c */
[----:B-1----:R-:W-:-:S05]  /*c1d0*/  IMAD.WIDE.U32 R4, R2, -0x2daee0ad, RZ ;  /* 0xd2511f5302047825 */ /* 0x002fca00078e00ff */
[----:B------:R-:W-:Y:S02]  /*c1e0*/  LOP3.LUT R2, R5, UR13, R250, 0x96, !PT ;  /* 0x0000000d05027c12 */ /* 0x000fe4000f8e96fa */
[----:B------:R-:W-:-:S03]  /*c1f0*/  LOP3.LUT R0, R15, UR11, R4, 0x96, !PT ;  /* 0x0000000b0f007c12 */ /* 0x000fc6000f8e9604 */
[----:B------:R-:W-:-:S04]  /*c200*/  IMAD.WIDE.U32 R4, R2, -0x326172a9, RZ ;  /* 0xcd9e8d5702047825 */ /* 0x000fc800078e00ff */
[----:B------:R-:W-:Y:S01]  /*c210*/  IMAD.WIDE.U32 R6, R0, -0x326172a9, RZ ;  /* 0xcd9e8d5700067825 */ /* 0x000fe200078e00ff */
[----:B------:R-:W-:-:S03]  /*c220*/  LOP3.LUT R2, R5, UR12, R246, 0x96, !PT ;  /* 0x0000000c05027c12 */ /* 0x000fc6000f8e96f6 */
[----:B------:R-:W-:Y:S01]  /*c230*/  IMAD.MOV.U32 R115, RZ, RZ, R43 ;  /* 0x000000ffff737224 */ /* 0x000fe200078e002b */
[----:B------:R-:W-:Y:S01]  /*c240*/  LOP3.LUT R0, R7, UR10, R4, 0x96, !PT ;  /* 0x0000000a07007c12 */ /* 0x000fe2000f8e9604 */
[----:B------:R-:W-:Y:S01]  /*c250*/  IMAD.MOV.U32 R43, RZ, RZ, R42 ;  /* 0x000000ffff2b7224 */ /* 0x000fe200078e002a */
[----:B------:R-:W-:Y:S01]  /*c260*/  LOP3.LUT R130, R3, R23, RZ, 0xc0, !PT ;  /* 0x0000001703827212 */ /* 0x000fe200078ec0ff */
[----:B------:R-:W-:Y:S01]  /*c270*/  IMAD.MOV.U32 R42, RZ, RZ, R66 ;  /* 0x000000ffff2a7224 */ /* 0x000fe200078e0042 */
[----:B------:R1:W-:Y:S01]  /*c280*/  STG.E.U16 [R12.64+-0x30], R24 ;  /* 0xffffd0180c007986 */ /* 0x0003e2000c10151c */
[----:B------:R-:W-:Y:S02]  /*c290*/  IMAD.MOV.U32 R66, RZ, RZ, R25 ;  /* 0x000000ffff427224 */ /* 0x000fe400078e0019 */
[----:B------:R-:W-:-:S05]  /*c2a0*/  IMAD.WIDE.U32 R2, R2, -0x2daee0ad, RZ ;  /* 0xd2511f5302027825 */ /* 0x000fca00078e00ff */
[----:B------:R-:W-:Y:S01]  /*c2b0*/  LOP3.LUT R3, R3, UR9, R14, 0x96, !PT ;  /* 0x0000000903037c12 */ /* 0x000fe2000f8e960e */
[----:B------:R-:W-:-:S04]  /*c2c0*/  IMAD.MOV.U32 R114, RZ, RZ, R47 ;  /* 0x000000ffff727224 */ /* 0x000fc800078e002f */
[----:B------:R-:W-:-:S04]  /*c2d0*/  IMAD.WIDE.U32 R4, R3, -0x326172a9, RZ ;  /* 0xcd9e8d5703047825 */ /* 0x000fc800078e00ff */
[----:B-1----:R-:W-:Y:S01]  /*c2e0*/  IMAD.WIDE.U32 R24, R0, -0x2daee0ad, RZ ;  /* 0xd2511f5300187825 */ /* 0x002fe200078e00ff */
[----:B------:R-:W-:-:S04]  /*c2f0*/  HSET2.LE.AND R0, R17, R64, PT ;  /* 0x0000004011007233 */ /* 0x000fc80003803000 */
[----:B------:R-:W-:Y:S01]  /*c300*/  LOP3.LUT R2, R25, UR7, R2, 0x96, !PT ;  /* 0x0000000719027c12 */ /* 0x000fe2000f8e9602 */
[----:B------:R-:W-:-:S04]  /*c310*/  IMAD.MOV.U32 R47, RZ, RZ, R131 ;  /* 0x000000ffff2f7224 */ /* 0x000fc800078e0083 */
[----:B------:R-:W-:Y:S01]  /*c320*/  IMAD.WIDE.U32 R2, R2, -0x326172a9, RZ ;  /* 0xcd9e8d5702027825 */ /* 0x000fe200078e00ff */
[----:B------:R-:W-:-:S04]  /*c330*/  LOP3.LUT R131, R0, R36, RZ, 0xc0, !PT ;  /* 0x0000002400837212 */ /* 0x000fc800078ec0ff */
[----:B------:R-:W-:Y:S02]  /*c340*/  LOP3.LUT R0, R3, UR17, R4, 0x96, !PT ;  /* 0x0000001103007c12 */ /* 0x000fe4000f8e9604 */
[C---:B------:R-:W-:Y:S02]  /*c350*/  LOP3.LUT R3, R2.reuse, 0xffff, RZ, 0xc0, !PT ;  /* 0x0000ffff02037812 */ /* 0x040fe400078ec0ff */
[----:B------:R-:W-:Y:S02]  /*c360*/  LOP3.LUT R15, R5, UR8, R6, 0x96, !PT ;  /* 0x00000008050f7c12 */ /* 0x000fe4000f8e9606 */
[--C-:B------:R-:W-:Y:S02]  /*c370*/  SHF.R.U32.HI R4, RZ, 0x10, R2.reuse ;  /* 0x00000010ff047819 */ /* 0x100fe40000011602 */
[----:B------:R-:W-:Y:S02]  /*c380*/  LOP3.LUT R5, R2, 0xff, RZ, 0xc0, !PT ;  /* 0x000000ff02057812 */ /* 0x000fe400078ec0ff */
[----:B------:R-:W-:-:S02]  /*c390*/  SHF.R.U32.HI R6, RZ, 0x18, R2 ;  /* 0x00000018ff067819 */ /* 0x000fc40000011602 */
[----:B------:R-:W-:Y:S02]  /*c3a0*/  SHF.R.U32.HI R2, RZ, 0x8, R3 ;  /* 0x00000008ff027819 */ /* 0x000fe40000011603 */
[----:B------:R-:W-:Y:S02]  /*c3b0*/  LOP3.LUT R3, R4, 0xff, RZ, 0xc0, !PT ;  /* 0x000000ff04037812 */ /* 0x000fe400078ec0ff */
[----:B------:R-:W-:Y:S02]  /*c3c0*/  PRMT R5, R5, 0x5410, R2 ;  /* 0x0000541005057816 */ /* 0x000fe40000000002 */
[----:B------:R-:W-:Y:S02]  /*c3d0*/  LOP3.LUT R2, R0, 0xffff, RZ, 0xc0, !PT ;  /* 0x0000ffff00027812 */ /* 0x000fe400078ec0ff */
[----:B------:R-:W-:Y:S02]  /*c3e0*/  PRMT R6, R3, 0x5410, R6 ;  /* 0x0000541003067816 */ /* 0x000fe40000000006 */
[----:B------:R-:W-:-:S02]  /*c3f0*/  SHF.R.U32.HI R3, RZ, 0x8, R2 ;  /* 0x00000008ff037819 */ /* 0x000fc40000011602 */
[----:B------:R-:W-:-:S04]  /*c400*/  LOP3.LUT R2, R0, 0xff, RZ, 0xc0, !PT ;  /* 0x000000ff00027812 */ /* 0x000fc800078ec0ff */
[----:B------:R-:W-:Y:S02]  /*c410*/  PRMT R4, R2, 0x5410, R3 ;  /* 0x0000541002047816 */ /* 0x000fe40000000003 */
[--C-:B------:R-:W-:Y:S02]  /*c420*/  SHF.R.U32.HI R3, RZ, 0x10, R0.reuse ;  /* 0x00000010ff037819 */ /* 0x100fe40000011600 */
[----:B------:R-:W-:Y:S02]  /*c430*/  SHF.R.U32.HI R2, RZ, 0x18, R0 ;  /* 0x00000018ff027819 */ /* 0x000fe40000011600 */
[----:B------:R-:W-:-:S04]  /*c440*/  LOP3.LUT R0, R3, 0xff, RZ, 0xc0, !PT ;  /* 0x000000ff03007812 */ /* 0x000fc800078ec0ff */
[----:B------:R-:W-:Y:S01]  /*c450*/  PRMT R14, R0, 0x5410, R2 ;  /* 0x00005410000e7816 */ /* 0x000fe20000000002 */
[--C-:B------:R-:W-:Y:S02]  /*c460*/  HSET2.LE.AND R0, R5, R64.reuse, PT ;  /* 0x0000004005007233 */ /* 0x100fe40003803000 */
[--C-:B------:R-:W-:Y:S02]  /*c470*/  HSET2.LE.AND R2, R6, R64.reuse, PT ;  /* 0x0000004006027233 */ /* 0x100fe40003803000 */
[--C-:B------:R-:W-:Y:S01]  /*c480*/  HSET2.LE.AND R3, R4, R64.reuse, PT ;  /* 0x0000004004037233 */ /* 0x100fe20003803000 */
[----:B------:R-:W-:Y:S01]  /*c490*/  LOP3.LUT R6, R0, R37, RZ, 0xc0, !PT ;  /* 0x0000002500067212 */ /* 0x000fe200078ec0ff */
[----:B------:R-:W-:Y:S01]  /*c4a0*/  HSET2.LE.AND R0, R14, R64, PT ;  /* 0x000000400e007233 */ /* 0x000fe20003803000 */
[----:B------:R-:W-:Y:S02]  /*c4b0*/  LOP3.LUT R7, R2, R22, RZ, 0xc0, !PT ;  /* 0x0000001602077212 */ /* 0x000fe400078ec0ff */
[----:B------:R-:W-:-:S02]  /*c4c0*/  LOP3.LUT R4, R3, R38, RZ, 0xc0, !PT ;  /* 0x0000002603047212 */ /* 0x000fc400078ec0ff */
[----:B------:R-:W-:Y:S01]  /*c4d0*/  LOP3.LUT R5, R0, R21, RZ, 0xc0, !PT ;  /* 0x0000001500057212 */ /* 0x000fe200078ec0ff */
[----:B------:R-:W-:Y:S02]  /*c4e0*/  IMAD.MOV.U32 R100, RZ, RZ, R47 ;  /* 0x000000ffff647224 */ /* 0x000fe400078e002f */
[----:B------:R-:W-:Y:S02]  /*c4f0*/  IMAD.MOV.U32 R47, RZ, RZ, R39 ;  /* 0x000000ffff2f7224 */ /* 0x000fe400078e0027 */
[----:B------:R-:W-:Y:S02]  /*c500*/  IMAD.MOV.U32 R46, RZ, RZ, R203 ;  /* 0x000000ffff2e7224 */ /* 0x000fe400078e00cb */
[----:B------:R-:W-:Y:S01]  /*c510*/  IMAD.MOV.U32 R101, RZ, RZ, R43 ;  /* 0x000000ffff657224 */ /* 0x000fe200078e002b */
[----:B------:R1:W5:Y:S01]  /*c520*/  LDL.LU R203, [R1+0xf4] ;  /* 0x0000f40001cb7983 */ /* 0x0003620000300800 */
        /* <DEDUP_REMOVED lines=8> */
[----:B--2---:R-:W3:Y:S02]  /*c5b0*/  LDSM.16.MT88.4 R16, [R189+0xa000] ;  /* 0x00a00000bd10783b */ /* 0x004ee40000004200 */
[-C--:B---3--:R-:W-:Y:S08]  /*c5c0*/  HMMA.16816.F32.BF16 R168, R8, R16.reuse, R168 ;  /* 0x0000001008a8723c */ /* 0x088ff000000418a8 */
[C---:B------:R-:W-:Y:S08]  /*c5d0*/  HMMA.16816.F32.BF16 R152, R4.reuse, R16, R152 ;  /* 0x000000100498723c */ /* 0x040ff00000041898 */
[-C--:B------:R-:W-:Y:S08]  /*c5e0*/  HMMA.16816.F32.BF16 R148, R4, R18.reuse, R148 ;  /* 0x000000120494723c */ /* 0x080ff00000041894 */
[----:B------:R-:W-:Y:S01]  /*c5f0*/  HMMA.16816.F32.BF16 R36, R8, R18, R232 ;  /* 0x000000120824723c */ /* 0x000fe200000418e8 */
[----:B------:R-:W2:Y:S01]  /*c600*/  LDSM.16.MT88.4 R16, [R191+0xa000] ;  /* 0x00a00000bf10783b */ /* 0x000ea20000004200 */
[----:B------:R-:W-:-:S02]  /*c610*/  IMAD.MOV.U32 R83, RZ, RZ, R202 ;  /* 0x000000ffff537224 */ /* 0x000fc400078e00ca */
[----:B------:R-:W-:Y:S01]  /*c620*/  IMAD.MOV.U32 R56, RZ, RZ, R74 ;  /* 0x000000ffff387224 */ /* 0x000fe200078e004a */
[----:B------:R1:W5:Y:S01]  /*c630*/  LDL.LU R202, [R1+0xf0] ;  /* 0x0000f00001ca7983 */ /* 0x0003620000300800 */
[----:B------:R-:W-:Y:S02]  /*c640*/  IMAD.MOV.U32 R70, RZ, RZ, R65 ;  /* 0x000000ffff467224 */ /* 0x000fe400078e0041 */
[----:B------:R-:W-:Y:S02]  /*c650*/  IMAD.MOV.U32 R74, RZ, RZ, R201 ;  /* 0x000000ffff4a7224 */ /* 0x000fe400078e00c9 */
[----:B------:R-:W-:Y:S01]  /*c660*/  IMAD.MOV.U32 R59, RZ, RZ, R77 ;  /* 0x000000ffff3b7224 */ /* 0x000fe200078e004d */
[----:B------:R1:W5:Y:S01]  /*c670*/  LDL.LU R201, [R1+0xec] ;  /* 0x0000ec0001c97983 */ /* 0x0003620000300800 */
[----:B------:R-:W-:Y:S02]  /*c680*/  IMAD.MOV.U32 R65, RZ, RZ, R76 ;  /* 0x000000ffff417224 */ /* 0x000fe400078e004c */
[----:B------:R-:W-:Y:S01]  /*c690*/  IMAD.MOV.U32 R75, RZ, RZ, R200 ;  /* 0x000000ffff4b7224 */ /* 0x000fe200078e00c8 */
[-C--:B--2---:R-:W-:Y:S08]  /*c6a0*/  HMMA.16816.F32.BF16 R160, R8, R16.reuse, R160 ;  /* 0x0000001008a0723c */ /* 0x084ff000000418a0 */
        /* <DEDUP_REMOVED lines=8> */
[----:B------:R-:W-:Y:S01]  /*c730*/  IMAD.MOV.U32 R79, RZ, RZ, R73 ;  /* 0x000000ffff4f7224 */ /* 0x000fe200078e0049 */
[----:B------:R1:W5:Y:S01]  /*c740*/  LDL.LU R199, [R1+0xe4] ;  /* 0x0000e40001c77983 */ /* 0x0003620000300800 */
[----:B------:R-:W-:Y:S02]  /*c750*/  IMAD.MOV.U32 R72, RZ, RZ, R67 ;  /* 0x000000ffff487224 */ /* 0x000fe400078e0043 */
[----:B------:R-:W-:Y:S02]  /*c760*/  IMAD.MOV.U32 R84, RZ, RZ, R198 ;  /* 0x000000ffff547224 */ /* 0x000fe400078e00c6 */
[----:B------:R-:W-:Y:S01]  /*c770*/  IMAD.MOV.U32 R73, RZ, RZ, R81 ;  /* 0x000000ffff497224 */ /* 0x000fe200078e0051 */
[----:B------:R1:W5:Y:S01]  /*c780*/  LDL.LU R198, [R1+0xe0] ;  /* 0x0000e00001c67983 */ /* 0x0003620000300800 */
[----:B------:R-:W-:-:S02]  /*c790*/  IMAD.MOV.U32 R67, RZ, RZ, R197 ;  /* 0x000000ffff437224 */ /* 0x000fc400078e00c5 */
[----:B------:R-:W-:Y:S01]  /*c7a0*/  IMAD.MOV.U32 R58, RZ, RZ, R92 ;  /* 0x000000ffff3a7224 */ /* 0x000fe200078e005c */
[----:B------:R1:W5:Y:S01]  /*c7b0*/  LDL.LU R197, [R1+0xdc] ;  /* 0x0000dc0001c57983 */ /* 0x0003620000300800 */
[----:B------:R-:W-:Y:S02]  /*c7c0*/  IMAD.MOV.U32 R81, RZ, RZ, R196 ;  /* 0x000000ffff517224 */ /* 0x000fe400078e00c4 */
[----:B------:R-:W-:Y:S01]  /*c7d0*/  IMAD.MOV.U32 R57, RZ, RZ, R93 ;  /* 0x000000ffff397224 */ /* 0x000fe200078e005d */
[----:B------:R1:W5:Y:S01]  /*c7e0*/  LDL.LU R196, [R1+0xd8] ;  /* 0x0000d80001c47983 */ /* 0x0003620000300800 */
[----:B------:R-:W-:Y:S02]  /*c7f0*/  IMAD.MOV.U32 R92, RZ, RZ, R195 ;  /* 0x000000ffff5c7224 */ /* 0x000fe400078e00c3 */
[----:B------:R-:W-:Y:S01]  /*c800*/  IMAD.MOV.U32 R103, RZ, RZ, R66 ;  /* 0x000000ffff677224 */ /* 0x000fe200078e0042 */
[----:B------:R1:W5:Y:S01]  /*c810*/  LDL.LU R195, [R1+0xd4] ;  /* 0x0000d40001c37983 */ /* 0x0003620000300800 */
[----:B------:R-:W-:-:S02]  /*c820*/  IMAD.MOV.U32 R93, RZ, RZ, R192 ;  /* 0x000000ffff5d7224 */ /* 0x000fc400078e00c0 */
[----:B------:R-:W-:Y:S01]  /*c830*/  IMAD.MOV.U32 R66, RZ, RZ, R95 ;  /* 0x000000ffff427224 */ /* 0x000fe200078e005f */
[----:B------:R1:W5:Y:S01]  /*c840*/  LDL.LU R192, [R1+0xd0] ;  /* 0x0000d00001c07983 */ /* 0x0003620000300800 */
[----:B------:R-:W-:Y:S01]  /*c850*/  IMAD.MOV.U32 R94, RZ, RZ, R190 ;  /* 0x000000ffff5e7224 */ /* 0x000fe200078e00be */
[----:B------:R-:W-:Y:S01]  /*c860*/  @!P2 HFMA2.BF16_V2 R61, -RZ.H0_H0, RZ.H0_H0, -R27.H0_H0 ;  /* 0x200000ffff3da231 */ /* 0x000fe2000034091b */
[----:B------:R-:W-:Y:S01]  /*c870*/  IMAD.MOV.U32 R95, RZ, RZ, R188 ;  /* 0x000000ffff5f7224 */ /* 0x000fe200078e00bc */
[----:B------:R1:W5:Y:S01]  /*c880*/  LDL.LU R190, [R1+0xcc] ;  /* 0x0000cc0001be7983 */ /* 0x0003620000300800 */
[----:B------:R-:W-:-:S03]  /*c890*/  @!P3 HFMA2.BF16_V2 R63, -RZ.H0_H0, RZ.H0_H0, -R26.H0_H0 ;  /* 0x200000ffff3fb231 */ /* 0x000fc6000034091a */
[----:B------:R1:W5:Y:S01]  /*c8a0*/  LDL.LU R188, [R1+0xc8] ;  /* 0x0000c80001bc7983 */ /* 0x0003620000300800 */
[----:B------:R-:W-:Y:S01]  /*c8b0*/  IMAD.MOV.U32 R232, RZ, RZ, R46 ;  /* 0x000000ffffe87224 */ /* 0x000fe200078e002e */
[----:B------:R-:W-:Y:S01]  /*c8c0*/  @!P4 PRMT R183, R62, 0x5410, RZ ;  /* 0x000054103eb7c816 */ /* 0x000fe200000000ff */
[----:B------:R-:W-:Y:S01]  /*c8d0*/  IMAD.MOV.U32 R233, RZ, RZ, R47 ;  /* 0x000000ffffe97224 */ /* 0x000fe200078e002f */
[----:B------:R-:W-:Y:S01]  /*c8e0*/  @!P2 PRMT R27, R61, 0x5410, RZ ;  /* 0x000054103d1ba816 */ /* 0x000fe200000000ff */
[----:B------:R-:W-:Y:S01]  /*c8f0*/  IMAD.MOV.U32 R21, RZ, RZ, R52 ;  /* 0x000000ffff157224 */ /* 0x000fe200078e0034 */
[----:B------:R-:W-:Y:S01]  /*c900*/  @!P3 PRMT R26, R63, 0x5410, RZ ;  /* 0x000054103f1ab816 */ /* 0x000fe200000000ff */
[----:B------:R-:W-:Y:S01]  /*c910*/  IMAD.MOV.U32 R235, RZ, RZ, R54 ;  /* 0x000000ffffeb7224 */ /* 0x000fe200078e0036 */
[-C--:B--2---:R-:W-:Y:S08]  /*c920*/  HMMA.16816.F32.BF16 R44, R8, R16.reuse, R56 ;  /* 0x00000010082c723c */ /* 0x084ff00000041838 */
[C---:B------:R-:W-:Y:S08]  /*c930*/  HMMA.16816.F32.BF16 R52, R4.reuse, R16, R116 ;  /* 0x000000100434723c */ /* 0x040ff00000041874 */
[-C--:B------:R-:W-:Y:S08]  /*c940*/  HMMA.16816.F32.BF16 R56, R4, R18.reuse, R156 ;  /* 0x000000120438723c */ /* 0x080ff0000004189c */
[----:B------:R-:W-:Y:S01]  /*c950*/  HMMA.16816.F32.BF16 R60, R8, R18, R68 ;  /* 0x00000012083c723c */ /* 0x000fe20000041844 */
[----:B------:R-:W2:Y:S01]  /*c960*/  LDSM.16.MT88.4 R16, [R193+0xa000] ;  /* 0x00a00000c110783b */ /* 0x000ea20000004200 */
[----:B------:R-:W-:-:S02]  /*c970*/  IMAD.MOV.U32 R20, RZ, RZ, R83 ;  /* 0x000000ffff147224 */ /* 0x000fc400078e0053 */
[----:B------:R-:W-:Y:S02]  /*c980*/  IMAD.MOV.U32 R22, RZ, RZ, R82 ;  /* 0x000000ffff167224 */ /* 0x000fe400078e0052 */
[----:B------:R-:W-:Y:S02]  /*c990*/  IMAD.MOV.U32 R157, RZ, RZ, R79 ;  /* 0x000000ffff9d7224 */ /* 0x000fe400078e004f */
[----:B------:R-:W-:Y:S02]  /*c9a0*/  IMAD.MOV.U32 R158, RZ, RZ, R78 ;  /* 0x000000ffff9e7224 */ /* 0x000fe400078e004e */
[----:B------:R-:W-:Y:S01]  /*c9b0*/  IMAD.MOV.U32 R159, RZ, RZ, R77 ;  /* 0x000000ffff9f7224 */ /* 0x000fe200078e004d */
[-C--:B--2---:R-:W-:Y:S08]  /*c9c0*/  HMMA.16816.F32.BF16 R68, R8, R16.reuse, R72 ;  /* 0x000000100844723c */ /* 0x084ff00000041848 */
[----:B------:R-:W-:Y:S07]  /*c9d0*/  HMMA.16816.F32.BF16 R72, R4, R16, R164 ;  /* 0x000000100448723c */ /* 0x000fee00000418a4 */
[----:B------:R-:W-:-:S02]  /*c9e0*/  IMAD.MOV.U32 R164, RZ, RZ, R76 ;  /* 0x000000ffffa47224 */ /* 0x000fc400078e004c */
[----:B------:R-:W-:Y:S01]  /*c9f0*/  IMAD.MOV.U32 R167, RZ, RZ, R81 ;  /* 0x000000ffffa77224 */ /* 0x000fe200078e0051 */
[-C--:B------:R-:W-:Y:S08]  /*ca00*/  HMMA.16816.F32.BF16 R76, R4, R18.reuse, R184 ;  /* 0x00000012044c723c */ /* 0x080ff000000418b8 */
[----:B------:R-:W-:Y:S01]  /*ca10*/  HMMA.16816.F32.BF16 R80, R8, R18, R92 ;  /* 0x000000120850723c */ /* 0x000fe2000004185c */
[----:B------:R-:W2:Y:S01]  /*ca20*/  LDSM.16.MT88.4 R16, [R189+0xb000] ;  /* 0x00b00000bd10783b */ /* 0x000ea20000004200 */
[----:B------:R-:W-:-:S02]  /*ca30*/  IMAD.MOV.U32 R234, RZ, RZ, R66 ;  /* 0x000000ffffea7224 */ /* 0x000fc400078e0042 */
[----:B------:R-:W-:-:S04]  /*ca40*/  IMAD.MOV.U32 R165, RZ, RZ, R84 ;  /* 0x000000ffffa57224 */ /* 0x000fc800078e0054 */
[-C--:B--2---:R-:W-:Y:S08]  /*ca50*/  HMMA.16816.F32.BF16 R204, R8, R16.reuse, R204 ;  /* 0x0000001008cc723c */ /* 0x084ff000000418cc */
[C---:B------:R-:W-:Y:S08]  /*ca60*/  HMMA.16816.F32.BF16 R84, R4.reuse, R16, R224 ;  /* 0x000000100454723c */ /* 0x040ff000000418e0 */
[-C--:B------:R-:W-:Y:S08]  /*ca70*/  HMMA.16816.F32.BF16 R92, R4, R18.reuse, R228 ;  /* 0x00000012045c723c */ /* 0x080ff000000418e4 */
[----:B------:R-:W-:Y:S01]  /*ca80*/  HMMA.16816.F32.BF16 R184, R8, R18, R232 ;  /* 0x0000001208b8723c */ /* 0x000fe200000418e8 */
[----:B------:R-:W2:Y:S01]  /*ca90*/  LDSM.16.MT88.4 R16, [R191+0xb000] ;  /* 0x00b00000bf10783b */ /* 0x000ea20000004200 */
[----:B------:R-:W-:-:S06]  /*caa0*/  IMAD.WIDE.U32 R2, R15, -0x2daee0ad, RZ ;  /* 0xd2511f530f027825 */ /* 0x000fcc00078e00ff */
[-C--:B--2---:R-:W-:Y:S08]  /*cab0*/  HMMA.16816.F32.BF16 R232, R8, R16.reuse, R100 ;  /* 0x0000001008e8723c */ /* 0x084ff00000041864 */
[C---:B------:R-:W-:Y:S08]  /*cac0*/  HMMA.16816.F32.BF16 R88, R4.reuse, R16, R88 ;  /* 0x000000100458723c */ /* 0x040ff00000041858 */
[-C--:B------:R-:W-:Y:S08]  /*cad0*/  HMMA.16816.F32.BF16 R100, R4, R18.reuse, R236 ;  /* 0x000000120464723c */ /* 0x080ff000000418ec */
[----:B------:R-:W-:Y:S01]  /*cae0*/  HMMA.16816.F32.BF16 R228, R8, R18, R20 ;  /* 0x0000001208e4723c */ /* 0x000fe20000041814 */
[----:B------:R-:W2:Y:S04]  /*caf0*/  LDSM.16.MT88.4 R20, [R194+0xb000] ;  /* 0x00b00000c214783b */ /* 0x000ea80000004200 */
[----:B------:R-:W3:Y:S01]  /*cb00*/  LDSM.16.MT88.4 R16, [R193+0xb000] ;  /* 0x00b00000c110783b */ /* 0x000ee20000004200 */
[----:B------:R-:W-:Y:S01]  /*cb10*/  IMAD.MOV.U32 R166, RZ, RZ, R67 ;  /* 0x000000ffffa67224 */ /* 0x000fe200078e0043 */
[----:B------:R-:W-:Y:S01]  /*cb20*/  LOP3.LUT R0, R3, UR16, R24, 0x96, !PT ;  /* 0x0000001003007c12 */ /* 0x000fe2000f8e9618 */
[----:B------:R-:W-:Y:S01]  /*cb30*/  IMAD.MOV.U32 R156, RZ, RZ, R65 ;  /* 0x000000ffff9c7224 */ /* 0x000fe200078e0041 */
[----:B------:R-:W-:-:S04]  /*cb40*/  LOP3.LUT R3, R2, 0xffff, RZ, 0xc0, !PT ;  /* 0x0000ffff02037812 */ /* 0x000fc800078ec0ff */
[----:B------:R-:W-:Y:S01]  /*cb50*/  SHF.R.U32.HI R3, RZ, 0x8, R3 ;  /* 0x00000008ff037819 */ /* 0x000fe20000011603 */
[C---:B--2---:R-:W-:Y:S08]  /*cb60*/  HMMA.16816.F32.BF16 R104, R4.reuse, R20, R104 ;  /* 0x000000140468723c */ /* 0x044ff00000041868 */
[C---:B------:R-:W-:Y:S08]  /*cb70*/  HMMA.16816.F32.BF16 R108, R4.reuse, R22, R108 ;  /* 0x00000016046c723c */ /* 0x040ff0000004186c */
[C---:B---3--:R-:W-:Y:S08]  /*cb80*/  HMMA.16816.F32.BF16 R120, R4.reuse, R16, R120 ;  /* 0x000000100478723c */ /* 0x048ff00000041878 */
[----:B------:R-:W-:Y:S07]  /*cb90*/  HMMA.16816.F32.BF16 R116, R4, R18, R124 ;  /* 0x000000120474723c */ /* 0x000fee000004187c */
[----:B------:R-:W-:-:S02]  /*cba0*/  SHF.R.U32.HI R5, RZ, 0x10, R2 ;  /* 0x00000010ff057819 */ /* 0x000fc40000011602 */
[----:B------:R-:W-:Y:S02]  /*cbb0*/  LOP3.LUT R7, R2, 0xff, RZ, 0xc0, !PT ;  /* 0x000000ff02077812 */ /* 0x000fe400078ec0ff */
[----:B------:R-:W-:Y:S02]  /*cbc0*/  SHF.R.U32.HI R4, RZ, 0x18, R2 ;  /* 0x00000018ff047819 */ /* 0x000fe40000011602 */
[----:B------:R-:W-:Y:S01]  /*cbd0*/  LOP3.LUT R2, R5, 0xff, RZ, 0xc0, !PT ;  /* 0x000000ff05027812 */ /* 0x000fe200078ec0ff */
[----:B------:R-:W-:Y:S01]  /*cbe0*/  HMMA.16816.F32.BF16 R224, R8, R20, R164 ;  /* 0x0000001408e0723c */ /* 0x000fe200000418a4 */
[----:B------:R-:W-:Y:S01]  /*cbf0*/  PRMT R7, R7, 0x5410, R3 ;  /* 0x0000541007077816 */ /* 0x000fe20000000003 */
[----:B------:R-:W2:Y:S01]  /*cc00*/  LDSM.16.MT88.4 R164, [R189+0xa800] ;  /* 0x00a80000bda4783b */ /* 0x000ea20000004200 */
[----:B------:R-:W-:-:S05]  /*cc10*/  SHF.R.U32.HI R3, RZ, 0x10, R0 ;  /* 0x00000010ff037819 */ /* 0x000fca0000011600 */
[C---:B------:R-:W-:Y:S01]  /*cc20*/  HMMA.16816.F32.BF16 R236, R8.reuse, R16, R112 ;  /* 0x0000001008ec723c */ /* 0x040fe20000041870 */
[----:B------:R-:W-:Y:S01]  /*cc30*/  LOP3.LUT R6, R0, 0xff, RZ, 0xc0, !PT ;  /* 0x000000ff00067812 */ /* 0x000fe200078ec0ff */
[----:B------:R-:W-:Y:S06]  /*cc40*/  LDSM.16.MT88.4 R112, [R194+0xb800] ;  /* 0x00b80000c270783b */ /* 0x000fec0000004200 */
[C---:B------:R-:W-:Y:S01]  /*cc50*/  HMMA.16816.F32.BF16 R20, R8.reuse, R22, R156 ;  /* 0x000000160814723c */ /* 0x040fe2000004189c */
[----:B------:R-:W-:Y:S01]  /*cc60*/  SHF.R.U32.HI R5, RZ, 0x18, R0 ;  /* 0x00000018ff057819 */ /* 0x000fe20000011600 */
[----:B------:R-:W3:Y:S06]  /*cc70*/  LDSM.16.MT88.4 R156, [R191+0xa800] ;  /* 0x00a80000bf9c783b */ /* 0x000eec0000004200 */
[----:B------:R-:W-:Y:S01]  /*cc80*/  HMMA.16816.F32.BF16 R16, R8, R18, R96 ;  /* 0x000000120810723c */ /* 0x000fe20000041860 */
[----:B------:R-:W-:Y:S06]  /*cc90*/  LDSM.16.MT88.4 R96, [R191+0xb800] ;  /* 0x00b80000bf60783b */ /* 0x000fec0000004200 */
[----:B------:R-:W-:-:S02]  /*cca0*/  PRMT R8, R2, 0x5410, R4 ;  /* 0x0000541002087816 */ /* 0x000fc40000000004 */
[----:B------:R-:W-:-:S04]  /*ccb0*/  LOP3.LUT R2, R0, 0xffff, RZ, 0xc0, !PT ;  /* 0x0000ffff00027812 */ /* 0x000fc800078ec0ff */
[----:B------:R-:W-:Y:S02]  /*ccc0*/  SHF.R.U32.HI R4, RZ, 0x8, R2 ;  /* 0x00000008ff047819 */ /* 0x000fe40000011602 */
[----:B------:R-:W-:Y:S01]  /*ccd0*/  LOP3.LUT R2, R3, 0xff, RZ, 0xc0, !PT ;  /* 0x000000ff03027812 */ /* 0x000fe200078ec0ff */
[--C-:B------:R-:W-:Y:S01]  /*cce0*/  HSET2.LE.AND R0, R7, R64.reuse, PT ;  /* 0x0000004007007233 */ /* 0x100fe20003803000 */
[----:B------:R-:W-:Y:S02]  /*ccf0*/  PRMT R4, R6, 0x5410, R4 ;  /* 0x0000541006047816 */ /* 0x000fe40000000004 */
[----:B------:R-:W-:Y:S02]  /*cd00*/  PRMT R3, R2, 0x5410, R5 ;  /* 0x0000541002037816 */ /* 0x000fe40000000005 */
[----:B------:R-:W-:Y:S01]  /*cd10*/  LOP3.LUT R126, R0, R50, RZ, 0xc0, !PT ;  /* 0x00000032007e7212 */ /* 0x000fe200078ec0ff */
[--C-:B------:R-:W-:Y:S02]  /*cd20*/  HSET2.LE.AND R0, R8, R64.reuse, PT ;  /* 0x0000004008007233 */ /* 0x100fe40003803000 */
[----:B------:R-:W-:-:S02]  /*cd30*/  HSET2.LE.AND R2, R4, R64, PT ;  /* 0x0000004004027233 */ /* 0x000fc40003803000 */
[----:B------:R-:W-:Y:S01]  /*cd40*/  HSET2.LE.AND R3, R3, R64, PT ;  /* 0x0000004003037233 */ /* 0x000fe20003803000 */
[----:B------:R-:W-:Y:S01]  /*cd50*/  LOP3.LUT R127, R0, R49, RZ, 0xc0, !PT ;  /* 0x00000031007f7212 */ /* 0x000fe200078ec0ff */
[----:B------:R-:W-:Y:S01]  /*cd60*/  LDSM.16.MT88.4 R64, [R193+0xa800] ;  /* 0x00a80000c140783b */ /* 0x000fe20000004200 */
[----:B------:R-:W-:Y:S02]  /*cd70*/  LOP3.LUT R124, R2, R51, RZ, 0xc0, !PT ;  /* 0x00000033027c7212 */ /* 0x000fe400078ec0ff */
[----:B------:R-:W-:Y:S01]  /*cd80*/  LOP3.LUT R125, R3, R48, RZ, 0xc0, !PT ;  /* 0x00000030037d7212 */ /* 0x000fe200078ec0ff */
[-C--:B--2---:R-:W-:Y:S01]  /*cd90*/  HMMA.16816.F32.BF16 R168, R128, R164.reuse, R168 ;  /* 0x000000a480a8723c */ /* 0x084fe200000418a8 */
[----:B------:R-:W2:Y:S04]  /*cda0*/  LDSM.16.MT88.4 R48, [R194+0xa800] ;  /* 0x00a80000c230783b */ /* 0x000ea80000004200 */
[----:B------:R-:W-:Y:S03]  /*cdb0*/  LDSM.16.MT88.4 R4, [R193+0xb800] ;  /* 0x00b80000c104783b */ /* 0x000fe60000004200 */
[C---:B------:R-:W-:Y:S08]  /*cdc0*/  HMMA.16816.F32.BF16 R152, R124.reuse, R164, R152 ;  /* 0x000000a47c98723c */ /* 0x040ff00000041898 */
[-C--:B------:R-:W-:Y:S08]  /*cdd0*/  HMMA.16816.F32.BF16 R148, R124, R166.reuse, R148 ;  /* 0x000000a67c94723c */ /* 0x080ff00000041894 */
[C---:B------:R-:W-:Y:S08]  /*cde0*/  HMMA.16816.F32.BF16 R164, R128.reuse, R166, R36 ;  /* 0x000000a680a4723c */ /* 0x040ff00000041824 */
[-C--:B---3--:R-:W-:Y:S08]  /*cdf0*/  HMMA.16816.F32.BF16 R160, R128, R156.reuse, R160 ;  /* 0x0000009c80a0723c */ /* 0x088ff000000418a0 */
        /* <DEDUP_REMOVED lines=10> */
[----:B------:R-:W-:Y:S01]  /*cea0*/  HMMA.16816.F32.BF16 R64, R128, R66, R80 ;  /* 0x000000428040723c */ /* 0x000fe20000041850 */
[----:B------:R-:W2:Y:S04]  /*ceb0*/  LDSM.16.MT88.4 R80, [R189+0xb800] ;  /* 0x00b80000bd50783b */ /* 0x000ea80000004200 */
[----:B------:R-:W-:Y:S04]  /*cec0*/  STG.E.U16 [R12.64+-0x2e], R182 ;  /* 0xffffd2b60c007986 */ /* 0x000fe8000c10151c */
        /* <DEDUP_REMOVED lines=11> */
[----:B------:R3:W-:Y:S01]  /*cf80*/  STG.E.U16 [R30.64+-0x1e], R134 ;  /* 0xffffe2861e007986 */ /* 0x0007e2000c10151c */
[----:B------:R-:W-:-:S03]  /*cf90*/  UISETP.GT.AND UP0, UPT, UR33, UR18, UPT ;  /* 0x000000122100728c */ /* 0x000fc6000bf04270 */
[----:B------:R-:W-:Y:S04]  /*cfa0*/  STG.E.U16 [R28.64+-0x20], R183 ;  /* 0xffffe0b71c007986 */ /* 0x000fe8000c10151c */
[----:B------:R-:W-:Y:S04]  /*cfb0*/  STG.E.U16 [R28.64+-0x1e], R26 ;  /* 0xffffe21a1c007986 */ /* 0x000fe8000c10151c */
[----:B------:R-:W-:Y:S04]  /*cfc0*/  STG.E.U16 [R12.64+-0x10], R175 ;  /* 0xfffff0af0c007986 */ /* 0x000fe8000c10151c */
[----:B------:R-:W-:Y:S04]  /*cfd0*/  STG.E.U16 [R12.64+-0xe], R174 ;  /* 0xfffff2ae0c007986 */ /* 0x000fe8000c10151c */
[----:B------:R-:W-:Y:S04]  /*cfe0*/  STG.E.U16 [R32.64+-0x10], R173 ;  /* 0xfffff0ad20007986 */ /* 0x000fe8000c10151c */
[----:B------:R-:W-:Y:S04]  /*cff0*/  STG.E.U16 [R32.64+-0xe], R172 ;  /* 0xfffff2ac20007986 */ /* 0x000fe8000c10151c */
[----:B------:R-:W-:Y:S04]  /*d000*/  STG.E.U16 [R30.64+-0x10], R133 ;  /* 0xfffff0851e007986 */ /* 0x000fe8000c10151c */
[----:B------:R1:W-:Y:S04]  /*d010*/  STG.E.U16 [R30.64+-0xe], R132 ;  /* 0xfffff2841e007986 */ /* 0x0003e8000c10151c */
[----:B------:R1:W-:Y:S04]  /*d020*/  STG.E.U16 [R28.64+-0x10], R34 ;  /* 0xfffff0221c007986 */ /* 0x0003e8000c10151c */
[----:B------:R1:W-:Y:S01]  /*d030*/  STG.E.U16 [R28.64+-0xe], R27 ;  /* 0xfffff21b1c007986 */ /* 0x0003e2000c10151c */
[----:B------:R-:W-:Y:S01]  /*d040*/  PLOP3.LUT P2, PT, PT, PT, UP0, 0x80, 0x0 ;  /* 0x000000000000781c */ /* 0x000fe20003f4f008 */
[----:B------:R-:W-:Y:S01]  /*d050*/  FADD.FTZ R2, R210, R252 ;  /* 0x000000fcd2027221 */ /* 0x000fe20000010000 */
[----:B--2---:R-:W-:Y:S01]  /*d060*/  HMMA.16816.F32.BF16 R76, R124, R82, R92 ;  /* 0x000000527c4c723c */ /* 0x004fe2000004185c */
[----:B------:R-:W-:-:S02]  /*d070*/  FADD.FTZ R0, R208, R249 ;  /* 0x000000f9d0007221 */ /* 0x000fc40000010000 */
[----:B------:R-:W-:Y:S02]  /*d080*/  FADD.FTZ R210, R248, R35 ;  /* 0x00000023f8d27221 */ /* 0x000fe40000010000 */
[----:B------:R-:W-:-:S03]  /*d090*/  FADD.FTZ R2, R241, R2 ;  /* 0x00000002f1027221 */ /* 0x000fc60000010000 */
[----:B------:R-:W-:Y:S01]  /*d0a0*/  HMMA.16816.F32.BF16 R72, R124, R80, R84 ;  /* 0x000000507c48723c */ /* 0x000fe20000041854 */
[----:B------:R-:W-:-:S07]  /*d0b0*/  FADD.FTZ R0, R223, R0 ;  /* 0x00000000df007221 */ /* 0x000fce0000010000 */
[----:B------:R-:W-:Y:S01]  /*d0c0*/  HMMA.16816.F32.BF16 R88, R124, R96, R88 ;  /* 0x000000607c58723c */ /* 0x000fe20000041858 */
[----:B------:R-:W-:-:S07]  /*d0d0*/  FADD.FTZ R210, R243, R210 ;  /* 0x000000d2f3d27221 */ /* 0x000fce0000010000 */
[----:B------:R-:W-:Y:S01]  /*d0e0*/  HMMA.16816.F32.BF16 R92, R124, R98, R100 ;  /* 0x000000627c5c723c */ /* 0x000fe20000041864 */
[----:B------:R-:W-:-:S07]  /*d0f0*/  FADD.FTZ R208, R240, R2 ;  /* 0x00000002f0d07221 */ /* 0x000fce0000010000 */
[----:B------:R-:W-:Y:S01]  /*d100*/  HMMA.16816.F32.BF16 R104, R124, R112, R104 ;  /* 0x000000707c68723c */ /* 0x000fe20000041868 */
[----:B------:R-:W-:-:S07]  /*d110*/  FADD.FTZ R209, R209, R0 ;  /* 0x00000000d1d17221 */ /* 0x000fce0000010000 */
[----:B------:R-:W-:Y:S01]  /*d120*/  HMMA.16816.F32.BF16 R108, R124, R114, R108 ;  /* 0x000000727c6c723c */ /* 0x000fe2000004186c */
[----:B---3--:R-:W-:-:S07]  /*d130*/  IMAD.MOV.U32 R134, RZ, RZ, R212 ;  /* 0x000000ffff867224 */ /* 0x008fce00078e00d4 */
[----:B------:R-:W-:Y:S01]  /*d140*/  HMMA.16816.F32.BF16 R120, R124, R4, R120 ;  /* 0x000000047c78723c */ /* 0x000fe20000041878 */
[----:B----4-:R-:W-:Y:S02]  /*d150*/  IMAD.MOV.U32 R135, RZ, RZ, R213 ;  /* 0x000000ffff877224 */ /* 0x010fe400078e00d5 */
[----:B-1----:R-:W-:-:S05]  /*d160*/  IMAD.MOV.U32 R132, RZ, RZ, R222 ;  /* 0x000000ffff847224 */ /* 0x002fca00078e00de */
[----:B------:R-:W-:Y:S01]  /*d170*/  HMMA.16816.F32.BF16 R124, R124, R6, R116 ;  /* 0x000000067c7c723c */ /* 0x000fe20000041874 */
[----:B------:R-:W-:-:S07]  /*d180*/  IMAD.MOV.U32 R133, RZ, RZ, R242 ;  /* 0x000000ffff857224 */ /* 0x000fce00078e00f2 */
[C---:B------:R-:W-:Y:S07]  /*d190*/  HMMA.16816.F32.BF16 R68, R128.reuse, R80, R204 ;  /* 0x000000508044723c */ /* 0x040fee00000418cc */
[----:B------:R-:W-:Y:S01]  /*d1a0*/  IADD3 R204, P3, R12, -0x80, RZ ;  /* 0xffffff800ccc7810 */ /* 0x000fe20007f7e0ff */
[----:B------:R-:W-:Y:S03]  /*d1b0*/  HMMA.16816.F32.BF16 R84, R128, R96, R232 ;  /* 0x000000608054723c */ /* 0x000fe600000418e8 */
[----:B------:R-:W-:-:S05]  /*d1c0*/  IADD3.X R139, R13, -0x1, RZ, P3, !PT ;  /* 0xffffffff0d8b7810 */ /* 0x000fca0001ffe4ff */
[C---:B------:R-:W-:Y:S08]  /*d1d0*/  HMMA.16816.F32.BF16 R100, R128.reuse, R112, R224 ;  /* 0x000000708064723c */ /* 0x040ff000000418e0 */
[C---:B------:R-:W-:Y:S08]  /*d1e0*/  HMMA.16816.F32.BF16 R80, R128.reuse, R82, R184 ;  /* 0x000000528050723c */ /* 0x040ff000000418b8 */
[C---:B------:R-:W-:Y:S08]  /*d1f0*/  HMMA.16816.F32.BF16 R96, R128.reuse, R98, R228 ;  /* 0x000000628060723c */ /* 0x040ff000000418e4 */
[C---:B------:R-:W-:Y:S08]  /*d200*/  HMMA.16816.F32.BF16 R112, R128.reuse, R114, R20 ;  /* 0x000000728070723c */ /* 0x040ff00000041814 */
[C---:B------:R-:W-:Y:S08]  /*d210*/  HMMA.16816.F32.BF16 R116, R128.reuse, R4, R236 ;  /* 0x000000048074723c */ /* 0x040ff000000418ec */
        /* <DEDUP_REMOVED lines=17> */
[----:B-----5:R-:W-:Y:S01]  /*d330*/  @P1 STS.128 [R203+0xa000], RZ ;  /* 0x00a000ffcb001388 */ /* 0x020fe20000000c00 */
        /* <DEDUP_REMOVED lines=36> */
[----:B------:R-:W-:Y:S04]  /*d580*/  LDSM.16.M88.4 R24, [R199] ;  /* 0x00000000c718783b */ /* 0x000fe80000000200 */
[----:B-1----:R-:W-:Y:S04]  /*d590*/  LDSM.16.M88.4 R8, [R192] ;  /* 0x00000000c008783b */ /* 0x002fe80000000200 */
[----:B--2---:R-:W1:Y:S04]  /*d5a0*/  LDSM.16.M88.4 R4, [R190+0x2000] ;  /* 0x00200000be04783b */ /* 0x004e680000000200 */
[----:B------:R-:W0:Y:S01]  /*d5b0*/  LDGDEPBAR ;  /* 0x00000000000079af */ /* 0x000e220000000000 */
[C---:B---3--:R-:W-:Y:S08]  /*d5c0*/  HMMA.16816.F32.BF16 R172, R16.reuse, R136, RZ ;  /* 0x0000008810ac723c */ /* 0x048ff000000418ff */
[----:B------:R-:W-:Y:S08]  /*d5d0*/  HMMA.16816.F32.BF16 R224, R16, R138, RZ ;  /* 0x0000008a10e0723c */ /* 0x000ff000000418ff */
[C---:B-1----:R-:W-:Y:S08]  /*d5e0*/  HMMA.16816.F32.BF16 R204, R4.reuse, R136, RZ ;  /* 0x0000008804cc723c */ /* 0x042ff000000418ff */
[C---:B------:R-:W-:Y:S08]  /*d5f0*/  HMMA.16816.F32.BF16 R180, R4.reuse, R132, RZ ;  /* 0x0000008404b4723c */ /* 0x040ff000000418ff */
[C---:B------:R-:W-:Y:S08]  /*d600*/  HMMA.16816.F32.BF16 R184, R4.reuse, R138, RZ ;  /* 0x0000008a04b8723c */ /* 0x040ff000000418ff */
[----:B------:R-:W-:Y:S01]  /*d610*/  HMMA.16816.F32.BF16 R176, R4, R134, RZ ;  /* 0x0000008604b0723c */ /* 0x000fe200000418ff */
[----:B------:R-:W1:Y:S07]  /*d620*/  LDSM.16.M88.4 R4, [R192+0x2000] ;  /* 0x00200000c004783b */ /* 0x000e6e0000000200 */
[C---:B------:R-:W-:Y:S08]  /*d630*/  HMMA.16816.F32.BF16 R136, R16.reuse, R132, RZ ;  /* 0x000000841088723c */ /* 0x040ff000000418ff */
[----:B------:R-:W-:Y:S08]  /*d640*/  HMMA.16816.F32.BF16 R16, R16, R134, RZ ;  /* 0x000000861010723c */ /* 0x000ff000000418ff */
[----:B------:R-:W-:Y:S08]  /*d650*/  HMMA.16816.F32.BF16 R132, R8, R26, R224 ;  /* 0x0000001a0884723c */ /* 0x000ff000000418e0 */
[C---:B-1----:R-:W-:Y:S08]  /*d660*/  HMMA.16816.F32.BF16 R228, R4.reuse, R20, R180 ;  /* 0x0000001404e4723c */ /* 0x042ff000000418b4 */
[C---:B------:R-:W-:Y:S08]  /*d670*/  HMMA.16816.F32.BF16 R180, R4.reuse, R22, R176 ;  /* 0x0000001604b4723c */ /* 0x040ff000000418b0 */
[C---:B------:R-:W-:Y:S08]  /*d680*/  HMMA.16816.F32.BF16 R204, R4.reuse, R24, R204 ;  /* 0x0000001804cc723c */ /* 0x040ff000000418cc */
[----:B------:R-:W-:Y:S01]  /*d690*/  HMMA.16816.F32.BF16 R184, R4, R26, R184 ;  /* 0x0000001a04b8723c */ /* 0x000fe200000418b8 */
[----:B------:R-:W-:Y:S07]  /*d6a0*/  LDSM.16.M88.4 R4, [R198+0x2000] ;  /* 0x00200000c604783b */ /* 0x000fee0000000200 */
[C---:B------:R-:W-:Y:S08]  /*d6b0*/  HMMA.16816.F32.BF16 R176, R8.reuse, R24, R172 ;  /* 0x0000001808b0723c */ /* 0x040ff000000418ac */
[C---:B------:R-:W-:Y:S08]  /*d6c0*/  HMMA.16816.F32.BF16 R172, R8.reuse, R20, R136 ;  /* 0x0000001408ac723c */ /* 0x040ff00000041888 */
[----:B------:R-:W-:Y:S01]  /*d6d0*/  HMMA.16816.F32.BF16 R24, R8, R22, R16 ;  /* 0x000000160818723c */ /* 0x000fe20000041810 */
[----:B------:R-:W1:Y:S04]  /*d6e0*/  LDSM.16.M88.4 R20, [R197+0x8000] ;  /* 0x00800000c514783b */ /* 0x000e680000000200 */
[----:B------:R-:W2:Y:S04]  /*d6f0*/  LDSM.16.M88.4 R8, [R198] ;  /* 0x00000000c608783b */ /* 0x000ea80000000200 */
[----:B------:R-:W3:Y:S01]  /*d700*/  LDSM.16.M88.4 R16, [R197+0x8800] ;  /* 0x00880000c510783b */ /* 0x000ee20000000200 */
[----:B-1----:R-:W-:Y:S08]  /*d710*/  HMMA.16816.F32.BF16 R204, R4, R20, R204 ;  /* 0x0000001404cc723c */ /* 0x002ff000000418cc */
[----:B--2---:R-:W-:Y:S08]  /*d720*/  HMMA.16816.F32.BF16 R136, R8, R22, R132 ;  /* 0x000000160888723c */ /* 0x004ff00000041884 */
        /* <DEDUP_REMOVED lines=61> */
[-C--:B--2---:R-:W-:Y:S08]  /*db00*/  HMMA.16816.F32.BF16 R204, R4, R20.reuse, R204 ;  /* 0x0000001404cc723c */ /* 0x084ff000000418cc */
[C---:B---3--:R-:W-:Y:S08]  /*db10*/  HMMA.16816.F32.BF16 R176, R8.reuse, R20, R172 ;  /* 0x0000001408b0723c */ /* 0x048ff000000418ac */
[-C--:B------:R-:W-:Y:S08]  /*db20*/  HMMA.16816.F32.BF16 R172, R8, R22.reuse, R136 ;  /* 0x0000001608ac723c */ /* 0x080ff00000041888 */
        /* <DEDUP_REMOVED lines=9> */
[----:B------:R-:W-:-:S04]  /*dbc0*/  USHF.R.S32.HI UR34, URZ, 0x1f, UR35 ;  /* 0x0000001f3f227899 */ /* 0x000fc80008011423 */
[----:B------:R-:W-:Y:S02]  /*dbd0*/  UIMAD UR34, UR34, UR4, URZ ;  /* 0x00000004222272a4 */ /* 0x000fe4000f8e023f */
[----:B------:R-:W-:Y:S02]  /*dbe0*/  UIMAD.WIDE.U32 UR36, UR35, UR4, URZ ;  /* 0x00000004232472a5 */ /* 0x000fe4000f8e003f */
[----:B------:R-:W-:-:S04]  /*dbf0*/  UIMAD UR5, UR35, UR5, UR34 ;  /* 0x00000005230572a4 */ /* 0x000fc8000f8e0222 */
[----:B------:R-:W-:Y:S01]  /*dc00*/  UIADD3 UR5, UR37, UR5, URZ ;  /* 0x0000000525057290 */ /* 0x000fe2000fffe03f */
[----:B------:R-:W-:Y:S02]  /*dc10*/  IMAD.U32 R0, RZ, RZ, UR36 ;  /* 0x00000024ff007e24 */ /* 0x000fe4000f8e00ff */
[----:B------:R-:W-:-:S03]  /*dc20*/  IMAD.U32 R3, RZ, RZ, UR36 ;  /* 0x00000024ff037e24 */ /* 0x000fc6000f8e00ff */
[----:B------:R-:W-:Y:S01]  /*dc30*/  IMAD.U32 R2, RZ, RZ, UR5 ;  /* 0x00000005ff027e24 */ /* 0x000fe2000f8e00ff */
[----:B------:R1:W-:Y:S01]  /*dc40*/  @P1 STS.128 [R203+0x8000], RZ ;  /* 0x008000ffcb001388 */ /* 0x0003e20000000c00 */
[----:B------:R-:W-:Y:S01]  /*dc50*/  BSSY B0, `(.L_x_2068) ;  /* 0x0000021000007945 */ /* 0x000fe20003800000 */
        /* <DEDUP_REMOVED lines=32> */
.L_x_2069:
[----:B------:R-:W-:Y:S05]  /*de60*/  BSYNC B0 ;  /* 0x0000000000007941 */ /* 0x000fea0003800000 */
.L_x_2068:
[----:B------:R-:W0:Y:S02]  /*de70*/  LDGDEPBAR ;  /* 0x00000000000079af */ /* 0x000e240000000000 */
.L_x_2067:
[----:B--2---:R-:W2:Y:S04]  /*de80*/  LDL.64 R2, [R1+0x30] ;  /* 0x0000300001027983 */ /* 0x004ea80000100a00 */
        /* <DEDUP_REMOVED lines=74> */
[----:B------:R-:W1:Y:S01]  /*e330*/  MUFU.EX2 R3, R3 ;  /* 0x0000000300037308 */ /* 0x000e620000000800 */
[----:B------:R-:W-:-:S05]  /*e340*/  FMUL.FTZ R2, R135, c[0x0][0x23c] ;  /* 0x00008f0087027a20 */ /* 0x000fca0000410000 */
[----:B------:R-:W-:-:S05]  /*e350*/  FSEL R2, R2, RZ, P2 ;  /* 0x000000ff02027208 */ /* 0x000fca0001000000 */
        /* <DEDUP_REMOVED lines=8> */
[----:B-1----:R-:W-:Y:S01]  /*e3e0*/  FMUL.FTZ R2, R156, R3 ;  /* 0x000000039c027220 */ /* 0x002fe20000410000 */
[----:B------:R-:W-:Y:S04]  /*e3f0*/  MUFU.EX2 R11, R11 ;  /* 0x0000000b000b7308 */ /* 0x000fe80000000800 */
[----:B------:R1:W-:Y:S01]  /*e400*/  STL [R1+0x10], R2 ;  /* 0x0000100201007387 */ /* 0x0003e20000100800 */
[----:B------:R-:W-:-:S02]  /*e410*/  ISETP.GE.AND P4, PT, R0, R220, PT ;  /* 0x000000dc0000720c */ /* 0x000fc40003f86270 */
[----:B------:R-:W-:Y:S01]  /*e420*/  ISETP.GE.AND P2, PT, R10, R220, PT ;  /* 0x000000dc0a00720c */ /* 0x000fe20003f46270 */
[-C--:B------:R-:W-:Y:S01]  /*e430*/  FMUL.FTZ R236, R164, R3.reuse ;  /* 0x00000003a4ec7220 */ /* 0x080fe20000410000 */
[-C--:B------:R-:W-:Y:S01]  /*e440*/  ISETP.LT.OR P4, PT, R0, R216.reuse, P4 ;  /* 0x000000d80000720c */ /* 0x080fe20002781670 */
[-C--:B------:R-:W-:Y:S02]  /*e450*/  FMUL.FTZ R237, R165, R3.reuse ;  /* 0x00000003a5ed7220 */ /* 0x080fe40000410000 */
[----:B------:R-:W-:Y:S02]  /*e460*/  IMAD.MOV.U32 R230, RZ, RZ, R228 ;  /* 0x000000ffffe67224 */ /* 0x000fe400078e00e4 */
[----:B------:R-:W-:Y:S01]  /*e470*/  IMAD.MOV.U32 R231, RZ, RZ, R229 ;  /* 0x000000ffffe77224 */ /* 0x000fe200078e00e5 */
[----:B-1----:R-:W1:Y:S01]  /*e480*/  MUFU.EX2 R2, R20 ;  /* 0x0000001400027308 */ /* 0x002e620000000800 */
[----:B------:R-:W-:Y:S02]  /*e490*/  IMAD.MOV.U32 R232, RZ, RZ, R22 ;  /* 0x000000ffffe87224 */ /* 0x000fe400078e0016 */
[----:B------:R-:W-:Y:S01]  /*e4a0*/  IMAD.MOV.U32 R233, RZ, RZ, R23 ;  /* 0x000000ffffe97224 */ /* 0x000fe200078e0017 */
[----:B------:R-:W-:Y:S01]  /*e4b0*/  ISETP.LT.OR P2, PT, R10, R216, P2 ;  /* 0x000000d80a00720c */ /* 0x000fe20001741670 */
        /* <DEDUP_REMOVED lines=16> */
[----:B-1----:R-:W-:Y:S01]  /*e5c0*/  F2FP.BF16.PACK_AB R80, R2, R11 ;  /* 0x0000000b0250723e */ /* 0x002fe200000010ff */
        /* <DEDUP_REMOVED lines=13> */
[-C--:B------:R-:W-:Y:S01]  /*e6a0*/  ISETP.GE.AND P3, PT, R9, R220.reuse, PT ;  /* 0x000000dc0900720c */ /* 0x080fe20003f66270 */
[----:B------:R-:W-:Y:S01]  /*e6b0*/  FFMA.FTZ R3, R211, R3, R11 ;  /* 0x00000003d3037223 */ /* 0x000fe2000001000b */
[----:B------:R-:W-:Y:S02]  /*e6c0*/  FSEL R11, R178, -INF , !P4 ;  /* 0xff800000b20b7808 */ /* 0x000fe40006000000 */
[----:B------:R-:W-:Y:S01]  /*e6d0*/  FSEL R20, R179, -INF , !P2 ;  /* 0xff800000b3147808 */ /* 0x000fe20005000000 */
[----:B------:R-:W-:Y:S01]  /*e6e0*/  FADD.FTZ R34, R2, R3 ;  /* 0x0000000302227221 */ /* 0x000fe20000010000 */
[----:B------:R-:W-:-:S02]  /*e6f0*/  ISETP.GE.AND P2, PT, R8, R220, PT ;  /* 0x000000dc0800720c */ /* 0x000fc40003f46270 */
[----:B------:R-:W-:Y:S02]  /*e700*/  ISETP.LT.OR P3, PT, R9, R216, P3 ;  /* 0x000000d80900720c */ /* 0x000fe40001f61670 */
[----:B------:R-:W-:Y:S02]  /*e710*/  FMNMX.FTZ R2, R212, R11, !PT ;  /* 0x0000000bd4027209 */ /* 0x000fe40007810000 */
[----:B------:R-:W-:Y:S02]  /*e720*/  ISETP.GE.AND P4, PT, R7, R220, PT ;  /* 0x000000dc0700720c */ /* 0x000fe40003f86270 */
[----:B------:R-:W-:Y:S02]  /*e730*/  ISETP.LT.OR P2, PT, R8, R216, P2 ;  /* 0x000000d80800720c */ /* 0x000fe40001741670 */
[----:B------:R-:W-:Y:S02]  /*e740*/  FSEL R19, R174, -INF , !P3 ;  /* 0xff800000ae137808 */ /* 0x000fe40005800000 */
[----:B------:R-:W-:-:S02]  /*e750*/  FMNMX.FTZ R2, R20, R2, !PT ;  /* 0x0000000214027209 */ /* 0x000fc40007810000 */
[C---:B------:R-:W-:Y:S02]  /*e760*/  ISETP.GE.AND P3, PT, R6.reuse, R220, PT ;  /* 0x000000dc0600720c */ /* 0x040fe40003f66270 */
[----:B------:R-:W-:Y:S02]  /*e770*/  FSEL R18, R175, -INF , !P2 ;  /* 0xff800000af127808 */ /* 0x000fe40005000000 */
[----:B------:R-:W-:Y:S02]  /*e780*/  ISETP.LT.OR P4, PT, R7, R216, P4 ;  /* 0x000000d80700720c */ /* 0x000fe40002781670 */
[----:B------:R-:W-:Y:S02]  /*e790*/  FMNMX.FTZ R2, R19, R2, !PT ;  /* 0x0000000213027209 */ /* 0x000fe40007810000 */
[----:B------:R-:W-:Y:S02]  /*e7a0*/  ISETP.LT.OR P3, PT, R6, R216, P3 ;  /* 0x000000d80600720c */ /* 0x000fe40001f61670 */
[----:B------:R-:W-:-:S02]  /*e7b0*/  ISETP.GE.AND P2, PT, R5, R220, PT ;  /* 0x000000dc0500720c */ /* 0x000fc40003f46270 */
[----:B------:R-:W-:Y:S02]  /*e7c0*/  FSEL R17, R138, -INF , !P4 ;  /* 0xff8000008a117808 */ /* 0x000fe40006000000 */
[----:B------:R-:W-:Y:S02]  /*e7d0*/  FMNMX.FTZ R2, R18, R2, !PT ;  /* 0x0000000212027209 */ /* 0x000fe40007810000 */
[----:B------:R-:W-:Y:S02]  /*e7e0*/  FSEL R16, R139, -INF , !P3 ;  /* 0xff8000008b107808 */ /* 0x000fe40005800000 */
[----:B------:R-:W-:Y:S02]  /*e7f0*/  ISETP.GE.AND P3, PT, R4, R220, PT ;  /* 0x000000dc0400720c */ /* 0x000fe40003f66270 */
[----:B------:R-:W-:Y:S02]  /*e800*/  ISETP.LT.OR P2, PT, R5, R216, P2 ;  /* 0x000000d80500720c */ /* 0x000fe40001741670 */
[----:B------:R-:W-:-:S02]  /*e810*/  FMNMX.FTZ R2, R17, R2, !PT ;  /* 0x0000000211027209 */ /* 0x000fc40007810000 */
[----:B------:R-:W-:Y:S02]  /*e820*/  ISETP.LT.OR P3, PT, R4, R216, P3 ;  /* 0x000000d80400720c */ /* 0x000fe40001f61670 */
        /* <DEDUP_REMOVED lines=16> */
[----:B------:R-:W-:-:S04]  /*e930*/  FFMA.FTZ R11, R11, c[0x0][0x23c], -R2 ;  /* 0x00008f000b0b7a23 */ /* 0x000fc80000010802 */
[----:B------:R-:W2:Y:S01]  /*e940*/  MUFU.EX2 R26, R11 ;  /* 0x0000000b001a7308 */ /* 0x000ea20000000800 */
[----:B------:R-:W-:Y:S01]  /*e950*/  ISETP.GE.AND P3, PT, R0, R218, PT ;  /* 0x000000da0000720c */ /* 0x000fe20003f66270 */
[----:B------:R-:W-:-:S03]  /*e960*/  IMAD.MOV.U32 R212, RZ, RZ, R232 ;  /* 0x000000ffffd47224 */ /* 0x000fc600078e00e8 */
[----:B------:R-:W-:Y:S01]  /*e970*/  ISETP.LT.OR P3, PT, R0, R214, P3 ;  /* 0x000000d60000720c */ /* 0x000fe20001f61670 */
[----:B------:R-:W-:Y:S02]  /*e980*/  IMAD.MOV.U32 R213, RZ, RZ, R233 ;  /* 0x000000ffffd57224 */ /* 0x000fe400078e00e9 */
[----:B-1----:R-:W-:Y:S01]  /*e990*/  FMUL.FTZ R188, R118, R3 ;  /* 0x0000000376bc7220 */ /* 0x002fe20000410000 */
[----:B------:R-:W-:Y:S01]  /*e9a0*/  ISETP.GE.AND P5, PT, R0, R219, PT ;  /* 0x000000db0000720c */ /* 0x000fe20003fa6270 */
[-C--:B------:R-:W-:Y:S02]  /*e9b0*/  FMUL.FTZ R238, R166, R3.reuse ;  /* 0x00000003a6ee7220 */ /* 0x080fe40000410000 */
[-C--:B------:R-:W-:Y:S02]  /*e9c0*/  FMUL.FTZ R239, R167, R3.reuse ;  /* 0x00000003a7ef7220 */ /* 0x080fe40000410000 */
[-C--:B------:R-:W-:Y:S02]  /*e9d0*/  FMUL.FTZ R191, R158, R3.reuse ;  /* 0x000000039ebf7220 */ /* 0x080fe40000410000 */
[----:B------:R-:W-:-:S02]  /*e9e0*/  FMUL.FTZ R129, R50, R3 ;  /* 0x0000000332817220 */ /* 0x000fc40000410000 */
[----:B------:R-:W-:Y:S02]  /*e9f0*/  IMAD.MOV.U32 R118, RZ, RZ, R243 ;  /* 0x000000ffff767224 */ /* 0x000fe400078e00f3 */
        /* <DEDUP_REMOVED lines=27> */
[----:B--2---:R-:W-:Y:S01]  /*ebb0*/  FFMA.FTZ R50, R210, R3, R26 ;  /* 0x00000003d2327223 */ /* 0x004fe2000001001a */
[----:B------:R-:W-:Y:S02]  /*ebc0*/  FSEL R3, R206, -INF , !P3 ;  /* 0xff800000ce037808 */ /* 0x000fe40005800000 */
[----:B------:R-:W-:-:S02]  /*ebd0*/  ISETP.GE.AND P2, PT, R9, R219, PT ;  /* 0x000000db0900720c */ /* 0x000fc40003f46270 */
[----:B------:R-:W-:Y:S02]  /*ebe0*/  ISETP.GE.AND P3, PT, R8, R219, PT ;  /* 0x000000db0800720c */ /* 0x000fe40003f66270 */
[-C--:B------:R-:W-:Y:S01]  /*ebf0*/  ISETP.LT.OR P5, PT, R0, R215.reuse, P5 ;  /* 0x000000d70000720c */ /* 0x080fe20002fa1670 */
[----:B------:R-:W-:Y:S01]  /*ec00*/  IMAD.MOV.U32 R119, RZ, RZ, R21 ;  /* 0x000000ffff777224 */ /* 0x000fe200078e0015 */
[-C--:B------:R-:W-:Y:S02]  /*ec10*/  ISETP.LT.OR P2, PT, R9, R215.reuse, P2 ;  /* 0x000000d70900720c */ /* 0x080fe40001741670 */
[----:B------:R-:W-:Y:S01]  /*ec20*/  ISETP.LT.OR P3, PT, R8, R215, P3 ;  /* 0x000000d70800720c */ /* 0x000fe20001f61670 */
[----:B------:R-:W-:Y:S01]  /*ec30*/  IMAD.MOV.U32 R159, RZ, RZ, R23 ;  /* 0x000000ffff9f7224 */ /* 0x000fe200078e0017 */
[----:B------:R-:W-:Y:S01]  /*ec40*/  FSEL R21, R204, -INF , !P5 ;  /* 0xff800000cc157808 */ /* 0x000fe20006800000 */
[----:B------:R-:W-:Y:S01]  /*ec50*/  IMAD.MOV.U32 R204, RZ, RZ, R24 ;  /* 0x000000ffffcc7224 */ /* 0x000fe200078e0018 */
[----:B------:R-:W-:-:S02]  /*ec60*/  FSEL R24, R184, -INF , !P2 ;  /* 0xff800000b8187808 */ /* 0x000fc40005000000 */
[----:B------:R-:W-:Y:S02]  /*ec70*/  FSEL R23, R185, -INF , !P3 ;  /* 0xff800000b9177808 */ /* 0x000fe40005800000 */
[CC--:B------:R-:W-:Y:S02]  /*ec80*/  ISETP.GE.AND P2, PT, R7.reuse, R218.reuse, PT ;  /* 0x000000da0700720c */ /* 0x0c0fe40003f46270 */
[C---:B------:R-:W-:Y:S02]  /*ec90*/  ISETP.GE.AND P3, PT, R6.reuse, R218, PT ;  /* 0x000000da0600720c */ /* 0x040fe40003f66270 */
[-C--:B------:R-:W-:Y:S02]  /*eca0*/  ISETP.LT.OR P2, PT, R7, R214.reuse, P2 ;  /* 0x000000d60700720c */ /* 0x080fe40001741670 */
[----:B------:R-:W-:Y:S01]  /*ecb0*/  ISETP.LT.OR P3, PT, R6, R214, P3 ;  /* 0x000000d60600720c */ /* 0x000fe20001f61670 */
[----:B------:R-:W-:Y:S02]  /*ecc0*/  FFMA.FTZ R84, R18, c[0x0][0x23c], -R2 ;  /* 0x00008f0012547a23 */ /* 0x000fe40000010802 */
[----:B------:R-:W-:Y:S01]  /*ecd0*/  IMAD.MOV.U32 R211, RZ, RZ, R22 ;  /* 0x000000ffffd37224 */ /* 0x000fe200078e0016 */
[----:B------:R-:W-:-:S02]  /*ece0*/  FSEL R22, R226, -INF , !P2 ;  /* 0xff800000e2167808 */ /* 0x000fc40005000000 */
[----:B------:R-:W-:Y:S02]  /*ecf0*/  FSEL R18, R227, -INF , !P3 ;  /* 0xff800000e3127808 */ /* 0x000fe40005800000 */
[----:B------:R-:W2:Y:S01]  /*ed00*/  LDL.64 R226, [R1+0xc0] ;  /* 0x0000c00001e27983 */ /* 0x000ea20000100a00 */
[C---:B------:R-:W-:Y:S02]  /*ed10*/  ISETP.GE.AND P4, PT, R10.reuse, R219, PT ;  /* 0x000000db0a00720c */ /* 0x040fe40003f86270 */
[CC--:B------:R-:W-:Y:S02]  /*ed20*/  ISETP.GE.AND P6, PT, R10.reuse, R218.reuse, PT ;  /* 0x000000da0a00720c */ /* 0x0c0fe40003fc6270 */
[C---:B------:R-:W-:Y:S02]  /*ed30*/  ISETP.LT.OR P4, PT, R10.reuse, R215, P4 ;  /* 0x000000d70a00720c */ /* 0x040fe40002781670 */
[C---:B------:R-:W-:Y:S02]  /*ed40*/  ISETP.GE.AND P5, PT, R9.reuse, R218, PT ;  /* 0x000000da0900720c */ /* 0x040fe40003fa6270 */
[-C--:B------:R-:W-:Y:S01]  /*ed50*/  ISETP.LT.OR P6, PT, R10, R214.reuse, P6 ;  /* 0x000000d60a00720c */ /* 0x080fe200037c1670 */
[----:B------:R-:W-:Y:S01]  /*ed60*/  IMAD.MOV.U32 R130, RZ, RZ, R25 ;  /* 0x000000ffff827224 */ /* 0x000fe200078e0019 */
[----:B------:R-:W-:-:S02]  /*ed70*/  ISETP.LT.OR P5, PT, R9, R214, P5 ;  /* 0x000000d60900720c */ /* 0x000fc40002fa1670 */
[----:B------:R-:W-:Y:S02]  /*ed80*/  FSEL R25, R205, -INF , !P4 ;  /* 0xff800000cd197808 */ /* 0x000fe40006000000 */
[----:B------:R-:W-:Y:S02]  /*ed90*/  ISETP.GE.AND P4, PT, R8, R218, PT ;  /* 0x000000da0800720c */ /* 0x000fe40003f86270 */
[----:B------:R-:W-:Y:S02]  /*eda0*/  FSEL R9, R207, -INF , !P6 ;  /* 0xff800000cf097808 */ /* 0x000fe40007000000 */
[----:B------:R-:W-:Y:S01]  /*edb0*/  FMNMX.FTZ R0, R222, R3, !PT ;  /* 0x00000003de007209 */ /* 0x000fe20007810000 */
[----:B------:R-:W-:Y:S01]  /*edc0*/  FFMA.FTZ R27, R20, c[0x0][0x23c], -R2 ;  /* 0x00008f00141b7a23 */ /* 0x000fe20000010802 */
[----:B------:R-:W-:Y:S02]  /*edd0*/  ISETP.LT.OR P4, PT, R8, R214, P4 ;  /* 0x000000d60800720c */ /* 0x000fe40002781670 */
[----:B------:R-:W-:-:S02]  /*ede0*/  FSEL R20, R186, -INF , !P5 ;  /* 0xff800000ba147808 */ /* 0x000fc40006800000 */
[----:B------:R-:W-:Y:S01]  /*edf0*/  FMNMX.FTZ R0, R9, R0, !PT ;  /* 0x0000000009007209 */ /* 0x000fe20007810000 */
[--C-:B------:R-:W-:Y:S01]  /*ee00*/  FFMA.FTZ R81, R19, c[0x0][0x23c], -R2.reuse ;  /* 0x00008f0013517a23 */ /* 0x100fe20000010802 */
[----:B------:R-:W-:Y:S02]  /*ee10*/  ISETP.GE.AND P2, PT, R5, R218, PT ;  /* 0x000000da0500720c */ /* 0x000fe40003f46270 */
[----:B------:R-:W-:Y:S02]  /*ee20*/  FSEL R19, R187, -INF , !P4 ;  /* 0xff800000bb137808 */ /* 0x000fe40006000000 */
[----:B------:R-:W-:Y:S02]  /*ee30*/  FMNMX.FTZ R0, R20, R0, !PT ;  /* 0x0000000014007209 */ /* 0x000fe40007810000 */
[----:B------:R-:W-:Y:S02]  /*ee40*/  ISETP.LT.OR P2, PT, R5, R214, P2 ;  /* 0x000000d60500720c */ /* 0x000fe40001741670 */
[----:B------:R-:W-:Y:S01]  /*ee50*/  FMNMX.FTZ R0, R19, R0, !PT ;  /* 0x0000000013007209 */ /* 0x000fe20007810000 */
[----:B------:R-:W-:Y:S01]  /*ee60*/  FFMA.FTZ R85, R17, c[0x0][0x23c], -R2 ;  /* 0x00008f0011557a23 */ /* 0x000fe20000010802 */
[----:B------:R-:W-:-:S02]  /*ee70*/  FSEL R17, R182, -INF , !P2 ;  /* 0xff800000b6117808 */ /* 0x000fc40005000000 */
[----:B------:R-:W-:Y:S02]  /*ee80*/  ISETP.GE.AND P2, PT, R4, R218, PT ;  /* 0x000000da0400720c */ /* 0x000fe40003f46270 */
[----:B------:R-:W-:Y:S02]  /*ee90*/  FMNMX.FTZ R0, R22, R0, !PT ;  /* 0x0000000016007209 */ /* 0x000fe40007810000 */
[----:B------:R-:W-:Y:S02]  /*eea0*/  ISETP.LT.OR P2, PT, R4, R214, P2 ;  /* 0x000000d60400720c */ /* 0x000fe40001741670 */
[----:B------:R-:W-:Y:S01]  /*eeb0*/  FMNMX.FTZ R0, R18, R0, !PT ;  /* 0x0000000012007209 */ /* 0x000fe20007810000 */
[--C-:B------:R-:W-:Y:S01]  /*eec0*/  FFMA.FTZ R96, R16, c[0x0][0x23c], -R2.reuse ;  /* 0x00008f0010607a23 */ /* 0x100fe20000010802 */
[----:B------:R-:W-:Y:S02]  /*eed0*/  FSEL R16, R183, -INF , !P2 ;  /* 0xff800000b7107808 */ /* 0x000fe40005000000 */
[----:B------:R-:W-:Y:S01]  /*eee0*/  FMNMX.FTZ R0, R17, R0, !PT ;  /* 0x0000000011007209 */ /* 0x000fe20007810000 */
[--C-:B------:R-:W-:Y:S01]  /*eef0*/  FFMA.FTZ R112, R15, c[0x0][0x23c], -R2.reuse ;  /* 0x00008f000f707a23 */ /* 0x100fe20000010802 */
[----:B------:R-:W-:Y:S01]  /*ef00*/  ISETP.GE.AND P3, PT, R4, R219, PT ;  /* 0x000000db0400720c */ /* 0x000fe20003f66270 */
[----:B------:R-:W-:Y:S01]  /*ef10*/  FFMA.FTZ R113, R14, c[0x0][0x23c], -R2 ;  /* 0x00008f000e717a23 */ /* 0x000fe20000010802 */
[----:B------:R-:W-:-:S02]  /*ef20*/  FMNMX.FTZ R0, R16, R0, !PT ;  /* 0x0000000010007209 */ /* 0x000fc40007810000 */
[----:B------:R-:W-:Y:S02]  /*ef30*/  FMNMX.FTZ R2, R242, R21, !PT ;  /* 0x00000015f2027209 */ /* 0x000fe40007810000 */
[----:B------:R-:W-:Y:S02]  /*ef40*/  ISETP.LT.OR P3, PT, R4, R215, P3 ;  /* 0x000000d70400720c */ /* 0x000fe40001f61670 */
[----:B------:R-:W1:Y:S01]  /*ef50*/  SHFL.BFLY PT, R4, R0, 0x2, 0x1f ;  /* 0x0c401f0000047f89 */ /* 0x000e6200000e0000 */
[----:B------:R-:W-:Y:S02]  /*ef60*/  ISETP.GE.AND P6, PT, R7, R219, PT ;  /* 0x000000db0700720c */ /* 0x000fe40003fc6270 */
[----:B------:R-:W-:Y:S02]  /*ef70*/  FMNMX.FTZ R2, R25, R2, !PT ;  /* 0x0000000219027209 */ /* 0x000fe40007810000 */
[----:B------:R-:W-:Y:S02]  /*ef80*/  ISETP.LT.OR P6, PT, R7, R215, P6 ;  /* 0x000000d70700720c */ /* 0x000fe400037c1670 */
[----:B------:R-:W-:-:S02]  /*ef90*/  ISETP.GE.AND P5, PT, R6, R219, PT ;  /* 0x000000db0600720c */ /* 0x000fc40003fa6270 */
[----:B------:R-:W-:Y:S02]  /*efa0*/  FMNMX.FTZ R2, R24, R2, !PT ;  /* 0x0000000218027209 */ /* 0x000fe40007810000 */
[----:B------:R-:W-:Y:S02]  /*efb0*/  ISETP.LT.OR P5, PT, R6, R215, P5 ;  /* 0x000000d70600720c */ /* 0x000fe40002fa1670 */
[----:B------:R-:W-:Y:S02]  /*efc0*/  ISETP.GE.AND P4, PT, R5, R219, PT ;  /* 0x000000db0500720c */ /* 0x000fe40003f86270 */
[----:B------:R-:W-:Y:S02]  /*efd0*/  FSEL R15, R224, -INF , !P6 ;  /* 0xff800000e00f7808 */ /* 0x000fe40007000000 */
[----:B------:R-:W-:Y:S02]  /*efe0*/  FMNMX.FTZ R2, R23, R2, !PT ;  /* 0x0000000217027209 */ /* 0x000fe40007810000 */
[----:B------:R-:W-:-:S02]  /*eff0*/  ISETP.LT.OR P4, PT, R5, R215, P4 ;  /* 0x000000d70500720c */ /* 0x000fc40002781670 */
[----:B------:R-:W-:Y:S02]  /*f000*/  FSEL R14, R225, -INF , !P5 ;  /* 0xff800000e10e7808 */ /* 0x000fe40006800000 */
[----:B------:R-:W-:Y:S02]  /*f010*/  FMNMX.FTZ R2, R15, R2, !PT ;  /* 0x000000020f027209 */ /* 0x000fe40007810000 */
[----:B------:R-:W-:Y:S02]  /*f020*/  FSEL R11, R180, -INF , !P4 ;  /* 0xff800000b40b7808 */ /* 0x000fe40006000000 */
[----:B------:R-:W-:Y:S02]  /*f030*/  FMNMX.FTZ R2, R14, R2, !PT ;  /* 0x000000020e027209 */ /* 0x000fe40007810000 */
[----:B------:R-:W-:Y:S02]  /*f040*/  FSEL R10, R181, -INF , !P3 ;  /* 0xff800000b50a7808 */ /* 0x000fe40005800000 */
[----:B------:R-:W-:-:S02]  /*f050*/  FMNMX.FTZ R2, R11, R2, !PT ;  /* 0x000000020b027209 */ /* 0x000fc40007810000 */
[----:B-1----:R-:W-:Y:S02]  /*f060*/  FMNMX.FTZ R0, R4, R0, !PT ;  /* 0x0000000004007209 */ /* 0x002fe40007810000 */
[----:B------:R-:W-:-:S03]  /*f070*/  FMNMX.FTZ R2, R10, R2, !PT ;  /* 0x000000020a027209 */ /* 0x000fc60007810000 */
[----:B------:R-:W1:Y:S04]  /*f080*/  SHFL.BFLY PT, R4, R0, 0x1, 0x1f ;  /* 0x0c201f0000047f89 */ /* 0x000e6800000e0000 */
[----:B------:R-:W3:Y:S01]  /*f090*/  SHFL.BFLY PT, R5, R2, 0x2, 0x1f ;  /* 0x0c401f0002057f89 */ /* 0x000ee200000e0000 */
[----:B------:R-:W-:Y:S01]  /*f0a0*/  IMAD.MOV.U32 R206, RZ, RZ, R132 ;  /* 0x000000ffffce7224 */ /* 0x000fe200078e0084 */
[----:B-1----:R-:W-:Y:S02]  /*f0b0*/  FMNMX.FTZ R132, R0, R4, !PT ;  /* 0x0000000400847209 */ /* 0x002fe40007810000 */
[----:B---3--:R-:W-:-:S03]  /*f0c0*/  FMNMX.FTZ R2, R2, R5, !PT ;  /* 0x0000000502027209 */ /* 0x008fc60007810000 */
[C---:B------:R-:W-:Y:S01]  /*f0d0*/  FMUL.FTZ R0, R132.reuse, c[0x0][0x23c] ;  /* 0x00008f0084007a20 */ /* 0x040fe20000410000 */
[----:B------:R-:W-:Y:S01]  /*f0e0*/  FSETP.NEU.FTZ.AND P2, PT, R132, -INF , PT ;  /* 0xff8000008400780b */ /* 0x000fe20003f5d000 */
[----:B------:R-:W1:Y:S03]  /*f0f0*/  SHFL.BFLY PT, R5, R2, 0x1, 0x1f ;  /* 0x0c201f0002057f89 */ /* 0x000e6600000e0000 */
[----:B------:R-:W-:-:S05]  /*f100*/  FSEL R0, R0, RZ, P2 ;  /* 0x000000ff00007208 */ /* 0x000fca0001000000 */
[----:B------:R-:W-:-:S04]  /*f110*/  FFMA.FTZ R3, R3, c[0x0][0x23c], -R0 ;  /* 0x00008f0003037a23 */ /* 0x000fc80000010800 */
[----:B------:R3:W-:Y:S02]  /*f120*/  MUFU.EX2 R6, R3 ;  /* 0x0000000300067308 */ /* 0x0007e40000000800 */
[----:B---3--:R-:W-:-:S06]  /*f130*/  FSEL R3, R132, RZ, P2 ;  /* 0x000000ff84037208 */ /* 0x008fcc0001000000 */
[----:B------:R1:W-:Y:S01]  /*f140*/  MUFU.EX2 R7, R133 ;  /* 0x0000008500077308 */ /* 0x0003e20000000800 */
[----:B------:R-:W-:-:S04]  /*f150*/  FADD.FTZ R3, R222, -R3 ;  /* 0x80000003de037221 */ /* 0x000fc80000010000 */
[----:B------:R-:W-:Y:S01]  /*f160*/  FMUL.FTZ R3, R3, c[0x0][0x23c] ;  /* 0x00008f0003037a20 */ /* 0x000fe20000410000 */
[----:B-1----:R-:W-:Y:S01]  /*f170*/  FMNMX.FTZ R133, R2, R5, !PT ;  /* 0x0000000502857209 */ /* 0x002fe20007810000 */
[----:B------:R-:W-:-:S04]  /*f180*/  FFMA.FTZ R2, R9, c[0x0][0x23c], -R0 ;  /* 0x00008f0009027a23 */ /* 0x000fc80000010800 */
[----:B------:R-:W1:Y:S01]  /*f190*/  MUFU.EX2 R3, R3 ;  /* 0x0000000300037308 */ /* 0x000e620000000800 */
[----:B------:R-:W-:Y:S01]  /*f1a0*/  FFMA.FTZ R4, R20, c[0x0][0x23c], -R0 ;  /* 0x00008f0014047a23 */ /* 0x000fe20000010800 */
[----:B------:R-:W-:-:S06]  /*f1b0*/  FSETP.NEU.FTZ.AND P5, PT, R133, -INF , PT ;  /* 0xff8000008500780b */ /* 0x000fcc0003fbd000 */
[----:B------:R3:W4:Y:S01]  /*f1c0*/  MUFU.EX2 R5, R2 ;  /* 0x0000000200057308 */ /* 0x0007220000000800 */
[----:B------:R-:W-:Y:S02]  /*f1d0*/  FFMA.FTZ R9, R19, c[0x0][0x23c], -R0 ;  /* 0x00008f0013097a23 */ /* 0x000fe40000010800 */
[----:B------:R-:W-:-:S05]  /*f1e0*/  IMAD.MOV.U32 R210, RZ, RZ, R48 ;  /* 0x000000ffffd27224 */ /* 0x000fca00078e0030 */
[----:B------:R-:W1:Y:S01]  /*f1f0*/  MUFU.EX2 R4, R4 ;  /* 0x0000000400047308 */ /* 0x000e620000000800 */
[----:B---3--:R-:W-:-:S05]  /*f200*/  FMUL.FTZ R2, R133, c[0x0][0x23c] ;  /* 0x00008f0085027a20 */ /* 0x008fca0000410000 */
        /* <DEDUP_REMOVED lines=9> */
[----:B------:R1:W3:Y:S01]  /*f2a0*/  MUFU.EX2 R2, R9 ;  /* 0x0000000900027308 */ /* 0x0002e20000000800 */
[--C-:B------:R-:W-:Y:S02]  /*f2b0*/  FFMA.FTZ R100, R22, c[0x0][0x23c], -R0.reuse ;  /* 0x00008f0016647a23 */ /* 0x100fe40000010800 */
[--C-:B------:R-:W-:Y:S02]  /*f2c0*/  FFMA.FTZ R101, R18, c[0x0][0x23c], -R0.reuse ;  /* 0x00008f0012657a23 */ /* 0x100fe40000010800 */
[--C-:B------:R-:W-:Y:S02]  /*f2d0*/  FFMA.FTZ R86, R17, c[0x0][0x23c], -R0.reuse ;  /* 0x00008f0011567a23 */ /* 0x100fe40000010800 */
[----:B------:R-:W-:Y:S01]  /*f2e0*/  FFMA.FTZ R98, R16, c[0x0][0x23c], -R0 ;  /* 0x00008f0010627a23 */ /* 0x000fe20000010800 */
[----:B------:R-:W-:Y:S01]  /*f2f0*/  ULOP3.LUT UR4, UR33, UR31, URZ, 0x3c, !UPT ;  /* 0x0000001f21047292 */ /* 0x000fe2000f8e3c3f */
[----:B-1----:R-:W-:-:S04]  /*f300*/  FFMA.FTZ R9, R209, R3, R6 ;  /* 0x00000003d1097223 */ /* 0x002fc80000010006 */
[----:B----4-:R-:W-:-:S04]  /*f310*/  FADD.FTZ R0, R5, R9 ;  /* 0x0000000905007221 */ /* 0x010fc80000010000 */
[----:B------:R-:W-:-:S04]  /*f320*/  FADD.FTZ R0, R4, R0 ;  /* 0x0000000004007221 */ /* 0x000fc80000010000 */
[----:B---3--:R-:W-:Y:S01]  /*f330*/  FADD.FTZ R99, R2, R0 ;  /* 0x0000000002637221 */ /* 0x008fe20000010000 */
[----:B------:R-:W-:-:S05]  /*f340*/  LOP3.LUT R0, R231, UR4, RZ, 0x3c, !PT ;  /* 0x00000004e7007c12 */ /* 0x000fca000f8e3cff */
[----:B------:R-:W-:-:S05]  /*f350*/  IMAD.WIDE.U32 R114, R0, -0x326172a9, RZ ;  /* 0xcd9e8d5700727825 */ /* 0x000fca00078e00ff */
[----:B--2---:R-:W-:Y:S02]  /*f360*/  LOP3.LUT R0, R115, UR15, R226, 0x96, !PT ;  /* 0x0000000f73007c12 */ /* 0x004fe4000f8e96e2 */
[----:B------:R-:W2:Y:S01]  /*f370*/  LDL.LU.64 R226, [R1] ;  /* 0x0000000001e27983 */ /* 0x000ea20000300a00 */
[----:B------:R-:W1:Y:S01]  /*f380*/  MUFU.EX2 R8, R35 ;  /* 0x0000002300087308 */ /* 0x000e620000000800 */
[----:B------:R-:W-:Y:S01]  /*f390*/  F2FP.BF16.PACK_AB R102, R5, R6 ;  /* 0x000000060566723e */ /* 0x000fe200000010ff */
[----:B------:R-:W-:Y:S01]  /*f3a0*/  IMAD.WIDE.U32 R22, R0, -0x2daee0ad, RZ ;  /* 0xd2511f5300167825 */ /* 0x000fe200078e00ff */
[----:B------:R-:W-:Y:S02]  /*f3b0*/  LOP3.LUT R0, R245, UR14, R114, 0x96, !PT ;  /* 0x0000000ef5007c12 */ /* 0x000fe4000f8e9672 */
[----:B------:R-:W-:Y:S01]  /*f3c0*/  F2FP.BF16.PACK_AB R69, R2, R4 ;  /* 0x000000040245723e */ /* 0x000fe200000010ff */
[----:B-1----:R-:W-:Y:S01]  /*f3d0*/  FADD.FTZ R5, R8, R34 ;  /* 0x0000002208057221 */ /* 0x002fe20000010000 */
[----:B------:R-:W-:-:S03]  /*f3e0*/  F2FP.BF16.PACK_AB R15, R7, R8 ;  /* 0x00000008070f723e */ /* 0x000fc600000010ff */
[----:B------:R-:W-:Y:S02]  /*f3f0*/  FADD.FTZ R14, R7, R5 ;  /* 0x00000005070e7221 */ /* 0x000fe40000010000 */
[----:B------:R-:W-:Y:S01]  /*f400*/  IMAD.WIDE.U32 R6, R0, -0x2daee0ad, RZ ;  /* 0xd2511f5300067825 */ /* 0x000fe200078e00ff */
[----:B------:R-:W-:-:S04]  /*f410*/  LOP3.LUT R2, R23, UR13, R212, 0x96, !PT ;  /* 0x0000000d17027c12 */ /* 0x000fc8000f8e96d4 */
[----:B------:R-:W-:Y:S01]  /*f420*/  LOP3.LUT R0, R7, UR11, R22, 0x96, !PT ;  /* 0x0000000b07007c12 */ /* 0x000fe2000f8e9616 */
[----:B------:R-:W-:-:S04]  /*f430*/  IMAD.WIDE.U32 R4, R2, -0x326172a9, RZ ;  /* 0xcd9e8d5702047825 */ /* 0x000fc800078e00ff */
[----:B------:R-:W-:Y:S01]  /*f440*/  IMAD.WIDE.U32 R8, R0, -0x326172a9, RZ ;  /* 0xcd9e8d5700087825 */ /* 0x000fe200078e00ff */
[----:B------:R-:W-:-:S04]  /*f450*/  LOP3.LUT R2, R5, UR12, R244, 0x96, !PT ;  /* 0x0000000c05027c12 */ /* 0x000fc8000f8e96f4 */
[----:B------:R-:W-:Y:S01]  /*f460*/  LOP3.LUT R0, R9, UR10, R4, 0x96, !PT ;  /* 0x0000000a09007c12 */ /* 0x000fe2000f8e9604 */
[----:B------:R-:W1:Y:S01]  /*f470*/  LDC.U8 R207, c[0x0][0x2d8] ;  /* 0x0000b600ffcf7b82 */ /* 0x000e620000000000 */
[----:B------:R-:W-:-:S04]  /*f480*/  IMAD.WIDE.U32 R4, R2, -0x2daee0ad, RZ ;  /* 0xd2511f5302047825 */ /* 0x000fc800078e00ff */
[----:B------:R-:W-:Y:S01]  /*f490*/  IMAD.WIDE.U32 R10, R0, -0x2daee0ad, RZ ;  /* 0xd2511f53000a7825 */ /* 0x000fe200078e00ff */
[----:B------:R-:W-:-:S04]  /*f4a0*/  LOP3.LUT R2, R5, UR9, R6, 0x96, !PT ;  /* 0x0000000905027c12 */ /* 0x000fc8000f8e9606 */
[----:B------:R-:W-:Y:S01]  /*f4b0*/  LOP3.LUT R0, R11, UR7, R4, 0x96, !PT ;  /* 0x000000070b007c12 */ /* 0x000fe2000f8e9604 */
[----:B------:R-:W-:-:S04]  /*f4c0*/  IMAD.WIDE.U32 R6, R2, -0x326172a9, RZ ;  /* 0xcd9e8d5702067825 */ /* 0x000fc800078e00ff */
[----:B------:R-:W-:-:S05]  /*f4d0*/  IMAD.WIDE.U32 R4, R0, -0x326172a9, RZ ;  /* 0xcd9e8d5700047825 */ /* 0x000fca00078e00ff */
[----:B------:R-:W-:-:S04]  /*f4e0*/  LOP3.LUT R0, R5, UR17, R6, 0x96, !PT ;  /* 0x0000001105007c12 */ /* 0x000fc8000f8e9606 */
[C---:B------:R-:W-:Y:S02]  /*f4f0*/  LOP3.LUT R2, R0.reuse, 0xff, RZ, 0xc0, !PT ;  /* 0x000000ff00027812 */ /* 0x040fe400078ec0ff */
[----:B------:R-:W-:Y:S02]  /*f500*/  LOP3.LUT R11, R7, UR8, R8, 0x96, !PT ;  /* 0x00000008070b7c12 */ /* 0x000fe4000f8e9608 */
[----:B------:R-:W3:Y:S01]  /*f510*/  MUFU.EX2 R8, R136 ;  /* 0x0000008800087308 */ /* 0x000ee20000000800 */
[----:B-1----:R-:W-:Y:S02]  /*f520*/  ISETP.GE.U32.AND P4, PT, R207, R2, PT ;  /* 0x00000002cf00720c */ /* 0x002fe40003f86070 */
[----:B------:R-:W-:-:S04]  /*f530*/  LOP3.LUT R2, R0, 0xffff, RZ, 0xc0, !PT ;  /* 0x0000ffff00027812 */ /* 0x000fc800078ec0ff */
[----:B------:R-:W-:Y:S01]  /*f540*/  SHF.R.U32.HI R2, RZ, 0x8, R2 ;  /* 0x00000008ff027819 */ /* 0x000fe20000011602 */
[----:B------:R-:W1:Y:S01]  /*f550*/  MUFU.EX2 R7, R137 ;  /* 0x0000008900077308 */ /* 0x000e620000000800 */
[----:B------:R-:W-:Y:S02]  /*f560*/  SHF.R.U32.HI R9, RZ, 0x18, R0 ;  /* 0x00000018ff097819 */ /* 0x000fe40000011600 */
[----:B------:R-:W-:-:S05]  /*f570*/  LOP3.LUT R2, R2, 0xffff, RZ, 0xc0, !PT ;  /* 0x0000ffff02027812 */ /* 0x000fca00078ec0ff */
[----:B------:R-:W4:Y:S01]  /*f580*/  MUFU.EX2 R6, R172 ;  /* 0x000000ac00067308 */ /* 0x000f220000000800 */
[C---:B------:R-:W-:Y:S02]  /*f590*/  ISETP.GE.U32.AND P2, PT, R207.reuse, R2, PT ;  /* 0x00000002cf00720c */ /* 0x040fe40003f46070 */
[----:B------:R-:W-:Y:S01]  /*f5a0*/  ISETP.GE.U32.AND P6, PT, R207, R9, PT ;  /* 0x00000009cf00720c */ /* 0x000fe20003fc6070 */
[----:B---3--:R-:W-:Y:S01]  /*f5b0*/  FADD.FTZ R9, R8, R14 ;  /* 0x0000000e08097221 */ /* 0x008fe20000010000 */
[----:B------:R-:W-:-:S03]  /*f5c0*/  SHF.R.U32.HI R0, RZ, 0x10, R0 ;  /* 0x00000010ff007819 */ /* 0x000fc60000011600 */
[----:B------:R-:W3:Y:S01]  /*f5d0*/  MUFU.EX2 R2, R173 ;  /* 0x000000ad00027308 */ /* 0x000ee20000000800 */
[----:B------:R-:W-:Y:S01]  /*f5e0*/  LOP3.LUT R0, R0, 0xff, RZ, 0xc0, !PT ;  /* 0x000000ff00007812 */ /* 0x000fe200078ec0ff */
[----:B-1----:R-:W-:-:S03]  /*f5f0*/  FADD.FTZ R9, R7, R9 ;  /* 0x0000000907097221 */ /* 0x002fc60000010000 */
[----:B------:R-:W-:Y:S01]  /*f600*/  ISETP.GE.U32.AND P3, PT, R207, R0, PT ;  /* 0x00000000cf00720c */ /* 0x000fe20003f66070 */
[----:B----4-:R-:W-:Y:S01]  /*f610*/  FADD.FTZ R0, R6, R9 ;  /* 0x0000000906007221 */ /* 0x010fe20000010000 */
[----:B------:R-:W-:Y:S01]  /*f620*/  F2FP.BF16.PACK_AB R9, R7, R8 ;  /* 0x000000080709723e */ /* 0x000fe200000010ff */
[----:B------:R-:W-:Y:S01]  /*f630*/  IMAD.MOV.U32 R205, RZ, RZ, R206 ;  /* 0x000000ffffcd7224 */ /* 0x000fe200078e00ce */
[----:B------:R-:W1:Y:S01]  /*f640*/  MUFU.EX2 R7, R27 ;  /* 0x0000001b00077308 */ /* 0x000e620000000800 */
[----:B------:R-:W-:Y:S01]  /*f650*/  IMAD.MOV.U32 R206, RZ, RZ, R118 ;  /* 0x000000ffffce7224 */ /* 0x000fe200078e0076 */
[----:B------:R-:W-:Y:S01]  /*f660*/  PRMT R20, R80, 0x7610, R20 ;  /* 0x0000761050147816 */ /* 0x000fe20000000014 */
[----:B------:R-:W-:Y:S02]  /*f670*/  IMAD.MOV.U32 R118, RZ, RZ, R159 ;  /* 0x000000ffff767224 */ /* 0x000fe400078e009f */
[----:B------:R-:W-:Y:S02]  /*f680*/  IMAD.MOV.U32 R159, RZ, RZ, R211 ;  /* 0x000000ffff9f7224 */ /* 0x000fe400078e00d3 */
[----:B---3--:R-:W-:Y:S01]  /*f690*/  FADD.FTZ R211, R2, R0 ;  /* 0x0000000002d37221 */ /* 0x008fe20000010000 */
[----:B------:R-:W-:Y:S01]  /*f6a0*/  LOP3.LUT R0, R4, 0xff, RZ, 0xc0, !PT ;  /* 0x000000ff04007812 */ /* 0x000fe200078ec0ff */
[----:B------:R-:W-:Y:S01]  /*f6b0*/  @!P4 HFMA2.BF16_V2 R54, -RZ.H0_H0, RZ.H0_H0, -R20.H0_H0 ;  /* 0x200000ffff36c231 */ /* 0x000fe20000340914 */
[----:B------:R-:W-:-:S02]  /*f6c0*/  F2FP.BF16.PACK_AB R36, R2, R6 ;  /* 0x000000060224723e */ /* 0x000fc400000010ff */
[----:B------:R-:W-:Y:S02]  /*f6d0*/  PRMT R19, R80, 0x7632, R19 ;  /* 0x0000763250137816 */ /* 0x000fe40000000013 */
[----:B------:R-:W-:Y:S02]  /*f6e0*/  FSEL R2, R133, RZ, P5 ;  /* 0x000000ff85027208 */ /* 0x000fe40002800000 */
[----:B------:R-:W-:Y:S02]  /*f6f0*/  ISETP.GE.U32.AND P5, PT, R207, R0, PT ;  /* 0x00000000cf00720c */ /* 0x000fe40003fa6070 */
[----:B------:R-:W-:Y:S02]  /*f700*/  SHF.R.U32.HI R0, RZ, 0x18, R4 ;  /* 0x00000018ff007819 */ /* 0x000fe40000011604 */
[----:B------:R-:W-:Y:S02]  /*f710*/  PRMT R80, R20, 0x5410, R19 ;  /* 0x0000541014507816 */ /* 0x000fe40000000013 */
[----:B------:R-:W-:-:S02]  /*f720*/  LOP3.LUT R5, R4, 0xffff, RZ, 0xc0, !PT ;  /* 0x0000ffff04057812 */ /* 0x000fc400078ec0ff */
[----:B------:R-:W-:Y:S02]  /*f730*/  @!P4 PRMT R20, R54, 0x5410, RZ ;  /* 0x000054103614c816 */ /* 0x000fe400000000ff */
[----:B------:R-:W-:Y:S01]  /*f740*/  ISETP.GE.U32.AND P4, PT, R207, R0, PT ;  /* 0x00000000cf00720c */ /* 0x000fe20003f86070 */
[----:B------:R-:W-:Y:S01]  /*f750*/  FADD.FTZ R8, R242, -R2 ;  /* 0x80000002f2087221 */ /* 0x000fe20000010000 */
[----:B-1----:R-:W-:Y:S02]  /*f760*/  F2FP.BF16.PACK_AB R0, R7, R26 ;  /* 0x0000001a0700723e */ /* 0x002fe400000010ff */
[----:B------:R-:W-:Y:S01]  /*f770*/  SHF.R.U32.HI R2, RZ, 0x8, R5 ;  /* 0x00000008ff027819 */ /* 0x000fe20000011605 */
[----:B------:R-:W-:Y:S01]  /*f780*/  @!P2 HFMA2.BF16_V2 R53, -RZ.H0_H0, RZ.H0_H0, -R19.H0_H0 ;  /* 0x200000ffff35a231 */ /* 0x000fe20000340913 */
[C---:B------:R-:W-:Y:S02]  /*f790*/  PRMT R17, R0.reuse, 0x7632, R17 ;  /* 0x0000763200117816 */ /* 0x040fe40000000011 */
[----:B------:R-:W-:-:S02]  /*f7a0*/  PRMT R18, R0, 0x7610, R18 ;  /* 0x0000761000127816 */ /* 0x000fc40000000012 */
[----:B------:R-:W-:Y:S02]  /*f7b0*/  LOP3.LUT R0, R2, 0xffff, RZ, 0xc0, !PT ;  /* 0x0000ffff02007812 */ /* 0x000fe400078ec0ff */
[----:B------:R-:W-:Y:S01]  /*f7c0*/  SHF.R.U32.HI R6, RZ, 0x10, R4 ;  /* 0x00000010ff067819 */ /* 0x000fe20000011604 */
[----:B------:R-:W-:Y:S01]  /*f7d0*/  @!P6 HFMA2.BF16_V2 R65, -RZ.H0_H0, RZ.H0_H0, -R17.H0_H0 ;  /* 0x200000ffff41e231 */ /* 0x000fe20000340911 */
[----:B------:R-:W-:Y:S02]  /*f7e0*/  @!P2 PRMT R19, R53, 0x5410, RZ ;  /* 0x000054103513a816 */ /* 0x000fe400000000ff */
[----:B------:R-:W-:Y:S02]  /*f7f0*/  ISETP.GE.U32.AND P2, PT, R207, R0, PT ;  /* 0x00000000cf00720c */ /* 0x000fe40003f46070 */
[----:B------:R-:W-:Y:S02]  /*f800*/  LOP3.LUT R0, R6, 0xff, RZ, 0xc0, !PT ;  /* 0x000000ff06007812 */ /* 0x000fe400078ec0ff */
[----:B------:R-:W-:-:S02]  /*f810*/  PRMT R54, R18, 0x5410, R17 ;  /* 0x0000541012367816 */ /* 0x000fc40000000011 */
[----:B------:R-:W-:Y:S02]  /*f820*/  @!P6 PRMT R17, R65, 0x5410, RZ ;  /* 0x000054104111e816 */ /* 0x000fe400000000ff */
[----:B------:R-:W-:Y:S01]  /*f830*/  ISETP.GE.U32.AND P6, PT, R207, R0, PT ;  /* 0x00000000cf00720c */ /* 0x000fe20003fc6070 */
[----:B------:R-:W-:-:S06]  /*f840*/  FMUL.FTZ R0, R8, c[0x0][0x23c] ;  /* 0x00008f0008007a20 */ /* 0x000fcc0000410000 */
[----:B------:R-:W1:Y:S01]  /*f850*/  MUFU.EX2 R0, R0 ;  /* 0x0000000000007308 */ /* 0x000e620000000800 */
[----:B------:R-:W-:Y:S02]  /*f860*/  IMAD.MOV.U32 R242, RZ, RZ, R210 ;  /* 0x000000fffff27224 */ /* 0x000fe400078e00d2 */
[----:B------:R-:W-:Y:S02]  /*f870*/  IMAD.MOV.U32 R210, RZ, RZ, R131 ;  /* 0x000000ffffd27224 */ /* 0x000fe400078e0083 */
[----:B------:R-:W-:Y:S02]  /*f880*/  IMAD.MOV.U32 R131, RZ, RZ, R232 ;  /* 0x000000ffff837224 */ /* 0x000fe400078e00e8 */
[----:B------:R-:W-:Y:S02]  /*f890*/  IMAD.MOV.U32 R24, RZ, RZ, R117 ;  /* 0x000000ffff187224 */ /* 0x000fe400078e0075 */
[----:B------:R-:W-:-:S04]  /*f8a0*/  IMAD.WIDE.U32 R4, R11, -0x2daee0ad, RZ ;  /* 0xd2511f530b047825 */ /* 0x000fc800078e00ff */
[-C--:B-1----:R-:W-:Y:S02]  /*f8b0*/  FMUL.FTZ R232, R92, R0.reuse ;  /* 0x000000005ce87220 */ /* 0x082fe40000410000 */
[----:B------:R-:W-:Y:S02]  /*f8c0*/  IMAD.MOV.U32 R92, RZ, RZ, R230 ;  /* 0x000000ffff5c7224 */ /* 0x000fe400078e00e6 */
[----:B------:R-:W-:Y:S02]  /*f8d0*/  FMUL.FTZ R117, R45, R0 ;  /* 0x000000002d757220 */ /* 0x000fe40000410000 */
[----:B------:R-:W-:Y:S02]  /*f8e0*/  IMAD.MOV.U32 R45, RZ, RZ, R234 ;  /* 0x000000ffff2d7224 */ /* 0x000fe400078e00ea */
[----:B------:R-:W-:Y:S02]  /*f8f0*/  FMUL.FTZ R234, R94, R3 ;  /* 0x000000035eea7220 */ /* 0x000fe40000410000 */
[----:B------:R-:W-:-:S02]  /*f900*/  IMAD.MOV.U32 R94, RZ, RZ, R92 ;  /* 0x000000ffff5e7224 */ /* 0x000fc400078e005c */
[----:B------:R-:W1:Y:S01]  /*f910*/  LDC.U8 R92, c[0x0][0x2d8] ;  /* 0x0000b600ff5c7b82 */ /* 0x000e620000000000 */
[----:B------:R-:W3:Y:S01]  /*f920*/  MUFU.EX2 R25, R21 ;  /* 0x0000001500197308 */ /* 0x000ee20000000800 */
[----:B------:R-:W-:Y:S01]  /*f930*/  LOP3.LUT R6, R5, UR16, R10, 0x96, !PT ;  /* 0x0000001005067c12 */ /* 0x000fe2000f8e960a */
[----:B------:R-:W-:-:S03]  /*f940*/  @!P3 HFMA2.BF16_V2 R64, -RZ.H0_H0, RZ.H0_H0, -R18.H0_H0 ;  /* 0x200000ffff40b231 */ /* 0x000fc60000340912 */
[----:B------:R-:W-:Y:S01]  /*f950*/  SHF.R.U32.HI R2, RZ, 0x10, R6 ;  /* 0x00000010ff027819 */ /* 0x000fe20000011606 */
[----:B------:R-:W-:Y:S01]  /*f960*/  IMAD.MOV.U32 R16, RZ, RZ, R229 ;  /* 0x000000ffff107224 */ /* 0x000fe200078e00e5 */
[----:B------:R-:W-:Y:S02]  /*f970*/  PRMT R26, R15, 0x7610, R26 ;  /* 0x000076100f1a7816 */ /* 0x000fe4000000001a */
[----:B------:R-:W-:Y:S01]  /*f980*/  LOP3.LUT R2, R2, 0xff, RZ, 0xc0, !PT ;  /* 0x000000ff02027812 */ /* 0x000fe200078ec0ff */
[----:B------:R-:W-:Y:S01]  /*f990*/  IMAD.MOV.U32 R245, RZ, RZ, R129 ;  /* 0x000000fffff57224 */ /* 0x000fe200078e0081 */
[----:B------:R-:W-:Y:S01]  /*f9a0*/  @!P3 PRMT R18, R64, 0x5410, RZ ;  /* 0x000054104012b816 */ /* 0x000fe200000000ff */
[----:B------:R-:W-:Y:S01]  /*f9b0*/  IMAD.MOV.U32 R10, RZ, RZ, R16 ;  /* 0x000000ffff0a7224 */ /* 0x000fe200078e0010 */
[----:B------:R-:W-:Y:S01]  /*f9c0*/  ISETP.GE.U32.AND P3, PT, R207, R2, PT ;  /* 0x00000002cf00720c */ /* 0x000fe20003f66070 */
[----:B------:R-:W-:Y:S01]  /*f9d0*/  IMAD.MOV.U32 R207, RZ, RZ, R205 ;  /* 0x000000ffffcf7224 */ /* 0x000fe200078e00cd */
[----:B------:R-:W-:Y:S01]  /*f9e0*/  PRMT R187, R15, 0x7632, R187 ;  /* 0x000076320fbb7816 */ /* 0x000fe200000000bb */
[----:B------:R-:W-:Y:S01]  /*f9f0*/  IMAD.MOV.U32 R225, RZ, RZ, R204 ;  /* 0x000000ffffe17224 */ /* 0x000fe200078e00cc */
[----:B------:R-:W-:Y:S01]  /*fa00*/  @!P5 HFMA2.BF16_V2 R67, -RZ.H0_H0, RZ.H0_H0, -R26.H0_H0 ;  /* 0x200000ffff43d231 */ /* 0x000fe2000034091a */
[----:B------:R-:W-:-:S02]  /*fa10*/  IMAD.MOV.U32 R224, RZ, RZ, R156 ;  /* 0x000000ffffe07224 */ /* 0x000fc400078e009c */
[----:B------:R-:W-:Y:S02]  /*fa20*/  IMAD.MOV.U32 R209, RZ, RZ, R228 ;  /* 0x000000ffffd17224 */ /* 0x000fe400078e00e4 */
[----:B------:R-:W-:Y:S02]  /*fa30*/  IMAD.MOV.U32 R222, RZ, RZ, R116 ;  /* 0x000000ffffde7224 */ /* 0x000fe400078e0074 */
[----:B------:R-:W-:Y:S02]  /*fa40*/  IMAD.MOV.U32 R129, RZ, RZ, R165 ;  /* 0x000000ffff817224 */ /* 0x000fe400078e00a5 */
[----:B------:R-:W-:Y:S02]  /*fa50*/  IMAD.MOV.U32 R16, RZ, RZ, R233 ;  /* 0x000000ffff107224 */ /* 0x000fe400078e00e9 */
[-C--:B---3--:R-:W-:Y:S02]  /*fa60*/  FFMA.FTZ R35, R208, R0.reuse, R25 ;  /* 0x00000000d0237223 */ /* 0x088fe40000010019 */
        /* <DEDUP_REMOVED lines=28> */
[----:B------:R-:W-:Y:S01]  /*fc30*/  PRMT R53, R26, 0x5410, R187 ;  /* 0x000054101a357816 */ /* 0x000fe200000000bb */
[----:B------:R-:W-:Y:S01]  /*fc40*/  @!P2 HFMA2.BF16_V2 R66, -RZ.H0_H0, RZ.H0_H0, -R187.H0_H0 ;  /* 0x200000ffff42a231 */ /* 0x000fe200003409bb */
[----:B------:R-:W-:Y:S01]  /*fc50*/  @!P5 PRMT R26, R67, 0x5410, RZ ;  /* 0x00005410431ad816 */ /* 0x000fe200000000ff */
[----:B------:R-:W-:Y:S01]  /*fc60*/  IMAD.MOV.U32 R208, RZ, RZ, R24 ;  /* 0x000000ffffd07224 */ /* 0x000fe200078e0018 */
[----:B------:R-:W-:Y:S01]  /*fc70*/  MUFU.EX2 R27, R81 ;  /* 0x00000051001b7308 */ /* 0x000fe20000000800 */
[----:B------:R-:W-:-:S02]  /*fc80*/  IMAD.MOV.U32 R21, RZ, RZ, R166 ;  /* 0x000000ffff157224 */ /* 0x000fc400078e00a6 */
[----:B------:R-:W-:Y:S01]  /*fc90*/  IMAD.MOV.U32 R76, RZ, RZ, R235 ;  /* 0x000000ffff4c7224 */ /* 0x000fe200078e00eb */
[----:B------:R-:W-:-:S04]  /*fca0*/  @!P2 PRMT R187, R66, 0x5410, RZ ;  /* 0x0000541042bba816 */ /* 0x000fc800000000ff */
[----:B------:R3:W4:Y:S01]  /*fcb0*/  MUFU.EX2 R24, R84 ;  /* 0x0000005400187308 */ /* 0x0007220000000800 */
[----:B--2---:R-:W-:Y:S01]  /*fcc0*/  LOP3.LUT R34, R115, UR15, R226, 0x96, !PT ;  /* 0x0000000f73227c12 */ /* 0x004fe2000f8e96e2 */
[----:B------:R-:W-:Y:S02]  /*fcd0*/  IMAD.MOV.U32 R226, RZ, RZ, R130 ;  /* 0x000000ffffe27224 */ /* 0x000fe400078e0082 */
[----:B------:R-:W-:Y:S02]  /*fce0*/  IMAD.MOV.U32 R130, RZ, RZ, R128 ;  /* 0x000000ffff827224 */ /* 0x000fe400078e0080 */
[----:B------:R-:W-:Y:S02]  /*fcf0*/  IMAD.MOV.U32 R227, RZ, RZ, R157 ;  /* 0x000000ffffe37224 */ /* 0x000fe400078e009d */
[----:B------:R-:W-:Y:S02]  /*fd00*/  IMAD.MOV.U32 R128, RZ, RZ, R164 ;  /* 0x000000ffff807224 */ /* 0x000fe400078e00a4 */
[----:B------:R-:W-:-:S02]  /*fd10*/  FMUL.FTZ R157, R57, R0 ;  /* 0x00000000399d7220 */ /* 0x000fc40000410000 */
[----:B------:R-:W-:Y:S01]  /*fd20*/  FMUL.FTZ R164, R60, R0 ;  /* 0x000000003ca47220 */ /* 0x000fe20000410000 */
[----:B------:R-:W-:-:S04]  /*fd30*/  LOP3.LUT R0, R6, 0xff, RZ, 0xc0, !PT ;  /* 0x000000ff06007812 */ /* 0x000fc800078ec0ff */
[----:B-1----:R-:W-:Y:S02]  /*fd40*/  ISETP.GE.U32.AND P5, PT, R92, R0, PT ;  /* 0x000000005c00720c */ /* 0x002fe40003fa6070 */
[----:B------:R-:W-:-:S04]  /*fd50*/  SHF.R.U32.HI R0, RZ, 0x18, R6 ;  /* 0x00000018ff007819 */ /* 0x000fc80000011606 */
[----:B------:R-:W-:Y:S01]  /*fd60*/  ISETP.GE.U32.AND P2, PT, R92, R0, PT ;  /* 0x000000005c00720c */ /* 0x000fe20003f46070 */
[----:B------:R-:W-:Y:S02]  /*fd70*/  IMAD.MOV.U32 R92, RZ, RZ, R76 ;  /* 0x000000ffff5c7224 */ /* 0x000fe400078e004c */
[----:B------:R-:W-:Y:S02]  /*fd80*/  IMAD.MOV.U32 R76, RZ, RZ, R21 ;  /* 0x000000ffff4c7224 */ /* 0x000fe400078e0015 */
[----:B------:R1:W-:Y:S01]  /*fd90*/  MUFU.EX2 R21, R96 ;  /* 0x0000006000157308 */ /* 0x0003e20000000800 */
[----:B------:R-:W-:Y:S02]  /*fda0*/  IMAD.MOV.U32 R77, RZ, RZ, R245 ;  /* 0x000000ffff4d7224 */ /* 0x000fe400078e00f5 */
[----:B------:R-:W-:Y:S02]  /*fdb0*/  IMAD.MOV.U32 R15, RZ, RZ, R167 ;  /* 0x000000ffff0f7224 */ /* 0x000fe400078e00a7 */
[----:B---3--:R-:W-:Y:S01]  /*fdc0*/  IMAD.MOV.U32 R84, RZ, RZ, R77 ;  /* 0x000000ffff547224 */ /* 0x008fe200078e004d */
[----:B----4-:R-:W-:Y:S01]  /*fdd0*/  F2FP.BF16.PACK_AB R2, R24, R27 ;  /* 0x0000001b1802723e */ /* 0x010fe200000010ff */
[----:B------:R-:W-:Y:S01]  /*fde0*/  IMAD.MOV.U32 R77, RZ, RZ, R15 ;  /* 0x000000ffff4d7224 */ /* 0x000fe200078e000f */
[----:B-1----:R-:W1:Y:S01]  /*fdf0*/  LDC.U8 R96, c[0x0][0x2d8] ;  /* 0x0000b600ff607b82 */ /* 0x002e620000000000 */
[----:B------:R-:W2:Y:S01]  /*fe00*/  MUFU.EX2 R15, R85 ;  /* 0x00000055000f7308 */ /* 0x000ea20000000800 */
[----:B------:R-:W-:-:S02]  /*fe10*/  LOP3.LUT R0, R6, 0xffff, RZ, 0xc0, !PT ;  /* 0x0000ffff06007812 */ /* 0x000fc400078ec0ff */
[C---:B------:R-:W-:Y:S01]  /*fe20*/  PRMT R186, R2.reuse, 0x7632, R186 ;  /* 0x0000763202ba7816 */ /* 0x040fe200000000ba */
[----:B------:R-:W-:Y:S01]  /*fe30*/  IMAD.MOV.U32 R93, RZ, RZ, R231 ;  /* 0x000000ffff5d7224 */ /* 0x000fe200078e00e7 */
[----:B------:R-:W-:Y:S01]  /*fe40*/  SHF.R.U32.HI R0, RZ, 0x8, R0 ;  /* 0x00000008ff007819 */ /* 0x000fe20000011600 */
[----:B------:R-:W-:Y:S01]  /*fe50*/  FMUL.FTZ R235, R95, R3 ;  /* 0x000000035feb7220 */ /* 0x000fe20000410000 */
[----:B------:R-:W-:Y:S01]  /*fe60*/  PRMT R185, R2, 0x7610, R185 ;  /* 0x0000761002b97816 */ /* 0x000fe200000000b9 */
[----:B------:R-:W-:Y:S01]  /*fe70*/  @!P4 HFMA2.BF16_V2 R38, -RZ.H0_H0, RZ.H0_H0, -R186.H0_H0 ;  /* 0x200000ffff26c231 */ /* 0x000fe200003409ba */
[----:B------:R-:W-:Y:S01]  /*fe80*/  IMAD.MOV.U32 R95, RZ, RZ, R93 ;  /* 0x000000ffff5f7224 */ /* 0x000fe200078e005d */
[----:B------:R-:W-:Y:S01]  /*fe90*/  LOP3.LUT R0, R0, 0xffff, RZ, 0xc0, !PT ;  /* 0x0000ffff00007812 */ /* 0x000fe200078ec0ff */
[----:B------:R-:W-:Y:S01]  /*fea0*/  IMAD.MOV.U32 R93, RZ, RZ, R45 ;  /* 0x000000ffff5d7224 */ /* 0x000fe200078e002d */
[----:B------:R-:W-:Y:S01]  /*feb0*/  PRMT R45, R185, 0x5410, R186 ;  /* 0x00005410b92d7816 */ /* 0x000fe200000000ba */
[----:B------:R-:W-:Y:S01]  /*fec0*/  IMAD.MOV.U32 R81, RZ, RZ, R222 ;  /* 0x000000ffff517224 */ /* 0x000fe200078e00de */
[----:B------:R-:W-:Y:S01]  /*fed0*/  @!P4 PRMT R186, R38, 0x5410, RZ ;  /* 0x0000541026bac816 */ /* 0x000fe200000000ff */
[----:B------:R-:W-:-:S02]  /*fee0*/  IMAD.MOV.U32 R11, RZ, RZ, R209 ;  /* 0x000000ffff0b7224 */ /* 0x000fc400078e00d1 */
[----:B------:R-:W-:Y:S02]  /*fef0*/  IMAD.MOV.U32 R14, RZ, RZ, R206 ;  /* 0x000000ffff0e7224 */ /* 0x000fe400078e00ce */
[----:B------:R-:W-:Y:S01]  /*ff00*/  IMAD.MOV.U32 R38, RZ, RZ, R94 ;  /* 0x000000ffff267224 */ /* 0x000fe200078e005e */
[----:B-1----:R-:W-:Y:S02]  /*ff10*/  ISETP.GE.U32.AND P4, PT, R96, R0, PT ;  /* 0x000000006000720c */ /* 0x002fe40003f86070 */
[----:B--2---:R-:W-:Y:S01]  /*ff20*/  F2FP.BF16.PACK_AB R0, R21, R15 ;  /* 0x0000000f1500723e */ /* 0x004fe200000010ff */
[----:B------:R-:W-:Y:S01]  /*ff30*/  FMUL.FTZ R231, R79, R3 ;  /* 0x000000034fe77220 */ /* 0x000fe20000410000 */
[----:B------:R-:W-:Y:S01]  /*ff40*/  @!P6 HFMA2.BF16_V2 R40, -RZ.H0_H0, RZ.H0_H0, -R185.H0_H0 ;  /* 0x200000ffff28e231 */ /* 0x000fe200003409b9 */
[----:B------:R-:W-:Y:S01]  /*ff50*/  IMAD.MOV.U32 R94, RZ, RZ, R81 ;  /* 0x000000ffff5e7224 */ /* 0x000fe200078e0051 */
[C---:B------:R-:W-:Y:S01]  /*ff60*/  PRMT R182, R0.reuse, 0x7610, R182 ;  /* 0x0000761000b67816 */ /* 0x040fe200000000b6 */
[----:B------:R-:W-:Y:S01]  /*ff70*/  IMAD.MOV.U32 R79, RZ, RZ, R10 ;  /* 0x000000ffff4f7224 */ /* 0x000fe200078e000a */
[----:B------:R-:W-:Y:S01]  /*ff80*/  PRMT R181, R0, 0x7632, R181 ;  /* 0x0000763200b57816 */ /* 0x000fe200000000b5 */
[----:B------:R-:W-:Y:S01]  /*ff90*/  IMAD.MOV.U32 R85, RZ, RZ, R11 ;  /* 0x000000ffff557224 */ /* 0x000fe200078e000b */
[C---:B------:R-:W-:Y:S01]  /*ffa0*/  LOP3.LUT R0, R4.reuse, 0xff, RZ, 0xc0, !PT ;  /* 0x000000ff04007812 */ /* 0x040fe200078ec0ff */
[----:B------:R-:W-:Y:S01]  /*ffb0*/  IMAD.MOV.U32 R81, RZ, RZ, R14 ;  /* 0x000000ffff517224 */ /* 0x000fe200078e000e */
[----:B------:R-:W-:-:S02]  /*ffc0*/  LOP3.LUT R11, R4, 0xffff, RZ, 0xc0, !PT ;  /* 0x0000ffff040b7812 */ /* 0x000fc400078ec0ff */
[--C-:B------:R-:W-:Y:S02]  /*ffd0*/  SHF.R.U32.HI R14, RZ, 0x10, R4.reuse ;  /* 0x00000010ff0e7819 */ /* 0x100fe40000011604 */
[----:B------:R-:W-:Y:S01]  /*ffe0*/  SHF.R.U32.HI R10, RZ, 0x18, R4 ;  /* 0x00000018ff0a7819 */ /* 0x000fe20000011604 */
[----:B------:R-:W-:Y:S01]  /*fff0*/  IMAD.WIDE.U32 R4, R34, -0x2daee0ad, RZ ;  /* 0xd2511f5322047825 */ /* 0x000fe200078e00ff */
[----:B------:R-:W-:Y:S02]  /*10000*/  LOP3.LUT R2, R247, UR14, R114, 0x96, !PT ;  /* 0x0000000ef7027c12 */ /* 0x000fe4000f8e9672 */
[----:B------:R-:W-:Y:S01]  /*10010*/  @!P6 PRMT R185, R40, 0x5410, RZ ;  /* 0x0000541028b9e816 */ /* 0x000fe200000000ff */
[----:B------:R-:W-:Y:S01]  /*10020*/  IMAD.MOV.U32 R8, RZ, RZ, R207 ;  /* 0x000000ffff087224 */ /* 0x000fe200078e00cf */
[----:B------:R-:W-:Y:S01]  /*10030*/  ISETP.GE.U32.AND P6, PT, R96, R0, PT ;  /* 0x000000006000720c */ /* 0x000fe20003fc6070 */
[----:B------:R-:W-:Y:S01]  /*10040*/  IMAD.MOV.U32 R244, RZ, RZ, R119 ;  /* 0x000000fffff47224 */ /* 0x000fe200078e0077 */
[----:B------:R-:W-:Y:S01]  /*10050*/  LOP3.LUT R0, R5, UR13, R250, 0x96, !PT ;  /* 0x0000000d05007c12 */ /* 0x000fe2000f8e96fa */
[----:B------:R-:W-:-:S02]  /*10060*/  IMAD.MOV.U32 R245, RZ, RZ, R118 ;  /* 0x000000fffff57224 */ /* 0x000fc400078e0076 */
[----:B------:R-:W-:Y:S02]  /*10070*/  IMAD.MOV.U32 R209, RZ, RZ, R159 ;  /* 0x000000ffffd17224 */ /* 0x000fe400078e009f */
[----:B------:R-:W-:Y:S02]  /*10080*/  IMAD.MOV.U32 R222, RZ, RZ, R158 ;  /* 0x000000ffffde7224 */ /* 0x000fe400078e009e */
        /* <DEDUP_REMOVED lines=29> */
[----:B------:R-:W-:Y:S01]  /*10260*/  IMAD.WIDE.U32 R2, R2, -0x2daee0ad, RZ ;  /* 0xd2511f5302027825 */ /* 0x000fe200078e00ff */
[----:B------:R-:W-:-:S03]  /*10270*/  @!P3 HFMA2.BF16_V2 R39, -RZ.H0_H0, RZ.H0_H0, -R182.H0_H0 ;  /* 0x200000ffff27b231 */ /* 0x000fc600003409b6 */
[----:B------:R-:W-:Y:S02]  /*10280*/  IMAD.MOV.U32 R78, RZ, RZ, R16 ;  /* 0x000000ffff4e7224 */ /* 0x000fe400078e0010 */
[----:B------:R-:W-:Y:S01]  /*10290*/  FADD.FTZ R16, R7, R50 ;  /* 0x0000003207107221 */ /* 0x000fe20000010000 */
[----:B------:R-:W-:Y:S01]  /*102a0*/  LOP3.LUT R3, R3, UR11, R4, 0x96, !PT ;  /* 0x0000000b03037c12 */ /* 0x000fe2000f8e9604 */
[----:B------:R-:W-:Y:S01]  /*102b0*/  IMAD.WIDE.U32 R6, R0, -0x326172a9, RZ ;  /* 0xcd9e8d5700067825 */ /* 0x000fe200078e00ff */
[----:B------:R-:W-:Y:S02]  /*102c0*/  PRMT R40, R182, 0x5410, R181 ;  /* 0x00005410b6287816 */ /* 0x000fe400000000b5 */
[----:B------:R-:W-:Y:S01]  /*102d0*/  @!P3 PRMT R182, R39, 0x5410, RZ ;  /* 0x0000541027b6b816 */ /* 0x000fe200000000ff */
[----:B------:R-:W-:Y:S01]  /*102e0*/  IMAD.WIDE.U32 R4, R3, -0x326172a9, RZ ;  /* 0xcd9e8d5703047825 */ /* 0x000fe200078e00ff */
[----:B------:R-:W-:-:S03]  /*102f0*/  LOP3.LUT R0, R7, UR12, R246, 0x96, !PT ;  /* 0x0000000c07007c12 */ /* 0x000fc6000f8e96f6 */
[----:B------:R-:W-:Y:S01]  /*10300*/  IMAD.MOV.U32 R39, RZ, RZ, R95 ;  /* 0x000000ffff277224 */ /* 0x000fe200078e005f */
[C---:B------:R-:W-:Y:S01]  /*10310*/  PRMT R184, R9.reuse, 0x7610, R184 ;  /* 0x0000761009b87816 */ /* 0x040fe200000000b8 */
[----:B------:R-:W-:Y:S01]  /*10320*/  IMAD.MOV.U32 R95, RZ, RZ, R208 ;  /* 0x000000ffff5f7224 */ /* 0x000fe200078e00d0 */
[----:B------:R-:W-:Y:S01]  /*10330*/  PRMT R183, R9, 0x7632, R183 ;  /* 0x0000763209b77816 */ /* 0x000fe200000000b7 */
[----:B------:R-:W-:Y:S02]  /*10340*/  IMAD.MOV.U32 R208, RZ, RZ, R8 ;  /* 0x000000ffffd07224 */ /* 0x000fe400078e0008 */
[----:B------:R-:W-:Y:S01]  /*10350*/  IMAD.WIDE.U32 R8, R0, -0x2daee0ad, RZ ;  /* 0xd2511f5300087825 */ /* 0x000fe200078e00ff */
[----:B------:R-:W-:-:S05]  /*10360*/  LOP3.LUT R0, R5, UR10, R6, 0x96, !PT ;  /* 0x0000000a05007c12 */ /* 0x000fca000f8e9606 */
[----:B------:R-:W-:Y:S01]  /*10370*/  IMAD.WIDE.U32 R6, R0, -0x2daee0ad, RZ ;  /* 0xd2511f5300067825 */ /* 0x000fe200078e00ff */
[----:B------:R-:W-:Y:S01]  /*10380*/  LOP3.LUT R9, R9, UR9, R2, 0x96, !PT ;  /* 0x0000000909097c12 */ /* 0x000fe2000f8e9602 */
[----:B------:R-:W-:-:S03]  /*10390*/  @!P5 HFMA2.BF16_V2 R42, -RZ.H0_H0, RZ.H0_H0, -R184.H0_H0 ;  /* 0x200000ffff2ad231 */ /* 0x000fc600003409b8 */
[----:B------:R-:W-:Y:S01]  /*103a0*/  LOP3.LUT R2, R7, UR7, R8, 0x96, !PT ;  /* 0x0000000707027c12 */ /* 0x000fe2000f8e9608 */
[----:B------:R-:W-:Y:S01]  /*103b0*/  IMAD.WIDE.U32 R8, R9, -0x326172a9, RZ ;  /* 0xcd9e8d5709087825 */ /* 0x000fe200078e00ff */
[----:B------:R-:W-:-:S03]  /*103c0*/  PRMT R43, R184, 0x5410, R183 ;  /* 0x00005410b82b7816 */ /* 0x000fc600000000b7 */
[----:B------:R-:W-:Y:S01]  /*103d0*/  IMAD.WIDE.U32 R2, R2, -0x326172a9, RZ ;  /* 0xcd9e8d5702027825 */ /* 0x000fe200078e00ff */
[----:B------:R-:W-:Y:S01]  /*103e0*/  @!P5 PRMT R184, R42, 0x5410, RZ ;  /* 0x000054102ab8d816 */ /* 0x000fe200000000ff */
[----:B------:R-:W-:Y:S01]  /*103f0*/  @!P2 HFMA2.BF16_V2 R37, -RZ.H0_H0, RZ.H0_H0, -R181.H0_H0 ;  /* 0x200000ffff25a231 */ /* 0x000fe200003409b5 */
[----:B------:R-:W-:Y:S02]  /*10400*/  ISETP.GE.U32.AND P5, PT, R96, R10, PT ;  /* 0x0000000a6000720c */ /* 0x000fe40003fa6070 */
[----:B------:R-:W-:Y:S02]  /*10410*/  LOP3.LUT R10, R9, UR8, R4, 0x96, !PT ;  /* 0x00000008090a7c12 */ /* 0x000fe4000f8e9604 */
[----:B------:R-:W-:Y:S02]  /*10420*/  LOP3.LUT R4, R2, 0xff, RZ, 0xc0, !PT ;  /* 0x000000ff02047812 */ /* 0x000fe400078ec0ff */
[----:B------:R-:W-:Y:S02]  /*10430*/  @!P2 PRMT R181, R37, 0x5410, RZ ;  /* 0x0000541025b5a816 */ /* 0x000fe400000000ff */
[----:B------:R-:W-:-:S02]  /*10440*/  ISETP.GE.U32.AND P2, PT, R96, R4, PT ;  /* 0x000000046000720c */ /* 0x000fc40003f46070 */
[----:B------:R-:W-:Y:S01]  /*10450*/  SHF.R.U32.HI R4, RZ, 0x8, R11 ;  /* 0x00000008ff047819 */ /* 0x000fe2000001160b */
[----:B------:R-:W-:Y:S01]  /*10460*/  @!P4 HFMA2.BF16_V2 R41, -RZ.H0_H0, RZ.H0_H0, -R183.H0_H0 ;  /* 0x200000ffff29c231 */ /* 0x000fe200003409b7 */
[----:B------:R-:W-:Y:S02]  /*10470*/  LOP3.LUT R5, R3, UR17, R8, 0x96, !PT ;  /* 0x0000001103057c12 */ /* 0x000fe4000f8e9608 */
[----:B------:R-:W-:Y:S02]  /*10480*/  LOP3.LUT R7, R2, 0xffff, RZ, 0xc0, !PT ;  /* 0x0000ffff02077812 */ /* 0x000fe400078ec0ff */
[--C-:B------:R-:W-:Y:S02]  /*10490*/  SHF.R.U32.HI R9, RZ, 0x10, R2.reuse ;  /* 0x00000010ff097819 */ /* 0x100fe40000011602 */
[----:B------:R-:W-:Y:S02]  /*104a0*/  SHF.R.U32.HI R3, RZ, 0x18, R2 ;  /* 0x00000018ff037819 */ /* 0x000fe40000011602 */
[----:B------:R-:W-:-:S02]  /*104b0*/  LOP3.LUT R2, R4, 0xffff, RZ, 0xc0, !PT ;  /* 0x0000ffff04027812 */ /* 0x000fc400078ec0ff */
[----:B------:R-:W-:Y:S02]  /*104c0*/  @!P4 PRMT R183, R41, 0x5410, RZ ;  /* 0x0000541029b7c816 */ /* 0x000fe400000000ff */
[C---:B------:R-:W-:Y:S02]  /*104d0*/  ISETP.GE.U32.AND P3, PT, R96.reuse, R3, PT ;  /* 0x000000036000720c */ /* 0x040fe40003f66070 */
[----:B------:R-:W-:Y:S01]  /*104e0*/  ISETP.GE.U32.AND P4, PT, R96, R2, PT ;  /* 0x000000026000720c */ /* 0x000fe20003f86070 */
[----:B------:R-:W-:Y:S02]  /*104f0*/  IMAD.MOV.U32 R96, RZ, RZ, R85 ;  /* 0x000000ffff607224 */ /* 0x000fe400078e0055 */
[----:B------:R-:W-:Y:S02]  /*10500*/  IMAD.MOV.U32 R85, RZ, RZ, R95 ;  /* 0x000000ffff557224 */ /* 0x000fe400078e005f */
[----:B------:R-:W-:Y:S02]  /*10510*/  IMAD.MOV.U32 R95, RZ, RZ, R94 ;  /* 0x000000ffff5f7224 */ /* 0x000fe400078e005e */
[----:B------:R-:W-:-:S02]  /*10520*/  IMAD.MOV.U32 R94, RZ, RZ, R131 ;  /* 0x000000ffff5e7224 */ /* 0x000fc400078e0083 */
[----:B------:R-:W-:Y:S02]  /*10530*/  IMAD.MOV.U32 R131, RZ, RZ, R248 ;  /* 0x000000ffff837224 */ /* 0x000fe400078e00f8 */
[----:B------:R1:W-:Y:S08]  /*10540*/  MUFU.EX2 R248, R112 ;  /* 0x0000007000f87308 */ /* 0x0003f00000000800 */
[----:B------:R-:W2:Y:S01]  /*10550*/  MUFU.EX2 R0, R48 ;  /* 0x0000003000007308 */ /* 0x000ea20000000800 */
[----:B-1----:R-:W1:Y:S01]  /*10560*/  LDC.U8 R112, c[0x0][0x2d8] ;  /* 0x0000b600ff707b82 */ /* 0x002e620000000000 */
[C---:B------:R-:W-:Y:S01]  /*10570*/  PRMT R180, R36.reuse, 0x7610, R180 ;  /* 0x0000761024b47816 */ /* 0x040fe200000000b4 */
[----:B------:R-:W-:Y:S01]  /*10580*/  IMAD.MOV.U32 R50, RZ, RZ, R79 ;  /* 0x000000ffff327224 */ /* 0x000fe200078e004f */
[----:B------:R-:W-:Y:S01]  /*10590*/  PRMT R179, R36, 0x7632, R179 ;  /* 0x0000763224b37816 */ /* 0x000fe200000000b3 */
[----:B------:R-:W-:-:S02]  /*105a0*/  IMAD.MOV.U32 R79, RZ, RZ, R223 ;  /* 0x000000ffff4f7224 */ /* 0x000fc400078e00df */
[----:B------:R-:W-:Y:S01]  /*105b0*/  @!P6 HFMA2.BF16_V2 R44, -RZ.H0_H0, RZ.H0_H0, -R180.H0_H0 ;  /* 0x200000ffff2ce231 */ /* 0x000fe200003409b4 */
[----:B------:R-:W3:Y:S01]  /*105c0*/  MUFU.EX2 R223, R113 ;  /* 0x0000007100df7308 */ /* 0x000ee20000000800 */
[C---:B--2---:R-:W-:Y:S01]  /*105d0*/  F2FP.BF16.PACK_AB R3, R0.reuse, R25 ;  /* 0x000000190003723e */ /* 0x044fe200000010ff */
[----:B------:R-:W-:Y:S01]  /*105e0*/  FADD.FTZ R8, R0, R35 ;  /* 0x0000002300087221 */ /* 0x000fe20000010000 */
[----:B------:R-:W-:Y:S02]  /*105f0*/  LOP3.LUT R0, R14, 0xff, RZ, 0xc0, !PT ;  /* 0x000000ff0e007812 */ /* 0x000fe400078ec0ff */
[----:B------:R-:W-:Y:S02]  /*10600*/  PRMT R25, R180, 0x5410, R179 ;  /* 0x00005410b4197816 */ /* 0x000fe400000000b3 */
[----:B------:R-:W-:Y:S01]  /*10610*/  @!P6 PRMT R180, R44, 0x5410, RZ ;  /* 0x000054102cb4e816 */ /* 0x000fe200000000ff */
[----:B------:R-:W-:Y:S01]  /*10620*/  @!P4 HFMA2.BF16_V2 R46, -RZ.H0_H0, RZ.H0_H0, -R179.H0_H0 ;  /* 0x200000ffff2ec231 */ /* 0x000fe200003409b3 */
[----:B-1----:R-:W-:-:S02]  /*10630*/  ISETP.GE.U32.AND P6, PT, R112, R0, PT ;  /* 0x000000007000720c */ /* 0x002fc40003fc6070 */
[----:B------:R-:W-:-:S04]  /*10640*/  SHF.R.U32.HI R0, RZ, 0x8, R7 ;  /* 0x00000008ff007819 */ /* 0x000fc80000011607 */
[----:B------:R-:W-:Y:S02]  /*10650*/  LOP3.LUT R0, R0, 0xffff, RZ, 0xc0, !PT ;  /* 0x0000ffff00007812 */ /* 0x000fe400078ec0ff */
[----:B------:R-:W-:Y:S02]  /*10660*/  @!P4 PRMT R179, R46, 0x5410, RZ ;  /* 0x000054102eb3c816 */ /* 0x000fe400000000ff */
[----:B------:R-:W-:Y:S02]  /*10670*/  ISETP.GE.U32.AND P4, PT, R112, R0, PT ;  /* 0x000000007000720c */ /* 0x000fe40003f86070 */
[----:B---3--:R-:W-:-:S04]  /*10680*/  F2FP.BF16.PACK_AB R0, R223, R248 ;  /* 0x000000f8df00723e */ /* 0x008fc800000010ff */
[C---:B------:R-:W-:Y:S02]  /*10690*/  PRMT R178, R0.reuse, 0x7610, R178 ;  /* 0x0000761000b27816 */ /* 0x040fe400000000b2 */
[----:B------:R-:W-:-:S03]  /*106a0*/  PRMT R177, R0, 0x7632, R177 ;  /* 0x0000763200b17816 */ /* 0x000fc600000000b1 */
[----:B------:R-:W-:Y:S01]  /*106b0*/  @!P6 HFMA2.BF16_V2 R47, -RZ.H0_H0, RZ.H0_H0, -R178.H0_H0 ;  /* 0x200000ffff2fe231 */ /* 0x000fe200003409b2 */
[----:B------:R-:W-:Y:S02]  /*106c0*/  LOP3.LUT R0, R5, 0xff, RZ, 0xc0, !PT ;  /* 0x000000ff05007812 */ /* 0x000fe400078ec0ff */
[----:B------:R-:W-:Y:S02]  /*106d0*/  PRMT R36, R178, 0x5410, R177 ;  /* 0x00005410b2247816 */ /* 0x000fe400000000b1 */
[----:B------:R-:W-:Y:S02]  /*106e0*/  @!P6 PRMT R178, R47, 0x5410, RZ ;  /* 0x000054102fb2e816 */ /* 0x000fe400000000ff */
[----:B------:R-:W-:Y:S02]  /*106f0*/  ISETP.GE.U32.AND P6, PT, R112, R0, PT ;  /* 0x000000007000720c */ /* 0x000fe40003fc6070 */
[----:B------:R-:W-:Y:S01]  /*10700*/  LOP3.LUT R0, R5, 0xffff, RZ, 0xc0, !PT ;  /* 0x0000ffff05007812 */ /* 0x000fe200078ec0ff */
[----:B------:R-:W-:Y:S03]  /*10710*/  MUFU.EX2 R7, R70 ;  /* 0x0000004600077308 */ /* 0x000fe60000000800 */
[----:B------:R-:W-:-:S05]  /*10720*/  SHF.R.U32.HI R2, RZ, 0x8, R0 ;  /* 0x00000008ff027819 */ /* 0x000fca0000011600 */
[----:B------:R-:W1:Y:S01]  /*10730*/  MUFU.EX2 R0, R68 ;  /* 0x0000004400007308 */ /* 0x000e620000000800 */
[----:B------:R-:W-:Y:S01]  /*10740*/  @!P5 HFMA2.BF16_V2 R49, -RZ.H0_H0, RZ.H0_H0, -R177.H0_H0 ;  /* 0x200000ffff31d231 */ /* 0x000fe200003409b1 */
[----:B------:R-:W-:Y:S02]  /*10750*/  PRMT R4, R3, 0x7610, R4 ;  /* 0x0000761003047816 */ /* 0x000fe40000000004 */
[----:B------:R-:W-:Y:S01]  /*10760*/  LOP3.LUT R2, R2, 0xffff, RZ, 0xc0, !PT ;  /* 0x0000ffff02027812 */ /* 0x000fe200078ec0ff */
[--C-:B------:R-:W-:Y:S01]  /*10770*/  FADD.FTZ R11, R27, R16.reuse ;  /* 0x000000101b0b7221 */ /* 0x100fe20000010000 */
[----:B------:R-:W-:Y:S01]  /*10780*/  @!P5 PRMT R177, R49, 0x5410, RZ ;  /* 0x0000541031b1d816 */ /* 0x000fe200000000ff */
[----:B------:R-:W-:Y:S01]  /*10790*/  @!P6 HFMA2.BF16_V2 R51, -RZ.H0_H0, RZ.H0_H0, -R4.H0_H0 ;  /* 0x200000ffff33e231 */ /* 0x000fe20000340904 */
[----:B------:R-:W-:Y:S02]  /*107a0*/  PRMT R16, R3, 0x7632, R16 ;  /* 0x0000763203107816 */ /* 0x000fe40000000010 */
[----:B------:R-:W-:Y:S01]  /*107b0*/  ISETP.GE.U32.AND P5, PT, R112, R2, PT ;  /* 0x000000027000720c */ /* 0x000fe20003fa6070 */
[----:B------:R-:W-:Y:S01]  /*107c0*/  IMAD.MOV.U32 R251, RZ, RZ, R39 ;  /* 0x000000fffffb7224 */ /* 0x000fe200078e0027 */
[----:B------:R-:W-:-:S02]  /*107d0*/  LOP3.LUT R2, R9, 0xff, RZ, 0xc0, !PT ;  /* 0x000000ff09027812 */ /* 0x000fc400078ec0ff */
[----:B------:R-:W-:Y:S01]  /*107e0*/  PRMT R39, R4, 0x5410, R16 ;  /* 0x0000541004277816 */ /* 0x000fe20000000010 */
[----:B-1----:R-:W-:Y:S01]  /*107f0*/  FADD.FTZ R9, R0, R8 ;  /* 0x0000000800097221 */ /* 0x002fe20000010000 */
[----:B------:R-:W-:Y:S02]  /*10800*/  @!P6 PRMT R4, R51, 0x5410, RZ ;  /* 0x000054103304e816 */ /* 0x000fe400000000ff */
[----:B------:R-:W-:Y:S02]  /*10810*/  F2FP.BF16.PACK_AB R8, R7, R0 ;  /* 0x000000000708723e */ /* 0x000fe400000010ff */
[----:B------:R-:W-:Y:S01]  /*10820*/  ISETP.GE.U32.AND P6, PT, R112, R2, PT ;  /* 0x000000027000720c */ /* 0x000fe20003fc6070 */
[----:B------:R-:W-:Y:S01]  /*10830*/  IMAD.WIDE.U32 R2, R10, -0x2daee0ad, RZ ;  /* 0xd2511f530a027825 */ /* 0x000fe200078e00ff */
[C---:B------:R-:W-:Y:S02]  /*10840*/  PRMT R175, R8.reuse, 0x7632, R175 ;  /* 0x0000763208af7816 */ /* 0x040fe400000000af */
[----:B------:R-:W-:-:S02]  /*10850*/  PRMT R176, R8, 0x7610, R176 ;  /* 0x0000761008b07816 */ /* 0x000fc400000000b0 */
[----:B------:R-:W-:Y:S01]  /*10860*/  LOP3.LUT R0, R3, UR16, R6, 0x96, !PT ;  /* 0x0000001003007c12 */ /* 0x000fe2000f8e9606 */
[----:B------:R-:W-:Y:S01]  /*10870*/  @!P4 HFMA2.BF16_V2 R56, -RZ.H0_H0, RZ.H0_H0, -R175.H0_H0 ;  /* 0x200000ffff38c231 */ /* 0x000fe200003409af */
[C---:B------:R-:W-:Y:S01]  /*10880*/  LOP3.LUT R3, R2.reuse, 0xffff, RZ, 0xc0, !PT ;  /* 0x0000ffff02037812 */ /* 0x040fe200078ec0ff */
[----:B------:R-:W-:Y:S01]  /*10890*/  IMAD.MOV.U32 R250, RZ, RZ, R38 ;  /* 0x000000fffffa7224 */ /* 0x000fe200078e0026 */
[----:B------:R-:W-:Y:S01]  /*108a0*/  LOP3.LUT R6, R2, 0xff, RZ, 0xc0, !PT ;  /* 0x000000ff02067812 */ /* 0x000fe200078ec0ff */
[----:B------:R-:W-:Y:S01]  /*108b0*/  @!P2 HFMA2.BF16_V2 R55, -RZ.H0_H0, RZ.H0_H0, -R176.H0_H0 ;  /* 0x200000ffff37a231 */ /* 0x000fe200003409b0 */
[--C-:B------:R-:W-:Y:S02]  /*108c0*/  SHF.R.U32.HI R10, RZ, 0x10, R2.reuse ;  /* 0x00000010ff0a7819 */ /* 0x100fe40000011602 */
[----:B------:R-:W-:Y:S02]  /*108d0*/  SHF.R.U32.HI R2, RZ, 0x18, R2 ;  /* 0x00000018ff027819 */ /* 0x000fe40000011602 */
[----:B------:R-:W-:-:S02]  /*108e0*/  SHF.R.U32.HI R3, RZ, 0x8, R3 ;  /* 0x00000008ff037819 */ /* 0x000fc40000011603 */
[----:B------:R-:W-:Y:S02]  /*108f0*/  PRMT R38, R176, 0x5410, R175 ;  /* 0x00005410b0267816 */ /* 0x000fe400000000af */
[----:B------:R-:W-:Y:S01]  /*10900*/  @!P4 PRMT R175, R56, 0x5410, RZ ;  /* 0x0000541038afc816 */ /* 0x000fe200000000ff */
[----:B------:R-:W-:Y:S01]  /*10910*/  IMAD.MOV.U32 R56, RZ, RZ, R250 ;  /* 0x000000ffff387224 */ /* 0x000fe200078e00fa */
[----:B------:R-:W-:Y:S01]  /*10920*/  @!P2 PRMT R176, R55, 0x5410, RZ ;  /* 0x0000541037b0a816 */ /* 0x000fe200000000ff */
[----:B------:R-:W-:Y:S01]  /*10930*/  IMAD.MOV.U32 R250, RZ, RZ, R95 ;  /* 0x000000fffffa7224 */ /* 0x000fe200078e005f */
[----:B------:R-:W-:Y:S01]  /*10940*/  LOP3.LUT R3, R3, 0xffff, RZ, 0xc0, !PT ;  /* 0x0000ffff03037812 */ /* 0x000fe200078ec0ff */
[----:B------:R-:W-:Y:S01]  /*10950*/  IMAD.MOV.U32 R95, RZ, RZ, R210 ;  /* 0x000000ffff5f7224 */ /* 0x000fe200078e00d2 */
[----:B------:R-:W-:Y:S01]  /*10960*/  ISETP.GE.U32.AND P2, PT, R112, R2, PT ;  /* 0x000000027000720c */ /* 0x000fe20003f46070 */
[----:B------:R-:W-:Y:S01]  /*10970*/  MUFU.EX2 R210, R83 ;  /* 0x0000005300d27308 */ /* 0x000fe20000000800 */
[----:B------:R-:W-:Y:S01]  /*10980*/  @!P5 HFMA2.BF16_V2 R52, -RZ.H0_H0, RZ.H0_H0, -R16.H0_H0 ;  /* 0x200000ffff34d231 */ /* 0x000fe20000340910 */
[----:B------:R-:W-:-:S02]  /*10990*/  PRMT R173, R69, 0x7632, R173 ;  /* 0x0000763245ad7816 */ /* 0x000fc400000000ad */
[----:B------:R-:W-:-:S04]  /*109a0*/  ISETP.GE.U32.AND P4, PT, R112, R3, PT ;  /* 0x000000037000720c */ /* 0x000fc80003f86070 */
[----:B------:R-:W1:Y:S01]  /*109b0*/  MUFU.EX2 R2, R82 ;  /* 0x0000005200027308 */ /* 0x000e620000000800 */
[----:B------:R-:W-:Y:S02]  /*109c0*/  LOP3.LUT R3, R0, 0xffff, RZ, 0xc0, !PT ;  /* 0x0000ffff00037812 */ /* 0x000fe400078ec0ff */
[----:B------:R-:W-:Y:S01]  /*109d0*/  PRMT R174, R69, 0x7610, R174 ;  /* 0x0000761045ae7816 */ /* 0x000fe200000000ae */
[----:B------:R-:W-:Y:S01]  /*109e0*/  @!P3 HFMA2.BF16_V2 R58, -RZ.H0_H0, RZ.H0_H0, -R173.H0_H0 ;  /* 0x200000ffff3ab231 */ /* 0x000fe200003409ad */
[----:B------:R-:W-:Y:S02]  /*109f0*/  @!P5 PRMT R16, R52, 0x5410, RZ ;  /* 0x000054103410d816 */ /* 0x000fe400000000ff */
[----:B------:R-:W-:Y:S02]  /*10a00*/  ISETP.GE.U32.AND P5, PT, R112, R6, PT ;  /* 0x000000067000720c */ /* 0x000fe40003fa6070 */
[----:B------:R-:W-:Y:S01]  /*10a10*/  SHF.R.U32.HI R3, RZ, 0x8, R3 ;  /* 0x00000008ff037819 */ /* 0x000fe20000011603 */
[----:B------:R-:W-:Y:S01]  /*10a20*/  @!P6 HFMA2.BF16_V2 R57, -RZ.H0_H0, RZ.H0_H0, -R174.H0_H0 ;  /* 0x200000ffff39e231 */ /* 0x000fe200003409ae */
[----:B------:R-:W-:-:S02]  /*10a30*/  LOP3.LUT R6, R0, 0xff, RZ, 0xc0, !PT ;  /* 0x000000ff00067812 */ /* 0x000fc400078ec0ff */
[----:B------:R-:W-:Y:S01]  /*10a40*/  PRMT R37, R174, 0x5410, R173 ;  /* 0x00005410ae257816 */ /* 0x000fe200000000ad */
[----:B------:R-:W-:Y:S01]  /*10a50*/  IMAD.MOV.U32 R247, RZ, RZ, R85 ;  /* 0x000000fffff77224 */ /* 0x000fe200078e0055 */
[----:B------:R-:W-:Y:S02]  /*10a60*/  @!P3 PRMT R173, R58, 0x5410, RZ ;  /* 0x000054103aadb816 */ /* 0x000fe400000000ff */
[----:B------:R-:W-:Y:S01]  /*10a70*/  LOP3.LUT R3, R3, 0xffff, RZ, 0xc0, !PT ;  /* 0x0000ffff03037812 */ /* 0x000fe200078ec0ff */
[----:B------:R-:W-:Y:S01]  /*10a80*/  IMAD.MOV.U32 R85, RZ, RZ, R222 ;  /* 0x000000ffff557224 */ /* 0x000fe200078e00de */
[C---:B------:R-:W-:Y:S01]  /*10a90*/  ISETP.GE.U32.AND P3, PT, R112.reuse, R6, PT ;  /* 0x000000067000720c */ /* 0x040fe20003f66070 */
[----:B------:R-:W-:Y:S01]  /*10aa0*/  IMAD.MOV.U32 R69, RZ, RZ, R213 ;  /* 0x000000ffff457224 */ /* 0x000fe200078e00d5 */
[----:B------:R-:W-:Y:S01]  /*10ab0*/  @!P6 PRMT R174, R57, 0x5410, RZ ;  /* 0x0000541039aee816 */ /* 0x000fe200000000ff */
[----:B------:R-:W-:Y:S01]  /*10ac0*/  MUFU.EX2 R222, R87 ;  /* 0x0000005700de7308 */ /* 0x000fe20000000800 */
[----:B------:R-:W-:-:S02]  /*10ad0*/  ISETP.GE.U32.AND P6, PT, R112, R3, PT ;  /* 0x000000037000720c */ /* 0x000fc40003fc6070 */
[----:B-1----:R-:W-:-:S05]  /*10ae0*/  F2FP.BF16.PACK_AB R3, R210, R2 ;  /* 0x00000002d203723e */ /* 0x002fca00000010ff */
[----:B------:R-:W1:Y:S01]  /*10af0*/  MUFU.EX2 R213, R97 ;  /* 0x0000006100d57308 */ /* 0x000e620000000800 */
[C---:B------:R-:W-:Y:S01]  /*10b00*/  PRMT R172, R3.reuse, 0x7610, R172 ;  /* 0x0000761003ac7816 */ /* 0x040fe200000000ac */
[----:B------:R-:W-:Y:S02]  /*10b10*/  IMAD.MOV.U32 R42, RZ, RZ, R209 ;  /* 0x000000ffff2a7224 */ /* 0x000fe400078e00d1 */
[----:B------:R-:W-:Y:S01]  /*10b20*/  IMAD.MOV.U32 R68, RZ, RZ, R212 ;  /* 0x000000ffff447224 */ /* 0x000fe200078e00d4 */
[----:B------:R-:W-:Y:S01]  /*10b30*/  PRMT R139, R3, 0x7632, R139 ;  /* 0x00007632038b7816 */ /* 0x000fe2000000008b */
[----:B------:R-:W-:Y:S01]  /*10b40*/  FADD.FTZ R7, R7, R9 ;  /* 0x0000000907077221 */ /* 0x000fe20000010000 */
[----:B------:R-:W-:Y:S01]  /*10b50*/  @!P3 HFMA2.BF16_V2 R59, -RZ.H0_H0, RZ.H0_H0, -R172.H0_H0 ;  /* 0x200000ffff3bb231 */ /* 0x000fe200003409ac */
[----:B------:R-:W-:Y:S01]  /*10b60*/  MUFU.EX2 R212, R86 ;  /* 0x0000005600d47308 */ /* 0x000fe20000000800 */
[----:B------:R-:W-:Y:S01]  /*10b70*/  LOP3.LUT R3, R10, 0xff, RZ, 0xc0, !PT ;  /* 0x000000ff0a037812 */ /* 0x000fe200078ec0ff */
[----:B------:R-:W-:Y:S01]  /*10b80*/  FADD.FTZ R8, R24, R11 ;  /* 0x0000000b18087221 */ /* 0x000fe20000010000 */
[----:B------:R-:W-:Y:S01]  /*10b90*/  PRMT R51, R172, 0x5410, R139 ;  /* 0x00005410ac337816 */ /* 0x000fe2000000008b */
[----:B------:R-:W-:-:S04]  /*10ba0*/  IMAD.MOV.U32 R246, RZ, RZ, R96 ;  /* 0x000000fffff67224 */ /* 0x000fc800078e0060 */
[----:B------:R-:W2:Y:S01]  /*10bb0*/  MUFU.EX2 R209, R98 ;  /* 0x0000006200d17308 */ /* 0x000ea20000000800 */
[----:B------:R-:W-:Y:S01]  /*10bc0*/  FADD.FTZ R96, R2, R7 ;  /* 0x0000000702607221 */ /* 0x000fe20000010000 */
[----:B------:R-:W-:Y:S01]  /*10bd0*/  @!P3 PRMT R172, R59, 0x5410, RZ ;  /* 0x000054103bacb816 */ /* 0x000fe200000000ff */
[----:B------:R-:W-:Y:S01]  /*10be0*/  IMAD.MOV.U32 R14, RZ, RZ, R242 ;  /* 0x000000ffff0e7224 */ /* 0x000fe200078e00f2 */
[----:B-1----:R-:W-:Y:S01]  /*10bf0*/  F2FP.BF16.PACK_AB R2, R213, R222 ;  /* 0x000000ded502723e */ /* 0x002fe200000010ff */
[----:B------:R-:W-:Y:S01]  /*10c00*/  IMAD.MOV.U32 R57, RZ, RZ, R251 ;  /* 0x000000ffff397224 */ /* 0x000fe200078e00fb */
[----:B------:R-:W-:Y:S01]  /*10c10*/  ISETP.GE.U32.AND P3, PT, R112, R3, PT ;  /* 0x000000037000720c */ /* 0x000fe20003f66070 */
[----:B------:R-:W-:Y:S01]  /*10c20*/  FADD.FTZ R3, R15, R8 ;  /* 0x000000080f037221 */ /* 0x000fe20000010000 */
[C---:B------:R-:W-:Y:S01]  /*10c30*/  PRMT R138, R2.reuse, 0x7610, R138 ;  /* 0x00007610028a7816 */ /* 0x040fe2000000008a */
[----:B------:R-:W-:Y:S01]  /*10c40*/  IMAD.MOV.U32 R242, RZ, RZ, R252 ;  /* 0x000000fffff27224 */ /* 0x000fe200078e00fc */
[----:B------:R-:W3:Y:S01]  /*10c50*/  LDL R24, [R1+0x64] ;  /* 0x0000640001187983 */ /* 0x000ee20000100800 */
[----:B------:R-:W-:Y:S01]  /*10c60*/  FADD.FTZ R252, R21, R3 ;  /* 0x0000000315fc7221 */ /* 0x000fe20000010000 */
[----:B------:R-:W-:Y:S01]  /*10c70*/  SHF.R.U32.HI R3, RZ, 0x10, R5 ;  /* 0x00000010ff037819 */ /* 0x000fe20000011605 */
[----:B------:R-:W-:Y:S01]  /*10c80*/  @!P5 HFMA2.BF16_V2 R60, -RZ.H0_H0, RZ.H0_H0, -R138.H0_H0 ;  /* 0x200000ffff3cd231 */ /* 0x000fe2000034098a */
[----:B------:R-:W-:-:S02]  /*10c90*/  PRMT R137, R2, 0x7632, R137 ;  /* 0x0000763202897816 */ /* 0x000fc40000000089 */
[----:B------:R-:W-:Y:S02]  /*10ca0*/  SHF.R.U32.HI R2, RZ, 0x18, R5 ;  /* 0x00000018ff027819 */ /* 0x000fe40000011605 */
[----:B--2---:R-:W-:Y:S01]  /*10cb0*/  F2FP.BF16.PACK_AB R5, R209, R212 ;  /* 0x000000d4d105723e */ /* 0x004fe200000010ff */
[----:B------:R-:W-:Y:S01]  /*10cc0*/  IMAD.MOV.U32 R251, RZ, RZ, R50 ;  /* 0x000000fffffb7224 */ /* 0x000fe200078e0032 */
[----:B------:R-:W-:Y:S02]  /*10cd0*/  LOP3.LUT R3, R3, 0xff, RZ, 0xc0, !PT ;  /* 0x000000ff03037812 */ /* 0x000fe400078ec0ff */
[----:B------:R-:W-:Y:S02]  /*10ce0*/  PRMT R50, R138, 0x5410, R137 ;  /* 0x000054108a327816 */ /* 0x000fe40000000089 */
[----:B------:R-:W-:Y:S02]  /*10cf0*/  @!P5 PRMT R138, R60, 0x5410, RZ ;  /* 0x000054103c8ad816 */ /* 0x000fe400000000ff */
[----:B------:R-:W-:-:S02]  /*10d00*/  PRMT R136, R5, 0x7610, R136 ;  /* 0x0000761005887816 */ /* 0x000fc40000000088 */
[----:B------:R-:W-:Y:S02]  /*10d10*/  ISETP.GE.U32.AND P5, PT, R112, R3, PT ;  /* 0x000000037000720c */ /* 0x000fe40003fa6070 */
[--C-:B------:R-:W-:Y:S02]  /*10d20*/  SHF.R.U32.HI R3, RZ, 0x18, R0.reuse ;  /* 0x00000018ff037819 */ /* 0x100fe40000011600 */
[----:B------:R-:W-:Y:S01]  /*10d30*/  SHF.R.U32.HI R0, RZ, 0x10, R0 ;  /* 0x00000010ff007819 */ /* 0x000fe20000011600 */
[----:B------:R-:W-:Y:S01]  /*10d40*/  @!P3 HFMA2.BF16_V2 R63, -RZ.H0_H0, RZ.H0_H0, -R136.H0_H0 ;  /* 0x200000ffff3fb231 */ /* 0x000fe20000340988 */
[----:B------:R-:W-:Y:S01]  /*10d50*/  PRMT R35, R5, 0x7632, R35 ;  /* 0x0000763205237816 */ /* 0x000fe20000000023 */
[----:B------:R-:W-:Y:S01]  /*10d60*/  UIADD3 UR4, UR31, -0x4498517b, URZ ;  /* 0xbb67ae851f047890 */ /* 0x000fe2000fffe03f */
[----:B------:R-:W-:Y:S02]  /*10d70*/  LOP3.LUT R0, R0, 0xff, RZ, 0xc0, !PT ;  /* 0x000000ff00007812 */ /* 0x000fe400078ec0ff */
[----:B------:R-:W-:-:S02]  /*10d80*/  PRMT R49, R136, 0x5410, R35 ;  /* 0x0000541088317816 */ /* 0x000fc40000000023 */
[----:B------:R-:W-:Y:S02]  /*10d90*/  @!P3 PRMT R136, R63, 0x5410, RZ ;  /* 0x000054103f88b816 */ /* 0x000fe400000000ff */
[----:B------:R-:W-:Y:S02]  /*10da0*/  ISETP.GE.U32.AND P3, PT, R112, R0, PT ;  /* 0x000000007000720c */ /* 0x000fe40003f66070 */
[----:B------:R-:W-:Y:S02]  /*10db0*/  LOP3.LUT R0, R69, UR4, R56, 0x96, !PT ;  /* 0x0000000445007c12 */ /* 0x000fe4000f8e9638 */
[----:B------:R-:W2:Y:S01]  /*10dc0*/  LDL R69, [R1+0xa8] ;  /* 0x0000a80001457983 */ /* 0x000ea20000100800 */
[----:B------:R-:W-:Y:S01]  /*10dd0*/  @!P6 HFMA2.BF16_V2 R61, -RZ.H0_H0, RZ.H0_H0, -R139.H0_H0 ;  /* 0x200000ffff3de231 */ /* 0x000fe2000034098b */
[----:B------:R-:W-:-:S04]  /*10de0*/  IMAD.MOV.U32 R44, RZ, RZ, R208 ;  /* 0x000000ffff2c7224 */ /* 0x000fc800078e00d0 */
[----:B------:R-:W-:Y:S02]  /*10df0*/  @!P6 PRMT R139, R61, 0x5410, RZ ;  /* 0x000054103d8be816 */ /* 0x000fe400000000ff */
[----:B------:R-:W-:Y:S01]  /*10e00*/  ISETP.GE.U32.AND P6, PT, R112, R2, PT ;  /* 0x000000027000720c */ /* 0x000fe20003fc6070 */
[----:B------:R-:W-:Y:S08]  /*10e10*/  MUFU.EX2 R208, R101 ;  /* 0x0000006500d07308 */ /* 0x000ff00000000800 */
[----:B------:R-:W1:Y:S01]  /*10e20*/  MUFU.EX2 R2, R100 ;  /* 0x0000006400027308 */ /* 0x000e620000000800 */
[----:B------:R-:W-:-:S02]  /*10e30*/  IMAD.MOV.U32 R113, RZ, RZ, R81 ;  /* 0x000000ffff717224 */ /* 0x000fc400078e0051 */
[----:B------:R-:W-:Y:S02]  /*10e40*/  IMAD.MOV.U32 R81, RZ, RZ, R249 ;  /* 0x000000ffff517224 */ /* 0x000fe400078e00f9 */
[----:B------:R-:W-:Y:S02]  /*10e50*/  IMAD.MOV.U32 R46, RZ, RZ, R244 ;  /* 0x000000ffff2e7224 */ /* 0x000fe400078e00f4 */
[----:B------:R-:W-:Y:S02]  /*10e60*/  IMAD.MOV.U32 R41, RZ, RZ, R245 ;  /* 0x000000ffff297224 */ /* 0x000fe400078e00f5 */
[----:B------:R-:W-:Y:S01]  /*10e70*/  IMAD.WIDE.U32 R244, R0, -0x326172a9, RZ ;  /* 0xcd9e8d5700f47825 */ /* 0x000fe200078e00ff */
[----:B------:R-:W-:-:S03]  /*10e80*/  LOP3.LUT R0, R23, UR13, R68, 0x96, !PT ;  /* 0x0000000d17007c12 */ /* 0x000fc6000f8e9644 */
[----:B-1----:R-:W-:Y:S01]  /*10e90*/  FADD.FTZ R249, R2, R99 ;  /* 0x0000006302f97221 */ /* 0x002fe20000010000 */
[----:B------:R-:W-:Y:S01]  /*10ea0*/  F2FP.BF16.PACK_AB R2, R208, R2 ;  /* 0x00000002d002723e */ /* 0x000fe200000010ff */
[----:B------:R-:W-:-:S03]  /*10eb0*/  IMAD.WIDE.U32 R8, R0, -0x326172a9, RZ ;  /* 0xcd9e8d5700087825 */ /* 0x000fc600078e00ff */
[C---:B------:R-:W-:Y:S02]  /*10ec0*/  PRMT R34, R2.reuse, 0x7610, R34 ;  /* 0x0000761002227816 */ /* 0x040fe40000000022 */
[----:B------:R-:W-:Y:S02]  /*10ed0*/  PRMT R27, R2, 0x7632, R27 ;  /* 0x00007632021b7816 */ /* 0x000fe4000000001b */
[----:B------:R-:W-:Y:S01]  /*10ee0*/  LOP3.LUT R2, R245, UR14, R114, 0x96, !PT ;  /* 0x0000000ef5027c12 */ /* 0x000fe2000f8e9672 */
[----:B------:R-:W-:-:S04]  /*10ef0*/  @!P4 HFMA2.BF16_V2 R62, -RZ.H0_H0, RZ.H0_H0, -R137.H0_H0 ;  /* 0x200000ffff3ec231 */ /* 0x000fc80000340989 */
[----:B------:R-:W-:Y:S01]  /*10f00*/  IMAD.WIDE.U32 R10, R2, -0x2daee0ad, RZ ;  /* 0xd2511f53020a7825 */ /* 0x000fe200078e00ff */
[----:B------:R-:W-:Y:S02]  /*10f10*/  LOP3.LUT R2, R9, UR12, R244, 0x96, !PT ;  /* 0x0000000c09027c12 */ /* 0x000fe4000f8e96f4 */
[----:B------:R-:W-:Y:S02]  /*10f20*/  @!P4 PRMT R137, R62, 0x5410, RZ ;  /* 0x000054103e89c816 */ /* 0x000fe400000000ff */
[----:B------:R-:W-:Y:S01]  /*10f30*/  ISETP.GE.U32.AND P4, PT, R112, R3, PT ;  /* 0x000000037000720c */ /* 0x000fe20003f86070 */
[----:B------:R-:W-:Y:S01]  /*10f40*/  IMAD.WIDE.U32 R2, R2, -0x2daee0ad, RZ ;  /* 0xd2511f5302027825 */ /* 0x000fe200078e00ff */
[----:B------:R-:W-:-:S04]  /*10f50*/  LOP3.LUT R0, R11, UR11, R22, 0x96, !PT ;  /* 0x0000000b0b007c12 */ /* 0x000fc8000f8e9616 */
[----:B------:R-:W-:Y:S01]  /*10f60*/  LOP3.LUT R3, R3, UR9, R10, 0x96, !PT ;  /* 0x0000000903037c12 */ /* 0x000fe2000f8e960a */
[----:B------:R-:W-:-:S05]  /*10f70*/  IMAD.WIDE.U32 R10, R0, -0x326172a9, RZ ;  /* 0xcd9e8d57000a7825 */ /* 0x000fca00078e00ff */
[----:B------:R-:W-:Y:S01]  /*10f80*/  LOP3.LUT R0, R11, UR10, R8, 0x96, !PT ;  /* 0x0000000a0b007c12 */ /* 0x000fe2000f8e9608 */
[----:B------:R-:W-:-:S04]  /*10f90*/  IMAD.MOV.U32 R47, RZ, RZ, R14 ;  /* 0x000000ffff2f7224 */ /* 0x000fc800078e000e */
[----:B------:R-:W-:-:S05]  /*10fa0*/  IMAD.WIDE.U32 R14, R0, -0x2daee0ad, RZ ;  /* 0xd2511f53000e7825 */ /* 0x000fca00078e00ff */
[----:B------:R-:W-:Y:S01]  /*10fb0*/  LOP3.LUT R2, R15, UR7, R2, 0x96, !PT ;  /* 0x000000070f027c12 */ /* 0x000fe2000f8e9602 */
[----:B------:R-:W-:-:S04]  /*10fc0*/  IMAD.WIDE.U32 R8, R3, -0x326172a9, RZ ;  /* 0xcd9e8d5703087825 */ /* 0x000fc800078e00ff */
[----:B------:R-:W-:Y:S01]  /*10fd0*/  IMAD.WIDE.U32 R2, R2, -0x326172a9, RZ ;  /* 0xcd9e8d5702027825 */ /* 0x000fe200078e00ff */
[----:B------:R-:W-:Y:S04]  /*10fe0*/  STG.E.U16 [R12.64+-0x80], R20 ;  /* 0xffff80140c007986 */ /* 0x000fe8000c10151c */
[----:B------:R-:W-:Y:S01]  /*10ff0*/  STG.E.U16 [R12.64+-0x7e], R19 ;  /* 0xffff82130c007986 */ /* 0x000fe2000c10151c */
[----:B------:R-:W-:Y:S02]  /*11000*/  SHF.R.U32.HI R7, RZ, 0x10, R2 ;  /* 0x00000010ff077819 */ /* 0x000fe40000011602 */
[----:B------:R-:W-:Y:S01]  /*11010*/  LOP3.LUT R0, R3, UR17, R8, 0x96, !PT ;  /* 0x0000001103007c12 */ /* 0x000fe2000f8e9608 */
[----:B------:R-:W-:Y:S01]  /*11020*/  STG.E.U16 [R32.64+-0x80], R18 ;  /* 0xffff801220007986 */ /* 0x000fe2000c10151c */
[----:B------:R-:W-:-:S03]  /*11030*/  LOP3.LUT R3, R2, 0xffff, RZ, 0xc0, !PT ;  /* 0x0000ffff02037812 */ /* 0x000fc600078ec0ff */
[----:B------:R-:W-:Y:S01]  /*11040*/  STG.E.U16 [R32.64+-0x7e], R17 ;  /* 0xffff821120007986 */ /* 0x000fe2000c10151c */
[----:B------:R-:W-:-:S03]  /*11050*/  LOP3.LUT R8, R2, 0xff, RZ, 0xc0, !PT ;  /* 0x000000ff02087812 */ /* 0x000fc600078ec0ff */
[----:B------:R1:W-:Y:S01]  /*11060*/  STG.E.U16 [R30.64+-0x80], R4 ;  /* 0xffff80041e007986 */ /* 0x0003e2000c10151c */
[----:B------:R-:W-:Y:S02]  /*11070*/  SHF.R.U32.HI R3, RZ, 0x8, R3 ;  /* 0x00000008ff037819 */ /* 0x000fe40000011603 */
[----:B------:R-:W-:Y:S02]  /*11080*/  LOP3.LUT R10, R9, UR8, R10, 0x96, !PT ;  /* 0x00000008090a7c12 */ /* 0x000fe4000f8e960a */
[----:B------:R-:W-:Y:S02]  /*11090*/  PRMT R15, R8, 0x5410, R3 ;  /* 0x00005410080f7816 */ /* 0x000fe40000000003 */
[----:B-1----:R-:W-:Y:S02]  /*110a0*/  SHF.R.U32.HI R4, RZ, 0x18, R2 ;  /* 0x00000018ff047819 */ /* 0x002fe40000011602 */
        /* <DEDUP_REMOVED lines=27> */
[----:B------:R-:W-:Y:S02]  /*11260*/  PRMT R112, R112, 0x7054, R112 ;  /* 0x0000705470707816 */ /* 0x000fe40000000070 */
[----:B------:R-:W-:-:S03]  /*11270*/  PRMT R17, R0, 0x5410, R2 ;  /* 0x0000541000117816 */ /* 0x000fc60000000002 */
[----:B------:R-:W-:-:S05]  /*11280*/  HSET2.LE.AND R0, R15, R112, PT ;  /* 0x000000700f007233 */ /* 0x000fca0003803000 */
[----:B------:R-:W-:Y:S01]  /*11290*/  LOP3.LUT R10, R0, R53, RZ, 0xc0, !PT ;  /* 0x00000035000a7212 */ /* 0x000fe200078ec0ff */
[----:B------:R-:W-:Y:S01]  /*112a0*/  HSET2.LE.AND R0, R11, R112, PT ;  /* 0x000000700b007233 */ /* 0x000fe20003803000 */
[----:B------:R-:W-:-:S04]  /*112b0*/  IMAD.MOV.U32 R52, RZ, RZ, R79 ;  /* 0x000000ffff347224 */ /* 0x000fc800078e004f */
[----:B------:R-:W-:Y:S01]  /*112c0*/  LOP3.LUT R11, R0, R45, RZ, 0xc0, !PT ;  /* 0x0000002d000b7212 */ /* 0x000fe200078ec0ff */
[----:B------:R-:W-:Y:S01]  /*112d0*/  HSET2.LE.AND R0, R14, R112, PT ;  /* 0x000000700e007233 */ /* 0x000fe20003803000 */
[----:B------:R-:W-:Y:S01]  /*112e0*/  IMAD.MOV.U32 R79, RZ, RZ, R128 ;  /* 0x000000ffff4f7224 */ /* 0x000fe200078e0080 */
[----:B------:R-:W-:-:S03]  /*112f0*/  PRMT R6, R102, 0x7610, R6 ;  /* 0x0000761066067816 */ /* 0x000fc60000000006 */
[----:B------:R-:W-:Y:S01]  /*11300*/  LOP3.LUT R128, R0, R43, RZ, 0xc0, !PT ;  /* 0x0000002b00807212 */ /* 0x000fe200078ec0ff */
[----:B------:R-:W-:Y:S01]  /*11310*/  IMAD.MOV.U32 R55, RZ, RZ, R246 ;  /* 0x000000ffff377224 */ /* 0x000fe200078e00f6 */
[----:B------:R-:W-:Y:S01]  /*11320*/  @!P5 HFMA2.BF16_V2 R72, -RZ.H0_H0, RZ.H0_H0, -R6.H0_H0 ;  /* 0x200000ffff48d231 */ /* 0x000fe20000340906 */
[----:B------:R-:W-:Y:S01]  /*11330*/  PRMT R5, R102, 0x7632, R5 ;  /* 0x0000763266057816 */ /* 0x000fe20000000005 */
[----:B------:R-:W-:Y:S01]  /*11340*/  IMAD.MOV.U32 R246, RZ, RZ, R250 ;  /* 0x000000fffff67224 */ /* 0x000fe200078e00fa */
[--C-:B------:R-:W-:Y:S02]  /*11350*/  HSET2.LE.AND R2, R9, R112.reuse, PT ;  /* 0x0000007009027233 */ /* 0x100fe40003803000 */
[----:B------:R-:W-:Y:S02]  /*11360*/  PRMT R21, R6, 0x5410, R5 ;  /* 0x0000541006157816 */ /* 0x000fe40000000005 */
[----:B------:R-:W-:Y:S01]  /*11370*/  @!P5 PRMT R6, R72, 0x5410, RZ ;  /* 0x000054104806d816 */ /* 0x000fe200000000ff */
[--C-:B------:R-:W-:Y:S01]  /*11380*/  HSET2.LE.AND R3, R8, R112.reuse, PT ;  /* 0x0000007008037233 */ /* 0x100fe20003803000 */
[----:B------:R-:W-:Y:S01]  /*11390*/  STG.E.U16 [R30.64+-0x7e], R16 ;  /* 0xffff82101e007986 */ /* 0x000fe2000c10151c */
[----:B------:R-:W-:Y:S01]  /*113a0*/  LOP3.LUT R8, R2, R80, RZ, 0xc0, !PT ;  /* 0x0000005002087212 */ /* 0x000fe200078ec0ff */
[----:B------:R-:W-:-:S02]  /*113b0*/  HSET2.LE.AND R2, R7, R112, PT ;  /* 0x0000007007027233 */ /* 0x000fc40003803000 */
[----:B------:R1:W-:Y:S01]  /*113c0*/  STG.E.U16 [R28.64+-0x80], R6 ;  /* 0xffff80061c007986 */ /* 0x0003e2000c10151c */
[----:B------:R-:W-:Y:S01]  /*113d0*/  IMAD.MOV.U32 R61, RZ, RZ, R189 ;  /* 0x000000ffff3d7224 */ /* 0x000fe200078e00bd */
[----:B---3--:R-:W-:Y:S01]  /*113e0*/  IADD3 R0, R24, 0x4, RZ ;  /* 0x0000000418007810 */ /* 0x008fe20007ffe0ff */
[----:B------:R-:W-:Y:S02]  /*113f0*/  IMAD.MOV.U32 R24, RZ, RZ, R52 ;  /* 0x000000ffff187224 */ /* 0x000fe400078e0034 */
[----:B------:R-:W-:Y:S02]  /*11400*/  IMAD.MOV.U32 R52, RZ, RZ, R247 ;  /* 0x000000ffff347224 */ /* 0x000fe400078e00f7 */
[----:B------:R-:W-:Y:S02]  /*11410*/  IMAD.MOV.U32 R247, RZ, RZ, R251 ;  /* 0x000000fffff77224 */ /* 0x000fe400078e00fb */
[----:B------:R-:W-:-:S05]  /*11420*/  IMAD.WIDE.U32 R250, R0, -0x326172a9, RZ ;  /* 0xcd9e8d5700fa7825 */ /* 0x000fca00078e00ff */
[----:B--2---:R-:W-:-:S05]  /*11430*/  LOP3.LUT R0, R251, R69, RZ, 0x3c, !PT ;  /* 0x00000045fb007212 */ /* 0x004fca00078e3cff */
[----:B-1----:R-:W-:-:S05]  /*11440*/  IMAD.WIDE.U32 R6, R0, -0x2daee0ad, RZ ;  /* 0xd2511f5300067825 */ /* 0x002fca00078e00ff */
[----:B------:R-:W-:Y:S04]  /*11450*/  STL.64 [R1], R6 ;  /* 0x0000000601007387 */ /* 0x000fe80000100a00 */
[----:B------:R-:W2:Y:S04]  /*11460*/  LDL.LU R60, [R1+0x10] ;  /* 0x00001000013c7983 */ /* 0x000ea80000300800 */
[----:B------:R-:W3:Y:S01]  /*11470*/  LDL.LU R189, [R1+0x108] ;  /* 0x0001080001bd7983 */ /* 0x000ee20000300800 */
[----:B------:R-:W-:-:S03]  /*11480*/  IMAD.MOV.U32 R62, RZ, RZ, R191 ;  /* 0x000000ffff3e7224 */ /* 0x000fc600078e00bf */
[----:B------:R-:W4:Y:S01]  /*11490*/  LDL.LU R191, [R1+0x104] ;  /* 0x0001040001bf7983 */ /* 0x000f220000300800 */
[----:B------:R-:W-:Y:S01]  /*114a0*/  LOP3.LUT R0, R7, UR4, R56, 0x96, !PT ;  /* 0x0000000407007c12 */ /* 0x000fe2000f8e9638 */
[----:B------:R-:W-:Y:S01]  /*114b0*/  IMAD.MOV.U32 R69, RZ, RZ, R55 ;  /* 0x000000ffff457224 */ /* 0x000fe200078e0037 */
[----:B------:R-:W-:Y:S01]  /*114c0*/  @!P6 HFMA2.BF16_V2 R75, -RZ.H0_H0, RZ.H0_H0, -R5.H0_H0 ;  /* 0x200000ffff4be231 */ /* 0x000fe20000340905 */
[----:B------:R-:W-:Y:S02]  /*114d0*/  IMAD.MOV.U32 R55, RZ, RZ, R52 ;  /* 0x000000ffff377224 */ /* 0x000fe400078e0034 */
[----:B------:R-:W-:Y:S02]  /*114e0*/  IMAD.MOV.U32 R70, RZ, RZ, R113 ;  /* 0x000000ffff467224 */ /* 0x000fe400078e0071 */
[----:B------:R-:W-:Y:S02]  /*114f0*/  IMAD.MOV.U32 R52, RZ, RZ, R246 ;  /* 0x000000ffff347224 */ /* 0x000fe400078e00f6 */
[----:B------:R-:W-:-:S02]  /*11500*/  IMAD.MOV.U32 R82, RZ, RZ, R247 ;  /* 0x000000ffff527224 */ /* 0x000fc400078e00f7 */
[----:B------:R-:W-:Y:S02]  /*11510*/  IMAD.MOV.U32 R113, RZ, RZ, R42 ;  /* 0x000000ffff717224 */ /* 0x000fe400078e002a */
[----:B------:R-:W-:Y:S01]  /*11520*/  IMAD.WIDE.U32 R246, R0, -0x326172a9, RZ ;  /* 0xcd9e8d5700f67825 */ /* 0x000fe200078e00ff */
[----:B------:R-:W-:-:S03]  /*11530*/  @!P6 PRMT R5, R75, 0x5410, RZ ;  /* 0x000054104b05e816 */ /* 0x000fc600000000ff */
[----:B------:R-:W-:Y:S02]  /*11540*/  IMAD.MOV.U32 R42, RZ, RZ, R94 ;  /* 0x000000ffff2a7224 */ /* 0x000fe400078e005e */
[----:B------:R-:W-:Y:S01]  /*11550*/  IMAD.MOV.U32 R94, RZ, RZ, R129 ;  /* 0x000000ffff5e7224 */ /* 0x000fe200078e0081 */
[----:B------:R-:W-:Y:S02]  /*11560*/  LOP3.LUT R129, R2, R40, RZ, 0xc0, !PT ;  /* 0x0000002802817212 */ /* 0x000fe400078ec0ff */
[----:B------:R-:W-:Y:S02]  /*11570*/  LOP3.LUT R2, R115, UR15, R250, 0x96, !PT ;  /* 0x0000000f73027c12 */ /* 0x000fe4000f8e96fa */
[----:B------:R-:W-:Y:S01]  /*11580*/  LOP3.LUT R0, R247, UR14, R114, 0x96, !PT ;  /* 0x0000000ef7007c12 */ /* 0x000fe2000f8e9672 */
[----:B------:R1:W-:Y:S01]  /*11590*/  STG.E.U16 [R28.64+-0x7e], R5 ;  /* 0xffff82051c007986 */ /* 0x0003e2000c10151c */
[----:B------:R-:W-:Y:S01]  /*115a0*/  LOP3.LUT R9, R3, R54, RZ, 0xc0, !PT ;  /* 0x0000003603097212 */ /* 0x000fe200078ec0ff */
[----:B------:R-:W-:-:S02]  /*115b0*/  HSET2.LE.AND R3, R4, R112, PT ;  /* 0x0000007004037233 */ /* 0x000fc40003803000 */
[----:B------:R-:W-:-:S04]  /*115c0*/  IMAD.WIDE.U32 R14, R0, -0x2daee0ad, RZ ;  /* 0xd2511f53000e7825 */ /* 0x000fc800078e00ff */
[----:B------:R-:W-:Y:S02]  /*115d0*/  IMAD.MOV.U32 R68, RZ, RZ, R44 ;  /* 0x000000ffff447224 */ /* 0x000fe400078e002c */
[----:B------:R-:W-:Y:S02]  /*115e0*/  IMAD.MOV.U32 R44, RZ, RZ, R41 ;  /* 0x000000ffff2c7224 */ /* 0x000fe400078e0029 */
        /* <DEDUP_REMOVED lines=8> */
[----:B------:R-:W-:Y:S02]  /*11670*/  IMAD.MOV.U32 R78, RZ, RZ, R84 ;  /* 0x000000ffff4e7224 */ /* 0x000fe400078e0054 */
[----:B------:R-:W-:Y:S01]  /*11680*/  IMAD.MOV.U32 R84, RZ, RZ, R130 ;  /* 0x000000ffff547224 */ /* 0x000fe200078e0082 */
[----:B------:R-:W-:Y:S01]  /*11690*/  LOP3.LUT R130, R3, R25, RZ, 0xc0, !PT ;  /* 0x0000001903827212 */ /* 0x000fe200078ec0ff */
[----:B------:R-:W-:Y:S02]  /*116a0*/  IMAD.MOV.U32 R58, RZ, RZ, R24 ;  /* 0x000000ffff3a7224 */ /* 0x000fe400078e0018 */
[----:B------:R-:W-:-:S04]  /*116b0*/  IMAD.WIDE.U32 R2, R2, -0x2daee0ad, RZ ;  /* 0xd2511f5302027825 */ /* 0x000fc800078e00ff */
[----:B------:R-:W-:Y:S01]  /*116c0*/  IMAD.WIDE.U32 R24, R0, -0x2daee0ad, RZ ;  /* 0xd2511f5300187825 */ /* 0x000fe200078e00ff */
[----:B------:R-:W-:-:S04]  /*116d0*/  LOP3.LUT R3, R3, UR9, R14, 0x96, !PT ;  /* 0x0000000903037c12 */ /* 0x000fc8000f8e960e */
[----:B------:R-:W-:Y:S01]  /*116e0*/  LOP3.LUT R2, R25, UR7, R2, 0x96, !PT ;  /* 0x0000000719027c12 */ /* 0x000fe2000f8e9602 */
[----:B------:R-:W-:Y:S01]  /*116f0*/  HSET2.LE.AND R0, R17, R112, PT ;  /* 0x0000007011007233 */ /* 0x000fe20003803000 */
[----:B------:R-:W-:-:S04]  /*11700*/  IMAD.WIDE.U32 R4, R3, -0x326172a9, RZ ;  /* 0xcd9e8d5703047825 */ /* 0x000fc800078e00ff */
[----:B------:R-:W-:-:S04]  /*11710*/  IMAD.WIDE.U32 R2, R2, -0x326172a9, RZ ;  /* 0xcd9e8d5702027825 */ /* 0x000fc800078e00ff */
[----:B------:R-:W-:Y:S01]  /*11720*/  IMAD.MOV.U32 R83, RZ, RZ, R131 ;  /* 0x000000ffff537224 */ /* 0x000fe200078e0083 */
[----:B------:R-:W-:Y:S02]  /*11730*/  LOP3.LUT R131, R0, R36, RZ, 0xc0, !PT ;  /* 0x0000002400837212 */ /* 0x000fe400078ec0ff */
[----:B------:R-:W-:Y:S02]  /*11740*/  LOP3.LUT R0, R3, UR17, R4, 0x96, !PT ;  /* 0x0000001103007c12 */ /* 0x000fe4000f8e9604 */
[C---:B------:R-:W-:Y:S02]  /*11750*/  LOP3.LUT R3, R2.reuse, 0xffff, RZ, 0xc0, !PT ;  /* 0x0000ffff02037812 */ /* 0x040fe400078ec0ff */
[----:B------:R-:W-:Y:S02]  /*11760*/  LOP3.LUT R15, R5, UR8, R6, 0x96, !PT ;  /* 0x00000008050f7c12 */ /* 0x000fe4000f8e9606 */
[----:B------:R-:W-:Y:S02]  /*11770*/  SHF.R.U32.HI R4, RZ, 0x10, R2 ;  /* 0x00000010ff047819 */ /* 0x000fe40000011602 */
[----:B------:R-:W-:-:S02]  /*11780*/  LOP3.LUT R5, R2, 0xff, RZ, 0xc0, !PT ;  /* 0x000000ff02057812 */ /* 0x000fc400078ec0ff */
[----:B------:R-:W-:Y:S02]  /*11790*/  SHF.R.U32.HI R6, RZ, 0x18, R2 ;  /* 0x00000018ff067819 */ /* 0x000fe40000011602 */
[----:B------:R-:W-:Y:S02]  /*117a0*/  SHF.R.U32.HI R2, RZ, 0x8, R3 ;  /* 0x00000008ff027819 */ /* 0x000fe40000011603 */
[----:B------:R-:W-:Y:S02]  /*117b0*/  LOP3.LUT R3, R4, 0xff, RZ, 0xc0, !PT ;  /* 0x000000ff04037812 */ /* 0x000fe400078ec0ff */
[----:B------:R-:W-:Y:S02]  /*117c0*/  PRMT R5, R5, 0x5410, R2 ;  /* 0x0000541005057816 */ /* 0x000fe40000000002 */
[----:B------:R-:W-:Y:S02]  /*117d0*/  LOP3.LUT R2, R0, 0xffff, RZ, 0xc0, !PT ;  /* 0x0000ffff00027812 */ /* 0x000fe400078ec0ff */
[----:B------:R-:W-:-:S02]  /*117e0*/  PRMT R6, R3, 0x5410, R6 ;  /* 0x0000541003067816 */ /* 0x000fc40000000006 */
[----:B------:R-:W-:Y:S02]  /*117f0*/  SHF.R.U32.HI R3, RZ, 0x8, R2 ;  /* 0x00000008ff037819 */ /* 0x000fe40000011602 */
[----:B------:R-:W-:-:S04]  /*11800*/  LOP3.LUT R2, R0, 0xff, RZ, 0xc0, !PT ;  /* 0x000000ff00027812 */ /* 0x000fc800078ec0ff */
[----:B------:R-:W-:Y:S02]  /*11810*/  PRMT R4, R2, 0x5410, R3 ;  /* 0x0000541002047816 */ /* 0x000fe40000000003 */
[--C-:B------:R-:W-:Y:S02]  /*11820*/  SHF.R.U32.HI R3, RZ, 0x10, R0.reuse ;  /* 0x00000010ff037819 */ /* 0x100fe40000011600 */
[----:B------:R-:W-:Y:S02]  /*11830*/  SHF.R.U32.HI R2, RZ, 0x18, R0 ;  /* 0x00000018ff027819 */ /* 0x000fe40000011600 */
[----:B------:R-:W-:-:S04]  /*11840*/  LOP3.LUT R0, R3, 0xff, RZ, 0xc0, !PT ;  /* 0x000000ff03007812 */ /* 0x000fc800078ec0ff */
[----:B------:R-:W-:Y:S01]  /*11850*/  PRMT R14, R0, 0x5410, R2 ;  /* 0x00005410000e7816 */ /* 0x000fe20000000002 */
[--C-:B------:R-:W-:Y:S02]  /*11860*/  HSET2.LE.AND R0, R5, R112.reuse, PT ;  /* 0x0000007005007233 */ /* 0x100fe40003803000 */
[--C-:B------:R-:W-:Y:S01]  /*11870*/  HSET2.LE.AND R2, R6, R112.reuse, PT ;  /* 0x0000007006027233 */ /* 0x100fe20003803000 */
[----:B------:R-:W-:Y:S01]  /*11880*/  IMAD.MOV.U32 R63, RZ, RZ, R194 ;  /* 0x000000ffff3f7224 */ /* 0x000fe200078e00c2 */
[--C-:B------:R-:W-:Y:S01]  /*11890*/  HSET2.LE.AND R3, R4, R112.reuse, PT ;  /* 0x0000007004037233 */ /* 0x100fe20003803000 */
[----:B------:R-:W-:Y:S01]  /*118a0*/  LOP3.LUT R6, R0, R38, RZ, 0xc0, !PT ;  /* 0x0000002600067212 */ /* 0x000fe200078ec0ff */
[----:B------:R-:W-:Y:S01]  /*118b0*/  HSET2.LE.AND R0, R14, R112, PT ;  /* 0x000000700e007233 */ /* 0x000fe20003803000 */
[----:B------:R-:W2:Y:S01]  /*118c0*/  LDL.LU R194, [R1+0x100] ;  /* 0x0001000001c27983 */ /* 0x000ea20000300800 */
[----:B------:R-:W-:Y:S02]  /*118d0*/  LOP3.LUT R7, R2, R37, RZ, 0xc0, !PT ;  /* 0x0000002502077212 */ /* 0x000fe400078ec0ff */
[----:B------:R-:W-:-:S02]  /*118e0*/  LOP3.LUT R4, R3, R39, RZ, 0xc0, !PT ;  /* 0x0000002703047212 */ /* 0x000fc400078ec0ff */
[----:B------:R-:W-:Y:S01]  /*118f0*/  LOP3.LUT R5, R0, R21, RZ, 0xc0, !PT ;  /* 0x0000001500057212 */ /* 0x000fe200078ec0ff */
[----:B------:R-:W-:Y:S02]  /*11900*/  IMAD.MOV.U32 R57, RZ, RZ, R41 ;  /* 0x000000ffff397224 */ /* 0x000fe400078e0029 */
[----:B------:R-:W-:Y:S02]  /*11910*/  IMAD.MOV.U32 R56, RZ, RZ, R42 ;  /* 0x000000ffff387224 */ /* 0x000fe400078e002a */
[----:B------:R-:W-:Y:S02]  /*11920*/  IMAD.MOV.U32 R87, RZ, RZ, R55 ;  /* 0x000000ffff577224 */ /* 0x000fe400078e0037 */
[----:B------:R-:W-:Y:S02]  /*11930*/  IMAD.MOV.U32 R55, RZ, RZ, R95 ;  /* 0x000000ffff377224 */ /* 0x000fe400078e005f */
[----:B------:R-:W-:Y:S02]  /*11940*/  IMAD.MOV.U32 R95, RZ, RZ, R84 ;  /* 0x000000ffff5f7224 */ /* 0x000fe400078e0054 */
[----:B------:R-:W-:Y:S01]  /*11950*/  IMAD.MOV.U32 R84, RZ, RZ, R193 ;  /* 0x000000ffff547224 */ /* 0x000fe200078e00c1 */
[----:B---3--:R-:W1:Y:S02]  /*11960*/  LDSM.16.MT88.4 R16, [R189+0xa000] ;  /* 0x00a00000bd10783b */ /* 0x008e640000004200 */
[-C--:B-1----:R-:W-:Y:S08]  /*11970*/  HMMA.16816.F32.BF16 R168, R8, R16.reuse, R168 ;  /* 0x0000001008a8723c */ /* 0x082ff000000418a8 */
[C---:B------:R-:W-:Y:S08]  /*11980*/  HMMA.16816.F32.BF16 R152, R4.reuse, R16, R152 ;  /* 0x000000100498723c */ /* 0x040ff00000041898 */
[-C--:B------:R-:W-:Y:S08]  /*11990*/  HMMA.16816.F32.BF16 R148, R4, R18.reuse, R148 ;  /* 0x000000120494723c */ /* 0x080ff00000041894 */
[C---:B------:R-:W-:Y:S01]  /*119a0*/  HMMA.16816.F32.BF16 R36, R8.reuse, R18, R236 ;  /* 0x000000120824723c */ /* 0x040fe200000418ec */
[----:B----4-:R-:W2:Y:S07]  /*119b0*/  LDSM.16.MT88.4 R16, [R191+0xa000] ;  /* 0x00a00000bf10783b */ /* 0x010eae0000004200 */
[----:B--2---:R-:W-:Y:S07]  /*119c0*/  HMMA.16816.F32.BF16 R40, R8, R18, R60 ;  /* 0x000000120828723c */ /* 0x004fee000004183c */
[----:B------:R-:W-:-:S02]  /*119d0*/  IMAD.MOV.U32 R60, RZ, RZ, R83 ;  /* 0x000000ffff3c7224 */ /* 0x000fc400078e0053 */
[----:B------:R-:W-:Y:S02]  /*119e0*/  IMAD.MOV.U32 R83, RZ, RZ, R52 ;  /* 0x000000ffff537224 */ /* 0x000fe400078e0034 */
[----:B------:R-:W-:Y:S02]  /*119f0*/  IMAD.MOV.U32 R52, RZ, RZ, R94 ;  /* 0x000000ffff347224 */ /* 0x000fe400078e005e */
[----:B------:R-:W-:Y:S02]  /*11a00*/  IMAD.MOV.U32 R94, RZ, RZ, R221 ;  /* 0x000000ffff5e7224 */ /* 0x000fe400078e00dd */
[----:B------:R1:W5:Y:S04]  /*11a10*/  LDL.LU R221, [R1+0xfc] ;  /* 0x0000fc0001dd7983 */ /* 0x0003680000300800 */
[----:B------:R-:W2:Y:S01]  /*11a20*/  LDL.LU R193, [R1+0xf8] ;  /* 0x0000f80001c17983 */ /* 0x000ea20000300800 */
[-C--:B------:R-:W-:Y:S08]  /*11a30*/  HMMA.16816.F32.BF16 R160, R8, R16.reuse, R160 ;  /* 0x0000001008a0723c */ /* 0x080ff000000418a0 */
[C---:B------:R-:W-:Y:S08]  /*11a40*/  HMMA.16816.F32.BF16 R144, R4.reuse, R16, R144 ;  /* 0x000000100490723c */ /* 0x040ff00000041890 */
[----:B------:R-:W-:Y:S01]  /*11a50*/  HMMA.16816.F32.BF16 R140, R4, R18, R140 ;  /* 0x00000012048c723c */ /* 0x000fe2000004188c */
[----:B------:R-:W3:Y:S01]  /*11a60*/  LDSM.16.MT88.4 R16, [R194+0xa000] ;  /* 0x00a00000c210783b */ /* 0x000ee20000004200 */
        /* <DEDUP_REMOVED lines=16> */
[----:B------:R-:W-:Y:S01]  /*11b70*/  @!P2 HFMA2.BF16_V2 R71, -RZ.H0_H0, RZ.H0_H0, -R35.H0_H0 ;  /* 0x200000ffff47a231 */ /* 0x000fe20000340923 */
[----:B------:R-:W-:Y:S02]  /*11b80*/  IMAD.MOV.U32 R92, RZ, RZ, R81 ;  /* 0x000000ffff5c7224 */ /* 0x000fe400078e0051 */
[----:B------:R-:W-:Y:S02]  /*11b90*/  IMAD.MOV.U32 R242, RZ, RZ, R203 ;  /* 0x000000fffff27224 */ /* 0x000fe400078e00cb */
[----:B------:R1:W5:Y:S01]  /*11ba0*/  LDL.LU R203, [R1+0xf4] ;  /* 0x0000f40001cb7983 */ /* 0x0003620000300800 */
[----:B------:R-:W-:Y:S01]  /*11bb0*/  IMAD.MOV.U32 R81, RZ, RZ, R202 ;  /* 0x000000ffff517224 */ /* 0x000fe200078e00ca */
[----:B---3--:R-:W-:Y:S02]  /*11bc0*/  HMMA.16816.F32.BF16 R44, R8, R16, R60 ;  /* 0x00000010082c723c */ /* 0x008fe4000004183c */
[----:B------:R1:W5:Y:S01]  /*11bd0*/  LDL.LU R202, [R1+0xf0] ;  /* 0x0000f00001ca7983 */ /* 0x0003620000300800 */
[----:B------:R-:W-:-:S04]  /*11be0*/  IMAD.MOV.U32 R236, RZ, RZ, R200 ;  /* 0x000000ffffec7224 */ /* 0x000fc800078e00c8 */
[----:B------:R-:W-:Y:S02]  /*11bf0*/  IMAD.MOV.U32 R63, RZ, RZ, R95 ;  /* 0x000000ffff3f7224 */ /* 0x000fe400078e005f */
[----:B------:R-:W-:Y:S02]  /*11c00*/  IMAD.MOV.U32 R95, RZ, RZ, R84 ;  /* 0x000000ffff5f7224 */ /* 0x000fe400078e0054 */
[----:B------:R-:W-:Y:S02]  /*11c10*/  IMAD.MOV.U32 R84, RZ, RZ, R201 ;  /* 0x000000ffff547224 */ /* 0x000fe400078e00c9 */
[----:B------:R1:W5:Y:S01]  /*11c20*/  LDL.LU R201, [R1+0xec] ;  /* 0x0000ec0001c97983 */ /* 0x0003620000300800 */
[----:B------:R-:W-:Y:S01]  /*11c30*/  IMAD.MOV.U32 R237, RZ, RZ, R199 ;  /* 0x000000ffffed7224 */ /* 0x000fe200078e00c7 */
[----:B------:R-:W-:Y:S01]  /*11c40*/  @!P2 PRMT R35, R71, 0x5410, RZ ;  /* 0x000054104723a816 */ /* 0x000fe200000000ff */
[----:B------:R-:W-:Y:S01]  /*11c50*/  IMAD.MOV.U32 R238, RZ, RZ, R198 ;  /* 0x000000ffffee7224 */ /* 0x000fe200078e00c6 */
[----:B------:R1:W5:Y:S01]  /*11c60*/  LDL.LU R200, [R1+0xe8] ;  /* 0x0000e80001c87983 */ /* 0x0003620000300800 */
[----:B------:R-:W-:-:S03]  /*11c70*/  IMAD.MOV.U32 R239, RZ, RZ, R197 ;  /* 0x000000ffffef7224 */ /* 0x000fc600078e00c5 */
[----:B------:R1:W5:Y:S01]  /*11c80*/  LDL.LU R199, [R1+0xe4] ;  /* 0x0000e40001c77983 */ /* 0x0003620000300800 */
[----:B------:R-:W-:Y:S02]  /*11c90*/  IMAD.MOV.U32 R71, RZ, RZ, R58 ;  /* 0x000000ffff477224 */ /* 0x000fe400078e003a */
        /* <DEDUP_REMOVED lines=17> */
[----:B------:R-:W-:Y:S02]  /*11db0*/  IMAD.MOV.U32 R103, RZ, RZ, R190 ;  /* 0x000000ffff677224 */ /* 0x000fe400078e00be */
[----:B------:R1:W5:Y:S01]  /*11dc0*/  LDL.LU R190, [R1+0xcc] ;  /* 0x0000cc0001be7983 */ /* 0x0003620000300800 */
[----:B------:R-:W-:Y:S02]  /*11dd0*/  IMAD.MOV.U32 R242, RZ, RZ, R188 ;  /* 0x000000fffff27224 */ /* 0x000fe400078e00bc */
[----:B------:R-:W-:Y:S01]  /*11de0*/  IMAD.MOV.U32 R82, RZ, RZ, R55 ;  /* 0x000000ffff527224 */ /* 0x000fe200078e0037 */
[----:B------:R1:W5:Y:S01]  /*11df0*/  LDL.LU R188, [R1+0xc8] ;  /* 0x0000c80001bc7983 */ /* 0x0003620000300800 */
[----:B------:R-:W-:Y:S01]  /*11e00*/  HMMA.16816.F32.BF16 R52, R4, R16, R64 ;  /* 0x000000100434723c */ /* 0x000fe20000041840 */
[----:B------:R-:W-:-:S06]  /*11e10*/  IMAD.MOV.U32 R20, RZ, RZ, R59 ;  /* 0x000000ffff147224 */ /* 0x000fcc00078e003b */
[----:B------:R-:W-:Y:S01]  /*11e20*/  IMAD.MOV.U32 R64, RZ, RZ, R58 ;  /* 0x000000ffff407224 */ /* 0x000fe200078e003a */
[----:B------:R-:W-:Y:S01]  /*11e30*/  HMMA.16816.F32.BF16 R60, R8, R18, R60 ;  /* 0x00000012083c723c */ /* 0x000fe2000004183c */
[----:B------:R-:W-:Y:S02]  /*11e40*/  IMAD.MOV.U32 R65, RZ, RZ, R57 ;  /* 0x000000ffff417224 */ /* 0x000fe400078e0039 */
[----:B------:R-:W-:-:S05]  /*11e50*/  IMAD.MOV.U32 R66, RZ, RZ, R56 ;  /* 0x000000ffff427224 */ /* 0x000fca00078e0038 */
[----:B------:R-:W-:Y:S01]  /*11e60*/  HMMA.16816.F32.BF16 R56, R4, R18, R116 ;  /* 0x000000120438723c */ /* 0x000fe20000041874 */
[----:B------:R-:W-:Y:S02]  /*11e70*/  @!P3 HFMA2.BF16_V2 R74, -RZ.H0_H0, RZ.H0_H0, -R34.H0_H0 ;  /* 0x200000ffff4ab231 */ /* 0x000fe40000340922 */
[----:B------:R-:W-:Y:S01]  /*11e80*/  @!P4 HFMA2.BF16_V2 R73, -RZ.H0_H0, RZ.H0_H0, -R27.H0_H0 ;  /* 0x200000ffff49c231 */ /* 0x000fe2000034091b */
[----:B------:R-:W-:Y:S02]  /*11e90*/  PRMT R48, R34, 0x5410, R27 ;  /* 0x0000541022307816 */ /* 0x000fe4000000001b */
[----:B------:R-:W-:Y:S02]  /*11ea0*/  @!P3 PRMT R34, R74, 0x5410, RZ ;  /* 0x000054104a22b816 */ /* 0x000fe400000000ff */
[----:B------:R-:W-:Y:S01]  /*11eb0*/  @!P4 PRMT R27, R73, 0x5410, RZ ;  /* 0x00005410491bc816 */ /* 0x000fe200000000ff */
[----:B------:R-:W-:Y:S02]  /*11ec0*/  IMAD.MOV.U32 R23, RZ, RZ, R83 ;  /* 0x000000ffff177224 */ /* 0x000fe400078e0053 */
[----:B------:R-:W-:-:S02]  /*11ed0*/  IMAD.MOV.U32 R67, RZ, RZ, R82 ;  /* 0x000000ffff437224 */ /* 0x000fc400078e0052 */
[----:B------:R-:W-:Y:S02]  /*11ee0*/  IMAD.MOV.U32 R22, RZ, RZ, R87 ;  /* 0x000000ffff167224 */ /* 0x000fe400078e0057 */
[----:B------:R-:W-:Y:S01]  /*11ef0*/  IMAD.MOV.U32 R21, RZ, RZ, R97 ;  /* 0x000000ffff157224 */ /* 0x000fe200078e0061 */
[----:B--2---:R-:W2:Y:S02]  /*11f00*/  LDSM.16.MT88.4 R16, [R193+0xa000] ;  /* 0x00a00000c110783b */ /* 0x004ea40000004200 */
[----:B--2---:R-:W-:Y:S07]  /*11f10*/  HMMA.16816.F32.BF16 R72, R4, R16, R156 ;  /* 0x000000100448723c */ /* 0x004fee000004189c */
[----:B------:R-:W-:-:S02]  /*11f20*/  IMAD.MOV.U32 R156, RZ, RZ, R79 ;  /* 0x000000ffff9c7224 */ /* 0x000fc400078e004f */
[----:B------:R-:W-:Y:S02]  /*11f30*/  IMAD.MOV.U32 R157, RZ, RZ, R78 ;  /* 0x000000ffff9d7224 */ /* 0x000fe400078e004e */
[----:B------:R-:W-:Y:S02]  /*11f40*/  IMAD.MOV.U32 R158, RZ, RZ, R77 ;  /* 0x000000ffff9e7224 */ /* 0x000fe400078e004d */
[----:B------:R-:W-:Y:S02]  /*11f50*/  IMAD.MOV.U32 R159, RZ, RZ, R76 ;  /* 0x000000ffff9f7224 */ /* 0x000fe400078e004c */
[----:B------:R-:W-:Y:S07]  /*11f60*/  HMMA.16816.F32.BF16 R76, R4, R18, R164 ;  /* 0x00000012044c723c */ /* 0x000fee00000418a4 */
[----:B------:R-:W-:Y:S01]  /*11f70*/  IMAD.MOV.U32 R167, RZ, RZ, R81 ;  /* 0x000000ffffa77224 */ /* 0x000fe200078e0051 */
[C---:B------:R-:W-:Y:S08]  /*11f80*/  HMMA.16816.F32.BF16 R68, R8.reuse, R16, R68 ;  /* 0x000000100844723c */ /* 0x040ff00000041844 */
[----:B------:R-:W-:Y:S01]  /*11f90*/  HMMA.16816.F32.BF16 R80, R8, R18, R92 ;  /* 0x000000120850723c */ /* 0x000fe2000004185c */
[----:B------:R-:W2:Y:S01]  /*11fa0*/  LDSM.16.MT88.4 R16, [R189+0xb000] ;  /* 0x00b00000bd10783b */ /* 0x000ea20000004200 */
[----:B------:R-:W-:-:S02]  /*11fb0*/  IMAD.MOV.U32 R165, RZ, RZ, R85 ;  /* 0x000000ffffa57224 */ /* 0x000fc400078e0055 */
[----:B------:R-:W-:-:S04]  /*11fc0*/  IMAD.MOV.U32 R166, RZ, RZ, R84 ;  /* 0x000000ffffa67224 */ /* 0x000fc800078e0054 */
[-C--:B--2---:R-:W-:Y:S08]  /*11fd0*/  HMMA.16816.F32.BF16 R84, R4, R16.reuse, R204 ;  /* 0x000000100454723c */ /* 0x084ff000000418cc */
[----:B------:R-:W-:Y:S08]  /*11fe0*/  HMMA.16816.F32.BF16 R224, R8, R16, R224 ;  /* 0x0000001008e0723c */ /* 0x000ff000000418e0 */
[-C--:B------:R-:W-:Y:S08]  /*11ff0*/  HMMA.16816.F32.BF16 R92, R4, R18.reuse, R228 ;  /* 0x00000012045c723c */ /* 0x080ff000000418e4 */
[----:B------:R-:W-:Y:S01]  /*12000*/  HMMA.16816.F32.BF16 R204, R8, R18, R236 ;  /* 0x0000001208cc723c */ /* 0x000fe200000418ec */
[----:B------:R-:W2:Y:S01]  /*12010*/  LDSM.16.MT88.4 R16, [R191+0xb000] ;  /* 0x00b00000bf10783b */ /* 0x000ea20000004200 */
[----:B------:R-:W-:-:S06]  /*12020*/  IMAD.WIDE.U32 R2, R15, -0x2daee0ad, RZ ;  /* 0xd2511f530f027825 */ /* 0x000fcc00078e00ff */
[----:B--2---:R-:W-:Y:S08]  /*12030*/  HMMA.16816.F32.BF16 R236, R8, R16, R100 ;  /* 0x0000001008ec723c */ /* 0x004ff00000041864 */
[C---:B------:R-:W-:Y:S08]  /*12040*/  HMMA.16816.F32.BF16 R100, R4.reuse, R18, R232 ;  /* 0x000000120464723c */ /* 0x040ff000000418e8 */
[----:B------:R-:W-:Y:S08]  /*12050*/  HMMA.16816.F32.BF16 R88, R4, R16, R88 ;  /* 0x000000100458723c */ /* 0x000ff00000041858 */
[----:B------:R-:W-:Y:S01]  /*12060*/  HMMA.16816.F32.BF16 R232, R8, R18, R20 ;  /* 0x0000001208e8723c */ /* 0x000fe20000041814 */
[----:B------:R-:W2:Y:S04]  /*12070*/  LDSM.16.MT88.4 R20, [R194+0xb000] ;  /* 0x00b00000c214783b */ /* 0x000ea80000004200 */
[----:B------:R-:W3:Y:S01]  /*12080*/  LDSM.16.MT88.4 R16, [R193+0xb000] ;  /* 0x00b00000c110783b */ /* 0x000ee20000004200 */
[----:B------:R-:W-:Y:S01]  /*12090*/  IMAD.MOV.U32 R164, RZ, RZ, R113 ;  /* 0x000000ffffa47224 */ /* 0x000fe200078e0071 */
[----:B------:R-:W-:-:S02]  /*120a0*/  LOP3.LUT R0, R3, UR16, R24, 0x96, !PT ;  /* 0x0000001003007c12 */ /* 0x000fc4000f8e9618 */
        /* <DEDUP_REMOVED lines=14> */
[----:B------:R-:W-:Y:S01]  /*12190*/  HMMA.16816.F32.BF16 R240, R8, R16, R240 ;  /* 0x0000001008f0723c */ /* 0x000fe200000418f0 */
[----:B------:R-:W-:-:S07]  /*121a0*/  LOP3.LUT R6, R0, 0xff, RZ, 0xc0, !PT ;  /* 0x000000ff00067812 */ /* 0x000fce00078ec0ff */
        /* <DEDUP_REMOVED lines=17> */
[----:B--2---:R-:W-:Y:S01]  /*122c0*/  HMMA.16816.F32.BF16 R168, R128, R164, R168 ;  /* 0x000000a480a8723c */ /* 0x004fe200000418a8 */
[----:B------:R-:W-:Y:S01]  /*122d0*/  LOP3.LUT R124, R2, R51, RZ, 0xc0, !PT ;  /* 0x00000033027c7212 */ /* 0x000fe200078ec0ff */
[----:B------:R2:W-:Y:S01]  /*122e0*/  STG.E.U16 [R12.64+-0x70], R26 ;  /* 0xffff901a0c007986 */ /* 0x0005e2000c10151c */
[----:B------:R-:W-:-:S03]  /*122f0*/  LOP3.LUT R125, R3, R48, RZ, 0xc0, !PT ;  /* 0x00000030037d7212 */ /* 0x000fc600078ec0ff */
[----:B------:R-:W4:Y:S02]  /*12300*/  LDSM.16.MT88.4 R48, [R194+0xa800] ;  /* 0x00a80000c230783b */ /* 0x000f240000004200 */
[----:B---3--:R-:W-:Y:S02]  /*12310*/  HMMA.16816.F32.BF16 R160, R128, R156, R160 ;  /* 0x0000009c80a0723c */ /* 0x008fe400000418a0 */
[----:B------:R-:W-:Y:S04]  /*12320*/  LDSM.16.MT88.4 R112, [R194+0xb800] ;  /* 0x00b80000c270783b */ /* 0x000fe80000004200 */
[----:B------:R-:W-:Y:S02]  /*12330*/  LDSM.16.MT88.4 R4, [R193+0xb800] ;  /* 0x00b80000c104783b */ /* 0x000fe40000004200 */
[C---:B------:R-:W-:Y:S08]  /*12340*/  HMMA.16816.F32.BF16 R152, R124.reuse, R164, R152 ;  /* 0x000000a47c98723c */ /* 0x040ff00000041898 */
[-C--:B------:R-:W-:Y:S08]  /*12350*/  HMMA.16816.F32.BF16 R148, R124, R166.reuse, R148 ;  /* 0x000000a67c94723c */ /* 0x080ff00000041894 */
[----:B------:R-:W-:Y:S01]  /*12360*/  HMMA.16816.F32.BF16 R164, R128, R166, R36 ;  /* 0x000000a680a4723c */ /* 0x000fe20000041824 */
[----:B--2---:R-:W-:-:S02]  /*12370*/  IMAD.MOV.U32 R26, RZ, RZ, R96 ;  /* 0x000000ffff1a7224 */ /* 0x004fc400078e0060 */
[----:B------:R-:W-:Y:S05]  /*12380*/  LDSM.16.MT88.4 R96, [R191+0xb800] ;  /* 0x00b80000bf60783b */ /* 0x000fea0000004200 */
        /* <DEDUP_REMOVED lines=26> */
[----:B------:R1:W-:Y:S04]  /*12530*/  STG.E.U16 [R28.64+-0x60], R34 ;  /* 0xffffa0221c007986 */ /* 0x0003e8000c10151c */
        /* <DEDUP_REMOVED lines=23> */
[C---:B------:R-:W-:Y:S08]  /*126b0*/  HMMA.16816.F32.BF16 R108, R124.reuse, R114, R108 ;  /* 0x000000727c6c723c */ /* 0x040ff0000004186c */
[----:B------:R-:W-:Y:S08]  /*126c0*/  HMMA.16816.F32.BF16 R120, R124, R4, R120 ;  /* 0x000000047c78723c */ /* 0x000ff00000041878 */
[----:B------:R-:W-:Y:S08]  /*126d0*/  HMMA.16816.F32.BF16 R68, R128, R80, R224 ;  /* 0x000000508044723c */ /* 0x000ff000000418e0 */
[----:B------:R-:W-:Y:S08]  /*126e0*/  HMMA.16816.F32.BF16 R124, R124, R6, R116 ;  /* 0x000000067c7c723c */ /* 0x000ff00000041874 */
[C---:B------:R-:W-:Y:S07]  /*126f0*/  HMMA.16816.F32.BF16 R80, R128.reuse, R82, R204 ;  /* 0x000000528050723c */ /* 0x040fee00000418cc */
[----:B------:R-:W-:Y:S01]  /*12700*/  IADD3 R204, P3, R12, -0xc0, RZ ;  /* 0xffffff400ccc7810 */ /* 0x000fe20007f7e0ff */
[----:B------:R-:W-:Y:S03]  /*12710*/  HMMA.16816.F32.BF16 R84, R128, R96, R236 ;  /* 0x000000608054723c */ /* 0x000fe600000418ec */
[----:B---3--:R-:W-:-:S05]  /*12720*/  IADD3.X R139, R13, -0x1, RZ, P3, !PT ;  /* 0xffffffff0d8b7810 */ /* 0x008fca0001ffe4ff */
[C---:B------:R-:W-:Y:S08]  /*12730*/  HMMA.16816.F32.BF16 R100, R128.reuse, R112, R228 ;  /* 0x000000708064723c */ /* 0x040ff000000418e4 */
[C---:B------:R-:W-:Y:S08]  /*12740*/  HMMA.16816.F32.BF16 R96, R128.reuse, R98, R232 ;  /* 0x000000628060723c */ /* 0x040ff000000418e8 */
[C---:B------:R-:W-:Y:S08]  /*12750*/  HMMA.16816.F32.BF16 R112, R128.reuse, R114, R20 ;  /* 0x000000728070723c */ /* 0x040ff00000041814 */
[C---:B------:R-:W-:Y:S08]  /*12760*/  HMMA.16816.F32.BF16 R116, R128.reuse, R4, R240 ;  /* 0x000000048074723c */ /* 0x040ff000000418f0 */
        /* <DEDUP_REMOVED lines=196> */
.L_x_2072:
[----:B------:R-:W-:Y:S05]  /*133b0*/  BSYNC B0 ;  /* 0x0000000000007941 */ /* 0x000fea0003800000 */
.L_x_2071:
[----:B------:R-:W0:Y:S02]  /*133c0*/  LDGDEPBAR ;  /* 0x00000000000079af */ /* 0x000e240000000000 */
.L_x_2070:
        /* <DEDUP_REMOVED lines=45> */
[----:B------:R-:W-:-:S03]  /*136a0*/  ISETP.GE.AND P3, PT, R9, R220, PT ;  /* 0x000000dc0900720c */ /* 0x000fc60003f66270 */
[----:B------:R-:W-:Y:S01]  /*136b0*/  STL [R1+0xc8], R188 ;  /* 0x0000c8bc01007387 */ /* 0x000fe20000100800 */
[----:B------:R-:W-:Y:S01]  /*136c0*/  ISETP.LT.OR P3, PT, R9, R216, P3 ;  /* 0x000000d80900720c */ /* 0x000fe20001f61670 */
        /* <DEDUP_REMOVED lines=41> */
[-C--:B------:R-:W-:Y:S01]  /*13960*/  ISETP.GE.AND P4, PT, R0, R220.reuse, PT ;  /* 0x000000dc0000720c */ /* 0x080fe20003f86270 */
[-C--:B-1----:R-:W-:Y:S01]  /*13970*/  FMUL.FTZ R22, R65, R3.reuse ;  /* 0x0000000341167220 */ /* 0x082fe20000410000 */
[----:B------:R-:W-:Y:S01]  /*13980*/  ISETP.GE.AND P2, PT, R10, R220, PT ;  /* 0x000000dc0a00720c */ /* 0x000fe20003f46270 */
[-C--:B------:R-:W-:Y:S01]  /*13990*/  FMUL.FTZ R21, R100, R3.reuse ;  /* 0x0000000364157220 */ /* 0x080fe20000410000 */
[----:B------:R-:W-:Y:S01]  /*139a0*/  ISETP.LT.OR P4, PT, R0, R216, P4 ;  /* 0x000000d80000720c */ /* 0x000fe20002781670 */
[----:B------:R-:W-:-:S02]  /*139b0*/  FMUL.FTZ R232, R164, R3 ;  /* 0x00000003a4e87220 */ /* 0x000fc40000410000 */
[-C--:B------:R-:W-:Y:S02]  /*139c0*/  FMUL.FTZ R233, R165, R3.reuse ;  /* 0x00000003a5e97220 */ /* 0x080fe40000410000 */
[-C--:B------:R-:W-:Y:S02]  /*139d0*/  FMUL.FTZ R237, R157, R3.reuse ;  /* 0x000000039ded7220 */ /* 0x080fe40000410000 */
[----:B------:R-:W-:Y:S01]  /*139e0*/  IMAD.MOV.U32 R100, RZ, RZ, R22 ;  /* 0x000000ffff647224 */ /* 0x000fe200078e0016 */
[----:B------:R-:W-:Y:S01]  /*139f0*/  ISETP.LT.OR P2, PT, R10, R216, P2 ;  /* 0x000000d80a00720c */ /* 0x000fe20001741670 */
        /* <DEDUP_REMOVED lines=28> */
[----:B------:R-:W-:Y:S01]  /*13bc0*/  FFMA.FTZ R3, R211, R3, R11 ;  /* 0x00000003d3037223 */ /* 0x000fe2000001000b */
[----:B------:R-:W-:Y:S01]  /*13bd0*/  FSEL R11, R178, -INF , !P4 ;  /* 0xff800000b20b7808 */ /* 0x000fe20006000000 */
[----:B------:R-:W-:Y:S01]  /*13be0*/  IMAD.MOV.U32 R101, RZ, RZ, R34 ;  /* 0x000000ffff657224 */ /* 0x000fe200078e0022 */
[----:B------:R-:W-:Y:S01]  /*13bf0*/  FSEL R20, R179, -INF , !P2 ;  /* 0xff800000b3147808 */ /* 0x000fe20005000000 */
[----:B------:R-:W-:Y:S01]  /*13c00*/  FADD.FTZ R34, R2, R3 ;  /* 0x0000000302227221 */ /* 0x000fe20000010000 */
[----:B------:R-:W-:-:S02]  /*13c10*/  ISETP.GE.AND P2, PT, R8, R220, PT ;  /* 0x000000dc0800720c */ /* 0x000fc40003f46270 */
        /* <DEDUP_REMOVED lines=25> */
[----:B------:R-:W1:Y:S01]  /*13db0*/  SHFL.BFLY PT, R3, R2, 0x1, 0x1f ;  /* 0x0c201f0002037f89 */ /* 0x000e6200000e0000 */
[-C--:B------:R-:W-:Y:S02]  /*13dc0*/  ISETP.GE.AND P5, PT, R0, R219.reuse, PT ;  /* 0x000000db0000720c */ /* 0x080fe40003fa6270 */
[----:B------:R-:W-:Y:S02]  /*13dd0*/  ISETP.GE.AND P4, PT, R10, R219, PT ;  /* 0x000000db0a00720c */ /* 0x000fe40003f86270 */
[-C--:B------:R-:W-:Y:S02]  /*13de0*/  ISETP.LT.OR P5, PT, R0, R215.reuse, P5 ;  /* 0x000000d70000720c */ /* 0x080fe40002fa1670 */
[----:B------:R-:W-:Y:S02]  /*13df0*/  ISETP.LT.OR P4, PT, R10, R215, P4 ;  /* 0x000000d70a00720c */ /* 0x000fe40002781670 */
[----:B-1----:R-:W-:-:S04]  /*13e00*/  FMNMX.FTZ R213, R2, R3, !PT ;  /* 0x0000000302d57209 */ /* 0x002fc80007810000 */
[----:B------:R-:W-:-:S04]  /*13e10*/  FSETP.NEU.FTZ.AND P2, PT, R213, -INF , PT ;  /* 0xff800000d500780b */ /* 0x000fc80003f5d000 */
[----:B------:R-:W-:-:S05]  /*13e20*/  FSEL R2, R213, RZ, P2 ;  /* 0x000000ffd5027208 */ /* 0x000fca0001000000 */
[----:B------:R-:W-:Y:S01]  /*13e30*/  FADD.FTZ R2, R134, -R2 ;  /* 0x8000000286027221 */ /* 0x000fe20000010000 */
[----:B------:R-:W-:Y:S01]  /*13e40*/  FSEL R26, R225, -INF , !P4 ;  /* 0xff800000e11a7808 */ /* 0x000fe20006000000 */
[----:B------:R-:W-:Y:S02]  /*13e50*/  IMAD.MOV.U32 R116, RZ, RZ, R22 ;  /* 0x000000ffff747224 */ /* 0x000fe400078e0016 */
[----:B------:R-:W-:Y:S02]  /*13e60*/  FMUL.FTZ R3, R2, c[0x0][0x23c] ;  /* 0x00008f0002037a20 */ /* 0x000fe40000410000 */
[----:B------:R-:W-:Y:S01]  /*13e70*/  FMUL.FTZ R2, R213, c[0x0][0x23c] ;  /* 0x00008f00d5027a20 */ /* 0x000fe20000410000 */
[----:B------:R-:W-:Y:S02]  /*13e80*/  FSEL R22, R224, -INF , !P5 ;  /* 0xff800000e0167808 */ /* 0x000fe40006800000 */
[-C--:B------:R-:W-:Y:S02]  /*13e90*/  ISETP.GE.AND P5, PT, R9, R218.reuse, PT ;  /* 0x000000da0900720c */ /* 0x080fe40003fa6270 */
[----:B------:R-:W-:-:S02]  /*13ea0*/  ISETP.GE.AND P4, PT, R8, R218, PT ;  /* 0x000000da0800720c */ /* 0x000fc40003f86270 */
[----:B------:R-:W-:Y:S02]  /*13eb0*/  FSEL R2, R2, RZ, P2 ;  /* 0x000000ff02027208 */ /* 0x000fe40001000000 */
[-C--:B------:R-:W-:Y:S02]  /*13ec0*/  ISETP.LT.OR P5, PT, R9, R214.reuse, P5 ;  /* 0x000000d60900720c */ /* 0x080fe40002fa1670 */
[----:B------:R-:W-:Y:S01]  /*13ed0*/  ISETP.LT.OR P4, PT, R8, R214, P4 ;  /* 0x000000d60800720c */ /* 0x000fe20002781670 */
[----:B------:R-:W-:Y:S01]  /*13ee0*/  STL [R1+0x108], R221 ;  /* 0x000108dd01007387 */ /* 0x000fe20000100800 */
[----:B------:R-:W-:Y:S01]  /*13ef0*/  IMAD.MOV.U32 R117, RZ, RZ, R21 ;  /* 0x000000ffff757224 */ /* 0x000fe200078e0015 */
[----:B------:R-:W-:Y:S01]  /*13f00*/  FSEL R21, R206, -INF , !P5 ;  /* 0xff800000ce157808 */ /* 0x000fe20006800000 */
[----:B------:R-:W-:Y:S01]  /*13f10*/  FFMA.FTZ R52, R20, c[0x0][0x23c], -R2 ;  /* 0x00008f0014347a23 */ /* 0x000fe20000010802 */
[----:B------:R1:W-:Y:S01]  /*13f20*/  STL [R1+0x10c], R217 ;  /* 0x00010cd901007387 */ /* 0x0003e20000100800 */
[----:B------:R-:W-:-:S03]  /*13f30*/  FSEL R20, R207, -INF , !P4 ;  /* 0xff800000cf147808 */ /* 0x000fc60006000000 */
[----:B------:R-:W2:Y:S01]  /*13f40*/  LDL.64 R206, [R1+0xc0] ;  /* 0x0000c00001ce7983 */ /* 0x000ea20000100a00 */
[C---:B------:R-:W-:Y:S02]  /*13f50*/  ISETP.GE.AND P3, PT, R0.reuse, R218, PT ;  /* 0x000000da0000720c */ /* 0x040fe40003f66270 */
[C---:B------:R-:W-:Y:S02]  /*13f60*/  ISETP.GE.AND P2, PT, R9.reuse, R219, PT ;  /* 0x000000db0900720c */ /* 0x040fe40003f46270 */
[----:B------:R-:W-:Y:S02]  /*13f70*/  ISETP.LT.OR P3, PT, R0, R214, P3 ;  /* 0x000000d60000720c */ /* 0x000fe40001f61670 */
[C---:B------:R-:W-:Y:S02]  /*13f80*/  ISETP.GE.AND P6, PT, R10.reuse, R218, PT ;  /* 0x000000da0a00720c */ /* 0x040fe40003fc6270 */
[----:B------:R-:W-:Y:S02]  /*13f90*/  ISETP.LT.OR P2, PT, R9, R215, P2 ;  /* 0x000000d70900720c */ /* 0x000fe40001741670 */
[----:B------:R-:W-:-:S02]  /*13fa0*/  ISETP.LT.OR P6, PT, R10, R214, P6 ;  /* 0x000000d60a00720c */ /* 0x000fc400037c1670 */
[----:B------:R-:W-:Y:S02]  /*13fb0*/  FSEL R9, R226, -INF , !P3 ;  /* 0xff800000e2097808 */ /* 0x000fe40005800000 */
[----:B------:R-:W-:Y:S02]  /*13fc0*/  FSEL R25, R204, -INF , !P2 ;  /* 0xff800000cc197808 */ /* 0x000fe40005000000 */
[----:B------:R-:W-:Y:S02]  /*13fd0*/  ISETP.GE.AND P2, PT, R7, R218, PT ;  /* 0x000000da0700720c */ /* 0x000fe40003f46270 */
[----:B------:R-:W-:Y:S02]  /*13fe0*/  ISETP.GE.AND P3, PT, R8, R219, PT ;  /* 0x000000db0800720c */ /* 0x000fe40003f66270 */
[----:B------:R-:W-:Y:S02]  /*13ff0*/  FSEL R10, R227, -INF , !P6 ;  /* 0xff800000e30a7808 */ /* 0x000fe40007000000 */
[----:B------:R-:W-:-:S02]  /*14000*/  FMNMX.FTZ R0, R132, R9, !PT ;  /* 0x0000000984007209 */ /* 0x000fc40007810000 */
[----:B------:R-:W-:Y:S02]  /*14010*/  ISETP.LT.OR P2, PT, R7, R214, P2 ;  /* 0x000000d60700720c */ /* 0x000fe40001741670 */
[----:B------:R-:W-:Y:S01]  /*14020*/  ISETP.LT.OR P3, PT, R8, R215, P3 ;  /* 0x000000d70800720c */ /* 0x000fe20001f61670 */
[----:B------:R-:W-:Y:S01]  /*14030*/  IMAD.MOV.U32 R226, RZ, RZ, R23 ;  /* 0x000000ffffe27224 */ /* 0x000fe200078e0017 */
[----:B------:R-:W-:Y:S01]  /*14040*/  FMNMX.FTZ R0, R10, R0, !PT ;  /* 0x000000000a007209 */ /* 0x000fe20007810000 */
[--C-:B------:R-:W-:Y:S01]  /*14050*/  FFMA.FTZ R11, R11, c[0x0][0x23c], -R2.reuse ;  /* 0x00008f000b0b7a23 */ /* 0x100fe20000010802 */
[----:B------:R-:W-:Y:S01]  /*14060*/  FSEL R23, R186, -INF , !P2 ;  /* 0xff800000ba177808 */ /* 0x000fe20005000000 */
[--C-:B------:R-:W-:Y:S01]  /*14070*/  FFMA.FTZ R81, R19, c[0x0][0x23c], -R2.reuse ;  /* 0x00008f0013517a23 */ /* 0x100fe20000010802 */
[----:B------:R-:W-:Y:S01]  /*14080*/  FSEL R24, R205, -INF , !P3 ;  /* 0xff800000cd187808 */ /* 0x000fe20005800000 */
[--C-:B------:R-:W-:Y:S01]  /*14090*/  FFMA.FTZ R84, R18, c[0x0][0x23c], -R2.reuse ;  /* 0x00008f0012547a23 */ /* 0x100fe20000010802 */
[-C--:B------:R-:W-:Y:S01]  /*140a0*/  ISETP.GE.AND P2, PT, R5, R218.reuse, PT ;  /* 0x000000da0500720c */ /* 0x080fe20003f46270 */
[--C-:B------:R-:W-:Y:S01]  /*140b0*/  FFMA.FTZ R85, R17, c[0x0][0x23c], -R2.reuse ;  /* 0x00008f0011557a23 */ /* 0x100fe20000010802 */
[----:B------:R-:W-:Y:S01]  /*140c0*/  ISETP.GE.AND P3, PT, R6, R218, PT ;  /* 0x000000da0600720c */ /* 0x000fe20003f66270 */
[--C-:B------:R-:W-:Y:S01]  /*140d0*/  FFMA.FTZ R96, R16, c[0x0][0x23c], -R2.reuse ;  /* 0x00008f0010607a23 */ /* 0x100fe20000010802 */
[----:B------:R-:W-:Y:S01]  /*140e0*/  FMNMX.FTZ R0, R21, R0, !PT ;  /* 0x0000000015007209 */ /* 0x000fe20007810000 */
[----:B------:R-:W-:-:S02]  /*140f0*/  FFMA.FTZ R112, R15, c[0x0][0x23c], -R2 ;  /* 0x00008f000f707a23 */ /* 0x000fc40000010802 */
[----:B------:R-:W-:Y:S01]  /*14100*/  FFMA.FTZ R113, R14, c[0x0][0x23c], -R2 ;  /* 0x00008f000e717a23 */ /* 0x000fe20000010802 */
[----:B------:R-:W-:Y:S01]  /*14110*/  FMNMX.FTZ R2, R133, R22, !PT ;  /* 0x0000001685027209 */ /* 0x000fe20007810000 */
[----:B------:R-:W-:Y:S01]  /*14120*/  IMAD.MOV.U32 R18, RZ, RZ, R230 ;  /* 0x000000ffff127224 */ /* 0x000fe200078e00e6 */
[-C--:B------:R-:W-:Y:S01]  /*14130*/  ISETP.LT.OR P2, PT, R5, R214.reuse, P2 ;  /* 0x000000d60500720c */ /* 0x080fe20001741670 */
[----:B------:R-:W-:Y:S01]  /*14140*/  IMAD.MOV.U32 R19, RZ, RZ, R231 ;  /* 0x000000ffff137224 */ /* 0x000fe200078e00e7 */
[C---:B------:R-:W-:Y:S02]  /*14150*/  ISETP.GE.AND P6, PT, R7.reuse, R219, PT ;  /* 0x000000db0700720c */ /* 0x040fe40003fc6270 */
[----:B------:R-:W-:Y:S02]  /*14160*/  ISETP.LT.OR P3, PT, R6, R214, P3 ;  /* 0x000000d60600720c */ /* 0x000fe40001f61670 */
[----:B------:R-:W-:Y:S02]  /*14170*/  FMNMX.FTZ R0, R20, R0, !PT ;  /* 0x0000000014007209 */ /* 0x000fe40007810000 */
[----:B------:R-:W-:Y:S01]  /*14180*/  FMNMX.FTZ R2, R26, R2, !PT ;  /* 0x000000021a027209 */ /* 0x000fe20007810000 */
[----:B------:R-:W3:Y:S01]  /*14190*/  MUFU.EX2 R3, R3 ;  /* 0x0000000300037308 */ /* 0x000ee20000000800 */
[----:B------:R-:W-:Y:S01]  /*141a0*/  IMAD.MOV.U32 R204, RZ, RZ, R18 ;  /* 0x000000ffffcc7224 */ /* 0x000fe200078e0012 */
[----:B------:R-:W-:Y:S01]  /*141b0*/  FSEL R18, R182, -INF , !P2 ;  /* 0xff800000b6127808 */ /* 0x000fe20005000000 */
[----:B------:R-:W-:Y:S01]  /*141c0*/  IMAD.MOV.U32 R205, RZ, RZ, R19 ;  /* 0x000000ffffcd7224 */ /* 0x000fe200078e0013 */
[----:B------:R-:W-:-:S02]  /*141d0*/  ISETP.LT.OR P6, PT, R7, R215, P6 ;  /* 0x000000d70700720c */ /* 0x000fc400037c1670 */
[----:B------:R-:W-:Y:S02]  /*141e0*/  ISETP.GE.AND P5, PT, R6, R219, PT ;  /* 0x000000db0600720c */ /* 0x000fe40003fa6270 */
[----:B------:R4:W1:Y:S01]  /*141f0*/  MUFU.EX2 R27, R11 ;  /* 0x0000000b001b7308 */ /* 0x0008620000000800 */
[----:B------:R-:W-:Y:S02]  /*14200*/  FSEL R19, R187, -INF , !P3 ;  /* 0xff800000bb137808 */ /* 0x000fe40005800000 */
[----:B------:R-:W-:Y:S02]  /*14210*/  ISETP.GE.AND P2, PT, R4, R218, PT ;  /* 0x000000da0400720c */ /* 0x000fe40003f46270 */
[----:B------:R-:W-:Y:S02]  /*14220*/  FMNMX.FTZ R0, R23, R0, !PT ;  /* 0x0000000017007209 */ /* 0x000fe40007810000 */
[----:B------:R-:W-:Y:S02]  /*14230*/  FMNMX.FTZ R2, R25, R2, !PT ;  /* 0x0000000219027209 */ /* 0x000fe40007810000 */
[----:B------:R-:W-:-:S02]  /*14240*/  ISETP.LT.OR P5, PT, R6, R215, P5 ;  /* 0x000000d70600720c */ /* 0x000fc40002fa1670 */
[----:B------:R-:W-:Y:S02]  /*14250*/  ISETP.GE.AND P4, PT, R5, R219, PT ;  /* 0x000000db0500720c */ /* 0x000fe40003f86270 */
[----:B------:R-:W-:Y:S02]  /*14260*/  ISETP.LT.OR P2, PT, R4, R214, P2 ;  /* 0x000000d60400720c */ /* 0x000fe40001741670 */
[----:B------:R-:W-:Y:S02]  /*14270*/  FMNMX.FTZ R0, R19, R0, !PT ;  /* 0x0000000013007209 */ /* 0x000fe40007810000 */
[----:B------:R-:W-:Y:S02]  /*14280*/  FSEL R16, R184, -INF , !P6 ;  /* 0xff800000b8107808 */ /* 0x000fe40007000000 */
[----:B------:R-:W-:Y:S02]  /*14290*/  FMNMX.FTZ R2, R24, R2, !PT ;  /* 0x0000000218027209 */ /* 0x000fe40007810000 */
[----:B------:R-:W-:-:S02]  /*142a0*/  ISETP.LT.OR P4, PT, R5, R215, P4 ;  /* 0x000000d70500720c */ /* 0x000fc40002781670 */
[----:B------:R-:W-:Y:S02]  /*142b0*/  ISETP.GE.AND P3, PT, R4, R219, PT ;  /* 0x000000db0400720c */ /* 0x000fe40003f66270 */
[----:B------:R-:W-:Y:S02]  /*142c0*/  FSEL R17, R183, -INF , !P2 ;  /* 0xff800000b7117808 */ /* 0x000fe40005000000 */
[----:B------:R-:W-:Y:S02]  /*142d0*/  FMNMX.FTZ R0, R18, R0, !PT ;  /* 0x0000000012007209 */ /* 0x000fe40007810000 */
[----:B------:R-:W-:Y:S02]  /*142e0*/  FSEL R15, R185, -INF , !P5 ;  /* 0xff800000b90f7808 */ /* 0x000fe40006800000 */
[----:B------:R-:W-:Y:S02]  /*142f0*/  FMNMX.FTZ R2, R16, R2, !PT ;  /* 0x0000000210027209 */ /* 0x000fe40007810000 */
[----:B------:R-:W-:-:S02]  /*14300*/  ISETP.LT.OR P3, PT, R4, R215, P3 ;  /* 0x000000d70400720c */ /* 0x000fc40001f61670 */
[----:B------:R-:W-:Y:S02]  /*14310*/  FMNMX.FTZ R0, R17, R0, !PT ;  /* 0x0000000011007209 */ /* 0x000fe40007810000 */
[----:B------:R-:W-:Y:S02]  /*14320*/  FSEL R14, R180, -INF , !P4 ;  /* 0xff800000b40e7808 */ /* 0x000fe40006000000 */
[----:B------:R-:W-:Y:S01]  /*14330*/  FMNMX.FTZ R2, R15, R2, !PT ;  /* 0x000000020f027209 */ /* 0x000fe20007810000 */
[-C--:B---3--:R-:W-:Y:S02]  /*14340*/  FMUL.FTZ R234, R166, R3.reuse ;  /* 0x00000003a6ea7220 */ /* 0x088fe40000410000 */
[-C--:B------:R-:W-:Y:S02]  /*14350*/  FMUL.FTZ R238, R158, R3.reuse ;  /* 0x000000039eee7220 */ /* 0x080fe40000410000 */
[-C--:B------:R-:W-:Y:S02]  /*14360*/  FMUL.FTZ R239, R159, R3.reuse ;  /* 0x000000039fef7220 */ /* 0x080fe40000410000 */
[-C--:B-1----:R-:W-:Y:S01]  /*14370*/  FMUL.FTZ R217, R50, R3.reuse ;  /* 0x0000000332d97220 */ /* 0x082fe20000410000 */
[----:B----4-:R-:W-:Y:S01]  /*14380*/  FSEL R11, R181, -INF , !P3 ;  /* 0xff800000b50b7808 */ /* 0x010fe20005800000 */
        /* <DEDUP_REMOVED lines=28> */
[----:B------:R-:W-:Y:S01]  /*14550*/  FFMA.FTZ R50, R210, R3, R27 ;  /* 0x00000003d2327223 */ /* 0x000fe2000001001b */
[----:B------:R-:W-:Y:S01]  /*14560*/  FMNMX.FTZ R3, R14, R2, !PT ;  /* 0x000000020e037209 */ /* 0x000fe20007810000 */
[----:B------:R-:W1:Y:S03]  /*14570*/  SHFL.BFLY PT, R5, R0, 0x2, 0x1f ;  /* 0x0c401f0000057f89 */ /* 0x000e6600000e0000 */
[----:B------:R-:W-:-:S05]  /*14580*/  FMNMX.FTZ R3, R11, R3, !PT ;  /* 0x000000030b037209 */ /* 0x000fca0007810000 */
[----:B------:R-:W3:Y:S01]  /*14590*/  SHFL.BFLY PT, R4, R3, 0x2, 0x1f ;  /* 0x0c401f0003047f89 */ /* 0x000ee200000e0000 */
[----:B-1----:R-:W-:-:S05]  /*145a0*/  FMNMX.FTZ R0, R0, R5, !PT ;  /* 0x0000000500007209 */ /* 0x002fca0007810000 */
[----:B------:R-:W1:Y:S01]  /*145b0*/  SHFL.BFLY PT, R2, R0, 0x1, 0x1f ;  /* 0x0c201f0000027f89 */ /* 0x000e6200000e0000 */
[----:B---3--:R-:W-:-:S05]  /*145c0*/  FMNMX.FTZ R3, R3, R4, !PT ;  /* 0x0000000403037209 */ /* 0x008fca0007810000 */
[----:B------:R-:W3:Y:S01]  /*145d0*/  SHFL.BFLY PT, R4, R3, 0x1, 0x1f ;  /* 0x0c201f0003047f89 */ /* 0x000ee200000e0000 */
[----:B------:R-:W-:Y:S02]  /*145e0*/  IMAD.MOV.U32 R128, RZ, RZ, R222 ;  /* 0x000000ffff807224 */ /* 0x000fe400078e00de */
[----:B------:R-:W-:Y:S02]  /*145f0*/  IMAD.MOV.U32 R118, RZ, RZ, R116 ;  /* 0x000000ffff767224 */ /* 0x000fe400078e0074 */
[----:B------:R-:W-:Y:S01]  /*14600*/  IMAD.MOV.U32 R116, RZ, RZ, R212 ;  /* 0x000000ffff747224 */ /* 0x000fe200078e00d4 */
[----:B-1----:R-:W-:-:S04]  /*14610*/  FMNMX.FTZ R222, R0, R2, !PT ;  /* 0x0000000200de7209 */ /* 0x002fc80007810000 */
[C---:B------:R-:W-:Y:S01]  /*14620*/  FSETP.NEU.FTZ.AND P2, PT, R222.reuse, -INF , PT ;  /* 0xff800000de00780b */ /* 0x040fe20003f5d000 */
[C---:B------:R-:W-:Y:S01]  /*14630*/  FMUL.FTZ R2, R222.reuse, c[0x0][0x23c] ;  /* 0x00008f00de027a20 */ /* 0x040fe20000410000 */
[----:B---3--:R-:W-:Y:S02]  /*14640*/  FMNMX.FTZ R212, R3, R4, !PT ;  /* 0x0000000403d47209 */ /* 0x008fe40007810000 */
[----:B------:R-:W-:Y:S02]  /*14650*/  FSEL R3, R222, RZ, P2 ;  /* 0x000000ffde037208 */ /* 0x000fe40001000000 */
[----:B------:R-:W-:-:S03]  /*14660*/  FSEL R2, R2, RZ, P2 ;  /* 0x000000ff02027208 */ /* 0x000fc60001000000 */
[----:B------:R-:W-:Y:S02]  /*14670*/  FADD.FTZ R3, R132, -R3 ;  /* 0x8000000384037221 */ /* 0x000fe40000010000 */
[--C-:B------:R-:W-:Y:S02]  /*14680*/  FFMA.FTZ R0, R9, c[0x0][0x23c], -R2.reuse ;  /* 0x00008f0009007a23 */ /* 0x100fe40000010802 */
[----:B------:R-:W-:Y:S02]  /*14690*/  FMUL.FTZ R3, R3, c[0x0][0x23c] ;  /* 0x00008f0003037a20 */ /* 0x000fe40000410000 */
[----:B------:R1:W-:Y:S01]  /*146a0*/  MUFU.EX2 R6, R0 ;  /* 0x0000000000067308 */ /* 0x0003e20000000800 */
[----:B------:R-:W-:Y:S01]  /*146b0*/  FSETP.NEU.FTZ.AND P5, PT, R212, -INF , PT ;  /* 0xff800000d400780b */ /* 0x000fe20003fbd000 */
[----:B------:R-:W-:-:S06]  /*146c0*/  FFMA.FTZ R4, R21, c[0x0][0x23c], -R2 ;  /* 0x00008f0015047a23 */ /* 0x000fcc0000010802 */
[----:B------:R-:W3:Y:S01]  /*146d0*/  MUFU.EX2 R3, R3 ;  /* 0x0000000300037308 */ /* 0x000ee20000000800 */
[----:B-1----:R-:W-:-:S07]  /*146e0*/  FFMA.FTZ R0, R10, c[0x0][0x23c], -R2 ;  /* 0x00008f000a007a23 */ /* 0x002fce0000010802 */
[----:B------:R1:W4:Y:S01]  /*146f0*/  MUFU.EX2 R5, R0 ;  /* 0x0000000000057308 */ /* 0x0003220000000800 */
[----:B------:R-:W-:Y:S02]  /*14700*/  FFMA.FTZ R9, R20, c[0x0][0x23c], -R2 ;  /* 0x00008f0014097a23 */ /* 0x000fe40000010802 */
[----:B------:R-:W-:Y:S02]  /*14710*/  IMAD.MOV.U32 R119, RZ, RZ, R117 ;  /* 0x000000ffff777224 */ /* 0x000fe400078e0075 */
[----:B------:R-:W-:-:S03]  /*14720*/  IMAD.MOV.U32 R117, RZ, RZ, R69 ;  /* 0x000000ffff757224 */ /* 0x000fc600078e0045 */
[----:B------:R-:W2:Y:S01]  /*14730*/  MUFU.EX2 R4, R4 ;  /* 0x0000000400047308 */ /* 0x000ea20000000800 */
[----:B-1----:R-:W-:-:S07]  /*14740*/  FMUL.FTZ R0, R212, c[0x0][0x23c] ;  /* 0x00008f00d4007a20 */ /* 0x002fce0000410000 */
[----:B------:R1:W-:Y:S01]  /*14750*/  MUFU.EX2 R8, R35 ;  /* 0x0000002300087308 */ /* 0x0003e20000000800 */
[----:B------:R-:W-:Y:S01]  /*14760*/  FSEL R0, R0, RZ, P5 ;  /* 0x000000ff00007208 */ /* 0x000fe20002800000 */
[----:B------:R-:W-:-:S04]  /*14770*/  IMAD.MOV.U32 R131, RZ, RZ, R49 ;  /* 0x000000ffff837224 */ /* 0x000fc800078e0031 */
[--C-:B------:R-:W-:Y:S02]  /*14780*/  FFMA.FTZ R49, R26, c[0x0][0x23c], -R0.reuse ;  /* 0x00008f001a317a23 */ /* 0x100fe40000010800 */
[--C-:B------:R-:W-:Y:S02]  /*14790*/  FFMA.FTZ R69, R25, c[0x0][0x23c], -R0.reuse ;  /* 0x00008f0019457a23 */ /* 0x100fe40000010800 */
[--C-:B------:R-:W-:Y:S02]  /*147a0*/  FFMA.FTZ R70, R24, c[0x0][0x23c], -R0.reuse ;  /* 0x00008f0018467a23 */ /* 0x100fe40000010800 */
[--C-:B------:R-:W-:Y:S02]  /*147b0*/  FFMA.FTZ R82, R16, c[0x0][0x23c], -R0.reuse ;  /* 0x00008f0010527a23 */ /* 0x100fe40000010800 */
[--C-:B-1----:R-:W-:Y:S02]  /*147c0*/  FFMA.FTZ R35, R22, c[0x0][0x23c], -R0.reuse ;  /* 0x00008f0016237a23 */ /* 0x102fe40000010800 */
[----:B------:R-:W-:-:S02]  /*147d0*/  FFMA.FTZ R83, R15, c[0x0][0x23c], -R0 ;  /* 0x00008f000f537a23 */ /* 0x000fc40000010800 */
[--C-:B------:R-:W-:Y:S02]  /*147e0*/  FFMA.FTZ R86, R14, c[0x0][0x23c], -R0.reuse ;  /* 0x00008f000e567a23 */ /* 0x100fe40000010800 */
[----:B------:R-:W-:Y:S02]  /*147f0*/  FFMA.FTZ R87, R11, c[0x0][0x23c], -R0 ;  /* 0x00008f000b577a23 */ /* 0x000fe40000010800 */
[----:B------:R3:W1:Y:S01]  /*14800*/  MUFU.EX2 R0, R9 ;  /* 0x0000000900007308 */ /* 0x0006620000000800 */
[----:B------:R-:W-:Y:S02]  /*14810*/  IMAD.MOV.U32 R224, RZ, RZ, R101 ;  /* 0x000000ffffe07224 */ /* 0x000fe400078e0065 */
[----:B------:R-:W-:Y:S02]  /*14820*/  IMAD.MOV.U32 R167, RZ, RZ, R100 ;  /* 0x000000ffffa77224 */ /* 0x000fe400078e0064 */
[----:B------:R-:W-:Y:S02]  /*14830*/  IMAD.MOV.U32 R210, RZ, RZ, R97 ;  /* 0x000000ffffd27224 */ /* 0x000fe400078e0061 */
[----:B------:R-:W-:-:S02]  /*14840*/  FFMA.FTZ R100, R23, c[0x0][0x23c], -R2 ;  /* 0x00008f0017647a23 */ /* 0x000fc40000010802 */
[--C-:B------:R-:W-:Y:S02]  /*14850*/  FFMA.FTZ R101, R19, c[0x0][0x23c], -R2.reuse ;  /* 0x00008f0013657a23 */ /* 0x100fe40000010802 */
[--C-:B------:R-:W-:Y:S02]  /*14860*/  FFMA.FTZ R97, R18, c[0x0][0x23c], -R2.reuse ;  /* 0x00008f0012617a23 */ /* 0x100fe40000010802 */
[----:B------:R-:W-:Y:S02]  /*14870*/  FFMA.FTZ R98, R17, c[0x0][0x23c], -R2 ;  /* 0x00008f0011627a23 */ /* 0x000fe40000010802 */
[----:B---3--:R-:W-:Y:S01]  /*14880*/  FFMA.FTZ R9, R209, R3, R6 ;  /* 0x00000003d1097223 */ /* 0x008fe20000010006 */
[----:B------:R-:W-:-:S03]  /*14890*/  ULOP3.LUT UR4, UR33, UR31, URZ, 0x3c, !UPT ;  /* 0x0000001f21047292 */ /* 0x000fc6000f8e3c3f */
[----:B----4-:R-:W-:-:S04]  /*148a0*/  FADD.FTZ R2, R5, R9 ;  /* 0x0000000905027221 */ /* 0x010fc80000010000 */
[----:B--2---:R-:W-:Y:S01]  /*148b0*/  FADD.FTZ R2, R4, R2 ;  /* 0x0000000204027221 */ /* 0x004fe20000010000 */
[----:B-1----:R-:W-:-:S03]  /*148c0*/  F2FP.BF16.PACK_AB R71, R0, R4 ;  /* 0x000000040047723e */ /* 0x002fc600000010ff */
[----:B------:R-:W-:Y:S01]  /*148d0*/  FADD.FTZ R99, R0, R2 ;  /* 0x0000000200637221 */ /* 0x000fe20000010000 */
[----:B------:R-:W-:-:S05]  /*148e0*/  LOP3.LUT R0, R205, UR4, RZ, 0x3c, !PT ;  /* 0x00000004cd007c12 */ /* 0x000fca000f8e3cff */
[----:B------:R-:W-:-:S04]  /*148f0*/  IMAD.WIDE.U32 R114, R0, -0x326172a9, RZ ;  /* 0xcd9e8d5700727825 */ /* 0x000fc800078e00ff */
[----:B------:R-:W-:Y:S01]  /*14900*/  IMAD.MOV.U32 R207, RZ, RZ, R230 ;  /* 0x000000ffffcf7224 */ /* 0x000fe200078e00e6 */
[----:B------:R-:W-:Y:S01]  /*14910*/  LOP3.LUT R0, R115, UR15, R206, 0x96, !PT ;  /* 0x0000000f73007c12 */ /* 0x000fe2000f8e96ce */
[----:B------:R-:W-:Y:S02]  /*14920*/  IMAD.MOV.U32 R206, RZ, RZ, R231 ;  /* 0x000000ffffce7224 */ /* 0x000fe400078e00e7 */
[-C--:B------:R-:W-:Y:S02]  /*14930*/  FMUL.FTZ R230, R94, R3.reuse ;  /* 0x000000035ee67220 */ /* 0x080fe40000410000 */
[----:B------:R-:W-:Y:S02]  /*14940*/  FMUL.FTZ R231, R95, R3 ;  /* 0x000000035fe77220 */ /* 0x000fe40000410000 */
[----:B------:R-:W2:Y:S01]  /*14950*/  LDL.LU.64 R94, [R1] ;  /* 0x00000000015e7983 */ /* 0x000ea20000300a00 */
[----:B------:R-:W1:Y:S01]  /*14960*/  MUFU.EX2 R7, R135 ;  /* 0x0000008700077308 */ /* 0x000e620000000800 */
[----:B------:R-:W-:Y:S01]  /*14970*/  F2FP.BF16.PACK_AB R102, R5, R6 ;  /* 0x000000060566723e */ /* 0x000fe200000010ff */
[----:B------:R-:W-:Y:S01]  /*14980*/  IMAD.WIDE.U32 R22, R0, -0x2daee0ad, RZ ;  /* 0xd2511f5300167825 */ /* 0x000fe200078e00ff */
[----:B------:R-:W-:-:S03]  /*14990*/  LOP3.LUT R0, R245, UR14, R114, 0x96, !PT ;  /* 0x0000000ef5007c12 */ /* 0x000fc6000f8e9672 */
[----:B------:R-:W-:Y:S01]  /*149a0*/  FADD.FTZ R5, R8, R34 ;  /* 0x0000002208057221 */ /* 0x000fe20000010000 */
[----:B------:R-:W-:-:S03]  /*149b0*/  LOP3.LUT R2, R23, UR13, R240, 0x96, !PT ;  /* 0x0000000d17027c12 */ /* 0x000fc6000f8e96f0 */
[C---:B-1----:R-:W-:Y:S01]  /*149c0*/  FADD.FTZ R14, R7.reuse, R5 ;  /* 0x00000005070e7221 */ /* 0x042fe20000010000 */
[----:B------:R-:W-:Y:S01]  /*149d0*/  F2FP.BF16.PACK_AB R15, R7, R8 ;  /* 0x00000008070f723e */ /* 0x000fe200000010ff */
[----:B------:R-:W-:-:S05]  /*149e0*/  IMAD.WIDE.U32 R6, R0, -0x2daee0ad, RZ ;  /* 0xd2511f5300067825 */ /* 0x000fca00078e00ff */
[----:B------:R-:W-:Y:S01]  /*149f0*/  LOP3.LUT R0, R7, UR11, R22, 0x96, !PT ;  /* 0x0000000b07007c12 */ /* 0x000fe2000f8e9616 */
[----:B------:R-:W-:-:S04]  /*14a00*/  IMAD.WIDE.U32 R4, R2, -0x326172a9, RZ ;  /* 0xcd9e8d5702047825 */ /* 0x000fc800078e00ff */
[----:B------:R-:W-:Y:S01]  /*14a10*/  IMAD.WIDE.U32 R8, R0, -0x326172a9, RZ ;  /* 0xcd9e8d5700087825 */ /* 0x000fe200078e00ff */
[----:B------:R-:W-:-:S04]  /*14a20*/  LOP3.LUT R2, R5, UR12, R244, 0x96, !PT ;  /* 0x0000000c05027c12 */ /* 0x000fc8000f8e96f4 */
[----:B------:R-:W-:Y:S01]  /*14a30*/  LOP3.LUT R0, R9, UR10, R4, 0x96, !PT ;  /* 0x0000000a09007c12 */ /* 0x000fe2000f8e9604 */
[----:B------:R-:W-:Y:S02]  /*14a40*/  IMAD.MOV.U32 R16, RZ, RZ, R167 ;  /* 0x000000ffff107224 */ /* 0x000fe400078e00a7 */
        /* <DEDUP_REMOVED lines=27> */
[----:B------:R-:W-:Y:S02]  /*14c00*/  F2FP.BF16.PACK_AB R9, R7, R8 ;  /* 0x000000080709723e */ /* 0x000fe400000010ff */
[----:B------:R-:W1:Y:S01]  /*14c10*/  MUFU.EX2 R7, R52 ;  /* 0x0000003400077308 */ /* 0x000e620000000800 */
[----:B------:R-:W-:Y:S01]  /*14c20*/  IMAD.MOV.U32 R251, RZ, RZ, R210 ;  /* 0x000000fffffb7224 */ /* 0x000fe200078e00d2 */
[----:B------:R-:W-:Y:S01]  /*14c30*/  PRMT R21, R80, 0x7610, R21 ;  /* 0x0000761050157816 */ /* 0x000fe20000000015 */
        /* <DEDUP_REMOVED lines=30> */
[----:B------:R-:W-:Y:S01]  /*14e20*/  IMAD.WIDE.U32 R4, R11, -0x2daee0ad, RZ ;  /* 0xd2511f530b047825 */ /* 0x000fe200078e00ff */
[----:B------:R-:W-:-:S06]  /*14e30*/  LOP3.LUT R34, R115, UR15, R250, 0x96, !PT ;  /* 0x0000000f73227c12 */ /* 0x000fcc000f8e96fa */
[----:B------:R-:W3:Y:S01]  /*14e40*/  MUFU.EX2 R26, R35 ;  /* 0x00000023001a7308 */ /* 0x000ee20000000800 */
[----:B------:R-:W-:Y:S01]  /*14e50*/  LOP3.LUT R6, R5, UR16, R10, 0x96, !PT ;  /* 0x0000001005067c12 */ /* 0x000fe2000f8e960a */
[-C--:B-1----:R-:W-:Y:S02]  /*14e60*/  FMUL.FTZ R225, R77, R0.reuse ;  /* 0x000000004de17220 */ /* 0x082fe40000410000 */
[----:B------:R-:W1:Y:S01]  /*14e70*/  LDC.U8 R77, c[0x0][0x2d8] ;  /* 0x0000b600ff4d7b82 */ /* 0x000e620000000000 */
[----:B------:R-:W-:Y:S01]  /*14e80*/  IMAD.MOV.U32 R250, RZ, RZ, R118 ;  /* 0x000000fffffa7224 */ /* 0x000fe200078e0076 */
[----:B------:R-:W-:Y:S01]  /*14e90*/  SHF.R.U32.HI R2, RZ, 0x10, R6 ;  /* 0x00000010ff027819 */ /* 0x000fe20000011606 */
[----:B------:R-:W-:Y:S02]  /*14ea0*/  IMAD.MOV.U32 R227, RZ, RZ, R156 ;  /* 0x000000ffffe37224 */ /* 0x000fe400078e009c */
[----:B------:R-:W-:Y:S02]  /*14eb0*/  IMAD.MOV.U32 R118, RZ, RZ, R229 ;  /* 0x000000ffff767224 */ /* 0x000fe400078e00e5 */
[----:B------:R-:W-:Y:S01]  /*14ec0*/  FMUL.FTZ R229, R93, R0 ;  /* 0x000000005de57220 */ /* 0x000fe20000410000 */
[----:B------:R-:W-:Y:S01]  /*14ed0*/  @!P3 HFMA2.BF16_V2 R65, -RZ.H0_H0, RZ.H0_H0, -R19.H0_H0 ;  /* 0x200000ffff41b231 */ /* 0x000fe20000340913 */
[----:B------:R-:W-:Y:S01]  /*14ee0*/  IMAD.MOV.U32 R93, RZ, RZ, R205 ;  /* 0x000000ffff5d7224 */ /* 0x000fe200078e00cd */
[----:B------:R4:W-:Y:S01]  /*14ef0*/  MUFU.EX2 R27, R81 ;  /* 0x00000051001b7308 */ /* 0x0009e20000000800 */
[----:B------:R-:W-:Y:S01]  /*14f00*/  IMAD.MOV.U32 R24, RZ, RZ, R226 ;  /* 0x000000ffff187224 */ /* 0x000fe200078e00e2 */
[----:B------:R-:W-:Y:S01]  /*14f10*/  LOP3.LUT R2, R2, 0xff, RZ, 0xc0, !PT ;  /* 0x000000ff02027812 */ /* 0x000fe200078ec0ff */
[----:B------:R-:W-:Y:S01]  /*14f20*/  IMAD.MOV.U32 R244, RZ, RZ, R227 ;  /* 0x000000fffff47224 */ /* 0x000fe200078e00e3 */
[----:B------:R-:W-:Y:S01]  /*14f30*/  PRMT R182, R15, 0x7610, R182 ;  /* 0x000076100fb67816 */ /* 0x000fe200000000b6 */
[----:B------:R-:W-:-:S03]  /*14f40*/  FMUL.FTZ R227, R79, R3 ;  /* 0x000000034fe37220 */ /* 0x000fc60000410000 */
[----:B------:R-:W1:Y:S01]  /*14f50*/  MUFU.EX2 R25, R84 ;  /* 0x0000005400197308 */ /* 0x000e620000000800 */
[----:B------:R-:W-:Y:S01]  /*14f60*/  IMAD.MOV.U32 R79, RZ, RZ, R93 ;  /* 0x000000ffff4f7224 */ /* 0x000fe200078e005d */
[----:B------:R-:W-:Y:S01]  /*14f70*/  @!P3 PRMT R19, R65, 0x5410, RZ ;  /* 0x000054104113b816 */ /* 0x000fe200000000ff */
[----:B------:R-:W-:Y:S01]  /*14f80*/  IMAD.MOV.U32 R93, RZ, RZ, R251 ;  /* 0x000000ffff5d7224 */ /* 0x000fe200078e00fb */
[----:B------:R-:W-:Y:S01]  /*14f90*/  ISETP.GE.U32.AND P3, PT, R167, R2, PT ;  /* 0x00000002a700720c */ /* 0x000fe20003f66070 */
[----:B------:R-:W-:Y:S02]  /*14fa0*/  IMAD.MOV.U32 R8, RZ, RZ, R210 ;  /* 0x000000ffff087224 */ /* 0x000fe400078e00d2 */
[----:B---3--:R-:W-:Y:S02]  /*14fb0*/  FFMA.FTZ R35, R208, R0, R26 ;  /* 0x00000000d0237223 */ /* 0x008fe4000001001a */
[----:B------:R-:W-:Y:S01]  /*14fc0*/  IMAD.MOV.U32 R251, RZ, RZ, R24 ;  /* 0x000000fffffb7224 */ /* 0x000fe200078e0018 */
[----:B------:R-:W-:Y:S01]  /*14fd0*/  PRMT R181, R15, 0x7632, R181 ;  /* 0x000076320fb57816 */ /* 0x000fe200000000b5 */
[----:B------:R-:W-:Y:S01]  /*14fe0*/  IMAD.MOV.U32 R14, RZ, RZ, R119 ;  /* 0x000000ffff0e7224 */ /* 0x000fe200078e0077 */
[----:B------:R3:W-:Y:S01]  /*14ff0*/  MUFU.EX2 R24, R96 ;  /* 0x0000006000187308 */ /* 0x0007e20000000800 */
[----:B------:R-:W-:Y:S01]  /*15000*/  IMAD.MOV.U32 R208, RZ, RZ, R166 ;  /* 0x000000ffffd07224 */ /* 0x000fe200078e00a6 */
[----:B------:R-:W-:Y:S01]  /*15010*/  @!P5 HFMA2.BF16_V2 R68, -RZ.H0_H0, RZ.H0_H0, -R182.H0_H0 ;  /* 0x200000ffff44d231 */ /* 0x000fe200003409b6 */
[----:B----4-:R-:W-:-:S02]  /*15020*/  IMAD.MOV.U32 R81, RZ, RZ, R103 ;  /* 0x000000ffff517224 */ /* 0x010fc400078e0067 */
[----:B------:R-:W-:Y:S02]  /*15030*/  IMAD.MOV.U32 R210, RZ, RZ, R128 ;  /* 0x000000ffffd27224 */ /* 0x000fe400078e0080 */
[----:B------:R-:W-:Y:S02]  /*15040*/  IMAD.MOV.U32 R17, RZ, RZ, R224 ;  /* 0x000000ffff117224 */ /* 0x000fe400078e00e0 */
[----:B------:R-:W-:Y:S02]  /*15050*/  IMAD.MOV.U32 R166, RZ, RZ, R117 ;  /* 0x000000ffffa67224 */ /* 0x000fe400078e0075 */
[----:B------:R-:W-:Y:S02]  /*15060*/  IMAD.MOV.U32 R167, RZ, RZ, R116 ;  /* 0x000000ffffa77224 */ /* 0x000fe400078e0074 */
[----:B------:R-:W-:Y:S02]  /*15070*/  IMAD.MOV.U32 R128, RZ, RZ, R157 ;  /* 0x000000ffff807224 */ /* 0x000fe400078e009d */
[----:B------:R-:W-:Y:S01]  /*15080*/  IMAD.MOV.U32 R226, RZ, RZ, R165 ;  /* 0x000000ffffe27224 */ /* 0x000fe200078e00a5 */
[----:B---3--:R-:W3:Y:S01]  /*15090*/  LDC.U8 R96, c[0x0][0x2d8] ;  /* 0x0000b600ff607b82 */ /* 0x008ee20000000000 */
[----:B------:R-:W-:-:S02]  /*150a0*/  IMAD.MOV.U32 R119, RZ, RZ, R164 ;  /* 0x000000ffff777224 */ /* 0x000fc400078e00a4 */
        /* <DEDUP_REMOVED lines=31> */
[----:B------:R-:W-:Y:S01]  /*152a0*/  LOP3.LUT R0, R6, 0xff, RZ, 0xc0, !PT ;  /* 0x000000ff06007812 */ /* 0x000fe200078ec0ff */
[----:B------:R-:W-:Y:S01]  /*152b0*/  IMAD.MOV.U32 R92, RZ, RZ, R204 ;  /* 0x000000ffff5c7224 */ /* 0x000fe200078e00cc */
[----:B------:R-:W-:Y:S01]  /*152c0*/  PRMT R52, R182, 0x5410, R181 ;  /* 0x00005410b6347816 */ /* 0x000fe200000000b5 */
[----:B------:R-:W-:Y:S01]  /*152d0*/  @!P2 HFMA2.BF16_V2 R67, -RZ.H0_H0, RZ.H0_H0, -R181.H0_H0 ;  /* 0x200000ffff43a231 */ /* 0x000fe200003409b5 */
[----:B------:R-:W-:Y:S01]  /*152e0*/  IMAD.MOV.U32 R245, RZ, RZ, R226 ;  /* 0x000000fffff57224 */ /* 0x000fe200078e00e2 */
[----:B------:R-:W-:Y:S01]  /*152f0*/  @!P5 PRMT R182, R68, 0x5410, RZ ;  /* 0x0000541044b6d816 */ /* 0x000fe200000000ff */
[----:B------:R-:W-:Y:S01]  /*15300*/  FMUL.FTZ R226, R78, R3 ;  /* 0x000000034ee27220 */ /* 0x000fe20000410000 */
[----:B-1----:R-:W-:Y:S01]  /*15310*/  ISETP.GE.U32.AND P5, PT, R77, R0, PT ;  /* 0x000000004d00720c */ /* 0x002fe20003fa6070 */
[----:B------:R-:W-:Y:S01]  /*15320*/  IMAD.MOV.U32 R78, RZ, RZ, R92 ;  /* 0x000000ffff4e7224 */ /* 0x000fe200078e005c */
[----:B------:R-:W-:Y:S01]  /*15330*/  SHF.R.U32.HI R0, RZ, 0x18, R6 ;  /* 0x00000018ff007819 */ /* 0x000fe20000011606 */
[----:B------:R-:W-:Y:S01]  /*15340*/  IMAD.MOV.U32 R92, RZ, RZ, R17 ;  /* 0x000000ffff5c7224 */ /* 0x000fe200078e0011 */
[----:B------:R-:W-:Y:S01]  /*15350*/  F2FP.BF16.PACK_AB R2, R25, R27 ;  /* 0x0000001b1902723e */ /* 0x000fe200000010ff */
[----:B------:R-:W1:Y:S01]  /*15360*/  MUFU.EX2 R17, R85 ;  /* 0x0000005500117308 */ /* 0x000e620000000800 */
[----:B------:R-:W-:-:S02]  /*15370*/  @!P2 PRMT R181, R67, 0x5410, RZ ;  /* 0x0000541043b5a816 */ /* 0x000fc400000000ff */
[----:B------:R-:W-:Y:S02]  /*15380*/  ISETP.GE.U32.AND P2, PT, R77, R0, PT ;  /* 0x000000004d00720c */ /* 0x000fe40003f46070 */
[----:B------:R-:W-:Y:S02]  /*15390*/  LOP3.LUT R0, R6, 0xffff, RZ, 0xc0, !PT ;  /* 0x0000ffff06007812 */ /* 0x000fe400078ec0ff */
[C---:B------:R-:W-:Y:S02]  /*153a0*/  PRMT R180, R2.reuse, 0x7632, R180 ;  /* 0x0000763202b47816 */ /* 0x040fe400000000b4 */
[----:B------:R-:W-:Y:S02]  /*153b0*/  SHF.R.U32.HI R0, RZ, 0x8, R0 ;  /* 0x00000008ff007819 */ /* 0x000fe40000011600 */
[----:B------:R-:W-:Y:S01]  /*153c0*/  PRMT R179, R2, 0x7610, R179 ;  /* 0x0000761002b37816 */ /* 0x000fe200000000b3 */
[----:B------:R-:W-:Y:S01]  /*153d0*/  @!P4 HFMA2.BF16_V2 R38, -RZ.H0_H0, RZ.H0_H0, -R180.H0_H0 ;  /* 0x200000ffff26c231 */ /* 0x000fe200003409b4 */
[----:B------:R-:W-:Y:S01]  /*153e0*/  IMAD.MOV.U32 R10, RZ, RZ, R118 ;  /* 0x000000ffff0a7224 */ /* 0x000fe200078e0076 */
[----:B------:R-:W-:Y:S01]  /*153f0*/  LOP3.LUT R0, R0, 0xffff, RZ, 0xc0, !PT ;  /* 0x0000ffff00007812 */ /* 0x000fe200078ec0ff */
[----:B------:R-:W-:Y:S01]  /*15400*/  FMUL.FTZ R118, R46, R3 ;  /* 0x000000032e767220 */ /* 0x000fe20000410000 */
[----:B------:R-:W-:Y:S01]  /*15410*/  PRMT R46, R179, 0x5410, R180 ;  /* 0x00005410b32e7816 */ /* 0x000fe200000000b4 */
[----:B------:R-:W-:Y:S01]  /*15420*/  IMAD.MOV.U32 R68, RZ, RZ, R8 ;  /* 0x000000ffff447224 */ /* 0x000fe200078e0008 */
[----:B------:R-:W-:Y:S01]  /*15430*/  @!P4 PRMT R180, R38, 0x5410, RZ ;  /* 0x0000541026b4c816 */ /* 0x000fe200000000ff */
[----:B------:R-:W-:Y:S01]  /*15440*/  IMAD.MOV.U32 R77, RZ, RZ, R208 ;  /* 0x000000ffff4d7224 */ /* 0x000fe200078e00d0 */
[----:B---3--:R-:W-:Y:S01]  /*15450*/  ISETP.GE.U32.AND P4, PT, R96, R0, PT ;  /* 0x000000006000720c */ /* 0x008fe20003f86070 */
[----:B------:R-:W-:Y:S01]  /*15460*/  IMAD.MOV.U32 R208, RZ, RZ, R16 ;  /* 0x000000ffffd07224 */ /* 0x000fe200078e0010 */
[C---:B------:R-:W-:Y:S01]  /*15470*/  PRMT R178, R9.reuse, 0x7610, R178 ;  /* 0x0000761009b27816 */ /* 0x040fe200000000b2 */
[----:B------:R-:W-:Y:S01]  /*15480*/  IMAD.MOV.U32 R11, RZ, RZ, R103 ;  /* 0x000000ffff0b7224 */ /* 0x000fe200078e0067 */
[----:B-1----:R-:W-:Y:S01]  /*15490*/  F2FP.BF16.PACK_AB R0, R24, R17 ;  /* 0x000000111800723e */ /* 0x002fe200000010ff */
[----:B------:R-:W-:Y:S01]  /*154a0*/  IMAD.MOV.U32 R15, RZ, RZ, R159 ;  /* 0x000000ffff0f7224 */ /* 0x000fe200078e009f */
[----:B------:R-:W-:Y:S01]  /*154b0*/  PRMT R177, R9, 0x7632, R177 ;  /* 0x0000763209b17816 */ /* 0x000fe200000000b1 */
[----:B------:R-:W-:-:S02]  /*154c0*/  IMAD.MOV.U32 R84, RZ, RZ, R68 ;  /* 0x000000ffff547224 */ /* 0x000fc400078e0044 */
[----:B------:R-:W-:Y:S01]  /*154d0*/  IMAD.MOV.U32 R68, RZ, RZ, R93 ;  /* 0x000000ffff447224 */ /* 0x000fe200078e005d */
[----:B------:R-:W-:Y:S01]  /*154e0*/  PRMT R176, R0, 0x7610, R176 ;  /* 0x0000761000b07816 */ /* 0x000fe200000000b0 */
[----:B------:R-:W-:Y:S01]  /*154f0*/  FMUL.FTZ R66, R42, R3 ;  /* 0x000000032a427220 */ /* 0x000fe20000410000 */
[----:B------:R-:W-:Y:S01]  /*15500*/  @!P5 HFMA2.BF16_V2 R42, -RZ.H0_H0, RZ.H0_H0, -R178.H0_H0 ;  /* 0x200000ffff2ad231 */ /* 0x000fe200003409b2 */
[----:B------:R-:W-:Y:S01]  /*15510*/  IMAD.MOV.U32 R8, RZ, RZ, R78 ;  /* 0x000000ffff087224 */ /* 0x000fe200078e004e */
[----:B------:R-:W-:Y:S01]  /*15520*/  PRMT R175, R0, 0x7632, R175 ;  /* 0x0000763200af7816 */ /* 0x000fe200000000af */
[----:B------:R-:W-:Y:S02]  /*15530*/  IMAD.MOV.U32 R9, RZ, RZ, R79 ;  /* 0x000000ffff097224 */ /* 0x000fe400078e004f */
[----:B------:R-:W-:Y:S01]  /*15540*/  IMAD.MOV.U32 R93, RZ, RZ, R208 ;  /* 0x000000ffff5d7224 */ /* 0x000fe200078e00d0 */
[C---:B------:R-:W-:Y:S01]  /*15550*/  LOP3.LUT R0, R4.reuse, 0xff, RZ, 0xc0, !PT ;  /* 0x000000ff04007812 */ /* 0x040fe200078ec0ff */
[----:B------:R-:W-:Y:S01]  /*15560*/  IMAD.MOV.U32 R208, RZ, RZ, R15 ;  /* 0x000000ffffd07224 */ /* 0x000fe200078e000f */
[----:B------:R-:W-:Y:S01]  /*15570*/  SHF.R.U32.HI R15, RZ, 0x10, R4 ;  /* 0x00000010ff0f7819 */ /* 0x000fe20000011604 */
[----:B------:R-:W-:Y:S01]  /*15580*/  IMAD.MOV.U32 R78, RZ, RZ, R10 ;  /* 0x000000ffff4e7224 */ /* 0x000fe200078e000a */
[----:B------:R-:W-:Y:S01]  /*15590*/  SHF.R.U32.HI R10, RZ, 0x18, R4 ;  /* 0x00000018ff0a7819 */ /* 0x000fe20000011604 */
[----:B------:R-:W-:Y:S01]  /*155a0*/  IMAD.MOV.U32 R79, RZ, RZ, R11 ;  /* 0x000000ffff4f7224 */ /* 0x000fe200078e000b */
[----:B------:R-:W-:Y:S01]  /*155b0*/  LOP3.LUT R11, R4, 0xffff, RZ, 0xc0, !PT ;  /* 0x0000ffff040b7812 */ /* 0x000fe200078ec0ff */
[----:B------:R-:W-:Y:S01]  /*155c0*/  IMAD.WIDE.U32 R4, R34, -0x2daee0ad, RZ ;  /* 0xd2511f5322047825 */ /* 0x000fe200078e00ff */
[----:B------:R-:W-:-:S03]  /*155d0*/  LOP3.LUT R2, R247, UR14, R114, 0x96, !PT ;  /* 0x0000000ef7027c12 */ /* 0x000fc6000f8e9672 */
[-C--:B------:R-:W-:Y:S01]  /*155e0*/  FMUL.FTZ R67, R43, R3.reuse ;  /* 0x000000032b437220 */ /* 0x080fe20000410000 */
[----:B------:R-:W-:Y:S01]  /*155f0*/  PRMT R43, R178, 0x5410, R177 ;  /* 0x00005410b22b7816 */ /* 0x000fe200000000b1 */
[----:B------:R-:W-:Y:S01]  /*15600*/  IMAD.MOV.U32 R209, RZ, RZ, R119 ;  /* 0x000000ffffd17224 */ /* 0x000fe200078e0077 */
[----:B------:R-:W-:Y:S01]  /*15610*/  @!P5 PRMT R178, R42, 0x5410, RZ ;  /* 0x000054102ab2d816 */ /* 0x000fe200000000ff */
[----:B------:R-:W-:Y:S01]  /*15620*/  IMAD.MOV.U32 R103, RZ, RZ, R158 ;  /* 0x000000ffff677224 */ /* 0x000fe200078e009e */
[----:B------:R-:W-:Y:S01]  /*15630*/  ISETP.GE.U32.AND P5, PT, R96, R0, PT ;  /* 0x000000006000720c */ /* 0x000fe20003fa6070 */
[----:B------:R-:W-:Y:S01]  /*15640*/  IMAD.MOV.U32 R204, RZ, RZ, R167 ;  /* 0x000000ffffcc7224 */ /* 0x000fe200078e00a7 */
[----:B--2---:R-:W-:Y:S01]  /*15650*/  LOP3.LUT R0, R5, UR13, R94, 0x96, !PT ;  /* 0x0000000d05007c12 */ /* 0x004fe2000f8e965e */
        /* <DEDUP_REMOVED lines=26> */
[----:B------:R-:W-:-:S04]  /*15800*/  IMAD.WIDE.U32 R2, R2, -0x2daee0ad, RZ ;  /* 0xd2511f5302027825 */ /* 0x000fc800078e00ff */
[----:B------:R-:W-:Y:S01]  /*15810*/  FADD.FTZ R16, R7, R50 ;  /* 0x0000003207107221 */ /* 0x000fe20000010000 */
[----:B------:R-:W-:Y:S01]  /*15820*/  LOP3.LUT R3, R3, UR11, R4, 0x96, !PT ;  /* 0x0000000b03037c12 */ /* 0x000fe2000f8e9604 */
[----:B------:R-:W-:-:S04]  /*15830*/  IMAD.WIDE.U32 R6, R0, -0x326172a9, RZ ;  /* 0xcd9e8d5700067825 */ /* 0x000fc800078e00ff */
[----:B------:R-:W-:Y:S01]  /*15840*/  IMAD.WIDE.U32 R4, R3, -0x326172a9, RZ ;  /* 0xcd9e8d5703047825 */ /* 0x000fe200078e00ff */
[----:B------:R-:W-:-:S03]  /*15850*/  LOP3.LUT R0, R7, UR12, R246, 0x96, !PT ;  /* 0x0000000c07007c12 */ /* 0x000fc6000f8e96f6 */
[----:B------:R-:W-:Y:S02]  /*15860*/  IMAD.MOV.U32 R246, RZ, RZ, R8 ;  /* 0x000000fffff67224 */ /* 0x000fe400078e0008 */
[----:B------:R-:W-:Y:S02]  /*15870*/  IMAD.MOV.U32 R247, RZ, RZ, R9 ;  /* 0x000000fffff77224 */ /* 0x000fe400078e0009 */
[----:B------:R-:W-:Y:S01]  /*15880*/  IMAD.WIDE.U32 R8, R0, -0x2daee0ad, RZ ;  /* 0xd2511f5300087825 */ /* 0x000fe200078e00ff */
[----:B------:R-:W-:-:S05]  /*15890*/  LOP3.LUT R0, R5, UR10, R6, 0x96, !PT ;  /* 0x0000000a05007c12 */ /* 0x000fca000f8e9606 */
[----:B------:R-:W-:Y:S01]  /*158a0*/  IMAD.WIDE.U32 R6, R0, -0x2daee0ad, RZ ;  /* 0xd2511f5300067825 */ /* 0x000fe200078e00ff */
[----:B------:R-:W-:-:S04]  /*158b0*/  LOP3.LUT R9, R9, UR9, R2, 0x96, !PT ;  /* 0x0000000909097c12 */ /* 0x000fc8000f8e9602 */
[----:B------:R-:W-:Y:S01]  /*158c0*/  LOP3.LUT R2, R7, UR7, R8, 0x96, !PT ;  /* 0x0000000707027c12 */ /* 0x000fe2000f8e9608 */
[----:B------:R-:W-:-:S04]  /*158d0*/  @!P4 HFMA2.BF16_V2 R41, -RZ.H0_H0, RZ.H0_H0, -R177.H0_H0 ;  /* 0x200000ffff29c231 */ /* 0x000fc800003409b1 */
[----:B------:R-:W-:Y:S01]  /*158e0*/  IMAD.WIDE.U32 R2, R2, -0x326172a9, RZ ;  /* 0xcd9e8d5702027825 */ /* 0x000fe200078e00ff */
[----:B------:R-:W-:Y:S01]  /*158f0*/  @!P2 HFMA2.BF16_V2 R37, -RZ.H0_H0, RZ.H0_H0, -R175.H0_H0 ;  /* 0x200000ffff25a231 */ /* 0x000fe200003409af */
[----:B------:R-:W-:Y:S01]  /*15900*/  @!P4 PRMT R177, R41, 0x5410, RZ ;  /* 0x0000541029b1c816 */ /* 0x000fe200000000ff */
[----:B------:R-:W1:Y:S01]  /*15910*/  MUFU.EX2 R0, R49 ;  /* 0x0000003100007308 */ /* 0x000e620000000800 */
[----:B------:R-:W-:Y:S01]  /*15920*/  IMAD.WIDE.U32 R8, R9, -0x326172a9, RZ ;  /* 0xcd9e8d5709087825 */ /* 0x000fe200078e00ff */
[----:B------:R-:W-:Y:S02]  /*15930*/  LOP3.LUT R5, R2, 0xff, RZ, 0xc0, !PT ;  /* 0x000000ff02057812 */ /* 0x000fe400078ec0ff */
[----:B------:R-:W-:Y:S01]  /*15940*/  PRMT R41, R176, 0x5410, R175 ;  /* 0x00005410b0297816 */ /* 0x000fe200000000af */
[----:B------:R-:W-:Y:S01]  /*15950*/  IMAD.MOV.U32 R85, RZ, RZ, R78 ;  /* 0x000000ffff557224 */ /* 0x000fe200078e004e */
[----:B------:R-:W-:Y:S01]  /*15960*/  @!P2 PRMT R175, R37, 0x5410, RZ ;  /* 0x0000541025afa816 */ /* 0x000fe200000000ff */
[----:B------:R-:W-:Y:S01]  /*15970*/  IMAD.MOV.U32 R78, RZ, RZ, R14 ;  /* 0x000000ffff4e7224 */ /* 0x000fe200078e000e */
[----:B------:R-:W-:-:S02]  /*15980*/  ISETP.GE.U32.AND P2, PT, R96, R5, PT ;  /* 0x000000056000720c */ /* 0x000fc40003f46070 */
[----:B------:R-:W-:Y:S02]  /*15990*/  SHF.R.U32.HI R5, RZ, 0x8, R11 ;  /* 0x00000008ff057819 */ /* 0x000fe4000001160b */
[----:B------:R-:W-:Y:S02]  /*159a0*/  LOP3.LUT R14, R9, UR8, R4, 0x96, !PT ;  /* 0x00000008090e7c12 */ /* 0x000fe4000f8e9604 */
[----:B------:R-:W-:Y:S02]  /*159b0*/  LOP3.LUT R4, R3, UR17, R8, 0x96, !PT ;  /* 0x0000001103047c12 */ /* 0x000fe4000f8e9608 */
[----:B------:R-:W-:Y:S02]  /*159c0*/  LOP3.LUT R7, R2, 0xffff, RZ, 0xc0, !PT ;  /* 0x0000ffff02077812 */ /* 0x000fe400078ec0ff */
[--C-:B------:R-:W-:Y:S02]  /*159d0*/  SHF.R.U32.HI R9, RZ, 0x10, R2.reuse ;  /* 0x00000010ff097819 */ /* 0x100fe40000011602 */
[----:B------:R-:W-:-:S02]  /*159e0*/  SHF.R.U32.HI R3, RZ, 0x18, R2 ;  /* 0x00000018ff037819 */ /* 0x000fc40000011602 */
[----:B------:R-:W-:Y:S01]  /*159f0*/  LOP3.LUT R2, R5, 0xffff, RZ, 0xc0, !PT ;  /* 0x0000ffff05027812 */ /* 0x000fe200078ec0ff */
[----:B------:R-:W-:Y:S01]  /*15a00*/  @!P6 HFMA2.BF16_V2 R40, -RZ.H0_H0, RZ.H0_H0, -R179.H0_H0 ;  /* 0x200000ffff28e231 */ /* 0x000fe200003409b3 */
[----:B------:R-:W-:Y:S01]  /*15a10*/  PRMT R174, R36, 0x7610, R174 ;  /* 0x0000761024ae7816 */ /* 0x000fe200000000ae */
[----:B------:R-:W-:Y:S01]  /*15a20*/  IMAD.MOV.U32 R94, RZ, RZ, R84 ;  /* 0x000000ffff5e7224 */ /* 0x000fe200078e0054 */
[----:B------:R-:W-:Y:S01]  /*15a30*/  ISETP.GE.U32.AND P4, PT, R96, R2, PT ;  /* 0x000000026000720c */ /* 0x000fe20003f86070 */
[----:B------:R-:W-:Y:S01]  /*15a40*/  IMAD.MOV.U32 R95, RZ, RZ, R68 ;  /* 0x000000ffff5f7224 */ /* 0x000fe200078e0044 */
[----:B------:R-:W-:Y:S01]  /*15a50*/  @!P6 PRMT R179, R40, 0x5410, RZ ;  /* 0x0000541028b3e816 */ /* 0x000fe200000000ff */
[----:B------:R-:W-:Y:S01]  /*15a60*/  IMAD.MOV.U32 R84, RZ, RZ, R250 ;  /* 0x000000ffff547224 */ /* 0x000fe200078e00fa */
[----:B------:R-:W-:Y:S01]  /*15a70*/  ISETP.GE.U32.AND P6, PT, R96, R3, PT ;  /* 0x000000036000720c */ /* 0x000fe20003fc6070 */
[----:B------:R-:W-:Y:S01]  /*15a80*/  IMAD.MOV.U32 R68, RZ, RZ, R210 ;  /* 0x000000ffff447224 */ /* 0x000fe200078e00d2 */
[----:B------:R-:W-:Y:S01]  /*15a90*/  @!P5 HFMA2.BF16_V2 R44, -RZ.H0_H0, RZ.H0_H0, -R174.H0_H0 ;  /* 0x200000ffff2cd231 */ /* 0x000fe200003409ae */
[----:B------:R-:W-:Y:S01]  /*15aa0*/  IMAD.MOV.U32 R250, RZ, RZ, R243 ;  /* 0x000000fffffa7224 */ /* 0x000fe200078e00f3 */
[----:B------:R-:W-:Y:S01]  /*15ab0*/  MUFU.EX2 R210, R112 ;  /* 0x0000007000d27308 */ /* 0x000fe20000000800 */
[----:B------:R-:W-:Y:S01]  /*15ac0*/  PRMT R173, R36, 0x7632, R173 ;  /* 0x0000763224ad7816 */ /* 0x000fe200000000ad */
[C---:B-1----:R-:W-:Y:S01]  /*15ad0*/  FADD.FTZ R8, R0.reuse, R35 ;  /* 0x0000002300087221 */ /* 0x042fe20000010000 */
[----:B------:R-:W-:-:S02]  /*15ae0*/  F2FP.BF16.PACK_AB R3, R0, R26 ;  /* 0x0000001a0003723e */ /* 0x000fc400000010ff */
[----:B------:R-:W-:-:S03]  /*15af0*/  LOP3.LUT R0, R15, 0xff, RZ, 0xc0, !PT ;  /* 0x000000ff0f007812 */ /* 0x000fc600078ec0ff */
[----:B------:R-:W1:Y:S01]  /*15b00*/  MUFU.EX2 R243, R113 ;  /* 0x0000007100f37308 */ /* 0x000e620000000800 */
[----:B------:R-:W-:Y:S02]  /*15b10*/  PRMT R37, R174, 0x5410, R173 ;  /* 0x00005410ae257816 */ /* 0x000fe400000000ad */
[----:B------:R-:W-:Y:S02]  /*15b20*/  @!P5 PRMT R174, R44, 0x5410, RZ ;  /* 0x000054102caed816 */ /* 0x000fe400000000ff */
[----:B------:R-:W-:Y:S02]  /*15b30*/  ISETP.GE.U32.AND P5, PT, R96, R0, PT ;  /* 0x000000006000720c */ /* 0x000fe40003fa6070 */
[----:B------:R-:W-:Y:S01]  /*15b40*/  SHF.R.U32.HI R0, RZ, 0x8, R7 ;  /* 0x00000008ff007819 */ /* 0x000fe20000011607 */
[----:B------:R-:W-:-:S03]  /*15b50*/  @!P4 HFMA2.BF16_V2 R45, -RZ.H0_H0, RZ.H0_H0, -R173.H0_H0 ;  /* 0x200000ffff2dc231 */ /* 0x000fc600003409ad */
[----:B------:R-:W-:Y:S02]  /*15b60*/  LOP3.LUT R0, R0, 0xffff, RZ, 0xc0, !PT ;  /* 0x0000ffff00007812 */ /* 0x000fe400078ec0ff */
[----:B------:R-:W-:Y:S02]  /*15b70*/  @!P4 PRMT R173, R45, 0x5410, RZ ;  /* 0x000054102dadc816 */ /* 0x000fe400000000ff */
[----:B------:R-:W-:Y:S02]  /*15b80*/  ISETP.GE.U32.AND P4, PT, R96, R0, PT ;  /* 0x000000006000720c */ /* 0x000fe40003f86070 */
[----:B-1----:R-:W-:-:S04]  /*15b90*/  F2FP.BF16.PACK_AB R0, R243, R210 ;  /* 0x000000d2f300723e */ /* 0x002fc800000010ff */
[C---:B------:R-:W-:Y:S02]  /*15ba0*/  PRMT R172, R0.reuse, 0x7610, R172 ;  /* 0x0000761000ac7816 */ /* 0x040fe400000000ac */
[----:B------:R-:W-:Y:S01]  /*15bb0*/  PRMT R139, R0, 0x7632, R139 ;  /* 0x00007632008b7816 */ /* 0x000fe2000000008b */
[----:B------:R-:W-:Y:S02]  /*15bc0*/  @!P3 HFMA2.BF16_V2 R39, -RZ.H0_H0, RZ.H0_H0, -R176.H0_H0 ;  /* 0x200000ffff27b231 */ /* 0x000fe400003409b0 */
[----:B------:R-:W-:Y:S01]  /*15bd0*/  @!P5 HFMA2.BF16_V2 R47, -RZ.H0_H0, RZ.H0_H0, -R172.H0_H0 ;  /* 0x200000ffff2fd231 */ /* 0x000fe200003409ac */
[----:B------:R-:W-:Y:S02]  /*15be0*/  LOP3.LUT R0, R4, 0xff, RZ, 0xc0, !PT ;  /* 0x000000ff04007812 */ /* 0x000fe400078ec0ff */
[----:B------:R-:W-:Y:S02]  /*15bf0*/  PRMT R38, R172, 0x5410, R139 ;  /* 0x00005410ac267816 */ /* 0x000fe4000000008b */
[----:B------:R-:W-:-:S02]  /*15c00*/  @!P5 PRMT R172, R47, 0x5410, RZ ;  /* 0x000054102facd816 */ /* 0x000fc400000000ff */
[----:B------:R-:W-:Y:S02]  /*15c10*/  ISETP.GE.U32.AND P5, PT, R96, R0, PT ;  /* 0x000000006000720c */ /* 0x000fe40003fa6070 */
[----:B------:R-:W-:Y:S02]  /*15c20*/  @!P3 PRMT R176, R39, 0x5410, RZ ;  /* 0x0000541027b0b816 */ /* 0x000fe400000000ff */
[----:B------:R-:W-:Y:S02]  /*15c30*/  LOP3.LUT R0, R4, 0xffff, RZ, 0xc0, !PT ;  /* 0x0000ffff04007812 */ /* 0x000fe400078ec0ff */
[----:B------:R-:W-:Y:S01]  /*15c40*/  ISETP.GE.U32.AND P3, PT, R96, R10, PT ;  /* 0x0000000a6000720c */ /* 0x000fe20003f66070 */
[----:B------:R-:W-:Y:S01]  /*15c50*/  MUFU.EX2 R5, R70 ;  /* 0x0000004600057308 */ /* 0x000fe20000000800 */
[----:B------:R-:W-:-:S07]  /*15c60*/  SHF.R.U32.HI R2, RZ, 0x8, R0 ;  /* 0x00000008ff027819 */ /* 0x000fce0000011600 */
[----:B------:R-:W1:Y:S01]  /*15c70*/  MUFU.EX2 R0, R69 ;  /* 0x0000004500007308 */ /* 0x000e620000000800 */
[--C-:B------:R-:W-:Y:S01]  /*15c80*/  FADD.FTZ R10, R27, R16.reuse ;  /* 0x000000101b0a7221 */ /* 0x100fe20000010000 */
[C---:B------:R-:W-:Y:S02]  /*15c90*/  PRMT R16, R3.reuse, 0x7610, R16 ;  /* 0x0000761003107816 */ /* 0x040fe40000000010 */
[----:B------:R-:W-:Y:S01]  /*15ca0*/  @!P3 HFMA2.BF16_V2 R48, -RZ.H0_H0, RZ.H0_H0, -R139.H0_H0 ;  /* 0x200000ffff30b231 */ /* 0x000fe2000034098b */
[----:B------:R-:W-:Y:S02]  /*15cb0*/  LOP3.LUT R2, R2, 0xffff, RZ, 0xc0, !PT ;  /* 0x0000ffff02027812 */ /* 0x000fe400078ec0ff */
[----:B------:R-:W-:Y:S01]  /*15cc0*/  @!P5 HFMA2.BF16_V2 R51, -RZ.H0_H0, RZ.H0_H0, -R16.H0_H0 ;  /* 0x200000ffff33d231 */ /* 0x000fe20000340910 */
[----:B------:R-:W-:Y:S02]  /*15cd0*/  PRMT R15, R3, 0x7632, R15 ;  /* 0x00007632030f7816 */ /* 0x000fe4000000000f */
[----:B------:R-:W-:-:S02]  /*15ce0*/  @!P3 PRMT R139, R48, 0x5410, RZ ;  /* 0x00005410308bb816 */ /* 0x000fc400000000ff */
[----:B------:R-:W-:Y:S02]  /*15cf0*/  ISETP.GE.U32.AND P3, PT, R96, R2, PT ;  /* 0x000000026000720c */ /* 0x000fe40003f66070 */
[----:B------:R-:W-:Y:S02]  /*15d00*/  LOP3.LUT R2, R9, 0xff, RZ, 0xc0, !PT ;  /* 0x000000ff09027812 */ /* 0x000fe400078ec0ff */
[----:B-1----:R-:W-:Y:S02]  /*15d10*/  F2FP.BF16.PACK_AB R7, R5, R0 ;  /* 0x000000000507723e */ /* 0x002fe400000010ff */
        /* <DEDUP_REMOVED lines=16> */
[C---:B------:R-:W-:Y:S01]  /*15e20*/  PRMT R136, R71.reuse, 0x7610, R136 ;  /* 0x0000761047887816 */ /* 0x040fe20000000088 */
[----:B------:R-:W-:Y:S01]  /*15e30*/  @!P4 HFMA2.BF16_V2 R55, -RZ.H0_H0, RZ.H0_H0, -R137.H0_H0 ;  /* 0x200000ffff37c231 */ /* 0x000fe20000340989 */
[----:B------:R-:W-:Y:S02]  /*15e40*/  SHF.R.U32.HI R2, RZ, 0x8, R3 ;  /* 0x00000008ff027819 */ /* 0x000fe40000011603 */
[----:B------:R-:W-:Y:S01]  /*15e50*/  PRMT R135, R71, 0x7632, R135 ;  /* 0x0000763247877816 */ /* 0x000fe20000000087 */
[----:B------:R-:W-:Y:S01]  /*15e60*/  MUFU.EX2 R14, R83 ;  /* 0x00000053000e7308 */ /* 0x000fe20000000800 */
[----:B------:R-:W-:Y:S01]  /*15e70*/  LOP3.LUT R2, R2, 0xffff, RZ, 0xc0, !PT ;  /* 0x0000ffff02027812 */ /* 0x000fe200078ec0ff */
[----:B------:R-:W-:Y:S01]  /*15e80*/  @!P5 HFMA2.BF16_V2 R57, -RZ.H0_H0, RZ.H0_H0, -R136.H0_H0 ;  /* 0x200000ffff39d231 */ /* 0x000fe20000340988 */
[----:B------:R-:W-:Y:S01]  /*15e90*/  @!P4 PRMT R137, R55, 0x5410, RZ ;  /* 0x000054103789c816 */ /* 0x000fe200000000ff */
[----:B------:R-:W-:Y:S01]  /*15ea0*/  IMAD.MOV.U32 R44, RZ, RZ, R130 ;  /* 0x000000ffff2c7224 */ /* 0x000fe200078e0082 */
[----:B------:R-:W-:Y:S01]  /*15eb0*/  LOP3.LUT R3, R0, 0xff, RZ, 0xc0, !PT ;  /* 0x000000ff00037812 */ /* 0x000fe200078ec0ff */
[----:B------:R-:W-:Y:S01]  /*15ec0*/  @!P3 HFMA2.BF16_V2 R53, -RZ.H0_H0, RZ.H0_H0, -R15.H0_H0 ;  /* 0x200000ffff35b231 */ /* 0x000fe2000034090f */
[----:B------:R-:W-:Y:S01]  /*15ed0*/  ISETP.GE.U32.AND P4, PT, R96, R2, PT ;  /* 0x000000026000720c */ /* 0x000fe20003f86070 */
[----:B------:R-:W-:Y:S01]  /*15ee0*/  IMAD.MOV.U32 R11, RZ, RZ, R209 ;  /* 0x000000ffff0b7224 */ /* 0x000fe200078e00d1 */
[----:B------:R-:W1:Y:S01]  /*15ef0*/  MUFU.EX2 R2, R82 ;  /* 0x0000005200027308 */ /* 0x000e620000000800 */
[----:B------:R-:W-:Y:S01]  /*15f00*/  PRMT R39, R136, 0x5410, R135 ;  /* 0x0000541088277816 */ /* 0x000fe20000000087 */
[----:B------:R-:W-:Y:S01]  /*15f10*/  IMAD.MOV.U32 R70, RZ, RZ, R240 ;  /* 0x000000ffff467224 */ /* 0x000fe200078e00f0 */
[----:B------:R-:W-:Y:S01]  /*15f20*/  @!P5 PRMT R136, R57, 0x5410, RZ ;  /* 0x000054103988d816 */ /* 0x000fe200000000ff */
[----:B------:R-:W-:Y:S01]  /*15f30*/  FADD.FTZ R5, R5, R8 ;  /* 0x0000000805057221 */ /* 0x000fe20000010000 */
[----:B------:R-:W-:Y:S01]  /*15f40*/  ISETP.GE.U32.AND P5, PT, R96, R3, PT ;  /* 0x000000036000720c */ /* 0x000fe20003fa6070 */
[----:B------:R-:W2:Y:S01]  /*15f50*/  LDL R56, [R1+0x64] ;  /* 0x0000640001387983 */ /* 0x000ea20000100800 */
        /* <DEDUP_REMOVED lines=13> */
[----:B------:R-:W-:Y:S02]  /*16030*/  SHF.R.U32.HI R3, RZ, 0x18, R4 ;  /* 0x00000018ff037819 */ /* 0x000fe40000011604 */
[----:B------:R-:W-:-:S04]  /*16040*/  PRMT R51, R134, 0x5410, R133 ;  /* 0x0000541086337816 */ /* 0x000fc80000000085 */
[----:B------:R-:W1:Y:S01]  /*16050*/  MUFU.EX2 R241, R87 ;  /* 0x0000005700f17308 */ /* 0x000e620000000800 */
[----:B------:R-:W-:Y:S02]  /*16060*/  @!P5 PRMT R134, R59, 0x5410, RZ ;  /* 0x000054103b86d816 */ /* 0x000fe400000000ff */
[C---:B------:R-:W-:Y:S02]  /*16070*/  ISETP.GE.U32.AND P5, PT, R96.reuse, R3, PT ;  /* 0x000000036000720c */ /* 0x040fe40003fa6070 */
        /* <DEDUP_REMOVED lines=8> */
[----:B------:R-:W-:Y:S01]  /*16100*/  MUFU.EX2 R240, R97 ;  /* 0x0000006100f07308 */ /* 0x000fe20000000800 */
[----:B------:R-:W-:Y:S02]  /*16110*/  FADD.FTZ R6, R25, R10 ;  /* 0x0000000a19067221 */ /* 0x000fe40000010000 */
[C---:B------:R-:W-:Y:S02]  /*16120*/  PRMT R132, R3.reuse, 0x7610, R132 ;  /* 0x0000761003847816 */ /* 0x040fe40000000084 */
[----:B------:R-:W-:-:S03]  /*16130*/  PRMT R35, R3, 0x7632, R35 ;  /* 0x0000763203237816 */ /* 0x000fc60000000023 */
[----:B------:R-:W1:Y:S01]  /*16140*/  MUFU.EX2 R209, R98 ;  /* 0x0000006200d17308 */ /* 0x000e620000000800 */
[----:B------:R-:W-:Y:S01]  /*16150*/  FADD.FTZ R4, R17, R6 ;  /* 0x0000000611047221 */ /* 0x000fe20000010000 */
[----:B------:R-:W-:Y:S01]  /*16160*/  @!P3 HFMA2.BF16_V2 R62, -RZ.H0_H0, RZ.H0_H0, -R132.H0_H0 ;  /* 0x200000ffff3eb231 */ /* 0x000fe20000340984 */
[----:B------:R-:W-:Y:S01]  /*16170*/  FADD.FTZ R17, R2, R5 ;  /* 0x0000000502117221 */ /* 0x000fe20000010000 */
[----:B------:R-:W-:Y:S01]  /*16180*/  LOP3.LUT R2, R9, 0xff, RZ, 0xc0, !PT ;  /* 0x000000ff09027812 */ /* 0x000fe200078ec0ff */
[----:B------:R-:W-:Y:S01]  /*16190*/  @!P4 HFMA2.BF16_V2 R61, -RZ.H0_H0, RZ.H0_H0, -R35.H0_H0 ;  /* 0x200000ffff3dc231 */ /* 0x000fe20000340923 */
[----:B------:R-:W-:Y:S02]  /*161a0*/  PRMT R50, R132, 0x5410, R35 ;  /* 0x0000541084327816 */ /* 0x000fe40000000023 */
[----:B------:R-:W-:Y:S02]  /*161b0*/  @!P3 PRMT R132, R62, 0x5410, RZ ;  /* 0x000054103e84b816 */ /* 0x000fe400000000ff */
[----:B------:R-:W-:-:S02]  /*161c0*/  SHF.R.U32.HI R3, RZ, 0x18, R0 ;  /* 0x00000018ff037819 */ /* 0x000fc40000011600 */
[C---:B------:R-:W-:Y:S02]  /*161d0*/  ISETP.GE.U32.AND P3, PT, R96.reuse, R2, PT ;  /* 0x000000026000720c */ /* 0x040fe40003f66070 */
[----:B------:R-:W-:Y:S02]  /*161e0*/  @!P4 PRMT R35, R61, 0x5410, RZ ;  /* 0x000054103d23c816 */ /* 0x000fe400000000ff */
[----:B------:R-:W-:Y:S02]  /*161f0*/  ISETP.GE.U32.AND P4, PT, R96, R3, PT ;  /* 0x000000036000720c */ /* 0x000fe40003f86070 */
[----:B------:R-:W-:Y:S02]  /*16200*/  SHF.R.U32.HI R3, RZ, 0x10, R0 ;  /* 0x00000010ff037819 */ /* 0x000fe40000011600 */
[----:B-1----:R-:W-:Y:S01]  /*16210*/  F2FP.BF16.PACK_AB R0, R209, R240 ;  /* 0x000000f0d100723e */ /* 0x002fe200000010ff */
[----:B------:R-:W-:Y:S01]  /*16220*/  UIADD3 UR4, UR31, -0x4498517b, URZ ;  /* 0xbb67ae851f047890 */ /* 0x000fe2000fffe03f */
[----:B------:R-:W-:-:S02]  /*16230*/  IMAD.MOV.U32 R82, RZ, RZ, R246 ;  /* 0x000000ffff527224 */ /* 0x000fc400078e00f6 */
[C---:B------:R-:W-:Y:S01]  /*16240*/  PRMT R34, R0.reuse, 0x7632, R34 ;  /* 0x0000763200227816 */ /* 0x040fe20000000022 */
[----:B------:R-:W-:Y:S01]  /*16250*/  @!P3 HFMA2.BF16_V2 R63, -RZ.H0_H0, RZ.H0_H0, -R0.H0_H0 ;  /* 0x200000ffff3fb231 */ /* 0x000fe20000340900 */
[C---:B------:R-:W-:Y:S02]  /*16260*/  @P3 PRMT R183, R0.reuse, 0x7610, R183 ;  /* 0x0000761000b73816 */ /* 0x040fe400000000b7 */
[----:B------:R-:W-:Y:S02]  /*16270*/  PRMT R49, R0, 0x5410, R34 ;  /* 0x0000541000317816 */ /* 0x000fe40000000022 */
[----:B------:R-:W-:Y:S02]  /*16280*/  LOP3.LUT R0, R71, UR4, R82, 0x96, !PT ;  /* 0x0000000447007c12 */ /* 0x000fe4000f8e9652 */
[----:B------:R-:W3:Y:S01]  /*16290*/  LDL R71, [R1+0xa8] ;  /* 0x0000a80001477983 */ /* 0x000ee20000100800 */
[----:B------:R-:W-:Y:S01]  /*162a0*/  IMAD.MOV.U32 R83, RZ, RZ, R247 ;  /* 0x000000ffff537224 */ /* 0x000fe200078e00f7 */
[----:B------:R-:W1:Y:S01]  /*162b0*/  MUFU.EX2 R2, R100 ;  /* 0x0000006400027308 */ /* 0x000e620000000800 */
[----:B------:R-:W-:-:S02]  /*162c0*/  IMAD.MOV.U32 R247, RZ, RZ, R85 ;  /* 0x000000fffff77224 */ /* 0x000fc400078e0055 */
[----:B------:R-:W-:-:S05]  /*162d0*/  IMAD.MOV.U32 R85, RZ, RZ, R208 ;  /* 0x000000ffff557224 */ /* 0x000fca00078e00d0 */
[----:B------:R-:W4:Y:S01]  /*162e0*/  MUFU.EX2 R208, R101 ;  /* 0x0000006500d07308 */ /* 0x000f220000000800 */
[----:B------:R-:W-:Y:S02]  /*162f0*/  IMAD.MOV.U32 R246, RZ, RZ, R79 ;  /* 0x000000fffff67224 */ /* 0x000fe400078e004f */
[----:B------:R-:W-:Y:S02]  /*16300*/  IMAD.MOV.U32 R79, RZ, RZ, R251 ;  /* 0x000000ffff4f7224 */ /* 0x000fe400078e00fb */
[----:B------:R-:W-:Y:S02]  /*16310*/  IMAD.MOV.U32 R113, RZ, RZ, R244 ;  /* 0x000000ffff717224 */ /* 0x000fe400078e00f4 */
[----:B------:R-:W-:Y:S02]  /*16320*/  IMAD.MOV.U32 R112, RZ, RZ, R245 ;  /* 0x000000ffff707224 */ /* 0x000fe400078e00f5 */
[----:B-1----:R-:W-:Y:S02]  /*16330*/  FADD.FTZ R251, R2, R99 ;  /* 0x0000006302fb7221 */ /* 0x002fe40000010000 */
[----:B------:R-:W-:Y:S01]  /*16340*/  IMAD.WIDE.U32 R244, R0, -0x326172a9, RZ ;  /* 0xcd9e8d5700f47825 */ /* 0x000fe200078e00ff */
[----:B------:R-:W-:-:S02]  /*16350*/  LOP3.LUT R0, R23, UR13, R70, 0x96, !PT ;  /* 0x0000000d17007c12 */ /* 0x000fc4000f8e9646 */
[----:B----4-:R-:W-:-:S03]  /*16360*/  F2FP.BF16.PACK_AB R2, R208, R2 ;  /* 0x00000002d002723e */ /* 0x010fc600000010ff */
[----:B------:R-:W-:Y:S01]  /*16370*/  IMAD.WIDE.U32 R6, R0, -0x326172a9, RZ ;  /* 0xcd9e8d5700067825 */ /* 0x000fe200078e00ff */
[C---:B------:R-:W-:Y:S02]  /*16380*/  PRMT R27, R2.reuse, 0x7610, R27 ;  /* 0x00007610021b7816 */ /* 0x040fe4000000001b */
[----:B------:R-:W-:Y:S02]  /*16390*/  PRMT R26, R2, 0x7632, R26 ;  /* 0x00007632021a7816 */ /* 0x000fe4000000001a */
[----:B------:R-:W-:Y:S02]  /*163a0*/  LOP3.LUT R2, R245, UR14, R114, 0x96, !PT ;  /* 0x0000000ef5027c12 */ /* 0x000fe4000f8e9672 */
[----:B------:R-:W-:-:S03]  /*163b0*/  LOP3.LUT R3, R3, 0xff, RZ, 0xc0, !PT ;  /* 0x000000ff03037812 */ /* 0x000fc600078ec0ff */
        /* <DEDUP_REMOVED lines=9> */
[----:B------:R-:W-:Y:S02]  /*16450*/  IMAD.MOV.U32 R47, RZ, RZ, R113 ;  /* 0x000000ffff2f7224 */ /* 0x000fe400078e0071 */
[----:B------:R-:W-:Y:S02]  /*16460*/  IMAD.MOV.U32 R113, RZ, RZ, R11 ;  /* 0x000000ffff717224 */ /* 0x000fe400078e000b */
[----:B------:R-:W-:-:S05]  /*16470*/  IMAD.WIDE.U32 R10, R0, -0x2daee0ad, RZ ;  /* 0xd2511f53000a7825 */ /* 0x000fca00078e00ff */
[----:B------:R-:W-:Y:S01]  /*16480*/  LOP3.LUT R2, R11, UR7, R2, 0x96, !PT ;  /* 0x000000070b027c12 */ /* 0x000fe2000f8e9602 */
[----:B------:R-:W-:-:S04]  /*16490*/  IMAD.WIDE.U32 R6, R3, -0x326172a9, RZ ;  /* 0xcd9e8d5703067825 */ /* 0x000fc800078e00ff */
[----:B------:R-:W-:Y:S01]  /*164a0*/  IMAD.WIDE.U32 R2, R2, -0x326172a9, RZ ;  /* 0xcd9e8d5702027825 */ /* 0x000fe200078e00ff */
[----:B------:R-:W-:-:S04]  /*164b0*/  LOP3.LUT R9, R7, UR8, R8, 0x96, !PT ;  /* 0x0000000807097c12 */ /* 0x000fc8000f8e9608 */
[----:B------:R-:W-:Y:S01]  /*164c0*/  SHF.R.U32.HI R7, RZ, 0x10, R2 ;  /* 0x00000010ff077819 */ /* 0x000fe20000011602 */
[----:B------:R-:W-:Y:S01]  /*164d0*/  IMAD.MOV.U32 R69, RZ, RZ, R44 ;  /* 0x000000ffff457224 */ /* 0x000fe200078e002c */
[----:B------:R-:W-:Y:S01]  /*164e0*/  LOP3.LUT R0, R3, UR17, R6, 0x96, !PT ;  /* 0x0000001103007c12 */ /* 0x000fe2000f8e9606 */
[----:B------:R-:W-:Y:S01]  /*164f0*/  IMAD.MOV.U32 R44, RZ, RZ, R246 ;  /* 0x000000ffff2c7224 */ /* 0x000fe200078e00f6 */
[C---:B------:R-:W-:Y:S01]  /*16500*/  LOP3.LUT R3, R2.reuse, 0xffff, RZ, 0xc0, !PT ;  /* 0x0000ffff02037812 */ /* 0x040fe200078ec0ff */
[----:B------:R-:W-:Y:S01]  /*16510*/  IMAD.MOV.U32 R246, RZ, RZ, R85 ;  /* 0x000000fffff67224 */ /* 0x000fe200078e0055 */
[----:B------:R-:W-:Y:S02]  /*16520*/  LOP3.LUT R8, R2, 0xff, RZ, 0xc0, !PT ;  /* 0x000000ff02087812 */ /* 0x000fe400078ec0ff */
[----:B------:R-:W-:Y:S01]  /*16530*/  SHF.R.U32.HI R6, RZ, 0x18, R2 ;  /* 0x00000018ff067819 */ /* 0x000fe20000011602 */
[----:B------:R-:W-:Y:S01]  /*16540*/  IMAD.MOV.U32 R85, RZ, RZ, R68 ;  /* 0x000000ffff557224 */ /* 0x000fe200078e0044 */
[----:B------:R-:W-:Y:S01]  /*16550*/  LOP3.LUT R2, R7, 0xff, RZ, 0xc0, !PT ;  /* 0x000000ff07027812 */ /* 0x000fe200078ec0ff */
[----:B------:R-:W-:Y:S01]  /*16560*/  IMAD.MOV.U32 R68, RZ, RZ, R250 ;  /* 0x000000ffff447224 */ /* 0x000fe200078e00fa */
[----:B------:R-:W-:Y:S01]  /*16570*/  SHF.R.U32.HI R3, RZ, 0x8, R3 ;  /* 0x00000008ff037819 */ /* 0x000fe20000011603 */
[----:B------:R-:W-:Y:S01]  /*16580*/  FADD.FTZ R250, R14, R17 ;  /* 0x000000110efa7221 */ /* 0x000fe20000010000 */
[----:B------:R-:W-:Y:S01]  /*16590*/  PRMT R17, R2, 0x5410, R6 ;  /* 0x0000541002117816 */ /* 0x000fe20000000006 */
[----:B------:R-:W-:Y:S01]  /*165a0*/  STG.E.U16 [R12.64+-0xc0], R21 ;  /* 0xffff40150c007986 */ /* 0x000fe2000c10151c */
[----:B------:R-:W-:-:S03]  /*165b0*/  LOP3.LUT R2, R0, 0xffff, RZ, 0xc0, !PT ;  /* 0x0000ffff00027812 */ /* 0x000fc600078ec0ff */
[----:B------:R-:W-:Y:S04]  /*165c0*/  STG.E.U16 [R12.64+-0xbe], R20 ;  /* 0xffff42140c007986 */ /* 0x000fe8000c10151c */
[----:B------:R1:W-:Y:S01]  /*165d0*/  STG.E.U16 [R32.64+-0xbe], R18 ;  /* 0xffff421220007986 */ /* 0x0003e2000c10151c */
[--C-:B------:R-:W-:Y:S02]  /*165e0*/  SHF.R.U32.HI R6, RZ, 0x10, R0.reuse ;  /* 0x00000010ff067819 */ /* 0x100fe40000011600 */
[----:B------:R-:W-:Y:S02]  /*165f0*/  SHF.R.U32.HI R7, RZ, 0x18, R0 ;  /* 0x00000018ff077819 */ /* 0x000fe40000011600 */
[----:B------:R-:W-:Y:S02]  /*16600*/  LOP3.LUT R6, R6, 0xff, RZ, 0xc0, !PT ;  /* 0x000000ff06067812 */ /* 0x000fe400078ec0ff */
[----:B-1----:R-:W-:-:S02]  /*16610*/  PRMT R18, R8, 0x5410, R3 ;  /* 0x0000541008127816 */ /* 0x002fc40000000003 */
[----:B------:R-:W-:Y:S02]  /*16620*/  SHF.R.U32.HI R3, RZ, 0x8, R2 ;  /* 0x00000008ff037819 */ /* 0x000fe40000011602 */
[----:B------:R-:W-:-:S04]  /*16630*/  LOP3.LUT R2, R0, 0xff, RZ, 0xc0, !PT ;  /* 0x000000ff00027812 */ /* 0x000fc800078ec0ff */
[----:B------:R-:W-:Y:S01]  /*16640*/  PRMT R11, R2, 0x5410, R3 ;  /* 0x00005410020b7816 */ /* 0x000fe20000000003 */
[----:B------:R-:W-:Y:S01]  /*16650*/  IMAD.WIDE.U32 R2, R9, -0x2daee0ad, RZ ;  /* 0xd2511f5309027825 */ /* 0x000fe200078e00ff */
[----:B------:R-:W-:-:S04]  /*16660*/  PRMT R8, R6, 0x5410, R7 ;  /* 0x0000541006087816 */ /* 0x000fc80000000007 */
[----:B------:R-:W-:-:S04]  /*16670*/  LOP3.LUT R0, R3, UR16, R10, 0x96, !PT ;  /* 0x0000001003007c12 */ /* 0x000fc8000f8e960a */
        /* <DEDUP_REMOVED lines=16> */
[----:B------:R1:W-:Y:S01]  /*16780*/  STG.E.U16 [R32.64+-0xc0], R19 ;  /* 0xffff401320007986 */ /* 0x0003e2000c10151c */
[----:B------:R-:W-:-:S02]  /*16790*/  IMAD.MOV.U32 R45, RZ, RZ, R252 ;  /* 0x000000ffff2d7224 */ /* 0x000fc400078e00fc */
[----:B------:R-:W-:Y:S02]  /*167a0*/  IMAD.MOV.U32 R25, RZ, RZ, R69 ;  /* 0x000000ffff197224 */ /* 0x000fe400078e0045 */
[----:B------:R-:W-:Y:S02]  /*167b0*/  IMAD.MOV.U32 R53, RZ, RZ, R47 ;  /* 0x000000ffff357224 */ /* 0x000fe400078e002f */
[----:B------:R-:W-:Y:S02]  /*167c0*/  IMAD.MOV.U32 R70, RZ, RZ, R45 ;  /* 0x000000ffff467224 */ /* 0x000fe400078e002d */
[----:B------:R-:W-:Y:S01]  /*167d0*/  IMAD.MOV.U32 R69, RZ, RZ, R130 ;  /* 0x000000ffff457224 */ /* 0x000fe200078e0082 */
[----:B-1----:R-:W-:Y:S01]  /*167e0*/  PRMT R19, R0, 0x5410, R2 ;  /* 0x0000541000137816 */ /* 0x002fe20000000002 */
[----:B------:R-:W-:-:S05]  /*167f0*/  HSET2.LE.AND R0, R18, R96, PT ;  /* 0x0000006012007233 */ /* 0x000fca0003803000 */
[----:B------:R-:W-:Y:S01]  /*16800*/  LOP3.LUT R10, R0, R52, RZ, 0xc0, !PT ;  /* 0x00000034000a7212 */ /* 0x000fe200078ec0ff */
[--C-:B------:R-:W-:Y:S02]  /*16810*/  HSET2.LE.AND R0, R17, R96.reuse, PT ;  /* 0x0000006011007233 */ /* 0x100fe40003803000 */
[----:B------:R-:W-:-:S03]  /*16820*/  HSET2.LE.AND R2, R11, R96, PT ;  /* 0x000000600b027233 */ /* 0x000fc60003803000 */
[----:B------:R-:W-:Y:S01]  /*16830*/  LOP3.LUT R11, R0, R46, RZ, 0xc0, !PT ;  /* 0x0000002e000b7212 */ /* 0x000fe200078ec0ff */
[----:B------:R-:W-:Y:S01]  /*16840*/  HSET2.LE.AND R0, R14, R96, PT ;  /* 0x000000600e007233 */ /* 0x000fe20003803000 */
[----:B------:R-:W-:Y:S02]  /*16850*/  IMAD.MOV.U32 R47, RZ, RZ, R129 ;  /* 0x000000ffff2f7224 */ /* 0x000fe400078e0081 */
[----:B------:R-:W-:Y:S02]  /*16860*/  IMAD.MOV.U32 R45, RZ, RZ, R128 ;  /* 0x000000ffff2d7224 */ /* 0x000fe400078e0080 */
[----:B------:R-:W-:Y:S01]  /*16870*/  LOP3.LUT R128, R0, R43, RZ, 0xc0, !PT ;  /* 0x0000002b00807212 */ /* 0x000fe200078ec0ff */
[----:B------:R-:W-:Y:S01]  /*16880*/  IMAD.MOV.U32 R55, RZ, RZ, R25 ;  /* 0x000000ffff377224 */ /* 0x000fe200078e0019 */
[----:B--2---:R-:W-:Y:S01]  /*16890*/  IADD3 R0, R56, 0x4, RZ ;  /* 0x0000000438007810 */ /* 0x004fe20007ffe0ff */
        /* <DEDUP_REMOVED lines=12> */
[----:B------:R-:W-:Y:S01]  /*16960*/  IMAD.WIDE.U32 R248, R0, -0x326172a9, RZ ;  /* 0xcd9e8d5700f87825 */ /* 0x000fe200078e00ff */
[--C-:B------:R-:W-:Y:S01]  /*16970*/  HSET2.LE.AND R3, R8, R96.reuse, PT ;  /* 0x0000006008037233 */ /* 0x100fe20003803000 */
[----:B------:R-:W-:Y:S01]  /*16980*/  LOP3.LUT R8, R2, R80, RZ, 0xc0, !PT ;  /* 0x0000005002087212 */ /* 0x000fe200078ec0ff */
[----:B------:R-:W-:-:S03]  /*16990*/  HSET2.LE.AND R2, R7, R96, PT ;  /* 0x0000006007027233 */ /* 0x000fc60003803000 */
[----:B------:R-:W-:Y:S01]  /*169a0*/  LOP3.LUT R9, R3, R54, RZ, 0xc0, !PT ;  /* 0x0000003603097212 */ /* 0x000fe200078ec0ff */
[----:B------:R-:W-:Y:S01]  /*169b0*/  HSET2.LE.AND R3, R6, R96, PT ;  /* 0x0000006006037233 */ /* 0x000fe20003803000 */
[----:B------:R-:W-:Y:S02]  /*169c0*/  IMAD.MOV.U32 R62, RZ, RZ, R217 ;  /* 0x000000ffff3e7224 */ /* 0x000fe400078e00d9 */
[----:B------:R-:W-:Y:S01]  /*169d0*/  IMAD.MOV.U32 R63, RZ, RZ, R221 ;  /* 0x000000ffff3f7224 */ /* 0x000fe200078e00dd */
[----:B---3--:R-:W-:Y:S01]  /*169e0*/  LOP3.LUT R0, R249, R71, RZ, 0x3c, !PT ;  /* 0x00000047f9007212 */ /* 0x008fe200078e3cff */
[----:B------:R-:W-:Y:S02]  /*169f0*/  IMAD.MOV.U32 R71, RZ, RZ, R56 ;  /* 0x000000ffff477224 */ /* 0x000fe400078e0038 */
[----:B------:R-:W-:Y:S02]  /*16a00*/  IMAD.MOV.U32 R56, RZ, RZ, R25 ;  /* 0x000000ffff387224 */ /* 0x000fe400078e0019 */
[----:B------:R-:W-:-:S04]  /*16a10*/  IMAD.WIDE.U32 R6, R0, -0x2daee0ad, RZ ;  /* 0xd2511f5300067825 */ /* 0x000fc800078e00ff */
[----:B------:R-:W-:Y:S01]  /*16a20*/  IMAD.MOV.U32 R21, RZ, RZ, R56 ;  /* 0x000000ffff157224 */ /* 0x000fe200078e0038 */
[----:B------:R-:W-:Y:S01]  /*16a30*/  STL.64 [R1], R6 ;  /* 0x0000000601007387 */ /* 0x000fe20000100a00 */
[----:B------:R-:W-:-:S03]  /*16a40*/  IMAD.MOV.U32 R56, RZ, RZ, R189 ;  /* 0x000000ffff387224 */ /* 0x000fc600078e00bd */
[----:B------:R1:W5:Y:S04]  /*16a50*/  LDL.LU R217, [R1+0x10c] ;  /* 0x00010c0001d97983 */ /* 0x0003680000300800 */
[----:B------:R1:W5:Y:S04]  /*16a60*/  LDL.LU R221, [R1+0x108] ;  /* 0x0001080001dd7983 */ /* 0x0003680000300800 */
[----:B------:R-:W2:Y:S01]  /*16a70*/  LDL.LU R189, [R1+0x104] ;  /* 0x0001040001bd7983 */ /* 0x000ea20000300800 */
[----:B------:R-:W-:Y:S02]  /*16a80*/  LOP3.LUT R129, R2, R41, RZ, 0xc0, !PT ;  /* 0x0000002902817212 */ /* 0x000fe400078ec0ff */
[----:B------:R-:W-:Y:S01]  /*16a90*/  LOP3.LUT R2, R115, UR15, R248, 0x96, !PT ;  /* 0x0000000f73027c12 */ /* 0x000fe2000f8e96f8 */
[----:B------:R-:W-:-:S02]  /*16aa0*/  IMAD.MOV.U32 R115, RZ, RZ, R71 ;  /* 0x000000ffff737224 */ /* 0x000fc400078e0047 */
[----:B------:R-:W-:Y:S02]  /*16ab0*/  IMAD.MOV.U32 R71, RZ, RZ, R85 ;  /* 0x000000ffff477224 */ /* 0x000fe400078e0055 */
[----:B------:R-:W-:Y:S02]  /*16ac0*/  IMAD.MOV.U32 R85, RZ, RZ, R191 ;  /* 0x000000ffff557224 */ /* 0x000fe400078e00bf */
[----:B------:R-:W3:Y:S01]  /*16ad0*/  LDL.LU R191, [R1+0x100] ;  /* 0x0001000001bf7983 */ /* 0x000ee20000300800 */
[----:B------:R-:W-:Y:S02]  /*16ae0*/  IMAD.MOV.U32 R60, RZ, RZ, R79 ;  /* 0x000000ffff3c7224 */ /* 0x000fe400078e004f */
[----:B------:R-:W-:Y:S02]  /*16af0*/  IMAD.MOV.U32 R79, RZ, RZ, R194 ;  /* 0x000000ffff4f7224 */ /* 0x000fe400078e00c2 */
[----:B------:R-:W4:Y:S01]  /*16b00*/  LDL.LU R194, [R1+0xfc] ;  /* 0x0000fc0001c27983 */ /* 0x000f220000300800 */
[----:B------:R-:W-:Y:S01]  /*16b10*/  LOP3.LUT R0, R7, UR4, R82, 0x96, !PT ;  /* 0x0000000407007c12 */ /* 0x000fe2000f8e9652 */
        /* <DEDUP_REMOVED lines=9> */
[----:B------:R-:W-:-:S05]  /*16bb0*/  IMAD.WIDE.U32 R246, R0, -0x326172a9, RZ ;  /* 0xcd9e8d5700f67825 */ /* 0x000fca00078e00ff */
[----:B------:R-:W-:Y:S01]  /*16bc0*/  LOP3.LUT R0, R247, UR14, R114, 0x96, !PT ;  /* 0x0000000ef7007c12 */ /* 0x000fe2000f8e9672 */
[----:B------:R-:W-:Y:S02]  /*16bd0*/  IMAD.MOV.U32 R114, RZ, RZ, R82 ;  /* 0x000000ffff727224 */ /* 0x000fe400078e0052 */
[----:B------:R-:W-:Y:S02]  /*16be0*/  IMAD.MOV.U32 R82, RZ, RZ, R193 ;  /* 0x000000ffff527224 */ /* 0x000fe400078e00c1 */
[----:B------:R-:W3:Y:S01]  /*16bf0*/  LDL.LU R193, [R1+0xf8] ;  /* 0x0000f80001c17983 */ /* 0x000ee20000300800 */
[--C-:B------:R-:W-:Y:S01]  /*16c00*/  FADD.FTZ R252, R24, R4.reuse ;  /* 0x0000000418fc7221 */ /* 0x100fe20000010000 */
[C---:B------:R-:W-:Y:S02]  /*16c10*/  PRMT R5, R102.reuse, 0x7610, R5 ;  /* 0x0000761066057816 */ /* 0x040fe40000000005 */
[----:B------:R-:W-:-:S03]  /*16c20*/  PRMT R4, R102, 0x7632, R4 ;  /* 0x0000763266047816 */ /* 0x000fc60000000004 */
[----:B------:R-:W-:Y:S02]  /*16c30*/  @!P6 HFMA2.BF16_V2 R76, -RZ.H0_H0, RZ.H0_H0, -R5.H0_H0 ;  /* 0x200000ffff4ce231 */ /* 0x000fe40000340905 */
[----:B------:R-:W-:Y:S01]  /*16c40*/  @!P5 HFMA2.BF16_V2 R75, -RZ.H0_H0, RZ.H0_H0, -R4.H0_H0 ;  /* 0x200000ffff4bd231 */ /* 0x000fe20000340904 */
[----:B------:R-:W-:Y:S02]  /*16c50*/  PRMT R36, R5, 0x5410, R4 ;  /* 0x0000541005247816 */ /* 0x000fe40000000004 */
[----:B------:R-:W-:Y:S02]  /*16c60*/  @!P6 PRMT R5, R76, 0x5410, RZ ;  /* 0x000054104c05e816 */ /* 0x000fe400000000ff */
[----:B------:R-:W-:Y:S01]  /*16c70*/  @!P5 PRMT R4, R75, 0x5410, RZ ;  /* 0x000054104b04d816 */ /* 0x000fe200000000ff */
[----:B------:R-:W-:Y:S04]  /*16c80*/  STG.E.U16 [R30.64+-0xc0], R16 ;  /* 0xffff40101e007986 */ /* 0x000fe8000c10151c */
[----:B------:R1:W-:Y:S04]  /*16c90*/  STG.E.U16 [R30.64+-0xbe], R15 ;  /* 0xffff420f1e007986 */ /* 0x0003e8000c10151c */
[----:B------:R-:W-:Y:S04]  /*16ca0*/  STG.E.U16 [R28.64+-0xc0], R5 ;  /* 0xffff40051c007986 */ /* 0x000fe8000c10151c */
[----:B------:R1:W-:Y:S01]  /*16cb0*/  STG.E.U16 [R28.64+-0xbe], R4 ;  /* 0xffff42041c007986 */ /* 0x0003e2000c10151c */
[----:B------:R-:W-:Y:S01]  /*16cc0*/  LOP3.LUT R130, R3, R37, RZ, 0xc0, !PT ;  /* 0x0000002503827212 */ /* 0x000fe200078ec0ff */
[----:B-1----:R-:W-:-:S04]  /*16cd0*/  IMAD.WIDE.U32 R14, R0, -0x2daee0ad, RZ ;  /* 0xd2511f53000e7825 */ /* 0x002fc800078e00ff */
[----:B------:R-:W-:-:S05]  /*16ce0*/  IMAD.WIDE.U32 R4, R2, -0x2daee0ad, RZ ;  /* 0xd2511f5302047825 */ /* 0x000fca00078e00ff */
[----:B------:R-:W-:Y:S02]  /*16cf0*/  LOP3.LUT R2, R5, UR13, R6, 0x96, !PT ;  /* 0x0000000d05027c12 */ /* 0x000fe4000f8e9606 */
[----:B------:R-:W-:-:S03]  /*16d00*/  LOP3.LUT R0, R15, UR11, R4, 0x96, !PT ;  /* 0x0000000b0f007c12 */ /* 0x000fc6000f8e9604 */
[----:B------:R-:W-:-:S04]  /*16d10*/  IMAD.WIDE.U32 R4, R2, -0x326172a9, RZ ;  /* 0xcd9e8d5702047825 */ /* 0x000fc800078e00ff */
[----:B------:R-:W-:Y:S01]  /*16d20*/  IMAD.WIDE.U32 R6, R0, -0x326172a9, RZ ;  /* 0xcd9e8d5700067825 */ /* 0x000fe200078e00ff */
[----:B------:R-:W-:-:S04]  /*16d30*/  LOP3.LUT R2, R5, UR12, R246, 0x96, !PT ;  /* 0x0000000c05027c12 */ /* 0x000fc8000f8e96f6 */
[----:B------:R-:W-:Y:S01]  /*16d40*/  LOP3.LUT R0, R7, UR10, R4, 0x96, !PT ;  /* 0x0000000a07007c12 */ /* 0x000fe2000f8e9604 */
        /* <DEDUP_REMOVED lines=36> */
[----:B------:R-:W-:Y:S02]  /*16f90*/  @!P2 HFMA2.BF16_V2 R72, -RZ.H0_H0, RZ.H0_H0, -R34.H0_H0 ;  /* 0x200000ffff48a231 */ /* 0x000fe40000340922 */
[----:B------:R-:W-:Y:S01]  /*16fa0*/  @!P4 HFMA2.BF16_V2 R73, -RZ.H0_H0, RZ.H0_H0, -R26.H0_H0 ;  /* 0x200000ffff49c231 */ /* 0x000fe2000034091a */
[----:B--2---:R-:W1:Y:S02]  /*16fb0*/  LDSM.16.MT88.4 R16, [R189+0xa000] ;  /* 0x00a00000bd10783b */ /* 0x004e640000004200 */
[-C--:B-1----:R-:W-:Y:S08]  /*16fc0*/  HMMA.16816.F32.BF16 R168, R8, R16.reuse, R168 ;  /* 0x0000001008a8723c */ /* 0x082ff000000418a8 */
[C---:B------:R-:W-:Y:S08]  /*16fd0*/  HMMA.16816.F32.BF16 R152, R4.reuse, R16, R152 ;  /* 0x000000100498723c */ /* 0x040ff00000041898 */
[-C--:B------:R-:W-:Y:S08]  /*16fe0*/  HMMA.16816.F32.BF16 R148, R4, R18.reuse, R148 ;  /* 0x000000120494723c */ /* 0x080ff00000041894 */
[----:B------:R-:W-:Y:S01]  /*16ff0*/  HMMA.16816.F32.BF16 R36, R8, R18, R232 ;  /* 0x000000120824723c */ /* 0x000fe200000418e8 */
[----:B---3--:R-:W1:Y:S01]  /*17000*/  LDSM.16.MT88.4 R16, [R191+0xa000] ;  /* 0x00a00000bf10783b */ /* 0x008e620000004200 */
[----:B------:R-:W-:Y:S01]  /*17010*/  @!P3 HFMA2.BF16_V2 R74, -RZ.H0_H0, RZ.H0_H0, -R27.H0_H0 ;  /* 0x200000ffff4ab231 */ /* 0x000fe2000034091b */
[----:B------:R-:W-:Y:S01]  /*17020*/  @!P2 PRMT R34, R72, 0x5410, RZ ;  /* 0x000054104822a816 */ /* 0x000fe200000000ff */
[----:B------:R-:W-:Y:S01]  /*17030*/  IMAD.MOV.U32 R72, RZ, RZ, R203 ;  /* 0x000000ffff487224 */ /* 0x000fe200078e00cb */
[----:B------:R-:W-:Y:S01]  /*17040*/  PRMT R48, R27, 0x5410, R26 ;  /* 0x000054101b307816 */ /* 0x000fe2000000001a */
[----:B------:R2:W5:Y:S01]  /*17050*/  LDL.LU R203, [R1+0xf4] ;  /* 0x0000f40001cb7983 */ /* 0x0005620000300800 */
[----:B------:R-:W-:Y:S01]  /*17060*/  @!P4 PRMT R26, R73, 0x5410, RZ ;  /* 0x00005410491ac816 */ /* 0x000fe200000000ff */
[----:B------:R-:W-:Y:S01]  /*17070*/  IMAD.MOV.U32 R73, RZ, RZ, R202 ;  /* 0x000000ffff497224 */ /* 0x000fe200078e00ca */
[----:B------:R-:W-:Y:S01]  /*17080*/  @!P3 PRMT R27, R74, 0x5410, RZ ;  /* 0x000054104a1bb816 */ /* 0x000fe200000000ff */
[----:B------:R2:W5:Y:S01]  /*17090*/  LDL.LU R202, [R1+0xf0] ;  /* 0x0000f00001ca7983 */ /* 0x0005620000300800 */
[----:B------:R-:W-:-:S02]  /*170a0*/  IMAD.MOV.U32 R74, RZ, RZ, R201 ;  /* 0x000000ffff4a7224 */ /* 0x000fc400078e00c9 */
[----:B------:R-:W-:Y:S01]  /*170b0*/  IMAD.MOV.U32 R101, RZ, RZ, R69 ;  /* 0x000000ffff657224 */ /* 0x000fe200078e0045 */
[----:B------:R2:W5:Y:S01]  /*170c0*/  LDL.LU R201, [R1+0xec] ;  /* 0x0000ec0001c97983 */ /* 0x0005620000300800 */
[-C--:B-1----:R-:W-:Y:S08]  /*170d0*/  HMMA.16816.F32.BF16 R160, R8, R16.reuse, R160 ;  /* 0x0000001008a0723c */ /* 0x082ff000000418a0 */
[C---:B------:R-:W-:Y:S08]  /*170e0*/  HMMA.16816.F32.BF16 R144, R4.reuse, R16, R144 ;  /* 0x000000100490723c */ /* 0x040ff00000041890 */
[-C--:B------:R-:W-:Y:S08]  /*170f0*/  HMMA.16816.F32.BF16 R140, R4, R18.reuse, R140 ;  /* 0x00000012048c723c */ /* 0x080ff0000004188c */
[----:B------:R-:W-:Y:S01]  /*17100*/  HMMA.16816.F32.BF16 R40, R8, R18, R236 ;  /* 0x000000120828723c */ /* 0x000fe200000418ec */
[----:B----4-:R-:W1:Y:S01]  /*17110*/  LDSM.16.MT88.4 R16, [R194+0xa000] ;  /* 0x00a00000c210783b */ /* 0x010e620000004200 */
        /* <DEDUP_REMOVED lines=20> */
[----:B------:R-:W-:-:S03]  /*17260*/  IMAD.MOV.U32 R58, RZ, RZ, R188 ;  /* 0x000000ffff3a7224 */ /* 0x000fc600078e00bc */
[----:B------:R2:W5:Y:S01]  /*17270*/  LDL.LU R192, [R1+0xd0] ;  /* 0x0000d00001c07983 */ /* 0x0005620000300800 */
[----:B------:R-:W-:-:S03]  /*17280*/  IMAD.MOV.U32 R235, RZ, RZ, R55 ;  /* 0x000000ffffeb7224 */ /* 0x000fc600078e0037 */
[----:B------:R2:W5:Y:S01]  /*17290*/  LDL.LU R190, [R1+0xcc] ;  /* 0x0000cc0001be7983 */ /* 0x0005620000300800 */
[----:B------:R-:W-:-:S03]  /*172a0*/  IMAD.MOV.U32 R236, RZ, RZ, R53 ;  /* 0x000000ffffec7224 */ /* 0x000fc600078e0035 */
[----:B------:R2:W5:Y:S01]  /*172b0*/  LDL.LU R188, [R1+0xc8] ;  /* 0x0000c80001bc7983 */ /* 0x0005620000300800 */
[----:B-1----:R-:W-:Y:S01]  /*172c0*/  HMMA.16816.F32.BF16 R52, R4, R16, R64 ;  /* 0x000000100434723c */ /* 0x002fe20000041840 */
[----:B------:R-:W-:Y:S02]  /*172d0*/  IMAD.MOV.U32 R232, RZ, RZ, R58 ;  /* 0x000000ffffe87224 */ /* 0x000fe400078e003a */
[----:B------:R-:W-:Y:S02]  /*172e0*/  IMAD.MOV.U32 R234, RZ, RZ, R57 ;  /* 0x000000ffffea7224 */ /* 0x000fe400078e0039 */
[----:B------:R-:W-:Y:S02]  /*172f0*/  IMAD.MOV.U32 R237, RZ, RZ, R47 ;  /* 0x000000ffffed7224 */ /* 0x000fe400078e002f */
[----:B------:R-:W-:Y:S01]  /*17300*/  IMAD.MOV.U32 R238, RZ, RZ, R45 ;  /* 0x000000ffffee7224 */ /* 0x000fe200078e002d */
[----:B------:R-:W-:Y:S01]  /*17310*/  HMMA.16816.F32.BF16 R60, R8, R18, R60 ;  /* 0x00000012083c723c */ /* 0x000fe2000004183c */
[----:B------:R-:W-:-:S02]  /*17320*/  IMAD.MOV.U32 R239, RZ, RZ, R44 ;  /* 0x000000ffffef7224 */ /* 0x000fc400078e002c */
[----:B------:R-:W-:-:S05]  /*17330*/  IMAD.MOV.U32 R65, RZ, RZ, R56 ;  /* 0x000000ffff417224 */ /* 0x000fca00078e0038 */
[----:B------:R-:W-:Y:S08]  /*17340*/  HMMA.16816.F32.BF16 R44, R8, R16, R72 ;  /* 0x00000010082c723c */ /* 0x000ff00000041848 */
[----:B------:R-:W-:Y:S01]  /*17350*/  HMMA.16816.F32.BF16 R56, R4, R18, R116 ;  /* 0x000000120438723c */ /* 0x000fe20000041874 */
[----:B------:R-:W1:Y:S01]  /*17360*/  LDSM.16.MT88.4 R16, [R193+0xa000] ;  /* 0x00a00000c110783b */ /* 0x000e620000004200 */
[----:B------:R-:W-:-:S02]  /*17370*/  IMAD.MOV.U32 R233, RZ, RZ, R83 ;  /* 0x000000ffffe97224 */ /* 0x000fc400078e0053 */
[----:B------:R-:W-:Y:S02]  /*17380*/  IMAD.MOV.U32 R64, RZ, RZ, R82 ;  /* 0x000000ffff407224 */ /* 0x000fe400078e0052 */
[----:B------:R-:W-:Y:S02]  /*17390*/  IMAD.MOV.U32 R67, RZ, RZ, R79 ;  /* 0x000000ffff437224 */ /* 0x000fe400078e004f */
[-C--:B-1----:R-:W-:Y:S07]  /*173a0*/  HMMA.16816.F32.BF16 R72, R4, R16.reuse, R156 ;  /* 0x000000100448723c */ /* 0x082fee000004189c */
[----:B------:R-:W-:Y:S01]  /*173b0*/  IMAD.MOV.U32 R156, RZ, RZ, R78 ;  /* 0x000000ffff9c7224 */ /* 0x000fe200078e004e */
[----:B------:R-:W-:Y:S01]  /*173c0*/  HMMA.16816.F32.BF16 R68, R8, R16, R68 ;  /* 0x000000100844723c */ /* 0x000fe20000041844 */
[----:B------:R-:W-:-:S02]  /*173d0*/  IMAD.MOV.U32 R158, RZ, RZ, R77 ;  /* 0x000000ffff9e7224 */ /* 0x000fc400078e004d */
[----:B------:R-:W-:-:S05]  /*173e0*/  IMAD.MOV.U32 R159, RZ, RZ, R81 ;  /* 0x000000ffff9f7224 */ /* 0x000fca00078e0051 */
[-C--:B------:R-:W-:Y:S01]  /*173f0*/  HMMA.16816.F32.BF16 R76, R4, R18.reuse, R164 ;  /* 0x00000012044c723c */ /* 0x080fe200000418a4 */
[----:B------:R-:W-:Y:S01]  /*17400*/  IMAD.MOV.U32 R66, RZ, RZ, R85 ;  /* 0x000000ffff427224 */ /* 0x000fe200078e0055 */
[----:B------:R-:W-:Y:S06]  /*17410*/  LDSM.16.MT88.4 R164, [R189+0xa800] ;  /* 0x00a80000bda4783b */ /* 0x000fec0000004200 */
[----:B------:R-:W-:Y:S01]  /*17420*/  HMMA.16816.F32.BF16 R80, R8, R18, R92 ;  /* 0x000000120850723c */ /* 0x000fe2000004185c */
[----:B------:R-:W1:Y:S01]  /*17430*/  LDSM.16.MT88.4 R16, [R189+0xb000] ;  /* 0x00b00000bd10783b */ /* 0x000e620000004200 */
[----:B------:R-:W-:-:S06]  /*17440*/  IMAD.MOV.U32 R157, RZ, RZ, R84 ;  /* 0x000000ffff9d7224 */ /* 0x000fcc00078e0054 */
[-C--:B-1----:R-:W-:Y:S08]  /*17450*/  HMMA.16816.F32.BF16 R84, R4, R16.reuse, R184 ;  /* 0x000000100454723c */ /* 0x082ff000000418b8 */
[----:B------:R-:W-:Y:S08]  /*17460*/  HMMA.16816.F32.BF16 R204, R8, R16, R204 ;  /* 0x0000001008cc723c */ /* 0x000ff000000418cc */
[-C--:B------:R-:W-:Y:S08]  /*17470*/  HMMA.16816.F32.BF16 R92, R4, R18.reuse, R224 ;  /* 0x00000012045c723c */ /* 0x080ff000000418e0 */
[----:B------:R-:W-:Y:S01]  /*17480*/  HMMA.16816.F32.BF16 R184, R8, R18, R232 ;  /* 0x0000001208b8723c */ /* 0x000fe200000418e8 */
[----:B------:R-:W1:Y:S01]  /*17490*/  LDSM.16.MT88.4 R16, [R191+0xb000] ;  /* 0x00b00000bf10783b */ /* 0x000e620000004200 */
[----:B------:R-:W-:-:S06]  /*174a0*/  IMAD.WIDE.U32 R2, R15, -0x2daee0ad, RZ ;  /* 0xd2511f530f027825 */ /* 0x000fcc00078e00ff */
[----:B-1----:R-:W-:Y:S08]  /*174b0*/  HMMA.16816.F32.BF16 R232, R8, R16, R100 ;  /* 0x0000001008e8723c */ /* 0x002ff00000041864 */
[C---:B------:R-:W-:Y:S08]  /*174c0*/  HMMA.16816.F32.BF16 R100, R4.reuse, R18, R228 ;  /* 0x000000120464723c */ /* 0x040ff000000418e4 */
[----:B------:R-:W-:Y:S08]  /*174d0*/  HMMA.16816.F32.BF16 R88, R4, R16, R88 ;  /* 0x000000100458723c */ /* 0x000ff00000041858 */
[----:B------:R-:W-:Y:S01]  /*174e0*/  HMMA.16816.F32.BF16 R228, R8, R18, R20 ;  /* 0x0000001208e4723c */ /* 0x000fe20000041814 */
[----:B------:R-:W1:Y:S04]  /*174f0*/  LDSM.16.MT88.4 R20, [R194+0xb000] ;  /* 0x00b00000c214783b */ /* 0x000e680000004200 */
[----:B------:R-:W3:Y:S01]  /*17500*/  LDSM.16.MT88.4 R16, [R193+0xb000] ;  /* 0x00b00000c110783b */ /* 0x000ee20000004200 */
[----:B------:R-:W-:-:S02]  /*17510*/  LOP3.LUT R0, R3, UR16, R24, 0x96, !PT ;  /* 0x0000001003007c12 */ /* 0x000fc4000f8e9618 */
[----:B------:R-:W-:-:S04]  /*17520*/  LOP3.LUT R3, R2, 0xffff, RZ, 0xc0, !PT ;  /* 0x0000ffff02037812 */ /* 0x000fc800078ec0ff */
[----:B------:R-:W-:Y:S01]  /*17530*/  SHF.R.U32.HI R3, RZ, 0x8, R3 ;  /* 0x00000008ff037819 */ /* 0x000fe20000011603 */
[C---:B-1----:R-:W-:Y:S08]  /*17540*/  HMMA.16816.F32.BF16 R104, R4.reuse, R20, R104 ;  /* 0x000000140468723c */ /* 0x042ff00000041868 */
        /* <DEDUP_REMOVED lines=9> */
[----:B------:R-:W1:Y:S01]  /*175e0*/  LDSM.16.MT88.4 R156, [R191+0xa800] ;  /* 0x00a80000bf9c783b */ /* 0x000e620000004200 */
[----:B------:R-:W-:-:S05]  /*175f0*/  SHF.R.U32.HI R3, RZ, 0x10, R0 ;  /* 0x00000010ff037819 */ /* 0x000fca0000011600 */
[----:B------:R-:W-:Y:S01]  /*17600*/  HMMA.16816.F32.BF16 R236, R8, R16, R236 ;  /* 0x0000001008ec723c */ /* 0x000fe200000418ec */
[----:B------:R-:W-:-:S07]  /*17610*/  LOP3.LUT R6, R0, 0xff, RZ, 0xc0, !PT ;  /* 0x000000ff00067812 */ /* 0x000fce00078ec0ff */
[C---:B------:R-:W-:Y:S01]  /*17620*/  HMMA.16816.F32.BF16 R20, R8.reuse, R22, R64 ;  /* 0x000000160814723c */ /* 0x040fe20000041840 */
[----:B------:R-:W-:Y:S01]  /*17630*/  SHF.R.U32.HI R5, RZ, 0x18, R0 ;  /* 0x00000018ff057819 */ /* 0x000fe20000011600 */
[----:B------:R-:W-:Y:S06]  /*17640*/  LDSM.16.MT88.4 R64, [R193+0xa800] ;  /* 0x00a80000c140783b */ /* 0x000fec0000004200 */
        /* <DEDUP_REMOVED lines=14> */
[----:B------:R-:W-:Y:S01]  /*17730*/  HMMA.16816.F32.BF16 R168, R128, R164, R168 ;  /* 0x000000a480a8723c */ /* 0x000fe200000418a8 */
[----:B------:R-:W-:Y:S01]  /*17740*/  LOP3.LUT R124, R2, R51, RZ, 0xc0, !PT ;  /* 0x00000033027c7212 */ /* 0x000fe200078ec0ff */
[----:B------:R-:W-:Y:S01]  /*17750*/  LDSM.16.MT88.4 R96, [R191+0xb800] ;  /* 0x00b80000bf60783b */ /* 0x000fe20000004200 */
[----:B------:R-:W-:-:S03]  /*17760*/  LOP3.LUT R125, R3, R48, RZ, 0xc0, !PT ;  /* 0x00000030037d7212 */ /* 0x000fc600078ec0ff */
[----:B------:R-:W3:Y:S02]  /*17770*/  LDSM.16.MT88.4 R48, [R194+0xa800] ;  /* 0x00a80000c230783b */ /* 0x000ee40000004200 */
[----:B-1----:R-:W-:Y:S02]  /*17780*/  HMMA.16816.F32.BF16 R160, R128, R156, R160 ;  /* 0x0000009c80a0723c */ /* 0x002fe400000418a0 */
[----:B------:R-:W-:Y:S06]  /*17790*/  LDSM.16.MT88.4 R4, [R193+0xb800] ;  /* 0x00b80000c104783b */ /* 0x000fec0000004200 */
[C---:B------:R-:W-:Y:S08]  /*177a0*/  HMMA.16816.F32.BF16 R152, R124.reuse, R164, R152 ;  /* 0x000000a47c98723c */ /* 0x040ff00000041898 */
[-C--:B------:R-:W-:Y:S08]  /*177b0*/  HMMA.16816.F32.BF16 R148, R124, R166.reuse, R148 ;  /* 0x000000a67c94723c */ /* 0x080ff00000041894 */
[----:B------:R-:W-:Y:S08]  /*177c0*/  HMMA.16816.F32.BF16 R164, R128, R166, R36 ;  /* 0x000000a680a4723c */ /* 0x000ff00000041824 */
        /* <DEDUP_REMOVED lines=11> */
[----:B------:R-:W1:Y:S04]  /*17880*/  LDSM.16.MT88.4 R80, [R189+0xb800] ;  /* 0x00b80000bd50783b */ /* 0x000e680000004200 */
        /* <DEDUP_REMOVED lines=13> */
[----:B------:R-:W-:Y:S01]  /*17960*/  STG.E.U16 [R30.64+-0x9e], R133 ;  /* 0xffff62851e007986 */ /* 0x000fe2000c10151c */
[----:B------:R-:W-:-:S03]  /*17970*/  UISETP.GT.AND UP0, UPT, UR33, UR18, UPT ;  /* 0x000000122100728c */ /* 0x000fc6000bf04270 */
[----:B------:R-:W-:Y:S04]  /*17980*/  STG.E.U16 [R28.64+-0xa0], R27 ;  /* 0xffff601b1c007986 */ /* 0x000fe8000c10151c */
[----:B------:R-:W-:Y:S04]  /*17990*/  STG.E.U16 [R28.64+-0x9e], R26 ;  /* 0xffff621a1c007986 */ /* 0x000fe8000c10151c */
[----:B------:R-:W-:Y:S04]  /*179a0*/  STG.E.U16 [R12.64+-0x90], R174 ;  /* 0xffff70ae0c007986 */ /* 0x000fe8000c10151c */
[----:B------:R-:W-:Y:S04]  /*179b0*/  STG.E.U16 [R12.64+-0x8e], R173 ;  /* 0xffff72ad0c007986 */ /* 0x000fe8000c10151c */
[----:B------:R-:W-:Y:S04]  /*179c0*/  STG.E.U16 [R32.64+-0x90], R172 ;  /* 0xffff70ac20007986 */ /* 0x000fe8000c10151c */
[----:B------:R3:W-:Y:S04]  /*179d0*/  STG.E.U16 [R32.64+-0x8e], R139 ;  /* 0xffff728b20007986 */ /* 0x0007e8000c10151c */
[----:B------:R4:W-:Y:S04]  /*179e0*/  STG.E.U16 [R30.64+-0x90], R132 ;  /* 0xffff70841e007986 */ /* 0x0009e8000c10151c */
[----:B------:R2:W-:Y:S04]  /*179f0*/  STG.E.U16 [R30.64+-0x8e], R35 ;  /* 0xffff72231e007986 */ /* 0x0005e8000c10151c */
[----:B------:R2:W-:Y:S04]  /*17a00*/  STG.E.U16 [R28.64+-0x90], R183 ;  /* 0xffff70b71c007986 */ /* 0x0005e8000c10151c */
[----:B------:R2:W-:Y:S01]  /*17a10*/  STG.E.U16 [R28.64+-0x8e], R34 ;  /* 0xffff72221c007986 */ /* 0x0005e2000c10151c */
[----:B------:R-:W-:Y:S01]  /*17a20*/  PLOP3.LUT P2, PT, PT, PT, UP0, 0x80, 0x0 ;  /* 0x000000000000781c */ /* 0x000fe20003f4f008 */
[----:B------:R-:W-:Y:S01]  /*17a30*/  FADD.FTZ R0, R208, R251 ;  /* 0x000000fbd0007221 */ /* 0x000fe20000010000 */
[----:B-1----:R-:W-:Y:S01]  /*17a40*/  HMMA.16816.F32.BF16 R76, R124, R82, R92 ;  /* 0x000000527c4c723c */ /* 0x002fe2000004185c */
[----:B------:R-:W-:Y:S01]  /*17a50*/  FADD.FTZ R210, R210, R252 ;  /* 0x000000fcd2d27221 */ /* 0x000fe20000010000 */
[----:B------:R-:W-:Y:S01]  /*17a60*/  IADD3 RZ, P3, R12, -0x100, RZ ;  /* 0xffffff000cff7810 */ /* 0x000fe20007f7e0ff */
[----:B------:R-:W-:-:S02]  /*17a70*/  FADD.FTZ R208, R242, R250 ;  /* 0x000000faf2d07221 */ /* 0x000fc40000010000 */
[----:B------:R-:W-:-:S03]  /*17a80*/  FADD.FTZ R0, R240, R0 ;  /* 0x00000000f0007221 */ /* 0x000fc60000010000 */
[----:B------:R-:W-:Y:S01]  /*17a90*/  HMMA.16816.F32.BF16 R72, R124, R80, R84 ;  /* 0x000000507c48723c */ /* 0x000fe20000041854 */
[----:B------:R-:W-:Y:S01]  /*17aa0*/  FADD.FTZ R210, R243, R210 ;  /* 0x000000d2f3d27221 */ /* 0x000fe20000010000 */
[----:B---3--:R-:W-:-:S06]  /*17ab0*/  IADD3.X R139, R13, -0x1, RZ, P3, !PT ;  /* 0xffffffff0d8b7810 */ /* 0x008fcc0001ffe4ff */
        /* <DEDUP_REMOVED lines=9> */
[----:B----4-:R-:W-:Y:S02]  /*17b50*/  IMAD.MOV.U32 R132, RZ, RZ, R222 ;  /* 0x000000ffff847224 */ /* 0x010fe400078e00de */
[----:B------:R-:W-:-:S05]  /*17b60*/  IMAD.MOV.U32 R133, RZ, RZ, R212 ;  /* 0x000000ffff857224 */ /* 0x000fca00078e00d4 */
[----:B------:R-:W-:Y:S08]  /*17b70*/  HMMA.16816.F32.BF16 R124, R124, R6, R116 ;  /* 0x000000067c7c723c */ /* 0x000ff00000041874 */
[C---:B------:R-:W-:Y:S08]  /*17b80*/  HMMA.16816.F32.BF16 R68, R128.reuse, R80, R204 ;  /* 0x000000508044723c */ /* 0x040ff000000418cc */
[----:B------:R-:W-:Y:S01]  /*17b90*/  HMMA.16816.F32.BF16 R84, R128, R96, R232 ;  /* 0x000000608054723c */ /* 0x000fe200000418e8 */
[----:B------:R-:W-:-:S07]  /*17ba0*/  IADD3 R204, R12, -0x100, RZ ;  /* 0xffffff000ccc7810 */ /* 0x000fce0007ffe0ff */
[C---:B------:R-:W-:Y:S08]  /*17bb0*/  HMMA.16816.F32.BF16 R100, R128.reuse, R112, R224 ;  /* 0x000000708064723c */ /* 0x040ff000000418e0 */
[C---:B------:R-:W-:Y:S08]  /*17bc0*/  HMMA.16816.F32.BF16 R80, R128.reuse, R82, R184 ;  /* 0x000000528050723c */ /* 0x040ff000000418b8 */
[C---:B------:R-:W-:Y:S08]  /*17bd0*/  HMMA.16816.F32.BF16 R96, R128.reuse, R98, R228 ;  /* 0x000000628060723c */ /* 0x040ff000000418e4 */
[C---:B------:R-:W-:Y:S08]  /*17be0*/  HMMA.16816.F32.BF16 R112, R128.reuse, R114, R20 ;  /* 0x000000728070723c */ /* 0x040ff00000041814 */
[C---:B------:R-:W-:Y:S08]  /*17bf0*/  HMMA.16816.F32.BF16 R116, R128.reuse, R4, R236 ;  /* 0x000000048074723c */ /* 0x040ff000000418ec */
[----:B------:R-:W-:Y:S01]  /*17c00*/  HMMA.16816.F32.BF16 R128, R128, R6, R16 ;  /* 0x000000068080723c */ /* 0x000fe20000041810 */
[----:B------:R-:W-:Y:S07]  /*17c10*/  @!P2 BRA `(.L_x_2063) ;  /* 0x000055700000a947 */ /* 0x000fee0003800000 */
[----:B--2---:R-:W2:Y:S04]  /*17c20*/  LDL.64 R14, [R1+0xb8] ;  /* 0x0000b800010e7983 */ /* 0x004ea80000100a00 */
        /* <DEDUP_REMOVED lines=138> */
[----:B------:R-:W-:Y:S08]  /*184d0*/  HMMA.16816.F32.BF16 R180, R4, R18, R176 ;  /* 0x0000001204b4723c */ /* 0x000ff000000418b0 */
[----:B--2---:R-:W-:Y:S08]  /*184e0*/  HMMA.16816.F32.BF16 R176, R8, R16, R132 ;  /* 0x0000001008b0723c */ /* 0x004ff00000041884 */
        /* <DEDUP_REMOVED lines=53> */
.L_x_2075:
[----:B------:R-:W-:Y:S05]  /*18840*/  BSYNC B0 ;  /* 0x0000000000007941 */ /* 0x000fea0003800000 */
.L_x_2074:
[----:B------:R-:W0:Y:S02]  /*18850*/  LDGDEPBAR ;  /* 0x00000000000079af */ /* 0x000e240000000000 */
.L_x_2073:
[----:B-1----:R-:W3:Y:S01]  /*18860*/  LDL.LU.64 R4, [R1+0x68] ;  /* 0x0000680001047983 */ /* 0x002ee20000300a00 */
[----:B--2---:R-:W-:-:S03]  /*18870*/  IMAD.U32 R2, RZ, RZ, UR33 ;  /* 0x00000021ff027e24 */ /* 0x004fc6000f8e00ff */
[----:B------:R-:W1:Y:S01]  /*18880*/  S2R R3, SR_TID.X ;  /* 0x0000000000037919 */ /* 0x000e620000002100 */
[----:B------:R-:W-:-:S03]  /*18890*/  LOP3.LUT R0, R0, 0xfffffffe, RZ, 0xc0, !PT ;  /* 0xfffffffe00007812 */ /* 0x000fc600078ec0ff */
[----:B------:R2:W-:Y:S04]  /*188a0*/  STL.64 [R1+0x100], R30 ;  /* 0x0001001e01007387 */ /* 0x0005e80000100a00 */
[----:B------:R-:W-:Y:S04]  /*188b0*/  STL [R1+0xfc], R28 ;  /* 0x0000fc1c01007387 */ /* 0x000fe80000100800 */
[----:B------:R-:W-:Y:S04]  /*188c0*/  STL [R1+0xf8], R29 ;  /* 0x0000f81d01007387 */ /* 0x000fe80000100800 */
[----:B------:R-:W-:Y:S04]  /*188d0*/  STL [R1+0xf4], R203 ;  /* 0x0000f4cb01007387 */ /* 0x000fe80000100800 */
[----:B------:R-:W-:Y:S01]  /*188e0*/  STL [R1+0xf0], R202 ;  /* 0x0000f0ca01007387 */ /* 0x000fe20000100800 */
[----:B-1----:R-:W-:-:S03]  /*188f0*/  IMAD.SHL.U32 R3, R3, 0x2, RZ ;  /* 0x0000000203037824 */ /* 0x002fc600078e00ff */
[----:B------:R-:W-:Y:S02]  /*18900*/  STL [R1+0xec], R201 ;  /* 0x0000ecc901007387 */ /* 0x000fe40000100800 */
[----:B------:R-:W-:Y:S02]  /*18910*/  LOP3.LUT R3, R3, 0x6, RZ, 0xc0, !PT ;  /* 0x0000000603037812 */ /* 0x000fe400078ec0ff */
[----:B------:R-:W-:Y:S03]  /*18920*/  STL [R1+0xe8], R200 ;  /* 0x0000e8c801007387 */ /* 0x000fe60000100800 */
[----:B------:R-:W-:Y:S01]  /*18930*/  IMAD R2, R2, 0x20, R3 ;  /* 0x0000002002027824 */ /* 0x000fe200078e0203 */
[----:B------:R-:W-:Y:S04]  /*18940*/  STL [R1+0xe4], R199 ;  /* 0x0000e4c701007387 */ /* 0x000fe80000100800 */
[----:B------:R-:W-:Y:S01]  /*18950*/  IADD3 R3, R2, 0x1, RZ ;  /* 0x0000000102037810 */ /* 0x000fe20007ffe0ff */
[----:B------:R-:W-:Y:S03]  /*18960*/  STL [R1+0xe0], R198 ;  /* 0x0000e0c601007387 */ /* 0x000fe60000100800 */
[C---:B------:R-:W-:Y:S01]  /*18970*/  ISETP.GE.AND P1, PT, R3.reuse, R218, PT ;  /* 0x000000da0300720c */ /* 0x040fe20003f26270 */
[----:B------:R-:W-:Y:S03]  /*18980*/  STL [R1+0xdc], R197 ;  /* 0x0000dcc501007387 */ /* 0x000fe60000100800 */
[C---:B------:R-:W-:Y:S01]  /*18990*/  ISETP.LT.OR P1, PT, R3.reuse, R214, P1 ;  /* 0x000000d60300720c */ /* 0x040fe20000f21670 */
[----:B------:R-:W-:Y:S01]  /*189a0*/  STL [R1+0xd8], R196 ;  /* 0x0000d8c401007387 */ /* 0x000fe20000100800 */
[----:B------:R-:W-:-:S02]  /*189b0*/  ISETP.GE.AND P2, PT, R3, R220, PT ;  /* 0x000000dc0300720c */ /* 0x000fc40003f46270 */
[C---:B------:R-:W-:Y:S01]  /*189c0*/  ISETP.GE.AND P3, PT, R2.reuse, R220, PT ;  /* 0x000000dc0200720c */ /* 0x040fe20003f66270 */
[----:B------:R-:W-:Y:S01]  /*189d0*/  STL [R1+0xd4], R195 ;  /* 0x0000d4c301007387 */ /* 0x000fe20000100800 */
[C---:B------:R-:W-:Y:S02]  /*189e0*/  ISETP.GE.AND P4, PT, R3.reuse, R221, PT ;  /* 0x000000dd0300720c */ /* 0x040fe40003f86270 */
[CC--:B------:R-:W-:Y:S01]  /*189f0*/  ISETP.LT.OR P2, PT, R3.reuse, R216.reuse, P2 ;  /* 0x000000d80300720c */ /* 0x0c0fe20001741670 */
[----:B------:R-:W-:Y:S01]  /*18a00*/  STL [R1+0xd0], R192 ;  /* 0x0000d0c001007387 */ /* 0x000fe20000100800 */
[----:B------:R-:W-:Y:S02]  /*18a10*/  ISETP.LT.OR P3, PT, R2, R216, P3 ;  /* 0x000000d80200720c */ /* 0x000fe40001f61670 */
[----:B------:R-:W-:Y:S01]  /*18a20*/  ISETP.LT.OR P4, PT, R3, R217, P4 ;  /* 0x000000d90300720c */ /* 0x000fe20002781670 */
[----:B------:R-:W-:Y:S01]  /*18a30*/  STL [R1+0xcc], R190 ;  /* 0x0000ccbe01007387 */ /* 0x000fe20000100800 */
[----:B------:R-:W-:-:S02]  /*18a40*/  @P1 LOP3.LUT R0, R0, 0x1, RZ, 0xfc, !PT ;  /* 0x0000000100001812 */ /* 0x000fc400078efcff */
[----:B------:R-:W-:Y:S01]  /*18a50*/  FSEL R16, R174, -INF , !P3 ;  /* 0xff800000ae107808 */ /* 0x000fe20005800000 */
[----:B------:R-:W-:Y:S01]  /*18a60*/  STL [R1+0xc8], R188 ;  /* 0x0000c8bc01007387 */ /* 0x000fe20000100800 */
[----:B------:R-:W-:Y:S02]  /*18a70*/  FSEL R23, R175, -INF , !P2 ;  /* 0xff800000af177808 */ /* 0x000fe40005000000 */
[----:B------:R-:W-:Y:S01]  /*18a80*/  ISETP.GE.AND P0, PT, R3, R219, PT ;  /* 0x000000db0300720c */ /* 0x000fe20003f06270 */
[----:B--2---:R-:W2:Y:S01]  /*18a90*/  LDL.LU.64 R30, [R1+0x30] ;  /* 0x00003000011e7983 */ /* 0x004ea20000300a00 */
[C---:B------:R-:W-:Y:S02]  /*18aa0*/  ISETP.GE.AND P5, PT, R2.reuse, R221, PT ;  /* 0x000000dd0200720c */ /* 0x040fe40003fa6270 */
[----:B------:R-:W-:Y:S01]  /*18ab0*/  ISETP.GE.AND P1, PT, R2, R219, PT ;  /* 0x000000db0200720c */ /* 0x000fe20003f26270 */
[----:B------:R-:W4:Y:S01]  /*18ac0*/  LDL.LU.64 R236, [R1+0xc0] ;  /* 0x0000c00001ec7983 */ /* 0x000f220000300a00 */
[----:B------:R-:W-:-:S02]  /*18ad0*/  FSEL R15, R173, -INF , !P4 ;  /* 0xff800000ad0f7808 */ /* 0x000fc40006000000 */
[----:B------:R-:W-:Y:S02]  /*18ae0*/  ISETP.LT.OR P0, PT, R3, R215, P0 ;  /* 0x000000d70300720c */ /* 0x000fe40000701670 */
[C---:B------:R-:W-:Y:S02]  /*18af0*/  ISETP.LT.OR P5, PT, R2.reuse, R217, P5 ;  /* 0x000000d90200720c */ /* 0x040fe40002fa1670 */
[C---:B------:R-:W-:Y:S02]  /*18b00*/  ISETP.LT.OR P4, PT, R2.reuse, R215, P1 ;  /* 0x000000d70200720c */ /* 0x040fe40000f81670 */
[----:B------:R-:W-:Y:S02]  /*18b10*/  IADD3 R3, R2, 0x9, RZ ;  /* 0x0000000902037810 */ /* 0x000fe40007ffe0ff */
[----:B------:R-:W-:Y:S02]  /*18b20*/  FSEL R7, R172, -INF , !P5 ;  /* 0xff800000ac077808 */ /* 0x000fe40006800000 */
[----:B------:R-:W-:-:S02]  /*18b30*/  FSEL R24, R204, -INF , !P4 ;  /* 0xff800000cc187808 */ /* 0x000fc40006000000 */
[C---:B------:R-:W-:Y:S02]  /*18b40*/  ISETP.GE.AND P4, PT, R3.reuse, R221, PT ;  /* 0x000000dd0300720c */ /* 0x040fe40003f86270 */
[C---:B------:R-:W-:Y:S02]  /*18b50*/  ISETP.GE.AND P5, PT, R3.reuse, R218, PT ;  /* 0x000000da0300720c */ /* 0x040fe40003fa6270 */
[C---:B------:R-:W-:Y:S02]  /*18b60*/  ISETP.LT.OR P4, PT, R3.reuse, R217, P4 ;  /* 0x000000d90300720c */ /* 0x040fe40002781670 */
[----:B------:R-:W-:Y:S02]  /*18b70*/  ISETP.LT.OR P5, PT, R3, R214, P5 ;  /* 0x000000d60300720c */ /* 0x000fe40002fa1670 */
[----:B------:R-:W-:Y:S02]  /*18b80*/  FSEL R27, R205, -INF , !P0 ;  /* 0xff800000cd1b7808 */ /* 0x000fe40004000000 */
[----:B------:R-:W-:-:S02]  /*18b90*/  FSEL R11, R137, -INF , !P4 ;  /* 0xff800000890b7808 */ /* 0x000fc40006000000 */
[----:B------:R-:W-:Y:S01]  /*18ba0*/  LOP3.LUT R0, R0, 0xffffffbf, RZ, 0xc0, !PT ;  /* 0xffffffbf00007812 */ /* 0x000fe200078ec0ff */
[----:B---3--:R-:W-:Y:S01]  /*18bb0*/  IMAD.MOV.U32 R230, RZ, RZ, R4 ;  /* 0x000000ffffe67224 */ /* 0x008fe200078e0004 */
[----:B------:R-:W-:Y:S01]  /*18bc0*/  IADD3 R4, R2, 0x8, RZ ;  /* 0x0000000802047810 */ /* 0x000fe20007ffe0ff */
[----:B------:R-:W-:-:S03]  /*18bd0*/  IMAD.MOV.U32 R231, RZ, RZ, R5 ;  /* 0x000000ffffe77224 */ /* 0x000fc600078e0005 */
[C---:B------:R-:W-:Y:S02]  /*18be0*/  ISETP.GE.AND P2, PT, R4.reuse, R221, PT ;  /* 0x000000dd0400720c */ /* 0x040fe40003f46270 */
[C---:B------:R-:W-:Y:S02]  /*18bf0*/  ISETP.GE.AND P3, PT, R4.reuse, R220, PT ;  /* 0x000000dc0400720c */ /* 0x040fe40003f66270 */
[C---:B------:R-:W-:Y:S02]  /*18c00*/  ISETP.LT.OR P2, PT, R4.reuse, R217, P2 ;  /* 0x000000d90400720c */ /* 0x040fe40001741670 */
[----:B------:R-:W-:Y:S02]  /*18c10*/  ISETP.LT.OR P3, PT, R4, R216, P3 ;  /* 0x000000d80400720c */ /* 0x000fe40001f61670 */
[----:B------:R-:W-:Y:S02]  /*18c20*/  FSEL R14, R136, -INF , !P2 ;  /* 0xff800000880e7808 */ /* 0x000fe40005000000 */
[----:B------:R-:W-:-:S02]  /*18c30*/  FSEL R22, R138, -INF , !P3 ;  /* 0xff8000008a167808 */ /* 0x000fc40005800000 */
[C---:B------:R-:W-:Y:S02]  /*18c40*/  ISETP.GE.AND P2, PT, R3.reuse, R220, PT ;  /* 0x000000dc0300720c */ /* 0x040fe40003f46270 */
[C---:B------:R-:W-:Y:S02]  /*18c50*/  ISETP.GE.AND P3, PT, R3.reuse, R219, PT ;  /* 0x000000db0300720c */ /* 0x040fe40003f66270 */
[C---:B------:R-:W-:Y:S02]  /*18c60*/  ISETP.LT.OR P2, PT, R3.reuse, R216, P2 ;  /* 0x000000d80300720c */ /* 0x040fe40001741670 */
[----:B------:R-:W-:Y:S02]  /*18c70*/  ISETP.LT.OR P3, PT, R3, R215, P3 ;  /* 0x000000d70300720c */ /* 0x000fe40001f61670 */
[----:B------:R-:W-:Y:S02]  /*18c80*/  IADD3 R3, R2, 0x10, RZ ;  /* 0x0000001002037810 */ /* 0x000fe40007ffe0ff */
[----:B------:R-:W-:-:S02]  /*18c90*/  ISETP.GE.AND P1, PT, R4, R219, PT ;  /* 0x000000db0400720c */ /* 0x000fc40003f26270 */
[C---:B------:R-:W-:Y:S02]  /*18ca0*/  ISETP.GE.AND P0, PT, R3.reuse, R221, PT ;  /* 0x000000dd0300720c */ /* 0x040fe40003f06270 */
[----:B------:R-:W-:Y:S02]  /*18cb0*/  ISETP.LT.OR P1, PT, R4, R215, P1 ;  /* 0x000000d70400720c */ /* 0x000fe40000f21670 */
[----:B------:R-:W-:Y:S02]  /*18cc0*/  ISETP.LT.OR P0, PT, R3, R217, P0 ;  /* 0x000000d90300720c */ /* 0x000fe40000701670 */
[----:B------:R-:W-:Y:S02]  /*18cd0*/  IADD3 R5, R2, 0x11, RZ ;  /* 0x0000001102057810 */ /* 0x000fe40007ffe0ff */
[----:B------:R-:W-:Y:S02]  /*18ce0*/  FSEL R21, R139, -INF , !P2 ;  /* 0xff8000008b157808 */ /* 0x000fe40005000000 */
[----:B------:R-:W-:-:S02]  /*18cf0*/  FSEL R26, R184, -INF , !P1 ;  /* 0xff800000b81a7808 */ /* 0x000fc40004800000 */
[----:B------:R-:W-:Y:S02]  /*18d00*/  FSEL R10, R176, -INF , !P0 ;  /* 0xff800000b00a7808 */ /* 0x000fe40004000000 */
[C---:B------:R-:W-:Y:S02]  /*18d10*/  ISETP.GE.AND P1, PT, R3.reuse, R220, PT ;  /* 0x000000dc0300720c */ /* 0x040fe40003f26270 */
[C---:B------:R-:W-:Y:S02]  /*18d20*/  ISETP.GE.AND P2, PT, R3.reuse, R219, PT ;  /* 0x000000db0300720c */ /* 0x040fe40003f46270 */
[-C--:B------:R-:W-:Y:S02]  /*18d30*/  ISETP.GE.AND P4, PT, R3, R218.reuse, PT ;  /* 0x000000da0300720c */ /* 0x080fe40003f86270 */
[----:B------:R-:W-:Y:S02]  /*18d40*/  ISETP.GE.AND P0, PT, R5, R221, PT ;  /* 0x000000dd0500720c */ /* 0x000fe40003f06270 */
[----:B------:R-:W-:-:S02]  /*18d50*/  ISETP.GE.AND P6, PT, R4, R218, PT ;  /* 0x000000da0400720c */ /* 0x000fc40003fc6270 */
[C---:B------:R-:W-:Y:S02]  /*18d60*/  ISETP.LT.OR P1, PT, R3.reuse, R216, P1 ;  /* 0x000000d80300720c */ /* 0x040fe40000f21670 */
[C---:B------:R-:W-:Y:S02]  /*18d70*/  ISETP.LT.OR P2, PT, R3.reuse, R215, P2 ;  /* 0x000000d70300720c */ /* 0x040fe40001741670 */
[-C--:B------:R-:W-:Y:S02]  /*18d80*/  ISETP.LT.OR P4, PT, R3, R214.reuse, P4 ;  /* 0x000000d60300720c */ /* 0x080fe40002781670 */
[----:B------:R-:W-:Y:S02]  /*18d90*/  ISETP.LT.OR P0, PT, R5, R217, P0 ;  /* 0x000000d90500720c */ /* 0x000fe40000701670 */
[----:B------:R-:W-:Y:S02]  /*18da0*/  IADD3 R3, R2, 0x18, RZ ;  /* 0x0000001802037810 */ /* 0x000fe40007ffe0ff */
[----:B------:R-:W-:-:S02]  /*18db0*/  ISETP.LT.OR P6, PT, R4, R214, P6 ;  /* 0x000000d60400720c */ /* 0x000fc400037c1670 */
[----:B------:R-:W-:Y:S02]  /*18dc0*/  FSEL R9, R177, -INF , !P0 ;  /* 0xff800000b1097808 */ /* 0x000fe40004000000 */
[----:B------:R-:W-:-:S04]  /*18dd0*/  ISETP.GE.AND P0, PT, R3, R221, PT ;  /* 0x000000dd0300720c */ /* 0x000fc80003f06270 */
[----:B------:R-:W-:-:S04]  /*18de0*/  ISETP.LT.OR P0, PT, R3, R217, P0 ;  /* 0x000000d90300720c */ /* 0x000fc80000701670 */
[----:B------:R-:W-:Y:S02]  /*18df0*/  FSEL R8, R132, -INF , !P0 ;  /* 0xff80000084087808 */ /* 0x000fe40004000000 */
[-C--:B------:R-:W-:Y:S02]  /*18e00*/  ISETP.GE.AND P0, PT, R3, R220.reuse, PT ;  /* 0x000000dc0300720c */ /* 0x080fe40003f06270 */
[----:B------:R-:W-:Y:S02]  /*18e10*/  FSEL R20, R178, -INF , !P1 ;  /* 0xff800000b2147808 */ /* 0x000fe40004800000 */
[----:B------:R-:W-:Y:S02]  /*18e20*/  @P6 LOP3.LUT R0, R0, 0x40, RZ, 0xfc, !PT ;  /* 0x0000004000006812 */ /* 0x000fe400078efcff */
[----:B------:R-:W-:Y:S02]  /*18e30*/  ISETP.GE.AND P1, PT, R5, R220, PT ;  /* 0x000000dc0500720c */ /* 0x000fe40003f26270 */
[----:B------:R-:W-:-:S02]  /*18e40*/  ISETP.LT.OR P0, PT, R3, R216, P0 ;  /* 0x000000d80300720c */ /* 0x000fc40000701670 */
[----:B------:R-:W-:Y:S02]  /*18e50*/  IADD3 R4, R2, 0x19, RZ ;  /* 0x0000001902047810 */ /* 0x000fe40007ffe0ff */
[----:B------:R-:W-:Y:S02]  /*18e60*/  LOP3.LUT R0, R0, 0xffffff7f, RZ, 0xc0, !PT ;  /* 0xffffff7f00007812 */ /* 0x000fe400078ec0ff */
[----:B------:R-:W-:Y:S02]  /*18e70*/  ISETP.LT.OR P1, PT, R5, R216, P1 ;  /* 0x000000d80500720c */ /* 0x000fe40000f21670 */
[----:B------:R-:W-:Y:S02]  /*18e80*/  FSEL R18, R134, -INF , !P0 ;  /* 0xff80000086127808 */ /* 0x000fe40004000000 */
[----:B------:R-:W-:Y:S02]  /*18e90*/  ISETP.GE.AND P0, PT, R4, R221, PT ;  /* 0x000000dd0400720c */ /* 0x000fe40003f06270 */
[----:B------:R-:W-:-:S02]  /*18ea0*/  @P5 LOP3.LUT R0, R0, 0x80, RZ, 0xfc, !PT ;  /* 0x0000008000005812 */ /* 0x000fc400078efcff */
[----:B------:R-:W-:Y:S02]  /*18eb0*/  FSEL R19, R179, -INF , !P1 ;  /* 0xff800000b3137808 */ /* 0x000fe40004800000 */
[----:B------:R-:W-:Y:S02]  /*18ec0*/  ISETP.GE.AND P1, PT, R2, R218, PT ;  /* 0x000000da0200720c */ /* 0x000fe40003f26270 */
[----:B------:R-:W-:Y:S02]  /*18ed0*/  ISETP.LT.OR P0, PT, R4, R217, P0 ;  /* 0x000000d90400720c */ /* 0x000fe40000701670 */
[----:B------:R-:W-:Y:S02]  /*18ee0*/  LOP3.LUT R0, R0, 0xfffffeff, RZ, 0xc0, !PT ;  /* 0xfffffeff00007812 */ /* 0x000fe400078ec0ff */
[----:B------:R-:W-:Y:S02]  /*18ef0*/  ISETP.LT.OR P6, PT, R2, R214, P1 ;  /* 0x000000d60200720c */ /* 0x000fe40000fc1670 */
[----:B------:R-:W-:-:S02]  /*18f00*/  FSEL R6, R133, -INF , !P0 ;  /* 0xff80000085067808 */ /* 0x000fc40004000000 */
[----:B------:R-:W-:Y:S02]  /*18f10*/  FMNMX.FTZ R2, R223, R7, !PT ;  /* 0x00000007df027209 */ /* 0x000fe40007810000 */
[----:B------:R-:W-:Y:S02]  /*18f20*/  ISETP.GE.AND P0, PT, R4, R220, PT ;  /* 0x000000dc0400720c */ /* 0x000fe40003f06270 */
[----:B------:R-:W-:Y:S02]  /*18f30*/  LOP3.LUT R0, R0, 0xffffffdf, RZ, 0xc0, !PT ;  /* 0xffffffdf00007812 */ /* 0x000fe400078ec0ff */
[----:B------:R-:W-:Y:S02]  /*18f40*/  FMNMX.FTZ R2, R15, R2, !PT ;  /* 0x000000020f027209 */ /* 0x000fe40007810000 */
[----:B------:R-:W-:Y:S02]  /*18f50*/  ISETP.LT.OR P0, PT, R4, R216, P0 ;  /* 0x000000d80400720c */ /* 0x000fe40000701670 */
[----:B------:R-:W-:-:S02]  /*18f60*/  @P2 LOP3.LUT R0, R0, 0x20, RZ, 0xfc, !PT ;  /* 0x0000002000002812 */ /* 0x000fc400078efcff */
[----:B------:R-:W-:Y:S02]  /*18f70*/  FMNMX.FTZ R2, R14, R2, !PT ;  /* 0x000000020e027209 */ /* 0x000fe40007810000 */
[----:B------:R-:W-:Y:S02]  /*18f80*/  FSEL R17, R135, -INF , !P0 ;  /* 0xff80000087117808 */ /* 0x000fe40004000000 */
[----:B------:R-:W-:Y:S02]  /*18f90*/  @P4 LOP3.LUT R0, R0, 0x100, RZ, 0xfc, !PT ;  /* 0x0000010000004812 */ /* 0x000fe400078efcff */
[----:B------:R-:W-:Y:S02]  /*18fa0*/  ISETP.GE.AND P0, PT, R5, R219, PT ;  /* 0x000000db0500720c */ /* 0x000fe40003f06270 */
[----:B------:R-:W-:Y:S02]  /*18fb0*/  FMNMX.FTZ R2, R11, R2, !PT ;  /* 0x000000020b027209 */ /* 0x000fe40007810000 */
[----:B------:R-:W-:-:S02]  /*18fc0*/  LOP3.LUT R0, R0, 0xfffffdff, RZ, 0xc0, !PT ;  /* 0xfffffdff00007812 */ /* 0x000fc400078ec0ff */
[----:B------:R-:W-:Y:S02]  /*18fd0*/  ISETP.LT.OR P0, PT, R5, R215, P0 ;  /* 0x000000d70500720c */ /* 0x000fe40000701670 */
[----:B------:R-:W-:Y:S02]  /*18fe0*/  FMNMX.FTZ R2, R10, R2, !PT ;  /* 0x000000020a027209 */ /* 0x000fe40007810000 */
[----:B------:R-:W-:Y:S02]  /*18ff0*/  @P6 LOP3.LUT R0, R0, 0x200, RZ, 0xfc, !PT ;  /* 0x0000020000006812 */ /* 0x000fe400078efcff */
[----:B------:R-:W-:Y:S02]  /*19000*/  FMNMX.FTZ R2, R9, R2, !PT ;  /* 0x0000000209027209 */ /* 0x000fe40007810000 */
[C---:B------:R-:W-:Y:S02]  /*19010*/  LOP3.LUT P6, RZ, R0.reuse, 0x20, RZ, 0xc0, !PT ;  /* 0x0000002000ff7812 */ /* 0x040fe400078cc0ff */
[----:B------:R-:W-:-:S02]  /*19020*/  LOP3.LUT R0, R0, 0xffffffef, RZ, 0xc0, !PT ;  /* 0xffffffef00007812 */ /* 0x000fc400078ec0ff */
[----:B------:R-:W-:Y:S02]  /*19030*/  FMNMX.FTZ R2, R8, R2, !PT ;  /* 0x0000000208027209 */ /* 0x000fe40007810000 */
[----:B------:R-:W-:Y:S02]  /*19040*/  @P0 LOP3.LUT R0, R0, 0x10, RZ, 0xfc, !PT ;  /* 0x0000001000000812 */ /* 0x000fe400078efcff */
[C---:B------:R-:W-:Y:S02]  /*19050*/  ISETP.GE.AND P0, PT, R3.reuse, R219, PT ;  /* 0x000000db0300720c */ /* 0x040fe40003f06270 */
[----:B------:R-:W-:Y:S02]  /*19060*/  FMNMX.FTZ R2, R6, R2, !PT ;  /* 0x0000000206027209 */ /* 0x000fe40007810000 */
[C---:B------:R-:W-:Y:S02]  /*19070*/  ISETP.GE.AND P2, PT, R3.reuse, R218, PT ;  /* 0x000000da0300720c */ /* 0x040fe40003f46270 */
[----:B------:R-:W-:-:S02]  /*19080*/  ISETP.LT.OR P4, PT, R3, R215, P0 ;  /* 0x000000d70300720c */ /* 0x000fc40000781670 */
[----:B------:R-:W-:Y:S02]  /*19090*/  ISETP.LT.OR P2, PT, R3, R214, P2 ;  /* 0x000000d60300720c */ /* 0x000fe40001741670 */
[----:B------:R-:W1:Y:S02]  /*190a0*/  SHFL.BFLY PT, R3, R2, 0x2, 0x1f ;  /* 0x0c401f0002037f89 */ /* 0x000e6400000e0000 */
[----:B-1----:R-:W-:-:S05]  /*190b0*/  FMNMX.FTZ R2, R2, R3, !PT ;  /* 0x0000000302027209 */ /* 0x002fca0007810000 */
[----:B------:R-:W1:Y:S01]  /*190c0*/  SHFL.BFLY PT, R3, R2, 0x1, 0x1f ;  /* 0x0c201f0002037f89 */ /* 0x000e6200000e0000 */
[----:B------:R-:W-:-:S04]  /*190d0*/  ISETP.GE.AND P0, PT, R4, R219, PT ;  /* 0x000000db0400720c */ /* 0x000fc80003f06270 */
[----:B------:R-:W-:Y:S02]  /*190e0*/  ISETP.LT.OR P5, PT, R4, R215, P0 ;  /* 0x000000d70400720c */ /* 0x000fe400007a1670 */
[----:B------:R-:W-:Y:S02]  /*190f0*/  FSEL R25, R185, -INF , !P3 ;  /* 0xff800000b9197808 */ /* 0x000fe40005800000 */
[----:B-1----:R-:W-:-:S04]  /*19100*/  FMNMX.FTZ R135, R2, R3, !PT ;  /* 0x0000000302877209 */ /* 0x002fc80007810000 */
[C---:B------:R-:W-:Y:S01]  /*19110*/  FSETP.NEU.FTZ.AND P0, PT, R135.reuse, -INF , PT ;  /* 0xff8000008700780b */ /* 0x040fe20003f1d000 */
        /* <DEDUP_REMOVED lines=9> */
[----:B------:R-:W-:Y:S01]  /*191b0*/  FFMA.FTZ R185, R6, c[0x0][0x23c], -R2 ;  /* 0x00008f0006b97a23 */ /* 0x000fe20000010802 */
[----:B------:R-:W-:-:S04]  /*191c0*/  FMNMX.FTZ R2, R213, R16, !PT ;  /* 0x00000010d5027209 */ /* 0x000fc80007810000 */
[----:B------:R-:W-:-:S04]  /*191d0*/  FMNMX.FTZ R2, R23, R2, !PT ;  /* 0x0000000217027209 */ /* 0x000fc80007810000 */
[----:B------:R-:W-:-:S04]  /*191e0*/  FMNMX.FTZ R2, R22, R2, !PT ;  /* 0x0000000216027209 */ /* 0x000fc80007810000 */
[----:B------:R-:W-:-:S04]  /*191f0*/  FMNMX.FTZ R2, R21, R2, !PT ;  /* 0x0000000215027209 */ /* 0x000fc80007810000 */
[----:B------:R-:W-:-:S04]  /*19200*/  FMNMX.FTZ R2, R20, R2, !PT ;  /* 0x0000000214027209 */ /* 0x000fc80007810000 */
[----:B------:R-:W-:-:S04]  /*19210*/  FMNMX.FTZ R2, R19, R2, !PT ;  /* 0x0000000213027209 */ /* 0x000fc80007810000 */
[----:B------:R-:W-:Y:S02]  /*19220*/  FMNMX.FTZ R2, R18, R2, !PT ;  /* 0x0000000212027209 */ /* 0x000fe40007810000 */
[----:B------:R-:W-:Y:S02]  /*19230*/  FSEL R3, R135, RZ, P0 ;  /* 0x000000ff87037208 */ /* 0x000fe40000000000 */
[----:B------:R-:W-:-:S03]  /*19240*/  FMNMX.FTZ R2, R17, R2, !PT ;  /* 0x0000000211027209 */ /* 0x000fc60007810000 */
[----:B------:R-:W-:Y:S02]  /*19250*/  FADD.FTZ R136, R223, -R3 ;  /* 0x80000003df887221 */ /* 0x000fe40000010000 */
[----:B------:R-:W1:Y:S02]  /*19260*/  SHFL.BFLY PT, R3, R2, 0x2, 0x1f ;  /* 0x0c401f0002037f89 */ /* 0x000e6400000e0000 */
[----:B-1----:R-:W-:-:S05]  /*19270*/  FMNMX.FTZ R2, R2, R3, !PT ;  /* 0x0000000302027209 */ /* 0x002fca0007810000 */
[----:B------:R-:W1:Y:S01]  /*19280*/  SHFL.BFLY PT, R3, R2, 0x1, 0x1f ;  /* 0x0c201f0002037f89 */ /* 0x000e6200000e0000 */
[-C--:B------:R-:W-:Y:S02]  /*19290*/  ISETP.GE.AND P3, PT, R5, R218.reuse, PT ;  /* 0x000000da0500720c */ /* 0x080fe40003f66270 */
[----:B------:R-:W-:Y:S02]  /*192a0*/  ISETP.GE.AND P1, PT, R4, R218, PT ;  /* 0x000000da0400720c */ /* 0x000fe40003f26270 */
[----:B-1----:R-:W-:-:S04]  /*192b0*/  FMNMX.FTZ R134, R2, R3, !PT ;  /* 0x0000000302867209 */ /* 0x002fc80007810000 */
[----:B------:R-:W-:-:S04]  /*192c0*/  FSETP.NEU.FTZ.AND P0, PT, R134, -INF , PT ;  /* 0xff8000008600780b */ /* 0x000fc80003f1d000 */
[----:B------:R-:W-:-:S05]  /*192d0*/  FSEL R2, R134, RZ, P0 ;  /* 0x000000ff86027208 */ /* 0x000fca0000000000 */
[----:B------:R-:W-:Y:S02]  /*192e0*/  FADD.FTZ R8, R213, -R2 ;  /* 0x80000002d5087221 */ /* 0x000fe40000010000 */
[----:B------:R-:W-:Y:S01]  /*192f0*/  FMUL.FTZ R2, R134, c[0x0][0x23c] ;  /* 0x00008f0086027a20 */ /* 0x000fe20000410000 */
[----:B------:R-:W-:-:S04]  /*19300*/  ISETP.LT.OR P3, PT, R5, R214, P3 ;  /* 0x000000d60500720c */ /* 0x000fc80001f61670 */
[----:B------:R-:W-:Y:S02]  /*19310*/  FSEL R2, R2, RZ, P0 ;  /* 0x000000ff02027208 */ /* 0x000fe40000000000 */
[----:B------:R-:W-:Y:S02]  /*19320*/  ISETP.LT.OR P1, PT, R4, R214, P1 ;  /* 0x000000d60400720c */ /* 0x000fe40000f21670 */
[----:B------:R-:W-:Y:S01]  /*19330*/  FSEL R5, R180, -INF , !P4 ;  /* 0xff800000b4057808 */ /* 0x000fe20006000000 */
[--C-:B------:R-:W-:Y:S01]  /*19340*/  FFMA.FTZ R3, R16, c[0x0][0x23c], -R2.reuse ;  /* 0x00008f0010037a23 */ /* 0x100fe20000010802 */
[----:B------:R-:W-:Y:S01]  /*19350*/  FSEL R4, R181, -INF , !P5 ;  /* 0xff800000b5047808 */ /* 0x000fe20006800000 */
[--C-:B------:R-:W-:Y:S02]  /*19360*/  FFMA.FTZ R23, R23, c[0x0][0x23c], -R2.reuse ;  /* 0x00008f0017177a23 */ /* 0x100fe40000010802 */
[--C-:B------:R-:W-:Y:S02]  /*19370*/  FFMA.FTZ R139, R22, c[0x0][0x23c], -R2.reuse ;  /* 0x00008f00168b7a23 */ /* 0x100fe40000010802 */
[----:B------:R-:W-:-:S02]  /*19380*/  FFMA.FTZ R172, R21, c[0x0][0x23c], -R2 ;  /* 0x00008f0015ac7a23 */ /* 0x000fc40000010802 */
[--C-:B------:R-:W-:Y:S02]  /*19390*/  FFMA.FTZ R174, R20, c[0x0][0x23c], -R2.reuse ;  /* 0x00008f0014ae7a23 */ /* 0x100fe40000010802 */
[--C-:B------:R-:W-:Y:S02]  /*193a0*/  FFMA.FTZ R179, R19, c[0x0][0x23c], -R2.reuse ;  /* 0x00008f0013b37a23 */ /* 0x100fe40000010802 */
[--C-:B------:R-:W-:Y:S02]  /*193b0*/  FFMA.FTZ R180, R18, c[0x0][0x23c], -R2.reuse ;  /* 0x00008f0012b47a23 */ /* 0x100fe40000010802 */
[----:B------:R-:W-:Y:S01]  /*193c0*/  FFMA.FTZ R181, R17, c[0x0][0x23c], -R2 ;  /* 0x00008f0011b57a23 */ /* 0x000fe20000010802 */
[----:B------:R-:W-:Y:S01]  /*193d0*/  FMNMX.FTZ R2, R212, R24, !PT ;  /* 0x00000018d4027209 */ /* 0x000fe20007810000 */
[----:B------:R-:W-:-:S03]  /*193e0*/  FMUL.FTZ R8, R8, c[0x0][0x23c] ;  /* 0x00008f0008087a20 */ /* 0x000fc60000410000 */
[----:B------:R-:W-:-:S04]  /*193f0*/  FMNMX.FTZ R2, R27, R2, !PT ;  /* 0x000000021b027209 */ /* 0x000fc80007810000 */
[----:B------:R-:W-:Y:S01]  /*19400*/  FMNMX.FTZ R2, R26, R2, !PT ;  /* 0x000000021a027209 */ /* 0x000fe20007810000 */
[----:B------:R-:W-:Y:S01]  /*19410*/  MUFU.EX2 R3, R3 ;  /* 0x0000000300037308 */ /* 0x000fe20000000800 */
[----:B------:R-:W-:Y:S02]  /*19420*/  LOP3.LUT P0, RZ, R0, 0x10, RZ, 0xc0, !PT ;  /* 0x0000001000ff7812 */ /* 0x000fe4000780c0ff */
[----:B------:R-:W-:Y:S02]  /*19430*/  FSEL R7, R224, -INF , !P6 ;  /* 0xff800000e0077808 */ /* 0x000fe40007000000 */
[----:B------:R-:W-:-:S03]  /*19440*/  FMNMX.FTZ R9, R25, R2, !PT ;  /* 0x0000000219097209 */ /* 0x000fc60007810000 */
[----:B------:R-:W1:Y:S01]  /*19450*/  MUFU.EX2 R8, R8 ;  /* 0x0000000800087308 */ /* 0x000e620000000800 */
[----:B------:R-:W-:Y:S02]  /*19460*/  FSEL R6, R225, -INF , !P0 ;  /* 0xff800000e1067808 */ /* 0x000fe40004000000 */
[----:B------:R-:W-:-:S05]  /*19470*/  FMNMX.FTZ R9, R7, R9, !PT ;  /* 0x0000000907097209 */ /* 0x000fca0007810000 */
[----:B------:R-:W3:Y:S01]  /*19480*/  MUFU.EX2 R2, R23 ;  /* 0x0000001700027308 */ /* 0x000ee20000000800 */
[----:B------:R-:W-:-:S04]  /*19490*/  FMNMX.FTZ R9, R6, R9, !PT ;  /* 0x0000000906097209 */ /* 0x000fc80007810000 */
[----:B------:R-:W-:Y:S01]  /*194a0*/  FMNMX.FTZ R9, R5, R9, !PT ;  /* 0x0000000905097209 */ /* 0x000fe20007810000 */
[----:B-1----:R-:W-:-:S03]  /*194b0*/  FFMA.FTZ R210, R210, R8, R3 ;  /* 0x00000008d2d27223 */ /* 0x002fc60000010003 */
[----:B------:R-:W-:Y:S01]  /*194c0*/  FMNMX.FTZ R133, R4, R9, !PT ;  /* 0x0000000904857209 */ /* 0x000fe20007810000 */
[C---:B---3--:R-:W-:Y:S01]  /*194d0*/  FADD.FTZ R138, R2.reuse, R210 ;  /* 0x000000d2028a7221 */ /* 0x048fe20000010000 */
[----:B------:R-:W-:-:S03]  /*194e0*/  F2FP.BF16.PACK_AB R21, R2, R3 ;  /* 0x000000030215723e */ /* 0x000fc600000010ff */
[----:B------:R-:W1:Y:S02]  /*194f0*/  SHFL.BFLY PT, R2, R133, 0x2, 0x1f ;  /* 0x0c401f0085027f89 */ /* 0x000e6400000e0000 */
[----:B-1----:R-:W-:-:S05]  /*19500*/  FMNMX.FTZ R133, R133, R2, !PT ;  /* 0x0000000285857209 */ /* 0x002fca0007810000 */
[----:B------:R-:W1:Y:S01]  /*19510*/  SHFL.BFLY PT, R2, R133, 0x1, 0x1f ;  /* 0x0c201f0085027f89 */ /* 0x000e6200000e0000 */
[----:B------:R-:W-:Y:S02]  /*19520*/  LOP3.LUT P6, RZ, R0, 0x200, RZ, 0xc0, !PT ;  /* 0x0000020000ff7812 */ /* 0x000fe400078cc0ff */
[----:B-1----:R-:W-:-:S04]  /*19530*/  FMNMX.FTZ R133, R133, R2, !PT ;  /* 0x0000000285857209 */ /* 0x002fc80007810000 */
[----:B------:R-:W-:-:S04]  /*19540*/  FSETP.NEU.FTZ.AND P0, PT, R133, -INF , PT ;  /* 0xff8000008500780b */ /* 0x000fc80003f1d000 */
[----:B------:R-:W-:-:S05]  /*19550*/  FSEL R2, R133, RZ, P0 ;  /* 0x000000ff85027208 */ /* 0x000fca0000000000 */
[----:B------:R-:W-:Y:S02]  /*19560*/  FADD.FTZ R10, R212, -R2 ;  /* 0x80000002d40a7221 */ /* 0x000fe40000010000 */
[----:B------:R-:W-:Y:S01]  /*19570*/  FMUL.FTZ R2, R133, c[0x0][0x23c] ;  /* 0x00008f0085027a20 */ /* 0x000fe20000410000 */
[----:B------:R-:W-:-:S04]  /*19580*/  FSEL R3, R206, -INF , !P6 ;  /* 0xff800000ce037808 */ /* 0x000fc80007000000 */
[----:B------:R-:W-:Y:S02]  /*19590*/  FSEL R2, R2, RZ, P0 ;  /* 0x000000ff02027208 */ /* 0x000fe40000000000 */
[C---:B------:R-:W-:Y:S02]  /*195a0*/  LOP3.LUT P0, RZ, R0.reuse, 0x1, RZ, 0xc0, !PT ;  /* 0x0000000100ff7812 */ /* 0x040fe4000780c0ff */
[----:B------:R-:W-:Y:S01]  /*195b0*/  LOP3.LUT P4, RZ, R0, 0x100, RZ, 0xc0, !PT ;  /* 0x0000010000ff7812 */ /* 0x000fe2000788c0ff */
[----:B------:R-:W-:Y:S01]  /*195c0*/  FFMA.FTZ R229, R4, c[0x0][0x23c], -R2 ;  /* 0x00008f0004e57a23 */ /* 0x000fe20000010802 */
[C---:B------:R-:W-:Y:S02]  /*195d0*/  LOP3.LUT P5, RZ, R0.reuse, 0x80, RZ, 0xc0, !PT ;  /* 0x0000008000ff7812 */ /* 0x040fe400078ac0ff */
[----:B------:R-:W-:Y:S02]  /*195e0*/  LOP3.LUT P6, RZ, R0, 0x40, RZ, 0xc0, !PT ;  /* 0x0000004000ff7812 */ /* 0x000fe400078cc0ff */
[----:B------:R-:W-:-:S02]  /*195f0*/  FSEL R4, R207, -INF , !P0 ;  /* 0xff800000cf047808 */ /* 0x000fc40004000000 */
[----:B------:R-:W-:Y:S01]  /*19600*/  FMNMX.FTZ R0, R222, R3, !PT ;  /* 0x00000003de007209 */ /* 0x000fe20007810000 */
[--C-:B------:R-:W-:Y:S01]  /*19610*/  FFMA.FTZ R228, R5, c[0x0][0x23c], -R2.reuse ;  /* 0x00008f0005e47a23 */ /* 0x100fe20000010802 */
[----:B------:R-:W-:Y:S02]  /*19620*/  FSEL R5, R186, -INF , !P6 ;  /* 0xff800000ba057808 */ /* 0x000fe40007000000 */
[----:B------:R-:W-:Y:S02]  /*19630*/  FMNMX.FTZ R0, R4, R0, !PT ;  /* 0x0000000004007209 */ /* 0x000fe40007810000 */
[----:B------:R-:W-:Y:S02]  /*19640*/  FSEL R9, R187, -INF , !P5 ;  /* 0xff800000bb097808 */ /* 0x000fe40006800000 */
[----:B------:R-:W-:Y:S01]  /*19650*/  FMNMX.FTZ R0, R5, R0, !PT ;  /* 0x0000000005007209 */ /* 0x000fe20007810000 */
[--C-:B------:R-:W-:Y:S02]  /*19660*/  FFMA.FTZ R16, R24, c[0x0][0x23c], -R2.reuse ;  /* 0x00008f0018107a23 */ /* 0x100fe40000010802 */
[----:B------:R-:W-:-:S02]  /*19670*/  FFMA.FTZ R224, R6, c[0x0][0x23c], -R2 ;  /* 0x00008f0006e07a23 */ /* 0x000fc40000010802 */
[--C-:B------:R-:W-:Y:S02]  /*19680*/  FFMA.FTZ R18, R27, c[0x0][0x23c], -R2.reuse ;  /* 0x00008f001b127a23 */ /* 0x100fe40000010802 */
[--C-:B------:R-:W-:Y:S02]  /*19690*/  FFMA.FTZ R22, R26, c[0x0][0x23c], -R2.reuse ;  /* 0x00008f001a167a23 */ /* 0x100fe40000010802 */
[--C-:B------:R-:W-:Y:S02]  /*196a0*/  FFMA.FTZ R23, R25, c[0x0][0x23c], -R2.reuse ;  /* 0x00008f0019177a23 */ /* 0x100fe40000010802 */
[----:B------:R-:W-:Y:S01]  /*196b0*/  FFMA.FTZ R223, R7, c[0x0][0x23c], -R2 ;  /* 0x00008f0007df7a23 */ /* 0x000fe20000010802 */
[----:B------:R-:W-:Y:S01]  /*196c0*/  FMNMX.FTZ R2, R9, R0, !PT ;  /* 0x0000000009027209 */ /* 0x000fe20007810000 */
[----:B------:R-:W-:Y:S01]  /*196d0*/  FMUL.FTZ R6, R10, c[0x0][0x23c] ;  /* 0x00008f000a067a20 */ /* 0x000fe20000410000 */
[----:B------:R-:W-:Y:S01]  /*196e0*/  FSEL R10, R226, -INF , !P4 ;  /* 0xff800000e20a7808 */ /* 0x000fe20006000000 */
[----:B------:R-:W-:Y:S01]  /*196f0*/  MUFU.EX2 R16, R16 ;  /* 0x0000001000107308 */ /* 0x000fe20000000800 */
[----:B------:R-:W-:-:S02]  /*19700*/  FSEL R11, R227, -INF , !P3 ;  /* 0xff800000e30b7808 */ /* 0x000fc40005800000 */
[----:B------:R-:W-:-:S05]  /*19710*/  FMNMX.FTZ R2, R10, R2, !PT ;  /* 0x000000020a027209 */ /* 0x000fca0007810000 */
[----:B------:R-:W1:Y:S01]  /*19720*/  MUFU.EX2 R0, R6 ;  /* 0x0000000600007308 */ /* 0x000e620000000800 */
[----:B------:R-:W-:Y:S02]  /*19730*/  FSEL R15, R182, -INF , !P2 ;  /* 0xff800000b60f7808 */ /* 0x000fe40005000000 */
[----:B------:R-:W-:Y:S02]  /*19740*/  FMNMX.FTZ R2, R11, R2, !PT ;  /* 0x000000020b027209 */ /* 0x000fe40007810000 */
[----:B------:R-:W-:Y:S02]  /*19750*/  FSEL R14, R183, -INF , !P1 ;  /* 0xff800000b70e7808 */ /* 0x000fe40004800000 */
[----:B------:R-:W-:-:S04]  /*19760*/  FMNMX.FTZ R2, R15, R2, !PT ;  /* 0x000000020f027209 */ /* 0x000fc80007810000 */
[----:B------:R-:W-:Y:S01]  /*19770*/  FMNMX.FTZ R2, R14, R2, !PT ;  /* 0x000000020e027209 */ /* 0x000fe20007810000 */
[-C--:B-1----:R-:W-:Y:S02]  /*19780*/  FFMA.FTZ R17, R208, R0.reuse, R16 ;  /* 0x00000000d0117223 */ /* 0x082fe40000010010 */
        /* <DEDUP_REMOVED lines=32> */
[----:B------:R-:W1:Y:S02]  /*19990*/  SHFL.BFLY PT, R0, R2, 0x2, 0x1f ;  /* 0x0c401f0002007f89 */ /* 0x000e6400000e0000 */
[----:B-1----:R-:W-:-:S05]  /*199a0*/  FMNMX.FTZ R0, R0, R2, !PT ;  /* 0x0000000200007209 */ /* 0x002fca0007810000 */
[----:B------:R-:W1:Y:S02]  /*199b0*/  SHFL.BFLY PT, R2, R0, 0x1, 0x1f ;  /* 0x0c201f0000027f89 */ /* 0x000e6400000e0000 */
[----:B-1----:R-:W-:-:S04]  /*199c0*/  FMNMX.FTZ R132, R0, R2, !PT ;  /* 0x0000000200847209 */ /* 0x002fc80007810000 */
[----:B------:R-:W-:-:S04]  /*199d0*/  FSETP.NEU.FTZ.AND P0, PT, R132, -INF , PT ;  /* 0xff8000008400780b */ /* 0x000fc80003f1d000 */
[----:B------:R-:W-:-:S05]  /*199e0*/  FSEL R0, R132, RZ, P0 ;  /* 0x000000ff84007208 */ /* 0x000fca0000000000 */
[----:B------:R-:W-:Y:S02]  /*199f0*/  FADD.FTZ R6, R222, -R0 ;  /* 0x80000000de067221 */ /* 0x000fe40000010000 */
[----:B------:R-:W-:-:S05]  /*19a00*/  FMUL.FTZ R0, R132, c[0x0][0x23c] ;  /* 0x00008f0084007a20 */ /* 0x000fca0000410000 */
[----:B------:R-:W-:-:S05]  /*19a10*/  FSEL R0, R0, RZ, P0 ;  /* 0x000000ff00007208 */ /* 0x000fca0000000000 */
[--C-:B------:R-:W-:Y:S02]  /*19a20*/  FFMA.FTZ R2, R4, c[0x0][0x23c], -R0.reuse ;  /* 0x00008f0004027a23 */ /* 0x100fe40000010800 */
[----:B------:R-:W-:Y:S02]  /*19a30*/  FFMA.FTZ R3, R3, c[0x0][0x23c], -R0 ;  /* 0x00008f0003037a23 */ /* 0x000fe40000010800 */
[----:B------:R1:W-:Y:S08]  /*19a40*/  MUFU.EX2 R7, R2 ;  /* 0x0000000200077308 */ /* 0x0003f00000000800 */
[----:B------:R3:W-:Y:S01]  /*19a50*/  MUFU.EX2 R19, R3 ;  /* 0x0000000300137308 */ /* 0x0007e20000000800 */
[----:B-1----:R-:W-:-:S07]  /*19a60*/  FMUL.FTZ R2, R6, c[0x0][0x23c] ;  /* 0x00008f0006027a20 */ /* 0x002fce0000410000 */
[----:B------:R-:W1:Y:S01]  /*19a70*/  MUFU.EX2 R2, R2 ;  /* 0x0000000200027308 */ /* 0x000e620000000800 */
[----:B---3--:R-:W-:-:S07]  /*19a80*/  FFMA.FTZ R3, R5, c[0x0][0x23c], -R0 ;  /* 0x00008f0005037a23 */ /* 0x008fce0000010800 */
[----:B------:R3:W1:Y:S02]  /*19a90*/  MUFU.EX2 R6, R3 ;  /* 0x0000000300067308 */ /* 0x0006640000000800 */
[----:B---3--:R-:W-:-:S06]  /*19aa0*/  FFMA.FTZ R3, R9, c[0x0][0x23c], -R0 ;  /* 0x00008f0009037a23 */ /* 0x008fcc0000010800 */
[----:B------:R3:W2:Y:S01]  /*19ab0*/  MUFU.EX2 R5, R3 ;  /* 0x0000000300057308 */ /* 0x0006a20000000800 */
[----:B-1----:R-:W-:-:S04]  /*19ac0*/  FFMA.FTZ R9, R209, R2, R19 ;  /* 0x00000002d1097223 */ /* 0x002fc80000010013 */
[----:B------:R-:W-:Y:S02]  /*19ad0*/  FADD.FTZ R9, R7, R9 ;  /* 0x0000000907097221 */ /* 0x000fe40000010000 */
[----:B---3--:R-:W-:-:S04]  /*19ae0*/  FFMA.FTZ R3, R10, c[0x0][0x23c], -R0 ;  /* 0x00008f000a037a23 */ /* 0x008fc80000010800 */
[----:B------:R1:W3:Y:S01]  /*19af0*/  MUFU.EX2 R4, R3 ;  /* 0x0000000300047308 */ /* 0x0002e20000000800 */
[--C-:B------:R-:W-:Y:S02]  /*19b00*/  FFMA.FTZ R73, R15, c[0x0][0x23c], -R0.reuse ;  /* 0x00008f000f497a23 */ /* 0x100fe40000010800 */
[--C-:B------:R-:W-:Y:S02]  /*19b10*/  FFMA.FTZ R76, R14, c[0x0][0x23c], -R0.reuse ;  /* 0x00008f000e4c7a23 */ /* 0x100fe40000010800 */
[----:B-1----:R-:W-:Y:S02]  /*19b20*/  FFMA.FTZ R3, R11, c[0x0][0x23c], -R0 ;  /* 0x00008f000b037a23 */ /* 0x002fe40000010800 */
[----:B------:R-:W-:-:S04]  /*19b30*/  FADD.FTZ R0, R6, R9 ;  /* 0x0000000906007221 */ /* 0x000fc80000010000 */
[----:B------:R-:W1:Y:S01]  /*19b40*/  MUFU.EX2 R3, R3 ;  /* 0x0000000300037308 */ /* 0x000e620000000800 */
[----:B--2---:R-:W-:Y:S01]  /*19b50*/  FADD.FTZ R0, R5, R0 ;  /* 0x0000000005007221 */ /* 0x004fe20000010000 */
[----:B------:R-:W-:-:S03]  /*19b60*/  F2FP.BF16.PACK_AB R88, R7, R19 ;  /* 0x000000130758723e */ /* 0x000fc600000010ff */
[----:B---3--:R-:W-:Y:S02]  /*19b70*/  FADD.FTZ R0, R4, R0 ;  /* 0x0000000004007221 */ /* 0x008fe40000010000 */
[----:B------:R-:W-:Y:S01]  /*19b80*/  IMAD.MOV.U32 R19, RZ, RZ, R188 ;  /* 0x000000ffff137224 */ /* 0x000fe200078e00bc */
[----:B------:R-:W-:Y:S01]  /*19b90*/  ULOP3.LUT UR4, UR33, UR31, URZ, 0x3c, !UPT ;  /* 0x0000001f21047292 */ /* 0x000fe2000f8e3c3f */
[----:B------:R-:W-:Y:S01]  /*19ba0*/  MUFU.EX2 R14, R137 ;  /* 0x00000089000e7308 */ /* 0x000fe20000000800 */
[C---:B-1----:R-:W-:Y:S02]  /*19bb0*/  FADD.FTZ R188, R3.reuse, R0 ;  /* 0x0000000003bc7221 */ /* 0x042fe40000010000 */
[----:B------:R-:W-:Y:S01]  /*19bc0*/  FMUL.FTZ R0, R136, c[0x0][0x23c] ;  /* 0x00008f0088007a20 */ /* 0x000fe20000410000 */
[----:B------:R-:W-:-:S04]  /*19bd0*/  F2FP.BF16.PACK_AB R77, R3, R4 ;  /* 0x00000004034d723e */ /* 0x000fc800000010ff */
[----:B------:R-:W1:Y:S01]  /*19be0*/  MUFU.EX2 R3, R18 ;  /* 0x0000001200037308 */ /* 0x000e620000000800 */
[----:B------:R-:W-:Y:S01]  /*19bf0*/  F2FP.BF16.PACK_AB R72, R5, R6 ;  /* 0x000000060548723e */ /* 0x000fe200000010ff */
[-C--:B------:R-:W-:Y:S02]  /*19c00*/  FMUL.FTZ R198, R94, R2.reuse ;  /* 0x000000025ec67220 */ /* 0x080fe40000410000 */
[----:B------:R-:W-:-:S04]  /*19c10*/  FMUL.FTZ R197, R95, R2 ;  /* 0x000000025fc57220 */ /* 0x000fc80000410000 */
[----:B------:R-:W2:Y:S01]  /*19c20*/  MUFU.EX2 R0, R0 ;  /* 0x0000000000007308 */ /* 0x000ea20000000800 */
[----:B------:R-:W-:Y:S02]  /*19c30*/  IMAD.MOV.U32 R9, RZ, RZ, R190 ;  /* 0x000000ffff097224 */ /* 0x000fe400078e00be */
[----:B------:R-:W-:Y:S02]  /*19c40*/  IMAD.MOV.U32 R6, RZ, RZ, R29 ;  /* 0x000000ffff067224 */ /* 0x000fe400078e001d */
[----:B------:R-:W-:Y:S02]  /*19c50*/  IMAD.MOV.U32 R94, RZ, RZ, R230 ;  /* 0x000000ffff5e7224 */ /* 0x000fe400078e00e6 */
[----:B------:R-:W-:Y:S02]  /*19c60*/  IMAD.MOV.U32 R95, RZ, RZ, R231 ;  /* 0x000000ffff5f7224 */ /* 0x000fe400078e00e7 */
        /* <DEDUP_REMOVED lines=30> */
[----:B------:R-:W-:Y:S01]  /*19e50*/  LOP3.LUT R2, R31, UR4, RZ, 0x3c, !PT ;  /* 0x000000041f027c12 */ /* 0x000fe2000f8e3cff */
[----:B------:R-:W-:-:S04]  /*19e60*/  IMAD.MOV.U32 R125, RZ, RZ, R232 ;  /* 0x000000ffff7d7224 */ /* 0x000fc800078e00e8 */
[----:B------:R-:W-:-:S04]  /*19e70*/  IMAD.WIDE.U32 R74, R2, -0x326172a9, RZ ;  /* 0xcd9e8d57024a7825 */ /* 0x000fc800078e00ff */
[----:B-1----:R-:W-:Y:S01]  /*19e80*/  FADD.FTZ R20, R3, R17 ;  /* 0x0000001103147221 */ /* 0x002fe20000010000 */
[----:B----4-:R-:W-:Y:S01]  /*19e90*/  LOP3.LUT R2, R75, UR15, R236, 0x96, !PT ;  /* 0x0000000f4b027c12 */ /* 0x010fe2000f8e96ec */
[----:B------:R-:W-:Y:S02]  /*19ea0*/  IMAD.MOV.U32 R17, RZ, RZ, R46 ;  /* 0x000000ffff117224 */ /* 0x000fe400078e002e */
[----:B------:R-:W-:Y:S02]  /*19eb0*/  IMAD.MOV.U32 R5, RZ, RZ, R120 ;  /* 0x000000ffff057224 */ /* 0x000fe400078e0078 */
[----:B------:R-:W-:Y:S02]  /*19ec0*/  IMAD.MOV.U32 R10, RZ, RZ, R233 ;  /* 0x000000ffff0a7224 */ /* 0x000fe400078e00e9 */
[----:B------:R-:W-:Y:S02]  /*19ed0*/  IMAD.MOV.U32 R107, RZ, RZ, R125 ;  /* 0x000000ffff6b7224 */ /* 0x000fe400078e007d */
[----:B------:R-:W-:-:S02]  /*19ee0*/  IMAD.MOV.U32 R78, RZ, RZ, R124 ;  /* 0x000000ffff4e7224 */ /* 0x000fc400078e007c */
[----:B------:R-:W-:Y:S02]  /*19ef0*/  IMAD.MOV.U32 R18, RZ, RZ, R241 ;  /* 0x000000ffff127224 */ /* 0x000fe400078e00f1 */
[----:B------:R-:W-:Y:S02]  /*19f00*/  IMAD.MOV.U32 R46, RZ, RZ, R240 ;  /* 0x000000ffff2e7224 */ /* 0x000fe400078e00f0 */
[-C--:B--2---:R-:W-:Y:S02]  /*19f10*/  FFMA.FTZ R15, R211, R0.reuse, R14 ;  /* 0x00000000d30f7223 */ /* 0x084fe4000001000e */
        /* <DEDUP_REMOVED lines=32> */
[----:B------:R-:W-:Y:S01]  /*1a120*/  LOP3.LUT R0, R245, UR14, R74, 0x96, !PT ;  /* 0x0000000ef5007c12 */ /* 0x000fe2000f8e964a */
[----:B------:R-:W-:-:S02]  /*1a130*/  IMAD.MOV.U32 R80, RZ, RZ, R94 ;  /* 0x000000ffff507224 */ /* 0x000fc400078e005e */
[----:B------:R-:W-:Y:S02]  /*1a140*/  IMAD.MOV.U32 R106, RZ, RZ, R5 ;  /* 0x000000ffff6a7224 */ /* 0x000fe400078e0005 */
[----:B------:R-:W-:-:S04]  /*1a150*/  IMAD.WIDE.U32 R48, R2, -0x2daee0ad, RZ ;  /* 0xd2511f5302307825 */ /* 0x000fc800078e00ff */
[----:B------:R-:W-:Y:S01]  /*1a160*/  IMAD.WIDE.U32 R4, R0, -0x2daee0ad, RZ ;  /* 0xd2511f5300047825 */ /* 0x000fe200078e00ff */
[----:B------:R-:W-:-:S04]  /*1a170*/  LOP3.LUT R2, R49, UR13, R80, 0x96, !PT ;  /* 0x0000000d31027c12 */ /* 0x000fc8000f8e9650 */
[----:B------:R-:W-:Y:S01]  /*1a180*/  LOP3.LUT R0, R5, UR11, R48, 0x96, !PT ;  /* 0x0000000b05007c12 */ /* 0x000fe2000f8e9630 */
[----:B------:R-:W-:Y:S01]  /*1a190*/  IMAD.MOV.U32 R81, RZ, RZ, R95 ;  /* 0x000000ffff517224 */ /* 0x000fe200078e005f */
[----:B------:R-:W-:Y:S01]  /*1a1a0*/  F2FP.BF16.PACK_AB R56, R3, R16 ;  /* 0x000000100338723e */ /* 0x000fe200000010ff */
[----:B------:R-:W-:Y:S02]  /*1a1b0*/  IMAD.MOV.U32 R95, RZ, RZ, R6 ;  /* 0x000000ffff5f7224 */ /* 0x000fe400078e0006 */
[----:B------:R-:W-:Y:S02]  /*1a1c0*/  IMAD.MOV.U32 R126, RZ, RZ, R7 ;  /* 0x000000ffff7e7224 */ /* 0x000fe400078e0007 */
[----:B------:R-:W-:-:S04]  /*1a1d0*/  IMAD.WIDE.U32 R2, R2, -0x326172a9, RZ ;  /* 0xcd9e8d5702027825 */ /* 0x000fc800078e00ff */
[----:B------:R-:W-:Y:S01]  /*1a1e0*/  IMAD.WIDE.U32 R6, R0, -0x326172a9, RZ ;  /* 0xcd9e8d5700067825 */ /* 0x000fe200078e00ff */
[----:B------:R-:W-:-:S04]  /*1a1f0*/  LOP3.LUT R3, R3, UR12, R244, 0x96, !PT ;  /* 0x0000000c03037c12 */ /* 0x000fc8000f8e96f4 */
[----:B------:R-:W-:Y:S01]  /*1a200*/  LOP3.LUT R0, R7, UR10, R2, 0x96, !PT ;  /* 0x0000000a07007c12 */ /* 0x000fe2000f8e9602 */
[----:B------:R-:W-:Y:S02]  /*1a210*/  IMAD.MOV.U32 R123, RZ, RZ, R19 ;  /* 0x000000ffff7b7224 */ /* 0x000fe400078e0013 */
[----:B------:R-:W-:Y:S02]  /*1a220*/  IMAD.MOV.U32 R94, RZ, RZ, R79 ;  /* 0x000000ffff5e7224 */ /* 0x000fe400078e004f */
[----:B------:R-:W-:Y:S02]  /*1a230*/  IMAD.MOV.U32 R19, RZ, RZ, R226 ;  /* 0x000000ffff137224 */ /* 0x000fe400078e00e2 */
[----:B------:R-:W-:Y:S01]  /*1a240*/  IMAD.MOV.U32 R79, RZ, RZ, R11 ;  /* 0x000000ffff4f7224 */ /* 0x000fe200078e000b */
[----:B------:R-:W1:Y:S01]  /*1a250*/  LDC.U8 R226, c[0x0][0x2d8] ;  /* 0x0000b600ffe27b82 */ /* 0x000e620000000000 */
[----:B------:R-:W-:Y:S02]  /*1a260*/  IMAD.MOV.U32 R122, RZ, RZ, R10 ;  /* 0x000000ffff7a7224 */ /* 0x000fe400078e000a */
[----:B------:R-:W-:-:S04]  /*1a270*/  IMAD.WIDE.U32 R2, R3, -0x2daee0ad, RZ ;  /* 0xd2511f5303027825 */ /* 0x000fc800078e00ff */
[----:B------:R-:W-:Y:S01]  /*1a280*/  IMAD.WIDE.U32 R10, R0, -0x2daee0ad, RZ ;  /* 0xd2511f53000a7825 */ /* 0x000fe200078e00ff */
[----:B------:R-:W-:-:S04]  /*1a290*/  LOP3.LUT R3, R3, UR9, R4, 0x96, !PT ;  /* 0x0000000903037c12 */ /* 0x000fc8000f8e9604 */
[----:B------:R-:W-:Y:S01]  /*1a2a0*/  LOP3.LUT R2, R11, UR7, R2, 0x96, !PT ;  /* 0x000000070b027c12 */ /* 0x000fe2000f8e9602 */
[----:B------:R-:W-:-:S04]  /*1a2b0*/  IMAD.WIDE.U32 R4, R3, -0x326172a9, RZ ;  /* 0xcd9e8d5703047825 */ /* 0x000fc800078e00ff */
[----:B------:R-:W-:-:S05]  /*1a2c0*/  IMAD.WIDE.U32 R2, R2, -0x326172a9, RZ ;  /* 0xcd9e8d5702027825 */ /* 0x000fca00078e00ff */
[----:B------:R-:W-:-:S04]  /*1a2d0*/  LOP3.LUT R0, R3, UR17, R4, 0x96, !PT ;  /* 0x0000001103007c12 */ /* 0x000fc8000f8e9604 */
[----:B------:R-:W-:-:S04]  /*1a2e0*/  LOP3.LUT R4, R0, 0xff, RZ, 0xc0, !PT ;  /* 0x000000ff00047812 */ /* 0x000fc800078ec0ff */
[----:B-1----:R-:W-:Y:S02]  /*1a2f0*/  ISETP.GE.U32.AND P6, PT, R226, R4, PT ;  /* 0x00000004e200720c */ /* 0x002fe40003fc6070 */
[----:B------:R-:W-:-:S04]  /*1a300*/  LOP3.LUT R4, R0, 0xffff, RZ, 0xc0, !PT ;  /* 0x0000ffff00047812 */ /* 0x000fc800078ec0ff */
[----:B------:R-:W-:-:S04]  /*1a310*/  SHF.R.U32.HI R4, RZ, 0x8, R4 ;  /* 0x00000008ff047819 */ /* 0x000fc80000011604 */
[----:B------:R-:W-:-:S04]  /*1a320*/  LOP3.LUT R4, R4, 0xffff, RZ, 0xc0, !PT ;  /* 0x0000ffff04047812 */ /* 0x000fc800078ec0ff */
[----:B------:R-:W-:Y:S02]  /*1a330*/  ISETP.GE.U32.AND P1, PT, R226, R4, PT ;  /* 0x00000004e200720c */ /* 0x000fe40003f26070 */
[--C-:B------:R-:W-:Y:S02]  /*1a340*/  SHF.R.U32.HI R4, RZ, 0x10, R0.reuse ;  /* 0x00000010ff047819 */ /* 0x100fe40000011600 */
[----:B------:R-:W-:-:S04]  /*1a350*/  SHF.R.U32.HI R0, RZ, 0x18, R0 ;  /* 0x00000018ff007819 */ /* 0x000fc80000011600 */
[----:B------:R-:W-:Y:S02]  /*1a360*/  ISETP.GE.U32.AND P3, PT, R226, R0, PT ;  /* 0x00000000e200720c */ /* 0x000fe40003f66070 */
[----:B------:R-:W-:-:S04]  /*1a370*/  LOP3.LUT R0, R2, 0xff, RZ, 0xc0, !PT ;  /* 0x000000ff02007812 */ /* 0x000fc800078ec0ff */
[----:B------:R-:W-:Y:S02]  /*1a380*/  ISETP.GE.U32.AND P2, PT, R226, R0, PT ;  /* 0x00000000e200720c */ /* 0x000fe40003f46070 */
[----:B------:R-:W-:-:S04]  /*1a390*/  SHF.R.U32.HI R0, RZ, 0x10, R2 ;  /* 0x00000010ff007819 */ /* 0x000fc80000011602 */
[----:B------:R-:W-:-:S04]  /*1a3a0*/  LOP3.LUT R0, R0, 0xff, RZ, 0xc0, !PT ;  /* 0x000000ff00007812 */ /* 0x000fc800078ec0ff */
[----:B------:R-:W-:Y:S02]  /*1a3b0*/  ISETP.GE.U32.AND P5, PT, R226, R0, PT ;  /* 0x00000000e200720c */ /* 0x000fe40003fa6070 */
[----:B------:R-:W1:Y:S01]  /*1a3c0*/  MUFU.EX2 R0, R173 ;  /* 0x000000ad00007308 */ /* 0x000e620000000800 */
[----:B------:R-:W-:Y:S02]  /*1a3d0*/  IMAD.MOV.U32 R127, RZ, RZ, R9 ;  /* 0x000000ffff7f7224 */ /* 0x000fe400078e0009 */
[----:B------:R-:W-:Y:S02]  /*1a3e0*/  IMAD.MOV.U32 R244, RZ, RZ, R126 ;  /* 0x000000fffff47224 */ /* 0x000fe400078e007e */
[----:B------:R-:W-:Y:S02]  /*1a3f0*/  IMAD.MOV.U32 R245, RZ, RZ, R127 ;  /* 0x000000fffff57224 */ /* 0x000fe400078e007f */
[----:B------:R-:W-:Y:S01]  /*1a400*/  IMAD.MOV.U32 R97, RZ, RZ, R95 ;  /* 0x000000ffff617224 */ /* 0x000fe200078e005f */
[----:B------:R-:W-:Y:S01]  /*1a410*/  LOP3.LUT R9, R5, UR8, R6, 0x96, !PT ;  /* 0x0000000805097c12 */ /* 0x000fe2000f8e9606 */
[----:B------:R-:W-:Y:S01]  /*1a420*/  IMAD.MOV.U32 R126, RZ, RZ, R107 ;  /* 0x000000ffff7e7224 */ /* 0x000fe200078e006b */
[----:B------:R-:W-:Y:S01]  /*1a430*/  LOP3.LUT R4, R4, 0xff, RZ, 0xc0, !PT ;  /* 0x000000ff04047812 */ /* 0x000fe200078ec0ff */
[----:B------:R-:W-:Y:S01]  /*1a440*/  IMAD.MOV.U32 R127, RZ, RZ, R106 ;  /* 0x000000ffff7f7224 */ /* 0x000fe200078e006a */
[----:B------:R-:W-:Y:S01]  /*1a450*/  LOP3.LUT R6, R2, 0xffff, RZ, 0xc0, !PT ;  /* 0x0000ffff02067812 */ /* 0x000fe200078ec0ff */
[----:B------:R-:W-:Y:S01]  /*1a460*/  IMAD.MOV.U32 R3, RZ, RZ, R97 ;  /* 0x000000ffff037224 */ /* 0x000fe200078e0061 */
[----:B------:R-:W-:Y:S01]  /*1a470*/  SHF.R.U32.HI R2, RZ, 0x18, R2 ;  /* 0x00000018ff027819 */ /* 0x000fe20000011602 */
[----:B------:R-:W-:Y:S01]  /*1a480*/  IMAD.MOV.U32 R7, RZ, RZ, R127 ;  /* 0x000000ffff077224 */ /* 0x000fe200078e007f */
[----:B------:R-:W-:Y:S01]  /*1a490*/  ISETP.GE.U32.AND P0, PT, R226, R4, PT ;  /* 0x00000004e200720c */ /* 0x000fe20003f06070 */
[----:B------:R-:W-:Y:S01]  /*1a4a0*/  IMAD.MOV.U32 R97, RZ, RZ, R126 ;  /* 0x000000ffff617224 */ /* 0x000fe200078e007e */
[----:B-1----:R-:W-:Y:S01]  /*1a4b0*/  F2FP.BF16.PACK_AB R4, R0, R14 ;  /* 0x0000000e0004723e */ /* 0x002fe200000010ff */
[----:B------:R-:W-:-:S02]  /*1a4c0*/  IMAD.MOV.U32 R84, RZ, RZ, R239 ;  /* 0x000000ffff547224 */ /* 0x000fc400078e00ef */
[-C--:B------:R-:W-:Y:S02]  /*1a4d0*/  FMUL.FTZ R126, R86, R8.reuse ;  /* 0x00000008567e7220 */ /* 0x080fe40000410000 */
[----:B------:R-:W-:Y:S01]  /*1a4e0*/  FMUL.FTZ R127, R87, R8 ;  /* 0x00000008577f7220 */ /* 0x000fe20000410000 */
[----:B------:R-:W-:Y:S01]  /*1a4f0*/  ISETP.GE.U32.AND P4, PT, R226, R2, PT ;  /* 0x00000002e200720c */ /* 0x000fe20003f86070 */
[----:B------:R-:W-:Y:S02]  /*1a500*/  FMUL.FTZ R239, R71, R8 ;  /* 0x0000000847ef7220 */ /* 0x000fe40000410000 */
[----:B------:R-:W-:Y:S02]  /*1a510*/  IMAD.MOV.U32 R86, RZ, RZ, R242 ;  /* 0x000000ffff567224 */ /* 0x000fe400078e00f2 */
[----:B------:R-:W-:Y:S02]  /*1a520*/  IMAD.MOV.U32 R87, RZ, RZ, R243 ;  /* 0x000000ffff577224 */ /* 0x000fe400078e00f3 */
[----:B------:R-:W-:-:S02]  /*1a530*/  IMAD.MOV.U32 R5, RZ, RZ, R122 ;  /* 0x000000ffff057224 */ /* 0x000fc400078e007a */
[----:B------:R-:W-:Y:S02]  /*1a540*/  IMAD.MOV.U32 R71, RZ, RZ, R234 ;  /* 0x000000ffff477224 */ /* 0x000fe400078e00ea */
[-C--:B------:R-:W-:Y:S02]  /*1a550*/  FMUL.FTZ R243, R99, R8.reuse ;  /* 0x0000000863f37220 */ /* 0x080fe40000410000 */
[----:B------:R-:W-:Y:S02]  /*1a560*/  IMAD.MOV.U32 R2, RZ, RZ, R17 ;  /* 0x000000ffff027224 */ /* 0x000fe400078e0011 */
[----:B------:R-:W-:Y:S01]  /*1a570*/  IMAD.MOV.U32 R99, RZ, RZ, R250 ;  /* 0x000000ffff637224 */ /* 0x000fe200078e00fa */
[----:B------:R-:W-:Y:S01]  /*1a580*/  PRMT R16, R4, 0x7610, R16 ;  /* 0x0000761004107816 */ /* 0x000fe20000000010 */
[-C--:B------:R-:W-:Y:S02]  /*1a590*/  FMUL.FTZ R242, R98, R8.reuse ;  /* 0x0000000862f27220 */ /* 0x080fe40000410000 */
[----:B------:R-:W-:-:S02]  /*1a5a0*/  FMUL.FTZ R250, R118, R8 ;  /* 0x0000000876fa7220 */ /* 0x000fc40000410000 */
[----:B------:R-:W-:Y:S02]  /*1a5b0*/  IMAD.MOV.U32 R14, RZ, RZ, R7 ;  /* 0x000000ffff0e7224 */ /* 0x000fe400078e0007 */
[----:B------:R-:W-:Y:S02]  /*1a5c0*/  IMAD.MOV.U32 R98, RZ, RZ, R86 ;  /* 0x000000ffff627224 */ /* 0x000fe400078e0056 */
[----:B------:R-:W-:Y:S02]  /*1a5d0*/  IMAD.MOV.U32 R118, RZ, RZ, R251 ;  /* 0x000000ffff767224 */ /* 0x000fe400078e00fb */
[----:B------:R-:W-:Y:S02]  /*1a5e0*/  FADD.FTZ R7, R0, R15 ;  /* 0x0000000f00077221 */ /* 0x000fe40000010000 */
[----:B------:R-:W-:Y:S02]  /*1a5f0*/  IMAD.MOV.U32 R86, RZ, RZ, R71 ;  /* 0x000000ffff567224 */ /* 0x000fe400078e0047 */
[----:B------:R-:W-:-:S02]  /*1a600*/  FMUL.FTZ R251, R119, R8 ;  /* 0x0000000877fb7220 */ /* 0x000fc40000410000 */
[----:B------:R-:W-:Y:S01]  /*1a610*/  IMAD.MOV.U32 R15, RZ, RZ, R5 ;  /* 0x000000ffff0f7224 */ /* 0x000fe200078e0005 */
[----:B------:R-:W-:Y:S01]  /*1a620*/  SHF.R.U32.HI R6, RZ, 0x8, R6 ;  /* 0x00000008ff067819 */ /* 0x000fe20000011606 */
[----:B------:R-:W-:Y:S01]  /*1a630*/  IMAD.MOV.U32 R71, RZ, RZ, R2 ;  /* 0x000000ffff477224 */ /* 0x000fe200078e0002 */
[----:B------:R-:W1:Y:S01]  /*1a640*/  MUFU.EX2 R5, R175 ;  /* 0x000000af00057308 */ /* 0x000e620000000800 */
[----:B------:R-:W-:Y:S01]  /*1a650*/  IMAD.MOV.U32 R119, RZ, RZ, R3 ;  /* 0x000000ffff777224 */ /* 0x000fe200078e0003 */
[----:B------:R-:W-:Y:S01]  /*1a660*/  PRMT R222, R4, 0x7632, R222 ;  /* 0x0000763204de7816 */ /* 0x000fe200000000de */
[----:B------:R-:W-:Y:S02]  /*1a670*/  IMAD.MOV.U32 R17, RZ, RZ, R110 ;  /* 0x000000ffff117224 */ /* 0x000fe400078e006e */
[----:B------:R-:W-:Y:S01]  /*1a680*/  IMAD.WIDE.U32 R2, R9, -0x2daee0ad, RZ ;  /* 0xd2511f5309027825 */ /* 0x000fe200078e00ff */
[----:B------:R-:W-:Y:S02]  /*1a690*/  @!P6 HFMA2.BF16_V2 R34, -RZ.H0_H0, RZ.H0_H0, -R16.H0_H0 ;  /* 0x200000ffff22e231 */ /* 0x000fe40000340910 */
[----:B------:R-:W2:Y:S01]  /*1a6a0*/  MUFU.EX2 R4, R176 ;  /* 0x000000b000047308 */ /* 0x000ea20000000800 */
[----:B------:R-:W-:Y:S01]  /*1a6b0*/  IMAD.MOV.U32 R9, RZ, RZ, R15 ;  /* 0x000000ffff097224 */ /* 0x000fe200078e000f */
[----:B------:R-:W-:Y:S01]  /*1a6c0*/  LOP3.LUT R6, R6, 0xffff, RZ, 0xc0, !PT ;  /* 0x0000ffff06067812 */ /* 0x000fe200078ec0ff */
[----:B------:R-:W-:Y:S01]  /*1a6d0*/  IMAD.MOV.U32 R15, RZ, RZ, R71 ;  /* 0x000000ffff0f7224 */ /* 0x000fe200078e0047 */
[----:B------:R-:W-:Y:S01]  /*1a6e0*/  LOP3.LUT R0, R3, UR16, R10, 0x96, !PT ;  /* 0x0000001003007c12 */ /* 0x000fe2000f8e960a */
[----:B------:R-:W-:-:S02]  /*1a6f0*/  IMAD.MOV.U32 R71, RZ, RZ, R17 ;  /* 0x000000ffff477224 */ /* 0x000fc400078e0011 */
[----:B------:R-:W-:Y:S01]  /*1a700*/  IMAD.MOV.U32 R17, RZ, RZ, R46 ;  /* 0x000000ffff117224 */ /* 0x000fe200078e002e */
[----:B------:R-:W-:Y:S02]  /*1a710*/  PRMT R46, R16, 0x5410, R222 ;  /* 0x00005410102e7816 */ /* 0x000fe400000000de */
[----:B------:R-:W-:Y:S02]  /*1a720*/  @!P6 PRMT R16, R34, 0x5410, RZ ;  /* 0x000054102210e816 */ /* 0x000fe400000000ff */
[----:B------:R-:W-:Y:S02]  /*1a730*/  ISETP.GE.U32.AND P6, PT, R226, R6, PT ;  /* 0x00000006e200720c */ /* 0x000fe40003fc6070 */
[----:B------:R-:W-:Y:S01]  /*1a740*/  SHF.R.U32.HI R6, RZ, 0x10, R0 ;  /* 0x00000010ff067819 */ /* 0x000fe20000011600 */
[----:B------:R-:W-:Y:S01]  /*1a750*/  @!P1 HFMA2.BF16_V2 R35, -RZ.H0_H0, RZ.H0_H0, -R222.H0_H0 ;  /* 0x200000ffff239231 */ /* 0x000fe200003409de */
[----:B------:R-:W-:Y:S02]  /*1a760*/  LOP3.LUT R11, R75, UR15, R248, 0x96, !PT ;  /* 0x0000000f4b0b7c12 */ /* 0x000fe4000f8e96f8 */
[----:B------:R-:W-:Y:S01]  /*1a770*/  LOP3.LUT R6, R6, 0xff, RZ, 0xc0, !PT ;  /* 0x000000ff06067812 */ /* 0x000fe200078ec0ff */
[----:B------:R-:W-:Y:S01]  /*1a780*/  IMAD.MOV.U32 R248, RZ, RZ, R116 ;  /* 0x000000fffff87224 */ /* 0x000fe200078e0074 */
[----:B------:R-:W-:Y:S01]  /*1a790*/  PRMT R213, R21, 0x7632, R213 ;  /* 0x0000763215d57816 */ /* 0x000fe200000000d5 */
[----:B------:R-:W-:-:S02]  /*1a7a0*/  IMAD.MOV.U32 R249, RZ, RZ, R117 ;  /* 0x000000fffff97224 */ /* 0x000fc400078e0075 */
[----:B------:R-:W-:Y:S01]  /*1a7b0*/  FMUL.FTZ R107, R51, R8 ;  /* 0x00000008336b7220 */ /* 0x000fe20000410000 */
[----:B------:R-:W-:Y:S01]  /*1a7c0*/  @!P1 PRMT R222, R35, 0x5410, RZ ;  /* 0x0000541023de9816 */ /* 0x000fe200000000ff */
[----:B------:R-:W-:Y:S02]  /*1a7d0*/  IMAD.MOV.U32 R116, RZ, RZ, R123 ;  /* 0x000000ffff747224 */ /* 0x000fe400078e007b */
[----:B------:R-:W-:Y:S02]  /*1a7e0*/  IMAD.MOV.U32 R96, RZ, RZ, R111 ;  /* 0x000000ffff607224 */ /* 0x000fe400078e006f */
[----:B------:R-:W-:Y:S02]  /*1a7f0*/  IMAD.MOV.U32 R117, RZ, RZ, R94 ;  /* 0x000000ffff757224 */ /* 0x000fe400078e005e */
[----:B------:R-:W-:Y:S02]  /*1a800*/  IMAD.MOV.U32 R85, RZ, RZ, R238 ;  /* 0x000000ffff557224 */ /* 0x000fe400078e00ee */
[----:B------:R-:W-:-:S02]  /*1a810*/  IMAD.MOV.U32 R51, RZ, RZ, R235 ;  /* 0x000000ffff337224 */ /* 0x000fc400078e00eb */
[----:B-1----:R-:W-:Y:S01]  /*1a820*/  FADD.FTZ R7, R5, R7 ;  /* 0x0000000705077221 */ /* 0x002fe20000010000 */
[----:B------:R-:W-:Y:S01]  /*1a830*/  ISETP.GE.U32.AND P1, PT, R226, R6, PT ;  /* 0x00000006e200720c */ /* 0x000fe20003f26070 */
[-C--:B------:R-:W-:Y:S01]  /*1a840*/  FMUL.FTZ R170, R170, R8.reuse ;  /* 0x00000008aaaa7220 */ /* 0x080fe20000410000 */
[----:B------:R-:W-:Y:S01]  /*1a850*/  PRMT R212, R21, 0x7610, R212 ;  /* 0x0000761015d47816 */ /* 0x000fe200000000d4 */
        /* <DEDUP_REMOVED lines=23> */
[C---:B--2---:R-:W-:Y:S01]  /*1a9d0*/  F2FP.BF16.PACK_AB R8, R4.reuse, R5 ;  /* 0x000000050408723e */ /* 0x044fe200000010ff */
[----:B------:R-:W-:Y:S01]  /*1a9e0*/  @!P3 HFMA2.BF16_V2 R36, -RZ.H0_H0, RZ.H0_H0, -R213.H0_H0 ;  /* 0x200000ffff24b231 */ /* 0x000fe200003409d5 */
[----:B------:R-:W-:Y:S01]  /*1a9f0*/  IMAD.MOV.U32 R21, RZ, RZ, R26 ;  /* 0x000000ffff157224 */ /* 0x000fe200078e001a */
[----:B------:R-:W1:Y:S01]  /*1aa00*/  MUFU.EX2 R6, R139 ;  /* 0x0000008b00067308 */ /* 0x000e620000000800 */
[----:B------:R-:W-:Y:S02]  /*1aa10*/  IMAD.MOV.U32 R10, RZ, RZ, R14 ;  /* 0x000000ffff0a7224 */ /* 0x000fe400078e000e */
[----:B------:R-:W-:Y:S01]  /*1aa20*/  FADD.FTZ R26, R4, R7 ;  /* 0x00000007041a7221 */ /* 0x000fe20000010000 */
[----:B------:R-:W-:Y:S01]  /*1aa30*/  LOP3.LUT R4, R0, 0xff, RZ, 0xc0, !PT ;  /* 0x000000ff00047812 */ /* 0x000fe200078ec0ff */
[----:B------:R-:W-:-:S03]  /*1aa40*/  IMAD.MOV.U32 R14, RZ, RZ, R99 ;  /* 0x000000ffff0e7224 */ /* 0x000fc600078e0063 */
[----:B------:R-:W2:Y:S01]  /*1aa50*/  MUFU.EX2 R5, R172 ;  /* 0x000000ac00057308 */ /* 0x000ea20000000800 */
[----:B------:R-:W-:Y:S01]  /*1aa60*/  IMAD.MOV.U32 R99, RZ, RZ, R51 ;  /* 0x000000ffff637224 */ /* 0x000fe200078e0033 */
[----:B------:R-:W-:Y:S02]  /*1aa70*/  PRMT R51, R212, 0x5410, R213 ;  /* 0x00005410d4337816 */ /* 0x000fe400000000d5 */
[----:B------:R-:W-:Y:S01]  /*1aa80*/  @!P3 PRMT R213, R36, 0x5410, RZ ;  /* 0x0000541024d5b816 */ /* 0x000fe200000000ff */
[----:B------:R-:W-:Y:S01]  /*1aa90*/  @!P0 HFMA2.BF16_V2 R37, -RZ.H0_H0, RZ.H0_H0, -R212.H0_H0 ;  /* 0x200000ffff258231 */ /* 0x000fe200003409d4 */
[----:B------:R-:W-:Y:S02]  /*1aaa0*/  ISETP.GE.U32.AND P3, PT, R226, R4, PT ;  /* 0x00000004e200720c */ /* 0x000fe40003f66070 */
[----:B------:R-:W-:Y:S02]  /*1aab0*/  PRMT R211, R8, 0x7610, R211 ;  /* 0x0000761008d37816 */ /* 0x000fe400000000d3 */
[----:B------:R-:W-:-:S02]  /*1aac0*/  SHF.R.U32.HI R4, RZ, 0x18, R0 ;  /* 0x00000018ff047819 */ /* 0x000fc40000011600 */
[----:B------:R-:W-:Y:S01]  /*1aad0*/  LOP3.LUT R0, R0, 0xffff, RZ, 0xc0, !PT ;  /* 0x0000ffff00007812 */ /* 0x000fe200078ec0ff */
[----:B------:R-:W-:Y:S01]  /*1aae0*/  @!P2 HFMA2.BF16_V2 R38, -RZ.H0_H0, RZ.H0_H0, -R211.H0_H0 ;  /* 0x200000ffff26a231 */ /* 0x000fe200003409d3 */
[----:B------:R-:W-:Y:S02]  /*1aaf0*/  @!P0 PRMT R212, R37, 0x5410, RZ ;  /* 0x0000541025d48816 */ /* 0x000fe400000000ff */
[----:B------:R-:W-:Y:S02]  /*1ab00*/  PRMT R210, R8, 0x7632, R210 ;  /* 0x0000763208d27816 */ /* 0x000fe400000000d2 */
[----:B------:R-:W-:Y:S02]  /*1ab10*/  SHF.R.U32.HI R0, RZ, 0x8, R0 ;  /* 0x00000008ff007819 */ /* 0x000fe40000011600 */
[----:B------:R-:W-:Y:S02]  /*1ab20*/  ISETP.GE.U32.AND P0, PT, R226, R4, PT ;  /* 0x00000004e200720c */ /* 0x000fe40003f06070 */
[----:B------:R-:W3:Y:S01]  /*1ab30*/  MUFU.EX2 R4, R22 ;  /* 0x0000001600047308 */ /* 0x000ee20000000800 */
[----:B------:R-:W-:Y:S01]  /*1ab40*/  PRMT R37, R211, 0x5410, R210 ;  /* 0x00005410d3257816 */ /* 0x000fe200000000d2 */
[----:B-1----:R-:W-:Y:S01]  /*1ab50*/  FADD.FTZ R8, R6, R138 ;  /* 0x0000008a06087221 */ /* 0x002fe20000010000 */
[----:B--2---:R-:W-:Y:S01]  /*1ab60*/  F2FP.BF16.PACK_AB R7, R5, R6 ;  /* 0x000000060507723e */ /* 0x004fe200000010ff */
[----:B------:R-:W-:Y:S01]  /*1ab70*/  IMAD.MOV.U32 R34, RZ, RZ, R18 ;  /* 0x000000ffff227224 */ /* 0x000fe200078e0012 */
[----:B------:R-:W-:Y:S01]  /*1ab80*/  @!P2 PRMT R211, R38, 0x5410, RZ ;  /* 0x0000541026d3a816 */ /* 0x000fe200000000ff */
[----:B------:R-:W-:Y:S01]  /*1ab90*/  IMAD.MOV.U32 R35, RZ, RZ, R19 ;  /* 0x000000ffff237224 */ /* 0x000fe200078e0013 */
[----:B------:R-:W-:Y:S01]  /*1aba0*/  LOP3.LUT R6, R0, 0xffff, RZ, 0xc0, !PT ;  /* 0x0000ffff00067812 */ /* 0x000fe200078ec0ff */
[----:B------:R-:W-:Y:S01]  /*1abb0*/  IMAD.MOV.U32 R36, RZ, RZ, R15 ;  /* 0x000000ffff247224 */ /* 0x000fe200078e000f */
[----:B------:R-:W1:Y:S01]  /*1abc0*/  MUFU.EX2 R0, R23 ;  /* 0x0000001700007308 */ /* 0x000e620000000800 */
[----:B------:R-:W-:-:S07]  /*1abd0*/  IMAD.MOV.U32 R38, RZ, RZ, R17 ;  /* 0x000000ffff267224 */ /* 0x000fce00078e0011 */
[----:B------:R-:W-:Y:S08]  /*1abe0*/  MUFU.EX2 R18, R177 ;  /* 0x000000b100127308 */ /* 0x000ff00000000800 */
[----:B------:R-:W2:Y:S08]  /*1abf0*/  MUFU.EX2 R19, R178 ;  /* 0x000000b200137308 */ /* 0x000eb00000000800 */
[----:B------:R-:W-:Y:S08]  /*1ac00*/  MUFU.EX2 R15, R174 ;  /* 0x000000ae000f7308 */ /* 0x000ff00000000800 */
[----:B------:R-:W4:Y:S01]  /*1ac10*/  MUFU.EX2 R17, R179 ;  /* 0x000000b300117308 */ /* 0x000f220000000800 */
[----:B------:R-:W-:-:S02]  /*1ac20*/  PRMT R209, R7, 0x7610, R209 ;  /* 0x0000761007d17816 */ /* 0x000fc400000000d1 */
[----:B------:R-:W-:Y:S01]  /*1ac30*/  PRMT R208, R7, 0x7632, R208 ;  /* 0x0000763207d07816 */ /* 0x000fe200000000d0 */
[----:B------:R-:W-:Y:S02]  /*1ac40*/  IMAD.MOV.U32 R7, RZ, RZ, R24 ;  /* 0x000000ffff077224 */ /* 0x000fe400078e0018 */
[----:B------:R-:W-:Y:S01]  /*1ac50*/  FADD.FTZ R24, R5, R8 ;  /* 0x0000000805187221 */ /* 0x000fe20000010000 */
[----:B------:R-:W-:Y:S01]  /*1ac60*/  ISETP.GE.U32.AND P2, PT, R226, R6, PT ;  /* 0x00000006e200720c */ /* 0x000fe20003f46070 */
[----:B---3--:R-:W-:Y:S01]  /*1ac70*/  FADD.FTZ R5, R4, R20 ;  /* 0x0000001404057221 */ /* 0x008fe20000010000 */
[C---:B-1----:R-:W-:Y:S01]  /*1ac80*/  F2FP.BF16.PACK_AB R25, R0.reuse, R4 ;  /* 0x000000040019723e */ /* 0x042fe200000010ff */
[----:B------:R-:W-:Y:S01]  /*1ac90*/  IMAD.MOV.U32 R8, RZ, RZ, R27 ;  /* 0x000000ffff087224 */ /* 0x000fe200078e001b */
[----:B--2---:R-:W-:Y:S01]  /*1aca0*/  F2FP.BF16.PACK_AB R6, R19, R18 ;  /* 0x000000121306723e */ /* 0x004fe200000010ff */
[----:B------:R-:W-:Y:S01]  /*1acb0*/  FADD.FTZ R27, R0, R5 ;  /* 0x00000005001b7221 */ /* 0x000fe20000010000 */
[----:B----4-:R-:W-:Y:S01]  /*1acc0*/  F2FP.BF16.PACK_AB R0, R17, R15 ;  /* 0x0000000f1100723e */ /* 0x010fe200000010ff */
[----:B------:R-:W-:Y:S01]  /*1acd0*/  @!P5 HFMA2.BF16_V2 R40, -RZ.H0_H0, RZ.H0_H0, -R209.H0_H0 ;  /* 0x200000ffff28d231 */ /* 0x000fe200003409d1 */
[----:B------:R-:W-:-:S02]  /*1ace0*/  PRMT R206, R6, 0x7632, R206 ;  /* 0x0000763206ce7816 */ /* 0x000fc400000000ce */
[----:B------:R-:W-:Y:S01]  /*1acf0*/  PRMT R205, R0, 0x7610, R205 ;  /* 0x0000761000cd7816 */ /* 0x000fe200000000cd */
[----:B------:R-:W-:Y:S01]  /*1ad00*/  IMAD.MOV.U32 R22, RZ, RZ, R36 ;  /* 0x000000ffff167224 */ /* 0x000fe200078e0024 */
[----:B------:R-:W-:Y:S01]  /*1ad10*/  PRMT R36, R209, 0x5410, R208 ;  /* 0x00005410d1247816 */ /* 0x000fe200000000d0 */
[----:B------:R-:W-:Y:S01]  /*1ad20*/  @!P2 HFMA2.BF16_V2 R45, -RZ.H0_H0, RZ.H0_H0, -R206.H0_H0 ;  /* 0x200000ffff2da231 */ /* 0x000fe200003409ce */
[----:B------:R-:W-:Y:S01]  /*1ad30*/  PRMT R207, R6, 0x7610, R207 ;  /* 0x0000761006cf7816 */ /* 0x000fe200000000cf */
[----:B------:R-:W-:Y:S01]  /*1ad40*/  @!P1 HFMA2.BF16_V2 R44, -RZ.H0_H0, RZ.H0_H0, -R205.H0_H0 ;  /* 0x200000ffff2c9231 */ /* 0x000fe200003409cd */
[----:B------:R-:W-:Y:S02]  /*1ad50*/  PRMT R204, R0, 0x7632, R204 ;  /* 0x0000763200cc7816 */ /* 0x000fe400000000cc */
[----:B------:R-:W-:Y:S01]  /*1ad60*/  @!P5 PRMT R209, R40, 0x5410, RZ ;  /* 0x0000541028d1d816 */ /* 0x000fe200000000ff */
[----:B------:R-:W-:Y:S02]  /*1ad70*/  IMAD.MOV.U32 R40, RZ, RZ, R22 ;  /* 0x000000ffff287224 */ /* 0x000fe400078e0016 */
[----:B------:R-:W-:Y:S01]  /*1ad80*/  IMAD.MOV.U32 R23, RZ, RZ, R98 ;  /* 0x000000ffff177224 */ /* 0x000fe200078e0062 */
[----:B------:R-:W-:Y:S01]  /*1ad90*/  PRMT R98, R207, 0x5410, R206 ;  /* 0x00005410cf627816 */ /* 0x000fe200000000ce */
[----:B------:R-:W-:Y:S01]  /*1ada0*/  IMAD.MOV.U32 R22, RZ, RZ, R97 ;  /* 0x000000ffff167224 */ /* 0x000fe200078e0061 */
[----:B------:R-:W-:Y:S01]  /*1adb0*/  PRMT R97, R205, 0x5410, R204 ;  /* 0x00005410cd617816 */ /* 0x000fe200000000cc */
[----:B------:R-:W-:Y:S01]  /*1adc0*/  IMAD.MOV.U32 R82, RZ, RZ, R30 ;  /* 0x000000ffff527224 */ /* 0x000fe200078e001e */
[----:B------:R-:W-:Y:S01]  /*1add0*/  @!P2 PRMT R206, R45, 0x5410, RZ ;  /* 0x000054102dcea816 */ /* 0x000fe200000000ff */
[----:B------:R-:W-:Y:S01]  /*1ade0*/  IMAD.MOV.U32 R83, RZ, RZ, R31 ;  /* 0x000000ffff537224 */ /* 0x000fe200078e001f */
[----:B------:R-:W-:Y:S01]  /*1adf0*/  @!P1 PRMT R205, R44, 0x5410, RZ ;  /* 0x000054102ccd9816 */ /* 0x000fe200000000ff */
[----:B------:R-:W2:Y:S04]  /*1ae00*/  LDL.LU.64 R30, [R1+0x100] ;  /* 0x00010000011e7983 */ /* 0x000ea80000300a00 */
[----:B------:R-:W3:Y:S01]  /*1ae10*/  LDL.LU.64 R44, [R1] ;  /* 0x00000000012c7983 */ /* 0x000ee20000300a00 */
[----:B------:R-:W-:Y:S01]  /*1ae20*/  @!P6 HFMA2.BF16_V2 R39, -RZ.H0_H0, RZ.H0_H0, -R210.H0_H0 ;  /* 0x200000ffff27e231 */ /* 0x000fe200003409d2 */
[----:B------:R-:W-:Y:S01]  /*1ae30*/  IMAD.MOV.U32 R6, RZ, RZ, R38 ;  /* 0x000000ffff067224 */ /* 0x000fe200078e0026 */
[----:B------:R-:W-:Y:S01]  /*1ae40*/  @!P4 HFMA2.BF16_V2 R42, -RZ.H0_H0, RZ.H0_H0, -R208.H0_H0 ;  /* 0x200000ffff2ac231 */ /* 0x000fe200003409d0 */
[----:B------:R-:W-:-:S02]  /*1ae50*/  IMAD.MOV.U32 R38, RZ, RZ, R35 ;  /* 0x000000ffff267224 */ /* 0x000fc400078e0023 */
[----:B------:R-:W-:Y:S01]  /*1ae60*/  @!P6 PRMT R210, R39, 0x5410, RZ ;  /* 0x0000541027d2e816 */ /* 0x000fe200000000ff */
[----:B------:R-:W-:Y:S01]  /*1ae70*/  IMAD.MOV.U32 R35, RZ, RZ, R34 ;  /* 0x000000ffff237224 */ /* 0x000fe200078e0022 */
[C---:B------:R-:W-:Y:S01]  /*1ae80*/  LOP3.LUT R0, R2.reuse, 0xff, RZ, 0xc0, !PT ;  /* 0x000000ff02007812 */ /* 0x040fe200078ec0ff */
[----:B------:R-:W-:Y:S01]  /*1ae90*/  IMAD.MOV.U32 R39, RZ, RZ, R21 ;  /* 0x000000ffff277224 */ /* 0x000fe200078e0015 */
[----:B------:R-:W-:Y:S01]  /*1aea0*/  LOP3.LUT R20, R2, 0xffff, RZ, 0xc0, !PT ;  /* 0x0000ffff02147812 */ /* 0x000fe200078ec0ff */
[----:B------:R-:W-:Y:S01]  /*1aeb0*/  IMAD.MOV.U32 R34, RZ, RZ, R10 ;  /* 0x000000ffff227224 */ /* 0x000fe200078e000a */
[--C-:B------:R-:W-:Y:S01]  /*1aec0*/  SHF.R.U32.HI R21, RZ, 0x10, R2.reuse ;  /* 0x00000010ff157819 */ /* 0x100fe20000011602 */
[----:B------:R-:W-:Y:S01]  /*1aed0*/  IMAD.WIDE.U32 R4, R11, -0x2daee0ad, RZ ;  /* 0xd2511f530b047825 */ /* 0x000fe200078e00ff */
[----:B------:R-:W-:Y:S02]  /*1aee0*/  SHF.R.U32.HI R10, RZ, 0x18, R2 ;  /* 0x00000018ff0a7819 */ /* 0x000fe40000011602 */
[----:B------:R-:W-:-:S02]  /*1aef0*/  LOP3.LUT R2, R247, UR14, R74, 0x96, !PT ;  /* 0x0000000ef7027c12 */ /* 0x000fc4000f8e964a */
[----:B------:R-:W-:Y:S02]  /*1af00*/  @!P4 PRMT R208, R42, 0x5410, RZ ;  /* 0x000054102ad0c816 */ /* 0x000fe400000000ff */
[----:B------:R-:W-:Y:S01]  /*1af10*/  ISETP.GE.U32.AND P4, PT, R226, R0, PT ;  /* 0x00000000e200720c */ /* 0x000fe20003f86070 */
[----:B------:R-:W-:-:S04]  /*1af20*/  IMAD.WIDE.U32 R2, R2, -0x2daee0ad, RZ ;  /* 0xd2511f5302027825 */ /* 0x000fc800078e00ff */
[----:B------:R-:W-:Y:S01]  /*1af30*/  IMAD.MOV.U32 R42, RZ, RZ, R6 ;  /* 0x000000ffff2a7224 */ /* 0x000fe200078e0006 */
[----:B------:R-:W-:Y:S01]  /*1af40*/  LOP3.LUT R3, R3, UR11, R4, 0x96, !PT ;  /* 0x0000000b03037c12 */ /* 0x000fe2000f8e9604 */
[----:B------:R-:W-:-:S05]  /*1af50*/  @!P3 HFMA2.BF16_V2 R41, -RZ.H0_H0, RZ.H0_H0, -R207.H0_H0 ;  /* 0x200000ffff29b231 */ /* 0x000fca00003409cf */
[----:B------:R-:W-:Y:S01]  /*1af60*/  @!P3 PRMT R207, R41, 0x5410, RZ ;  /* 0x0000541029cfb816 */ /* 0x000fe200000000ff */
[----:B------:R-:W-:Y:S02]  /*1af70*/  IMAD.MOV.U32 R41, RZ, RZ, R9 ;  /* 0x000000ffff297224 */ /* 0x000fe400078e0009 */
[----:B------:R-:W-:Y:S01]  /*1af80*/  IMAD.MOV.U32 R247, RZ, RZ, R14 ;  /* 0x000000fffff77224 */ /* 0x000fe200078e000e */
[----:B------:R-:W-:-:S05]  /*1af90*/  @!P0 HFMA2.BF16_V2 R43, -RZ.H0_H0, RZ.H0_H0, -R204.H0_H0 ;  /* 0x200000ffff2b8231 */ /* 0x000fca00003409cc */
[----:B------:R-:W-:Y:S01]  /*1afa0*/  @!P0 PRMT R204, R43, 0x5410, RZ ;  /* 0x000054102bcc8816 */ /* 0x000fe200000000ff */
[----:B------:R-:W-:Y:S01]  /*1afb0*/  IMAD.MOV.U32 R43, RZ, RZ, R22 ;  /* 0x000000ffff2b7224 */ /* 0x000fe200078e0016 */
[----:B------:R-:W-:Y:S01]  /*1afc0*/  ISETP.GE.U32.AND P3, PT, R226, R10, PT ;  /* 0x0000000ae200720c */ /* 0x000fe20003f66070 */
[----:B------:R-:W-:Y:S01]  /*1afd0*/  IMAD.MOV.U32 R10, RZ, RZ, R23 ;  /* 0x000000ffff0a7224 */ /* 0x000fe200078e0017 */
[C---:B------:R-:W-:Y:S02]  /*1afe0*/  PRMT R182, R56.reuse, 0x7632, R182 ;  /* 0x0000763238b67816 */ /* 0x040fe400000000b6 */
[----:B------:R-:W-:Y:S02]  /*1aff0*/  PRMT R183, R56, 0x7610, R183 ;  /* 0x0000761038b77816 */ /* 0x000fe400000000b7 */
[----:B---3--:R-:W-:Y:S01]  /*1b000*/  LOP3.LUT R0, R5, UR13, R44, 0x96, !PT ;  /* 0x0000000d05007c12 */ /* 0x008fe2000f8e962c */
[----:B------:R-:W-:-:S04]  /*1b010*/  IMAD.MOV.U32 R45, RZ, RZ, R7 ;  /* 0x000000ffff2d7224 */ /* 0x000fc800078e0007 */
[----:B------:R-:W-:-:S04]  /*1b020*/  IMAD.WIDE.U32 R6, R0, -0x326172a9, RZ ;  /* 0xcd9e8d5700067825 */ /* 0x000fc800078e00ff */
[----:B------:R-:W-:Y:S01]  /*1b030*/  IMAD.WIDE.U32 R4, R3, -0x326172a9, RZ ;  /* 0xcd9e8d5703047825 */ /* 0x000fe200078e00ff */
[----:B------:R-:W-:-:S03]  /*1b040*/  LOP3.LUT R0, R7, UR12, R246, 0x96, !PT ;  /* 0x0000000c07007c12 */ /* 0x000fc6000f8e96f6 */
[----:B------:R-:W-:Y:S02]  /*1b050*/  IMAD.MOV.U32 R44, RZ, RZ, R8 ;  /* 0x000000ffff2c7224 */ /* 0x000fe400078e0008 */
[----:B------:R-:W-:Y:S01]  /*1b060*/  IMAD.WIDE.U32 R8, R0, -0x2daee0ad, RZ ;  /* 0xd2511f5300087825 */ /* 0x000fe200078e00ff */
[----:B------:R-:W-:-:S05]  /*1b070*/  LOP3.LUT R0, R5, UR10, R6, 0x96, !PT ;  /* 0x0000000a05007c12 */ /* 0x000fca000f8e9606 */
[----:B------:R-:W-:Y:S01]  /*1b080*/  IMAD.WIDE.U32 R6, R0, -0x2daee0ad, RZ ;  /* 0xd2511f5300067825 */ /* 0x000fe200078e00ff */
[----:B------:R-:W-:-:S04]  /*1b090*/  LOP3.LUT R9, R9, UR9, R2, 0x96, !PT ;  /* 0x0000000909097c12 */ /* 0x000fc8000f8e9602 */
[----:B------:R-:W-:-:S05]  /*1b0a0*/  LOP3.LUT R2, R7, UR7, R8, 0x96, !PT ;  /* 0x0000000707027c12 */ /* 0x000fca000f8e9608 */
[----:B------:R-:W-:-:S04]  /*1b0b0*/  IMAD.WIDE.U32 R2, R2, -0x326172a9, RZ ;  /* 0xcd9e8d5702027825 */ /* 0x000fc800078e00ff */
[----:B------:R-:W-:Y:S01]  /*1b0c0*/  IMAD.WIDE.U32 R8, R9, -0x326172a9, RZ ;  /* 0xcd9e8d5709087825 */ /* 0x000fe200078e00ff */
[C---:B------:R-:W-:Y:S02]  /*1b0d0*/  LOP3.LUT R0, R2.reuse, 0xff, RZ, 0xc0, !PT ;  /* 0x000000ff02007812 */ /* 0x040fe400078ec0ff */
[----:B------:R-:W-:Y:S02]  /*1b0e0*/  LOP3.LUT R14, R2, 0xffff, RZ, 0xc0, !PT ;  /* 0x0000ffff020e7812 */ /* 0x000fe400078ec0ff */
[----:B------:R-:W-:Y:S02]  /*1b0f0*/  ISETP.GE.U32.AND P5, PT, R226, R0, PT ;  /* 0x00000000e200720c */ /* 0x000fe40003fa6070 */
[----:B------:R-:W-:Y:S02]  /*1b100*/  SHF.R.U32.HI R0, RZ, 0x10, R2 ;  /* 0x00000010ff007819 */ /* 0x000fe40000011602 */
[----:B------:R-:W-:Y:S02]  /*1b110*/  LOP3.LUT R5, R9, UR8, R4, 0x96, !PT ;  /* 0x0000000809057c12 */ /* 0x000fe4000f8e9604 */
[----:B------:R-:W-:-:S02]  /*1b120*/  SHF.R.U32.HI R2, RZ, 0x18, R2 ;  /* 0x00000018ff027819 */ /* 0x000fc40000011602 */
[----:B------:R-:W-:Y:S02]  /*1b130*/  LOP3.LUT R4, R3, UR17, R8, 0x96, !PT ;  /* 0x0000001103047c12 */ /* 0x000fe4000f8e9608 */
[----:B------:R-:W-:Y:S01]  /*1b140*/  ISETP.GE.U32.AND P2, PT, R226, R2, PT ;  /* 0x00000002e200720c */ /* 0x000fe20003f46070 */
[----:B------:R-:W-:Y:S01]  /*1b150*/  IMAD.WIDE.U32 R2, R5, -0x2daee0ad, RZ ;  /* 0xd2511f5305027825 */ /* 0x000fe200078e00ff */
[----:B------:R-:W-:-:S04]  /*1b160*/  LOP3.LUT R0, R0, 0xff, RZ, 0xc0, !PT ;  /* 0x000000ff00007812 */ /* 0x000fc800078ec0ff */
[----:B------:R-:W-:Y:S02]  /*1b170*/  ISETP.GE.U32.AND P6, PT, R226, R0, PT ;  /* 0x00000000e200720c */ /* 0x000fe40003fc6070 */
[----:B------:R-:W-:Y:S02]  /*1b180*/  LOP3.LUT R0, R3, UR16, R6, 0x96, !PT ;  /* 0x0000001003007c12 */ /* 0x000fe4000f8e9606 */
[C---:B------:R-:W-:Y:S02]  /*1b190*/  LOP3.LUT R22, R2.reuse, 0xffff, RZ, 0xc0, !PT ;  /* 0x0000ffff02167812 */ /* 0x040fe400078ec0ff */
[----:B------:R-:W-:Y:S02]  /*1b1a0*/  LOP3.LUT R3, R21, 0xff, RZ, 0xc0, !PT ;  /* 0x000000ff15037812 */ /* 0x000fe400078ec0ff */
[----:B------:R-:W1:Y:S01]  /*1b1b0*/  LDC.U8 R21, c[0x0][0x2d8] ;  /* 0x0000b600ff157b82 */ /* 0x000e620000000000 */
[----:B------:R-:W-:Y:S01]  /*1b1c0*/  MUFU.EX2 R7, R184 ;  /* 0x000000b800077308 */ /* 0x000fe20000000800 */
[----:B------:R-:W-:-:S02]  /*1b1d0*/  LOP3.LUT R11, R2, 0xff, RZ, 0xc0, !PT ;  /* 0x000000ff020b7812 */ /* 0x000fc400078ec0ff */
[--C-:B------:R-:W-:Y:S02]  /*1b1e0*/  SHF.R.U32.HI R23, RZ, 0x10, R2.reuse ;  /* 0x00000010ff177819 */ /* 0x100fe40000011602 */
[----:B------:R-:W-:-:S03]  /*1b1f0*/  SHF.R.U32.HI R9, RZ, 0x18, R2 ;  /* 0x00000018ff097819 */ /* 0x000fc60000011602 */
[----:B------:R-:W3:Y:S01]  /*1b200*/  MUFU.EX2 R226, R185 ;  /* 0x000000b900e27308 */ /* 0x000ee20000000800 */
[----:B------:R-:W-:Y:S01]  /*1b210*/  SHF.R.U32.HI R2, RZ, 0x8, R20 ;  /* 0x00000008ff027819 */ /* 0x000fe20000011614 */
[----:B------:R-:W-:-:S06]  /*1b220*/  IMAD.MOV.U32 R20, RZ, RZ, R225 ;  /* 0x000000ffff147224 */ /* 0x000fcc00078e00e1 */
[----:B------:R-:W-:Y:S08]  /*1b230*/  MUFU.EX2 R6, R180 ;  /* 0x000000b400067308 */ /* 0x000ff00000000800 */
[----:B------:R-:W4:Y:S01]  /*1b240*/  MUFU.EX2 R225, R181 ;  /* 0x000000b500e17308 */ /* 0x000f220000000800 */
[----:B-1----:R-:W-:Y:S02]  /*1b250*/  ISETP.GE.U32.AND P1, PT, R21, R3, PT ;  /* 0x000000031500720c */ /* 0x002fe40003f26070 */
[----:B---3--:R-:W-:-:S04]  /*1b260*/  F2FP.BF16.PACK_AB R3, R226, R7 ;  /* 0x00000007e203723e */ /* 0x008fc800000010ff */
[C---:B------:R-:W-:Y:S02]  /*1b270*/  PRMT R187, R3.reuse, 0x7610, R187 ;  /* 0x0000761003bb7816 */ /* 0x040fe400000000bb */
[----:B------:R-:W-:Y:S02]  /*1b280*/  PRMT R186, R3, 0x7632, R186 ;  /* 0x0000763203ba7816 */ /* 0x000fe400000000ba */
[----:B------:R-:W-:Y:S02]  /*1b290*/  LOP3.LUT R2, R2, 0xffff, RZ, 0xc0, !PT ;  /* 0x0000ffff02027812 */ /* 0x000fe400078ec0ff */
[----:B----4-:R-:W-:-:S04]  /*1b2a0*/  F2FP.BF16.PACK_AB R3, R225, R6 ;  /* 0x00000006e103723e */ /* 0x010fc800000010ff */
[----:B------:R-:W-:Y:S02]  /*1b2b0*/  PRMT R184, R3, 0x7632, R184 ;  /* 0x0000763203b87816 */ /* 0x000fe400000000b8 */
[----:B------:R-:W-:Y:S02]  /*1b2c0*/  ISETP.GE.U32.AND P0, PT, R21, R2, PT ;  /* 0x000000021500720c */ /* 0x000fe40003f06070 */
[----:B------:R-:W-:Y:S01]  /*1b2d0*/  LOP3.LUT R2, R4, 0xffff, RZ, 0xc0, !PT ;  /* 0x0000ffff04027812 */ /* 0x000fe200078ec0ff */
[----:B------:R-:W-:Y:S01]  /*1b2e0*/  @!P3 HFMA2.BF16_V2 R54, -RZ.H0_H0, RZ.H0_H0, -R184.H0_H0 ;  /* 0x200000ffff36b231 */ /* 0x000fe200003409b8 */
[----:B------:R-:W-:Y:S01]  /*1b2f0*/  PRMT R185, R3, 0x7610, R185 ;  /* 0x0000761003b97816 */ /* 0x000fe200000000b9 */
[----:B------:R-:W-:Y:S01]  /*1b300*/  FADD.FTZ R8, R15, R24 ;  /* 0x000000180f087221 */ /* 0x000fe20000010000 */
[----:B------:R-:W-:Y:S01]  /*1b310*/  SHF.R.U32.HI R2, RZ, 0x8, R2 ;  /* 0x00000008ff027819 */ /* 0x000fe20000011602 */
[----:B------:R-:W-:Y:S01]  /*1b320*/  IMAD.MOV.U32 R15, RZ, RZ, R83 ;  /* 0x000000ffff0f7224 */ /* 0x000fe200078e0053 */
[----:B------:R-:W-:Y:S01]  /*1b330*/  PRMT R83, R185, 0x5410, R184 ;  /* 0x00005410b9537816 */ /* 0x000fe200000000b8 */
[----:B------:R-:W-:Y:S01]  /*1b340*/  @!P4 HFMA2.BF16_V2 R47, -RZ.H0_H0, RZ.H0_H0, -R187.H0_H0 ;  /* 0x200000ffff2fc231 */ /* 0x000fe200003409bb */
[----:B------:R-:W-:Y:S01]  /*1b350*/  @!P3 PRMT R184, R54, 0x5410, RZ ;  /* 0x0000541036b8b816 */ /* 0x000fe200000000ff */
[----:B------:R-:W-:Y:S01]  /*1b360*/  IMAD.MOV.U32 R246, RZ, RZ, R99 ;  /* 0x000000fffff67224 */ /* 0x000fe200078e0063 */
[----:B------:R-:W1:Y:S01]  /*1b370*/  LDC.U8 R54, c[0x0][0x2d8] ;  /* 0x0000b600ff367b82 */ /* 0x000e620000000000 */
[----:B------:R-:W-:Y:S01]  /*1b380*/  IMAD.MOV.U32 R99, RZ, RZ, R71 ;  /* 0x000000ffff637224 */ /* 0x000fe200078e0047 */
[----:B------:R-:W-:Y:S01]  /*1b390*/  LOP3.LUT R2, R2, 0xffff, RZ, 0xc0, !PT ;  /* 0x0000ffff02027812 */ /* 0x000fe200078ec0ff */
[----:B------:R-:W-:Y:S01]  /*1b3a0*/  IMAD.MOV.U32 R71, RZ, RZ, R96 ;  /* 0x000000ffff477224 */ /* 0x000fe200078e0060 */
[----:B------:R-:W-:-:S02]  /*1b3b0*/  PRMT R96, R187, 0x5410, R186 ;  /* 0x00005410bb607816 */ /* 0x000fc400000000ba */
[----:B------:R-:W-:Y:S02]  /*1b3c0*/  @!P4 PRMT R187, R47, 0x5410, RZ ;  /* 0x000054102fbbc816 */ /* 0x000fe400000000ff */
[----:B------:R-:W-:Y:S01]  /*1b3d0*/  ISETP.GE.U32.AND P4, PT, R21, R2, PT ;  /* 0x000000021500720c */ /* 0x000fe20003f86070 */
[----:B------:R-:W-:Y:S01]  /*1b3e0*/  FADD.FTZ R5, R18, R26 ;  /* 0x0000001a12057221 */ /* 0x000fe20000010000 */
[----:B------:R-:W-:-:S11]  /*1b3f0*/  PRMT R18, R183, 0x5410, R182 ;  /* 0x00005410b7127816 */ /* 0x000fd600000000b6 */
[----:B------:R-:W-:-:S05]  /*1b400*/  @!P4 HFMA2.BF16_V2 R55, -RZ.H0_H0, RZ.H0_H0, -R182.H0_H0 ;  /* 0x200000ffff37c231 */ /* 0x000fca00003409b6 */
[----:B------:R-:W-:Y:S02]  /*1b410*/  @!P4 PRMT R182, R55, 0x5410, RZ ;  /* 0x0000541037b6c816 */ /* 0x000fe400000000ff */
[----:B-1----:R-:W-:Y:S02]  /*1b420*/  PRMT R55, R54, 0x7054, R54 ;  /* 0x0000705436377816 */ /* 0x002fe40000000036 */
[----:B------:R-:W3:Y:S01]  /*1b430*/  LDL R54, [R1+0x64] ;  /* 0x0000640001367983 */ /* 0x000ee20000100800 */
[----:B------:R-:W-:-:S05]  /*1b440*/  @!P0 HFMA2.BF16_V2 R50, -RZ.H0_H0, RZ.H0_H0, -R186.H0_H0 ;  /* 0x200000ffff328231 */ /* 0x000fca00003409ba */
[----:B------:R-:W-:Y:S02]  /*1b450*/  @!P0 PRMT R186, R50, 0x5410, RZ ;  /* 0x0000541032ba8816 */ /* 0x000fe400000000ff */
[----:B------:R-:W1:Y:S01]  /*1b460*/  LDC.U8 R50, c[0x0][0x2d8] ;  /* 0x0000b600ff327b82 */ /* 0x000e620000000000 */
[----:B------:R-:W-:Y:S01]  /*1b470*/  LOP3.LUT R2, R4, 0xff, RZ, 0xc0, !PT ;  /* 0x000000ff04027812 */ /* 0x000fe200078ec0ff */
[----:B------:R-:W-:-:S05]  /*1b480*/  @!P1 HFMA2.BF16_V2 R52, -RZ.H0_H0, RZ.H0_H0, -R185.H0_H0 ;  /* 0x200000ffff349231 */ /* 0x000fca00003409b9 */
[----:B------:R-:W-:Y:S02]  /*1b490*/  @!P1 PRMT R185, R52, 0x5410, RZ ;  /* 0x0000541034b99816 */ /* 0x000fe400000000ff */
[----:B-1----:R-:W-:Y:S02]  /*1b4a0*/  ISETP.GE.U32.AND P0, PT, R50, R2, PT ;  /* 0x000000023200720c */ /* 0x002fe40003f06070 */
[----:B------:R-:W-:-:S04]  /*1b4b0*/  SHF.R.U32.HI R2, RZ, 0x8, R14 ;  /* 0x00000008ff027819 */ /* 0x000fc8000001160e */
[----:B------:R-:W-:-:S04]  /*1b4c0*/  LOP3.LUT R2, R2, 0xffff, RZ, 0xc0, !PT ;  /* 0x0000ffff02027812 */ /* 0x000fc800078ec0ff */
[----:B------:R-:W-:Y:S02]  /*1b4d0*/  ISETP.GE.U32.AND P1, PT, R50, R2, PT ;  /* 0x000000023200720c */ /* 0x000fe40003f26070 */
[----:B------:R-:W-:Y:S01]  /*1b4e0*/  LOP3.LUT R2, R0, 0xffff, RZ, 0xc0, !PT ;  /* 0x0000ffff00027812 */ /* 0x000fe200078ec0ff */
[----:B------:R-:W-:Y:S01]  /*1b4f0*/  @!P0 HFMA2.BF16_V2 R53, -RZ.H0_H0, RZ.H0_H0, -R183.H0_H0 ;  /* 0x200000ffff358231 */ /* 0x000fe200003409b7 */
[----:B------:R-:W-:Y:S02]  /*1b500*/  PRMT R181, R25, 0x7610, R181 ;  /* 0x0000761019b57816 */ /* 0x000fe400000000b5 */
[----:B------:R-:W-:Y:S01]  /*1b510*/  SHF.R.U32.HI R2, RZ, 0x8, R2 ;  /* 0x00000008ff027819 */ /* 0x000fe20000011602 */
[----:B------:R-:W-:Y:S01]  /*1b520*/  IMAD.MOV.U32 R26, RZ, RZ, R10 ;  /* 0x000000ffff1a7224 */ /* 0x000fe200078e000a */
[----:B------:R-:W-:Y:S01]  /*1b530*/  @!P0 PRMT R183, R53, 0x5410, RZ ;  /* 0x0000541035b78816 */ /* 0x000fe200000000ff */
[----:B------:R-:W-:Y:S01]  /*1b540*/  FADD.FTZ R10, R19, R5 ;  /* 0x00000005130a7221 */ /* 0x000fe20000010000 */
[----:B------:R-:W-:Y:S01]  /*1b550*/  LOP3.LUT R2, R2, 0xffff, RZ, 0xc0, !PT ;  /* 0x0000ffff02027812 */ /* 0x000fe200078ec0ff */
[----:B------:R-:W-:Y:S01]  /*1b560*/  FADD.FTZ R5, R17, R8 ;  /* 0x0000000811057221 */ /* 0x000fe20000010000 */
[C---:B------:R-:W-:Y:S01]  /*1b570*/  ISETP.GE.U32.AND P0, PT, R50.reuse, R9, PT ;  /* 0x000000093200720c */ /* 0x040fe20003f06070 */
[----:B------:R-:W-:Y:S01]  /*1b580*/  @!P5 HFMA2.BF16_V2 R57, -RZ.H0_H0, RZ.H0_H0, -R181.H0_H0 ;  /* 0x200000ffff39d231 */ /* 0x000fe200003409b5 */
[----:B------:R-:W-:Y:S01]  /*1b590*/  PRMT R180, R25, 0x7632, R180 ;  /* 0x0000763219b47816 */ /* 0x000fe200000000b4 */
[----:B------:R-:W-:Y:S01]  /*1b5a0*/  MUFU.EX2 R8, R223 ;  /* 0x000000df00087308 */ /* 0x000fe20000000800 */
[----:B------:R-:W-:Y:S01]  /*1b5b0*/  ISETP.GE.U32.AND P4, PT, R50, R2, PT ;  /* 0x000000023200720c */ /* 0x000fe20003f86070 */
[----:B------:R-:W-:Y:S01]  /*1b5c0*/  IMAD.MOV.U32 R21, RZ, RZ, R20 ;  /* 0x000000ffff157224 */ /* 0x000fe200078e0014 */
[----:B------:R-:W-:-:S05]  /*1b5d0*/  SHF.R.U32.HI R2, RZ, 0x18, R4 ;  /* 0x00000018ff027819 */ /* 0x000fca0000011604 */
[----:B------:R-:W1:Y:S01]  /*1b5e0*/  MUFU.EX2 R9, R224 ;  /* 0x000000e000097308 */ /* 0x000e620000000800 */
[----:B------:R-:W-:Y:S02]  /*1b5f0*/  PRMT R20, R181, 0x5410, R180 ;  /* 0x00005410b5147816 */ /* 0x000fe400000000b4 */
[----:B------:R-:W-:Y:S01]  /*1b600*/  PRMT R179, R72, 0x7610, R179 ;  /* 0x0000761048b37816 */ /* 0x000fe200000000b3 */
[----:B------:R-:W-:Y:S01]  /*1b610*/  @!P1 HFMA2.BF16_V2 R58, -RZ.H0_H0, RZ.H0_H0, -R180.H0_H0 ;  /* 0x200000ffff3a9231 */ /* 0x000fe200003409b4 */
[----:B------:R-:W-:Y:S02]  /*1b620*/  @!P5 PRMT R181, R57, 0x5410, RZ ;  /* 0x0000541039b5d816 */ /* 0x000fe400000000ff */
[----:B------:R-:W-:Y:S02]  /*1b630*/  ISETP.GE.U32.AND P5, PT, R50, R2, PT ;  /* 0x000000023200720c */ /* 0x000fe40003fa6070 */
[----:B------:R-:W-:Y:S01]  /*1b640*/  SHF.R.U32.HI R2, RZ, 0x10, R4 ;  /* 0x00000010ff027819 */ /* 0x000fe20000011604 */
[----:B------:R-:W-:Y:S01]  /*1b650*/  @!P6 HFMA2.BF16_V2 R59, -RZ.H0_H0, RZ.H0_H0, -R179.H0_H0 ;  /* 0x200000ffff3be231 */ /* 0x000fe200003409b3 */
[----:B------:R-:W-:-:S02]  /*1b660*/  LOP3.LUT R3, R0, 0xff, RZ, 0xc0, !PT ;  /* 0x000000ff00037812 */ /* 0x000fc400078ec0ff */
[----:B------:R-:W-:Y:S02]  /*1b670*/  PRMT R178, R72, 0x7632, R178 ;  /* 0x0000763248b27816 */ /* 0x000fe400000000b2 */
[----:B------:R-:W-:Y:S02]  /*1b680*/  @!P1 PRMT R180, R58, 0x5410, RZ ;  /* 0x000054103ab49816 */ /* 0x000fe400000000ff */
[----:B------:R-:W-:Y:S02]  /*1b690*/  LOP3.LUT R2, R2, 0xff, RZ, 0xc0, !PT ;  /* 0x000000ff02027812 */ /* 0x000fe400078ec0ff */
[C---:B------:R-:W-:Y:S02]  /*1b6a0*/  ISETP.GE.U32.AND P1, PT, R50.reuse, R3, PT ;  /* 0x000000033200720c */ /* 0x040fe40003f26070 */
[----:B------:R-:W-:Y:S02]  /*1b6b0*/  PRMT R19, R179, 0x5410, R178 ;  /* 0x00005410b3137816 */ /* 0x000fe400000000b2 */
[----:B------:R-:W-:Y:S01]  /*1b6c0*/  @!P6 PRMT R179, R59, 0x5410, RZ ;  /* 0x000054103bb3e816 */ /* 0x000fe200000000ff */
[----:B------:R-:W-:Y:S01]  /*1b6d0*/  MUFU.EX2 R24, R228 ;  /* 0x000000e400187308 */ /* 0x000fe20000000800 */
[----:B------:R-:W-:-:S02]  /*1b6e0*/  ISETP.GE.U32.AND P6, PT, R50, R2, PT ;  /* 0x000000023200720c */ /* 0x000fc40003fc6070 */
[----:B-1----:R-:W-:-:S05]  /*1b6f0*/  F2FP.BF16.PACK_AB R2, R9, R8 ;  /* 0x000000080902723e */ /* 0x002fca00000010ff */
[----:B------:R-:W1:Y:S01]  /*1b700*/  MUFU.EX2 R47, R229 ;  /* 0x000000e5002f7308 */ /* 0x000e620000000800 */
[C---:B------:R-:W-:Y:S02]  /*1b710*/  PRMT R177, R2.reuse, 0x7610, R177 ;  /* 0x0000761002b17816 */ /* 0x040fe400000000b1 */
[----:B------:R-:W-:-:S03]  /*1b720*/  PRMT R176, R2, 0x7632, R176 ;  /* 0x0000763202b07816 */ /* 0x000fc600000000b0 */
[----:B------:R-:W-:Y:S01]  /*1b730*/  @!P1 HFMA2.BF16_V2 R62, -RZ.H0_H0, RZ.H0_H0, -R177.H0_H0 ;  /* 0x200000ffff3e9231 */ /* 0x000fe200003409b1 */
[----:B------:R-:W-:Y:S01]  /*1b740*/  LOP3.LUT R2, R23, 0xff, RZ, 0xc0, !PT ;  /* 0x000000ff17027812 */ /* 0x000fe200078ec0ff */
[----:B------:R-:W-:Y:S01]  /*1b750*/  @!P4 HFMA2.BF16_V2 R61, -RZ.H0_H0, RZ.H0_H0, -R176.H0_H0 ;  /* 0x200000ffff3dc231 */ /* 0x000fe200003409b0 */
[----:B------:R-:W-:Y:S01]  /*1b760*/  IMAD.MOV.U32 R14, RZ, RZ, R82 ;  /* 0x000000ffff0e7224 */ /* 0x000fe200078e0052 */
[----:B------:R-:W-:Y:S02]  /*1b770*/  PRMT R82, R177, 0x5410, R176 ;  /* 0x00005410b1527816 */ /* 0x000fe400000000b0 */
[----:B------:R-:W-:Y:S02]  /*1b780*/  @!P1 PRMT R177, R62, 0x5410, RZ ;  /* 0x000054103eb19816 */ /* 0x000fe400000000ff */
[C---:B------:R-:W-:Y:S02]  /*1b790*/  ISETP.GE.U32.AND P1, PT, R50.reuse, R2, PT ;  /* 0x000000023200720c */ /* 0x040fe40003f26070 */
[----:B------:R-:W-:Y:S01]  /*1b7a0*/  @!P4 PRMT R176, R61, 0x5410, RZ ;  /* 0x000054103db0c816 */ /* 0x000fe200000000ff */
[----:B-1----:R-:W-:Y:S01]  /*1b7b0*/  IMAD.MOV.U32 R62, RZ, RZ, R47 ;  /* 0x000000ffff3e7224 */ /* 0x002fe200078e002f */
[----:B------:R-:W-:Y:S01]  /*1b7c0*/  SHF.R.U32.HI R2, RZ, 0x18, R0 ;  /* 0x00000018ff027819 */ /* 0x000fe20000011600 */
[----:B------:R-:W-:Y:S01]  /*1b7d0*/  IMAD.MOV.U32 R61, RZ, RZ, R24 ;  /* 0x000000ffff3d7224 */ /* 0x000fe200078e0018 */
[C---:B------:R-:W-:Y:S01]  /*1b7e0*/  ISETP.GE.U32.AND P3, PT, R50.reuse, R11, PT ;  /* 0x0000000b3200720c */ /* 0x040fe20003f66070 */
[----:B------:R-:W-:Y:S01]  /*1b7f0*/  MUFU.EX2 R223, R73 ;  /* 0x0000004900df7308 */ /* 0x000fe20000000800 */
[----:B------:R-:W-:-:S02]  /*1b800*/  ISETP.GE.U32.AND P4, PT, R50, R2, PT ;  /* 0x000000023200720c */ /* 0x000fc40003f86070 */
[----:B------:R-:W-:-:S05]  /*1b810*/  F2FP.BF16.PACK_AB R2, R62, R61 ;  /* 0x0000003d3e02723e */ /* 0x000fca00000010ff */
[----:B------:R-:W1:Y:S01]  /*1b820*/  MUFU.EX2 R224, R76 ;  /* 0x0000004c00e07308 */ /* 0x000e620000000800 */
[C---:B------:R-:W-:Y:S02]  /*1b830*/  PRMT R175, R2.reuse, 0x7610, R175 ;  /* 0x0000761002af7816 */ /* 0x040fe400000000af */
[----:B------:R-:W-:Y:S02]  /*1b840*/  SHF.R.U32.HI R0, RZ, 0x10, R0 ;  /* 0x00000010ff007819 */ /* 0x000fe40000011600 */
[----:B------:R-:W-:Y:S01]  /*1b850*/  PRMT R174, R2, 0x7632, R174 ;  /* 0x0000763202ae7816 */ /* 0x000fe200000000ae */
[----:B------:R-:W-:Y:S01]  /*1b860*/  @!P3 HFMA2.BF16_V2 R64, -RZ.H0_H0, RZ.H0_H0, -R175.H0_H0 ;  /* 0x200000ffff40b231 */ /* 0x000fe200003409af */
[----:B------:R-:W-:Y:S01]  /*1b870*/  LOP3.LUT R0, R0, 0xff, RZ, 0xc0, !PT ;  /* 0x000000ff00007812 */ /* 0x000fe200078ec0ff */
[----:B------:R-:W-:Y:S01]  /*1b880*/  IMAD.MOV.U32 R53, RZ, RZ, R81 ;  /* 0x000000ffff357224 */ /* 0x000fe200078e0051 */
[----:B------:R-:W-:Y:S01]  /*1b890*/  PRMT R81, R175, 0x5410, R174 ;  /* 0x00005410af517816 */ /* 0x000fe200000000ae */
[----:B------:R-:W-:Y:S01]  /*1b8a0*/  UIADD3 UR4, UR31, -0x4498517b, URZ ;  /* 0xbb67ae851f047890 */ /* 0x000fe2000fffe03f */
[----:B------:R-:W-:Y:S01]  /*1b8b0*/  @!P3 PRMT R175, R64, 0x5410, RZ ;  /* 0x0000541040afb816 */ /* 0x000fe200000000ff */
[----:B------:R-:W-:Y:S01]  /*1b8c0*/  IMAD.MOV.U32 R58, RZ, RZ, R14 ;  /* 0x000000ffff3a7224 */ /* 0x000fe200078e000e */
[----:B------:R-:W-:-:S02]  /*1b8d0*/  ISETP.GE.U32.AND P3, PT, R50, R0, PT ;  /* 0x000000003200720c */ /* 0x000fc40003f66070 */
[----:B-1----:R-:W-:Y:S01]  /*1b8e0*/  F2FP.BF16.PACK_AB R0, R224, R223 ;  /* 0x000000dfe000723e */ /* 0x002fe200000010ff */
[----:B------:R-:W-:Y:S02]  /*1b8f0*/  FADD.FTZ R4, R8, R27 ;  /* 0x0000001b08047221 */ /* 0x000fe40000010000 */
[----:B------:R-:W-:Y:S01]  /*1b900*/  IMAD.MOV.U32 R52, RZ, RZ, R80 ;  /* 0x000000ffff347224 */ /* 0x000fe200078e0050 */
[C---:B------:R-:W-:Y:S02]  /*1b910*/  PRMT R173, R0.reuse, 0x7610, R173 ;  /* 0x0000761000ad7816 */ /* 0x040fe400000000ad */
[----:B------:R-:W-:Y:S01]  /*1b920*/  PRMT R136, R0, 0x7632, R136 ;  /* 0x0000763200887816 */ /* 0x000fe20000000088 */
[----:B------:R-:W-:Y:S01]  /*1b930*/  IMAD.MOV.U32 R24, RZ, RZ, R21 ;  /* 0x000000ffff187224 */ /* 0x000fe200078e0015 */
[----:B------:R-:W-:Y:S01]  /*1b940*/  LOP3.LUT R0, R53, UR4, R58, 0x96, !PT ;  /* 0x0000000435007c12 */ /* 0x000fe2000f8e963a */
[----:B------:R-:W-:Y:S01]  /*1b950*/  @!P2 HFMA2.BF16_V2 R60, -RZ.H0_H0, RZ.H0_H0, -R178.H0_H0 ;  /* 0x200000ffff3ca231 */ /* 0x000fe200003409b2 */
[----:B------:R-:W-:-:S02]  /*1b960*/  IMAD.MOV.U32 R59, RZ, RZ, R15 ;  /* 0x000000ffff3b7224 */ /* 0x000fc400078e000f */
[----:B------:R-:W-:Y:S02]  /*1b970*/  IMAD.MOV.U32 R21, RZ, RZ, R252 ;  /* 0x000000ffff157224 */ /* 0x000fe400078e00fc */
[----:B------:R-:W-:Y:S02]  /*1b980*/  IMAD.MOV.U32 R15, RZ, RZ, R26 ;  /* 0x000000ffff0f7224 */ /* 0x000fe400078e001a */
[----:B------:R-:W-:Y:S01]  /*1b990*/  FADD.FTZ R252, R9, R4 ;  /* 0x0000000409fc7221 */ /* 0x000fe20000010000 */
[----:B------:R-:W-:Y:S01]  /*1b9a0*/  LOP3.LUT R4, R49, UR13, R52, 0x96, !PT ;  /* 0x0000000d31047c12 */ /* 0x000fe2000f8e9634 */
[----:B------:R-:W-:Y:S01]  /*1b9b0*/  IMAD.MOV.U32 R26, RZ, RZ, R246 ;  /* 0x000000ffff1a7224 */ /* 0x000fe200078e00f6 */
[----:B------:R-:W-:Y:S01]  /*1b9c0*/  SHF.R.U32.HI R3, RZ, 0x8, R22 ;  /* 0x00000008ff037819 */ /* 0x000fe20000011616 */
[----:B------:R-:W-:Y:S02]  /*1b9d0*/  IMAD.MOV.U32 R246, RZ, RZ, R247 ;  /* 0x000000fffff67224 */ /* 0x000fe400078e00f7 */
[----:B------:R-:W-:Y:S01]  /*1b9e0*/  IMAD.WIDE.U32 R8, R0, -0x326172a9, RZ ;  /* 0xcd9e8d5700087825 */ /* 0x000fe200078e00ff */
[----:B------:R-:W-:-:S03]  /*1b9f0*/  @!P2 PRMT R178, R60, 0x5410, RZ ;  /* 0x000054103cb2a816 */ /* 0x000fc600000000ff */
[----:B------:R-:W-:Y:S02]  /*1ba00*/  IMAD.MOV.U32 R247, RZ, RZ, R244 ;  /* 0x000000fffff77224 */ /* 0x000fe400078e00f4 */
[----:B------:R-:W-:Y:S02]  /*1ba10*/  IMAD.MOV.U32 R244, RZ, RZ, R227 ;  /* 0x000000fffff47224 */ /* 0x000fe400078e00e3 */
[----:B------:R-:W-:Y:S02]  /*1ba20*/  FADD.FTZ R60, R7, R10 ;  /* 0x0000000a073c7221 */ /* 0x000fe40000010000 */
[----:B------:R-:W-:Y:S01]  /*1ba30*/  FADD.FTZ R227, R6, R5 ;  /* 0x0000000506e37221 */ /* 0x000fe20000010000 */
[----:B------:R-:W-:Y:S01]  /*1ba40*/  LOP3.LUT R3, R3, 0xffff, RZ, 0xc0, !PT ;  /* 0x0000ffff03037812 */ /* 0x000fe200078ec0ff */
[----:B------:R-:W-:Y:S01]  /*1ba50*/  IMAD.WIDE.U32 R6, R4, -0x326172a9, RZ ;  /* 0xcd9e8d5704067825 */ /* 0x000fe200078e00ff */
[----:B------:R-:W-:Y:S02]  /*1ba60*/  LOP3.LUT R2, R9, UR14, R74, 0x96, !PT ;  /* 0x0000000e09027c12 */ /* 0x000fe4000f8e964a */
[----:B------:R-:W-:-:S02]  /*1ba70*/  ISETP.GE.U32.AND P2, PT, R50, R3, PT ;  /* 0x000000033200720c */ /* 0x000fc40003f46070 */
[----:B------:R-:W-:Y:S01]  /*1ba80*/  LOP3.LUT R0, R7, UR12, R8, 0x96, !PT ;  /* 0x0000000c07007c12 */ /* 0x000fe2000f8e9608 */
[----:B------:R-:W-:-:S04]  /*1ba90*/  IMAD.WIDE.U32 R2, R2, -0x2daee0ad, RZ ;  /* 0xd2511f5302027825 */ /* 0x000fc800078e00ff */
[----:B------:R-:W-:Y:S01]  /*1baa0*/  IMAD.WIDE.U32 R4, R0, -0x2daee0ad, RZ ;  /* 0xd2511f5300047825 */ /* 0x000fe200078e00ff */
[----:B------:R-:W-:-:S04]  /*1bab0*/  LOP3.LUT R3, R3, UR11, R48, 0x96, !PT ;  /* 0x0000000b03037c12 */ /* 0x000fc8000f8e9630 */
[----:B------:R-:W-:Y:S01]  /*1bac0*/  LOP3.LUT R5, R5, UR9, R2, 0x96, !PT ;  /* 0x0000000905057c12 */ /* 0x000fe2000f8e9602 */
        /* <DEDUP_REMOVED lines=8> */
[----:B------:R-:W-:-:S05]  /*1bb50*/  IMAD.WIDE.U32 R34, R0, -0x2daee0ad, RZ ;  /* 0xd2511f5300227825 */ /* 0x000fca00078e00ff */
[----:B------:R-:W-:Y:S01]  /*1bb60*/  LOP3.LUT R3, R35, UR7, R4, 0x96, !PT ;  /* 0x0000000723037c12 */ /* 0x000fe2000f8e9604 */
[----:B------:R-:W-:-:S05]  /*1bb70*/  IMAD.WIDE.U32 R4, R5, -0x326172a9, RZ ;  /* 0xcd9e8d5705047825 */ /* 0x000fca00078e00ff */
[----:B------:R-:W-:Y:S01]  /*1bb80*/  LOP3.LUT R35, R5, UR8, R2, 0x96, !PT ;  /* 0x0000000805237c12 */ /* 0x000fe2000f8e9602 */
[----:B------:R-:W-:-:S05]  /*1bb90*/  IMAD.WIDE.U32 R2, R3, -0x326172a9, RZ ;  /* 0xcd9e8d5703027825 */ /* 0x000fca00078e00ff */
[----:B------:R-:W-:-:S04]  /*1bba0*/  LOP3.LUT R0, R3, UR17, R4, 0x96, !PT ;  /* 0x0000001103007c12 */ /* 0x000fc8000f8e9604 */
[----:B------:R-:W-:-:S04]  /*1bbb0*/  LOP3.LUT R4, R0, 0xffff, RZ, 0xc0, !PT ;  /* 0x0000ffff00047812 */ /* 0x000fc800078ec0ff */
[----:B------:R-:W-:Y:S02]  /*1bbc0*/  SHF.R.U32.HI R5, RZ, 0x8, R4 ;  /* 0x00000008ff057819 */ /* 0x000fe40000011604 */
[----:B------:R-:W-:-:S04]  /*1bbd0*/  LOP3.LUT R4, R0, 0xff, RZ, 0xc0, !PT ;  /* 0x000000ff00047812 */ /* 0x000fc800078ec0ff */
[----:B------:R-:W-:Y:S02]  /*1bbe0*/  PRMT R6, R4, 0x5410, R5 ;  /* 0x0000541004067816 */ /* 0x000fe40000000005 */
[--C-:B------:R-:W-:Y:S02]  /*1bbf0*/  SHF.R.U32.HI R5, RZ, 0x10, R0.reuse ;  /* 0x00000010ff057819 */ /* 0x100fe40000011600 */
[----:B------:R-:W-:Y:S02]  /*1bc00*/  SHF.R.U32.HI R4, RZ, 0x18, R0 ;  /* 0x00000018ff047819 */ /* 0x000fe40000011600 */
[----:B------:R-:W-:Y:S01]  /*1bc10*/  LOP3.LUT R0, R5, 0xff, RZ, 0xc0, !PT ;  /* 0x000000ff05007812 */ /* 0x000fe200078ec0ff */
[----:B------:R-:W-:-:S03]  /*1bc20*/  IMAD.MOV.U32 R52, RZ, RZ, R15 ;  /* 0x000000ffff347224 */ /* 0x000fc600078e000f */
        /* <DEDUP_REMOVED lines=9> */
[----:B---3--:R-:W-:Y:S02]  /*1bcc0*/  IADD3 R2, R54, 0x4, RZ ;  /* 0x0000000436027810 */ /* 0x008fe40007ffe0ff */
[----:B------:R-:W3:Y:S03]  /*1bcd0*/  LDL R54, [R1+0xa8] ;  /* 0x0000a80001367983 */ /* 0x000ee60000100800 */
[----:B------:R-:W-:Y:S01]  /*1bce0*/  IMAD.WIDE.U32 R2, R2, -0x326172a9, RZ ;  /* 0xcd9e8d5702027825 */ /* 0x000fe200078e00ff */
[----:B------:R-:W-:-:S04]  /*1bcf0*/  HSET2.LE.AND R0, R6, R55, PT ;  /* 0x0000003706007233 */ /* 0x000fc80003803000 */
[----:B------:R-:W-:Y:S02]  /*1bd00*/  LOP3.LUT R4, R75, UR15, R2, 0x96, !PT ;  /* 0x0000000f4b047c12 */ /* 0x000fe4000f8e9602 */
[----:B------:R-:W-:-:S03]  /*1bd10*/  LOP3.LUT R8, R0, R46, RZ, 0xc0, !PT ;  /* 0x0000002e00087212 */ /* 0x000fc600078ec0ff */
[----:B------:R-:W-:-:S04]  /*1bd20*/  IMAD.WIDE.U32 R10, R4, -0x2daee0ad, RZ ;  /* 0xd2511f53040a7825 */ /* 0x000fc800078e00ff */
[----:B------:R-:W-:Y:S01]  /*1bd30*/  IMAD.MOV.U32 R53, RZ, RZ, R26 ;  /* 0x000000ffff357224 */ /* 0x000fe200078e001a */
[C---:B------:R-:W-:Y:S02]  /*1bd40*/  PRMT R172, R88.reuse, 0x7610, R172 ;  /* 0x0000761058ac7816 */ /* 0x040fe400000000ac */
[----:B------:R-:W-:-:S04]  /*1bd50*/  PRMT R139, R88, 0x7632, R139 ;  /* 0x00007632588b7816 */ /* 0x000fc8000000008b */
[----:B------:R-:W-:Y:S01]  /*1bd60*/  PRMT R17, R172, 0x5410, R139 ;  /* 0x00005410ac117816 */ /* 0x000fe2000000008b */
[----:B------:R-:W-:Y:S01]  /*1bd70*/  STG.E.U16 [R12.64+-0x100], R16 ;  /* 0xffff00100c007986 */ /* 0x000fe2000c10151c */
[----:B------:R-:W-:Y:S01]  /*1bd80*/  @!P1 HFMA2.BF16_V2 R66, -RZ.H0_H0, RZ.H0_H0, -R173.H0_H0 ;  /* 0x200000ffff429231 */ /* 0x000fe200003409ad */
[----:B------:R-:W-:Y:S01]  /*1bd90*/  PRMT R80, R173, 0x5410, R136 ;  /* 0x00005410ad507816 */ /* 0x000fe20000000088 */
[----:B------:R-:W-:-:S03]  /*1bda0*/  IMAD.MOV.U32 R59, RZ, RZ, R39 ;  /* 0x000000ffff3b7224 */ /* 0x000fc600078e0027 */
[----:B------:R-:W-:Y:S01]  /*1bdb0*/  @!P1 PRMT R173, R66, 0x5410, RZ ;  /* 0x0000541042ad9816 */ /* 0x000fe200000000ff */
[----:B------:R-:W-:Y:S02]  /*1bdc0*/  IMAD.MOV.U32 R66, RZ, RZ, R38 ;  /* 0x000000ffff427224 */ /* 0x000fe400078e0026 */
[----:B------:R-:W-:Y:S02]  /*1bdd0*/  IMAD.MOV.U32 R72, RZ, RZ, R53 ;  /* 0x000000ffff487224 */ /* 0x000fe400078e0035 */
[----:B------:R-:W-:Y:S02]  /*1bde0*/  IMAD.MOV.U32 R23, RZ, RZ, R56 ;  /* 0x000000ffff177224 */ /* 0x000fe400078e0038 */
[----:B------:R-:W-:Y:S02]  /*1bdf0*/  IMAD.MOV.U32 R53, RZ, RZ, R43 ;  /* 0x000000ffff357224 */ /* 0x000fe400078e002b */
[----:B------:R-:W-:Y:S02]  /*1be00*/  IMAD.MOV.U32 R56, RZ, RZ, R41 ;  /* 0x000000ffff387224 */ /* 0x000fe400078e0029 */
[----:B------:R-:W-:Y:S01]  /*1be10*/  IMAD.MOV.U32 R57, RZ, RZ, R42 ;  /* 0x000000ffff397224 */ /* 0x000fe200078e002a */
[----:B------:R-:W-:Y:S01]  /*1be20*/  @!P2 HFMA2.BF16_V2 R63, -RZ.H0_H0, RZ.H0_H0, -R174.H0_H0 ;  /* 0x200000ffff3fa231 */ /* 0x000fe200003409ae */
[----:B------:R-:W-:-:S02]  /*1be30*/  IMAD.MOV.U32 R76, RZ, RZ, R87 ;  /* 0x000000ffff4c7224 */ /* 0x000fc400078e0057 */
[----:B------:R-:W-:Y:S02]  /*1be40*/  IMAD.MOV.U32 R87, RZ, RZ, R117 ;  /* 0x000000ffff577224 */ /* 0x000fe400078e0075 */
[----:B------:R-:W-:Y:S01]  /*1be50*/  @!P2 PRMT R174, R63, 0x5410, RZ ;  /* 0x000054103faea816 */ /* 0x000fe200000000ff */
[----:B------:R-:W-:Y:S02]  /*1be60*/  IMAD.MOV.U32 R63, RZ, RZ, R118 ;  /* 0x000000ffff3f7224 */ /* 0x000fe400078e0076 */
[----:B------:R-:W-:Y:S02]  /*1be70*/  IMAD.MOV.U32 R117, RZ, RZ, R28 ;  /* 0x000000ffff757224 */ /* 0x000fe400078e001c */
[----:B------:R-:W4:Y:S01]  /*1be80*/  LDL.LU R28, [R1+0xfc] ;  /* 0x0000fc00011c7983 */ /* 0x000f220000300800 */
[----:B------:R-:W-:-:S03]  /*1be90*/  IMAD.MOV.U32 R118, RZ, RZ, R29 ;  /* 0x000000ffff767224 */ /* 0x000fc600078e001d */
[----:B------:R-:W4:Y:S01]  /*1bea0*/  LDL.LU R29, [R1+0xf8] ;  /* 0x0000f800011d7983 */ /* 0x000f220000300800 */
[----:B------:R-:W-:Y:S02]  /*1beb0*/  IMAD.MOV.U32 R73, RZ, RZ, R52 ;  /* 0x000000ffff497224 */ /* 0x000fe400078e0034 */
[----:B------:R-:W-:Y:S02]  /*1bec0*/  IMAD.MOV.U32 R52, RZ, RZ, R47 ;  /* 0x000000ffff347224 */ /* 0x000fe400078e002f */
[----:B------:R-:W-:Y:S02]  /*1bed0*/  IMAD.MOV.U32 R88, RZ, RZ, R119 ;  /* 0x000000ffff587224 */ /* 0x000fe400078e0077 */
[----:B------:R-:W-:Y:S02]  /*1bee0*/  IMAD.MOV.U32 R119, RZ, RZ, R203 ;  /* 0x000000ffff777224 */ /* 0x000fe400078e00cb */
[----:B------:R1:W5:Y:S01]  /*1bef0*/  LDL.LU R203, [R1+0xf4] ;  /* 0x0000f40001cb7983 */ /* 0x0003620000300800 */
[----:B------:R-:W-:-:S02]  /*1bf00*/  IMAD.MOV.U32 R229, RZ, RZ, R202 ;  /* 0x000000ffffe57224 */ /* 0x000fc400078e00ca */
[----:B------:R-:W-:Y:S01]  /*1bf10*/  IMAD.MOV.U32 R228, RZ, RZ, R201 ;  /* 0x000000ffffe47224 */ /* 0x000fe200078e00c9 */
[----:B------:R1:W5:Y:S01]  /*1bf20*/  LDL.LU R202, [R1+0xf0] ;  /* 0x0000f00001ca7983 */ /* 0x0003620000300800 */
[C---:B------:R-:W-:Y:S01]  /*1bf30*/  PRMT R138, R77.reuse, 0x7610, R138 ;  /* 0x000076104d8a7816 */ /* 0x040fe2000000008a */
[----:B------:R-:W-:Y:S01]  /*1bf40*/  IMAD.MOV.U32 R49, RZ, RZ, R61 ;  /* 0x000000ffff317224 */ /* 0x000fe200078e003d */
[----:B------:R-:W-:Y:S01]  /*1bf50*/  PRMT R137, R77, 0x7632, R137 ;  /* 0x000076324d897816 */ /* 0x000fe20000000089 */
[----:B------:R1:W5:Y:S01]  /*1bf60*/  LDL.LU R201, [R1+0xec] ;  /* 0x0000ec0001c97983 */ /* 0x0003620000300800 */
[----:B---3--:R-:W-:-:S05]  /*1bf70*/  LOP3.LUT R3, R3, R54, RZ, 0x3c, !PT ;  /* 0x0000003603037212 */ /* 0x008fca00078e3cff */
[----:B------:R-:W-:-:S05]  /*1bf80*/  IMAD.WIDE.U32 R2, R3, -0x2daee0ad, RZ ;  /* 0xd2511f5303027825 */ /* 0x000fca00078e00ff */
        /* <DEDUP_REMOVED lines=13> */
[----:B------:R-:W-:-:S04]  /*1c060*/  HSET2.LE.AND R3, R9, R55, PT ;  /* 0x0000003709037233 */ /* 0x000fc80003803000 */
[----:B------:R-:W-:Y:S01]  /*1c070*/  IMAD.WIDE.U32 R26, R2, -0x2daee0ad, RZ ;  /* 0xd2511f53021a7825 */ /* 0x000fe200078e00ff */
[----:B------:R-:W-:-:S04]  /*1c080*/  HSET2.LE.AND R2, R14, R55, PT ;  /* 0x000000370e027233 */ /* 0x000fc80003803000 */
[----:B------:R-:W-:Y:S01]  /*1c090*/  LOP3.LUT R4, R27, UR7, R4, 0x96, !PT ;  /* 0x000000071b047c12 */ /* 0x000fe2000f8e9604 */
[----:B------:R-:W-:Y:S01]  /*1c0a0*/  HSET2.LE.AND R0, R15, R55, PT ;  /* 0x000000370f007233 */ /* 0x000fe20003803000 */
[----:B------:R-:W-:Y:S01]  /*1c0b0*/  LOP3.LUT R10, R2, R37, RZ, 0xc0, !PT ;  /* 0x00000025020a7212 */ /* 0x000fe200078ec0ff */
[----:B------:R-:W-:Y:S01]  /*1c0c0*/  IMAD.WIDE.U32 R14, R5, -0x326172a9, RZ ;  /* 0xcd9e8d57050e7825 */ /* 0x000fe200078e00ff */
[----:B------:R-:W-:-:S03]  /*1c0d0*/  LOP3.LUT R11, R3, R36, RZ, 0xc0, !PT ;  /* 0x00000024030b7212 */ /* 0x000fc600078ec0ff */
[----:B------:R-:W-:Y:S01]  /*1c0e0*/  IMAD.WIDE.U32 R2, R4, -0x326172a9, RZ ;  /* 0xcd9e8d5704027825 */ /* 0x000fe200078e00ff */
[----:B------:R-:W-:-:S04]  /*1c0f0*/  LOP3.LUT R9, R0, R51, RZ, 0xc0, !PT ;  /* 0x0000003300097212 */ /* 0x000fc800078ec0ff */
[----:B------:R-:W-:-:S04]  /*1c100*/  LOP3.LUT R0, R3, UR17, R14, 0x96, !PT ;  /* 0x0000001103007c12 */ /* 0x000fc8000f8e960e */
[----:B------:R-:W-:-:S04]  /*1c110*/  LOP3.LUT R4, R0, 0xffff, RZ, 0xc0, !PT ;  /* 0x0000ffff00047812 */ /* 0x000fc800078ec0ff */
[----:B------:R-:W-:Y:S02]  /*1c120*/  SHF.R.U32.HI R5, RZ, 0x8, R4 ;  /* 0x00000008ff057819 */ /* 0x000fe40000011604 */
[----:B------:R-:W-:Y:S02]  /*1c130*/  LOP3.LUT R4, R0, 0xff, RZ, 0xc0, !PT ;  /* 0x000000ff00047812 */ /* 0x000fe400078ec0ff */
[--C-:B------:R-:W-:Y:S02]  /*1c140*/  SHF.R.U32.HI R6, RZ, 0x10, R0.reuse ;  /* 0x00000010ff067819 */ /* 0x100fe40000011600 */
[----:B------:R-:W-:Y:S02]  /*1c150*/  PRMT R4, R4, 0x5410, R5 ;  /* 0x0000541004047816 */ /* 0x000fe40000000005 */
        /* <DEDUP_REMOVED lines=18> */
[----:B------:R-:W3:Y:S01]  /*1c280*/  LDSM.16.MT88.4 R16, [R189+0xa000] ;  /* 0x00a00000bd10783b */ /* 0x000ee20000004200 */
[----:B------:R-:W-:Y:S01]  /*1c290*/  LOP3.LUT R6, R2, R20, RZ, 0xc0, !PT ;  /* 0x0000001402067212 */ /* 0x000fe200078ec0ff */
[-C--:B---3--:R-:W-:Y:S08]  /*1c2a0*/  HMMA.16816.F32.BF16 R168, R8, R16.reuse, R168 ;  /* 0x0000001008a8723c */ /* 0x088ff000000418a8 */
[C---:B------:R-:W-:Y:S08]  /*1c2b0*/  HMMA.16816.F32.BF16 R152, R4.reuse, R16, R152 ;  /* 0x000000100498723c */ /* 0x040ff00000041898 */
[-C--:B------:R-:W-:Y:S08]  /*1c2c0*/  HMMA.16816.F32.BF16 R148, R4, R18.reuse, R148 ;  /* 0x000000120494723c */ /* 0x080ff00000041894 */
[----:B------:R-:W-:Y:S01]  /*1c2d0*/  HMMA.16816.F32.BF16 R36, R8, R18, R164 ;  /* 0x000000120824723c */ /* 0x000fe200000418a4 */
[----:B------:R-:W3:Y:S01]  /*1c2e0*/  LDSM.16.MT88.4 R16, [R191+0xa000] ;  /* 0x00a00000bf10783b */ /* 0x000ee20000004200 */
[----:B------:R-:W-:-:S02]  /*1c2f0*/  IMAD.MOV.U32 R58, RZ, RZ, R40 ;  /* 0x000000ffff3a7224 */ /* 0x000fc400078e0028 */
[----:B------:R-:W-:Y:S02]  /*1c300*/  IMAD.MOV.U32 R22, RZ, RZ, R54 ;  /* 0x000000ffff167224 */ /* 0x000fe400078e0036 */
[----:B------:R-:W-:Y:S02]  /*1c310*/  IMAD.MOV.U32 R54, RZ, RZ, R44 ;  /* 0x000000ffff367224 */ /* 0x000fe400078e002c */
[-C--:B---3--:R-:W-:Y:S08]  /*1c320*/  HMMA.16816.F32.BF16 R160, R8, R16.reuse, R160 ;  /* 0x0000001008a0723c */ /* 0x088ff000000418a0 */
[C---:B------:R-:W-:Y:S08]  /*1c330*/  HMMA.16816.F32.BF16 R144, R4.reuse, R16, R144 ;  /* 0x000000100490723c */ /* 0x040ff00000041890 */
[-C--:B------:R-:W-:Y:S08]  /*1c340*/  HMMA.16816.F32.BF16 R140, R4, R18.reuse, R140 ;  /* 0x00000012048c723c */ /* 0x080ff0000004188c */
[----:B------:R-:W-:Y:S01]  /*1c350*/  HMMA.16816.F32.BF16 R40, R8, R18, R156 ;  /* 0x000000120828723c */ /* 0x000fe2000004189c */
[----:B------:R-:W3:Y:S01]  /*1c360*/  LDSM.16.MT88.4 R16, [R194+0xa000] ;  /* 0x00a00000c210783b */ /* 0x000ee20000004200 */
[----:B------:R-:W-:-:S02]  /*1c370*/  IMAD.MOV.U32 R55, RZ, RZ, R45 ;  /* 0x000000ffff377224 */ /* 0x000fc400078e002d */
[----:B------:R-:W-:Y:S02]  /*1c380*/  IMAD.MOV.U32 R20, RZ, RZ, R200 ;  /* 0x000000ffff147224 */ /* 0x000fe400078e00c8 */
[----:B------:R1:W5:Y:S01]  /*1c390*/  LDL.LU R200, [R1+0xe8] ;  /* 0x0000e80001c87983 */ /* 0x0003620000300800 */
        /* <DEDUP_REMOVED lines=8> */
[----:B------:R1:W5:Y:S01]  /*1c420*/  LDL.LU R199, [R1+0xe4] ;  /* 0x0000e40001c77983 */ /* 0x0003620000300800 */
[----:B------:R-:W-:Y:S02]  /*1c430*/  IMAD.MOV.U32 R51, RZ, RZ, R60 ;  /* 0x000000ffff337224 */ /* 0x000fe400078e003c */
[----:B------:R-:W-:Y:S02]  /*1c440*/  IMAD.MOV.U32 R77, RZ, RZ, R23 ;  /* 0x000000ffff4d7224 */ /* 0x000fe400078e0017 */
[----:B------:R-:W-:-:S02]  /*1c450*/  IMAD.MOV.U32 R22, RZ, RZ, R198 ;  /* 0x000000ffff167224 */ /* 0x000fc400078e00c6 */
[----:B------:R1:W5:Y:S01]  /*1c460*/  LDL.LU R198, [R1+0xe0] ;  /* 0x0000e00001c67983 */ /* 0x0003620000300800 */
[----:B------:R-:W-:Y:S02]  /*1c470*/  IMAD.MOV.U32 R23, RZ, RZ, R197 ;  /* 0x000000ffff177224 */ /* 0x000fe400078e00c5 */
[----:B------:R-:W-:Y:S01]  /*1c480*/  IMAD.MOV.U32 R164, RZ, RZ, R196 ;  /* 0x000000ffffa47224 */ /* 0x000fe200078e00c4 */
[----:B------:R1:W5:Y:S01]  /*1c490*/  LDL.LU R197, [R1+0xdc] ;  /* 0x0000dc0001c57983 */ /* 0x0003620000300800 */
[----:B------:R-:W-:Y:S02]  /*1c4a0*/  IMAD.MOV.U32 R165, RZ, RZ, R195 ;  /* 0x000000ffffa57224 */ /* 0x000fe400078e00c3 */
[----:B------:R-:W-:Y:S01]  /*1c4b0*/  IMAD.MOV.U32 R166, RZ, RZ, R192 ;  /* 0x000000ffffa67224 */ /* 0x000fe200078e00c0 */
[----:B------:R1:W5:Y:S01]  /*1c4c0*/  LDL.LU R196, [R1+0xd8] ;  /* 0x0000d80001c47983 */ /* 0x0003620000300800 */
[----:B---3--:R-:W-:Y:S03]  /*1c4d0*/  HMMA.16816.F32.BF16 R44, R8, R16, R92 ;  /* 0x00000010082c723c */ /* 0x008fe6000004185c */
[----:B------:R1:W5:Y:S01]  /*1c4e0*/  LDL.LU R195, [R1+0xd4] ;  /* 0x0000d40001c37983 */ /* 0x0003620000300800 */
[----:B------:R-:W-:-:S02]  /*1c4f0*/  IMAD.MOV.U32 R167, RZ, RZ, R190 ;  /* 0x000000ffffa77224 */ /* 0x000fc400078e00be */
[----:B------:R-:W-:Y:S01]  /*1c500*/  IMAD.MOV.U32 R48, RZ, RZ, R188 ;  /* 0x000000ffff307224 */ /* 0x000fe200078e00bc */
[----:B------:R1:W5:Y:S01]  /*1c510*/  LDL.LU R192, [R1+0xd0] ;  /* 0x0000d00001c07983 */ /* 0x0003620000300800 */
[C---:B------:R-:W-:Y:S03]  /*1c520*/  HMMA.16816.F32.BF16 R52, R4.reuse, R16, R52 ;  /* 0x000000100434723c */ /* 0x040fe60000041834 */
[----:B------:R1:W5:Y:S04]  /*1c530*/  LDL.LU R190, [R1+0xcc] ;  /* 0x0000cc0001be7983 */ /* 0x0003680000300800 */
[----:B------:R1:W5:Y:S01]  /*1c540*/  LDL.LU R188, [R1+0xc8] ;  /* 0x0000c80001bc7983 */ /* 0x0003620000300800 */
[-C--:B------:R-:W-:Y:S08]  /*1c550*/  HMMA.16816.F32.BF16 R56, R4, R18.reuse, R56 ;  /* 0x000000120438723c */ /* 0x080ff00000041838 */
[----:B------:R-:W-:Y:S01]  /*1c560*/  HMMA.16816.F32.BF16 R60, R8, R18, R104 ;  /* 0x00000012083c723c */ /* 0x000fe20000041868 */
[----:B------:R-:W3:Y:S01]  /*1c570*/  LDSM.16.MT88.4 R16, [R193+0xa000] ;  /* 0x00a00000c110783b */ /* 0x000ee20000004200 */
[----:B------:R-:W-:-:S02]  /*1c580*/  @!P5 HFMA2.BF16_V2 R68, -RZ.H0_H0, RZ.H0_H0, -R139.H0_H0 ;  /* 0x200000ffff44d231 */ /* 0x000fc4000034098b */
[----:B------:R-:W-:Y:S02]  /*1c590*/  @!P3 HFMA2.BF16_V2 R70, -RZ.H0_H0, RZ.H0_H0, -R138.H0_H0 ;  /* 0x200000ffff46b231 */ /* 0x000fe4000034098a */
[----:B------:R-:W-:Y:S01]  /*1c5a0*/  @!P4 HFMA2.BF16_V2 R69, -RZ.H0_H0, RZ.H0_H0, -R137.H0_H0 ;  /* 0x200000ffff45c231 */ /* 0x000fe20000340989 */
[----:B------:R-:W-:Y:S01]  /*1c5b0*/  IMAD.MOV.U32 R104, RZ, RZ, R229 ;  /* 0x000000ffff687224 */ /* 0x000fe200078e00e5 */
[----:B------:R-:W-:Y:S01]  /*1c5c0*/  PRMT R64, R138, 0x5410, R137 ;  /* 0x000054108a407816 */ /* 0x000fe20000000089 */
[----:B------:R-:W-:Y:S02]  /*1c5d0*/  IMAD.MOV.U32 R105, RZ, RZ, R228 ;  /* 0x000000ffff697224 */ /* 0x000fe400078e00e4 */
[----:B------:R-:W-:Y:S02]  /*1c5e0*/  IMAD.MOV.U32 R106, RZ, RZ, R231 ;  /* 0x000000ffff6a7224 */ /* 0x000fe400078e00e7 */
[----:B------:R-:W-:Y:S01]  /*1c5f0*/  IMAD.MOV.U32 R107, RZ, RZ, R230 ;  /* 0x000000ffff6b7224 */ /* 0x000fe200078e00e6 */
[----:B------:R-:W-:-:S02]  /*1c600*/  @!P5 PRMT R139, R68, 0x5410, RZ ;  /* 0x00005410448bd816 */ /* 0x000fc400000000ff */
[----:B------:R-:W-:Y:S02]  /*1c610*/  @!P3 PRMT R138, R70, 0x5410, RZ ;  /* 0x00005410468ab816 */ /* 0x000fe400000000ff */
[----:B------:R-:W-:Y:S01]  /*1c620*/  @!P4 PRMT R137, R69, 0x5410, RZ ;  /* 0x000054104589c816 */ /* 0x000fe200000000ff */
[----:B---3--:R-:W-:Y:S07]  /*1c630*/  HMMA.16816.F32.BF16 R228, R8, R16, R108 ;  /* 0x0000001008e4723c */ /* 0x008fee000004186c */
[----:B------:R-:W-:-:S02]  /*1c640*/  IMAD.MOV.U32 R111, RZ, RZ, R71 ;  /* 0x000000ffff6f7224 */ /* 0x000fc400078e0047 */
[C---:B------:R-:W-:Y:S08]  /*1c650*/  HMMA.16816.F32.BF16 R68, R4.reuse, R16, R76 ;  /* 0x000000100444723c */ /* 0x040ff0000004184c */
[-C--:B------:R-:W-:Y:S08]  /*1c660*/  HMMA.16816.F32.BF16 R76, R4, R18.reuse, R116 ;  /* 0x00000012044c723c */ /* 0x080ff00000041874 */
[----:B------:R-:W-:Y:S01]  /*1c670*/  HMMA.16816.F32.BF16 R116, R8, R18, R120 ;  /* 0x000000120874723c */ /* 0x000fe20000041878 */
[----:B------:R-:W3:Y:S01]  /*1c680*/  LDSM.16.MT88.4 R16, [R189+0xb000] ;  /* 0x00b00000bd10783b */ /* 0x000ee20000004200 */
[----:B------:R-:W-:-:S02]  /*1c690*/  IMAD.MOV.U32 R108, RZ, RZ, R73 ;  /* 0x000000ffff6c7224 */ /* 0x000fc400078e0049 */
[----:B------:R-:W-:-:S04]  /*1c6a0*/  IMAD.MOV.U32 R109, RZ, RZ, R72 ;  /* 0x000000ffff6d7224 */ /* 0x000fc800078e0048 */
[-C--:B---3--:R-:W-:Y:S08]  /*1c6b0*/  HMMA.16816.F32.BF16 R236, R8, R16.reuse, R236 ;  /* 0x0000001008ec723c */ /* 0x088ff000000418ec */
[C---:B------:R-:W-:Y:S08]  /*1c6c0*/  HMMA.16816.F32.BF16 R72, R4.reuse, R16, R244 ;  /* 0x000000100448723c */ /* 0x040ff000000418f4 */
[-C--:B------:R-:W-:Y:S08]  /*1c6d0*/  HMMA.16816.F32.BF16 R84, R4, R18.reuse, R84 ;  /* 0x000000120454723c */ /* 0x080ff00000041854 */
[----:B------:R-:W-:Y:S01]  /*1c6e0*/  HMMA.16816.F32.BF16 R232, R8, R18, R232 ;  /* 0x0000001208e8723c */ /* 0x000fe200000418e8 */
[----:B------:R-:W3:Y:S07]  /*1c6f0*/  LDSM.16.MT88.4 R16, [R191+0xb000] ;  /* 0x00b00000bf10783b */ /* 0x000eee0000004200 */
[----:B---3--:R-:W-:Y:S01]  /*1c700*/  HMMA.16816.F32.BF16 R92, R4, R18, R20 ;  /* 0x00000012045c723c */ /* 0x008fe20000041814 */
[----:B------:R-:W3:Y:S07]  /*1c710*/  LDSM.16.MT88.4 R20, [R194+0xb000] ;  /* 0x00b00000c214783b */ /* 0x000eee0000004200 */
[-C--:B------:R-:W-:Y:S08]  /*1c720*/  HMMA.16816.F32.BF16 R244, R8, R16.reuse, R124 ;  /* 0x0000001008f4723c */ /* 0x080ff0000004187c */
[----:B------:R-:W-:Y:S08]  /*1c730*/  HMMA.16816.F32.BF16 R88, R4, R16, R88 ;  /* 0x000000100458723c */ /* 0x000ff00000041858 */
[C---:B------:R-:W-:Y:S01]  /*1c740*/  HMMA.16816.F32.BF16 R240, R8.reuse, R18, R240 ;  /* 0x0000001208f0723c */ /* 0x040fe200000418f0 */
[----:B------:R-:W1:Y:S07]  /*1c750*/  LDSM.16.MT88.4 R16, [R193+0xb000] ;  /* 0x00b00000c110783b */ /* 0x000e6e0000004200 */
[----:B---3--:R-:W-:Y:S01]  /*1c760*/  HMMA.16816.F32.BF16 R100, R8, R20, R100 ;  /* 0x000000140864723c */ /* 0x008fe20000041864 */
[----:B------:R-:W-:Y:S01]  /*1c770*/  @!P0 HFMA2.BF16_V2 R65, -RZ.H0_H0, RZ.H0_H0, -R136.H0_H0 ;  /* 0x200000ffff418231 */ /* 0x000fe20000340988 */
[----:B------:R-:W-:Y:S01]  /*1c780*/  IMAD.MOV.U32 R156, RZ, RZ, R66 ;  /* 0x000000ffff9c7224 */ /* 0x000fe200078e0042 */
[----:B------:R-:W-:Y:S01]  /*1c790*/  @!P6 HFMA2.BF16_V2 R67, -RZ.H0_H0, RZ.H0_H0, -R172.H0_H0 ;  /* 0x200000ffff43e231 */ /* 0x000fe200003409ac */
[----:B------:R-:W-:-:S02]  /*1c7a0*/  IMAD.MOV.U32 R110, RZ, RZ, R99 ;  /* 0x000000ffff6e7224 */ /* 0x000fc400078e0063 */
[----:B------:R-:W-:Y:S01]  /*1c7b0*/  IMAD.MOV.U32 R127, RZ, RZ, R0 ;  /* 0x000000ffff7f7224 */ /* 0x000fe200078e0000 */
[----:B------:R-:W-:Y:S01]  /*1c7c0*/  @!P0 PRMT R136, R65, 0x5410, RZ ;  /* 0x0000541041888816 */ /* 0x000fe200000000ff */
[----:B------:R-:W-:Y:S01]  /*1c7d0*/  IMAD.WIDE.U32 R2, R35, -0x2daee0ad, RZ ;  /* 0xd2511f5323027825 */ /* 0x000fe200078e00ff */
[----:B------:R-:W-:Y:S02]  /*1c7e0*/  @!P6 PRMT R172, R67, 0x5410, RZ ;  /* 0x0000541043ace816 */ /* 0x000fe400000000ff */
[----:B------:R-:W-:Y:S01]  /*1c7f0*/  LOP3.LUT R0, R15, UR8, R24, 0x96, !PT ;  /* 0x000000080f007c12 */ /* 0x000fe2000f8e9618 */
[C---:B------:R-:W-:Y:S08]  /*1c800*/  HMMA.16816.F32.BF16 R104, R4.reuse, R20, R104 ;  /* 0x000000140468723c */ /* 0x040ff00000041868 */
[----:B------:R-:W-:Y:S04]  /*1c810*/  HMMA.16816.F32.BF16 R108, R4, R22, R108 ;  /* 0x00000016046c723c */ /* 0x000fe8000004186c */
[----:B------:R-:W-:-:S02]  /*1c820*/  IMAD.MOV.U32 R99, RZ, RZ, R100 ;  /* 0x000000ffff637224 */ /* 0x000fc400078e0064 */
[----:B------:R-:W-:Y:S02]  /*1c830*/  IMAD.MOV.U32 R67, RZ, RZ, R101 ;  /* 0x000000ffff437224 */ /* 0x000fe400078e0065 */
[----:B------:R-:W-:Y:S01]  /*1c840*/  IMAD.MOV.U32 R66, RZ, RZ, R102 ;  /* 0x000000ffff427224 */ /* 0x000fe200078e0066 */
[C---:B-1----:R-:W-:Y:S01]  /*1c850*/  HMMA.16816.F32.BF16 R120, R4.reuse, R16, R156 ;  /* 0x000000100478723c */ /* 0x042fe2000004189c */
[----:B------:R-:W-:Y:S01]  /*1c860*/  IMAD.MOV.U32 R65, RZ, RZ, R103 ;  /* 0x000000ffff417224 */ /* 0x000fe200078e0067 */
[----:B------:R-:W-:Y:S06]  /*1c870*/  LDSM.16.MT88.4 R156, [R191+0xa800] ;  /* 0x00a80000bf9c783b */ /* 0x000fec0000004200 */
[----:B------:R-:W-:Y:S01]  /*1c880*/  HMMA.16816.F32.BF16 R100, R4, R18, R164 ;  /* 0x000000120464723c */ /* 0x000fe200000418a4 */
[----:B------:R-:W-:Y:S01]  /*1c890*/  IMAD.MOV.U32 R125, RZ, RZ, R48 ;  /* 0x000000ffff7d7224 */ /* 0x000fe200078e0030 */
[----:B------:R-:W1:Y:S06]  /*1c8a0*/  LDSM.16.MT88.4 R164, [R189+0xa800] ;  /* 0x00a80000bda4783b */ /* 0x000e6c0000004200 */
[----:B------:R-:W-:Y:S01]  /*1c8b0*/  HMMA.16816.F32.BF16 R248, R8, R16, R248 ;  /* 0x0000001008f8723c */ /* 0x000fe200000418f8 */
[----:B------:R-:W-:-:S02]  /*1c8c0*/  LOP3.LUT R4, R3, UR16, R34, 0x96, !PT ;  /* 0x0000001003047c12 */ /* 0x000fc4000f8e9622 */
[----:B------:R-:W-:-:S05]  /*1c8d0*/  LOP3.LUT R5, R2, 0xffff, RZ, 0xc0, !PT ;  /* 0x0000ffff02057812 */ /* 0x000fca00078ec0ff */
[----:B------:R-:W-:Y:S01]  /*1c8e0*/  HMMA.16816.F32.BF16 R20, R8, R22, R112 ;  /* 0x000000160814723c */ /* 0x000fe20000041870 */
[----:B------:R-:W-:-:S07]  /*1c8f0*/  SHF.R.U32.HI R5, RZ, 0x8, R5 ;  /* 0x00000008ff057819 */ /* 0x000fce0000011605 */
[----:B------:R-:W-:Y:S07]  /*1c900*/  HMMA.16816.F32.BF16 R16, R8, R18, R128 ;  /* 0x000000120810723c */ /* 0x000fee0000041880 */
[----:B------:R-:W-:Y:S02]  /*1c910*/  LOP3.LUT R10, R2, 0xff, RZ, 0xc0, !PT ;  /* 0x000000ff020a7812 */ /* 0x000fe400078ec0ff */
[--C-:B------:R-:W-:Y:S02]  /*1c920*/  SHF.R.U32.HI R9, RZ, 0x10, R2.reuse ;  /* 0x00000010ff097819 */ /* 0x100fe40000011602 */
[----:B------:R-:W-:Y:S01]  /*1c930*/  SHF.R.U32.HI R11, RZ, 0x18, R2 ;  /* 0x00000018ff0b7819 */ /* 0x000fe20000011602 */
[----:B------:R-:W-:Y:S01]  /*1c940*/  IMAD.WIDE.U32 R2, R0, -0x2daee0ad, RZ ;  /* 0xd2511f5300027825 */ /* 0x000fe200078e00ff */
[----:B------:R-:W-:-:S04]  /*1c950*/  PRMT R15, R10, 0x5410, R5 ;  /* 0x000054100a0f7816 */ /* 0x000fc80000000005 */
[----:B------:R-:W-:Y:S02]  /*1c960*/  SHF.R.U32.HI R7, RZ, 0x10, R2 ;  /* 0x00000010ff077819 */ /* 0x000fe40000011602 */
[----:B------:R-:W-:Y:S02]  /*1c970*/  LOP3.LUT R0, R3, UR16, R26, 0x96, !PT ;  /* 0x0000001003007c12 */ /* 0x000fe4000f8e961a */
[C---:B------:R-:W-:Y:S02]  /*1c980*/  LOP3.LUT R3, R2.reuse, 0xffff, RZ, 0xc0, !PT ;  /* 0x0000ffff02037812 */ /* 0x040fe400078ec0ff */
[----:B------:R-:W-:Y:S02]  /*1c990*/  LOP3.LUT R8, R2, 0xff, RZ, 0xc0, !PT ;  /* 0x000000ff02087812 */ /* 0x000fe400078ec0ff */
[----:B------:R-:W-:Y:S02]  /*1c9a0*/  SHF.R.U32.HI R6, RZ, 0x18, R2 ;  /* 0x00000018ff067819 */ /* 0x000fe40000011602 */
[----:B------:R-:W-:-:S02]  /*1c9b0*/  LOP3.LUT R5, R9, 0xff, RZ, 0xc0, !PT ;  /* 0x000000ff09057812 */ /* 0x000fc400078ec0ff */
[----:B------:R-:W-:Y:S02]  /*1c9c0*/  LOP3.LUT R2, R7, 0xff, RZ, 0xc0, !PT ;  /* 0x000000ff07027812 */ /* 0x000fe400078ec0ff */
[----:B------:R-:W-:Y:S02]  /*1c9d0*/  PRMT R14, R5, 0x5410, R11 ;  /* 0x00005410050e7816 */ /* 0x000fe4000000000b */
[----:B------:R-:W-:Y:S02]  /*1c9e0*/  SHF.R.U32.HI R3, RZ, 0x8, R3 ;  /* 0x00000008ff037819 */ /* 0x000fe40000011603 */
[----:B------:R-:W-:Y:S02]  /*1c9f0*/  PRMT R11, R2, 0x5410, R6 ;  /* 0x00005410020b7816 */ /* 0x000fe40000000006 */
[----:B------:R-:W-:Y:S02]  /*1ca00*/  LOP3.LUT R2, R4, 0xffff, RZ, 0xc0, !PT ;  /* 0x0000ffff04027812 */ /* 0x000fe400078ec0ff */
[----:B------:R-:W-:-:S02]  /*1ca10*/  PRMT R10, R8, 0x5410, R3 ;  /* 0x00005410080a7816 */ /* 0x000fc40000000003 */
[----:B------:R-:W-:Y:S02]  /*1ca20*/  SHF.R.U32.HI R3, RZ, 0x8, R2 ;  /* 0x00000008ff037819 */ /* 0x000fe40000011602 */
[----:B------:R-:W-:Y:S02]  /*1ca30*/  LOP3.LUT R2, R4, 0xff, RZ, 0xc0, !PT ;  /* 0x000000ff04027812 */ /* 0x000fe400078ec0ff */
[----:B------:R-:W-:Y:S02]  /*1ca40*/  SHF.R.U32.HI R5, RZ, 0x10, R0 ;  /* 0x00000010ff057819 */ /* 0x000fe40000011600 */
[----:B------:R-:W-:Y:S02]  /*1ca50*/  PRMT R9, R2, 0x5410, R3 ;  /* 0x0000541002097816 */ /* 0x000fe40000000003 */
[----:B------:R-:W-:Y:S02]  /*1ca60*/  SHF.R.U32.HI R3, RZ, 0x10, R4 ;  /* 0x00000010ff037819 */ /* 0x000fe40000011604 */
[----:B------:R-:W-:-:S02]  /*1ca70*/  LOP3.LUT R2, R0, 0xffff, RZ, 0xc0, !PT ;  /* 0x0000ffff00027812 */ /* 0x000fc400078ec0ff */
[----:B------:R-:W-:Y:S02]  /*1ca80*/  SHF.R.U32.HI R7, RZ, 0x18, R4 ;  /* 0x00000018ff077819 */ /* 0x000fe40000011604 */
[----:B------:R-:W-:Y:S02]  /*1ca90*/  LOP3.LUT R6, R0, 0xff, RZ, 0xc0, !PT ;  /* 0x000000ff00067812 */ /* 0x000fe400078ec0ff */
[----:B------:R-:W-:Y:S02]  /*1caa0*/  SHF.R.U32.HI R4, RZ, 0x18, R0 ;  /* 0x00000018ff047819 */ /* 0x000fe40000011600 */
[----:B------:R-:W-:Y:S02]  /*1cab0*/  LOP3.LUT R3, R3, 0xff, RZ, 0xc0, !PT ;  /* 0x000000ff03037812 */ /* 0x000fe400078ec0ff */
[----:B------:R-:W-:Y:S02]  /*1cac0*/  SHF.R.U32.HI R2, RZ, 0x8, R2 ;  /* 0x00000008ff027819 */ /* 0x000fe40000011602 */
[----:B------:R-:W-:-:S02]  /*1cad0*/  LOP3.LUT R0, R5, 0xff, RZ, 0xc0, !PT ;  /* 0x000000ff05007812 */ /* 0x000fc400078ec0ff */
[----:B------:R-:W-:Y:S02]  /*1cae0*/  PRMT R8, R3, 0x5410, R7 ;  /* 0x0000541003087816 */ /* 0x000fe40000000007 */
[----:B------:R-:W-:Y:S02]  /*1caf0*/  PRMT R5, R6, 0x5410, R2 ;  /* 0x0000541006057816 */ /* 0x000fe40000000002 */
[----:B------:R-:W-:Y:S02]  /*1cb00*/  PRMT R115, R50, 0x7054, R50 ;  /* 0x0000705432737816 */ /* 0x000fe40000000032 */
[----:B------:R-:W-:Y:S01]  /*1cb10*/  PRMT R6, R0, 0x5410, R4 ;  /* 0x0000541000067816 */ /* 0x000fe20000000004 */
[----:B------:R-:W-:Y:S02]  /*1cb20*/  IMAD.MOV.U32 R126, RZ, RZ, R51 ;  /* 0x000000ffff7e7224 */ /* 0x000fe400078e0033 */
[--C-:B------:R-:W-:Y:S01]  /*1cb30*/  HSET2.LE.AND R2, R8, R115.reuse, PT ;  /* 0x0000007308027233 */ /* 0x100fe20003803000 */
[----:B------:R-:W-:Y:S01]  /*1cb40*/  IMAD.MOV.U32 R124, RZ, RZ, R49 ;  /* 0x000000ffff7c7224 */ /* 0x000fe200078e0031 */
[--C-:B------:R-:W-:Y:S01]  /*1cb50*/  HSET2.LE.AND R8, R11, R115.reuse, PT ;  /* 0x000000730b087233 */ /* 0x100fe20003803000 */
[----:B------:R-:W3:Y:S01]  /*1cb60*/  LDSM.16.MT88.4 R48, [R194+0xa800] ;  /* 0x00a80000c230783b */ /* 0x000ee20000004200 */
[----:B------:R-:W-:-:S02]  /*1cb70*/  HSET2.LE.AND R6, R6, R115, PT ;  /* 0x0000007306067233 */ /* 0x000fc40003803000 */
[--C-:B------:R-:W-:Y:S02]  /*1cb80*/  HSET2.LE.AND R3, R15, R115.reuse, PT ;  /* 0x000000730f037233 */ /* 0x100fe40003803000 */
[--C-:B------:R-:W-:Y:S02]  /*1cb90*/  HSET2.LE.AND R4, R14, R115.reuse, PT ;  /* 0x000000730e047233 */ /* 0x100fe40003803000 */
[--C-:B------:R-:W-:Y:S02]  /*1cba0*/  HSET2.LE.AND R7, R10, R115.reuse, PT ;  /* 0x000000730a077233 */ /* 0x100fe40003803000 */
[--C-:B------:R-:W-:Y:S02]  /*1cbb0*/  HSET2.LE.AND R0, R9, R115.reuse, PT ;  /* 0x0000007309007233 */ /* 0x100fe40003803000 */
[----:B------:R-:W-:Y:S01]  /*1cbc0*/  HSET2.LE.AND R5, R5, R115, PT ;  /* 0x0000007305057233 */ /* 0x000fe20003803000 */
[----:B------:R-:W-:Y:S01]  /*1cbd0*/  IMAD.MOV.U32 R35, RZ, RZ, R125 ;  /* 0x000000ffff237224 */ /* 0x000fe200078e007d */
[----:B------:R-:W-:Y:S01]  /*1cbe0*/  LOP3.LUT R125, R6, R64, RZ, 0xc0, !PT ;  /* 0x00000040067d7212 */ /* 0x000fe200078ec0ff */
        /* <DEDUP_REMOVED lines=14> */
[----:B------:R-:W1:Y:S04]  /*1ccd0*/  LDSM.16.MT88.4 R64, [R193+0xa800] ;  /* 0x00a80000c140783b */ /* 0x000e680000004200 */
[----:B------:R-:W1:Y:S04]  /*1cce0*/  LDSM.16.MT88.4 R80, [R189+0xb800] ;  /* 0x00b80000bd50783b */ /* 0x000e680000004200 */
[----:B------:R-:W3:Y:S04]  /*1ccf0*/  LDSM.16.MT88.4 R96, [R191+0xb800] ;  /* 0x00b80000bf60783b */ /* 0x000ee80000004200 */
[----:B------:R-:W3:Y:S04]  /*1cd00*/  LDSM.16.MT88.4 R112, [R194+0xb800] ;  /* 0x00b80000c270783b */ /* 0x000ee80000004200 */
[----:B------:R-:W3:Y:S04]  /*1cd10*/  LDSM.16.MT88.4 R4, [R193+0xb800] ;  /* 0x00b80000c104783b */ /* 0x000ee80000004200 */
[----:B------:R-:W-:Y:S04]  /*1cd20*/  STG.E.U16 [R12.64+-0xfe], R222 ;  /* 0xffff02de0c007986 */ /* 0x000fe8000c10151c */
[----:B------:R-:W-:Y:S04]  /*1cd30*/  STG.E.U16 [R32.64+-0x100], R212 ;  /* 0xffff00d420007986 */ /* 0x000fe8000c10151c */
[----:B------:R-:W-:Y:S04]  /*1cd40*/  STG.E.U16 [R32.64+-0xfe], R213 ;  /* 0xffff02d520007986 */ /* 0x000fe8000c10151c */
[----:B--2---:R-:W-:Y:S04]  /*1cd50*/  STG.E.U16 [R30.64+-0x100], R183 ;  /* 0xffff00b71e007986 */ /* 0x004fe8000c10151c */
[----:B------:R-:W-:Y:S04]  /*1cd60*/  STG.E.U16 [R30.64+-0xfe], R182 ;  /* 0xffff02b61e007986 */ /* 0x000fe8000c10151c */
[----:B----4-:R-:W-:Y:S04]  /*1cd70*/  STG.E.U16 [R28.64+-0x100], R172 ;  /* 0xffff00ac1c007986 */ /* 0x010fe8000c10151c */
[----:B------:R-:W-:Y:S01]  /*1cd80*/  STG.E.U16 [R28.64+-0xfe], R139 ;  /* 0xffff028b1c007986 */ /* 0x000fe2000c10151c */
[-C--:B-1----:R-:W-:Y:S03]  /*1cd90*/  HMMA.16816.F32.BF16 R168, R128, R164.reuse, R168 ;  /* 0x000000a480a8723c */ /* 0x082fe600000418a8 */
[----:B------:R-:W-:Y:S04]  /*1cda0*/  STG.E.U16 [R12.64+-0xf0], R211 ;  /* 0xffff10d30c007986 */ /* 0x000fe8000c10151c */
[----:B------:R-:W-:Y:S01]  /*1cdb0*/  STG.E.U16 [R12.64+-0xee], R210 ;  /* 0xffff12d20c007986 */ /* 0x000fe2000c10151c */
[C---:B------:R-:W-:Y:S03]  /*1cdc0*/  HMMA.16816.F32.BF16 R152, R124.reuse, R164, R152 ;  /* 0x000000a47c98723c */ /* 0x040fe60000041898 */
[----:B------:R-:W-:Y:S04]  /*1cdd0*/  STG.E.U16 [R32.64+-0xf0], R209 ;  /* 0xffff10d120007986 */ /* 0x000fe8000c10151c */
[----:B------:R1:W-:Y:S01]  /*1cde0*/  STG.E.U16 [R32.64+-0xee], R208 ;  /* 0xffff12d020007986 */ /* 0x0003e2000c10151c */
[-C--:B------:R-:W-:Y:S03]  /*1cdf0*/  HMMA.16816.F32.BF16 R148, R124, R166.reuse, R148 ;  /* 0x000000a67c94723c */ /* 0x080fe60000041894 */
[----:B------:R-:W-:Y:S04]  /*1ce00*/  STG.E.U16 [R30.64+-0xf0], R181 ;  /* 0xffff10b51e007986 */ /* 0x000fe8000c10151c */
[----:B------:R-:W-:Y:S01]  /*1ce10*/  STG.E.U16 [R30.64+-0xee], R180 ;  /* 0xffff12b41e007986 */ /* 0x000fe2000c10151c */
[C---:B------:R-:W-:Y:S03]  /*1ce20*/  HMMA.16816.F32.BF16 R164, R128.reuse, R166, R36 ;  /* 0x000000a680a4723c */ /* 0x040fe60000041824 */
[----:B------:R-:W-:Y:S04]  /*1ce30*/  STG.E.U16 [R28.64+-0xf0], R179 ;  /* 0xffff10b31c007986 */ /* 0x000fe8000c10151c */
[----:B------:R-:W-:Y:S01]  /*1ce40*/  STG.E.U16 [R28.64+-0xee], R178 ;  /* 0xffff12b21c007986 */ /* 0x000fe2000c10151c */
[-C--:B------:R-:W-:Y:S03]  /*1ce50*/  HMMA.16816.F32.BF16 R160, R128, R156.reuse, R160 ;  /* 0x0000009c80a0723c */ /* 0x080fe600000418a0 */
[----:B------:R-:W-:Y:S04]  /*1ce60*/  STG.E.U16 [R12.64+-0xe0], R207 ;  /* 0xffff20cf0c007986 */ /* 0x000fe8000c10151c */
[----:B------:R-:W-:Y:S01]  /*1ce70*/  STG.E.U16 [R12.64+-0xde], R206 ;  /* 0xffff22ce0c007986 */ /* 0x000fe2000c10151c */
[C---:B------:R-:W-:Y:S03]  /*1ce80*/  HMMA.16816.F32.BF16 R144, R124.reuse, R156, R144 ;  /* 0x0000009c7c90723c */ /* 0x040fe60000041890 */
[----:B------:R-:W-:Y:S04]  /*1ce90*/  STG.E.U16 [R32.64+-0xe0], R205 ;  /* 0xffff20cd20007986 */ /* 0x000fe8000c10151c */
[----:B------:R2:W-:Y:S01]  /*1cea0*/  STG.E.U16 [R32.64+-0xde], R204 ;  /* 0xffff22cc20007986 */ /* 0x0005e2000c10151c */
[-C--:B------:R-:W-:Y:S03]  /*1ceb0*/  HMMA.16816.F32.BF16 R140, R124, R158.reuse, R140 ;  /* 0x0000009e7c8c723c */ /* 0x080fe6000004188c */
[----:B------:R4:W-:Y:S04]  /*1cec0*/  STG.E.U16 [R30.64+-0xe0], R177 ;  /* 0xffff20b11e007986 */ /* 0x0009e8000c10151c */
[----:B------:R4:W-:Y:S01]  /*1ced0*/  STG.E.U16 [R30.64+-0xde], R176 ;  /* 0xffff22b01e007986 */ /* 0x0009e2000c10151c */
[C---:B------:R-:W-:Y:S03]  /*1cee0*/  HMMA.16816.F32.BF16 R156, R128.reuse, R158, R40 ;  /* 0x0000009e809c723c */ /* 0x040fe60000041828 */
[----:B------:R4:W-:Y:S05]  /*1cef0*/  STG.E.U16 [R28.64+-0xe0], R138 ;  /* 0xffff208a1c007986 */ /* 0x0009ea000c10151c */
[-C--:B---3--:R-:W-:Y:S01]  /*1cf00*/  HMMA.16816.F32.BF16 R36, R128, R48.reuse, R44 ;  /* 0x000000308024723c */ /* 0x088fe2000004182c */
[----:B------:R4:W-:Y:S04]  /*1cf10*/  STG.E.U16 [R28.64+-0xde], R137 ;  /* 0xffff22891c007986 */ /* 0x0009e8000c10151c */
[----:B------:R4:W-:Y:S03]  /*1cf20*/  STG.E.U16 [R12.64+-0xd0], R187 ;  /* 0xffff30bb0c007986 */ /* 0x0009e6000c10151c */
[C---:B------:R-:W-:Y:S01]  /*1cf30*/  HMMA.16816.F32.BF16 R40, R124.reuse, R48, R52 ;  /* 0x000000307c28723c */ /* 0x040fe20000041834 */
[----:B------:R4:W-:Y:S04]  /*1cf40*/  STG.E.U16 [R12.64+-0xce], R186 ;  /* 0xffff32ba0c007986 */ /* 0x0009e8000c10151c */
[----:B------:R4:W-:Y:S03]  /*1cf50*/  STG.E.U16 [R32.64+-0xd0], R185 ;  /* 0xffff30b920007986 */ /* 0x0009e6000c10151c */
[-C--:B------:R-:W-:Y:S01]  /*1cf60*/  HMMA.16816.F32.BF16 R44, R124, R50.reuse, R56 ;  /* 0x000000327c2c723c */ /* 0x080fe20000041838 */
[----:B------:R4:W-:Y:S04]  /*1cf70*/  STG.E.U16 [R32.64+-0xce], R184 ;  /* 0xffff32b820007986 */ /* 0x0009e8000c10151c */
[----:B------:R4:W-:Y:S03]  /*1cf80*/  STG.E.U16 [R30.64+-0xd0], R175 ;  /* 0xffff30af1e007986 */ /* 0x0009e6000c10151c */
[----:B------:R-:W-:Y:S01]  /*1cf90*/  HMMA.16816.F32.BF16 R48, R128, R50, R60 ;  /* 0x000000328030723c */ /* 0x000fe2000004183c */
[----:B------:R4:W-:Y:S04]  /*1cfa0*/  STG.E.U16 [R30.64+-0xce], R174 ;  /* 0xffff32ae1e007986 */ /* 0x0009e8000c10151c */
[----:B------:R4:W-:Y:S03]  /*1cfb0*/  STG.E.U16 [R28.64+-0xd0], R173 ;  /* 0xffff30ad1c007986 */ /* 0x0009e6000c10151c */
[C---:B------:R-:W-:Y:S01]  /*1cfc0*/  HMMA.16816.F32.BF16 R60, R124.reuse, R66, R76 ;  /* 0x000000427c3c723c */ /* 0x040fe2000004184c */
[----:B------:R4:W-:Y:S07]  /*1cfd0*/  STG.E.U16 [R28.64+-0xce], R136 ;  /* 0xffff32881c007986 */ /* 0x0009ee000c10151c */
        /* <DEDUP_REMOVED lines=19> */
[----:B-1----:R-:W-:Y:S01]  /*1d110*/  FADD.FTZ R208, R34, R252 ;  /* 0x000000fc22d07221 */ /* 0x002fe20000010000 */
[----:B--2---:R-:W-:Y:S01]  /*1d120*/  IADD3 R204, P0, R12, -0x140, RZ ;  /* 0xfffffec00ccc7810 */ /* 0x004fe20007f1e0ff */
[----:B------:R-:W-:-:S02]  /*1d130*/  FADD.FTZ R209, R223, R35 ;  /* 0x00000023dfd17221 */ /* 0x000fc40000010000 */
[----:B------:R-:W-:Y:S01]  /*1d140*/  FADD.FTZ R211, R226, R24 ;  /* 0x00000018e2d37221 */ /* 0x000fe20000010000 */
[----:B------:R-:W-:Y:S01]  /*1d150*/  IADD3.X R139, R13, -0x1, RZ, P0, !PT ;  /* 0xffffffff0d8b7810 */ /* 0x000fe200007fe4ff */
[----:B------:R-:W-:Y:S02]  /*1d160*/  FADD.FTZ R210, R225, R227 ;  /* 0x000000e3e1d27221 */ /* 0x000fe40000010000 */
[----:B------:R-:W-:Y:S02]  /*1d170*/  FADD.FTZ R208, R25, R208 ;  /* 0x000000d019d07221 */ /* 0x000fe40000010000 */
[----:B------:R-:W-:Y:S02]  /*1d180*/  FADD.FTZ R209, R224, R209 ;  /* 0x000000d1e0d17221 */ /* 0x000fe40000010000 */
.L_x_2063:
[----:B-12-4-:R-:W-:-:S06]  /*1d190*/  UISETP.GT.AND UP0, UPT, UR33, UR18, UPT ;  /* 0x000000122100728c */ /* 0x016fcc000bf04270 */
[----:B------:R-:W-:-:S13]  /*1d1a0*/  PLOP3.LUT P0, PT, PT, PT, UP0, 0x80, 0x0 ;  /* 0x000000000000781c */ /* 0x000fda0003f0f008 */
[----:B------:R-:W-:Y:S05]  /*1d1b0*/  @!P0 BRA `(.L_x_2076) ;  /* 0x00004b8000008947 */ /* 0x000fea0003800000 */
[----:B------:R-:W2:Y:S01]  /*1d1c0*/  LDL.LU R10, [R1+0x64] ;  /* 0x00006400010a7983 */ /* 0x000ea20000300800 */
[----:B------:R-:W1:Y:S01]  /*1d1d0*/  LDC.U8 R0, c[0x0][0x2d8] ;  /* 0x0000b600ff007b82 */ /* 0x000e620000000000 */
[----:B------:R-:W-:Y:S01]  /*1d1e0*/  ULDC UR4, c[0x0][0x228] ;  /* 0x00008a0000047ab9 */ /* 0x000fe20000000800 */
[----:B------:R-:W-:Y:S01]  /*1d1f0*/  IMAD.MOV.U32 R138, RZ, RZ, R134 ;  /* 0x000000ffff8a7224 */ /* 0x000fe200078e0086 */
[----:B------:R-:W3:Y:S01]  /*1d200*/  LDL.64 R14, [R1+0x90] ;  /* 0x00009000010e7983 */ /* 0x000ee20000100a00 */
[----:B------:R-:W-:Y:S01]  /*1d210*/  USHF.L.U32 UR34, UR4, 0x3, URZ ;  /* 0x0000000304227899 */ /* 0x000fe2000800063f */
[----:B------:R-:W-:Y:S01]  /*1d220*/  MOV R137, R135 ;  /* 0x0000008700897202 */ /* 0x000fe20000000f00 */
[----:B------:R-:W-:Y:S01]  /*1d230*/  UIMAD UR39, UR4, 0x48, URZ ;  /* 0x00000048042778a4 */ /* 0x000fe2000f8e023f */
[----:B------:R-:W4:Y:S01]  /*1d240*/  LDL R9, [R1+0x8c] ;  /* 0x00008c0001097983 */ /* 0x000f220000100800 */
[----:B------:R-:W-:Y:S01]  /*1d250*/  USHF.R.S32.HI UR36, URZ, 0x1f, UR4 ;  /* 0x0000001f3f247899 */ /* 0x000fe20008011404 */
[----:B------:R-:W-:Y:S01]  /*1d260*/  IMAD.MOV.U32 R136, RZ, RZ, R132 ;  /* 0x000000ffff887224 */ /* 0x000fe200078e0084 */
[----:B------:R-:W-:Y:S01]  /*1d270*/  UIMAD.WIDE.U32 UR42, UR4, 0x70, URZ ;  /* 0x00000070042a78a5 */ /* 0x000fe2000f8e003f */
[----:B------:R-:W3:Y:S01]  /*1d280*/  LDL.LU R3, [R1+0xa8] ;  /* 0x0000a80001037983 */ /* 0x000ee20000300800 */
[----:B------:R-:W-:Y:S01]  /*1d290*/  UIMAD UR4, UR4, 0x38, UR34 ;  /* 0x00000038040478a4 */ /* 0x000fe2000f8e0222 */
[----:B------:R-:W-:Y:S01]  /*1d2a0*/  MOV R2, R133 ;  /* 0x0000008500027202 */ /* 0x000fe20000000f00 */
[----:B------:R-:W-:Y:S01]  /*1d2b0*/  USHF.R.S32.HI UR32, URZ, 0x1f, UR34 ;  /* 0x0000001f3f207899 */ /* 0x000fe20008011422 */
[----:B------:R-:W4:Y:S01]  /*1d2c0*/  LDL.LU R8, [R1+0xac] ;  /* 0x0000ac0001087983 */ /* 0x000f220000300800 */
[----:B------:R-:W-:-:S02]  /*1d2d0*/  UIADD3 UR4, UR4, 0x1, URZ ;  /* 0x0000000104047890 */ /* 0x000fc4000fffe03f */
[----:B------:R-:W-:Y:S01]  /*1d2e0*/  USHF.R.S32.HI UR5, URZ, 0x1f, UR39 ;  /* 0x0000001f3f057899 */ /* 0x000fe20008011427 */
[----:B------:R-:W4:Y:S01]  /*1d2f0*/  LDL.LU.64 R6, [R1+0xb0] ;  /* 0x0000b00001067983 */ /* 0x000f220000300a00 */
[----:B------:R-:W-:Y:S02]  /*1d300*/  UIMAD UR36, UR36, 0x70, URZ ;  /* 0x00000070242478a4 */ /* 0x000fe4000f8e023f */
[----:B------:R-:W-:Y:S01]  /*1d310*/  USHF.R.S32.HI UR37, URZ, 0x1f, UR4 ;  /* 0x0000001f3f257899 */ /* 0x000fe20008011404 */
[----:B------:R-:W4:Y:S01]  /*1d320*/  LDL.LU.64 R4, [R1+0xb8] ;  /* 0x0000b80001047983 */ /* 0x000f220000300a00 */
[----:B-1----:R-:W-:Y:S01]  /*1d330*/  PRMT R0, R0, 0x7054, R0 ;  /* 0x0000705400007816 */ /* 0x002fe20000000000 */
[----:B------:R-:W-:Y:S02]  /*1d340*/  USHF.L.U32 UR35, UR34, 0x1, URZ ;  /* 0x0000000122237899 */ /* 0x000fe4000800063f */
[----:B------:R-:W-:Y:S02]  /*1d350*/  USHF.L.U32 UR40, UR39, 0x1, URZ ;  /* 0x0000000127287899 */ /* 0x000fe4000800063f */
[----:B------:R-:W-:-:S02]  /*1d360*/  USHF.L.U64.HI UR34, UR34, 0x1, UR32 ;  /* 0x0000000122227899 */ /* 0x000fc40008010220 */
[----:B------:R-:W-:Y:S02]  /*1d370*/  UIADD3 UR36, UR43, UR36, URZ ;  /* 0x000000242b247290 */ /* 0x000fe4000fffe03f */
[----:B------:R-:W-:Y:S02]  /*1d380*/  USHF.L.U64.HI UR39, UR39, 0x1, UR5 ;  /* 0x0000000127277899 */ /* 0x000fe40008010205 */
[----:B------:R-:W-:Y:S02]  /*1d390*/  USHF.L.U32 UR38, UR4, 0x1, URZ ;  /* 0x0000000104267899 */ /* 0x000fe4000800063f */
[----:B------:R-:W-:Y:S01]  /*1d3a0*/  USHF.L.U64.HI UR37, UR4, 0x1, UR37 ;  /* 0x0000000104257899 */ /* 0x000fe20008010225 */
[C---:B--2---:R-:W-:Y:S01]  /*1d3b0*/  IADD3 R0, R10.reuse, 0x4, RZ ;  /* 0x000000040a007810 */ /* 0x044fe20007ffe0ff */
[----:B------:R-:W-:-:S04]  /*1d3c0*/  IMAD.WIDE.U32 R12, R10, -0x326172a9, RZ ;  /* 0xcd9e8d570a0c7825 */ /* 0x000fc800078e00ff */
[----:B------:R-:W-:Y:S01]  /*1d3d0*/  IMAD.WIDE.U32 R10, R0, -0x326172a9, RZ ;  /* 0xcd9e8d57000a7825 */ /* 0x000fe200078e00ff */
[----:B------:R-:W-:Y:S01]  /*1d3e0*/  STL.64 [R1+0x78], R12 ;  /* 0x0000780c01007387 */ /* 0x000fe20000100a00 */
[----:B---3--:R-:W-:-:S03]  /*1d3f0*/  LOP3.LUT R0, R13, R3, RZ, 0x3c, !PT ;  /* 0x000000030d007212 */ /* 0x008fc600078e3cff */
[----:B------:R-:W-:Y:S01]  /*1d400*/  LOP3.LUT R3, R11, R3, RZ, 0x3c, !PT ;  /* 0x000000030b037212 */ /* 0x000fe200078e3cff */
[----:B------:R1:W-:Y:S01]  /*1d410*/  STL.64 [R1+0x70], R10 ;  /* 0x0000700a01007387 */ /* 0x0003e20000100a00 */
[----:B----4-:R-:W-:Y:S01]  /*1d420*/  ISETP.GE.AND P3, PT, R9, c[0x0][0x220], PT ;  /* 0x0000880009007a0c */ /* 0x010fe20003f66270 */
[----:B------:R-:W-:-:S04]  /*1d430*/  IMAD.WIDE.U32 R242, R8, -0x2daee0ad, RZ ;  /* 0xd2511f5308f27825 */ /* 0x000fc800078e00ff */
[----:B------:R-:W-:-:S04]  /*1d440*/  IMAD.WIDE.U32 R8, R3, -0x2daee0ad, RZ ;  /* 0xd2511f5303087825 */ /* 0x000fc800078e00ff */
[----:B------:R-:W-:Y:S02]  /*1d450*/  IMAD.MOV.U32 R5, RZ, RZ, R7 ;  /* 0x000000ffff057224 */ /* 0x000fe400078e0007 */
[----:B-1----:R-:W-:-:S05]  /*1d460*/  IMAD.WIDE.U32 R10, R0, -0x2daee0ad, RZ ;  /* 0xd2511f53000a7825 */ /* 0x002fca00078e00ff */
[----:B------:R1:W-:Y:S04]  /*1d470*/  STL.64 [R1+0x68], R10 ;  /* 0x0000680a01007387 */ /* 0x0003e80000100a00 */
[----:B------:R1:W-:Y:S04]  /*1d480*/  STL.64 [R1+0x80], R4 ;  /* 0x0000800401007387 */ /* 0x0003e80000100a00 */
[----:B------:R1:W-:Y:S01]  /*1d490*/  STL.64 [R1+0x60], R8 ;  /* 0x0000600801007387 */ /* 0x0003e20000100a00 */
[----:B------:R-:W-:Y:S01]  /*1d4a0*/  ISETP.GE.AND P4, PT, R14, c[0x0][0x220], PT ;  /* 0x000088000e007a0c */ /* 0x000fe20003f86270 */
[----:B------:R-:W-:Y:S05]  /*1d4b0*/  BRA `(.L_x_2077) ;  /* 0x000002e000007947 */ /* 0x000fea0003800000 */
.L_x_2079:
        /* <DEDUP_REMOVED lines=46> */
.L_x_2077:
        /* <DEDUP_REMOVED lines=144> */
.L_x_2078:
[----:B-1----:R-:W2:Y:S01]  /*1e0a0*/  LDL.64 R172, [R1+0x68] ;  /* 0x0000680001ac7983 */ /* 0x002ea20000100a00 */
[----:B------:R-:W-:Y:S01]  /*1e0b0*/  IMAD.U32 R0, RZ, RZ, UR32 ;  /* 0x00000020ff007e24 */ /* 0x000fe2000f8e00ff */
[----:B------:R-:W-:Y:S02]  /*1e0c0*/  ULOP3.LUT UR5, UR32, UR31, URZ, 0x3c, !UPT ;  /* 0x0000001f20057292 */ /* 0x000fe4000f8e3c3f */
[----:B------:R-:W-:Y:S02]  /*1e0d0*/  UIADD3 UR4, UR31, -0x4498517b, URZ ;  /* 0xbb67ae851f047890 */ /* 0x000fe4000fffe03f */
[----:B------:R-:W3:Y:S01]  /*1e0e0*/  LDL.64 R184, [R1+0x78] ;  /* 0x0000780001b87983 */ /* 0x000ee20000100a00 */
[----:B------:R-:W-:Y:S02]  /*1e0f0*/  UISETP.GT.AND UP0, UPT, UR32, UR18, UPT ;  /* 0x000000122000728c */ /* 0x000fe4000bf04270 */
[----:B------:R-:W-:Y:S03]  /*1e100*/  UMOV UR33, UR32 ;  /* 0x0000002000217c82 */ /* 0x000fe60008000000 */
        /* <DEDUP_REMOVED lines=8> */
[C---:B------:R-:W-:Y:S02]  /*1e190*/  ISETP.GE.AND P6, PT, R0.reuse, R214, PT ;  /* 0x000000d60000720c */ /* 0x040fe40003fc6270 */
[C---:B------:R-:W-:Y:S02]  /*1e1a0*/  ISETP.GE.AND P1, PT, R3.reuse, R215, PT ;  /* 0x000000d70300720c */ /* 0x040fe40003f26270 */
[CC--:B------:R-:W-:Y:S02]  /*1e1b0*/  ISETP.GE.OR P2, PT, R0.reuse, R219.reuse, !P2 ;  /* 0x000000db0000720c */ /* 0x0c0fe40005746670 */
[----:B------:R-:W-:Y:S02]  /*1e1c0*/  ISETP.GE.OR P6, PT, R0, R218, !P6 ;  /* 0x000000da0000720c */ /* 0x000fe400077c6670 */
[C---:B------:R-:W-:Y:S02]  /*1e1d0*/  ISETP.GE.OR P1, PT, R3.reuse, R219, !P1 ;  /* 0x000000db0300720c */ /* 0x040fe40004f26670 */
[C---:B------:R-:W-:Y:S02]  /*1e1e0*/  ISETP.GE.AND P0, PT, R3.reuse, R214, PT ;  /* 0x000000d60300720c */ /* 0x040fe40003f06270 */
[----:B------:R-:W-:Y:S02]  /*1e1f0*/  FSEL R179, R8, -INF , !P2 ;  /* 0xff80000008b37808 */ /* 0x000fe40005000000 */
[C---:B------:R-:W-:Y:S02]  /*1e200*/  ISETP.GE.AND P2, PT, R3.reuse, R217, PT ;  /* 0x000000d90300720c */ /* 0x040fe40003f46270 */
[----:B------:R-:W-:Y:S02]  /*1e210*/  FSEL R180, R10, -INF , !P6 ;  /* 0xff8000000ab47808 */ /* 0x000fe40007000000 */
[-C--:B------:R-:W-:Y:S02]  /*1e220*/  ISETP.GE.AND P6, PT, R3, R216.reuse, PT ;  /* 0x000000d80300720c */ /* 0x080fe40003fc6270 */
[----:B------:R-:W-:Y:S02]  /*1e230*/  FSEL R181, R9, -INF , !P1 ;  /* 0xff80000009b57808 */ /* 0x000fe40004800000 */
[C---:B------:R-:W-:Y:S02]  /*1e240*/  ISETP.GE.AND P1, PT, R0.reuse, R216, PT ;  /* 0x000000d80000720c */ /* 0x040fe40003f26270 */
[C---:B------:R-:W-:Y:S02]  /*1e250*/  ISETP.GE.OR P0, PT, R3.reuse, R218, !P0 ;  /* 0x000000da0300720c */ /* 0x040fe40004706670 */
[C---:B------:R-:W-:Y:S02]  /*1e260*/  ISETP.GE.OR P2, PT, R3.reuse, R221, !P2 ;  /* 0x000000dd0300720c */ /* 0x040fe40005746670 */
[-C--:B------:R-:W-:Y:S02]  /*1e270*/  ISETP.GE.OR P6, PT, R3, R220.reuse, !P6 ;  /* 0x000000dc0300720c */ /* 0x080fe400077c6670 */
[C---:B------:R-:W-:Y:S02]  /*1e280*/  ISETP.GE.OR P1, PT, R0.reuse, R220, !P1 ;  /* 0x000000dc0000720c */ /* 0x040fe40004f26670 */
[C---:B------:R-:W-:Y:S02]  /*1e290*/  IADD3 R8, R0.reuse, 0x8, RZ ;  /* 0x0000000800087810 */ /* 0x040fe40007ffe0ff */
[----:B------:R-:W-:Y:S02]  /*1e2a0*/  IADD3 R3, R0, 0x9, RZ ;  /* 0x0000000900037810 */ /* 0x000fe40007ffe0ff */
[----:B------:R-:W-:Y:S02]  /*1e2b0*/  FSEL R174, R6, -INF , !P1 ;  /* 0xff80000006ae7808 */ /* 0x000fe40004800000 */
[----:B------:R-:W-:Y:S02]  /*1e2c0*/  FSEL R175, R5, -INF , !P2 ;  /* 0xff80000005af7808 */ /* 0x000fe40005000000 */
[C---:B------:R-:W-:Y:S02]  /*1e2d0*/  ISETP.GE.AND P2, PT, R3.reuse, R215, PT ;  /* 0x000000d70300720c */ /* 0x040fe40003f46270 */
[----:B------:R-:W-:Y:S02]  /*1e2e0*/  ISETP.GE.AND P1, PT, R8, R214, PT ;  /* 0x000000d60800720c */ /* 0x000fe40003f26270 */
[----:B------:R-:W-:Y:S02]  /*1e2f0*/  ISETP.GE.AND P5, PT, R0, R217, PT ;  /* 0x000000d90000720c */ /* 0x000fe40003fa6270 */
[----:B------:R-:W-:Y:S02]  /*1e300*/  ISETP.GE.OR P2, PT, R3, R219, !P2 ;  /* 0x000000db0300720c */ /* 0x000fe40005746670 */
[----:B------:R-:W-:Y:S02]  /*1e310*/  ISETP.GE.OR P1, PT, R8, R218, !P1 ;  /* 0x000000da0800720c */ /* 0x000fe40004f26670 */
[----:B------:R-:W-:Y:S02]  /*1e320*/  FSEL R204, R11, -INF , !P0 ;  /* 0xff8000000bcc7808 */ /* 0x000fe40004000000 */
[----:B------:R-:W-:Y:S02]  /*1e330*/  ISETP.GE.OR P5, PT, R0, R221, !P5 ;  /* 0x000000dd0000720c */ /* 0x000fe40006fa6670 */
[----:B------:R-:W-:Y:S02]  /*1e340*/  FSEL R176, R7, -INF , !P6 ;  /* 0xff80000007b07808 */ /* 0x000fe40007000000 */
[----:B------:R-:W-:Y:S02]  /*1e350*/  ISETP.GE.AND P6, PT, R8, R215, PT ;  /* 0x000000d70800720c */ /* 0x000fe40003fc6270 */
[----:B------:R-:W-:Y:S02]  /*1e360*/  ISETP.GE.AND P0, PT, R3, R214, PT ;  /* 0x000000d60300720c */ /* 0x000fe40003f06270 */
[----:B------:R-:W-:Y:S02]  /*1e370*/  FSEL R177, R13, -INF , !P2 ;  /* 0xff8000000db17808 */ /* 0x000fe40005000000 */
[C---:B------:R-:W-:Y:S02]  /*1e380*/  ISETP.GE.AND P2, PT, R3.reuse, R217, PT ;  /* 0x000000d90300720c */ /* 0x040fe40003f46270 */
[----:B------:R-:W-:Y:S02]  /*1e390*/  FSEL R183, R14, -INF , !P1 ;  /* 0xff8000000eb77808 */ /* 0x000fe40004800000 */
[C---:B------:R-:W-:Y:S02]  /*1e3a0*/  ISETP.GE.AND P1, PT, R3.reuse, R216, PT ;  /* 0x000000d80300720c */ /* 0x040fe40003f26270 */
[----:B------:R-:W-:Y:S02]  /*1e3b0*/  FSEL R139, R4, -INF , !P5 ;  /* 0xff800000048b7808 */ /* 0x000fe40006800000 */
[----:B------:R-:W-:Y:S02]  /*1e3c0*/  ISETP.GE.OR P6, PT, R8, R219, !P6 ;  /* 0x000000db0800720c */ /* 0x000fe400077c6670 */
[C---:B------:R-:W-:Y:S02]  /*1e3d0*/  ISETP.GE.OR P0, PT, R3.reuse, R218, !P0 ;  /* 0x000000da0300720c */ /* 0x040fe40004706670 */
[C---:B------:R-:W-:Y:S02]  /*1e3e0*/  ISETP.GE.OR P2, PT, R3.reuse, R221, !P2 ;  /* 0x000000dd0300720c */ /* 0x040fe40005746670 */
[----:B------:R-:W-:Y:S02]  /*1e3f0*/  ISETP.GE.OR P1, PT, R3, R220, !P1 ;  /* 0x000000dc0300720c */ /* 0x000fe40004f26670 */
[C---:B------:R-:W-:Y:S02]  /*1e400*/  IADD3 R4, R0.reuse, 0x10, RZ ;  /* 0x0000001000047810 */ /* 0x040fe40007ffe0ff */
[----:B------:R-:W-:Y:S02]  /*1e410*/  IADD3 R3, R0, 0x11, RZ ;  /* 0x0000001100037810 */ /* 0x000fe40007ffe0ff */
[----:B------:R-:W-:Y:S02]  /*1e420*/  FSEL R178, R12, -INF , !P6 ;  /* 0xff8000000cb27808 */ /* 0x000fe40007000000 */
[----:B------:R-:W-:Y:S02]  /*1e430*/  ISETP.GE.AND P6, PT, R8, R216, PT ;  /* 0x000000d80800720c */ /* 0x000fe40003fc6270 */
[----:B------:R-:W-:Y:S02]  /*1e440*/  FSEL R17, R17, -INF , !P2 ;  /* 0xff80000011117808 */ /* 0x000fe40005000000 */
[----:B------:R-:W-:Y:S02]  /*1e450*/  FSEL R19, R19, -INF , !P1 ;  /* 0xff80000013137808 */ /* 0x000fe40004800000 */
[C---:B------:R-:W-:Y:S02]  /*1e460*/  ISETP.GE.AND P2, PT, R3.reuse, R215, PT ;  /* 0x000000d70300720c */ /* 0x040fe40003f46270 */
[----:B------:R-:W-:Y:S02]  /*1e470*/  ISETP.GE.AND P1, PT, R4, R214, PT ;  /* 0x000000d60400720c */ /* 0x000fe40003f26270 */
[----:B------:R-:W-:Y:S02]  /*1e480*/  ISETP.GE.OR P6, PT, R8, R220, !P6 ;  /* 0x000000dc0800720c */ /* 0x000fe400077c6670 */
[----:B------:R-:W-:Y:S02]  /*1e490*/  ISETP.GE.OR P2, PT, R3, R219, !P2 ;  /* 0x000000db0300720c */ /* 0x000fe40005746670 */
[----:B------:R-:W-:Y:S02]  /*1e4a0*/  ISETP.GE.OR P1, PT, R4, R218, !P1 ;  /* 0x000000da0400720c */ /* 0x000fe40004f26670 */
[----:B------:R-:W-:Y:S02]  /*1e4b0*/  ISETP.GE.AND P5, PT, R8, R217, PT ;  /* 0x000000d90800720c */ /* 0x000fe40003fa6270 */
[----:B------:R-:W-:Y:S02]  /*1e4c0*/  FSEL R182, R15, -INF , !P0 ;  /* 0xff8000000fb67808 */ /* 0x000fe40004000000 */
[----:B------:R-:W-:Y:S02]  /*1e4d0*/  FSEL R14, R18, -INF , !P6 ;  /* 0xff800000120e7808 */ /* 0x000fe40007000000 */
[----:B------:R-:W-:Y:S01]  /*1e4e0*/  ISETP.GE.AND P6, PT, R4, R215, PT ;  /* 0x000000d70400720c */ /* 0x000fe20003fc6270 */
[----:B------:R-:W1:Y:S01]  /*1e4f0*/  LDC.U8 R18, c[0x0][0x2d8] ;  /* 0x0000b600ff127b82 */ /* 0x000e620000000000 */
[----:B------:R-:W-:Y:S02]  /*1e500*/  ISETP.GE.AND P0, PT, R3, R214, PT ;  /* 0x000000d60300720c */ /* 0x000fe40003f06270 */
[----:B------:R-:W-:Y:S02]  /*1e510*/  FSEL R25, R25, -INF , !P2 ;  /* 0xff80000019197808 */ /* 0x000fe40005000000 */
[C---:B------:R-:W-:Y:S02]  /*1e520*/  ISETP.GE.AND P2, PT, R3.reuse, R217, PT ;  /* 0x000000d90300720c */ /* 0x040fe40003f46270 */
[----:B------:R-:W-:Y:S02]  /*1e530*/  FSEL R26, R26, -INF , !P1 ;  /* 0xff8000001a1a7808 */ /* 0x000fe40004800000 */
[C---:B------:R-:W-:Y:S02]  /*1e540*/  ISETP.GE.AND P1, PT, R3.reuse, R216, PT ;  /* 0x000000d80300720c */ /* 0x040fe40003f26270 */
[----:B------:R-:W-:Y:S02]  /*1e550*/  ISETP.GE.OR P5, PT, R8, R221, !P5 ;  /* 0x000000dd0800720c */ /* 0x000fe40006fa6670 */
        /* <DEDUP_REMOVED lines=9> */
[----:B------:R-:W-:Y:S02]  /*1e5f0*/  ISETP.GE.AND P6, PT, R4, R216, PT ;  /* 0x000000d80400720c */ /* 0x000fe40003fc6270 */
[----:B------:R-:W-:Y:S02]  /*1e600*/  FSEL R27, R27, -INF , !P0 ;  /* 0xff8000001b1b7808 */ /* 0x000fe40004000000 */
[----:B------:R-:W-:Y:S02]  /*1e610*/  FSEL R21, R21, -INF , !P2 ;  /* 0xff80000015157808 */ /* 0x000fe40005000000 */
[----:B------:R-:W-:Y:S02]  /*1e620*/  FSEL R23, R23, -INF , !P1 ;  /* 0xff80000017177808 */ /* 0x000fe40004800000 */
[CC--:B------:R-:W-:Y:S02]  /*1e630*/  ISETP.GE.AND P0, PT, R3.reuse, R215.reuse, PT ;  /* 0x000000d70300720c */ /* 0x0c0fe40003f06270 */
[----:B------:R-:W-:Y:S02]  /*1e640*/  ISETP.GE.AND P2, PT, R0, R215, PT ;  /* 0x000000d70000720c */ /* 0x000fe40003f46270 */
[C---:B------:R-:W-:Y:S02]  /*1e650*/  ISETP.GE.AND P1, PT, R3.reuse, R214, PT ;  /* 0x000000d60300720c */ /* 0x040fe40003f26270 */
[C---:B------:R-:W-:Y:S02]  /*1e660*/  ISETP.GE.OR P5, PT, R4.reuse, R221, !P5 ;  /* 0x000000dd0400720c */ /* 0x040fe40006fa6670 */
[----:B------:R-:W-:Y:S02]  /*1e670*/  ISETP.GE.OR P6, PT, R4, R220, !P6 ;  /* 0x000000dc0400720c */ /* 0x000fe400077c6670 */
[CC--:B------:R-:W-:Y:S02]  /*1e680*/  ISETP.GE.OR P0, PT, R3.reuse, R219.reuse, !P0 ;  /* 0x000000db0300720c */ /* 0x0c0fe40004706670 */
[----:B------:R-:W-:Y:S02]  /*1e690*/  ISETP.GE.OR P2, PT, R0, R219, !P2 ;  /* 0x000000db0000720c */ /* 0x000fe40005746670 */
[C---:B------:R-:W-:Y:S02]  /*1e6a0*/  ISETP.GE.OR P1, PT, R3.reuse, R218, !P1 ;  /* 0x000000da0300720c */ /* 0x040fe40004f26670 */
[----:B------:R-:W-:Y:S02]  /*1e6b0*/  FSEL R20, R20, -INF , !P5 ;  /* 0xff80000014147808 */ /* 0x000fe40006800000 */
[----:B------:R-:W-:Y:S02]  /*1e6c0*/  FSEL R22, R22, -INF , !P6 ;  /* 0xff80000016167808 */ /* 0x000fe40007000000 */
[CC--:B------:R-:W-:Y:S02]  /*1e6d0*/  ISETP.GE.AND P6, PT, R3.reuse, R217.reuse, PT ;  /* 0x000000d90300720c */ /* 0x0c0fe40003fc6270 */
[----:B------:R-:W-:Y:S02]  /*1e6e0*/  ISETP.GE.AND P5, PT, R3, R216, PT ;  /* 0x000000d80300720c */ /* 0x000fe40003fa6270 */
[----:B------:R-:W-:Y:S02]  /*1e6f0*/  FSEL R28, R28, -INF , !P0 ;  /* 0xff8000001c1c7808 */ /* 0x000fe40004000000 */
[C---:B------:R-:W-:Y:S02]  /*1e700*/  ISETP.GE.AND P0, PT, R0.reuse, R214, PT ;  /* 0x000000d60000720c */ /* 0x040fe40003f06270 */
[----:B------:R-:W-:Y:S02]  /*1e710*/  FSEL R29, R29, -INF , !P2 ;  /* 0xff8000001d1d7808 */ /* 0x000fe40005000000 */
[----:B------:R-:W-:Y:S02]  /*1e720*/  ISETP.GE.AND P2, PT, R0, R217, PT ;  /* 0x000000d90000720c */ /* 0x000fe40003f46270 */
[----:B------:R-:W-:Y:S02]  /*1e730*/  FSEL R30, R30, -INF , !P1 ;  /* 0xff8000001e1e7808 */ /* 0x000fe40004800000 */
[C---:B------:R-:W-:Y:S02]  /*1e740*/  ISETP.GE.AND P1, PT, R0.reuse, R216, PT ;  /* 0x000000d80000720c */ /* 0x040fe40003f26270 */
[CC--:B------:R-:W-:Y:S02]  /*1e750*/  ISETP.GE.OR P6, PT, R3.reuse, R221.reuse, !P6 ;  /* 0x000000dd0300720c */ /* 0x0c0fe400077c6670 */
[----:B------:R-:W-:Y:S02]  /*1e760*/  ISETP.GE.OR P5, PT, R3, R220, !P5 ;  /* 0x000000dc0300720c */ /* 0x000fe40006fa6670 */
[C---:B------:R-:W-:Y:S02]  /*1e770*/  ISETP.GE.OR P0, PT, R0.reuse, R218, !P0 ;  /* 0x000000da0000720c */ /* 0x040fe40004706670 */
[C---:B------:R-:W-:Y:S02]  /*1e780*/  ISETP.GE.OR P2, PT, R0.reuse, R221, !P2 ;  /* 0x000000dd0000720c */ /* 0x040fe40005746670 */
[----:B------:R-:W-:Y:S02]  /*1e790*/  ISETP.GE.OR P1, PT, R0, R220, !P1 ;  /* 0x000000dc0000720c */ /* 0x000fe40004f26670 */
[----:B------:R-:W-:Y:S02]  /*1e7a0*/  FMNMX.FTZ R3, R179, R2, !PT ;  /* 0x00000002b3037209 */ /* 0x000fe40007810000 */
[----:B------:R-:W-:Y:S02]  /*1e7b0*/  LOP3.LUT R0, R243, UR5, RZ, 0x3c, !PT ;  /* 0x00000005f3007c12 */ /* 0x000fe4000f8e3cff */
[----:B------:R-:W-:Y:S02]  /*1e7c0*/  FMNMX.FTZ R3, R181, R3, !PT ;  /* 0x00000003b5037209 */ /* 0x000fe40007810000 */
        /* <DEDUP_REMOVED lines=19> */
[----:B--2---:R-:W-:Y:S02]  /*1e900*/  LOP3.LUT R7, R173, UR4, R242, 0x96, !PT ;  /* 0x00000004ad077c12 */ /* 0x004fe4000f8e96f2 */
[----:B------:R-:W-:Y:S02]  /*1e910*/  FMNMX.FTZ R5, R19, R5, !PT ;  /* 0x0000000513057209 */ /* 0x000fe40007810000 */
[----:B------:R-:W-:Y:S01]  /*1e920*/  FMNMX.FTZ R132, R27, R132, !PT ;  /* 0x000000841b847209 */ /* 0x000fe20007810000 */
[----:B------:R-:W-:Y:S01]  /*1e930*/  IMAD.WIDE.U32 R6, R7, -0x326172a9, RZ ;  /* 0xcd9e8d5707067825 */ /* 0x000fe200078e00ff */
[----:B------:R-:W-:Y:S02]  /*1e940*/  FSEL R32, R32, -INF , !P6 ;  /* 0xff80000020207808 */ /* 0x000fe40007000000 */
[----:B------:R-:W-:Y:S02]  /*1e950*/  FMNMX.FTZ R0, R29, R3, !PT ;  /* 0x000000031d007209 */ /* 0x000fe40007810000 */
[----:B------:R-:W-:Y:S02]  /*1e960*/  FMNMX.FTZ R135, R21, R4, !PT ;  /* 0x0000000415877209 */ /* 0x000fe40007810000 */
[----:B------:R-:W-:Y:S01]  /*1e970*/  FSEL R31, R31, -INF , !P0 ;  /* 0xff8000001f1f7808 */ /* 0x000fe20004000000 */
[----:B------:R-:W2:Y:S01]  /*1e980*/  SHFL.BFLY PT, R13, R0, 0x2, 0x1f ;  /* 0x0c401f00000d7f89 */ /* 0x000ea200000e0000 */
[----:B------:R-:W-:Y:S02]  /*1e990*/  FMNMX.FTZ R3, R22, R5, !PT ;  /* 0x0000000516037209 */ /* 0x000fe40007810000 */
[----:B------:R-:W-:Y:S02]  /*1e9a0*/  FMNMX.FTZ R132, R30, R132, !PT ;  /* 0x000000841e847209 */ /* 0x000fe40007810000 */
[----:B------:R-:W-:Y:S02]  /*1e9b0*/  FSEL R33, R33, -INF , !P2 ;  /* 0xff80000021217808 */ /* 0x000fe40005000000 */
[----:B------:R-:W-:Y:S02]  /*1e9c0*/  FMNMX.FTZ R135, R32, R135, !PT ;  /* 0x0000008720877209 */ /* 0x000fe40007810000 */
[----:B------:R-:W-:Y:S02]  /*1e9d0*/  FSEL R34, R34, -INF , !P5 ;  /* 0xff80000022227808 */ /* 0x000fe40006800000 */
[----:B------:R-:W-:Y:S02]  /*1e9e0*/  FMNMX.FTZ R3, R23, R3, !PT ;  /* 0x0000000317037209 */ /* 0x000fe40007810000 */
[----:B------:R-:W-:Y:S02]  /*1e9f0*/  FMNMX.FTZ R132, R31, R132, !PT ;  /* 0x000000841f847209 */ /* 0x000fe40007810000 */
[----:B---3--:R-:W-:Y:S02]  /*1ea00*/  LOP3.LUT R4, R207, UR15, R184, 0x96, !PT ;  /* 0x0000000fcf047c12 */ /* 0x008fe4000f8e96b8 */
[----:B------:R-:W-:Y:S02]  /*1ea10*/  LOP3.LUT R8, R7, UR14, R206, 0x96, !PT ;  /* 0x0000000e07087c12 */ /* 0x000fe4000f8e96ce */
[----:B------:R-:W-:Y:S01]  /*1ea20*/  FMNMX.FTZ R135, R33, R135, !PT ;  /* 0x0000008721877209 */ /* 0x000fe20007810000 */
[----:B------:R-:W3:Y:S01]  /*1ea30*/  SHFL.BFLY PT, R7, R132, 0x2, 0x1f ;  /* 0x0c401f0084077f89 */ /* 0x000ee200000e0000 */
[----:B------:R-:W-:Y:S01]  /*1ea40*/  FSEL R35, R35, -INF , !P1 ;  /* 0xff80000023237808 */ /* 0x000fe20004800000 */
[----:B------:R-:W-:Y:S01]  /*1ea50*/  IMAD.WIDE.U32 R8, R8, -0x2daee0ad, RZ ;  /* 0xd2511f5308087825 */ /* 0x000fe200078e00ff */
[----:B------:R-:W-:Y:S02]  /*1ea60*/  FMNMX.FTZ R3, R34, R3, !PT ;  /* 0x0000000322037209 */ /* 0x000fe40007810000 */
[----:B--2---:R-:W-:Y:S01]  /*1ea70*/  FMNMX.FTZ R0, R0, R13, !PT ;  /* 0x0000000d00007209 */ /* 0x004fe20007810000 */
[----:B------:R-:W-:Y:S01]  /*1ea80*/  IMAD.WIDE.U32 R4, R4, -0x2daee0ad, RZ ;  /* 0xd2511f5304047825 */ /* 0x000fe200078e00ff */
[----:B------:R-:W-:Y:S01]  /*1ea90*/  FMNMX.FTZ R134, R35, R3, !PT ;  /* 0x0000000323867209 */ /* 0x000fe20007810000 */
[----:B------:R-:W2:Y:S03]  /*1eaa0*/  SHFL.BFLY PT, R12, R135, 0x2, 0x1f ;  /* 0x0c401f00870c7f89 */ /* 0x000ea600000e0000 */
[----:B------:R-:W-:Y:S02]  /*1eab0*/  LOP3.LUT R5, R5, UR13, R172, 0x96, !PT ;  /* 0x0000000d05057c12 */ /* 0x000fe4000f8e96ac */
[----:B------:R-:W-:Y:S02]  /*1eac0*/  LOP3.LUT R10, R9, UR11, R4, 0x96, !PT ;  /* 0x0000000b090a7c12 */ /* 0x000fe4000f8e9604 */
[----:B-----5:R-:W-:Y:S01]  /*1ead0*/  LOP3.LUT R9, R229, UR4, R242, 0x96, !PT ;  /* 0x00000004e5097c12 */ /* 0x020fe2000f8e96f2 */
[----:B------:R-:W5:Y:S01]  /*1eae0*/  SHFL.BFLY PT, R15, R134, 0x2, 0x1f ;  /* 0x0c401f00860f7f89 */ /* 0x000f6200000e0000 */
[----:B------:R-:W-:Y:S04]  /*1eaf0*/  IMAD.WIDE.U32 R4, R5, -0x326172a9, RZ ;  /* 0xcd9e8d5705047825 */ /* 0x000fe800078e00ff */
[----:B------:R-:W-:Y:S01]  /*1eb00*/  IMAD.WIDE.U32 R10, R10, -0x326172a9, RZ ;  /* 0xcd9e8d570a0a7825 */ /* 0x000fe200078e00ff */
[----:B------:R-:W-:Y:S02]  /*1eb10*/  LOP3.LUT R5, R5, UR12, R6, 0x96, !PT ;  /* 0x0000000c05057c12 */ /* 0x000fe4000f8e9606 */
[----:B---3--:R-:W-:Y:S01]  /*1eb20*/  FMNMX.FTZ R132, R132, R7, !PT ;  /* 0x0000000784847209 */ /* 0x008fe20007810000 */
[----:B------:R-:W3:Y:S01]  /*1eb30*/  SHFL.BFLY PT, R133, R0, 0x1, 0x1f ;  /* 0x0c201f0000857f89 */ /* 0x000ee200000e0000 */
[----:B------:R-:W-:Y:S01]  /*1eb40*/  LOP3.LUT R3, R11, UR10, R4, 0x96, !PT ;  /* 0x0000000a0b037c12 */ /* 0x000fe2000f8e9604 */
[----:B------:R-:W-:Y:S04]  /*1eb50*/  IMAD.WIDE.U32 R4, R5, -0x2daee0ad, RZ ;  /* 0xd2511f5305047825 */ /* 0x000fe800078e00ff */
[----:B------:R-:W-:Y:S01]  /*1eb60*/  IMAD.WIDE.U32 R212, R3, -0x2daee0ad, RZ ;  /* 0xd2511f5303d47825 */ /* 0x000fe200078e00ff */
[----:B--2---:R-:W-:Y:S02]  /*1eb70*/  FMNMX.FTZ R135, R135, R12, !PT ;  /* 0x0000000c87877209 */ /* 0x004fe40007810000 */
[----:B------:R-:W-:Y:S02]  /*1eb80*/  LOP3.LUT R8, R5, UR9, R8, 0x96, !PT ;  /* 0x0000000905087c12 */ /* 0x000fe4000f8e9608 */
[----:B------:R-:W-:Y:S01]  /*1eb90*/  LOP3.LUT R172, R213, UR7, R4, 0x96, !PT ;  /* 0x00000007d5ac7c12 */ /* 0x000fe2000f8e9604 */
[----:B------:R-:W2:Y:S02]  /*1eba0*/  SHFL.BFLY PT, R6, R135, 0x1, 0x1f ;  /* 0x0c201f0087067f89 */ /* 0x000ea400000e0000 */
[----:B------:R-:W-:Y:S01]  /*1ebb0*/  IMAD.WIDE.U32 R184, R8, -0x326172a9, RZ ;  /* 0xcd9e8d5708b87825 */ /* 0x000fe200078e00ff */
[----:B-----5:R-:W-:Y:S03]  /*1ebc0*/  FMNMX.FTZ R134, R134, R15, !PT ;  /* 0x0000000f86867209 */ /* 0x020fe60007810000 */
[----:B------:R-:W-:Y:S01]  /*1ebd0*/  IMAD.WIDE.U32 R172, R172, -0x326172a9, RZ ;  /* 0xcd9e8d57acac7825 */ /* 0x000fe200078e00ff */
[----:B------:R-:W-:Y:S01]  /*1ebe0*/  LOP3.LUT R233, R185, UR8, R10, 0x96, !PT ;  /* 0x00000008b9e97c12 */ /* 0x000fe2000f8e960a */
[----:B------:R-:W5:Y:S03]  /*1ebf0*/  SHFL.BFLY PT, R4, R132, 0x1, 0x1f ;  /* 0x0c201f0084047f89 */ /* 0x000f6600000e0000 */
[----:B------:R-:W-:Y:S02]  /*1ec00*/  LOP3.LUT R5, R173, UR17, R184, 0x96, !PT ;  /* 0x00000011ad057c12 */ /* 0x000fe4000f8e96b8 */
[----:B---3--:R-:W-:Y:S02]  /*1ec10*/  FMNMX.FTZ R133, R0, R133, !PT ;  /* 0x0000008500857209 */ /* 0x008fe40007810000 */
[C---:B------:R-:W-:Y:S01]  /*1ec20*/  LOP3.LUT R0, R5.reuse, 0xffff, RZ, 0xc0, !PT ;  /* 0x0000ffff05007812 */ /* 0x040fe200078ec0ff */
[----:B------:R-:W3:Y:S01]  /*1ec30*/  SHFL.BFLY PT, R7, R134, 0x1, 0x1f ;  /* 0x0c201f0086077f89 */ /* 0x000ee200000e0000 */
[----:B------:R-:W-:Y:S01]  /*1ec40*/  LOP3.LUT R3, R5, 0xff, RZ, 0xc0, !PT ;  /* 0x000000ff05037812 */ /* 0x000fe200078ec0ff */
[C---:B------:R-:W-:Y:S01]  /*1ec50*/  FMUL.FTZ R8, R133.reuse, c[0x0][0x23c] ;  /* 0x00008f0085087a20 */ /* 0x040fe20000410000 */
[----:B------:R-:W-:Y:S02]  /*1ec60*/  SHF.R.U32.HI R0, RZ, 0x8, R0 ;  /* 0x00000008ff007819 */ /* 0x000fe40000011600 */
[C---:B------:R-:W-:Y:S02]  /*1ec70*/  FSETP.NEU.FTZ.AND P1, PT, R133.reuse, -INF , PT ;  /* 0xff8000008500780b */ /* 0x040fe40003f3d000 */
[----:B-1----:R-:W-:Y:S02]  /*1ec80*/  ISETP.GE.U32.AND P6, PT, R18, R3, PT ;  /* 0x000000031200720c */ /* 0x002fe40003fc6070 */
[----:B------:R-:W-:Y:S02]  /*1ec90*/  LOP3.LUT R3, R0, 0xffff, RZ, 0xc0, !PT ;  /* 0x0000ffff00037812 */ /* 0x000fe400078ec0ff */
[----:B------:R-:W-:Y:S02]  /*1eca0*/  FSEL R0, R133, RZ, P1 ;  /* 0x000000ff85007208 */ /* 0x000fe40000800000 */
[----:B--2---:R-:W-:Y:S02]  /*1ecb0*/  FMNMX.FTZ R135, R135, R6, !PT ;  /* 0x0000000687877209 */ /* 0x004fe40007810000 */
[----:B------:R-:W-:Y:S01]  /*1ecc0*/  ISETP.GE.U32.AND P5, PT, R18, R3, PT ;  /* 0x000000031200720c */ /* 0x000fe20003fa6070 */
[----:B------:R-:W-:Y:S01]  /*1ecd0*/  FADD.FTZ R3, -R0, R2 ;  /* 0x0000000200037221 */ /* 0x000fe20000010100 */
[----:B-----5:R-:W-:Y:S02]  /*1ece0*/  FMNMX.FTZ R132, R132, R4, !PT ;  /* 0x0000000484847209 */ /* 0x020fe40007810000 */
[C---:B------:R-:W-:Y:S02]  /*1ecf0*/  FSETP.NEU.FTZ.AND P2, PT, R135.reuse, -INF , PT ;  /* 0xff8000008700780b */ /* 0x040fe40003f5d000 */
[----:B------:R-:W-:Y:S02]  /*1ed00*/  FSETP.NEU.FTZ.AND P0, PT, R132, -INF , PT ;  /* 0xff8000008400780b */ /* 0x000fe40003f1d000 */
[--C-:B------:R-:W-:Y:S02]  /*1ed10*/  SHF.R.U32.HI R4, RZ, 0x18, R5.reuse ;  /* 0x00000018ff047819 */ /* 0x100fe40000011605 */
[----:B---3--:R-:W-:Y:S01]  /*1ed20*/  FMNMX.FTZ R134, R134, R7, !PT ;  /* 0x0000000786867209 */ /* 0x008fe20007810000 */
[C---:B------:R-:W-:Y:S01]  /*1ed30*/  FMUL.FTZ R7, R135.reuse, c[0x0][0x23c] ;  /* 0x00008f0087077a20 */ /* 0x040fe20000410000 */
[----:B------:R-:W-:Y:S02]  /*1ed40*/  FSEL R0, R132, RZ, P0 ;  /* 0x000000ff84007208 */ /* 0x000fe40000000000 */
[----:B------:R-:W-:Y:S02]  /*1ed50*/  FSEL R2, R135, RZ, P2 ;  /* 0x000000ff87027208 */ /* 0x000fe40001000000 */
[----:B------:R-:W-:Y:S02]  /*1ed60*/  FSEL R7, R7, RZ, P2 ;  /* 0x000000ff07077208 */ /* 0x000fe40001000000 */
[----:B------:R-:W-:Y:S01]  /*1ed70*/  ISETP.GE.U32.AND P2, PT, R18, R4, PT ;  /* 0x000000041200720c */ /* 0x000fe20003f46070 */
[----:B------:R-:W-:Y:S01]  /*1ed80*/  FADD.FTZ R4, -R0, R136 ;  /* 0x0000008800047221 */ /* 0x000fe20000010100 */
[----:B------:R-:W-:Y:S01]  /*1ed90*/  SHF.R.U32.HI R5, RZ, 0x10, R5 ;  /* 0x00000010ff057819 */ /* 0x000fe20000011605 */
[----:B------:R-:W-:Y:S01]  /*1eda0*/  FMUL.FTZ R0, R134, c[0x0][0x23c] ;  /* 0x00008f0086007a20 */ /* 0x000fe20000410000 */
[----:B------:R-:W-:Y:S01]  /*1edb0*/  FSEL R8, R8, RZ, P1 ;  /* 0x000000ff08087208 */ /* 0x000fe20000800000 */
[--C-:B------:R-:W-:Y:S01]  /*1edc0*/  FFMA.FTZ R226, R21, c[0x0][0x23c], -R7.reuse ;  /* 0x00008f0015e27a23 */ /* 0x100fe20000010807 */
[----:B------:R-:W-:Y:S01]  /*1edd0*/  FSETP.NEU.FTZ.AND P1, PT, R134, -INF , PT ;  /* 0xff8000008600780b */ /* 0x000fe20003f3d000 */
[----:B------:R-:W-:Y:S01]  /*1ede0*/  FFMA.FTZ R224, R20, c[0x0][0x23c], -R7 ;  /* 0x00008f0014e07a23 */ /* 0x000fe20000010807 */
[----:B------:R-:W-:Y:S01]  /*1edf0*/  LOP3.LUT R6, R5, 0xff, RZ, 0xc0, !PT ;  /* 0x000000ff05067812 */ /* 0x000fe200078ec0ff */
[----:B------:R-:W-:Y:S01]  /*1ee00*/  FADD.FTZ R5, -R2, R137 ;  /* 0x0000008902057221 */ /* 0x000fe20000010100 */
[----:B------:R-:W-:Y:S01]  /*1ee10*/  FSEL R2, R0, RZ, P1 ;  /* 0x000000ff00027208 */ /* 0x000fe20000800000 */
[--C-:B------:R-:W-:Y:S01]  /*1ee20*/  FFMA.FTZ R185, R178, c[0x0][0x23c], -R8.reuse ;  /* 0x00008f00b2b97a23 */ /* 0x100fe20000010808 */
[----:B------:R-:W-:Y:S01]  /*1ee30*/  FSEL R0, R134, RZ, P1 ;  /* 0x000000ff86007208 */ /* 0x000fe20000800000 */
[----:B------:R-:W-:Y:S01]  /*1ee40*/  FFMA.FTZ R232, R25, c[0x0][0x23c], -R8 ;  /* 0x00008f0019e87a23 */ /* 0x000fe20000010808 */
[----:B------:R-:W-:Y:S01]  /*1ee50*/  ISETP.GE.U32.AND P1, PT, R18, R6, PT ;  /* 0x000000061200720c */ /* 0x000fe20003f26070 */
[----:B------:R-:W-:Y:S02]  /*1ee60*/  FFMA.FTZ R15, R176, c[0x0][0x23c], -R2 ;  /* 0x00008f00b00f7a23 */ /* 0x000fe40000010802 */
[----:B------:R-:W-:Y:S01]  /*1ee70*/  FADD.FTZ R6, -R0, R138 ;  /* 0x0000008a00067221 */ /* 0x000fe20000010100 */
[----:B----4-:R-:W-:Y:S01]  /*1ee80*/  LOP3.LUT R0, R207, UR15, R222, 0x96, !PT ;  /* 0x0000000fcf007c12 */ /* 0x010fe2000f8e96de */
[--C-:B------:R-:W-:Y:S01]  /*1ee90*/  FFMA.FTZ R12, R139, c[0x0][0x23c], -R7.reuse ;  /* 0x00008f008b0c7a23 */ /* 0x100fe20000010807 */
[----:B------:R-:W-:Y:S01]  /*1eea0*/  MUFU.EX2 R138, R15 ;  /* 0x0000000f008a7308 */ /* 0x000fe20000000800 */
[--C-:B------:R-:W-:Y:S02]  /*1eeb0*/  FFMA.FTZ R13, R175, c[0x0][0x23c], -R7.reuse ;  /* 0x00008f00af0d7a23 */ /* 0x100fe40000010807 */
[----:B------:R-:W-:Y:S04]  /*1eec0*/  IMAD.WIDE.U32 R20, R0, -0x2daee0ad, RZ ;  /* 0xd2511f5300147825 */ /* 0x000fe800078e00ff */
[----:B------:R-:W-:Y:S01]  /*1eed0*/  FFMA.FTZ R0, R179, c[0x0][0x23c], -R8 ;  /* 0x00008f00b3007a23 */ /* 0x000fe20000010808 */
[----:B------:R-:W-:Y:S01]  /*1eee0*/  LOP3.LUT R10, R21, UR13, R228, 0x96, !PT ;  /* 0x0000000d150a7c12 */ /* 0x000fe2000f8e96e4 */
[--C-:B------:R-:W-:Y:S01]  /*1eef0*/  FFMA.FTZ R234, R32, c[0x0][0x23c], -R7.reuse ;  /* 0x00008f0020ea7a23 */ /* 0x100fe20000010807 */
[----:B------:R-:W-:Y:S01]  /*1ef00*/  MUFU.EX2 R139, R13 ;  /* 0x0000000d008b7308 */ /* 0x000fe20000000800 */
[--C-:B------:R-:W-:Y:S02]  /*1ef10*/  FFMA.FTZ R235, R33, c[0x0][0x23c], -R7.reuse ;  /* 0x00008f0021eb7a23 */ /* 0x100fe40000010807 */
[--C-:B------:R-:W-:Y:S02]  /*1ef20*/  FFMA.FTZ R223, R16, c[0x0][0x23c], -R7.reuse ;  /* 0x00008f0010df7a23 */ /* 0x100fe40000010807 */
[----:B------:R-:W-:Y:S02]  /*1ef30*/  FFMA.FTZ R222, R17, c[0x0][0x23c], -R7 ;  /* 0x00008f0011de7a23 */ /* 0x000fe40000010807 */
[----:B------:R-:W-:Y:S02]  /*1ef40*/  FMUL.FTZ R7, R132, c[0x0][0x23c] ;  /* 0x00008f0084077a20 */ /* 0x000fe40000410000 */
[----:B------:R-:W-:Y:S01]  /*1ef50*/  FFMA.FTZ R179, R177, c[0x0][0x23c], -R8 ;  /* 0x00008f00b1b37a23 */ /* 0x000fe20000010808 */
[----:B------:R1:W-:Y:S01]  /*1ef60*/  MUFU.EX2 R176, R0 ;  /* 0x0000000000b07308 */ /* 0x0003e20000000800 */
[----:B------:R-:W-:Y:S01]  /*1ef70*/  IMAD.WIDE.U32 R10, R10, -0x326172a9, RZ ;  /* 0xcd9e8d570a0a7825 */ /* 0x000fe200078e00ff */
[----:B------:R-:W-:Y:S03]  /*1ef80*/  FSEL R7, R7, RZ, P0 ;  /* 0x000000ff07077208 */ /* 0x000fe60000000000 */
[--C-:B------:R-:W-:Y:S02]  /*1ef90*/  FFMA.FTZ R205, R19, c[0x0][0x23c], -R2.reuse ;  /* 0x00008f0013cd7a23 */ /* 0x100fe40000010802 */
[----:B------:R-:W-:Y:S03]  /*1efa0*/  IMAD.WIDE.U32 R136, R9, -0x326172a9, RZ ;  /* 0xcd9e8d5709887825 */ /* 0x000fe600078e00ff */
[----:B------:R-:W-:Y:S01]  /*1efb0*/  MUFU.EX2 R19, R12 ;  /* 0x0000000c00137308 */ /* 0x000fe20000000800 */
[----:B------:R-:W-:Y:S01]  /*1efc0*/  FFMA.FTZ R227, R23, c[0x0][0x23c], -R2 ;  /* 0x00008f0017e37a23 */ /* 0x000fe20000010802 */
[----:B------:R-:W-:Y:S01]  /*1efd0*/  LOP3.LUT R9, R137, UR14, R206, 0x96, !PT ;  /* 0x0000000e89097c12 */ /* 0x000fe2000f8e96ce */
[--C-:B------:R-:W-:Y:S01]  /*1efe0*/  FFMA.FTZ R181, R181, c[0x0][0x23c], -R8.reuse ;  /* 0x00008f00b5b57a23 */ /* 0x100fe20000010808 */
[----:B------:R-:W-:Y:S01]  /*1eff0*/  IADD3 R206, P0, R186, UR35, RZ ;  /* 0x00000023bace7c10 */ /* 0x000fe2000ff1e0ff */
[--C-:B------:R-:W-:Y:S02]  /*1f000*/  FFMA.FTZ R229, R24, c[0x0][0x23c], -R8.reuse ;  /* 0x00008f0018e57a23 */ /* 0x100fe40000010808 */
[--C-:B------:R-:W-:Y:S01]  /*1f010*/  FFMA.FTZ R240, R28, c[0x0][0x23c], -R8.reuse ;  /* 0x00008f001cf07a23 */ /* 0x100fe20000010808 */
[----:B------:R-:W-:Y:S01]  /*1f020*/  IADD3.X R207, R187, UR34, RZ, P0, !PT ;  /* 0x00000022bbcf7c10 */ /* 0x000fe200087fe4ff */
[----:B------:R-:W-:Y:S01]  /*1f030*/  FFMA.FTZ R241, R29, c[0x0][0x23c], -R8 ;  /* 0x00008f001df17a23 */ /* 0x000fe20000010808 */
[----:B------:R-:W-:Y:S01]  /*1f040*/  LOP3.LUT R8, R11, UR12, R136, 0x96, !PT ;  /* 0x0000000c0b087c12 */ /* 0x000fe2000f8e9688 */
[----:B------:R-:W-:Y:S04]  /*1f050*/  IMAD.WIDE.U32 R16, R9, -0x2daee0ad, RZ ;  /* 0xd2511f5309107825 */ /* 0x000fe800078e00ff */
[--C-:B-1----:R-:W-:Y:S02]  /*1f060*/  FFMA.FTZ R0, R180, c[0x0][0x23c], -R7.reuse ;  /* 0x00008f00b4007a23 */ /* 0x102fe40000010807 */
[----:B------:R-:W-:Y:S02]  /*1f070*/  IMAD.WIDE.U32 R8, R8, -0x2daee0ad, RZ ;  /* 0xd2511f5308087825 */ /* 0x000fe400078e00ff */
[----:B------:R1:W-:Y:S02]  /*1f080*/  MUFU.EX2 R177, R0 ;  /* 0x0000000000b17308 */ /* 0x0003e40000000800 */
[--C-:B------:R-:W-:Y:S02]  /*1f090*/  FFMA.FTZ R180, R26, c[0x0][0x23c], -R7.reuse ;  /* 0x00008f001ab47a23 */ /* 0x100fe40000010807 */
[--C-:B------:R-:W-:Y:S02]  /*1f0a0*/  FFMA.FTZ R228, R27, c[0x0][0x23c], -R7.reuse ;  /* 0x00008f001be47a23 */ /* 0x100fe40000010807 */
[--C-:B------:R-:W-:Y:S02]  /*1f0b0*/  FFMA.FTZ R18, R174, c[0x0][0x23c], -R2.reuse ;  /* 0x00008f00ae127a23 */ /* 0x100fe40000010802 */
[--C-:B------:R-:W-:Y:S02]  /*1f0c0*/  FFMA.FTZ R213, R14, c[0x0][0x23c], -R2.reuse ;  /* 0x00008f000ed57a23 */ /* 0x100fe40000010802 */
[--C-:B------:R-:W-:Y:S02]  /*1f0d0*/  FFMA.FTZ R225, R22, c[0x0][0x23c], -R2.reuse ;  /* 0x00008f0016e17a23 */ /* 0x100fe40000010802 */
[----:B------:R-:W-:Y:S01]  /*1f0e0*/  MUFU.EX2 R18, R18 ;  /* 0x0000001200127308 */ /* 0x000fe20000000800 */
[--C-:B------:R-:W-:Y:S02]  /*1f0f0*/  FFMA.FTZ R236, R34, c[0x0][0x23c], -R2.reuse ;  /* 0x00008f0022ec7a23 */ /* 0x100fe40000010802 */
[----:B------:R-:W-:Y:S01]  /*1f100*/  FFMA.FTZ R238, R35, c[0x0][0x23c], -R2 ;  /* 0x00008f0023ee7a23 */ /* 0x000fe20000010802 */
[----:B------:R-:W-:Y:S01]  /*1f110*/  LOP3.LUT R2, R9, UR9, R16, 0x96, !PT ;  /* 0x0000000909027c12 */ /* 0x000fe2000f8e9610 */
[----:B------:R-:W-:Y:S02]  /*1f120*/  FMUL.FTZ R6, R6, c[0x0][0x23c] ;  /* 0x00008f0006067a20 */ /* 0x000fe40000410000 */
[--C-:B------:R-:W-:Y:S02]  /*1f130*/  FFMA.FTZ R237, R30, c[0x0][0x23c], -R7.reuse ;  /* 0x00008f001eed7a23 */ /* 0x100fe40000010807 */
[----:B------:R-:W-:Y:S01]  /*1f140*/  IMAD.WIDE.U32 R174, R2, -0x326172a9, RZ ;  /* 0xcd9e8d5702ae7825 */ /* 0x000fe200078e00ff */
[----:B-1----:R-:W-:Y:S03]  /*1f150*/  LOP3.LUT R0, R17, UR11, R20, 0x96, !PT ;  /* 0x0000000b11007c12 */ /* 0x002fe6000f8e9614 */
[----:B------:R-:W-:Y:S02]  /*1f160*/  FMUL.FTZ R2, R4, c[0x0][0x23c] ;  /* 0x00008f0004027a20 */ /* 0x000fe40000410000 */
[--C-:B------:R-:W-:Y:S02]  /*1f170*/  FFMA.FTZ R239, R31, c[0x0][0x23c], -R7.reuse ;  /* 0x00008f001fef7a23 */ /* 0x100fe40000010807 */
[----:B------:R-:W-:Y:S02]  /*1f180*/  IMAD.WIDE.U32 R12, R0, -0x326172a9, RZ ;  /* 0xcd9e8d57000c7825 */ /* 0x000fe400078e00ff */
[----:B------:R-:W1:Y:S02]  /*1f190*/  MUFU.EX2 R2, R2 ;  /* 0x0000000200027308 */ /* 0x000e640000000800 */
[----:B------:R-:W-:Y:S01]  /*1f1a0*/  FMUL.FTZ R0, R3, c[0x0][0x23c] ;  /* 0x00008f0003007a20 */ /* 0x000fe20000410000 */
[----:B------:R-:W-:Y:S01]  /*1f1b0*/  LOP3.LUT R10, R13, UR10, R10, 0x96, !PT ;  /* 0x0000000a0d0a7c12 */ /* 0x000fe2000f8e960a */
[----:B------:R-:W-:Y:S02]  /*1f1c0*/  FMUL.FTZ R3, R5, c[0x0][0x23c] ;  /* 0x00008f0005037a20 */ /* 0x000fe40000410000 */
[--C-:B------:R-:W-:Y:S02]  /*1f1d0*/  FFMA.FTZ R204, R204, c[0x0][0x23c], -R7.reuse ;  /* 0x00008f00cccc7a23 */ /* 0x100fe40000010807 */
[----:B------:R-:W-:Y:S02]  /*1f1e0*/  IMAD.WIDE.U32 R230, R10, -0x2daee0ad, RZ ;  /* 0xd2511f530ae67825 */ /* 0x000fe400078e00ff */
[----:B------:R-:W2:Y:S02]  /*1f1f0*/  MUFU.EX2 R0, R0 ;  /* 0x0000000000007308 */ /* 0x000ea40000000800 */
[--C-:B------:R-:W-:Y:S01]  /*1f200*/  FFMA.FTZ R183, R183, c[0x0][0x23c], -R7.reuse ;  /* 0x00008f00b7b77a23 */ /* 0x100fe20000010807 */
[----:B------:R-:W-:Y:S01]  /*1f210*/  LOP3.LUT R178, R231, UR7, R8, 0x96, !PT ;  /* 0x00000007e7b27c12 */ /* 0x000fe2000f8e9608 */
[----:B------:R-:W-:Y:S01]  /*1f220*/  FFMA.FTZ R182, R182, c[0x0][0x23c], -R7 ;  /* 0x00008f00b6b67a23 */ /* 0x000fe20000010807 */
[----:B------:R-:W-:Y:S01]  /*1f230*/  LOP3.LUT R231, R175, UR8, R12, 0x96, !PT ;  /* 0x00000008afe77c12 */ /* 0x000fe2000f8e960c */
[C---:B-1----:R-:W-:Y:S02]  /*1f240*/  FMUL.FTZ R11, R2.reuse, R155 ;  /* 0x0000009b020b7220 */ /* 0x042fe40000410000 */
[C---:B------:R-:W-:Y:S02]  /*1f250*/  FMUL.FTZ R10, R2.reuse, R154 ;  /* 0x0000009a020a7220 */ /* 0x040fe40000410000 */
[C---:B------:R-:W-:Y:S02]  /*1f260*/  FMUL.FTZ R14, R2.reuse, R150 ;  /* 0x00000096020e7220 */ /* 0x040fe40000410000 */
[C---:B------:R-:W-:Y:S02]  /*1f270*/  FMUL.FTZ R15, R2.reuse, R151 ;  /* 0x00000097020f7220 */ /* 0x040fe40000410000 */
[----:B------:R-:W-:Y:S02]  /*1f280*/  FMUL.FTZ R30, R2, R142 ;  /* 0x0000008e021e7220 */ /* 0x000fe40000410000 */
[----:B--2---:R-:W-:Y:S02]  /*1f290*/  FMUL.FTZ R8, R0, R152 ;  /* 0x0000009800087220 */ /* 0x004fe40000410000 */
[----:B------:R-:W-:Y:S02]  /*1f2a0*/  FFMA.FTZ R152, R2, R209, R177 ;  /* 0x000000d102987223 */ /* 0x000fe400000100b1 */
[----:B------:R1:W2:Y:S01]  /*1f2b0*/  LDL.S16 R209, [R1+0x28] ;  /* 0x0000280001d17983 */ /* 0x0002a20000100600 */
[C---:B------:R-:W-:Y:S02]  /*1f2c0*/  FMUL.FTZ R12, R0.reuse, R148 ;  /* 0x00000094000c7220 */ /* 0x040fe40000410000 */
[C---:B------:R-:W-:Y:S01]  /*1f2d0*/  FFMA.FTZ R175, R0.reuse, R208, R176 ;  /* 0x000000d000af7223 */ /* 0x040fe200000100b0 */
[----:B------:R1:W3:Y:S01]  /*1f2e0*/  LDL.S16 R148, [R1+0x20] ;  /* 0x0000200001947983 */ /* 0x0002e20000100600 */
[C---:B------:R-:W-:Y:S02]  /*1f2f0*/  FMUL.FTZ R9, R0.reuse, R153 ;  /* 0x0000009900097220 */ /* 0x040fe40000410000 */
[C---:B------:R-:W-:Y:S01]  /*1f300*/  FMUL.FTZ R13, R0.reuse, R149 ;  /* 0x00000095000d7220 */ /* 0x040fe20000410000 */
[----:B------:R1:W4:Y:S01]  /*1f310*/  LDL.S16 R208, [R1+0x34] ;  /* 0x0000340001d07983 */ /* 0x0003220000100600 */
[----:B------:R-:W-:Y:S01]  /*1f320*/  FMUL.FTZ R24, R0, R144 ;  /* 0x0000009000187220 */ /* 0x000fe20000410000 */
[----:B------:R-:W-:Y:S01]  /*1f330*/  IADD3 R144, P0, R206, UR42, RZ ;  /* 0x0000002ace907c10 */ /* 0x000fe2000ff1e0ff */
[C---:B------:R-:W-:Y:S02]  /*1f340*/  FMUL.FTZ R25, R0.reuse, R145 ;  /* 0x0000009100197220 */ /* 0x040fe40000410000 */
[C---:B------:R-:W-:Y:S01]  /*1f350*/  FMUL.FTZ R28, R0.reuse, R140 ;  /* 0x0000008c001c7220 */ /* 0x040fe20000410000 */
[----:B------:R-:W-:Y:S01]  /*1f360*/  IADD3.X R145, R207, UR36, RZ, P0, !PT ;  /* 0x00000024cf917c10 */ /* 0x000fe200087fe4ff */
        /* <DEDUP_REMOVED lines=25> */
[----:B------:R5:W1:Y:S01]  /*1f500*/  MUFU.EX2 R0, R3 ;  /* 0x0000000300007308 */ /* 0x000a620000000800 */
        /* <DEDUP_REMOVED lines=12> */
[----:B-----5:R-:W-:Y:S01]  /*1f5d0*/  F2FP.BF16.PACK_AB R3, R138, R18 ;  /* 0x000000128a03723e */ /* 0x020fe200000010ff */
[C---:B------:R-:W-:Y:S02]  /*1f5e0*/  FMUL.FTZ R95, R2.reuse, R95 ;  /* 0x0000005f025f7220 */ /* 0x040fe40000410000 */
[C---:B------:R-:W-:Y:S01]  /*1f5f0*/  FMUL.FTZ R26, R2.reuse, R146 ;  /* 0x00000092021a7220 */ /* 0x040fe20000410000 */
[C---:B------:R-:W-:Y:S01]  /*1f600*/  PRMT R136, R3.reuse, 0x7632, R136 ;  /* 0x0000763203887816 */ /* 0x040fe20000000088 */
[C---:B------:R-:W-:Y:S01]  /*1f610*/  FMUL.FTZ R27, R2.reuse, R147 ;  /* 0x00000093021b7220 */ /* 0x040fe20000410000 */
[----:B------:R-:W-:Y:S01]  /*1f620*/  @!P1 HFMA2.BF16_V2 R250, -RZ.H0_H0, RZ.H0_H0, -R3.H0_H0 ;  /* 0x200000fffffa9231 */ /* 0x000fe20000340903 */
[C---:B------:R-:W-:Y:S01]  /*1f630*/  FMUL.FTZ R58, R2.reuse, R58 ;  /* 0x0000003a023a7220 */ /* 0x040fe20000410000 */
[----:B------:R-:W-:Y:S01]  /*1f640*/  PRMT R140, R3, 0x5410, R136 ;  /* 0x00005410038c7816 */ /* 0x000fe20000000088 */
[----:B------:R-:W-:Y:S01]  /*1f650*/  FMUL.FTZ R59, R2, R59 ;  /* 0x0000003b023b7220 */ /* 0x000fe20000410000 */
[----:B------:R-:W-:Y:S01]  /*1f660*/  MUFU.EX2 R146, R224 ;  /* 0x000000e000927308 */ /* 0x000fe20000000800 */
[----:B------:R-:W-:Y:S01]  /*1f670*/  @!P1 PRMT R3, R250, 0x5410, RZ ;  /* 0x00005410fa039816 */ /* 0x000fe200000000ff */
        /* <DEDUP_REMOVED lines=10> */
[----:B------:R-:W-:Y:S02]  /*1f720*/  FMUL.FTZ R127, R2, R127 ;  /* 0x0000007f027f7220 */ /* 0x000fe40000410000 */
[----:B------:R-:W5:Y:S01]  /*1f730*/  MUFU.EX2 R2, R6 ;  /* 0x0000000600027308 */ /* 0x000f620000000800 */
[C---:B-1----:R-:W-:Y:S02]  /*1f740*/  FMUL.FTZ R21, R0.reuse, R161 ;  /* 0x000000a100157220 */ /* 0x042fe40000410000 */
[C---:B------:R-:W-:Y:S02]  /*1f750*/  FFMA.FTZ R149, R0.reuse, R211, R19 ;  /* 0x000000d300957223 */ /* 0x040fe40000010013 */
[C---:B------:R-:W-:Y:S02]  /*1f760*/  FMUL.FTZ R4, R0.reuse, R168 ;  /* 0x000000a800047220 */ /* 0x040fe40000410000 */
[C---:B------:R-:W-:Y:S02]  /*1f770*/  FMUL.FTZ R5, R0.reuse, R169 ;  /* 0x000000a900057220 */ /* 0x040fe40000410000 */
[C---:B------:R-:W-:Y:S01]  /*1f780*/  FMUL.FTZ R16, R0.reuse, R164 ;  /* 0x000000a400107220 */ /* 0x040fe20000410000 */
[----:B------:R-:W1:Y:S01]  /*1f790*/  LDC.U8 R169, c[0x0][0x2d8] ;  /* 0x0000b600ffa97b82 */ /* 0x000e620000000000 */
        /* <DEDUP_REMOVED lines=32> */
[C---:B-----5:R-:W-:Y:S02]  /*1f9a0*/  FMUL.FTZ R23, R2.reuse, R163 ;  /* 0x000000a302177220 */ /* 0x060fe40000410000 */
[----:B------:R-:W-:Y:S01]  /*1f9b0*/  FFMA.FTZ R137, R2, R210, R18 ;  /* 0x000000d202897223 */ /* 0x000fe20000010012 */
[----:B------:R-:W-:Y:S01]  /*1f9c0*/  IADD3 R210, P0, R186, UR38, RZ ;  /* 0x00000026bad27c10 */ /* 0x000fe2000ff1e0ff */
[C---:B------:R-:W-:Y:S02]  /*1f9d0*/  FMUL.FTZ R18, R2.reuse, R166 ;  /* 0x000000a602127220 */ /* 0x040fe40000410000 */
[C---:B------:R-:W-:Y:S01]  /*1f9e0*/  FMUL.FTZ R6, R2.reuse, R170 ;  /* 0x000000aa02067220 */ /* 0x040fe20000410000 */
[----:B------:R-:W-:Y:S01]  /*1f9f0*/  IADD3.X R211, R187, UR37, RZ, P0, !PT ;  /* 0x00000025bbd37c10 */ /* 0x000fe200087fe4ff */
        /* <DEDUP_REMOVED lines=32> */
[----:B------:R-:W-:Y:S01]  /*1fc00*/  PRMT R2, R0, 0x7610, R2 ;  /* 0x0000761000027816 */ /* 0x000fe20000000002 */
[----:B------:R-:W-:Y:S01]  /*1fc10*/  IMAD.WIDE.U32 R142, R178, -0x326172a9, RZ ;  /* 0xcd9e8d57b28e7825 */ /* 0x000fe200078e00ff */
[----:B------:R-:W-:Y:S03]  /*1fc20*/  PRMT R0, R0, 0x7632, R0 ;  /* 0x0000763200007816 */ /* 0x000fe60000000000 */
[----:B------:R-:W-:Y:S01]  /*1fc30*/  FADD.FTZ R153, R138, R137 ;  /* 0x000000898a997221 */ /* 0x000fe20000010000 */
[----:B------:R-:W-:Y:S01]  /*1fc40*/  PRMT R137, R2, 0x5410, R0 ;  /* 0x0000541002897816 */ /* 0x000fe20000000000 */
[----:B------:R-:W-:Y:S01]  /*1fc50*/  @!P5 HFMA2.BF16_V2 R251, -RZ.H0_H0, RZ.H0_H0, -R0.H0_H0 ;  /* 0x200000fffffbd231 */ /* 0x000fe20000340900 */
[----:B------:R-:W-:Y:S01]  /*1fc60*/  LOP3.LUT R138, R143, UR17, R174, 0x96, !PT ;  /* 0x000000118f8a7c12 */ /* 0x000fe2000f8e96ae */
[----:B------:R-:W-:Y:S01]  /*1fc70*/  @!P6 HFMA2.BF16_V2 R252, -RZ.H0_H0, RZ.H0_H0, -R2.H0_H0 ;  /* 0x200000fffffce231 */ /* 0x000fe20000340902 */
[----:B------:R-:W-:Y:S02]  /*1fc80*/  FADD.FTZ R149, R139, R149 ;  /* 0x000000958b957221 */ /* 0x000fe40000010000 */
[----:B------:R-:W-:Y:S01]  /*1fc90*/  @!P5 PRMT R0, R251, 0x5410, RZ ;  /* 0x00005410fb00d816 */ /* 0x000fe200000000ff */
[----:B------:R-:W5:Y:S01]  /*1fca0*/  MUFU.EX2 R139, R181 ;  /* 0x000000b5008b7308 */ /* 0x000f620000000800 */
[----:B------:R-:W-:Y:S03]  /*1fcb0*/  @!P6 PRMT R2, R252, 0x5410, RZ ;  /* 0x00005410fc02e816 */ /* 0x000fe600000000ff */
[----:B------:R1:W-:Y:S04]  /*1fcc0*/  STG.E.U16 [R186.64+0x2], R0 ;  /* 0x00000200ba007986 */ /* 0x0003e8000c10151c */
[----:B------:R3:W-:Y:S04]  /*1fcd0*/  STG.E.U16 [R186.64], R2 ;  /* 0x00000002ba007986 */ /* 0x0007e8000c10151c */
[----:B------:R3:W-:Y:S01]  /*1fce0*/  STG.E.U16 [R206.64], R3 ;  /* 0x00000003ce007986 */ /* 0x0007e2000c10151c */
[----:B-----5:R-:W-:Y:S01]  /*1fcf0*/  FADD.FTZ R151, R139, R175 ;  /* 0x000000af8b977221 */ /* 0x020fe20000010000 */
[----:B-1----:R-:W-:Y:S01]  /*1fd00*/  LOP3.LUT R0, R138, 0xff, RZ, 0xc0, !PT ;  /* 0x000000ff8a007812 */ /* 0x002fe200078ec0ff */
[----:B--2---:R-:W-:Y:S03]  /*1fd10*/  @!P2 HFMA2.BF16_V2 R209, -RZ.H0_H0, RZ.H0_H0, -R136.H0_H0 ;  /* 0x200000ffffd1a231 */ /* 0x004fe60000340988 */
[----:B------:R-:W-:Y:S02]  /*1fd20*/  ISETP.GE.U32.AND P1, PT, R169, R0, PT ;  /* 0x00000000a900720c */ /* 0x000fe40003f26070 */
[----:B------:R-:W-:Y:S02]  /*1fd30*/  F2FP.BF16.PACK_AB R0, R139, R176 ;  /* 0x000000b08b00723e */ /* 0x000fe400000010ff */
[----:B------:R-:W-:Y:S01]  /*1fd40*/  PRMT R141, R209, 0x7610, R141 ;  /* 0x00007610d18d7816 */ /* 0x000fe2000000008d */
[----:B------:R-:W-:Y:S01]  /*1fd50*/  @!P2 STL.S16 [R1+0x28], R209 ;  /* 0x000028d10100a387 */ /* 0x000fe20000100600 */
[C---:B---3--:R-:W-:Y:S01]  /*1fd60*/  PRMT R2, R0.reuse, 0x7632, R2 ;  /* 0x0000763200027816 */ /* 0x048fe20000000002 */
[----:B------:R-:W-:Y:S01]  /*1fd70*/  MUFU.EX2 R139, R179 ;  /* 0x000000b3008b7308 */ /* 0x000fe20000000800 */
[----:B------:R-:W-:Y:S02]  /*1fd80*/  @!P2 PRMT R136, R141, 0x5410, RZ ;  /* 0x000054108d88a816 */ /* 0x000fe400000000ff */
[----:B------:R-:W-:Y:S03]  /*1fd90*/  PRMT R147, R0, 0x5410, R2 ;  /* 0x0000541000937816 */ /* 0x000fe60000000002 */
[----:B------:R-:W-:Y:S01]  /*1fda0*/  @!P1 HFMA2.BF16_V2 R148, -RZ.H0_H0, RZ.H0_H0, -R0.H0_H0 ;  /* 0x200000ffff949231 */ /* 0x000fe20000340900 */
[----:B------:R1:W-:Y:S04]  /*1fdb0*/  STG.E.U16 [R206.64+0x2], R136 ;  /* 0x00000288ce007986 */ /* 0x0003e8000c10151c */
[----:B------:R-:W-:Y:S01]  /*1fdc0*/  PRMT R3, R148, 0x7610, R3 ;  /* 0x0000761094037816 */ /* 0x000fe20000000003 */
[----:B------:R-:W-:Y:S03]  /*1fdd0*/  @!P1 STL.S16 [R1+0x20], R148 ;  /* 0x0000209401009387 */ /* 0x000fe60000100600 */
[----:B------:R-:W-:Y:S01]  /*1fde0*/  @!P1 PRMT R0, R3, 0x5410, RZ ;  /* 0x0000541003009816 */ /* 0x000fe200000000ff */
[----:B------:R2:W3:Y:S01]  /*1fdf0*/  LDL.S16 R141, [R1+0x44] ;  /* 0x00004400018d7983 */ /* 0x0004e20000100600 */
[----:B------:R-:W-:Y:S03]  /*1fe00*/  SHF.R.U32.HI R3, RZ, 0x18, R138 ;  /* 0x00000018ff037819 */ /* 0x000fe6000001168a */
[----:B------:R5:W-:Y:S01]  /*1fe10*/  STG.E.U16 [R144.64], R0 ;  /* 0x0000000090007986 */ /* 0x000be2000c10151c */
[C---:B------:R-:W-:Y:S02]  /*1fe20*/  ISETP.GE.U32.AND P1, PT, R169.reuse, R3, PT ;  /* 0x00000003a900720c */ /* 0x040fe40003f26070 */
[----:B-1----:R-:W-:Y:S04]  /*1fe30*/  SHF.R.U32.HI R136, RZ, 0x10, R172 ;  /* 0x00000010ff887819 */ /* 0x002fe800000116ac */
[----:B------:R-:W-:Y:S02]  /*1fe40*/  LOP3.LUT R154, R136, 0xff, RZ, 0xc0, !PT ;  /* 0x000000ff889a7812 */ /* 0x000fe400078ec0ff */
[----:B-----5:R-:W-:Y:S01]  /*1fe50*/  LOP3.LUT R0, R138, 0xffff, RZ, 0xc0, !PT ;  /* 0x0000ffff8a007812 */ /* 0x020fe200078ec0ff */
[----:B------:R-:W-:Y:S01]  /*1fe60*/  FADD.FTZ R144, R156, R149 ;  /* 0x000000959c907221 */ /* 0x000fe20000010000 */
[----:B------:R-:W-:Y:S02]  /*1fe70*/  SHF.R.U32.HI R138, RZ, 0x10, R138 ;  /* 0x00000010ff8a7819 */ /* 0x000fe4000001168a */
[----:B------:R-:W-:Y:S02]  /*1fe80*/  SHF.R.U32.HI R0, RZ, 0x8, R0 ;  /* 0x00000008ff007819 */ /* 0x000fe40000011600 */
[----:B------:R-:W-:Y:S02]  /*1fe90*/  LOP3.LUT R138, R138, 0xff, RZ, 0xc0, !PT ;  /* 0x000000ff8a8a7812 */ /* 0x000fe400078ec0ff */
[----:B------:R-:W-:Y:S02]  /*1fea0*/  LOP3.LUT R0, R0, 0xffff, RZ, 0xc0, !PT ;  /* 0x0000ffff00007812 */ /* 0x000fe400078ec0ff */
[C---:B------:R-:W-:Y:S02]  /*1feb0*/  ISETP.GE.U32.AND P2, PT, R169.reuse, R138, PT ;  /* 0x0000008aa900720c */ /* 0x040fe40003f46070 */
[C---:B------:R-:W-:Y:S02]  /*1fec0*/  ISETP.GE.U32.AND P5, PT, R169.reuse, R0, PT ;  /* 0x00000000a900720c */ /* 0x040fe40003fa6070 */
[----:B------:R-:W-:Y:S02]  /*1fed0*/  SHF.R.U32.HI R0, RZ, 0x18, R172 ;  /* 0x00000018ff007819 */ /* 0x000fe400000116ac */
[----:B------:R-:W-:Y:S02]  /*1fee0*/  LOP3.LUT R145, R172, 0xff, RZ, 0xc0, !PT ;  /* 0x000000ffac917812 */ /* 0x000fe400078ec0ff */
[----:B------:R-:W-:Y:S07]  /*1fef0*/  ISETP.GE.U32.AND P6, PT, R169, R0, PT ;  /* 0x00000000a900720c */ /* 0x000fee0003fc6070 */
[----:B----4-:R-:W-:Y:S05]  /*1ff00*/  @!P5 HFMA2.BF16_V2 R208, -RZ.H0_H0, RZ.H0_H0, -R2.H0_H0 ;  /* 0x200000ffffd0d231 */ /* 0x010fea0000340902 */
[----:B------:R-:W-:Y:S01]  /*1ff10*/  PRMT R3, R208, 0x7610, R3 ;  /* 0x00007610d0037816 */ /* 0x000fe20000000003 */
[----:B------:R1:W-:Y:S03]  /*1ff20*/  @!P5 STL.S16 [R1+0x34], R208 ;  /* 0x000034d00100d387 */ /* 0x0003e60000100600 */
[----:B------:R-:W-:Y:S01]  /*1ff30*/  @!P5 PRMT R2, R3, 0x5410, RZ ;  /* 0x000054100302d816 */ /* 0x000fe200000000ff */
[----:B------:R2:W4:Y:S01]  /*1ff40*/  LDL.S16 R166, [R1+0x40] ;  /* 0x0000400001a67983 */ /* 0x0005220000100600 */
[----:B------:R-:W5:Y:S01]  /*1ff50*/  MUFU.EX2 R3, R204 ;  /* 0x000000cc00037308 */ /* 0x000f620000000800 */
[----:B------:R-:W-:Y:S02]  /*1ff60*/  ISETP.GE.U32.AND P5, PT, R169, R145, PT ;  /* 0x00000091a900720c */ /* 0x000fe40003fa6070 */
[----:B------:R2:W2:Y:S04]  /*1ff70*/  LDL.S16 R161, [R1+0x50] ;  /* 0x0000500001a17983 */ /* 0x0004a80000100600 */
[----:B------:R-:W-:Y:S03]  /*1ff80*/  STG.E.U16 [R210.64], R2 ;  /* 0x00000002d2007986 */ /* 0x000fe6000c10151c */
[----:B------:R-:W-:Y:S01]  /*1ff90*/  MUFU.EX2 R145, R225 ;  /* 0x000000e100917308 */ /* 0x000fe20000000800 */
[----:B-1----:R-:W-:Y:S02]  /*1ffa0*/  IADD3 R208, P0, R186, UR40, RZ ;  /* 0x00000028bad07c10 */ /* 0x002fe4000ff1e0ff */
[C---:B-----5:R-:W-:Y:S01]  /*1ffb0*/  F2FP.BF16.PACK_AB R0, R3.reuse, R177 ;  /* 0x000000b10300723e */ /* 0x060fe200000010ff */
[----:B------:R-:W-:Y:S01]  /*1ffc0*/  FADD.FTZ R152, R3, R152 ;  /* 0x0000009803987221 */ /* 0x000fe20000010000 */
[----:B------:R-:W-:Y:S02]  /*1ffd0*/  LOP3.LUT R3, R172, 0xffff, RZ, 0xc0, !PT ;  /* 0x0000ffffac037812 */ /* 0x000fe400078ec0ff */
[----:B------:R-:W-:Y:S02]  /*1ffe0*/  IADD3.X R209, R187, UR39, RZ, P0, !PT ;  /* 0x00000027bbd17c10 */ /* 0x000fe400087fe4ff */
[--C-:B------:R-:W-:Y:S02]  /*1fff0*/  SHF.R.U32.HI R136, RZ, 0x8, R3.reuse ;  /* 0x00000008ff887819 */ /* 0x100fe40000011603 */
[----:B------:R-:W-:Y:S02]  /*20000*/  PRMT R3, R0, 0x7632, R3 ;  /* 0x0000763200037816 */ /* 0x000fe40000000003 */
[----:B------:R-:W-:Y:S02]  /*20010*/  LOP3.LUT R136, R136, 0xffff, RZ, 0xc0, !PT ;  /* 0x0000ffff88887812 */ /* 0x000fe400078ec0ff */
[----:B------:R-:W-:Y:S02]  /*20020*/  PRMT R148, R0, 0x5410, R3 ;  /* 0x0000541000947816 */ /* 0x000fe40000000003 */
[----:B------:R-:W-:Y:S02]  /*20030*/  ISETP.GE.U32.AND P0, PT, R169, R136, PT ;  /* 0x00000088a900720c */ /* 0x000fe40003f06070 */
[----:B------:R1:W-:Y:S02]  /*20040*/  MUFU.EX2 R136, R205 ;  /* 0x000000cd00887308 */ /* 0x0003e40000000800 */
[----:B-1----:R-:W-:Y:S01]  /*20050*/  IMAD.WIDE.U32 R204, R231, -0x2daee0ad, RZ ;  /* 0xd2511f53e7cc7825 */ /* 0x002fe200078e00ff */
[----:B---3--:R-:W-:Y:S05]  /*20060*/  @!P2 HFMA2.BF16_V2 R141, -RZ.H0_H0, RZ.H0_H0, -R0.H0_H0 ;  /* 0x200000ffff8da231 */ /* 0x008fea0000340900 */
[----:B------:R1:W-:Y:S01]  /*20070*/  @!P2 STL.S16 [R1+0x44], R141 ;  /* 0x0000448d0100a387 */ /* 0x0003e20000100600 */
[----:B------:R-:W-:Y:S03]  /*20080*/  PRMT R138, R141, 0x7610, R138 ;  /* 0x000076108d8a7816 */ /* 0x000fe6000000008a */
[----:B------:R3:W5:Y:S01]  /*20090*/  LDL.S16 R163, [R1+0x4c] ;  /* 0x00004c0001a37983 */ /* 0x0007620000100600 */
[----:B------:R-:W-:Y:S02]  /*200a0*/  @!P2 PRMT R0, R138, 0x5410, RZ ;  /* 0x000054108a00a816 */ /* 0x000fe400000000ff */
[----:B------:R-:W3:Y:S01]  /*200b0*/  MUFU.EX2 R138, R222 ;  /* 0x000000de008a7308 */ /* 0x000ee20000000800 */
[----:B------:R2:W5:Y:S04]  /*200c0*/  LDL.S16 R155, [R1+0x3c] ;  /* 0x00003c00019b7983 */ /* 0x0005680000100600 */
[----:B------:R-:W-:Y:S05]  /*200d0*/  STG.E.U16 [R208.64], R0 ;  /* 0x00000000d0007986 */ /* 0x000fea000c10151c */
[----:B------:R-:W-:Y:S10]  /*200e0*/  MUFU.EX2 R222, R238 ;  /* 0x000000ee00de7308 */ /* 0x000ff40000000800 */
[----:B-1----:R-:W-:Y:S01]  /*200f0*/  MUFU.EX2 R141, R182 ;  /* 0x000000b6008d7308 */ /* 0x002fe20000000800 */
[C---:B---3--:R-:W-:Y:S01]  /*20100*/  F2FP.BF16.PACK_AB R156, R138.reuse, R156 ;  /* 0x0000009c8a9c723e */ /* 0x048fe200000010ff */
[----:B------:R-:W-:Y:S02]  /*20110*/  FADD.FTZ R150, R138, R144 ;  /* 0x000000908a967221 */ /* 0x000fe40000010000 */
[----:B------:R-:W-:Y:S01]  /*20120*/  FADD.FTZ R138, R159, R153 ;  /* 0x000000999f8a7221 */ /* 0x000fe20000010000 */
[----:B------:R-:W-:Y:S05]  /*20130*/  PRMT R157, R156, 0x7632, R157 ;  /* 0x000076329c9d7816 */ /* 0x000fea000000009d */
[----:B------:R-:W1:Y:S01]  /*20140*/  MUFU.EX2 R144, R226 ;  /* 0x000000e200907308 */ /* 0x000e620000000800 */
[----:B------:R-:W-:Y:S01]  /*20150*/  FADD.FTZ R149, R136, R138 ;  /* 0x0000008a88957221 */ /* 0x000fe20000010000 */
[----:B------:R-:W-:Y:S02]  /*20160*/  LOP3.LUT R138, R142, 0xffff, RZ, 0xc0, !PT ;  /* 0x0000ffff8e8a7812 */ /* 0x000fe400078ec0ff */
[----:B------:R-:W-:Y:S01]  /*20170*/  F2FP.BF16.PACK_AB R159, R136, R159 ;  /* 0x0000009f889f723e */ /* 0x000fe200000010ff */
[----:B------:R-:W-:Y:S01]  /*20180*/  FADD.FTZ R136, R160, R151 ;  /* 0x00000097a0887221 */ /* 0x000fe20000010000 */
[----:B------:R-:W-:Y:S02]  /*20190*/  SHF.R.U32.HI R151, RZ, 0x8, R138 ;  /* 0x00000008ff977819 */ /* 0x000fe4000001168a */
[----:B------:R-:W-:Y:S02]  /*201a0*/  F2FP.BF16.PACK_AB R160, R139, R160 ;  /* 0x000000a08ba0723e */ /* 0x000fe400000010ff */
[----:B------:R-:W3:Y:S01]  /*201b0*/  MUFU.EX2 R138, R227 ;  /* 0x000000e3008a7308 */ /* 0x000ee20000000800 */
[----:B------:R-:W-:Y:S02]  /*201c0*/  LOP3.LUT R153, R142, 0xff, RZ, 0xc0, !PT ;  /* 0x000000ff8e997812 */ /* 0x000fe400078ec0ff */
[----:B------:R-:W-:Y:S02]  /*201d0*/  PRMT R158, R159, 0x7632, R158 ;  /* 0x000076329f9e7816 */ /* 0x000fe4000000009e */
[----:B------:R-:W-:Y:S04]  /*201e0*/  LOP3.LUT R151, R151, 0xffff, RZ, 0xc0, !PT ;  /* 0x0000ffff97977812 */ /* 0x000fe800078ec0ff */
[----:B------:R-:W-:Y:S02]  /*201f0*/  ISETP.GE.U32.AND P2, PT, R169, R151, PT ;  /* 0x00000097a900720c */ /* 0x000fe40003f46070 */
[----:B------:R-:W-:Y:S01]  /*20200*/  SHF.R.U32.HI R151, RZ, 0x10, R142 ;  /* 0x00000010ff977819 */ /* 0x000fe2000001168e */
[----:B----4-:R-:W-:Y:S01]  /*20210*/  @!P1 HFMA2.BF16_V2 R166, -RZ.H0_H0, RZ.H0_H0, -R3.H0_H0 ;  /* 0x200000ffffa69231 */ /* 0x010fe20000340903 */
[----:B-1----:R-:W-:Y:S02]  /*20220*/  F2FP.BF16.PACK_AB R168, R144, R146 ;  /* 0x0000009290a8723e */ /* 0x002fe400000010ff */
[----:B------:R-:W-:Y:S01]  /*20230*/  LOP3.LUT R151, R151, 0xff, RZ, 0xc0, !PT ;  /* 0x000000ff97977812 */ /* 0x000fe200078ec0ff */
[----:B--2---:R-:W-:Y:S01]  /*20240*/  @!P5 HFMA2.BF16_V2 R161, -RZ.H0_H0, RZ.H0_H0, -R156.H0_H0 ;  /* 0x200000ffffa1d231 */ /* 0x004fe2000034099c */
[----:B------:R-:W-:Y:S01]  /*20250*/  @!P1 STL.S16 [R1+0x40], R166 ;  /* 0x000040a601009387 */ /* 0x000fe20000100600 */
[----:B------:R-:W-:Y:S03]  /*20260*/  PRMT R165, R166, 0x7610, R165 ;  /* 0x00007610a6a57816 */ /* 0x000fe600000000a5 */
[----:B------:R1:W-:Y:S01]  /*20270*/  @!P5 STL.S16 [R1+0x50], R161 ;  /* 0x000050a10100d387 */ /* 0x0003e20000100600 */
[----:B------:R-:W-:Y:S02]  /*20280*/  PRMT R164, R161, 0x7610, R164 ;  /* 0x00007610a1a47816 */ /* 0x000fe400000000a4 */
[----:B------:R-:W-:Y:S02]  /*20290*/  @!P1 PRMT R3, R165, 0x5410, RZ ;  /* 0x00005410a5039816 */ /* 0x000fe400000000ff */
[----:B------:R-:W-:Y:S02]  /*202a0*/  ISETP.GE.U32.AND P1, PT, R169, R153, PT ;  /* 0x00000099a900720c */ /* 0x000fe40003f26070 */
[----:B---3--:R-:W-:Y:S01]  /*202b0*/  F2FP.BF16.PACK_AB R175, R138, R145 ;  /* 0x000000918aaf723e */ /* 0x008fe200000010ff */
[----:B------:R-:W-:Y:S01]  /*202c0*/  STG.E.U16 [R208.64+0x2], R3 ;  /* 0x00000203d0007986 */ /* 0x000fe2000c10151c */
[----:B-1----:R-:W-:Y:S01]  /*202d0*/  FADD.FTZ R161, R139, R136 ;  /* 0x000000888ba17221 */ /* 0x002fe20000010000 */
[----:B------:R-:W-:Y:S01]  /*202e0*/  PRMT R139, R156, 0x5410, R157 ;  /* 0x000054109c8b7816 */ /* 0x000fe2000000009d */
[----:B------:R-:W-:Y:S01]  /*202f0*/  FADD.FTZ R136, R162, R152 ;  /* 0x00000098a2887221 */ /* 0x000fe20000010000 */
[----:B------:R-:W-:Y:S01]  /*20300*/  @!P5 PRMT R156, R164, 0x5410, RZ ;  /* 0x00005410a49cd816 */ /* 0x000fe200000000ff */
[----:B------:R-:W-:Y:S01]  /*20310*/  IMAD.WIDE.U32 R164, R233, -0x2daee0ad, RZ ;  /* 0xd2511f53e9a47825 */ /* 0x000fe200078e00ff */
[----:B------:R-:W-:Y:S02]  /*20320*/  ISETP.GE.U32.AND P5, PT, R169, R154, PT ;  /* 0x0000009aa900720c */ /* 0x000fe40003fa6070 */
[----:B------:R-:W-:Y:S01]  /*20330*/  F2FP.BF16.PACK_AB R162, R141, R162 ;  /* 0x000000a28da2723e */ /* 0x000fe200000010ff */
[----:B------:R1:W-:Y:S01]  /*20340*/  STG.E.U16 [R186.64+0x10], R156 ;  /* 0x0000109cba007986 */ /* 0x0003e2000c10151c */
[C-C-:B------:R-:W-:Y:S02]  /*20350*/  LOP3.LUT R166, R165.reuse, UR16, R212.reuse, 0x96, !PT ;  /* 0x00000010a5a67c12 */ /* 0x140fe4000f8e96d4 */
[----:B------:R-:W-:Y:S02]  /*20360*/  LOP3.LUT R167, R165, UR16, R212, 0x96, !PT ;  /* 0x00000010a5a77c12 */ /* 0x000fe4000f8e96d4 */
[----:B------:R-:W2:Y:S01]  /*20370*/  MUFU.EX2 R212, R241 ;  /* 0x000000f100d47308 */ /* 0x000ea20000000800 */
[----:B-1----:R-:W-:Y:S01]  /*20380*/  PRMT R156, R168, 0x7632, R156 ;  /* 0x00007632a89c7816 */ /* 0x002fe2000000009c */
[----:B-----5:R-:W-:Y:S03]  /*20390*/  @!P0 HFMA2.BF16_V2 R163, -RZ.H0_H0, RZ.H0_H0, -R157.H0_H0 ;  /* 0x200000ffffa38231 */ /* 0x020fe6000034099d */
[----:B------:R-:W-:Y:S02]  /*203a0*/  @!P5 HFMA2.BF16_V2 R155, -RZ.H0_H0, RZ.H0_H0, -R159.H0_H0 ;  /* 0x200000ffff9bd231 */ /* 0x000fe4000034099f */
[----:B------:R1:W-:Y:S01]  /*203b0*/  @!P0 STL.S16 [R1+0x4c], R163 ;  /* 0x00004ca301008387 */ /* 0x0003e20000100600 */
[----:B------:R-:W-:Y:S02]  /*203c0*/  PRMT R153, R163, 0x7610, R153 ;  /* 0x00007610a3997816 */ /* 0x000fe40000000099 */
[----:B------:R-:W-:Y:S01]  /*203d0*/  PRMT R152, R155, 0x7610, R152 ;  /* 0x000076109b987816 */ /* 0x000fe20000000098 */
[----:B------:R3:W-:Y:S01]  /*203e0*/  @!P5 STL.S16 [R1+0x3c], R155 ;  /* 0x00003c9b0100d387 */ /* 0x0007e20000100600 */
[----:B------:R-:W-:Y:S02]  /*203f0*/  @!P0 PRMT R157, R153, 0x5410, RZ ;  /* 0x00005410999d8816 */ /* 0x000fe400000000ff */
[----:B------:R-:W-:Y:S01]  /*20400*/  ISETP.GE.U32.AND P0, PT, R169, R151, PT ;  /* 0x00000097a900720c */ /* 0x000fe20003f06070 */
[----:B------:R4:W5:Y:S01]  /*20410*/  LDL.S16 R185, [R1+0x38] ;  /* 0x0000380001b97983 */ /* 0x0009620000100600 */
[----:B------:R-:W-:Y:S03]  /*20420*/  LOP3.LUT R153, R142, 0xff, RZ, 0xc0, !PT ;  /* 0x000000ff8e997812 */ /* 0x000fe600078ec0ff */
[----:B------:R4:W4:Y:S04]  /*20430*/  LDL.S16 R179, [R1+0x58] ;  /* 0x0000580001b37983 */ /* 0x0009280000100600 */
[----:B------:R2:W4:Y:S04]  /*20440*/  LDL.S16 R178, [R1+0x30] ;  /* 0x0000300001b27983 */ /* 0x0005280000100600 */
[----:B------:R2:W4:Y:S01]  /*20450*/  LDL.S16 R177, [R1+0x2c] ;  /* 0x00002c0001b17983 */ /* 0x0005220000100600 */
[----:B-1----:R-:W-:Y:S01]  /*20460*/  FADD.FTZ R163, R141, R136 ;  /* 0x000000888da37221 */ /* 0x002fe20000010000 */
[----:B------:R-:W-:Y:S01]  /*20470*/  LOP3.LUT R136, R173, UR17, R184, 0x96, !PT ;  /* 0x00000011ad887c12 */ /* 0x000fe2000f8e96b8 */
[----:B------:R-:W-:Y:S01]  /*20480*/  FADD.FTZ R141, R146, R150 ;  /* 0x00000096928d7221 */ /* 0x000fe20000010000 */
[----:B------:R-:W-:Y:S01]  /*20490*/  SHF.R.U32.HI R150, RZ, 0x18, R142 ;  /* 0x00000018ff967819 */ /* 0x000fe2000001168e */
[----:B------:R1:W-:Y:S01]  /*204a0*/  STG.E.U16 [R186.64+0x12], R157 ;  /* 0x0000129dba007986 */ /* 0x0003e2000c10151c */
[----:B------:R-:W-:Y:S01]  /*204b0*/  PRMT R146, R159, 0x5410, R158 ;  /* 0x000054109f927816 */ /* 0x000fe2000000009e */
[----:B------:R-:W-:Y:S01]  /*204c0*/  FADD.FTZ R176, R144, R141 ;  /* 0x0000008d90b07221 */ /* 0x000fe20000010000 */
[----:B------:R-:W-:Y:S01]  /*204d0*/  @!P5 PRMT R159, R152, 0x5410, RZ ;  /* 0x00005410989fd816 */ /* 0x000fe200000000ff */
[----:B------:R-:W-:Y:S01]  /*204e0*/  FADD.FTZ R141, R145, R149 ;  /* 0x00000095918d7221 */ /* 0x000fe20000010000 */
[----:B------:R-:W-:Y:S01]  /*204f0*/  ISETP.GE.U32.AND P5, PT, R169, R150, PT ;  /* 0x00000096a900720c */ /* 0x000fe20003fa6070 */
[----:B---3--:R-:W3:Y:S01]  /*20500*/  LDC.U8 R155, c[0x0][0x2d8] ;  /* 0x0000b600ff9b7b82 */ /* 0x008ee20000000000 */
[----:B------:R-:W-:Y:S01]  /*20510*/  SHF.R.U32.HI R144, RZ, 0x10, R136 ;  /* 0x00000010ff907819 */ /* 0x000fe20000011688 */
[----:B------:R-:W-:Y:S01]  /*20520*/  FADD.FTZ R233, R138, R141 ;  /* 0x0000008d8ae97221 */ /* 0x000fe20000010000 */
[C---:B------:R-:W-:Y:S01]  /*20530*/  LOP3.LUT R138, R136.reuse, 0xffff, RZ, 0xc0, !PT ;  /* 0x0000ffff888a7812 */ /* 0x040fe200078ec0ff */
[----:B------:R1:W1:Y:S01]  /*20540*/  MUFU.EX2 R145, R229 ;  /* 0x000000e500917308 */ /* 0x0002620000000800 */
[----:B------:R-:W-:Y:S01]  /*20550*/  LOP3.LUT R141, R136, 0xff, RZ, 0xc0, !PT ;  /* 0x000000ff888d7812 */ /* 0x000fe200078ec0ff */
[----:B------:R-:W-:Y:S01]  /*20560*/  STG.E.U16 [R206.64+0x10], R159 ;  /* 0x0000109fce007986 */ /* 0x000fe2000c10151c */
[----:B------:R-:W-:Y:S02]  /*20570*/  SHF.R.U32.HI R138, RZ, 0x8, R138 ;  /* 0x00000008ff8a7819 */ /* 0x000fe4000001168a */
[----:B--2---:R-:W-:Y:S02]  /*20580*/  F2FP.BF16.PACK_AB R184, R212, R213 ;  /* 0x000000d5d4b8723e */ /* 0x004fe400000010ff */
[----:B------:R-:W-:Y:S02]  /*20590*/  PRMT R150, R141, 0x5410, R138 ;  /* 0x000054108d967816 */ /* 0x000fe4000000008a */
[C---:B------:R-:W-:Y:S02]  /*205a0*/  LOP3.LUT R138, R172.reuse, 0xffff, RZ, 0xc0, !PT ;  /* 0x0000ffffac8a7812 */ /* 0x040fe400078ec0ff */
[----:B------:R-:W-:Y:S02]  /*205b0*/  LOP3.LUT R141, R172, 0xff, RZ, 0xc0, !PT ;  /* 0x000000ffac8d7812 */ /* 0x000fe400078ec0ff */
[----:B------:R-:W-:Y:S02]  /*205c0*/  SHF.R.U32.HI R138, RZ, 0x8, R138 ;  /* 0x00000008ff8a7819 */ /* 0x000fe4000001168a */
[----:B------:R-:W-:Y:S02]  /*205d0*/  PRMT R183, R184, 0x7632, R183 ;  /* 0x00007632b8b77816 */ /* 0x000fe400000000b7 */
[----:B------:R-:W-:Y:S02]  /*205e0*/  PRMT R152, R141, 0x5410, R138 ;  /* 0x000054108d987816 */ /* 0x000fe4000000008a */
[----:B------:R-:W-:Y:S02]  /*205f0*/  SHF.R.U32.HI R141, RZ, 0x18, R136 ;  /* 0x00000018ff8d7819 */ /* 0x000fe40000011688 */
[----:B------:R-:W-:Y:S02]  /*20600*/  LOP3.LUT R136, R144, 0xff, RZ, 0xc0, !PT ;  /* 0x000000ff90887812 */ /* 0x000fe400078ec0ff */
[----:B------:R2:W2:Y:S01]  /*20610*/  MUFU.EX2 R144, R232 ;  /* 0x000000e800907308 */ /* 0x0004a20000000800 */
[----:B------:R-:W-:Y:S01]  /*20620*/  SHF.R.U32.HI R138, RZ, 0x10, R172 ;  /* 0x00000010ff8a7819 */ /* 0x000fe200000116ac */
[----:B-1----:R-:W1:Y:S01]  /*20630*/  LDC.U8 R229, c[0x0][0x2d8] ;  /* 0x0000b600ffe57b82 */ /* 0x002e620000000000 */
[----:B---3--:R-:W-:Y:S02]  /*20640*/  PRMT R154, R155, 0x7054, R155 ;  /* 0x000070549b9a7816 */ /* 0x008fe4000000009b */
[----:B------:R-:W-:Y:S02]  /*20650*/  LOP3.LUT R149, R138, 0xff, RZ, 0xc0, !PT ;  /* 0x000000ff8a957812 */ /* 0x000fe400078ec0ff */
[----:B------:R-:W-:Y:S02]  /*20660*/  LOP3.LUT R138, R143, UR17, R174, 0x96, !PT ;  /* 0x000000118f8a7c12 */ /* 0x000fe4000f8e96ae */
[----:B------:R-:W-:Y:S02]  /*20670*/  LOP3.LUT R143, R142, 0xffff, RZ, 0xc0, !PT ;  /* 0x0000ffff8e8f7812 */ /* 0x000fe400078ec0ff */
[----:B------:R-:W-:Y:S01]  /*20680*/  PRMT R151, R136, 0x5410, R141 ;  /* 0x0000541088977816 */ /* 0x000fe2000000008d */
[----:B------:R-:W-:Y:S01]  /*20690*/  HSET2.LE.AND R136, R150, R154, PT ;  /* 0x0000009a96887233 */ /* 0x000fe20003803000 */
[----:B------:R-:W-:Y:S01]  /*206a0*/  SHF.R.U32.HI R141, RZ, 0x8, R143 ;  /* 0x00000008ff8d7819 */ /* 0x000fe2000001168f */
[----:B------:R-:W3:Y:S01]  /*206b0*/  MUFU.EX2 R150, R180 ;  /* 0x000000b400967308 */ /* 0x000ee20000000800 */
[----:B------:R-:W-:Y:S02]  /*206c0*/  SHF.R.U32.HI R172, RZ, 0x18, R172 ;  /* 0x00000018ffac7819 */ /* 0x000fe400000116ac */
[----:B------:R-:W-:Y:S02]  /*206d0*/  LOP3.LUT R136, R136, R137, RZ, 0xc0, !PT ;  /* 0x0000008988887212 */ /* 0x000fe400078ec0ff */
[C---:B------:R-:W-:Y:S02]  /*206e0*/  LOP3.LUT R137, R138.reuse, 0xffff, RZ, 0xc0, !PT ;  /* 0x0000ffff8a897812 */ /* 0x040fe400078ec0ff */
[----:B------:R-:W-:Y:S02]  /*206f0*/  PRMT R153, R153, 0x5410, R141 ;  /* 0x0000541099997816 */ /* 0x000fe4000000008d */
[----:B------:R-:W-:Y:S02]  /*20700*/  SHF.R.U32.HI R141, RZ, 0x10, R138 ;  /* 0x00000010ff8d7819 */ /* 0x000fe4000001168a */
[----:B--2---:R-:W-:Y:S02]  /*20710*/  PRMT R232, R169, 0x7054, R169 ;  /* 0x00007054a9e87816 */ /* 0x004fe400000000a9 */
[----:B------:R2:W2:Y:S01]  /*20720*/  LDL.S16 R169, [R1+0x54] ;  /* 0x0000540001a97983 */ /* 0x0004a20000100600 */
[--C-:B------:R-:W-:Y:S02]  /*20730*/  SHF.R.U32.HI R155, RZ, 0x18, R142.reuse ;  /* 0x00000018ff9b7819 */ /* 0x100fe4000001168e */
[----:B------:R-:W-:Y:S02]  /*20740*/  SHF.R.U32.HI R154, RZ, 0x10, R142 ;  /* 0x00000010ff9a7819 */ /* 0x000fe4000001168e */
[----:B------:R-:W-:Y:S01]  /*20750*/  SHF.R.U32.HI R142, RZ, 0x8, R137 ;  /* 0x00000008ff8e7819 */ /* 0x000fe20000011689 */
[--C-:B------:R-:W-:Y:S01]  /*20760*/  HSET2.LE.AND R137, R151, R232.reuse, PT ;  /* 0x000000e897897233 */ /* 0x100fe20003803000 */
[----:B------:R-:W-:Y:S02]  /*20770*/  PRMT R172, R149, 0x5410, R172 ;  /* 0x0000541095ac7816 */ /* 0x000fe400000000ac */
[----:B------:R-:W-:Y:S02]  /*20780*/  SHF.R.U32.HI R143, RZ, 0x18, R138 ;  /* 0x00000018ff8f7819 */ /* 0x000fe4000001168a */
[----:B------:R-:W-:Y:S02]  /*20790*/  LOP3.LUT R141, R141, 0xff, RZ, 0xc0, !PT ;  /* 0x000000ff8d8d7812 */ /* 0x000fe400078ec0ff */
[----:B------:R-:W-:Y:S01]  /*207a0*/  LOP3.LUT R149, R138, 0xff, RZ, 0xc0, !PT ;  /* 0x000000ff8a957812 */ /* 0x000fe200078ec0ff */
[--C-:B------:R-:W-:Y:S01]  /*207b0*/  HSET2.LE.AND R138, R152, R232.reuse, PT ;  /* 0x000000e8988a7233 */ /* 0x100fe20003803000 */
[----:B------:R-:W-:Y:S02]  /*207c0*/  PRMT R152, R141, 0x5410, R143 ;  /* 0x000054108d987816 */ /* 0x000fe4000000008f */
[----:B------:R-:W-:Y:S02]  /*207d0*/  PRMT R151, R149, 0x5410, R142 ;  /* 0x0000541095977816 */ /* 0x000fe4000000008e */
[----:B------:R-:W-:Y:S01]  /*207e0*/  LOP3.LUT R137, R137, R140, RZ, 0xc0, !PT ;  /* 0x0000008c89897212 */ /* 0x000fe200078ec0ff */
[----:B------:R-:W1:Y:S01]  /*207f0*/  MUFU.EX2 R149, R228 ;  /* 0x000000e400957308 */ /* 0x000e620000000800 */
[----:B------:R-:W1:Y:S01]  /*20800*/  LDSM.16.MT88.4 R140, [R189+0xa000] ;  /* 0x00a00000bd8c783b */ /* 0x000e620000004200 */
[----:B------:R-:W-:Y:S01]  /*20810*/  LOP3.LUT R138, R138, R139, RZ, 0xc0, !PT ;  /* 0x0000008b8a8a7212 */ /* 0x000fe200078ec0ff */
[----:B------:R-:W-:Y:S01]  /*20820*/  FADD.FTZ R139, R145, R161 ;  /* 0x000000a1918b7221 */ /* 0x000fe20000010000 */
[----:B------:R-:W-:Y:S01]  /*20830*/  F2FP.BF16.PACK_AB R170, R144, R145 ;  /* 0x0000009190aa723e */ /* 0x000fe200000010ff */
[--C-:B------:R-:W-:Y:S01]  /*20840*/  HSET2.LE.AND R145, R152, R232.reuse, PT ;  /* 0x000000e898917233 */ /* 0x100fe20003803000 */
[----:B------:R-:W-:Y:S01]  /*20850*/  LOP3.LUT R154, R154, 0xff, RZ, 0xc0, !PT ;  /* 0x000000ff9a9a7812 */ /* 0x000fe200078ec0ff */
[----:B------:R-:W-:Y:S01]  /*20860*/  FADD.FTZ R227, R144, R139 ;  /* 0x0000008b90e37221 */ /* 0x000fe20000010000 */
[--C-:B------:R-:W-:Y:S01]  /*20870*/  HSET2.LE.AND R144, R151, R232.reuse, PT ;  /* 0x000000e897907233 */ /* 0x100fe20003803000 */
[----:B------:R-:W-:Y:S01]  /*20880*/  PRMT R161, R160, 0x7632, R161 ;  /* 0x00007632a0a17816 */ /* 0x000fe200000000a1 */
[--C-:B------:R-:W-:Y:S01]  /*20890*/  HSET2.LE.AND R139, R172, R232.reuse, PT ;  /* 0x000000e8ac8b7233 */ /* 0x100fe20003803000 */
[----:B------:R-:W-:Y:S02]  /*208a0*/  LOP3.LUT R145, R145, R148, RZ, 0xc0, !PT ;  /* 0x0000009491917212 */ /* 0x000fe400078ec0ff */
[----:B------:R-:W-:Y:S01]  /*208b0*/  LOP3.LUT R144, R144, R147, RZ, 0xc0, !PT ;  /* 0x0000009390907212 */ /* 0x000fe200078ec0ff */
[----:B---3--:R-:W-:Y:S01]  /*208c0*/  FADD.FTZ R147, R150, R163 ;  /* 0x000000a396937221 */ /* 0x008fe20000010000 */
[----:B------:R-:W-:Y:S02]  /*208d0*/  PRMT R154, R154, 0x5410, R155 ;  /* 0x000054109a9a7816 */ /* 0x000fe4000000009b */
[----:B------:R-:W-:Y:S01]  /*208e0*/  LOP3.LUT R139, R139, R146, RZ, 0xc0, !PT ;  /* 0x000000928b8b7212 */ /* 0x000fe200078ec0ff */
[--C-:B------:R-:W-:Y:S01]  /*208f0*/  HSET2.LE.AND R146, R153, R232.reuse, PT ;  /* 0x000000e899927233 */ /* 0x100fe20003803000 */
[C---:B------:R-:W-:Y:S02]  /*20900*/  PRMT R163, R162.reuse, 0x7632, R163 ;  /* 0x00007632a2a37816 */ /* 0x040fe400000000a3 */
[----:B------:R-:W-:Y:S02]  /*20910*/  PRMT R157, R175, 0x7610, R157 ;  /* 0x00007610af9d7816 */ /* 0x000fe4000000009d */
[----:B------:R-:W-:Y:S01]  /*20920*/  PRMT R0, R162, 0x5410, R163 ;  /* 0x00005410a2007816 */ /* 0x000fe200000000a3 */
[C---:B-1----:R-:W-:Y:S01]  /*20930*/  FADD.FTZ R226, R149.reuse, R147 ;  /* 0x0000009395e27221 */ /* 0x042fe20000010000 */
[----:B------:R-:W-:Y:S02]  /*20940*/  F2FP.BF16.PACK_AB R171, R149, R150 ;  /* 0x0000009695ab723e */ /* 0x000fe400000010ff */
[----:B------:R-:W1:Y:S01]  /*20950*/  LDSM.16.MT88.4 R148, [R191+0xa000] ;  /* 0x00a00000bf94783b */ /* 0x000e620000004200 */
[----:B------:R-:W-:Y:S02]  /*20960*/  PRMT R147, R160, 0x5410, R161 ;  /* 0x00005410a0937816 */ /* 0x000fe400000000a1 */
[----:B------:R-:W-:Y:S02]  /*20970*/  F2FP.BF16.PACK_AB R180, R222, R223 ;  /* 0x000000dfdeb4723e */ /* 0x000fe400000010ff */
[----:B------:R-:W-:Y:S01]  /*20980*/  LOP3.LUT R146, R146, R147, RZ, 0xc0, !PT ;  /* 0x0000009392927212 */ /* 0x000fe200078ec0ff */
[----:B------:R-:W-:Y:S01]  /*20990*/  HSET2.LE.AND R147, R154, R232, PT ;  /* 0x000000e89a937233 */ /* 0x000fe20003803000 */
[----:B------:R-:W-:Y:S04]  /*209a0*/  PRMT R182, R180, 0x7632, R182 ;  /* 0x00007632b4b67816 */ /* 0x000fe800000000b6 */
[----:B------:R-:W-:Y:S02]  /*209b0*/  LOP3.LUT R147, R147, R0, RZ, 0xc0, !PT ;  /* 0x0000000093937212 */ /* 0x000fe400078ec0ff */
[----:B------:R-:W-:Y:S01]  /*209c0*/  LOP3.LUT R0, R166, 0xff, RZ, 0xc0, !PT ;  /* 0x000000ffa6007812 */ /* 0x000fe200078ec0ff */
[-C--:B------:R-:W-:Y:S08]  /*209d0*/  HMMA.16816.F32.BF16 R4, R136, R140.reuse, R4 ;  /* 0x0000008c8804723c */ /* 0x080ff00000041804 */
[C---:B------:R-:W-:Y:S08]  /*209e0*/  HMMA.16816.F32.BF16 R8, R144.reuse, R140, R8 ;  /* 0x0000008c9008723c */ /* 0x040ff00000041808 */
[-C--:B------:R-:W-:Y:S08]  /*209f0*/  HMMA.16816.F32.BF16 R12, R144, R142.reuse, R12 ;  /* 0x0000008e900c723c */ /* 0x080ff0000004180c */
[C---:B------:R-:W-:Y:S01]  /*20a00*/  HMMA.16816.F32.BF16 R16, R136.reuse, R142, R16 ;  /* 0x0000008e8810723c */ /* 0x040fe20000041810 */
[----:B------:R-:W3:Y:S07]  /*20a10*/  LDSM.16.MT88.4 R140, [R194+0xa000] ;  /* 0x00a00000c28c783b */ /* 0x000eee0000004200 */
        /* <DEDUP_REMOVED lines=8> */
[----:B------:R-:W-:Y:S03]  /*20aa0*/  LDSM.16.MT88.4 R140, [R189+0xb000] ;  /* 0x00b00000bd8c783b */ /* 0x000fe60000004200 */
[----:B-----5:R-:W-:Y:S02]  /*20ab0*/  @!P6 HFMA2.BF16_V2 R185, -RZ.H0_H0, RZ.H0_H0, -R158.H0_H0 ;  /* 0x200000ffffb9e231 */ /* 0x020fe4000034099e */
[----:B----4-:R-:W-:Y:S03]  /*20ac0*/  @!P1 HFMA2.BF16_V2 R179, -RZ.H0_H0, RZ.H0_H0, -R160.H0_H0 ;  /* 0x200000ffffb39231 */ /* 0x010fe600003409a0 */
[----:B------:R1:W-:Y:S03]  /*20ad0*/  @!P6 STL.S16 [R1+0x38], R185 ;  /* 0x000038b90100e387 */ /* 0x0003e60000100600 */
[----:B------:R-:W-:Y:S01]  /*20ae0*/  PRMT R152, R185, 0x7610, R152 ;  /* 0x00007610b9987816 */ /* 0x000fe20000000098 */
[----:B------:R-:W-:Y:S01]  /*20af0*/  @!P0 HFMA2.BF16_V2 R178, -RZ.H0_H0, RZ.H0_H0, -R162.H0_H0 ;  /* 0x200000ffffb28231 */ /* 0x000fe200003409a2 */
[----:B------:R-:W-:Y:S01]  /*20b00*/  @!P1 STL.S16 [R1+0x58], R179 ;  /* 0x000058b301009387 */ /* 0x000fe20000100600 */
[----:B------:R-:W-:Y:S01]  /*20b10*/  PRMT R150, R179, 0x7610, R150 ;  /* 0x00007610b3967816 */ /* 0x000fe20000000096 */
[----:B------:R-:W-:Y:S01]  /*20b20*/  @!P5 HFMA2.BF16_V2 R177, -RZ.H0_H0, RZ.H0_H0, -R163.H0_H0 ;  /* 0x200000ffffb1d231 */ /* 0x000fe200003409a3 */
[----:B------:R-:W-:Y:S02]  /*20b30*/  @!P6 PRMT R158, R152, 0x5410, RZ ;  /* 0x00005410989ee816 */ /* 0x000fe400000000ff */
[----:B------:R-:W-:Y:S01]  /*20b40*/  @!P1 PRMT R160, R150, 0x5410, RZ ;  /* 0x0000541096a09816 */ /* 0x000fe200000000ff */
[----:B------:R-:W3:Y:S01]  /*20b50*/  LDSM.16.MT88.4 R152, [R193+0xa000] ;  /* 0x00a00000c198783b */ /* 0x000ee20000004200 */
[----:B------:R-:W-:Y:S02]  /*20b60*/  ISETP.GE.U32.AND P6, PT, R229, R0, PT ;  /* 0x00000000e500720c */ /* 0x000fe40003fc6070 */
[----:B------:R-:W-:Y:S02]  /*20b70*/  LOP3.LUT R0, R166, 0xffff, RZ, 0xc0, !PT ;  /* 0x0000ffffa6007812 */ /* 0x000fe400078ec0ff */
[----:B------:R-:W-:Y:S02]  /*20b80*/  PRMT R2, R178, 0x7610, R2 ;  /* 0x00007610b2027816 */ /* 0x000fe40000000002 */
[----:B------:R-:W-:Y:S01]  /*20b90*/  SHF.R.U32.HI R0, RZ, 0x8, R0 ;  /* 0x00000008ff007819 */ /* 0x000fe20000011600 */
[----:B------:R4:W-:Y:S01]  /*20ba0*/  STG.E.U16 [R206.64+0x12], R158 ;  /* 0x0000129ece007986 */ /* 0x0009e2000c10151c */
[----:B------:R-:W-:Y:S02]  /*20bb0*/  @!P0 PRMT R162, R2, 0x5410, RZ ;  /* 0x0000541002a28816 */ /* 0x000fe400000000ff */
[----:B------:R-:W-:Y:S01]  /*20bc0*/  LOP3.LUT R0, R0, 0xffff, RZ, 0xc0, !PT ;  /* 0x0000ffff00007812 */ /* 0x000fe200078ec0ff */
[----:B------:R-:W-:Y:S01]  /*20bd0*/  STG.E.U16 [R210.64+0xe], R160 ;  /* 0x00000ea0d2007986 */ /* 0x000fe2000c10151c */
[----:B------:R-:W-:Y:S01]  /*20be0*/  PRMT R3, R177, 0x7610, R3 ;  /* 0x00007610b1037816 */ /* 0x000fe20000000003 */
[----:B-1----:R-:W-:Y:S01]  /*20bf0*/  MUFU.EX2 R185, R239 ;  /* 0x000000ef00b97308 */ /* 0x002fe20000000800 */
[----:B------:R-:W-:Y:S02]  /*20c00*/  ISETP.GE.U32.AND P1, PT, R229, R0, PT ;  /* 0x00000000e500720c */ /* 0x000fe40003f26070 */
[--C-:B------:R-:W-:Y:S02]  /*20c10*/  SHF.R.U32.HI R0, RZ, 0x18, R166.reuse ;  /* 0x00000018ff007819 */ /* 0x100fe400000116a6 */
[----:B------:R-:W-:Y:S02]  /*20c20*/  SHF.R.U32.HI R166, RZ, 0x10, R166 ;  /* 0x00000010ffa67819 */ /* 0x000fe400000116a6 */
[----:B------:R-:W-:Y:S02]  /*20c30*/  @!P5 PRMT R163, R3, 0x5410, RZ ;  /* 0x0000541003a3d816 */ /* 0x000fe400000000ff */
[----:B------:R-:W-:Y:S02]  /*20c40*/  LOP3.LUT R166, R166, 0xff, RZ, 0xc0, !PT ;  /* 0x000000ffa6a67812 */ /* 0x000fe400078ec0ff */
[----:B----4-:R-:W-:Y:S01]  /*20c50*/  PRMT R158, R175, 0x7632, R158 ;  /* 0x00007632af9e7816 */ /* 0x010fe2000000009e */
[-C--:B---3--:R-:W-:Y:S08]  /*20c60*/  HMMA.16816.F32.BF16 R52, R136, R152.reuse, R52 ;  /* 0x000000988834723c */ /* 0x088ff00000041834 */
[C---:B------:R-:W-:Y:S07]  /*20c70*/  HMMA.16816.F32.BF16 R56, R144.reuse, R152, R56 ;  /* 0x000000989038723c */ /* 0x040fee0000041838 */
[C---:B------:R-:W-:Y:S01]  /*20c80*/  PRMT R153, R170.reuse, 0x7632, R153 ;  /* 0x00007632aa997816 */ /* 0x040fe20000000099 */
[-C--:B------:R-:W-:Y:S01]  /*20c90*/  HMMA.16816.F32.BF16 R60, R144, R154.reuse, R60 ;  /* 0x0000009a903c723c */ /* 0x080fe2000004183c */
[----:B------:R-:W-:Y:S07]  /*20ca0*/  PRMT R152, R171, 0x7632, R152 ;  /* 0x00007632ab987816 */ /* 0x000fee0000000098 */
[C---:B------:R-:W-:Y:S01]  /*20cb0*/  HMMA.16816.F32.BF16 R64, R136.reuse, R154, R64 ;  /* 0x0000009a8840723c */ /* 0x040fe20000041840 */
[----:B--2---:R-:W-:Y:S05]  /*20cc0*/  @!P2 HFMA2.BF16_V2 R169, -RZ.H0_H0, RZ.H0_H0, -R161.H0_H0 ;  /* 0x200000ffffa9a231 */ /* 0x004fea00003409a1 */
[----:B------:R1:W-:Y:S01]  /*20cd0*/  @!P2 STL.S16 [R1+0x54], R169 ;  /* 0x000054a90100a387 */ /* 0x0003e20000100600 */
[----:B------:R-:W-:Y:S01]  /*20ce0*/  PRMT R148, R169, 0x7610, R148 ;  /* 0x00007610a9947816 */ /* 0x000fe20000000094 */
[-C--:B------:R-:W-:Y:S01]  /*20cf0*/  HMMA.16816.F32.BF16 R68, R136, R140.reuse, R68 ;  /* 0x0000008c8844723c */ /* 0x080fe20000041844 */
[----:B------:R-:W-:Y:S03]  /*20d00*/  PRMT R154, R170, 0x7610, R154 ;  /* 0x00007610aa9a7816 */ /* 0x000fe6000000009a */
[----:B------:R-:W-:Y:S02]  /*20d10*/  @!P2 PRMT R161, R148, 0x5410, RZ ;  /* 0x0000541094a1a816 */ /* 0x000fe400000000ff */
[----:B------:R-:W-:Y:S02]  /*20d20*/  ISETP.GE.U32.AND P2, PT, R229, R0, PT ;  /* 0x00000000e500720c */ /* 0x000fe40003f46070 */
[C---:B------:R-:W-:Y:S01]  /*20d30*/  HMMA.16816.F32.BF16 R72, R144.reuse, R140, R72 ;  /* 0x0000008c9048723c */ /* 0x040fe20000041848 */
[----:B------:R-:W-:Y:S01]  /*20d40*/  LOP3.LUT R0, R205, UR16, R230, 0x96, !PT ;  /* 0x00000010cd007c12 */ /* 0x000fe2000f8e96e6 */
[----:B------:R-:W-:Y:S03]  /*20d50*/  STG.E.U16 [R210.64+0x10], R161 ;  /* 0x000010a1d2007986 */ /* 0x000fe6000c10151c */
[C---:B------:R-:W-:Y:S01]  /*20d60*/  LOP3.LUT R2, R0.reuse, 0xff, RZ, 0xc0, !PT ;  /* 0x000000ff00027812 */ /* 0x040fe200078ec0ff */
[----:B------:R-:W-:Y:S01]  /*20d70*/  STG.E.U16 [R208.64+0x12], R163 ;  /* 0x000012a3d0007986 */ /* 0x000fe2000c10151c */
[----:B------:R-:W-:Y:S01]  /*20d80*/  LOP3.LUT R3, R0, 0xffff, RZ, 0xc0, !PT ;  /* 0x0000ffff00037812 */ /* 0x000fe200078ec0ff */
[-C--:B------:R-:W-:Y:S02]  /*20d90*/  HMMA.16816.F32.BF16 R76, R144, R142.reuse, R76 ;  /* 0x0000008e904c723c */ /* 0x080fe4000004184c */
[----:B------:R2:W-:Y:S02]  /*20da0*/  STG.E.U16 [R208.64+0x10], R162 ;  /* 0x000010a2d0007986 */ /* 0x0005e4000c10151c */
[----:B------:R-:W-:Y:S02]  /*20db0*/  SHF.R.U32.HI R3, RZ, 0x8, R3 ;  /* 0x00000008ff037819 */ /* 0x000fe40000011603 */
[----:B-1----:R1:W3:Y:S02]  /*20dc0*/  LDL.S16 R169, [R1+0x48] ;  /* 0x0000480001a97983 */ /* 0x0022e40000100600 */
[C---:B------:R-:W-:Y:S01]  /*20dd0*/  HMMA.16816.F32.BF16 R80, R136.reuse, R142, R80 ;  /* 0x0000008e8850723c */ /* 0x040fe20000041850 */
[----:B------:R-:W-:Y:S01]  /*20de0*/  LOP3.LUT R3, R3, 0xffff, RZ, 0xc0, !PT ;  /* 0x0000ffff03037812 */ /* 0x000fe200078ec0ff */
[----:B------:R-:W-:Y:S01]  /*20df0*/  @!P0 STL.S16 [R1+0x30], R178 ;  /* 0x000030b201008387 */ /* 0x000fe20000100600 */
[C---:B------:R-:W-:Y:S03]  /*20e00*/  ISETP.GE.U32.AND P0, PT, R229.reuse, R166, PT ;  /* 0x000000a6e500720c */ /* 0x040fe60003f06070 */
[----:B------:R1:W4:Y:S04]  /*20e10*/  LDL.S16 R150, [R1+0x10] ;  /* 0x0000100001967983 */ /* 0x0003280000100600 */
[----:B------:R1:W5:Y:S04]  /*20e20*/  LDL.S16 R148, [R1+0x8] ;  /* 0x0000080001947983 */ /* 0x0003680000100600 */
[----:B------:R-:W-:Y:S01]  /*20e30*/  @!P5 STL.S16 [R1+0x2c], R177 ;  /* 0x00002cb10100d387 */ /* 0x000fe20000100600 */
[----:B------:R-:W-:Y:S02]  /*20e40*/  ISETP.GE.U32.AND P5, PT, R229, R2, PT ;  /* 0x00000002e500720c */ /* 0x000fe40003fa6070 */
[----:B------:R-:W-:Y:S01]  /*20e50*/  PRMT R2, R168, 0x7610, R2 ;  /* 0x00007610a8027816 */ /* 0x000fe20000000002 */
[----:B------:R1:W5:Y:S01]  /*20e60*/  LDL.S16 R172, [R1+0x24] ;  /* 0x0000240001ac7983 */ /* 0x0003620000100600 */
[----:B------:R-:W-:Y:S02]  /*20e70*/  PRMT R168, R157, 0x5410, R158 ;  /* 0x000054109da87816 */ /* 0x000fe4000000009e */
[----:B--2---:R-:W-:Y:S01]  /*20e80*/  SHF.R.U32.HI R162, RZ, 0x10, R164 ;  /* 0x00000010ffa27819 */ /* 0x004fe200000116a4 */
[----:B------:R1:W2:Y:S04]  /*20e90*/  LDL.S16 R166, [R1+0x1c] ;  /* 0x00001c0001a67983 */ /* 0x0002a80000100600 */
[----:B------:R-:W-:Y:S01]  /*20ea0*/  LDSM.16.MT88.4 R140, [R194+0xb000] ;  /* 0x00b00000c28c783b */ /* 0x000fe20000004200 */
[----:B---3--:R-:W-:Y:S07]  /*20eb0*/  @!P6 HFMA2.BF16_V2 R169, -RZ.H0_H0, RZ.H0_H0, -R2.H0_H0 ;  /* 0x200000ffffa9e231 */ /* 0x008fee0000340902 */
[----:B------:R3:W-:Y:S01]  /*20ec0*/  @!P6 STL.S16 [R1+0x48], R169 ;  /* 0x000048a90100e387 */ /* 0x0007e20000100600 */
[----:B------:R-:W-:Y:S01]  /*20ed0*/  PRMT R151, R169, 0x7610, R151 ;  /* 0x00007610a9977816 */ /* 0x000fe20000000097 */
[----:B----4-:R-:W-:Y:S02]  /*20ee0*/  @!P1 HFMA2.BF16_V2 R150, -RZ.H0_H0, RZ.H0_H0, -R156.H0_H0 ;  /* 0x200000ffff969231 */ /* 0x010fe4000034099c */
[----:B-----5:R-:W-:Y:S03]  /*20ef0*/  @!P0 HFMA2.BF16_V2 R148, -RZ.H0_H0, RZ.H0_H0, -R157.H0_H0 ;  /* 0x200000ffff948231 */ /* 0x020fe6000034099d */
[----:B------:R-:W-:Y:S01]  /*20f00*/  @!P1 STL.S16 [R1+0x10], R150 ;  /* 0x0000109601009387 */ /* 0x000fe20000100600 */
[----:B------:R-:W-:Y:S03]  /*20f10*/  PRMT R149, R150, 0x7610, R149 ;  /* 0x0000761096957816 */ /* 0x000fe60000000095 */
[----:B------:R1:W4:Y:S01]  /*20f20*/  LDL.S16 R159, [R1+0x18] ;  /* 0x00001800019f7983 */ /* 0x0003220000100600 */
[----:B------:R-:W-:Y:S01]  /*20f30*/  PRMT R174, R148, 0x7610, R174 ;  /* 0x0000761094ae7816 */ /* 0x000fe200000000ae */
[----:B------:R-:W-:Y:S02]  /*20f40*/  @!P2 HFMA2.BF16_V2 R172, -RZ.H0_H0, RZ.H0_H0, -R158.H0_H0 ;  /* 0x200000ffffaca231 */ /* 0x000fe4000034099e */
[----:B------:R-:W-:Y:S01]  /*20f50*/  @!P0 STL.S16 [R1+0x8], R148 ;  /* 0x0000089401008387 */ /* 0x000fe20000100600 */
[----:B------:R-:W-:Y:S01]  /*20f60*/  @!P0 PRMT R157, R174, 0x5410, RZ ;  /* 0x00005410ae9d8816 */ /* 0x000fe200000000ff */
[----:B--2---:R-:W-:Y:S02]  /*20f70*/  @!P5 HFMA2.BF16_V2 R166, -RZ.H0_H0, RZ.H0_H0, -R154.H0_H0 ;  /* 0x200000ffffa6d231 */ /* 0x004fe4000034099a */
[----:B------:R1:W2:Y:S01]  /*20f80*/  LDL.S16 R155, [R1+0x14] ;  /* 0x00001400019b7983 */ /* 0x0002a20000100600 */
[----:B------:R-:W-:Y:S03]  /*20f90*/  PRMT R160, R172, 0x7610, R160 ;  /* 0x00007610aca07816 */ /* 0x000fe600000000a0 */
[----:B------:R5:W-:Y:S01]  /*20fa0*/  @!P2 STL.S16 [R1+0x24], R172 ;  /* 0x000024ac0100a387 */ /* 0x000be20000100600 */
[----:B---3--:R-:W-:Y:S02]  /*20fb0*/  PRMT R169, R2, 0x5410, R156 ;  /* 0x0000541002a97816 */ /* 0x008fe4000000009c */
[----:B------:R-:W-:Y:S01]  /*20fc0*/  @!P6 PRMT R2, R151, 0x5410, RZ ;  /* 0x000054109702e816 */ /* 0x000fe200000000ff */
[----:B------:R3:W-:Y:S01]  /*20fd0*/  @!P5 STL.S16 [R1+0x1c], R166 ;  /* 0x00001ca60100d387 */ /* 0x0007e20000100600 */
[----:B------:R-:W-:Y:S02]  /*20fe0*/  ISETP.GE.U32.AND P6, PT, R229, R3, PT ;  /* 0x00000003e500720c */ /* 0x000fe40003fc6070 */
[--C-:B------:R-:W-:Y:S01]  /*20ff0*/  SHF.R.U32.HI R3, RZ, 0x18, R0.reuse ;  /* 0x00000018ff037819 */ /* 0x100fe20000011600 */
[----:B------:R-:W-:Y:S01]  /*21000*/  STG.E.U16 [R186.64+0x20], R2 ;  /* 0x00002002ba007986 */ /* 0x000fe2000c10151c */
[----:B------:R-:W-:Y:S02]  /*21010*/  @!P2 PRMT R158, R160, 0x5410, RZ ;  /* 0x00005410a09ea816 */ /* 0x000fe400000000ff */
[----:B------:R-:W-:Y:S02]  /*21020*/  PRMT R160, R154, 0x5410, R153 ;  /* 0x000054109aa07816 */ /* 0x000fe40000000099 */
[----:B------:R-:W-:Y:S02]  /*21030*/  @!P1 PRMT R156, R149, 0x5410, RZ ;  /* 0x00005410959c9816 */ /* 0x000fe400000000ff */
[C---:B------:R-:W-:Y:S01]  /*21040*/  ISETP.GE.U32.AND P1, PT, R229.reuse, R3, PT ;  /* 0x00000003e500720c */ /* 0x040fe20003f26070 */
[----:B------:R-:W1:Y:S01]  /*21050*/  LDSM.16.MT88.4 R148, [R191+0xb000] ;  /* 0x00b00000bf94783b */ /* 0x000e620000004200 */
[----:B------:R-:W-:Y:S02]  /*21060*/  LOP3.LUT R3, R164, 0xff, RZ, 0xc0, !PT ;  /* 0x000000ffa4037812 */ /* 0x000fe400078ec0ff */
[----:B------:R-:W-:Y:S02]  /*21070*/  SHF.R.U32.HI R0, RZ, 0x10, R0 ;  /* 0x00000010ff007819 */ /* 0x000fe40000011600 */
[----:B------:R-:W-:Y:S02]  /*21080*/  ISETP.GE.U32.AND P0, PT, R229, R3, PT ;  /* 0x00000003e500720c */ /* 0x000fe40003f06070 */
[--C-:B------:R-:W-:Y:S01]  /*21090*/  SHF.R.U32.HI R3, RZ, 0x10, R164.reuse ;  /* 0x00000010ff037819 */ /* 0x100fe200000116a4 */
[----:B------:R1:W-:Y:S01]  /*210a0*/  STG.E.U16 [R186.64+0x22], R156 ;  /* 0x0000229cba007986 */ /* 0x0003e2000c10151c */
[----:B------:R-:W-:Y:S02]  /*210b0*/  PRMT R161, R166, 0x7610, R161 ;  /* 0x00007610a6a17816 */ /* 0x000fe400000000a1 */
[----:B------:R-:W-:Y:S01]  /*210c0*/  LOP3.LUT R3, R3, 0xff, RZ, 0xc0, !PT ;  /* 0x000000ff03037812 */ /* 0x000fe200078ec0ff */
[----:B-----5:R1:W5:Y:S01]  /*210d0*/  LDL.S16 R172, [R1] ;  /* 0x0000000001ac7983 */ /* 0x0203620000100600 */
[----:B------:R-:W-:Y:S02]  /*210e0*/  LOP3.LUT R0, R0, 0xff, RZ, 0xc0, !PT ;  /* 0x000000ff00007812 */ /* 0x000fe400078ec0ff */
[----:B------:R-:W-:Y:S01]  /*210f0*/  ISETP.GE.U32.AND P2, PT, R229, R3, PT ;  /* 0x00000003e500720c */ /* 0x000fe20003f46070 */
[----:B------:R-:W-:Y:S01]  /*21100*/  STG.E.U16 [R206.64+0x20], R157 ;  /* 0x0000209dce007986 */ /* 0x000fe2000c10151c */
[C---:B------:R-:W-:Y:S02]  /*21110*/  LOP3.LUT R3, R164.reuse, 0xffff, RZ, 0xc0, !PT ;  /* 0x0000ffffa4037812 */ /* 0x040fe400078ec0ff */
[----:B------:R-:W-:Y:S01]  /*21120*/  @!P5 PRMT R154, R161, 0x5410, RZ ;  /* 0x00005410a19ad816 */ /* 0x000fe200000000ff */
[----:B------:R-:W-:Y:S01]  /*21130*/  STG.E.U16 [R206.64+0x22], R158 ;  /* 0x0000229ece007986 */ /* 0x000fe2000c10151c */
[----:B------:R-:W-:Y:S02]  /*21140*/  ISETP.GE.U32.AND P5, PT, R229, R0, PT ;  /* 0x00000000e500720c */ /* 0x000fe40003fa6070 */
[----:B------:R-:W-:Y:S01]  /*21150*/  SHF.R.U32.HI R3, RZ, 0x8, R3 ;  /* 0x00000008ff037819 */ /* 0x000fe20000011603 */
[----:B------:R-:W-:Y:S01]  /*21160*/  STG.E.U16 [R210.64+0x1e], R154 ;  /* 0x00001e9ad2007986 */ /* 0x000fe2000c10151c */
[--C-:B---3--:R-:W-:Y:S01]  /*21170*/  SHF.R.U32.HI R166, RZ, 0x18, R164.reuse ;  /* 0x00000018ffa67819 */ /* 0x108fe200000116a4 */
[----:B------:R-:W3:Y:S01]  /*21180*/  MUFU.EX2 R0, R234 ;  /* 0x000000ea00007308 */ /* 0x000ee20000000800 */
[----:B------:R-:W-:Y:S01]  /*21190*/  LOP3.LUT R3, R3, 0xffff, RZ, 0xc0, !PT ;  /* 0x0000ffff03037812 */ /* 0x000fe200078ec0ff */
[----:B------:R-:W-:Y:S01]  /*211a0*/  @!P2 HFMA2.BF16_V2 R249, -RZ.H0_H0, RZ.H0_H0, -R180.H0_H0 ;  /* 0x200000fffff9a231 */ /* 0x000fe200003409b4 */
[C---:B------:R-:W-:Y:S02]  /*211b0*/  LOP3.LUT R161, R164.reuse, 0xffff, RZ, 0xc0, !PT ;  /* 0x0000ffffa4a17812 */ /* 0x040fe400078ec0ff */
[----:B------:R-:W-:Y:S02]  /*211c0*/  LOP3.LUT R165, R164, 0xff, RZ, 0xc0, !PT ;  /* 0x000000ffa4a57812 */ /* 0x000fe400078ec0ff */
[----:B------:R-:W-:Y:S02]  /*211d0*/  SHF.R.U32.HI R164, RZ, 0x18, R164 ;  /* 0x00000018ffa47819 */ /* 0x000fe400000116a4 */
[----:B------:R-:W-:Y:S04]  /*211e0*/  SHF.R.U32.HI R161, RZ, 0x8, R161 ;  /* 0x00000008ffa17819 */ /* 0x000fe800000116a1 */
[----:B------:R-:W-:Y:S01]  /*211f0*/  PRMT R174, R165, 0x5410, R161 ;  /* 0x00005410a5ae7816 */ /* 0x000fe200000000a1 */
[-C--:B-1----:R-:W-:Y:S01]  /*21200*/  HMMA.16816.F32.BF16 R84, R136, R148.reuse, R84 ;  /* 0x000000948854723c */ /* 0x082fe20000041854 */
[----:B------:R-:W-:Y:S03]  /*21210*/  LOP3.LUT R161, R204, 0xffff, RZ, 0xc0, !PT ;  /* 0x0000ffffcca17812 */ /* 0x000fe600078ec0ff */
[--C-:B------:R-:W-:Y:S01]  /*21220*/  HSET2.LE.AND R174, R174, R232.reuse, PT ;  /* 0x000000e8aeae7233 */ /* 0x100fe20003803000 */
[----:B------:R-:W-:Y:S02]  /*21230*/  SHF.R.U32.HI R156, RZ, 0x8, R161 ;  /* 0x00000008ff9c7819 */ /* 0x000fe400000116a1 */
[----:B------:R-:W-:Y:S01]  /*21240*/  SHF.R.U32.HI R161, RZ, 0x18, R204 ;  /* 0x00000018ffa17819 */ /* 0x000fe200000116cc */
[C---:B------:R-:W-:Y:S01]  /*21250*/  HMMA.16816.F32.BF16 R88, R144.reuse, R148, R88 ;  /* 0x000000949058723c */ /* 0x040fe20000041858 */
[----:B---3--:R-:W-:Y:S03]  /*21260*/  FADD.FTZ R225, R0, R176 ;  /* 0x000000b000e17221 */ /* 0x008fe60000010000 */
[----:B------:R-:W-:Y:S03]  /*21270*/  F2FP.BF16.PACK_AB R0, R224, R0 ;  /* 0x00000000e000723e */ /* 0x000fe600000010ff */
[----:B------:R-:W-:Y:S01]  /*21280*/  LOP3.LUT R149, R162, 0xff, RZ, 0xc0, !PT ;  /* 0x000000ffa2957812 */ /* 0x000fe200078ec0ff */
[-C--:B------:R-:W-:Y:S01]  /*21290*/  HMMA.16816.F32.BF16 R92, R144, R150.reuse, R92 ;  /* 0x00000096905c723c */ /* 0x080fe2000004185c */
[----:B------:R-:W-:Y:S03]  /*212a0*/  PRMT R2, R0, 0x7632, R2 ;  /* 0x0000763200027816 */ /* 0x000fe60000000002 */
[----:B------:R-:W-:Y:S02]  /*212b0*/  PRMT R175, R149, 0x5410, R164 ;  /* 0x0000541095af7816 */ /* 0x000fe400000000a4 */
[C---:B------:R-:W-:Y:S02]  /*212c0*/  LOP3.LUT R149, R204.reuse, 0xff, RZ, 0xc0, !PT ;  /* 0x000000ffcc957812 */ /* 0x040fe400078ec0ff */
[C---:B------:R-:W-:Y:S01]  /*212d0*/  HMMA.16816.F32.BF16 R96, R136.reuse, R150, R96 ;  /* 0x000000968860723c */ /* 0x040fe20000041860 */
[----:B------:R-:W-:Y:S03]  /*212e0*/  LOP3.LUT R148, R204, 0xff, RZ, 0xc0, !PT ;  /* 0x000000ffcc947812 */ /* 0x000fe600078ec0ff */
[----:B------:R-:W-:Y:S01]  /*212f0*/  SHF.R.U32.HI R162, RZ, 0x10, R204 ;  /* 0x00000010ffa27819 */ /* 0x000fe200000116cc */
[--C-:B------:R-:W-:Y:S03]  /*21300*/  HSET2.LE.AND R175, R175, R232.reuse, PT ;  /* 0x000000e8afaf7233 */ /* 0x100fe60003803000 */
[-C--:B------:R-:W-:Y:S08]  /*21310*/  HMMA.16816.F32.BF16 R100, R136, R140.reuse, R100 ;  /* 0x0000008c8864723c */ /* 0x080ff00000041864 */
[C---:B------:R-:W-:Y:S07]  /*21320*/  HMMA.16816.F32.BF16 R104, R144.reuse, R140, R104 ;  /* 0x0000008c9068723c */ /* 0x040fee0000041868 */
[----:B------:R-:W-:Y:S01]  /*21330*/  PRMT R140, R0, 0x5410, R2 ;  /* 0x00005410008c7816 */ /* 0x000fe20000000002 */
[-C--:B------:R-:W-:Y:S01]  /*21340*/  HMMA.16816.F32.BF16 R108, R144, R142.reuse, R108 ;  /* 0x0000008e906c723c */ /* 0x080fe2000004186c */
[----:B------:R-:W-:Y:S03]  /*21350*/  LOP3.LUT R141, R156, 0xffff, RZ, 0xc0, !PT ;  /* 0x0000ffff9c8d7812 */ /* 0x000fe600078ec0ff */
[----:B------:R-:W-:Y:S02]  /*21360*/  LOP3.LUT R174, R174, R140, RZ, 0xc0, !PT ;  /* 0x0000008caeae7212 */ /* 0x000fe400078ec0ff */
[----:B------:R-:W-:Y:S02]  /*21370*/  PRMT R140, R180, 0x5410, R182 ;  /* 0x00005410b48c7816 */ /* 0x000fe400000000b6 */
[C---:B------:R-:W-:Y:S01]  /*21380*/  HMMA.16816.F32.BF16 R112, R136.reuse, R142, R112 ;  /* 0x0000008e8870723c */ /* 0x040fe20000041870 */
[----:B------:R-:W-:Y:S03]  /*21390*/  LOP3.LUT R156, R162, 0xff, RZ, 0xc0, !PT ;  /* 0x000000ffa29c7812 */ /* 0x000fe600078ec0ff */
[----:B------:R-:W-:Y:S02]  /*213a0*/  @!P2 PRMT R180, R249, 0x5410, RZ ;  /* 0x00005410f9b4a816 */ /* 0x000fe400000000ff */
[----:B------:R-:W-:Y:S02]  /*213b0*/  PRMT R179, R156, 0x5410, R161 ;  /* 0x000054109cb37816 */ /* 0x000fe400000000a1 */
[----:B------:R-:W-:Y:S04]  /*213c0*/  SHF.R.U32.HI R143, RZ, 0x10, R167 ;  /* 0x00000010ff8f7819 */ /* 0x000fe800000116a7 */
[----:B------:R-:W-:Y:S01]  /*213d0*/  LOP3.LUT R156, R167, 0xffff, RZ, 0xc0, !PT ;  /* 0x0000ffffa79c7812 */ /* 0x000fe200078ec0ff */
[----:B------:R-:W-:Y:S01]  /*213e0*/  HSET2.LE.AND R179, R179, R232, PT ;  /* 0x000000e8b3b37233 */ /* 0x000fe20003803000 */
[----:B------:R-:W-:Y:S02]  /*213f0*/  LOP3.LUT R143, R143, 0xff, RZ, 0xc0, !PT ;  /* 0x000000ff8f8f7812 */ /* 0x000fe400078ec0ff */
[----:B------:R-:W-:Y:S02]  /*21400*/  SHF.R.U32.HI R156, RZ, 0x8, R156 ;  /* 0x00000008ff9c7819 */ /* 0x000fe4000001169c */
[----:B------:R-:W-:Y:S01]  /*21410*/  LOP3.LUT R175, R175, R140, RZ, 0xc0, !PT ;  /* 0x0000008cafaf7212 */ /* 0x000fe200078ec0ff */
[----:B----4-:R-:W-:Y:S05]  /*21420*/  @!P6 HFMA2.BF16_V2 R159, -RZ.H0_H0, RZ.H0_H0, -R153.H0_H0 ;  /* 0x200000ffff9fe231 */ /* 0x010fea0000340999 */
[----:B------:R-:W-:Y:S01]  /*21430*/  PRMT R170, R159, 0x7610, R170 ;  /* 0x000076109faa7816 */ /* 0x000fe200000000aa */
[----:B------:R1:W-:Y:S03]  /*21440*/  @!P6 STL.S16 [R1+0x18], R159 ;  /* 0x0000189f0100e387 */ /* 0x0003e60000100600 */
[----:B------:R-:W-:Y:S02]  /*21450*/  @!P6 PRMT R153, R170, 0x5410, RZ ;  /* 0x00005410aa99e816 */ /* 0x000fe400000000ff */
[----:B------:R3:W4:Y:S01]  /*21460*/  LDL.S16 R170, [R1+0xc] ;  /* 0x00000c0001aa7983 */ /* 0x0007220000100600 */
[----:B------:R-:W-:Y:S02]  /*21470*/  ISETP.GE.U32.AND P6, PT, R229, R3, PT ;  /* 0x00000003e500720c */ /* 0x000fe40003fc6070 */
[----:B------:R-:W-:Y:S01]  /*21480*/  PRMT R3, R171, 0x7610, R3 ;  /* 0x00007610ab037816 */ /* 0x000fe20000000003 */
[----:B------:R-:W-:Y:S04]  /*21490*/  STG.E.U16 [R210.64+0x20], R153 ;  /* 0x00002099d2007986 */ /* 0x000fe8000c10151c */
[----:B--2---:R-:W-:Y:S05]  /*214a0*/  @!P5 HFMA2.BF16_V2 R155, -RZ.H0_H0, RZ.H0_H0, -R3.H0_H0 ;  /* 0x200000ffff9bd231 */ /* 0x004fea0000340903 */
[----:B------:R2:W-:Y:S01]  /*214b0*/  @!P5 STL.S16 [R1+0x14], R155 ;  /* 0x0000149b0100d387 */ /* 0x0005e20000100600 */
[----:B------:R-:W-:Y:S02]  /*214c0*/  PRMT R173, R155, 0x7610, R173 ;  /* 0x000076109bad7816 */ /* 0x000fe400000000ad */
[----:B-1----:R-:W-:Y:S04]  /*214d0*/  LOP3.LUT R159, R205, UR16, R230, 0x96, !PT ;  /* 0x00000010cd9f7c12 */ /* 0x002fe8000f8e96e6 */
[----:B------:R-:W-:Y:S04]  /*214e0*/  SHF.R.U32.HI R142, RZ, 0x10, R159 ;  /* 0x00000010ff8e7819 */ /* 0x000fe8000001169f */
[----:B------:R-:W-:Y:S01]  /*214f0*/  LOP3.LUT R142, R142, 0xff, RZ, 0xc0, !PT ;  /* 0x000000ff8e8e7812 */ /* 0x000fe200078ec0ff */
[----:B-----5:R-:W-:Y:S05]  /*21500*/  @!P1 HFMA2.BF16_V2 R172, -RZ.H0_H0, RZ.H0_H0, -R152.H0_H0 ;  /* 0x200000ffffac9231 */ /* 0x020fea0000340998 */
[----:B------:R-:W-:Y:S01]  /*21510*/  PRMT R163, R172, 0x7610, R163 ;  /* 0x00007610aca37816 */ /* 0x000fe200000000a3 */
[----:B------:R-:W-:Y:S01]  /*21520*/  @!P1 STL.S16 [R1], R172 ;  /* 0x000000ac01009387 */ /* 0x000fe20000100600 */
[----:B--2---:R-:W-:Y:S02]  /*21530*/  PRMT R155, R3, 0x5410, R152 ;  /* 0x00005410039b7816 */ /* 0x004fe40000000098 */
[----:B------:R-:W-:Y:S02]  /*21540*/  @!P1 PRMT R152, R163, 0x5410, RZ ;  /* 0x00005410a3989816 */ /* 0x000fe400000000ff */
[----:B------:R3:W2:Y:S01]  /*21550*/  LDL.S16 R163, [R1+0x4] ;  /* 0x0000040001a37983 */ /* 0x0006a20000100600 */
[----:B------:R-:W-:Y:S02]  /*21560*/  ISETP.GE.U32.AND P1, PT, R229, R148, PT ;  /* 0x00000094e500720c */ /* 0x000fe40003f26070 */
[----:B------:R-:W-:Y:S01]  /*21570*/  LOP3.LUT R148, R204, 0xffff, RZ, 0xc0, !PT ;  /* 0x0000ffffcc947812 */ /* 0x000fe200078ec0ff */
[----:B------:R-:W-:Y:S01]  /*21580*/  STG.E.U16 [R208.64+0x22], R152 ;  /* 0x00002298d0007986 */ /* 0x000fe2000c10151c */
[----:B------:R-:W-:Y:S01]  /*21590*/  @!P5 PRMT R3, R173, 0x5410, RZ ;  /* 0x00005410ad03d816 */ /* 0x000fe200000000ff */
[----:B------:R-:W1:Y:S01]  /*215a0*/  MUFU.EX2 R205, R237 ;  /* 0x000000ed00cd7308 */ /* 0x000e620000000800 */
[----:B------:R-:W-:Y:S02]  /*215b0*/  SHF.R.U32.HI R148, RZ, 0x8, R148 ;  /* 0x00000008ff947819 */ /* 0x000fe40000011694 */
[----:B------:R-:W-:Y:S01]  /*215c0*/  ISETP.GE.U32.AND P5, PT, R229, R166, PT ;  /* 0x000000a6e500720c */ /* 0x000fe20003fa6070 */
[----:B------:R5:W-:Y:S01]  /*215d0*/  STG.E.U16 [R208.64+0x20], R3 ;  /* 0x00002003d0007986 */ /* 0x000be2000c10151c */
[----:B------:R-:W-:Y:S03]  /*215e0*/  PRMT R178, R149, 0x5410, R148 ;  /* 0x0000541095b27816 */ /* 0x000fe60000000094 */
[----:B------:R-:W3:Y:S01]  /*215f0*/  LDSM.16.MT88.4 R148, [R193+0xb000] ;  /* 0x00b00000c194783b */ /* 0x000ee20000004200 */
[----:B------:R-:W-:Y:S02]  /*21600*/  @!P1 HFMA2.BF16_V2 R247, -RZ.H0_H0, RZ.H0_H0, -R184.H0_H0 ;  /* 0x200000fffff79231 */ /* 0x000fe400003409b8 */
[----:B------:R-:W-:Y:S05]  /*21610*/  HSET2.LE.AND R178, R178, R232, PT ;  /* 0x000000e8b2b27233 */ /* 0x000fea0003803000 */
[----:B------:R-:W-:Y:S05]  /*21620*/  @!P5 HFMA2.BF16_V2 R248, -RZ.H0_H0, RZ.H0_H0, -R182.H0_H0 ;  /* 0x200000fffff8d231 */ /* 0x000fea00003409b6 */
[----:B------:R-:W-:Y:S02]  /*21630*/  @!P5 PRMT R182, R248, 0x5410, RZ ;  /* 0x00005410f8b6d816 */ /* 0x000fe400000000ff */
[----:B-1----:R-:W-:Y:S04]  /*21640*/  F2FP.BF16.PACK_AB R181, R185, R205 ;  /* 0x000000cdb9b5723e */ /* 0x002fe800000010ff */
[----:B-----5:R-:W-:Y:S01]  /*21650*/  PRMT R3, R181, 0x7632, R3 ;  /* 0x00007632b5037816 */ /* 0x020fe20000000003 */
[-C--:B---3--:R-:W-:Y:S08]  /*21660*/  HMMA.16816.F32.BF16 R116, R136, R148.reuse, R116 ;  /* 0x000000948874723c */ /* 0x088ff00000041874 */
[C---:B------:R-:W-:Y:S08]  /*21670*/  HMMA.16816.F32.BF16 R120, R144.reuse, R148, R120 ;  /* 0x000000949078723c */ /* 0x040ff00000041878 */
[-C--:B------:R-:W-:Y:S08]  /*21680*/  HMMA.16816.F32.BF16 R124, R144, R150.reuse, R124 ;  /* 0x00000096907c723c */ /* 0x080ff0000004187c */
[----:B------:R-:W-:Y:S01]  /*21690*/  HMMA.16816.F32.BF16 R128, R136, R150, R128 ;  /* 0x000000968880723c */ /* 0x000fe20000041880 */
[----:B------:R-:W-:Y:S03]  /*216a0*/  LDSM.16.MT88.4 R136, [R194+0xa800] ;  /* 0x00a80000c288783b */ /* 0x000fe60000004200 */
[----:B----4-:R-:W-:Y:S05]  /*216b0*/  @!P0 HFMA2.BF16_V2 R170, -RZ.H0_H0, RZ.H0_H0, -R0.H0_H0 ;  /* 0x200000ffffaa8231 */ /* 0x010fea0000340900 */
[----:B------:R-:W-:Y:S01]  /*216c0*/  PRMT R164, R170, 0x7610, R164 ;  /* 0x00007610aaa47816 */ /* 0x000fe200000000a4 */
[----:B------:R-:W-:Y:S03]  /*216d0*/  @!P0 STL.S16 [R1+0xc], R170 ;  /* 0x00000caa01008387 */ /* 0x000fe60000100600 */
[----:B------:R-:W-:Y:S02]  /*216e0*/  @!P0 PRMT R0, R164, 0x5410, RZ ;  /* 0x00005410a4008816 */ /* 0x000fe400000000ff */
[----:B------:R-:W-:Y:S02]  /*216f0*/  ISETP.GE.U32.AND P0, PT, R229, R141, PT ;  /* 0x0000008de500720c */ /* 0x000fe40003f06070 */
[--C-:B------:R-:W-:Y:S01]  /*21700*/  SHF.R.U32.HI R141, RZ, 0x10, R204.reuse ;  /* 0x00000010ff8d7819 */ /* 0x100fe200000116cc */
[----:B------:R1:W-:Y:S01]  /*21710*/  STG.E.U16 [R186.64+0x30], R0 ;  /* 0x00003000ba007986 */ /* 0x0003e2000c10151c */
[----:B------:R-:W-:Y:S02]  /*21720*/  SHF.R.U32.HI R204, RZ, 0x18, R204 ;  /* 0x00000018ffcc7819 */ /* 0x000fe400000116cc */
[----:B------:R-:W-:Y:S02]  /*21730*/  LOP3.LUT R161, R141, 0xff, RZ, 0xc0, !PT ;  /* 0x000000ff8da17812 */ /* 0x000fe400078ec0ff */
[----:B------:R-:W-:Y:S02]  /*21740*/  LOP3.LUT R141, R167, 0xff, RZ, 0xc0, !PT ;  /* 0x000000ffa78d7812 */ /* 0x000fe400078ec0ff */
[----:B------:R-:W-:Y:S02]  /*21750*/  SHF.R.U32.HI R167, RZ, 0x18, R167 ;  /* 0x00000018ffa77819 */ /* 0x000fe400000116a7 */
[----:B------:R-:W-:Y:S01]  /*21760*/  PRMT R172, R141, 0x5410, R156 ;  /* 0x000054108dac7816 */ /* 0x000fe2000000009c */
[----:B------:R-:W-:Y:S01]  /*21770*/  @!P0 HFMA2.BF16_V2 R246, -RZ.H0_H0, RZ.H0_H0, -R183.H0_H0 ;  /* 0x200000fffff68231 */ /* 0x000fe200003409b7 */
[----:B------:R-:W-:Y:S02]  /*21780*/  PRMT R143, R143, 0x5410, R167 ;  /* 0x000054108f8f7816 */ /* 0x000fe400000000a7 */
[----:B------:R-:W3:Y:S01]  /*21790*/  LDSM.16.MT88.4 R164, [R189+0xa800] ;  /* 0x00a80000bda4783b */ /* 0x000ee20000004200 */
[C---:B------:R-:W-:Y:S01]  /*217a0*/  LOP3.LUT R141, R159.reuse, 0xffff, RZ, 0xc0, !PT ;  /* 0x0000ffff9f8d7812 */ /* 0x040fe200078ec0ff */
[--C-:B------:R-:W-:Y:S01]  /*217b0*/  HSET2.LE.AND R172, R172, R232.reuse, PT ;  /* 0x000000e8acac7233 */ /* 0x100fe20003803000 */
[----:B------:R-:W-:Y:S01]  /*217c0*/  LOP3.LUT R156, R159, 0xff, RZ, 0xc0, !PT ;  /* 0x000000ff9f9c7812 */ /* 0x000fe200078ec0ff */
[--C-:B------:R-:W-:Y:S01]  /*217d0*/  HSET2.LE.AND R173, R143, R232.reuse, PT ;  /* 0x000000e88fad7233 */ /* 0x100fe20003803000 */
[----:B------:R-:W-:Y:S02]  /*217e0*/  SHF.R.U32.HI R159, RZ, 0x18, R159 ;  /* 0x00000018ff9f7819 */ /* 0x000fe4000001169f */
[----:B------:R-:W-:Y:S02]  /*217f0*/  SHF.R.U32.HI R141, RZ, 0x8, R141 ;  /* 0x00000008ff8d7819 */ /* 0x000fe4000001168d */
[----:B------:R-:W-:Y:S02]  /*21800*/  PRMT R142, R142, 0x5410, R159 ;  /* 0x000054108e8e7816 */ /* 0x000fe4000000009f */
[----:B------:R-:W-:Y:S02]  /*21810*/  PRMT R141, R156, 0x5410, R141 ;  /* 0x000054109c8d7816 */ /* 0x000fe4000000008d */
[----:B------:R-:W4:Y:S01]  /*21820*/  LDSM.16.MT88.4 R156, [R191+0xa800] ;  /* 0x00a80000bf9c783b */ /* 0x000f220000004200 */
[----:B------:R-:W-:Y:S01]  /*21830*/  LOP3.LUT R172, R172, R169, RZ, 0xc0, !PT ;  /* 0x000000a9acac7212 */ /* 0x000fe200078ec0ff */
[--C-:B------:R-:W-:Y:S01]  /*21840*/  HSET2.LE.AND R177, R142, R232.reuse, PT ;  /* 0x000000e88eb17233 */ /* 0x100fe20003803000 */
[----:B------:R-:W-:Y:S01]  /*21850*/  LOP3.LUT R173, R173, R168, RZ, 0xc0, !PT ;  /* 0x000000a8adad7212 */ /* 0x000fe200078ec0ff */
[----:B------:R-:W-:Y:S01]  /*21860*/  HSET2.LE.AND R176, R141, R232, PT ;  /* 0x000000e88db07233 */ /* 0x000fe20003803000 */
[----:B-1----:R-:W-:Y:S01]  /*21870*/  PRMT R0, R184, 0x5410, R183 ;  /* 0x00005410b8007816 */ /* 0x002fe200000000b7 */
[----:B--2---:R-:W-:Y:S01]  /*21880*/  @!P6 HFMA2.BF16_V2 R163, -RZ.H0_H0, RZ.H0_H0, -R2.H0_H0 ;  /* 0x200000ffffa3e231 */ /* 0x004fe20000340902 */
[----:B------:R-:W-:Y:S02]  /*21890*/  @!P1 PRMT R184, R247, 0x5410, RZ ;  /* 0x00005410f7b89816 */ /* 0x000fe400000000ff */
[----:B------:R-:W-:Y:S02]  /*218a0*/  LOP3.LUT R178, R178, R0, RZ, 0xc0, !PT ;  /* 0x00000000b2b27212 */ /* 0x000fe400078ec0ff */
[----:B------:R-:W-:Y:S01]  /*218b0*/  PRMT R0, R181, 0x5410, R3 ;  /* 0x00005410b5007816 */ /* 0x000fe20000000003 */
[----:B------:R4:W-:Y:S01]  /*218c0*/  @!P6 STL.S16 [R1+0x4], R163 ;  /* 0x000004a30100e387 */ /* 0x0009e20000100600 */
[----:B------:R-:W-:Y:S02]  /*218d0*/  @!P0 PRMT R183, R246, 0x5410, RZ ;  /* 0x00005410f6b78816 */ /* 0x000fe400000000ff */
[----:B------:R-:W-:Y:S02]  /*218e0*/  LOP3.LUT R176, R176, R160, RZ, 0xc0, !PT ;  /* 0x000000a0b0b07212 */ /* 0x000fe400078ec0ff */
[----:B------:R-:W-:Y:S02]  /*218f0*/  LOP3.LUT R177, R177, R155, RZ, 0xc0, !PT ;  /* 0x0000009bb1b17212 */ /* 0x000fe400078ec0ff */
[----:B------:R-:W-:Y:S01]  /*21900*/  LOP3.LUT R179, R179, R0, RZ, 0xc0, !PT ;  /* 0x00000000b3b37212 */ /* 0x000fe200078ec0ff */
[----:B------:R-:W-:Y:S01]  /*21910*/  FADD.FTZ R0, R205, R226 ;  /* 0x000000e2cd007221 */ /* 0x000fe20000010000 */
[----:B------:R-:W-:Y:S02]  /*21920*/  PRMT R162, R163, 0x7610, R162 ;  /* 0x00007610a3a27816 */ /* 0x000fe400000000a2 */
[C---:B------:R-:W-:Y:S02]  /*21930*/  ISETP.GE.U32.AND P2, PT, R229.reuse, R204, PT ;  /* 0x000000cce500720c */ /* 0x040fe40003f46070 */
[----:B------:R-:W-:Y:S01]  /*21940*/  @!P6 PRMT R2, R162, 0x5410, RZ ;  /* 0x00005410a202e816 */ /* 0x000fe200000000ff */
[-C--:B---3--:R-:W-:Y:S01]  /*21950*/  HMMA.16816.F32.BF16 R168, R172, R164.reuse, R4 ;  /* 0x000000a4aca8723c */ /* 0x088fe20000041804 */
[----:B------:R-:W1:Y:S01]  /*21960*/  LDSM.16.MT88.4 R4, [R193+0xa800] ;  /* 0x00a80000c104783b */ /* 0x000e620000004200 */
[----:B------:R-:W-:Y:S02]  /*21970*/  ISETP.GE.U32.AND P6, PT, R229, R161, PT ;  /* 0x000000a1e500720c */ /* 0x000fe40003fc6070 */
[----:B------:R-:W-:Y:S04]  /*21980*/  IADD3 R204, P0, R186, -0x40, RZ ;  /* 0xffffffc0bacc7810 */ /* 0x000fe80007f1e0ff */
[C---:B------:R-:W-:Y:S01]  /*21990*/  HMMA.16816.F32.BF16 R152, R176.reuse, R164, R8 ;  /* 0x000000a4b098723c */ /* 0x040fe20000041808 */
[----:B------:R-:W2:Y:S03]  /*219a0*/  LDSM.16.MT88.4 R8, [R189+0xb800] ;  /* 0x00b80000bd08783b */ /* 0x000ea60000004200 */
[----:B------:R-:W-:Y:S03]  /*219b0*/  @!P2 HFMA2.BF16_V2 R244, -RZ.H0_H0, RZ.H0_H0, -R3.H0_H0 ;  /* 0x200000fffff4a231 */ /* 0x000fe60000340903 */
[----:B------:R-:W-:Y:S01]  /*219c0*/  @!P6 HFMA2.BF16_V2 R245, -RZ.H0_H0, RZ.H0_H0, -R181.H0_H0 ;  /* 0x200000fffff5e231 */ /* 0x000fe200003409b5 */
[-C--:B------:R-:W-:Y:S01]  /*219d0*/  HMMA.16816.F32.BF16 R148, R176, R166.reuse, R12 ;  /* 0x000000a6b094723c */ /* 0x080fe2000004180c */
[----:B------:R-:W3:Y:S03]  /*219e0*/  LDSM.16.MT88.4 R12, [R191+0xb800] ;  /* 0x00b80000bf0c783b */ /* 0x000ee60000004200 */
[----:B------:R-:W-:Y:S02]  /*219f0*/  @!P2 PRMT R3, R244, 0x5410, RZ ;  /* 0x00005410f403a816 */ /* 0x000fe400000000ff */
[----:B------:R-:W-:Y:S02]  /*21a00*/  @!P6 PRMT R181, R245, 0x5410, RZ ;  /* 0x00005410f5b5e816 */ /* 0x000fe400000000ff */
[C---:B------:R-:W-:Y:S01]  /*21a10*/  HMMA.16816.F32.BF16 R164, R172.reuse, R166, R16 ;  /* 0x000000a6aca4723c */ /* 0x040fe20000041810 */
[----:B------:R-:W5:Y:S07]  /*21a20*/  LDSM.16.MT88.4 R16, [R194+0xb800] ;  /* 0x00b80000c210783b */ /* 0x000f6e0000004200 */
[-C--:B----4-:R-:W-:Y:S01]  /*21a30*/  HMMA.16816.F32.BF16 R160, R172, R156.reuse, R20 ;  /* 0x0000009caca0723c */ /* 0x090fe20000041814 */
[----:B------:R-:W4:Y:S07]  /*21a40*/  LDSM.16.MT88.4 R20, [R193+0xb800] ;  /* 0x00b80000c114783b */ /* 0x000f2e0000004200 */
[C---:B------:R-:W-:Y:S01]  /*21a50*/  HMMA.16816.F32.BF16 R144, R176.reuse, R156, R24 ;  /* 0x0000009cb090723c */ /* 0x040fe20000041818 */
[----:B------:R1:W-:Y:S04]  /*21a60*/  STG.E.U16 [R186.64+0x32], R2 ;  /* 0x00003202ba007986 */ /* 0x0003e8000c10151c */
[----:B------:R-:W-:Y:S03]  /*21a70*/  STG.E.U16 [R206.64+0x30], R180 ;  /* 0x000030b4ce007986 */ /* 0x000fe6000c10151c */
[-C--:B------:R-:W-:Y:S01]  /*21a80*/  HMMA.16816.F32.BF16 R140, R176, R158.reuse, R28 ;  /* 0x0000009eb08c723c */ /* 0x080fe2000004181c */
[----:B------:R-:W-:Y:S04]  /*21a90*/  STG.E.U16 [R206.64+0x32], R182 ;  /* 0x000032b6ce007986 */ /* 0x000fe8000c10151c */
[----:B------:R-:W-:Y:S03]  /*21aa0*/  STG.E.U16 [R210.64+0x2e], R184 ;  /* 0x00002eb8d2007986 */ /* 0x000fe6000c10151c */
[C---:B------:R-:W-:Y:S01]  /*21ab0*/  HMMA.16816.F32.BF16 R156, R172.reuse, R158, R32 ;  /* 0x0000009eac9c723c */ /* 0x040fe20000041820 */
[----:B------:R2:W-:Y:S04]  /*21ac0*/  STG.E.U16 [R210.64+0x30], R183 ;  /* 0x000030b7d2007986 */ /* 0x0005e8000c10151c */
[----:B------:R3:W-:Y:S03]  /*21ad0*/  STG.E.U16 [R208.64+0x32], R3 ;  /* 0x00003203d0007986 */ /* 0x0007e6000c10151c */
[-C--:B------:R-:W-:Y:S01]  /*21ae0*/  HMMA.16816.F32.BF16 R36, R172, R136.reuse, R36 ;  /* 0x00000088ac24723c */ /* 0x080fe20000041824 */
[----:B------:R4:W-:Y:S03]  /*21af0*/  STG.E.U16 [R208.64+0x30], R181 ;  /* 0x000030b5d0007986 */ /* 0x0009e6000c10151c */
[----:B-1----:R-:W-:Y:S04]  /*21b00*/  FADD.FTZ R2, R213, R227 ;  /* 0x000000e3d5027221 */ /* 0x002fe80000010000 */
[C---:B------:R-:W-:Y:S07]  /*21b10*/  HMMA.16816.F32.BF16 R40, R176.reuse, R136, R40 ;  /* 0x00000088b028723c */ /* 0x040fee0000041828 */
[----:B------:R-:W-:Y:S01]  /*21b20*/  IMAD.MOV.U32 R137, RZ, RZ, R135 ;  /* 0x000000ffff897224 */ /* 0x000fe200078e0087 */
[-C--:B------:R-:W-:Y:S01]  /*21b30*/  HMMA.16816.F32.BF16 R44, R176, R138.reuse, R44 ;  /* 0x0000008ab02c723c */ /* 0x080fe2000004182c */
[----:B------:R-:W-:Y:S03]  /*21b40*/  IMAD.MOV.U32 R136, RZ, RZ, R132 ;  /* 0x000000ffff887224 */ /* 0x000fe600078e0084 */
[----:B--2---:R-:W-:Y:S04]  /*21b50*/  FADD.FTZ R211, R224, R225 ;  /* 0x000000e1e0d37221 */ /* 0x004fe80000010000 */
[C---:B------:R-:W-:Y:S01]  /*21b60*/  HMMA.16816.F32.BF16 R48, R172.reuse, R138, R48 ;  /* 0x0000008aac30723c */ /* 0x040fe20000041830 */
[----:B---3--:R-:W-:Y:S03]  /*21b70*/  FADD.FTZ R3, R223, R233 ;  /* 0x000000e9df037221 */ /* 0x008fe60000010000 */
[----:B----4-:R-:W-:Y:S02]  /*21b80*/  FADD.FTZ R208, R212, R2 ;  /* 0x00000002d4d07221 */ /* 0x010fe40000010000 */
[----:B------:R-:W-:Y:S01]  /*21b90*/  FADD.FTZ R210, R222, R3 ;  /* 0x00000003ded27221 */ /* 0x000fe20000010000 */
[----:B------:R-:W-:Y:S01]  /*21ba0*/  IADD3.X R139, R187, -0x1, RZ, P0, !PT ;  /* 0xffffffffbb8b7810 */ /* 0x000fe200007fe4ff */
[-C--:B------:R-:W-:Y:S01]  /*21bb0*/  HMMA.16816.F32.BF16 R52, R172, R4.reuse, R52 ;  /* 0x00000004ac34723c */ /* 0x080fe20000041834 */
[----:B------:R-:W-:Y:S03]  /*21bc0*/  PLOP3.LUT P0, PT, PT, PT, UP0, 0x80, 0x0 ;  /* 0x000000000000781c */ /* 0x000fe60003f0f008 */
[----:B------:R-:W-:Y:S02]  /*21bd0*/  FADD.FTZ R209, R185, R0 ;  /* 0x00000000b9d17221 */ /* 0x000fe40000010000 */
[----:B------:R-:W-:Y:S02]  /*21be0*/  IMAD.MOV.U32 R138, RZ, RZ, R134 ;  /* 0x000000ffff8a7224 */ /* 0x000fe400078e0086 */
[C---:B------:R-:W-:Y:S01]  /*21bf0*/  HMMA.16816.F32.BF16 R56, R176.reuse, R4, R56 ;  /* 0x00000004b038723c */ /* 0x040fe20000041838 */
[----:B------:R-:W-:Y:S07]  /*21c00*/  IMAD.MOV.U32 R2, RZ, RZ, R133 ;  /* 0x000000ffff027224 */ /* 0x000fee00078e0085 */
        /* <DEDUP_REMOVED lines=19> */
.L_x_2076:
        /* <DEDUP_REMOVED lines=9> */
[----:B------:R-:W4:Y:S01]  /*21dd0*/  S2UR UR11, SR_CTAID.Z ;  /* 0x00000000000b79c3 */ /* 0x000f220000002700 */
[----:B------:R-:W-:Y:S01]  /*21de0*/  ULDC UR9, c[0x0][0x214] ;  /* 0x0000850000097ab9 */ /* 0x000fe20000000800 */
[----:B------:R-:W4:Y:S01]  /*21df0*/  S2R R174, SR_TID.X ;  /* 0x0000000000ae7919 */ /* 0x000f220000002100 */
[----:B------:R-:W-:Y:S02]  /*21e00*/  @UP3 UIMAD.WIDE.U32 UR14, UR25, UR4, URZ ;  /* 0x00000004190e32a5 */ /* 0x000fe4000f8e003f */
[----:B------:R-:W-:Y:S02]  /*21e10*/  UMOV UR20, URZ ;  /* 0x0000003f00147c82 */ /* 0x000fe40008000000 */
        /* <DEDUP_REMOVED lines=13> */
[----:B------:R-:W-:Y:S02]  /*21ef0*/  SHF.R.S32.HI R175, RZ, 0x1f, R174 ;  /* 0x0000001fffaf7819 */ /* 0x000fe400000114ae */
[----:B------:R-:W3:Y:S01]  /*21f00*/  SHFL.BFLY PT, R3, R210, 0x1, 0x1f ;  /* 0x0c201f00d2037f89 */ /* 0x000ee200000e0000 */
[----:B------:R-:W-:Y:S01]  /*21f10*/  UISETP.NE.AND UP2, UPT, UR4, URZ, UPT ;  /* 0x0000003f0400728c */ /* 0x000fe2000bf45270 */
[CC--:B------:R-:W-:Y:S02]  /*21f20*/  LEA.HI R4, R175.reuse, R174.reuse, RZ, 0x2 ;  /* 0x000000aeaf047211 */ /* 0x0c0fe400078f10ff */
[----:B------:R-:W4:Y:S01]  /*21f30*/  SHFL.BFLY PT, R7, R209, 0x1, 0x1f ;  /* 0x0c201f00d1077f89 */ /* 0x000f2200000e0000 */
[----:B------:R-:W-:Y:S01]  /*21f40*/  LEA.HI R173, R175, R174, RZ, 0x5 ;  /* 0x000000aeafad7211 */ /* 0x000fe200078f28ff */
[----:B------:R-:W-:Y:S01]  /*21f50*/  UISETP.NE.OR UP4, UPT, UR10, URZ, !UP2 ;  /* 0x0000003f0a00728c */ /* 0x000fe2000d785670 */
[----:B------:R-:W4:Y:S01]  /*21f60*/  S2UR UR10, SR_CTAID.X ;  /* 0x00000000000a79c3 */ /* 0x000f220000002500 */
[----:B------:R-:W-:-:S02]  /*21f70*/  @!UP3 UIMAD UR12, UR7, UR5, UR12 ;  /* 0x00000005070cb2a4 */ /* 0x000fc4000f8e020c */
[----:B------:R-:W-:Y:S02]  /*21f80*/  @UP1 UIMAD UR13, UR13, UR9, URZ ;  /* 0x000000090d0d12a4 */ /* 0x000fe4000f8e023f */
[----:B------:R-:W-:Y:S02]  /*21f90*/  ULDC UR5, c[0x0][0x234] ;  /* 0x00008d0000057ab9 */ /* 0x000fe40000000800 */
[----:B------:R-:W-:Y:S01]  /*21fa0*/  UISETP.NE.OR UP0, UPT, UR25, -0x1, UP4 ;  /* 0xffffffff1900788c */ /* 0x000fe2000a705670 */
[----:B-1----:R-:W-:Y:S01]  /*21fb0*/  FADD.FTZ R136, R0, R5 ;  /* 0x0000000500887221 */ /* 0x002fe20000010000 */
[----:B------:R-:W-:Y:S01]  /*21fc0*/  MOV R0, 0x3f800000 ;  /* 0x3f80000000007802 */ /* 0x000fe20000000f00 */
[----:B------:R-:W-:Y:S01]  /*21fd0*/  @!UP1 USEL UR13, UR9, UR5, !UP2 ;  /* 0x00000005090d9287 */ /* 0x000fe2000d000000 */
[----:B------:R-:W-:Y:S01]  /*21fe0*/  SHF.R.S32.HI R5, RZ, 0x1f, R4 ;  /* 0x0000001fff057819 */ /* 0x000fe20000011404 */
[----:B--2---:R-:W-:Y:S01]  /*21ff0*/  FADD.FTZ R208, R2, R208 ;  /* 0x000000d002d07221 */ /* 0x004fe20000010000 */
[----:B------:R-:W-:Y:S01]  /*22000*/  FSETP.NE.FTZ.AND P6, PT, R136, RZ, PT ;  /* 0x000000ff8800720b */ /* 0x000fe20003fd5000 */
[----:B------:R-:W-:Y:S01]  /*22010*/  ULDC UR4, c[0x0][0x1c0] ;  /* 0x0000700000047ab9 */ /* 0x000fe20000000800 */
[----:B------:R-:W-:Y:S01]  /*22020*/  SHF.R.S32.HI R2, RZ, 0x2, R4 ;  /* 0x00000002ff027819 */ /* 0x000fe20000011404 */
[----:B---3--:R-:W-:Y:S01]  /*22030*/  FADD.FTZ R210, R210, R3 ;  /* 0x00000003d2d27221 */ /* 0x008fe20000010000 */
[----:B------:R-:W1:Y:S01]  /*22040*/  SHFL.BFLY PT, R6, R208, 0x1, 0x1f ;  /* 0x0c201f00d0067f89 */ /* 0x000e6200000e0000 */
[----:B------:R-:W-:Y:S01]  /*22050*/  MOV R3, 0x3f800000 ;  /* 0x3f80000000037802 */ /* 0x000fe20000000f00 */
[----:B------:R-:W-:Y:S01]  /*22060*/  @UP1 UMOV UR15, 0x1 ;  /* 0x00000001000f1882 */ /* 0x000fe20000000000 */
[----:B----4-:R-:W-:Y:S01]  /*22070*/  FADD.FTZ R209, R209, R7 ;  /* 0x00000007d1d17221 */ /* 0x010fe20000010000 */
[----:B------:R-:W-:Y:S01]  /*22080*/  LEA.HI R5, R5, R2, RZ, 0x3 ;  /* 0x0000000205057211 */ /* 0x000fe200078f18ff */
[----:B------:R-:W-:Y:S01]  /*22090*/  @!UP1 UIMAD UR15, UR13, UR4, URZ ;  /* 0x000000040d0f92a4 */ /* 0x000fe2000f8e023f */
[----:B------:R-:W-:Y:S01]  /*220a0*/  FSETP.NE.FTZ.AND P5, PT, R210, RZ, PT ;  /* 0x000000ffd200720b */ /* 0x000fe20003fb5000 */
[----:B------:R-:W-:Y:S01]  /*220b0*/  @UP1 ULDC UR16, c[0x0][0x210] ;  /* 0x0000840000101ab9 */ /* 0x000fe20000000800 */
[----:B------:R-:W-:Y:S01]  /*220c0*/  LOP3.LUT R25, R5, 0xfffffff8, RZ, 0xc0, !PT ;  /* 0xfffffff805197812 */ /* 0x000fe200078ec0ff */
[----:B------:R-:W2:Y:S01]  /*220d0*/  @P6 MUFU.RCP R0, R136 ;  /* 0x0000008800006308 */ /* 0x000ea20000001000 */
[----:B------:R-:W-:Y:S01]  /*220e0*/  FSETP.NE.FTZ.AND P3, PT, R209, RZ, PT ;  /* 0x000000ffd100720b */ /* 0x000fe20003f75000 */
[----:B------:R-:W-:Y:S01]  /*220f0*/  UIMAD UR5, UR7, UR15, URZ ;  /* 0x0000000f070572a4 */ /* 0x000fe2000f8e023f */
[----:B------:R-:W-:Y:S01]  /*22100*/  IADD3 R25, R2, -R25, RZ ;  /* 0x8000001902197210 */ /* 0x000fe20007ffe0ff */
[----:B------:R-:W-:Y:S01]  /*22110*/  @!UP1 UMOV UR16, 0x1 ;  /* 0x0000000100109882 */ /* 0x000fe20000000000 */
[----:B------:R-:W-:Y:S01]  /*22120*/  MOV R2, 0x3f800000 ;  /* 0x3f80000000027802 */ /* 0x000fe20000000f00 */
[----:B------:R-:W-:Y:S01]  /*22130*/  @!UP0 UIMAD UR25, UR7, UR9, URZ ;  /* 0x00000009071982a4 */ /* 0x000fe2000f8e023f */
[----:B------:R-:W-:Y:S01]  /*22140*/  LOP3.LUT R4, R4, 0x3ffffffc, RZ, 0xc0, !PT ;  /* 0x3ffffffc04047812 */ /* 0x000fe200078ec0ff */
[----:B------:R-:W-:-:S02]  /*22150*/  UIMAD UR4, UR10, UR16, URZ ;  /* 0x000000100a0472a4 */ /* 0x000fc4000f8e023f */
[----:B------:R-:W-:Y:S01]  /*22160*/  @P5 MUFU.RCP R3, R210 ;  /* 0x000000d200035308 */ /* 0x000fe20000001000 */
[----:B------:R-:W-:Y:S01]  /*22170*/  IADD3 R4, -R4, R174, RZ ;  /* 0x000000ae04047210 */ /* 0x000fe20007ffe1ff */
[----:B------:R-:W-:Y:S02]  /*22180*/  USEL UR5, UR5, URZ, UP4 ;  /* 0x0000003f05057287 */ /* 0x000fe4000a000000 */
[----:B------:R-:W-:Y:S01]  /*22190*/  USHF.L.U32 UR4, UR4, 0x7, URZ ;  /* 0x0000000704047899 */ /* 0x000fe2000800063f */
[----:B-1----:R-:W-:Y:S01]  /*221a0*/  FADD.FTZ R208, R208, R6 ;  /* 0x00000006d0d07221 */ /* 0x002fe20000010000 */
[----:B------:R-:W-:Y:S01]  /*221b0*/  SHF.R.S32.HI R6, RZ, 0x5, R173 ;  /* 0x00000005ff067819 */ /* 0x000fe200000114ad */
[----:B--2---:R-:W-:Y:S01]  /*221c0*/  FMUL.FTZ R0, R0, c[0x0][0x2dc] ;  /* 0x0000b70000007a20 */ /* 0x004fe20000410000 */
[----:B------:R-:W-:Y:S02]  /*221d0*/  UIMAD UR13, UR11, UR13, UR5 ;  /* 0x0000000d0b0d72a4 */ /* 0x000fe4000f8e0205 */
[----:B------:R-:W-:Y:S01]  /*221e0*/  FSETP.NE.FTZ.AND P4, PT, R208, RZ, PT ;  /* 0x000000ffd000720b */ /* 0x000fe20003f95000 */
[----:B------:R-:W-:Y:S01]  /*221f0*/  FMUL.FTZ R11, R0, R161 ;  /* 0x000000a1000b7220 */ /* 0x000fe20000410000 */
[----:B------:R-:W-:Y:S01]  /*22200*/  LEA R172, R6, R4, 0x9 ;  /* 0x0000000406ac7211 */ /* 0x000fe200078e48ff */
[C---:B------:R-:W-:Y:S01]  /*22210*/  FMUL.FTZ R14, R0.reuse, R157 ;  /* 0x0000009d000e7220 */ /* 0x040fe20000410000 */
[----:B------:R-:W-:Y:S01]  /*22220*/  R2P PR, R25, 0x6 ;  /* 0x0000000619007804 */ /* 0x000fe20000000000 */
        /* <DEDUP_REMOVED lines=9> */
[----:B------:R-:W1:Y:S01]  /*222c0*/  @P4 MUFU.RCP R2, R208 ;  /* 0x000000d000024308 */ /* 0x000e620000001000 */
        /* <DEDUP_REMOVED lines=13> */
[----:B------:R-:W-:Y:S01]  /*223a0*/  F2FP.BF16.PACK_AB R18, R35, R137 ;  /* 0x000000892312723e */ /* 0x000fe200000010ff */
        /* <DEDUP_REMOVED lines=76> */
[----:B------:R-:W-:Y:S01]  /*22870*/  FMUL.FTZ R56, R0, R63 ;  /* 0x0000003f00387220 */ /* 0x000fe20000410000 */
        /* <DEDUP_REMOVED lines=223> */
[----:B---34-:R-:W3:Y:S02]  /*23670*/  S2R R4, SR_TID.X ;  /* 0x0000000000047919 */ /* 0x018ee40000002100 */
[----:B---3--:R-:W-:-:S04]  /*23680*/  SHF.R.S32.HI R2, RZ, 0x1f, R4 ;  /* 0x0000001fff027819 */ /* 0x008fc80000011404 */
[----:B------:R-:W-:-:S04]  /*23690*/  LEA.HI R2, R2, R4, RZ, 0x5 ;  /* 0x0000000402027211 */ /* 0x000fc800078f28ff */
[----:B------:R-:W-:Y:S02]  /*236a0*/  LOP3.LUT R0, R2, 0xffffffe0, RZ, 0xc0, !PT ;  /* 0xffffffe002007812 */ /* 0x000fe400078ec0ff */
[--C-:B------:R-:W-:Y:S02]  /*236b0*/  SHF.R.S32.HI R3, RZ, 0x5, R2.reuse ;  /* 0x00000005ff037819 */ /* 0x100fe40000011402 */
[----:B------:R-:W-:Y:S01]  /*236c0*/  SHF.R.S32.HI R2, RZ, 0x1f, R2 ;  /* 0x0000001fff027819 */ /* 0x000fe20000011402 */
[----:B------:R-:W-:-:S03]  /*236d0*/  IMAD.IADD R0, R4, 0x1, -R0 ;  /* 0x0000000104007824 */ /* 0x000fc600078e0a00 */
[----:B------:R-:W-:Y:S02]  /*236e0*/  LEA.HI R2, R2, R3, RZ, 0x2 ;  /* 0x0000000302027211 */ /* 0x000fe400078f10ff */
[----:B------:R-:W-:Y:S02]  /*236f0*/  SHF.R.S32.HI R4, RZ, 0x1f, R0 ;  /* 0x0000001fff047819 */ /* 0x000fe40000011400 */
[----:B------:R-:W-:Y:S02]  /*23700*/  LOP3.LUT R2, R2, 0xffffffc, RZ, 0xc0, !PT ;  /* 0x0ffffffc02027812 */ /* 0x000fe400078ec0ff */
[----:B------:R-:W-:-:S03]  /*23710*/  LEA.HI R0, R4, R0, RZ, 0x2 ;  /* 0x0000000004007211 */ /* 0x000fc600078f10ff */
[----:B------:R-:W-:Y:S01]  /*23720*/  IMAD.IADD R2, R3, 0x1, -R2 ;  /* 0x0000000103027824 */ /* 0x000fe200078e0a02 */
        /* <DEDUP_REMOVED lines=33> */
.L_x_2081:
[----:B---34-:R-:W-:Y:S05]  /*23940*/  BSYNC B0 ;  /* 0x0000000000007941 */ /* 0x018fea0003800000 */
.L_x_2080:
[----:B------:R-:W3:Y:S04]  /*23950*/  LDL.64 R80, [R1+0x90] ;  /* 0x0000900001507983 */ /* 0x000ee80000100a00 */
[----:B--2---:R2:W5:Y:S01]  /*23960*/  LDL R14, [R1+0x8c] ;  /* 0x00008c00010e7983 */ /* 0x0045620000100800 */
[----:B------:R-:W-:Y:S01]  /*23970*/  LEA.HI R13, R175, R174, RZ, 0x3 ;  /* 0x000000aeaf0d7211 */ /* 0x000fe200078f18ff */
[----:B------:R-:W-:Y:S01]  /*23980*/  UIMAD UR10, UR10, -0x80, UR27 ;  /* 0xffffff800a0a78a4 */ /* 0x000fe2000f8e021b */
[----:B------:R-:W-:Y:S01]  /*23990*/  BSSY B0, `(.L_x_2082) ;  /* 0x0000020000007945 */ /* 0x000fe20003800000 */
[----:B------:R-:W4:Y:S01]  /*239a0*/  S2R R0, SR_TID.X ;  /* 0x0000000000007919 */ /* 0x000f220000002100 */
[----:B------:R-:W-:Y:S01]  /*239b0*/  SHF.R.S32.HI R3, RZ, 0x3, R13 ;  /* 0x00000003ff037819 */ /* 0x000fe2000001140d */
[----:B------:R-:W-:-:S02]  /*239c0*/  USHF.R.S32.HI UR6, URZ, 0x1f, UR11 ;  /* 0x0000001f3f067899 */ /* 0x000fc4000801140b */
[----:B------:R-:W1:Y:S01]  /*239d0*/  S2R R10, SR_CTAID.Z ;  /* 0x00000000000a7919 */ /* 0x000e620000002700 */
[----:B------:R-:W-:Y:S02]  /*239e0*/  ULDC.64 UR4, c[0x0][0x1f0] ;  /* 0x00007c0000047ab9 */ /* 0x000fe40000000a00 */
[----:B------:R-:W-:-:S04]  /*239f0*/  UIMAD UR4, UR6, UR4, URZ ;  /* 0x00000004060472a4 */ /* 0x000fc8000f8e023f */
[----:B------:R-:W-:Y:S01]  /*23a00*/  UIMAD UR4, UR11, UR5, UR4 ;  /* 0x000000050b0472a4 */ /* 0x000fe2000f8e0204 */
[----:B----4-:R-:W-:-:S04]  /*23a10*/  SHF.R.S32.HI R2, RZ, 0x1f, R0 ;  /* 0x0000001fff027819 */ /* 0x010fc80000011400 */
[----:B------:R-:W-:-:S04]  /*23a20*/  LEA.HI R2, R2, R0, RZ, 0x3 ;  /* 0x0000000002027211 */ /* 0x000fc800078f18ff */
[----:B------:R-:W-:Y:S02]  /*23a30*/  SHF.R.S32.HI R2, RZ, 0x3, R2 ;  /* 0x00000003ff027819 */ /* 0x000fe40000011402 */
[----:B---3--:R-:W-:Y:S02]  /*23a40*/  SHF.R.S32.HI R0, RZ, 0x1f, R80 ;  /* 0x0000001fff007819 */ /* 0x008fe40000011450 */
[----:B------:R-:W-:-:S04]  /*23a50*/  IADD3 R4, P0, R80, UR14, RZ ;  /* 0x0000000e50047c10 */ /* 0x000fc8000ff1e0ff */
[----:B------:R-:W-:Y:S01]  /*23a60*/  IADD3.X R5, R0, UR8, RZ, P0, !PT ;  /* 0x0000000800057c10 */ /* 0x000fe200087fe4ff */
[----:B------:R-:W-:Y:S01]  /*23a70*/  IMAD.U32 R0, RZ, RZ, UR26 ;  /* 0x0000001aff007e24 */ /* 0x000fe2000f8e00ff */
[----:B------:R-:W-:Y:S02]  /*23a80*/  ISETP.GE.AND P0, PT, R3, UR10, PT ;  /* 0x0000000a03007c0c */ /* 0x000fe4000bf06270 */
[----:B------:R-:W-:Y:S01]  /*23a90*/  SHF.R.S32.HI R3, RZ, 0x1f, R2 ;  /* 0x0000001fff037819 */ /* 0x000fe20000011402 */
[----:B-1----:R-:W-:-:S04]  /*23aa0*/  IMAD.WIDE.U32 R10, R10, c[0x0][0x1f0], R4 ;  /* 0x00007c000a0a7a25 */ /* 0x002fc800078e0004 */
[----:B------:R-:W-:Y:S01]  /*23ab0*/  IMAD.WIDE R6, R0, 0x80, R2 ;  /* 0x0000008000067825 */ /* 0x000fe200078e0202 */
[----:B------:R-:W-:-:S05]  /*23ac0*/  IADD3 R9, R11, UR4, RZ ;  /* 0x000000040b097c10 */ /* 0x000fca000fffe0ff */
[----:B------:R-:W-:Y:S05]  /*23ad0*/  @P0 BRA `(.L_x_2083) ;  /* 0x000000b000000947 */ /* 0x000fea0003800000 */
[----:B--2---:R-:W-:Y:S01]  /*23ae0*/  IMAD R0, R7, c[0x0][0x1e8], RZ ;  /* 0x00007a0007007a24 */ /* 0x004fe200078e02ff */
        /* <DEDUP_REMOVED lines=10> */
.L_x_2083:
[----:B--2---:R-:W-:Y:S05]  /*23b90*/  BSYNC B0 ;  /* 0x0000000000007941 */ /* 0x004fea0003800000 */
.L_x_2082:
[----:B------:R-:W-:Y:S01]  /*23ba0*/  LEA.HI.SX32 R0, R13, 0x10, 0x1d ;  /* 0x000000100d007811 */ /* 0x000fe200078feaff */
        /* <DEDUP_REMOVED lines=17> */
.L_x_2085:
[----:B------:R-:W-:Y:S05]  /*23cc0*/  BSYNC B0 ;  /* 0x0000000000007941 */ /* 0x000fea0003800000 */
.L_x_2084:
        /* <DEDUP_REMOVED lines=18> */
.L_x_2087:
[----:B------:R-:W-:Y:S05]  /*23df0*/  BSYNC B0 ;  /* 0x0000000000007941 */ /* 0x000fea0003800000 */
.L_x_2086:
        /* <DEDUP_REMOVED lines=18> */
.L_x_2089:
[----:B------:R-:W-:Y:S05]  /*23f20*/  BSYNC B0 ;  /* 0x0000000000007941 */ /* 0x000fea0003800000 */
.L_x_2088:
        /* <DEDUP_REMOVED lines=18> */
.L_x_2091:
[----:B------:R-:W-:Y:S05]  /*24050*/  BSYNC B0 ;  /* 0x0000000000007941 */ /* 0x000fea0003800000 */
.L_x_2090:
        /* <DEDUP_REMOVED lines=18> */
.L_x_2093:
[----:B------:R-:W-:Y:S05]  /*24180*/  BSYNC B0 ;  /* 0x0000000000007941 */ /* 0x000fea0003800000 */
.L_x_2092:
        /* <DEDUP_REMOVED lines=18> */
.L_x_2095:
[----:B------:R-:W-:Y:S05]  /*242b0*/  BSYNC B0 ;  /* 0x0000000000007941 */ /* 0x000fea0003800000 */
.L_x_2094:
[----:B------:R-:W-:-:S04]  /*242c0*/  LEA.HI.SX32 R0, R13, 0x70, 0x1d ;  /* 0x000000700d007811 */ /* 0x000fc800078feaff */
        /* <DEDUP_REMOVED lines=18> */
.L_x_2096:
        /* <DEDUP_REMOVED lines=9> */
.L_x_2407:


//--------------------- .text._ZN5flash16flash_fwd_kernelI23Flash_fwd_kernel_traitsILi128ELi128ELi32ELi4ELb0ELb0EN7cutlass10bfloat16_tE19Flash_kernel_traitsILi128ELi128ELi32ELi4ES3_EELb0ELb0ELb1ELb0ELb0ELb0ELb1ELb0EEEvNS_16Flash_fwd_paramsE --------------------------
	.section	.text._ZN5flash16flash_fwd_kernelI23Flash_fwd_kernel_traitsILi128ELi128ELi32ELi4ELb0ELb0EN7cutlass10bfloat16_tE19Flash_kernel_traitsILi128ELi128ELi32ELi4ES3_EELb0ELb0ELb1ELb0ELb0ELb0ELb1ELb0EEEvNS_16Flash_fwd_paramsE,"ax",@progbits
	.sectioninfo	@"SHI_REGISTERS=255"
	.align	128
        .global         _ZN5flash16flash_fwd_kernelI23Flash_fwd_kernel_traitsILi128ELi128ELi32ELi4ELb0ELb0EN7cutlass10bfloat16_tE19Flash_kernel_traitsILi128ELi128ELi32ELi4ES3_EELb0ELb0ELb1ELb0ELb0ELb0ELb1ELb0EEEvNS_16Flash_fwd_paramsE
        .type           _ZN5flash16flash_fwd_kernelI23Flash_fwd_kernel_traitsILi128ELi128ELi32ELi4ELb0ELb0EN7cutlass10bfloat16_tE19Flash_kernel_traitsILi128ELi128ELi32ELi4ES3_EELb0ELb0ELb1ELb0ELb0ELb0ELb1ELb0EEEvNS_16Flash_fwd_paramsE,@function
        .size           _ZN5flash16flash_fwd_kernelI23Flash_fwd_kernel_traitsILi128ELi128ELi32ELi4ELb0ELb0EN7cutlass10bfloat16_tE19Flash_kernel_traitsILi128ELi128ELi32ELi4ES3_EELb0ELb0ELb1ELb0ELb0ELb0ELb1ELb0EEEvNS_16Flash_fwd_paramsE,(.L_x_2408 - _ZN5flash16flash_fwd_kernelI23Flash_fwd_kernel_traitsILi128ELi128ELi32ELi4ELb0ELb0EN7cutlass10bfloat16_tE19Flash_kernel_traitsILi128ELi128ELi32ELi4ES3_EELb0ELb0ELb1ELb0ELb0ELb0ELb1ELb0EEEvNS_16Flash_fwd_paramsE)
        .other          _ZN5flash16flash_fwd_kernelI23Flash_fwd_kernel_traitsILi128ELi128ELi32ELi4ELb0ELb0EN7cutlass10bfloat16_tE19Flash_kernel_traitsILi128ELi128ELi32ELi4ES3_EELb0ELb0ELb1ELb0ELb0ELb0ELb1ELb0EEEvNS_16Flash_fwd_paramsE,@"STO_CUDA_ENTRY STV_DEFAULT"
_ZN5flash16flash_fwd_kernelI23Flash_fwd_kernel_traitsILi128ELi128ELi32ELi4ELb0ELb0EN7cutlass10bfloat16_tE19Flash_kernel_traitsILi128ELi128ELi32ELi4ES3_EELb0ELb0ELb1ELb0ELb0ELb0ELb1ELb0EEEvNS_16Flash_fwd_paramsE:
.text._ZN5flash16flash_fwd_kernelI23Flash_fwd_kernel_traitsILi128ELi128ELi32ELi4ELb0ELb0EN7cutlass10bfloat16_tE19Flash_kernel_traitsILi128ELi128ELi32ELi4ES3_EELb0ELb0ELb1ELb0ELb0ELb0ELb1ELb0EEEvNS_16Flash_fwd_paramsE:
        /* <DEDUP_REMOVED lines=56> */
.L_x_2097:
[----:B------:R-:W-:Y:S02]  /*0380*/  ULDC UR7, c[0x0][0x218] ;  /* 0x0000860000077ab9 */ /* 0x000fe40000000800 */
.L_x_2098:
        /* <DEDUP_REMOVED lines=120> */
.L_x_2101:
[----:B------:R-:W-:Y:S05]  /*0b10*/  BSYNC B0 ;  /* 0x0000000000007941 */ /* 0x000fea0003800000 */
.L_x_2100:
        /* <DEDUP_REMOVED lines=18> */
.L_x_2103:
[----:B------:R-:W-:Y:S05]  /*0c40*/  BSYNC B0 ;  /* 0x0000000000007941 */ /* 0x000fea0003800000 */
.L_x_2102:
        /* <DEDUP_REMOVED lines=18> */
.L_x_2105:
[----:B------:R-:W-:Y:S05]  /*0d70*/  BSYNC B0 ;  /* 0x0000000000007941 */ /* 0x000fea0003800000 */
.L_x_2104:
        /* <DEDUP_REMOVED lines=18> */
.L_x_2107:
[----:B------:R-:W-:Y:S05]  /*0ea0*/  BSYNC B0 ;  /* 0x0000000000007941 */ /* 0x000fea0003800000 */
.L_x_2106:
        /* <DEDUP_REMOVED lines=18> */
.L_x_2109:
[----:B------:R-:W-:Y:S05]  /*0fd0*/  BSYNC B0 ;  /* 0x0000000000007941 */ /* 0x000fea0003800000 */
.L_x_2108:
        /* <DEDUP_REMOVED lines=18> */
.L_x_2111:
[----:B------:R-:W-:Y:S05]  /*1100*/  BSYNC B0 ;  /* 0x0000000000007941 */ /* 0x000fea0003800000 */
.L_x_2110:
        /* <DEDUP_REMOVED lines=18> */
.L_x_2113:
[----:B------:R-:W-:Y:S05]  /*1230*/  BSYNC B0 ;  /* 0x0000000000007941 */ /* 0x000fea0003800000 */
.L_x_2112:
        /* <DEDUP_REMOVED lines=18> */
.L_x_2115:
[----:B------:R-:W-:Y:S05]  /*1360*/  BSYNC B0 ;  /* 0x0000000000007941 */ /* 0x000fea0003800000 */
.L_x_2114:
        /* <DEDUP_REMOVED lines=67> */
.L_x_2099:
        /* <DEDUP_REMOVED lines=33> */
.L_x_2116:
        /* <DEDUP_REMOVED lines=46> */
.L_x_2117:
        /* <DEDUP_REMOVED lines=96> */
.L_x_2119:
[----:B------:R-:W-:Y:S05]  /*2290*/  BSYNC B0 ;  /* 0x0000000000007941 */ /* 0x000fea0003800000 */
.L_x_2118:
        /* <DEDUP_REMOVED lines=29> */
.L_x_2121:
[----:B------:R-:W-:Y:S05]  /*2470*/  BSYNC B0 ;  /* 0x0000000000007941 */ /* 0x000fea0003800000 */
.L_x_2120:
        /* <DEDUP_REMOVED lines=29> */
.L_x_2123:
[----:B------:R-:W-:Y:S05]  /*2650*/  BSYNC B0 ;  /* 0x0000000000007941 */ /* 0x000fea0003800000 */
.L_x_2122:
        /* <DEDUP_REMOVED lines=29> */
.L_x_2125:
[----:B------:R-:W-:Y:S05]  /*2830*/  BSYNC B0 ;  /* 0x0000000000007941 */ /* 0x000fea0003800000 */
.L_x_2124:
        /* <DEDUP_REMOVED lines=29> */
.L_x_2127:
[----:B------:R-:W-:Y:S05]  /*2a10*/  BSYNC B0 ;  /* 0x0000000000007941 */ /* 0x000fea0003800000 */
.L_x_2126:
        /* <DEDUP_REMOVED lines=29> */
.L_x_2129:
[----:B------:R-:W-:Y:S05]  /*2bf0*/  BSYNC B0 ;  /* 0x0000000000007941 */ /* 0x000fea0003800000 */
.L_x_2128:
        /* <DEDUP_REMOVED lines=30> */
.L_x_2131:
[----:B------:R-:W-:Y:S05]  /*2de0*/  BSYNC B0 ;  /* 0x0000000000007941 */ /* 0x000fea0003800000 */
.L_x_2130:
        /* <DEDUP_REMOVED lines=34> */
.L_x_2133:
[----:B------:R-:W-:Y:S05]  /*3010*/  BSYNC B0 ;  /* 0x0000000000007941 */ /* 0x000fea0003800000 */
.L_x_2132:
        /* <DEDUP_REMOVED lines=32> */
.L_x_2135:
[----:B------:R-:W-:Y:S05]  /*3220*/  BSYNC B0 ;  /* 0x0000000000007941 */ /* 0x000fea0003800000 */
.L_x_2134:
        /* <DEDUP_REMOVED lines=28> */
.L_x_2137:
[----:B------:R-:W-:Y:S05]  /*33f0*/  BSYNC B0 ;  /* 0x0000000000007941 */ /* 0x000fea0003800000 */
.L_x_2136:
        /* <DEDUP_REMOVED lines=40> */
.L_x_2139:
[----:B------:R-:W-:Y:S05]  /*3680*/  BSYNC B0 ;  /* 0x0000000000007941 */ /* 0x000fea0003800000 */
.L_x_2138:
        /* <DEDUP_REMOVED lines=27> */
.L_x_2141:
[----:B------:R-:W-:Y:S05]  /*3840*/  BSYNC B0 ;  /* 0x0000000000007941 */ /* 0x000fea0003800000 */
.L_x_2140:
        /* <DEDUP_REMOVED lines=46> */
[----:B------:R-:W-:Y:S01]  /*3b30*/  LDSM.16.M88.4 R44, [R223] ;  /* 0x00000000df2c783b */ /* 0x000fe20000000200 */
[----:B------:R-:W-:Y:S01]  /*3b40*/  IADD3 R224, R223, 0x1800, RZ ;  /* 0x00001800dfe07810 */ /* 0x000fe20007ffe0ff */
[----:B------:R-:W-:-:S02]  /*3b50*/  IMAD.IADD R221, R212, 0x1, R2 ;  /* 0x00000001d4dd7824 */ /* 0x000fc400078e0202 */
[----:B------:R-:W3:Y:S01]  /*3b60*/  LDSM.16.M88.4 R16, [R216] ;  /* 0x00000000d810783b */ /* 0x000ee20000000200 */
[----:B------:R-:W-:-:S03]  /*3b70*/  IMAD.IADD R219, R2, 0x1, R223 ;  /* 0x0000000102db7824 */ /* 0x000fc600078e02df */
[----:B------:R-:W4:Y:S04]  /*3b80*/  LDSM.16.M88.4 R12, [R216+0x2000] ;  /* 0x00200000d80c783b */ /* 0x000f280000000200 */
[----:B------:R-:W3:Y:S04]  /*3b90*/  LDSM.16.M88.4 R48, [R223+0x800] ;  /* 0x00080000df30783b */ /* 0x000ee80000000200 */
[----:B------:R-:W-:Y:S04]  /*3ba0*/  LDSM.16.M88.4 R52, [R221+0x8000] ;  /* 0x00800000dd34783b */ /* 0x000fe80000000200 */
[----:B------:R-:W3:Y:S04]  /*3bb0*/  LDSM.16.M88.4 R40, [R222] ;  /* 0x00000000de28783b */ /* 0x000ee80000000200 */
[----:B------:R-:W-:Y:S01]  /*3bc0*/  LDSM.16.M88.4 R76, [R219] ;  /* 0x00000000db4c783b */ /* 0x000fe20000000200 */
[-C--:B-1----:R-:W-:Y:S03]  /*3bd0*/  HMMA.16816.F32.BF16 R32, R20, R24.reuse, RZ ;  /* 0x000000181420723c */ /* 0x082fe600000418ff */
[----:B------:R-:W-:Y:S04]  /*3be0*/  LDSM.16.M88.4 R36, [R220] ;  /* 0x00000000dc24783b */ /* 0x000fe80000000200 */
[----:B------:R-:W-:Y:S01]  /*3bf0*/  LDSM.16.M88.4 R92, [R221+0x9000] ;  /* 0x00900000dd5c783b */ /* 0x000fe20000000200 */
[C---:B--2---:R-:W-:Y:S08]  /*3c00*/  HMMA.16816.F32.BF16 R60, R8.reuse, R24, RZ ;  /* 0x00000018083c723c */ /* 0x044ff000000418ff */
[C---:B-----5:R-:W-:Y:S08]  /*3c10*/  HMMA.16816.F32.BF16 R64, R8.reuse, R28, RZ ;  /* 0x0000001c0840723c */ /* 0x060ff000000418ff */
[C---:B------:R-:W-:Y:S08]  /*3c20*/  HMMA.16816.F32.BF16 R68, R8.reuse, R26, RZ ;  /* 0x0000001a0844723c */ /* 0x040ff000000418ff */
[----:B------:R-:W-:Y:S01]  /*3c30*/  HMMA.16816.F32.BF16 R56, R8, R30, RZ ;  /* 0x0000001e0838723c */ /* 0x000fe200000418ff */
[----:B------:R-:W1:Y:S07]  /*3c40*/  LDSM.16.M88.4 R8, [R222+0x2000] ;  /* 0x00200000de08783b */ /* 0x000e6e0000000200 */
[----:B---3--:R-:W-:Y:S08]  /*3c50*/  HMMA.16816.F32.BF16 R32, R16, R44, R32 ;  /* 0x0000002c1020723c */ /* 0x008ff00000041820 */
[C---:B------:R-:W-:Y:S08]  /*3c60*/  HMMA.16816.F32.BF16 R72, R20.reuse, R28, RZ ;  /* 0x0000001c1448723c */ /* 0x040ff000000418ff */
[C---:B------:R-:W-:Y:S08]  /*3c70*/  HMMA.16816.F32.BF16 R24, R20.reuse, R26, RZ ;  /* 0x0000001a1418723c */ /* 0x040ff000000418ff */
[----:B------:R-:W-:Y:S01]  /*3c80*/  HMMA.16816.F32.BF16 R80, R20, R30, RZ ;  /* 0x0000001e1450723c */ /* 0x000fe200000418ff */
[----:B------:R-:W-:Y:S07]  /*3c90*/  LDSM.16.M88.4 R28, [R214+0x4000] ;  /* 0x00400000d61c783b */ /* 0x000fee0000000200 */
[C---:B----4-:R-:W-:Y:S08]  /*3ca0*/  HMMA.16816.F32.BF16 R20, R12.reuse, R44, R60 ;  /* 0x0000002c0c14723c */ /* 0x050ff0000004183c */
[C---:B------:R-:W-:Y:S08]  /*3cb0*/  HMMA.16816.F32.BF16 R64, R12.reuse, R48, R64 ;  /* 0x000000300c40723c */ /* 0x040ff00000041840 */
[C---:B------:R-:W-:Y:S08]  /*3cc0*/  HMMA.16816.F32.BF16 R68, R12.reuse, R46, R68 ;  /* 0x0000002e0c44723c */ /* 0x040ff00000041844 */
[----:B------:R-:W-:Y:S01]  /*3cd0*/  HMMA.16816.F32.BF16 R88, R12, R50, R56 ;  /* 0x000000320c58723c */ /* 0x000fe20000041838 */
[----:B------:R-:W-:Y:S07]  /*3ce0*/  LDSM.16.M88.4 R56, [R221+0x8800] ;  /* 0x00880000dd38783b */ /* 0x000fee0000000200 */
[----:B------:R-:W-:Y:S01]  /*3cf0*/  HMMA.16816.F32.BF16 R12, R40, R52, R32 ;  /* 0x00000034280c723c */ /* 0x000fe20000041820 */
[----:B------:R-:W2:Y:S07]  /*3d00*/  LDSM.16.M88.4 R32, [R220+0x2000] ;  /* 0x00200000dc20783b */ /* 0x000eae0000000200 */
[C---:B------:R-:W-:Y:S01]  /*3d10*/  HMMA.16816.F32.BF16 R84, R16.reuse, R48, R72 ;  /* 0x000000301054723c */ /* 0x040fe20000041848 */
[----:B------:R-:W3:Y:S07]  /*3d20*/  LDSM.16.M88.4 R72, [R212+0x9000] ;  /* 0x00900000d448783b */ /* 0x000eee0000000200 */
[----:B------:R-:W-:Y:S01]  /*3d30*/  HMMA.16816.F32.BF16 R60, R16, R46, R24 ;  /* 0x0000002e103c723c */ /* 0x000fe20000041818 */
[----:B------:R-:W4:Y:S07]  /*3d40*/  LDSM.16.M88.4 R24, [R214+0x6000] ;  /* 0x00600000d618783b */ /* 0x000f2e0000000200 */
[----:B-1----:R-:W-:Y:S01]  /*3d50*/  HMMA.16816.F32.BF16 R44, R8, R52, R20 ;  /* 0x00000034082c723c */ /* 0x002fe20000041814 */
[----:B------:R-:W-:Y:S07]  /*3d60*/  LDSM.16.M88.4 R20, [R216+0x4000] ;  /* 0x00400000d814783b */ /* 0x000fee0000000200 */
[----:B------:R-:W-:Y:S08]  /*3d70*/  HMMA.16816.F32.BF16 R12, R36, R76, R12 ;  /* 0x0000004c240c723c */ /* 0x000ff0000004180c */
[----:B------:R-:W-:Y:S01]  /*3d80*/  HMMA.16816.F32.BF16 R80, R16, R50, R80 ;  /* 0x000000321050723c */ /* 0x000fe20000041850 */
[----:B------:R-:W1:Y:S04]  /*3d90*/  LDSM.16.M88.4 R48, [R223+0x1000] ;  /* 0x00100000df30783b */ /* 0x000e680000000200 */
[----:B------:R-:W5:Y:S03]  /*3da0*/  LDSM.16.M88.4 R16, [R216+0x6000] ;  /* 0x00600000d810783b */ /* 0x000f660000000200 */
[-C--:B------:R-:W-:Y:S08]  /*3db0*/  HMMA.16816.F32.BF16 R96, R8, R54.reuse, R68 ;  /* 0x000000360860723c */ /* 0x080ff00000041844 */
[----:B------:R-:W-:Y:S01]  /*3dc0*/  HMMA.16816.F32.BF16 R68, R40, R54, R60 ;  /* 0x000000362844723c */ /* 0x000fe2000004183c */
[----:B------:R-:W1:Y:S07]  /*3dd0*/  LDSM.16.M88.4 R52, [R219+0x800] ;  /* 0x00080000db34783b */ /* 0x000e6e0000000200 */
[----:B--2---:R-:W-:Y:S08]  /*3de0*/  HMMA.16816.F32.BF16 R60, R32, R76, R44 ;  /* 0x0000004c203c723c */ /* 0x004ff0000004182c */
[----:B---3--:R-:W-:Y:S01]  /*3df0*/  HMMA.16816.F32.BF16 R44, R28, R72, R12 ;  /* 0x000000481c2c723c */ /* 0x008fe2000004180c */
[----:B------:R-:W2:Y:S07]  /*3e00*/  LDSM.16.M88.4 R12, [R222+0x4000] ;  /* 0x00400000de0c783b */ /* 0x000eae0000000200 */
[----:B------:R-:W-:Y:S08]  /*3e10*/  HMMA.16816.F32.BF16 R104, R8, R56, R64 ;  /* 0x000000380868723c */ /* 0x000ff00000041840 */
[----:B----4-:R-:W-:Y:S08]  /*3e20*/  HMMA.16816.F32.BF16 R64, R24, R72, R60 ;  /* 0x000000481840723c */ /* 0x010ff0000004183c */
[----:B------:R-:W-:Y:S08]  /*3e30*/  HMMA.16816.F32.BF16 R68, R36, R78, R68 ;  /* 0x0000004e2444723c */ /* 0x000ff00000041844 */
[----:B------:R-:W-:Y:S01]  /*3e40*/  HMMA.16816.F32.BF16 R112, R8, R58, R88 ;  /* 0x0000003a0870723c */ /* 0x000fe20000041858 */
[----:B------:R-:W3:Y:S04]  /*3e50*/  LDSM.16.M88.4 R8, [R222+0x6000] ;  /* 0x00600000de08783b */ /* 0x000ee80000000200 */
[----:B------:R-:W-:Y:S03]  /*3e60*/  LDSM.16.M88.4 R88, [R219+0x1000] ;  /* 0x00100000db58783b */ /* 0x000fe60000000200 */
[----:B------:R-:W-:Y:S08]  /*3e70*/  HMMA.16816.F32.BF16 R108, R40, R56, R84 ;  /* 0x00000038286c723c */ /* 0x000ff00000041854 */
[----:B-1----:R-:W-:Y:S01]  /*3e80*/  HMMA.16816.F32.BF16 R60, R20, R48, R44 ;  /* 0x00000030143c723c */ /* 0x002fe2000004182c */
[----:B------:R-:W1:Y:S07]  /*3e90*/  LDSM.16.M88.4 R44, [R212+0x9800] ;  /* 0x00980000d42c783b */ /* 0x000e6e0000000200 */
[----:B------:R-:W-:Y:S01]  /*3ea0*/  HMMA.16816.F32.BF16 R80, R40, R58, R80 ;  /* 0x0000003a2850723c */ /* 0x000fe20000041850 */
[----:B------:R-:W-:Y:S04]  /*3eb0*/  LDSM.16.M88.4 R40, [R223+0x1800] ;  /* 0x00180000df28783b */ /* 0x000fe80000000200 */
[----:B------:R-:W-:Y:S03]  /*3ec0*/  LDSM.16.M88.4 R56, [R220+0x4000] ;  /* 0x00400000dc38783b */ /* 0x000fe60000000200 */
[----:B------:R-:W-:Y:S08]  /*3ed0*/  HMMA.16816.F32.BF16 R96, R32, R78, R96 ;  /* 0x0000004e2060723c */ /* 0x000ff00000041860 */
[----:B-----5:R-:W-:Y:S08]  /*3ee0*/  HMMA.16816.F32.BF16 R84, R16, R48, R64 ;  /* 0x000000301054723c */ /* 0x020ff00000041840 */
[----:B------:R-:W-:Y:S08]  /*3ef0*/  HMMA.16816.F32.BF16 R100, R28, R74, R68 ;  /* 0x0000004a1c64723c */ /* 0x000ff00000041844 */
[----:B------:R-:W-:Y:S08]  /*3f00*/  HMMA.16816.F32.BF16 R68, R32, R54, R112 ;  /* 0x000000362044723c */ /* 0x000ff00000041870 */
[----:B------:R-:W-:Y:S08]  /*3f10*/  HMMA.16816.F32.BF16 R64, R36, R52, R108 ;  /* 0x000000342440723c */ /* 0x000ff0000004186c */
[----:B--2---:R-:W-:Y:S01]  /*3f20*/  HMMA.16816.F32.BF16 R76, R12, R92, R60 ;  /* 0x0000005c0c4c723c */ /* 0x004fe2000004183c */
[----:B------:R-:W2:Y:S07]  /*3f30*/  LDSM.16.M88.4 R60, [R220+0x6000] ;  /* 0x00600000dc3c783b */ /* 0x000eae0000000200 */
[----:B------:R-:W-:Y:S08]  /*3f40*/  HMMA.16816.F32.BF16 R104, R32, R52, R104 ;  /* 0x000000342068723c */ /* 0x000ff00000041868 */
[----:B------:R-:W-:Y:S08]  /*3f50*/  HMMA.16816.F32.BF16 R36, R36, R54, R80 ;  /* 0x000000362424723c */ /* 0x000ff00000041850 */
[----:B------:R-:W-:Y:S08]  /*3f60*/  HMMA.16816.F32.BF16 R52, R24, R74, R96 ;  /* 0x0000004a1834723c */ /* 0x000ff00000041860 */
[----:B---3--:R-:W-:Y:S08]  /*3f70*/  HMMA.16816.F32.BF16 R32, R8, R92, R84 ;  /* 0x0000005c0820723c */ /* 0x008ff00000041854 */
[----:B------:R-:W-:Y:S08]  /*3f80*/  HMMA.16816.F32.BF16 R84, R20, R50, R100 ;  /* 0x000000321454723c */ /* 0x000ff00000041864 */
[----:B-1----:R-:W-:Y:S08]  /*3f90*/  HMMA.16816.F32.BF16 R72, R24, R46, R68 ;  /* 0x0000002e1848723c */ /* 0x002ff00000041844 */
[-C--:B------:R-:W-:Y:S08]  /*3fa0*/  HMMA.16816.F32.BF16 R68, R28, R44.reuse, R64 ;  /* 0x0000002c1c44723c */ /* 0x080ff00000041840 */
[----:B------:R-:W-:Y:S01]  /*3fb0*/  HMMA.16816.F32.BF16 R80, R24, R44, R104 ;  /* 0x0000002c1850723c */ /* 0x000fe20000041868 */
[----:B------:R-:W1:Y:S07]  /*3fc0*/  LDSM.16.M88.4 R24, [R221+0x9800] ;  /* 0x00980000dd18783b */ /* 0x000e6e0000000200 */
[----:B------:R-:W-:Y:S08]  /*3fd0*/  HMMA.16816.F32.BF16 R64, R16, R50, R52 ;  /* 0x000000321040723c */ /* 0x000ff00000041834 */
[----:B------:R-:W-:Y:S08]  /*3fe0*/  HMMA.16816.F32.BF16 R28, R28, R46, R36 ;  /* 0x0000002e1c1c723c */ /* 0x000ff00000041824 */
[----:B--2---:R-:W-:Y:S08]  /*3ff0*/  HMMA.16816.F32.BF16 R48, R60, R88, R32 ;  /* 0x000000583c30723c */ /* 0x004ff00000041820 */
[----:B------:R-:W-:Y:S08]  /*4000*/  HMMA.16816.F32.BF16 R32, R12, R94, R84 ;  /* 0x0000005e0c20723c */ /* 0x000ff00000041854 */
[----:B------:R-:W-:Y:S08]  /*4010*/  HMMA.16816.F32.BF16 R36, R20, R40, R68 ;  /* 0x000000281424723c */ /* 0x000ff00000041844 */
[----:B------:R-:W-:Y:S01]  /*4020*/  HMMA.16816.F32.BF16 R76, R56, R88, R76 ;  /* 0x00000058384c723c */ /* 0x000fe2000004184c */
[----:B------:R-:W-:-:S02]  /*4030*/  FMUL.FTZ R48, R48, c[0x0][0x2ec] ;  /* 0x0000bb0030307a20 */ /* 0x000fc40000410000 */
[----:B------:R-:W-:-:S04]  /*4040*/  FMUL.FTZ R49, R49, c[0x0][0x2ec] ;  /* 0x0000bb0031317a20 */ /* 0x000fc80000410000 */
[----:B------:R-:W-:Y:S01]  /*4050*/  MUFU.TANH R48, R48 ;  /* 0x0000003000307308 */ /* 0x000fe20000002400 */
[C---:B------:R-:W-:Y:S07]  /*4060*/  HMMA.16816.F32.BF16 R52, R16.reuse, R40, R80 ;  /* 0x000000281034723c */ /* 0x040fee0000041850 */
[----:B------:R-:W-:Y:S01]  /*4070*/  MUFU.TANH R49, R49 ;  /* 0x0000003100317308 */ /* 0x000fe20000002400 */
[-C--:B------:R-:W-:Y:S08]  /*4080*/  HMMA.16816.F32.BF16 R44, R16, R42.reuse, R72 ;  /* 0x0000002a102c723c */ /* 0x080ff00000041848 */
[----:B------:R-:W-:Y:S01]  /*4090*/  HMMA.16816.F32.BF16 R28, R20, R42, R28 ;  /* 0x0000002a141c723c */ /* 0x000fe2000004181c */
[----:B------:R-:W-:-:S02]  /*40a0*/  FMUL.FTZ R2, R78, c[0x0][0x2ec] ;  /* 0x0000bb004e027a20 */ /* 0x000fc40000410000 */
[----:B------:R-:W-:Y:S02]  /*40b0*/  FMUL.FTZ R76, R76, c[0x0][0x2ec] ;  /* 0x0000bb004c4c7a20 */ /* 0x000fe40000410000 */
[----:B------:R2:W-:Y:S01]  /*40c0*/  MUFU.TANH R68, R2 ;  /* 0x0000000200447308 */ /* 0x0005e20000002400 */
[----:B------:R-:W-:Y:S02]  /*40d0*/  FMUL.FTZ R77, R77, c[0x0][0x2ec] ;  /* 0x0000bb004d4d7a20 */ /* 0x000fe40000410000 */
[----:B------:R-:W-:Y:S05]  /*40e0*/  HMMA.16816.F32.BF16 R16, R8, R94, R64 ;  /* 0x0000005e0810723c */ /* 0x000fea0000041840 */
[----:B------:R-:W3:Y:S03]  /*40f0*/  MUFU.TANH R80, R76 ;  /* 0x0000004c00507308 */ /* 0x000ee60000002400 */
[----:B------:R-:W-:Y:S01]  /*4100*/  HMMA.16816.F32.BF16 R20, R56, R90, R32 ;  /* 0x0000005a3814723c */ /* 0x000fe20000041820 */
[----:B--2---:R-:W-:-:S04]  /*4110*/  FMUL.FTZ R2, R79, c[0x0][0x2ec] ;  /* 0x0000bb004f027a20 */ /* 0x004fc80000410000 */
[----:B------:R-:W-:Y:S03]  /*4120*/  MUFU.TANH R72, R77 ;  /* 0x0000004d00487308 */ /* 0x000fe60000002400 */
[----:B-1----:R-:W-:Y:S01]  /*4130*/  HMMA.16816.F32.BF16 R32, R12, R24, R36 ;  /* 0x000000180c20723c */ /* 0x002fe20000041824 */
[----:B------:R-:W1:Y:S01]  /*4140*/  LDSM.16.M88.4 R36, [R219+0x1800] ;  /* 0x00180000db24783b */ /* 0x000e620000000200 */
[----:B------:R-:W-:-:S04]  /*4150*/  DEPBAR.LE SB0, 0x0 ;  /* 0x000080000000791a */ /* 0x000fc80000000000 */
[----:B------:R2:W4:Y:S02]  /*4160*/  MUFU.TANH R92, R2 ;  /* 0x00000002005c7308 */ /* 0x0005240000002400 */
[C---:B------:R-:W-:Y:S08]  /*4170*/  HMMA.16816.F32.BF16 R52, R8.reuse, R24, R52 ;  /* 0x000000180834723c */ /* 0x040ff00000041834 */
[----:B------:R-:W-:Y:S01]  /*4180*/  HMMA.16816.F32.BF16 R44, R8, R26, R44 ;  /* 0x0000001a082c723c */ /* 0x000fe2000004182c */
[----:B------:R-:W-:-:S04]  /*4190*/  FMUL.FTZ R5, R23, c[0x0][0x2ec] ;  /* 0x0000bb0017057a20 */ /* 0x000fc80000410000 */
[----:B------:R-:W-:Y:S01]  /*41a0*/  MUFU.TANH R40, R5 ;  /* 0x0000000500287308 */ /* 0x000fe20000002400 */
[----:B--2---:R-:W-:Y:S02]  /*41b0*/  FMUL.FTZ R2, R50, c[0x0][0x2ec] ;  /* 0x0000bb0032027a20 */ /* 0x004fe40000410000 */
[----:B------:R-:W-:Y:S05]  /*41c0*/  HMMA.16816.F32.BF16 R8, R60, R90, R16 ;  /* 0x0000005a3c08723c */ /* 0x000fea0000041810 */
[----:B------:R2:W-:Y:S03]  /*41d0*/  MUFU.TANH R41, R2 ;  /* 0x0000000200297308 */ /* 0x0005e60000002400 */
[----:B------:R-:W-:Y:S08]  /*41e0*/  HMMA.16816.F32.BF16 R28, R12, R26, R28 ;  /* 0x0000001a0c1c723c */ /* 0x000ff0000004181c */
[----:B-1----:R-:W-:Y:S01]  /*41f0*/  HMMA.16816.F32.BF16 R12, R56, R36, R32 ;  /* 0x00000024380c723c */ /* 0x002fe20000041820 */
[----:B--2---:R-:W-:-:S07]  /*4200*/  FMUL.FTZ R2, R51, c[0x0][0x2ec] ;  /* 0x0000bb0033027a20 */ /* 0x004fce0000410000 */
[----:B------:R-:W-:Y:S01]  /*4210*/  FMUL.FTZ R5, R8, c[0x0][0x2ec] ;  /* 0x0000bb0008057a20 */ /* 0x000fe20000410000 */
[----:B------:R1:W2:Y:S01]  /*4220*/  MUFU.TANH R42, R2 ;  /* 0x00000002002a7308 */ /* 0x0002a20000002400 */
[----:B------:R-:W-:Y:S02]  /*4230*/  FMUL.FTZ R16, R9, c[0x0][0x2ec] ;  /* 0x0000bb0009107a20 */ /* 0x000fe40000410000 */
[----:B------:R-:W-:Y:S02]  /*4240*/  FMUL.FTZ R17, R10, c[0x0][0x2ec] ;  /* 0x0000bb000a117a20 */ /* 0x000fe40000410000 */
[----:B------:R-:W-:-:S03]  /*4250*/  FMUL.FTZ R11, R11, c[0x0][0x2ec] ;  /* 0x0000bb000b0b7a20 */ /* 0x000fc60000410000 */
[----:B------:R-:W-:Y:S01]  /*4260*/  MUFU.TANH R35, R16 ;  /* 0x0000001000237308 */ /* 0x000fe20000002400 */
[----:B-1----:R-:W-:-:S07]  /*4270*/  FMUL.FTZ R2, R20, c[0x0][0x2ec] ;  /* 0x0000bb0014027a20 */ /* 0x002fce0000410000 */
[----:B------:R-:W-:Y:S08]  /*4280*/  MUFU.TANH R19, R11 ;  /* 0x0000000b00137308 */ /* 0x000ff00000002400 */
[----:B------:R1:W5:Y:S08]  /*4290*/  MUFU.TANH R78, R2 ;  /* 0x00000002004e7308 */ /* 0x0003700000002400 */
[----:B------:R-:W-:Y:S01]  /*42a0*/  MUFU.TANH R20, R5 ;  /* 0x0000000500147308 */ /* 0x000fe20000002400 */
[----:B-1----:R-:W-:-:S07]  /*42b0*/  FMUL.FTZ R2, R21, c[0x0][0x2ec] ;  /* 0x0000bb0015027a20 */ /* 0x002fce0000410000 */
[----:B------:R-:W-:Y:S08]  /*42c0*/  MUFU.TANH R16, R17 ;  /* 0x0000001100107308 */ /* 0x000ff00000002400 */
[----:B------:R1:W-:Y:S02]  /*42d0*/  MUFU.TANH R76, R2 ;  /* 0x00000002004c7308 */ /* 0x0003e40000002400 */
[----:B-1----:R-:W-:Y:S01]  /*42e0*/  LEA.HI R2, R3, R116, RZ, 0x2 ;  /* 0x0000007403027211 */ /* 0x002fe200078f10ff */
[----:B------:R-:W-:-:S03]  /*42f0*/  FMUL.FTZ R3, R22, c[0x0][0x2ec] ;  /* 0x0000bb0016037a20 */ /* 0x000fc60000410000 */
[----:B------:R-:W-:Y:S02]  /*4300*/  LOP3.LUT R2, R2, 0xfffffffc, RZ, 0xc0, !PT ;  /* 0xfffffffc02027812 */ /* 0x000fe400078ec0ff */
[----:B------:R1:W1:Y:S03]  /*4310*/  MUFU.TANH R23, R3 ;  /* 0x0000000300177308 */ /* 0x0002660000002400 */
[----:B------:R-:W-:-:S05]  /*4320*/  IMAD.IADD R2, R116, 0x1, -R2 ;  /* 0x0000000174027824 */ /* 0x000fca00078e0a02 */
[----:B------:R2:W-:Y:S01]  /*4330*/  STL [R1+0x54], R2 ;  /* 0x0000540201007387 */ /* 0x0005e20000100800 */
[----:B-1----:R-:W-:-:S05]  /*4340*/  LEA R3, R116, UR18, 0x4 ;  /* 0x0000001274037c11 */ /* 0x002fca000f8e20ff */
[----:B------:R-:W-:-:S05]  /*4350*/  IMAD.IADD R3, R118, 0x1, R3 ;  /* 0x0000000176037824 */ /* 0x000fca00078e0203 */
[C---:B------:R-:W-:Y:S02]  /*4360*/  IADD3 R8, R3.reuse, UR5, RZ ;  /* 0x0000000503087c10 */ /* 0x040fe4000fffe0ff */
[C---:B------:R-:W-:Y:S02]  /*4370*/  IADD3 R9, R3.reuse, UR4, RZ ;  /* 0x0000000403097c10 */ /* 0x040fe4000fffe0ff */
[C---:B------:R-:W-:Y:S02]  /*4380*/  IADD3 R7, R3.reuse, 0x8, RZ ;  /* 0x0000000803077810 */ /* 0x040fe40007ffe0ff */
[C---:B------:R-:W-:Y:S02]  /*4390*/  IADD3 R6, R3.reuse, 0x40, RZ ;  /* 0x0000004003067810 */ /* 0x040fe40007ffe0ff */
[----:B------:R-:W-:Y:S01]  /*43a0*/  IADD3 R5, R3, 0x48, RZ ;  /* 0x0000004803057810 */ /* 0x000fe20007ffe0ff */
[----:B--2---:R-:W-:Y:S01]  /*43b0*/  IMAD.U32 R2, RZ, RZ, UR21 ;  /* 0x00000015ff027e24 */ /* 0x004fe2000f8e00ff */
[----:B------:R-:W-:-:S02]  /*43c0*/  IMNMX R231, RZ, R8, !PT ;  /* 0x00000008ffe77217 */ /* 0x000fc40007800200 */
[----:B------:R-:W-:Y:S01]  /*43d0*/  IMNMX R235, R9, UR19, PT ;  /* 0x0000001309eb7c17 */ /* 0x000fe2000b800200 */
[----:B------:R-:W-:Y:S01]  /*43e0*/  IMAD R2, R2, 0x20, R117 ;  /* 0x0000002002027824 */ /* 0x000fe200078e0275 */
[----:B------:R-:W-:Y:S02]  /*43f0*/  IADD3 R8, R7, UR5, RZ ;  /* 0x0000000507087c10 */ /* 0x000fe4000fffe0ff */
[----:B------:R-:W-:Y:S02]  /*4400*/  IADD3 R9, R6, UR5, RZ ;  /* 0x0000000506097c10 */ /* 0x000fe4000fffe0ff */
[----:B------:R-:W-:Y:S02]  /*4410*/  IADD3 R10, R5, UR5, RZ ;  /* 0x00000005050a7c10 */ /* 0x000fe4000fffe0ff */
[----:B------:R-:W-:Y:S02]  /*4420*/  IMNMX R230, RZ, R8, !PT ;  /* 0x00000008ffe67217 */ /* 0x000fe40007800200 */
[----:B------:R-:W-:-:S02]  /*4430*/  IMNMX R229, RZ, R9, !PT ;  /* 0x00000009ffe57217 */ /* 0x000fc40007800200 */
[----:B------:R-:W-:Y:S02]  /*4440*/  IMNMX R228, RZ, R10, !PT ;  /* 0x0000000affe47217 */ /* 0x000fe40007800200 */
[----:B------:R-:W-:Y:S01]  /*4450*/  IADD3 R5, R5, UR4, RZ ;  /* 0x0000000405057c10 */ /* 0x000fe2000fffe0ff */
[----:B------:R-:W-:Y:S01]  /*4460*/  HMMA.16816.F32.BF16 R8, R60, R36, R52 ;  /* 0x000000243c08723c */ /* 0x000fe20000041834 */
[----:B------:R-:W-:Y:S01]  /*4470*/  BAR.SYNC.DEFER_BLOCKING 0x0 ;  /* 0x0000000000007b1d */ /* 0x000fe20000010000 */
[----:B------:R-:W-:Y:S02]  /*4480*/  ISETP.GE.AND P6, PT, R2, R235, PT ;  /* 0x000000eb0200720c */ /* 0x000fe40003fc6270 */
[----:B------:R-:W-:Y:S02]  /*4490*/  IADD3 R7, R7, UR4, RZ ;  /* 0x0000000407077c10 */ /* 0x000fe4000fffe0ff */
[----:B------:R-:W-:Y:S02]  /*44a0*/  IADD3 R6, R6, UR4, RZ ;  /* 0x0000000406067c10 */ /* 0x000fe4000fffe0ff */
[----:B------:R-:W-:Y:S01]  /*44b0*/  IMNMX R232, R5, UR19, PT ;  /* 0x0000001305e87c17 */ /* 0x000fe2000b800200 */
[----:B------:R-:W-:Y:S01]  /*44c0*/  FMUL.FTZ R5, R12, c[0x0][0x2ec] ;  /* 0x0000bb000c057a20 */ /* 0x000fe20000410000 */
[----:B------:R-:W-:-:S02]  /*44d0*/  ISETP.LT.OR P6, PT, R2, R231, P6 ;  /* 0x000000e70200720c */ /* 0x000fc400037c1670 */
[----:B------:R-:W-:Y:S01]  /*44e0*/  IADD3 R3, R2, 0x1, RZ ;  /* 0x0000000102037810 */ /* 0x000fe20007ffe0ff */
[----:B------:R1:W-:Y:S01]  /*44f0*/  MUFU.TANH R34, R5 ;  /* 0x0000000500227308 */ /* 0x0003e20000002400 */
[----:B------:R-:W-:Y:S02]  /*4500*/  IMNMX R234, R7, UR19, PT ;  /* 0x0000001307ea7c17 */ /* 0x000fe4000b800200 */
[----:B------:R-:W-:Y:S02]  /*4510*/  IMNMX R233, R6, UR19, PT ;  /* 0x0000001306e97c17 */ /* 0x000fe4000b800200 */
[----:B---3--:R-:W-:Y:S02]  /*4520*/  FSEL R77, R80, -INF , !P6 ;  /* 0xff800000504d7808 */ /* 0x008fe40007000000 */
[C---:B------:R-:W-:Y:S02]  /*4530*/  ISETP.GE.AND P0, PT, R3.reuse, R235, PT ;  /* 0x000000eb0300720c */ /* 0x040fe40003f06270 */
[----:B------:R-:W-:-:S02]  /*4540*/  ISETP.GE.AND P4, PT, R3, R234, PT ;  /* 0x000000ea0300720c */ /* 0x000fc40003f86270 */
[CC--:B------:R-:W-:Y:S01]  /*4550*/  ISETP.GE.AND P5, PT, R3.reuse, R233.reuse, PT ;  /* 0x000000e90300720c */ /* 0x0c0fe20003fa6270 */
[----:B------:R-:W-:Y:S01]  /*4560*/  FMUL.FTZ R6, R8, c[0x0][0x2ec] ;  /* 0x0000bb0008067a20 */ /* 0x000fe20000410000 */
[----:B------:R-:W-:Y:S02]  /*4570*/  ISETP.GE.AND P2, PT, R3, R232, PT ;  /* 0x000000e80300720c */ /* 0x000fe40003f46270 */
[----:B------:R-:W-:Y:S01]  /*4580*/  ISETP.GE.AND P6, PT, R2, R233, PT ;  /* 0x000000e90200720c */ /* 0x000fe20003fc6270 */
[----:B-1----:R-:W-:Y:S01]  /*4590*/  FMUL.FTZ R5, R13, c[0x0][0x2ec] ;  /* 0x0000bb000d057a20 */ /* 0x002fe20000410000 */
[C---:B------:R-:W-:Y:S01]  /*45a0*/  ISETP.LT.OR P0, PT, R3.reuse, R231, P0 ;  /* 0x000000e70300720c */ /* 0x040fe20000701670 */
[----:B------:R1:W2:Y:S01]  /*45b0*/  MUFU.TANH R21, R6 ;  /* 0x0000000600157308 */ /* 0x0002a20000002400 */
[C---:B------:R-:W-:Y:S02]  /*45c0*/  ISETP.LT.OR P4, PT, R3.reuse, R230, P4 ;  /* 0x000000e60300720c */ /* 0x040fe40002781670 */
[----:B------:R-:W-:-:S02]  /*45d0*/  ISETP.LT.OR P5, PT, R3, R229, P5 ;  /* 0x000000e50300720c */ /* 0x000fc40002fa1670 */
[----:B------:R-:W-:Y:S02]  /*45e0*/  ISETP.LT.OR P2, PT, R3, R228, P2 ;  /* 0x000000e40300720c */ /* 0x000fe40001741670 */
[C---:B------:R-:W-:Y:S01]  /*45f0*/  ISETP.LT.OR P6, PT, R2.reuse, R229, P6 ;  /* 0x000000e50200720c */ /* 0x040fe200037c1670 */
[----:B------:R3:W-:Y:S01]  /*4600*/  MUFU.TANH R27, R5 ;  /* 0x00000005001b7308 */ /* 0x0007e20000002400 */
[----:B------:R-:W-:Y:S02]  /*4610*/  IADD3 R3, R2, 0x8, RZ ;  /* 0x0000000802037810 */ /* 0x000fe40007ffe0ff */
[----:B------:R-:W-:Y:S02]  /*4620*/  FSEL R22, R48, -INF , !P6 ;  /* 0xff80000030167808 */ /* 0x000fe40007000000 */
[C---:B------:R-:W-:Y:S02]  /*4630*/  ISETP.GE.AND P1, PT, R3.reuse, R235, PT ;  /* 0x000000eb0300720c */ /* 0x040fe40003f26270 */
[-C--:B------:R-:W-:Y:S01]  /*4640*/  ISETP.GE.AND P6, PT, R3, R234.reuse, PT ;  /* 0x000000ea0300720c */ /* 0x080fe20003fc6270 */
[----:B-1----:R-:W-:Y:S01]  /*4650*/  FMUL.FTZ R6, R9, c[0x0][0x2ec] ;  /* 0x0000bb0009067a20 */ /* 0x002fe20000410000 */
[----:B------:R-:W-:-:S02]  /*4660*/  ISETP.GE.AND P3, PT, R2, R234, PT ;  /* 0x000000ea0200720c */ /* 0x000fc40003f66270 */
[C---:B------:R-:W-:Y:S01]  /*4670*/  ISETP.LT.OR P1, PT, R3.reuse, R231, P1 ;  /* 0x000000e70300720c */ /* 0x040fe20000f21670 */
[----:B------:R1:W-:Y:S01]  /*4680*/  MUFU.TANH R25, R6 ;  /* 0x0000000600197308 */ /* 0x0003e20000002400 */
[-C--:B------:R-:W-:Y:S02]  /*4690*/  ISETP.LT.OR P6, PT, R3, R230.reuse, P6 ;  /* 0x000000e60300720c */ /* 0x080fe400037c1670 */
[----:B------:R-:W-:Y:S01]  /*46a0*/  ISETP.LT.OR P3, PT, R2, R230, P3 ;  /* 0x000000e60200720c */ /* 0x000fe20001f61670 */
[----:B---3--:R-:W-:Y:S01]  /*46b0*/  FMUL.FTZ R5, R14, c[0x0][0x2ec] ;  /* 0x0000bb000e057a20 */ /* 0x008fe20000410000 */
[----:B----4-:R-:W-:Y:S02]  /*46c0*/  FSEL R92, R92, -INF , !P4 ;  /* 0xff8000005c5c7808 */ /* 0x010fe40006000000 */
[----:B------:R-:W-:Y:S01]  /*46d0*/  FSEL R24, R42, -INF , !P2 ;  /* 0xff8000002a187808 */ /* 0x000fe20005000000 */
[----:B------:R3:W4:Y:S01]  /*46e0*/  MUFU.TANH R26, R5 ;  /* 0x00000005001a7308 */ /* 0x0007220000002400 */
[----:B-----5:R-:W-:-:S02]  /*46f0*/  FSEL R78, R78, -INF , !P1 ;  /* 0xff8000004e4e7808 */ /* 0x020fc40004800000 */
[----:B------:R-:W-:Y:S02]  /*4700*/  FSEL R93, R23, -INF , !P6 ;  /* 0xff800000175d7808 */ /* 0x000fe40007000000 */
[----:B------:R-:W-:Y:S02]  /*4710*/  FSEL R94, R68, -INF , !P3 ;  /* 0xff800000445e7808 */ /* 0x000fe40005800000 */
[----:B------:R-:W-:Y:S01]  /*4720*/  ISETP.GE.AND P3, PT, R2, R232, PT ;  /* 0x000000e80200720c */ /* 0x000fe20003f66270 */
[----:B-1----:R-:W-:Y:S01]  /*4730*/  FMUL.FTZ R6, R10, c[0x0][0x2ec] ;  /* 0x0000bb000a067a20 */ /* 0x002fe20000410000 */
[----:B------:R-:W-:Y:S02]  /*4740*/  FSEL R79, R72, -INF , !P0 ;  /* 0xff800000484f7808 */ /* 0x000fe40004000000 */
[----:B------:R-:W-:Y:S01]  /*4750*/  ISETP.LT.OR P3, PT, R2, R228, P3 ;  /* 0x000000e40200720c */ /* 0x000fe20001f61670 */
[----:B------:R-:W-:Y:S01]  /*4760*/  MUFU.TANH R7, R6 ;  /* 0x0000000600077308 */ /* 0x000fe20000002400 */
[----:B------:R-:W-:-:S02]  /*4770*/  ISETP.GE.AND P0, PT, R3, R232, PT ;  /* 0x000000e80300720c */ /* 0x000fc40003f06270 */
[----:B------:R-:W-:Y:S01]  /*4780*/  FSEL R32, R41, -INF , !P3 ;  /* 0xff80000029207808 */ /* 0x000fe20005800000 */
[----:B---3--:R-:W-:Y:S01]  /*4790*/  FMUL.FTZ R5, R15, c[0x0][0x2ec] ;  /* 0x0000bb000f057a20 */ /* 0x008fe20000410000 */
[C---:B------:R-:W-:Y:S01]  /*47a0*/  ISETP.GE.AND P3, PT, R3.reuse, R233, PT ;  /* 0x000000e90300720c */ /* 0x040fe20003f66270 */
[----:B------:R-:W-:Y:S01]  /*47b0*/  HMMA.16816.F32.BF16 R12, R56, R38, R28 ;  /* 0x00000026380c723c */ /* 0x000fe2000004181c */
[C---:B------:R-:W-:Y:S01]  /*47c0*/  ISETP.LT.OR P0, PT, R3.reuse, R228, P0 ;  /* 0x000000e40300720c */ /* 0x040fe20000701670 */
[----:B------:R1:W-:Y:S01]  /*47d0*/  MUFU.TANH R33, R5 ;  /* 0x0000000500217308 */ /* 0x0003e20000002400 */
[----:B------:R-:W-:Y:S02]  /*47e0*/  ISETP.LT.OR P3, PT, R3, R229, P3 ;  /* 0x000000e50300720c */ /* 0x000fe40001f61670 */
[----:B------:R-:W-:Y:S02]  /*47f0*/  IADD3 R3, R2, 0x10, RZ ;  /* 0x0000001002037810 */ /* 0x000fe40007ffe0ff */
[----:B------:R-:W-:-:S02]  /*4800*/  FSEL R18, R49, -INF , !P5 ;  /* 0xff80000031127808 */ /* 0x000fc40006800000 */
[----:B------:R-:W-:Y:S02]  /*4810*/  FSEL R17, R20, -INF , !P3 ;  /* 0xff80000014117808 */ /* 0x000fe40005800000 */
[----:B------:R-:W-:Y:S02]  /*4820*/  FSEL R23, R16, -INF , !P0 ;  /* 0xff80000010177808 */ /* 0x000fe40004000000 */
[C---:B------:R-:W-:Y:S02]  /*4830*/  ISETP.GE.AND P5, PT, R3.reuse, R235, PT ;  /* 0x000000eb0300720c */ /* 0x040fe40003fa6270 */
[C---:B------:R-:W-:Y:S02]  /*4840*/  ISETP.GE.AND P3, PT, R3.reuse, R234, PT ;  /* 0x000000ea0300720c */ /* 0x040fe40003f66270 */
[----:B------:R-:W-:Y:S02]  /*4850*/  ISETP.GE.AND P0, PT, R3, R233, PT ;  /* 0x000000e90300720c */ /* 0x000fe40003f06270 */
[----:B-1----:R-:W-:-:S02]  /*4860*/  IADD3 R5, R2, 0x9, RZ ;  /* 0x0000000902057810 */ /* 0x002fc40007ffe0ff */
[----:B------:R-:W-:Y:S02]  /*4870*/  ISETP.LT.OR P5, PT, R3, R231, P5 ;  /* 0x000000e70300720c */ /* 0x000fe40002fa1670 */
[C---:B------:R-:W-:Y:S01]  /*4880*/  ISETP.GE.AND P4, PT, R5.reuse, R235, PT ;  /* 0x000000eb0500720c */ /* 0x040fe20003f86270 */
[----:B------:R-:W-:Y:S01]  /*4890*/  FMUL.FTZ R14, R14, c[0x0][0x2ec] ;  /* 0x0000bb000e0e7a20 */ /* 0x000fe20000410000 */
[----:B------:R-:W-:Y:S01]  /*48a0*/  ISETP.GE.AND P2, PT, R5, R234, PT ;  /* 0x000000ea0500720c */ /* 0x000fe20003f46270 */
[----:B------:R-:W-:Y:S01]  /*48b0*/  FMUL.FTZ R13, R13, c[0x0][0x2ec] ;  /* 0x0000bb000d0d7a20 */ /* 0x000fe20000410000 */
[C---:B------:R-:W-:Y:S01]  /*48c0*/  ISETP.GE.AND P1, PT, R5.reuse, R233, PT ;  /* 0x000000e90500720c */ /* 0x040fe20003f26270 */
[----:B------:R-:W1:Y:S01]  /*48d0*/  MUFU.TANH R6, R14 ;  /* 0x0000000e00067308 */ /* 0x000e620000002400 */
[----:B------:R-:W-:Y:S01]  /*48e0*/  ISETP.GE.AND P6, PT, R5, R232, PT ;  /* 0x000000e80500720c */ /* 0x000fe20003fc6270 */
[----:B------:R-:W-:Y:S01]  /*48f0*/  FMUL.FTZ R15, R15, c[0x0][0x2ec] ;  /* 0x0000bb000f0f7a20 */ /* 0x000fe20000410000 */
[----:B------:R-:W-:-:S02]  /*4900*/  ISETP.LT.OR P4, PT, R5, R231, P4 ;  /* 0x000000e70500720c */ /* 0x000fc40002781670 */
[C---:B------:R-:W-:Y:S02]  /*4910*/  ISETP.LT.OR P2, PT, R5.reuse, R230, P2 ;  /* 0x000000e60500720c */ /* 0x040fe40001741670 */
[CC--:B------:R-:W-:Y:S01]  /*4920*/  ISETP.LT.OR P1, PT, R5.reuse, R229.reuse, P1 ;  /* 0x000000e50500720c */ /* 0x0c0fe20000f21670 */
[----:B------:R-:W-:Y:S01]  /*4930*/  MUFU.TANH R13, R13 ;  /* 0x0000000d000d7308 */ /* 0x000fe20000002400 */
[----:B------:R-:W-:Y:S01]  /*4940*/  ISETP.LT.OR P6, PT, R5, R228, P6 ;  /* 0x000000e40500720c */ /* 0x000fe200037c1670 */
[----:B------:R-:W-:Y:S01]  /*4950*/  FMUL.FTZ R5, R11, c[0x0][0x2ec] ;  /* 0x0000bb000b057a20 */ /* 0x000fe20000410000 */
[----:B------:R-:W-:Y:S01]  /*4960*/  FSEL R76, R76, -INF , !P4 ;  /* 0xff8000004c4c7808 */ /* 0x000fe20006000000 */
[----:B------:R-:W-:Y:S01]  /*4970*/  HMMA.16816.F32.BF16 R8, R60, R38, R44 ;  /* 0x000000263c08723c */ /* 0x000fe2000004182c */
[C---:B------:R-:W-:Y:S02]  /*4980*/  ISETP.GE.AND P4, PT, R3.reuse, R232, PT ;  /* 0x000000e80300720c */ /* 0x040fe40003f86270 */
[C---:B------:R-:W-:Y:S01]  /*4990*/  ISETP.LT.OR P3, PT, R3.reuse, R230, P3 ;  /* 0x000000e60300720c */ /* 0x040fe20001f61670 */
[----:B------:R3:W5:Y:S01]  /*49a0*/  MUFU.TANH R20, R5 ;  /* 0x0000000500147308 */ /* 0x0007620000002400 */
[----:B------:R-:W-:-:S02]  /*49b0*/  ISETP.LT.OR P0, PT, R3, R229, P0 ;  /* 0x000000e50300720c */ /* 0x000fc40000701670 */
[----:B------:R-:W-:Y:S02]  /*49c0*/  ISETP.LT.OR P4, PT, R3, R228, P4 ;  /* 0x000000e40300720c */ /* 0x000fe40002781670 */
[----:B------:R-:W-:Y:S02]  /*49d0*/  IADD3 R3, R2, 0x18, RZ ;  /* 0x0000001802037810 */ /* 0x000fe40007ffe0ff */
[----:B--2---:R-:W-:Y:S02]  /*49e0*/  FSEL R21, R21, -INF , !P0 ;  /* 0xff80000015157808 */ /* 0x004fe40004000000 */
[----:B------:R-:W-:Y:S02]  /*49f0*/  ISETP.GE.AND P0, PT, R3, R234, PT ;  /* 0x000000ea0300720c */ /* 0x000fe40003f06270 */
[----:B------:R-:W-:Y:S02]  /*4a00*/  FSEL R44, R40, -INF , !P2 ;  /* 0xff800000282c7808 */ /* 0x000fe40005000000 */
[----:B------:R-:W-:-:S02]  /*4a10*/  FSEL R19, R19, -INF , !P6 ;  /* 0xff80000013137808 */ /* 0x000fc40007000000 */
[----:B------:R-:W-:Y:S01]  /*4a20*/  FSEL R119, R34, -INF , !P5 ;  /* 0xff80000022777808 */ /* 0x000fe20006800000 */
[----:B---3--:R-:W-:Y:S01]  /*4a30*/  FMUL.FTZ R5, R12, c[0x0][0x2ec] ;  /* 0x0000bb000c057a20 */ /* 0x008fe20000410000 */
[----:B----4-:R-:W-:Y:S02]  /*4a40*/  FSEL R139, R26, -INF , !P3 ;  /* 0xff8000001a8b7808 */ /* 0x010fe40005800000 */
[----:B------:R-:W-:Y:S01]  /*4a50*/  ISETP.LT.OR P0, PT, R3, R230, P0 ;  /* 0x000000e60300720c */ /* 0x000fe20000701670 */
[----:B------:R2:W3:Y:S01]  /*4a60*/  MUFU.TANH R12, R5 ;  /* 0x00000005000c7308 */ /* 0x0004e20000002400 */
[----:B------:R-:W-:Y:S01]  /*4a70*/  FMUL.FTZ R8, R8, c[0x0][0x2ec] ;  /* 0x0000bb0008087a20 */ /* 0x000fe20000410000 */
[----:B------:R-:W-:Y:S01]  /*4a80*/  FSEL R16, R35, -INF , !P1 ;  /* 0xff80000023107808 */ /* 0x000fe20004800000 */
[----:B------:R-:W-:Y:S01]  /*4a90*/  FMUL.FTZ R9, R9, c[0x0][0x2ec] ;  /* 0x0000bb0009097a20 */ /* 0x000fe20000410000 */
[----:B------:R-:W-:Y:S01]  /*4aa0*/  ISETP.GE.AND P1, PT, R3, R235, PT ;  /* 0x000000eb0300720c */ /* 0x000fe20003f26270 */
[----:B------:R-:W-:Y:S01]  /*4ab0*/  FMUL.FTZ R10, R10, c[0x0][0x2ec] ;  /* 0x0000bb000a0a7a20 */ /* 0x000fe20000410000 */
[----:B-1----:R-:W-:Y:S01]  /*4ac0*/  FSEL R132, R6, -INF , !P0 ;  /* 0xff80000006847808 */ /* 0x002fe20004000000 */
[----:B------:R-:W-:Y:S01]  /*4ad0*/  FMUL.FTZ R11, R11, c[0x0][0x2ec] ;  /* 0x0000bb000b0b7a20 */ /* 0x000fe20000410000 */
[----:B------:R-:W1:Y:S01]  /*4ae0*/  MUFU.TANH R8, R8 ;  /* 0x0000000800087308 */ /* 0x000e620000002400 */
[----:B------:R-:W-:-:S02]  /*4af0*/  PLOP3.LUT P0, PT, PT, PT, UP0, 0x80, 0x0 ;  /* 0x000000000000781c */ /* 0x000fc40003f0f008 */
[----:B------:R-:W-:Y:S02]  /*4b00*/  ISETP.LT.OR P1, PT, R3, R231, P1 ;  /* 0x000000e70300720c */ /* 0x000fe40000f21670 */
[----:B------:R-:W-:Y:S02]  /*4b10*/  FSEL R28, R7, -INF , !P4 ;  /* 0xff800000071c7808 */ /* 0x000fe40006000000 */
[----:B------:R-:W-:Y:S01]  /*4b20*/  ISETP.GE.AND P4, PT, R3, R233, PT ;  /* 0x000000e90300720c */ /* 0x000fe20003f86270 */
[----:B------:R-:W-:Y:S01]  /*4b30*/  MUFU.TANH R9, R9 ;  /* 0x0000000900097308 */ /* 0x000fe20000002400 */
[C---:B--2---:R-:W-:Y:S02]  /*4b40*/  IADD3 R5, R2.reuse, 0x11, RZ ;  /* 0x0000001102057810 */ /* 0x044fe40007ffe0ff */
[----:B------:R-:W-:Y:S02]  /*4b50*/  IADD3 R2, R2, 0x19, RZ ;  /* 0x0000001902027810 */ /* 0x000fe40007ffe0ff */
[----:B------:R-:W-:-:S02]  /*4b60*/  ISETP.GE.AND P2, PT, R5, R235, PT ;  /* 0x000000eb0500720c */ /* 0x000fc40003f46270 */
[C---:B------:R-:W-:Y:S01]  /*4b70*/  ISETP.GE.AND P6, PT, R5.reuse, R234, PT ;  /* 0x000000ea0500720c */ /* 0x040fe20003fc6270 */
[----:B------:R-:W2:Y:S01]  /*4b80*/  MUFU.TANH R10, R10 ;  /* 0x0000000a000a7308 */ /* 0x000ea20000002400 */
[C---:B------:R-:W-:Y:S02]  /*4b90*/  ISETP.GE.AND P5, PT, R5.reuse, R233, PT ;  /* 0x000000e90500720c */ /* 0x040fe40003fa6270 */
[C---:B------:R-:W-:Y:S02]  /*4ba0*/  ISETP.GE.AND P3, PT, R5.reuse, R232, PT ;  /* 0x000000e80500720c */ /* 0x040fe40003f66270 */
[C---:B------:R-:W-:Y:S02]  /*4bb0*/  ISETP.LT.OR P2, PT, R5.reuse, R231, P2 ;  /* 0x000000e70500720c */ /* 0x040fe40001741670 */
[C---:B------:R-:W-:Y:S01]  /*4bc0*/  ISETP.LT.OR P6, PT, R5.reuse, R230, P6 ;  /* 0x000000e60500720c */ /* 0x040fe200037c1670 */
[----:B------:R-:W-:Y:S01]  /*4bd0*/  MUFU.TANH R11, R11 ;  /* 0x0000000b000b7308 */ /* 0x000fe20000002400 */
[----:B------:R-:W-:-:S02]  /*4be0*/  ISETP.LT.OR P5, PT, R5, R229, P5 ;  /* 0x000000e50500720c */ /* 0x000fc40002fa1670 */
[----:B------:R-:W-:Y:S02]  /*4bf0*/  ISETP.LT.OR P3, PT, R5, R228, P3 ;  /* 0x000000e40500720c */ /* 0x000fe40001f61670 */
[----:B------:R-:W-:Y:S02]  /*4c00*/  FSEL R118, R27, -INF , !P2 ;  /* 0xff8000001b767808 */ /* 0x000fe40005000000 */
[----:B------:R-:W-:Y:S01]  /*4c10*/  FSEL R138, R33, -INF , !P6 ;  /* 0xff800000218a7808 */ /* 0x000fe20007000000 */
[----:B------:R1:W4:Y:S01]  /*4c20*/  MUFU.TANH R5, R15 ;  /* 0x0000000f00057308 */ /* 0x0003220000002400 */
[----:B------:R-:W-:Y:S02]  /*4c30*/  FSEL R14, R25, -INF , !P5 ;  /* 0xff800000190e7808 */ /* 0x000fe40006800000 */
[----:B-----5:R-:W-:Y:S02]  /*4c40*/  FSEL R27, R20, -INF , !P3 ;  /* 0xff800000141b7808 */ /* 0x020fe40005800000 */
[----:B---3--:R-:W-:-:S02]  /*4c50*/  FSEL R117, R12, -INF , !P1 ;  /* 0xff8000000c757808 */ /* 0x008fc40004800000 */
[C---:B------:R-:W-:Y:S02]  /*4c60*/  ISETP.GE.AND P2, PT, R3.reuse, R232, PT ;  /* 0x000000e80300720c */ /* 0x040fe40003f46270 */
[C---:B------:R-:W-:Y:S02]  /*4c70*/  ISETP.GE.AND P6, PT, R2.reuse, R235, PT ;  /* 0x000000eb0200720c */ /* 0x040fe40003fc6270 */
[C---:B------:R-:W-:Y:S02]  /*4c80*/  ISETP.GE.AND P5, PT, R2.reuse, R234, PT ;  /* 0x000000ea0200720c */ /* 0x040fe40003fa6270 */
[C---:B------:R-:W-:Y:S02]  /*4c90*/  ISETP.GE.AND P3, PT, R2.reuse, R233, PT ;  /* 0x000000e90200720c */ /* 0x040fe40003f66270 */
[----:B------:R-:W-:Y:S02]  /*4ca0*/  ISETP.GE.AND P1, PT, R2, R232, PT ;  /* 0x000000e80200720c */ /* 0x000fe40003f26270 */
[----:B------:R-:W-:-:S02]  /*4cb0*/  ISETP.LT.OR P4, PT, R3, R229, P4 ;  /* 0x000000e50300720c */ /* 0x000fc40002781670 */
[----:B------:R-:W-:Y:S02]  /*4cc0*/  ISETP.LT.OR P2, PT, R3, R228, P2 ;  /* 0x000000e40300720c */ /* 0x000fe40001741670 */
[C---:B------:R-:W-:Y:S02]  /*4cd0*/  ISETP.LT.OR P6, PT, R2.reuse, R231, P6 ;  /* 0x000000e70200720c */ /* 0x040fe400037c1670 */
[C---:B------:R-:W-:Y:S02]  /*4ce0*/  ISETP.LT.OR P5, PT, R2.reuse, R230, P5 ;  /* 0x000000e60200720c */ /* 0x040fe40002fa1670 */
[C---:B------:R-:W-:Y:S02]  /*4cf0*/  ISETP.LT.OR P3, PT, R2.reuse, R229, P3 ;  /* 0x000000e50200720c */ /* 0x040fe40001f61670 */
[----:B------:R-:W-:Y:S02]  /*4d00*/  ISETP.LT.OR P1, PT, R2, R228, P1 ;  /* 0x000000e40200720c */ /* 0x000fe40000f21670 */
[----:B------:R-:W-:-:S02]  /*4d10*/  LOP3.LUT R2, R120, R121, RZ, 0xfc, !PT ;  /* 0x0000007978027212 */ /* 0x000fc400078efcff */
[----:B-1----:R-:W-:Y:S02]  /*4d20*/  FSEL R15, R8, -INF , !P4 ;  /* 0xff800000080f7808 */ /* 0x002fe40006000000 */
[----:B--2---:R-:W-:Y:S02]  /*4d30*/  FSEL R26, R10, -INF , !P2 ;  /* 0xff8000000a1a7808 */ /* 0x004fe40005000000 */
[----:B------:R-:W-:Y:S02]  /*4d40*/  FSEL R116, R13, -INF , !P6 ;  /* 0xff8000000d747808 */ /* 0x000fe40007000000 */
[----:B----4-:R-:W-:Y:S02]  /*4d50*/  FSEL R133, R5, -INF , !P5 ;  /* 0xff80000005857808 */ /* 0x010fe40006800000 */
[----:B------:R-:W-:Y:S02]  /*4d60*/  FSEL R20, R9, -INF , !P3 ;  /* 0xff80000009147808 */ /* 0x000fe40005800000 */
[----:B------:R-:W-:Y:S01]  /*4d70*/  FSEL R25, R11, -INF , !P1 ;  /* 0xff8000000b197808 */ /* 0x000fe20004800000 */
        /* <DEDUP_REMOVED lines=41> */
.L_x_2144:
[----:B------:R-:W-:Y:S05]  /*5010*/  BSYNC B0 ;  /* 0x0000000000007941 */ /* 0x000fea0003800000 */
.L_x_2143:
[----:B------:R-:W0:Y:S02]  /*5020*/  LDGDEPBAR ;  /* 0x00000000000079af */ /* 0x000e240000000000 */
.L_x_2142:
        /* <DEDUP_REMOVED lines=51> */
[----:B------:R-:W-:Y:S01]  /*5360*/  LDSM.16.MT88.4 R12, [R218+0xa800] ;  /* 0x00a80000da0c783b */ /* 0x000fe20000004200 */
[----:B--2---:R-:W-:Y:S01]  /*5370*/  F2FP.BF16.PACK_AB R124, R243, R241 ;  /* 0x000000f1f37c723e */ /* 0x004fe200000010ff */
[----:B---3--:R-:W-:-:S05]  /*5380*/  FMUL.FTZ R6, R137, c[0x0][0x23c] ;  /* 0x00008f0089067a20 */ /* 0x008fca0000410000 */
[----:B------:R2:W-:Y:S01]  /*5390*/  MUFU.EX2 R242, R9 ;  /* 0x0000000900f27308 */ /* 0x0005e20000000800 */
[----:B------:R-:W-:Y:S01]  /*53a0*/  FSEL R2, R6, RZ, P1 ;  /* 0x000000ff06027208 */ /* 0x000fe20000800000 */
[----:B-1----:R-:W-:-:S04]  /*53b0*/  FFMA.FTZ R5, R16, c[0x0][0x23c], -R3 ;  /* 0x00008f0010057a23 */ /* 0x002fc80000010803 */
[--C-:B------:R-:W-:Y:S02]  /*53c0*/  FFMA.FTZ R0, R24, c[0x0][0x23c], -R2.reuse ;  /* 0x00008f0018007a23 */ /* 0x100fe40000010802 */
[----:B------:R-:W-:Y:S01]  /*53d0*/  FFMA.FTZ R3, R20, c[0x0][0x23c], -R3 ;  /* 0x00008f0014037a23 */ /* 0x000fe20000010803 */
[----:B------:R-:W1:Y:S01]  /*53e0*/  MUFU.EX2 R248, R5 ;  /* 0x0000000500f87308 */ /* 0x000e620000000800 */
[--C-:B------:R-:W-:Y:S02]  /*53f0*/  FFMA.FTZ R4, R32, c[0x0][0x23c], -R2.reuse ;  /* 0x00008f0020047a23 */ /* 0x100fe40000010802 */
[--C-:B--2---:R-:W-:Y:S01]  /*5400*/  FFMA.FTZ R9, R28, c[0x0][0x23c], -R2.reuse ;  /* 0x00008f001c097a23 */ /* 0x104fe20000010802 */
[----:B------:R-:W2:Y:S04]  /*5410*/  LDSM.16.MT88.4 R32, [R215+0xa000] ;  /* 0x00a00000d720783b */ /* 0x000ea80000004200 */
[----:B------:R3:W-:Y:S01]  /*5420*/  MUFU.EX2 R237, R0 ;  /* 0x0000000000ed7308 */ /* 0x0007e20000000800 */
[----:B------:R-:W-:Y:S07]  /*5430*/  LDSM.16.MT88.4 R28, [R217+0xb800] ;  /* 0x00b80000d91c783b */ /* 0x000fee0000004200 */
[----:B------:R-:W-:Y:S01]  /*5440*/  MUFU.EX2 R209, R9 ;  /* 0x0000000900d17308 */ /* 0x000fe20000000800 */
[----:B-1----:R-:W-:Y:S01]  /*5450*/  F2FP.BF16.PACK_AB R6, R248, R245 ;  /* 0x000000f5f806723e */ /* 0x002fe200000010ff */
[----:B---3--:R-:W-:-:S06]  /*5460*/  FFMA.FTZ R0, R23, c[0x0][0x23c], -R2 ;  /* 0x00008f0017007a23 */ /* 0x008fcc0000010802 */
[----:B------:R-:W1:Y:S01]  /*5470*/  MUFU.EX2 R240, R3 ;  /* 0x0000000300f07308 */ /* 0x000e620000000800 */
[----:B------:R-:W-:Y:S07]  /*5480*/  LDSM.16.MT88.4 R20, [R217+0xa800] ;  /* 0x00a80000d914783b */ /* 0x000fee0000004200 */
[----:B------:R3:W-:Y:S08]  /*5490*/  MUFU.EX2 R238, R0 ;  /* 0x0000000000ee7308 */ /* 0x0007f00000000800 */
[----:B------:R4:W5:Y:S01]  /*54a0*/  MUFU.EX2 R239, R4 ;  /* 0x0000000400ef7308 */ /* 0x0009620000000800 */
[----:B-1----:R-:W-:Y:S01]  /*54b0*/  F2FP.BF16.PACK_AB R126, R240, R242 ;  /* 0x000000f2f07e723e */ /* 0x002fe200000010ff */
[----:B---3--:R-:W-:-:S02]  /*54c0*/  FFMA.FTZ R0, R19, c[0x0][0x23c], -R2 ;  /* 0x00008f0013007a23 */ /* 0x008fc40000010802 */
[----:B------:R-:W1:Y:S04]  /*54d0*/  LDSM.16.MT88.4 R16, [R215+0xb000] ;  /* 0x00b00000d710783b */ /* 0x000e680000004200 */
[----:B------:R3:W2:Y:S01]  /*54e0*/  MUFU.EX2 R244, R0 ;  /* 0x0000000000f47308 */ /* 0x0006a20000000800 */
[----:B----4-:R-:W-:Y:S02]  /*54f0*/  F2FP.BF16.PACK_AB R4, R246, R247 ;  /* 0x000000f7f604723e */ /* 0x010fe400000010ff */
[----:B-----5:R-:W-:Y:S02]  /*5500*/  F2FP.BF16.PACK_AB R5, R237, R239 ;  /* 0x000000efed05723e */ /* 0x020fe400000010ff */
[----:B---3--:R-:W-:Y:S02]  /*5510*/  FMNMX.FTZ R0, R77, R79, !PT ;  /* 0x0000004f4d007209 */ /* 0x008fe40007810000 */
[----:B--2---:R-:W-:-:S02]  /*5520*/  F2FP.BF16.PACK_AB R7, R244, R238 ;  /* 0x000000eef407723e */ /* 0x004fc400000010ff */
        /* <DEDUP_REMOVED lines=8> */
[----:B-1----:R-:W-:Y:S01]  /*55b0*/  HMMA.16816.F32.BF16 R108, R4, R18, RZ ;  /* 0x00000012046c723c */ /* 0x002fe200000418ff */
        /* <DEDUP_REMOVED lines=85> */
[--C-:B-1----:R-:W-:Y:S01]  /*5b10*/  FFMA.FTZ R3, R117, c[0x0][0x23c], -R2.reuse ;  /* 0x00008f0075037a23 */ /* 0x102fe20000010802 */
[----:B--2---:R-:W-:Y:S01]  /*5b20*/  F2FP.BF16.PACK_AB R128, R199, R200 ;  /* 0x000000c8c780723e */ /* 0x004fe200000010ff */
        /* <DEDUP_REMOVED lines=29> */
[----:B-1----:R-:W-:-:S02]  /*5d00*/  FADD.FTZ R2, R247, R246 ;  /* 0x000000f6f7027221 */ /* 0x002fc40000010000 */
        /* <DEDUP_REMOVED lines=34> */
[----:B------:R1:W-:Y:S06]  /*5f30*/  STL [R1], R251 ;  /* 0x000000fb01007387 */ /* 0x0003ec0000100800 */
        /* <DEDUP_REMOVED lines=58> */
[C---:B------:R-:W-:Y:S01]  /*62e0*/  ISETP.GE.AND P0, PT, R0.reuse, R233, PT ;  /* 0x000000e90000720c */ /* 0x040fe20003f06270 */
[----:B------:R-:W-:Y:S01]  /*62f0*/  @P2 STS.128 [R227+0xb800], RZ ;  /* 0x00b800ffe3002388 */ /* 0x000fe20000000c00 */
[C---:B------:R-:W-:Y:S02]  /*6300*/  ISETP.LT.OR P4, PT, R0.reuse, R231, P4 ;  /* 0x000000e70000720c */ /* 0x040fe40002781670 */
[C---:B------:R-:W-:Y:S01]  /*6310*/  ISETP.LT.OR P1, PT, R0.reuse, R230, P1 ;  /* 0x000000e60000720c */ /* 0x040fe20000f21670 */
[----:B------:R-:W-:Y:S01]  /*6320*/  @!PT LDS RZ, [RZ] ;  /* 0x00000000fffff984 */ /* 0x000fe20000000800 */
[----:B------:R-:W-:Y:S01]  /*6330*/  @!PT LDS RZ, [RZ] ;  /* 0x00000000fffff984 */ /* 0x000fe20000000800 */
[----:B------:R-:W-:Y:S01]  /*6340*/  @!PT LDS RZ, [RZ] ;  /* 0x00000000fffff984 */ /* 0x000fe20000000800 */
[----:B------:R2:W-:Y:S01]  /*6350*/  @!P2 LDGSTS.E.BYPASS.LTC128B.128 [R227+0xb800], [R4.64+0x80] ;  /* 0x0b80008004e3afae */ /* 0x0005e2000b901d50 */
[----:B------:R-:W-:-:S02]  /*6360*/  ISETP.LT.OR P0, PT, R0, R229, P0 ;  /* 0x000000e50000720c */ /* 0x000fc40000701670 */
[C---:B------:R-:W-:Y:S01]  /*6370*/  IADD3 R2, R0.reuse, 0x1, RZ ;  /* 0x0000000100027810 */ /* 0x040fe20007ffe0ff */
[----:B------:R-:W-:Y:S01]  /*6380*/  LDSM.16.M88.4 R20, [R212+0x8800] ;  /* 0x00880000d414783b */ /* 0x000fe20000000200 */
[----:B------:R-:W-:Y:S02]  /*6390*/  ISETP.GE.AND P6, PT, R0, R232, PT ;  /* 0x000000e80000720c */ /* 0x000fe40003fc6270 */
[----:B------:R-:W-:Y:S01]  /*63a0*/  ISETP.GE.AND P5, PT, R2, R235, PT ;  /* 0x000000eb0200720c */ /* 0x000fe20003fa6270 */
[----:B------:R-:W-:Y:S01]  /*63b0*/  LDSM.16.M88.4 R16, [R212+0x8000] ;  /* 0x00800000d410783b */ /* 0x000fe20000000200 */
[----:B------:R-:W-:Y:S02]  /*63c0*/  ISETP.LT.OR P6, PT, R0, R228, P6 ;  /* 0x000000e40000720c */ /* 0x000fe400037c1670 */
[----:B------:R-:W-:Y:S01]  /*63d0*/  ISETP.LT.OR P5, PT, R2, R231, P5 ;  /* 0x000000e70200720c */ /* 0x000fe20002fa1670 */
[----:B------:R-:W-:Y:S04]  /*63e0*/  LDSM.16.M88.4 R12, [R216+0x2000] ;  /* 0x00200000d80c783b */ /* 0x000fe80000000200 */
[----:B------:R-:W-:Y:S04]  /*63f0*/  LDSM.16.M88.4 R32, [R226] ;  /* 0x00000000e220783b */ /* 0x000fe80000000200 */
[----:B-1----:R-:W1:Y:S04]  /*6400*/  LDSM.16.M88.4 R8, [R214] ;  /* 0x00000000d608783b */ /* 0x002e680000000200 */
[----:B------:R-:W-:Y:S04]  /*6410*/  LDSM.16.M88.4 R140, [R223] ;  /* 0x00000000df8c783b */ /* 0x000fe80000000200 */
[----:B--2---:R-:W2:Y:S04]  /*6420*/  LDSM.16.M88.4 R4, [R214+0x2000] ;  /* 0x00200000d604783b */ /* 0x004ea80000000200 */
[----:B------:R-:W-:Y:S04]  /*6430*/  LDSM.16.M88.4 R24, [R221+0x8800] ;  /* 0x00880000dd18783b */ /* 0x000fe80000000200 */
[----:B------:R-:W-:Y:S04]  /*6440*/  LDSM.16.M88.4 R28, [R221+0x8000] ;  /* 0x00800000dd1c783b */ /* 0x000fe80000000200 */
[----:B------:R-:W0:Y:S01]  /*6450*/  LDGDEPBAR ;  /* 0x00000000000079af */ /* 0x000e220000000000 */
[----:B-1----:R-:W-:Y:S08]  /*6460*/  HMMA.16816.F32.BF16 R204, R8, R16, RZ ;  /* 0x0000001008cc723c */ /* 0x002ff000000418ff */
[C---:B--2---:R-:W-:Y:S08]  /*6470*/  HMMA.16816.F32.BF16 R176, R4.reuse, R20, RZ ;  /* 0x0000001404b0723c */ /* 0x044ff000000418ff */
[C---:B------:R-:W-:Y:S08]  /*6480*/  HMMA.16816.F32.BF16 R180, R4.reuse, R16, RZ ;  /* 0x0000001004b4723c */ /* 0x040ff000000418ff */
[-C--:B------:R-:W-:Y:S08]  /*6490*/  HMMA.16816.F32.BF16 R192, R4, R18.reuse, RZ ;  /* 0x0000001204c0723c */ /* 0x080ff000000418ff */
[----:B------:R-:W-:Y:S01]  /*64a0*/  HMMA.16816.F32.BF16 R200, R8, R18, RZ ;  /* 0x0000001208c8723c */ /* 0x000fe200000418ff */
[----:B------:R-:W1:Y:S07]  /*64b0*/  LDSM.16.M88.4 R16, [R216] ;  /* 0x00000000d810783b */ /* 0x000e6e0000000200 */
[----:B------:R-:W-:Y:S01]  /*64c0*/  HMMA.16816.F32.BF16 R184, R4, R22, RZ ;  /* 0x0000001604b8723c */ /* 0x000fe200000418ff */
[----:B------:R-:W2:Y:S07]  /*64d0*/  LDSM.16.M88.4 R4, [R222+0x2000] ;  /* 0x00200000de04783b */ /* 0x000eae0000000200 */
[C---:B------:R-:W-:Y:S08]  /*64e0*/  HMMA.16816.F32.BF16 R196, R8.reuse, R20, RZ ;  /* 0x0000001408c4723c */ /* 0x040ff000000418ff */
[----:B------:R-:W-:Y:S01]  /*64f0*/  HMMA.16816.F32.BF16 R188, R8, R22, RZ ;  /* 0x0000001608bc723c */ /* 0x000fe200000418ff */
[----:B------:R-:W3:Y:S07]  /*6500*/  LDSM.16.M88.4 R8, [R222] ;  /* 0x00000000de08783b */ /* 0x000eee0000000200 */
        /* <DEDUP_REMOVED lines=9> */
[----:B------:R-:W-:Y:S04]  /*65a0*/  LDSM.16.M88.4 R32, [R219+0x800] ;  /* 0x00080000db20783b */ /* 0x000fe80000000200 */
[----:B------:R-:W-:Y:S03]  /*65b0*/  LDSM.16.M88.4 R16, [R220] ;  /* 0x00000000dc10783b */ /* 0x000fe60000000200 */
[C---:B--2---:R-:W-:Y:S01]  /*65c0*/  HMMA.16816.F32.BF16 R196, R4.reuse, R24, R20 ;  /* 0x0000001804c4723c */ /* 0x044fe20000041814 */
[----:B------:R-:W1:Y:S07]  /*65d0*/  LDSM.16.M88.4 R20, [R219] ;  /* 0x00000000db14783b */ /* 0x000e6e0000000200 */
[C---:B------:R-:W-:Y:S08]  /*65e0*/  HMMA.16816.F32.BF16 R200, R4.reuse, R28, R180 ;  /* 0x0000001c04c8723c */ /* 0x040ff000000418b4 */
[C---:B------:R-:W-:Y:S08]  /*65f0*/  HMMA.16816.F32.BF16 R188, R4.reuse, R30, R176 ;  /* 0x0000001e04bc723c */ /* 0x040ff000000418b0 */
[----:B------:R-:W-:Y:S01]  /*6600*/  HMMA.16816.F32.BF16 R180, R4, R26, R184 ;  /* 0x0000001a04b4723c */ /* 0x000fe200000418b8 */
[----:B------:R-:W-:Y:S07]  /*6610*/  LDSM.16.M88.4 R4, [R214+0x6000] ;  /* 0x00600000d604783b */ /* 0x000fee0000000200 */
[C---:B---3--:R-:W-:Y:S08]  /*6620*/  HMMA.16816.F32.BF16 R176, R8.reuse, R28, R204 ;  /* 0x0000001c08b0723c */ /* 0x048ff000000418cc */
        /* <DEDUP_REMOVED lines=8> */
[----:B------:R-:W1:Y:S07]  /*66b0*/  LDSM.16.M88.4 R12, [R214+0x4000] ;  /* 0x00400000d60c783b */ /* 0x000e6e0000000200 */
[C---:B------:R-:W-:Y:S01]  /*66c0*/  HMMA.16816.F32.BF16 R180, R16.reuse, R22, R28 ;  /* 0x0000001610b4723c */ /* 0x040fe2000004181c */
[----:B------:R-:W3:Y:S07]  /*66d0*/  LDSM.16.M88.4 R28, [R212+0x9800] ;  /* 0x00980000d41c783b */ /* 0x000eee0000000200 */
[C---:B------:R-:W-:Y:S01]  /*66e0*/  HMMA.16816.F32.BF16 R184, R16.reuse, R20, R176 ;  /* 0x0000001410b8723c */ /* 0x040fe200000418b0 */
[----:B------:R-:W-:Y:S04]  /*66f0*/  LDSM.16.M88.4 R176, [R225] ;  /* 0x00000000e1b0783b */ /* 0x000fe80000000200 */
[----:B------:R-:W-:Y:S03]  /*6700*/  LDSM.16.M88.4 R20, [R216+0x6000] ;  /* 0x00600000d814783b */ /* 0x000fe60000000200 */
[C---:B------:R-:W-:Y:S08]  /*6710*/  HMMA.16816.F32.BF16 R140, R16.reuse, R32, R140 ;  /* 0x00000020108c723c */ /* 0x040ff0000004188c */
[----:B------:R-:W-:Y:S01]  /*6720*/  HMMA.16816.F32.BF16 R188, R16, R34, R24 ;  /* 0x0000002210bc723c */ /* 0x000fe20000041818 */
[----:B------:R-:W4:Y:S07]  /*6730*/  LDSM.16.M88.4 R24, [R216+0x4000] ;  /* 0x00400000d818783b */ /* 0x000f2e0000000200 */
[-C--:B--2---:R-:W-:Y:S08]  /*6740*/  HMMA.16816.F32.BF16 R32, R4, R8.reuse, R200 ;  /* 0x000000080420723c */ /* 0x084ff000000418c8 */
[----:B-1----:R-:W-:Y:S08]  /*6750*/  HMMA.16816.F32.BF16 R16, R12, R8, R184 ;  /* 0x000000080c10723c */ /* 0x002ff000000418b8 */
[C---:B---3--:R-:W-:Y:S08]  /*6760*/  HMMA.16816.F32.BF16 R208, R4.reuse, R30, R192 ;  /* 0x0000001e04d0723c */ /* 0x048ff000000418c0 */
[-C--:B------:R-:W-:Y:S08]  /*6770*/  HMMA.16816.F32.BF16 R236, R4, R10.reuse, R204 ;  /* 0x0000000a04ec723c */ /* 0x080ff000000418cc */
[C---:B------:R-:W-:Y:S01]  /*6780*/  HMMA.16816.F32.BF16 R192, R12.reuse, R10, R180 ;  /* 0x0000000a0cc0723c */ /* 0x040fe200000418b4 */
[----:B------:R-:W-:Y:S07]  /*6790*/  LDSM.16.M88.4 R8, [R222+0x4000] ;  /* 0x00400000de08783b */ /* 0x000fee0000000200 */
[----:B------:R-:W-:Y:S01]  /*67a0*/  HMMA.16816.F32.BF16 R200, R12, R28, R140 ;  /* 0x0000001c0cc8723c */ /* 0x000fe2000004188c */
[----:B------:R-:W1:Y:S07]  /*67b0*/  LDSM.16.M88.4 R140, [R221+0x9000] ;  /* 0x00900000dd8c783b */ /* 0x000e6e0000000200 */
[----:B----4-:R-:W-:Y:S08]  /*67c0*/  HMMA.16816.F32.BF16 R16, R24, R176, R16 ;  /* 0x000000b01810723c */ /* 0x010ff00000041810 */
[----:B------:R-:W-:Y:S01]  /*67d0*/  HMMA.16816.F32.BF16 R204, R4, R28, R196 ;  /* 0x0000001c04cc723c */ /* 0x000fe200000418c4 */
[----:B------:R-:W2:Y:S07]  /*67e0*/  LDSM.16.M88.4 R4, [R222+0x6000] ;  /* 0x00600000de04783b */ /* 0x000eae0000000200 */
[----:B------:R-:W-:Y:S01]  /*67f0*/  HMMA.16816.F32.BF16 R180, R20, R176, R32 ;  /* 0x000000b014b4723c */ /* 0x000fe20000041820 */
[----:B------:R-:W-:Y:S07]  /*6800*/  LDSM.16.M88.4 R32, [R219+0x1000] ;  /* 0x00100000db20783b */ /* 0x000fee0000000200 */
[----:B------:R-:W-:Y:S01]  /*6810*/  HMMA.16816.F32.BF16 R196, R12, R30, R188 ;  /* 0x0000001e0cc4723c */ /* 0x000fe200000418bc */
[----:B------:R-:W3:Y:S04]  /*6820*/  LDSM.16.M88.4 R12, [R220+0x4000] ;  /* 0x00400000dc0c783b */ /* 0x000ee80000000200 */
[----:B------:R-:W4:Y:S03]  /*6830*/  LDSM.16.M88.4 R28, [R224] ;  /* 0x00000000e01c783b */ /* 0x000f260000000200 */
[----:B------:R-:W-:Y:S08]  /*6840*/  HMMA.16816.F32.BF16 R188, R24, R178, R192 ;  /* 0x000000b218bc723c */ /* 0x000ff000000418c0 */
[-C--:B-1----:R-:W-:Y:S01]  /*6850*/  HMMA.16816.F32.BF16 R184, R8, R140.reuse, R16 ;  /* 0x0000008c08b8723c */ /* 0x082fe20000041810 */
[----:B------:R-:W1:Y:S07]  /*6860*/  LDSM.16.M88.4 R16, [R220+0x6000] ;  /* 0x00600000dc10783b */ /* 0x000e6e0000000200 */
[----:B--2---:R-:W-:Y:S11]  /*6870*/  HMMA.16816.F32.BF16 R180, R4, R140, R180 ;  /* 0x0000008c04b4723c */ /* 0x004ff600000418b4 */
[----:B------:R-:W-:Y:S05]  /*6880*/  @!UPT UIADD3 URZ, URZ, URZ, URZ ;  /* 0x0000003f3f3ff290 */ /* 0x000fea000fffe03f */
[----:B---3--:R-:W-:Y:S08]  /*6890*/  HMMA.16816.F32.BF16 R192, R12, R32, R184 ;  /* 0x000000200cc0723c */ /* 0x008ff000000418b8 */
[C---:B------:R-:W-:Y:S08]  /*68a0*/  HMMA.16816.F32.BF16 R184, R20.reuse, R178, R236 ;  /* 0x000000b214b8723c */ /* 0x040ff000000418ec */
[C---:B----4-:R-:W-:Y:S08]  /*68b0*/  HMMA.16816.F32.BF16 R204, R20.reuse, R28, R204 ;  /* 0x0000001c14cc723c */ /* 0x050ff000000418cc */
[----:B------:R-:W-:Y:S01]  /*68c0*/  HMMA.16816.F32.BF16 R208, R20, R30, R208 ;  /* 0x0000001e14d0723c */ /* 0x000fe200000418d0 */
[----:B------:R-:W2:Y:S01]  /*68d0*/  LDSM.16.M88.4 R20, [R221+0x9800] ;  /* 0x00980000dd14783b */ /* 0x000ea20000000200 */
[----:B------:R-:W-:-:S02]  /*68e0*/  FMUL.FTZ R194, R194, c[0x0][0x2ec] ;  /* 0x0000bb00c2c27a20 */ /* 0x000fc40000410000 */
[----:B------:R-:W-:Y:S02]  /*68f0*/  FMUL.FTZ R192, R192, c[0x0][0x2ec] ;  /* 0x0000bb00c0c07a20 */ /* 0x000fe40000410000 */
[----:B------:R-:W-:Y:S02]  /*6900*/  FMUL.FTZ R195, R195, c[0x0][0x2ec] ;  /* 0x0000bb00c3c37a20 */ /* 0x000fe40000410000 */
[----:B------:R-:W-:Y:S01]  /*6910*/  HMMA.16816.F32.BF16 R176, R8, R142, R188 ;  /* 0x0000008e08b0723c */ /* 0x000fe200000418bc */
[----:B------:R-:W-:Y:S01]  /*6920*/  MUFU.TANH R236, R192 ;  /* 0x000000c000ec7308 */ /* 0x000fe20000002400 */
[----:B------:R-:W-:-:S06]  /*6930*/  FMUL.FTZ R193, R193, c[0x0][0x2ec] ;  /* 0x0000bb00c1c17a20 */ /* 0x000fcc0000410000 */
[C---:B------:R-:W-:Y:S01]  /*6940*/  HMMA.16816.F32.BF16 R200, R24.reuse, R28, R200 ;  /* 0x0000001c18c8723c */ /* 0x040fe200000418c8 */
[----:B------:R-:W-:Y:S07]  /*6950*/  MUFU.TANH R194, R194 ;  /* 0x000000c200c27308 */ /* 0x000fee0000002400 */
[----:B------:R-:W-:Y:S01]  /*6960*/  HMMA.16816.F32.BF16 R188, R24, R30, R196 ;  /* 0x0000001e18bc723c */ /* 0x000fe200000418c4 */
[----:B------:R-:W3:Y:S01]  /*6970*/  LDSM.16.M88.4 R24, [R219+0x1800] ;  /* 0x00180000db18783b */ /* 0x000ee20000000200 */
[----:B------:R-:W-:Y:S01]  /*6980*/  MUFU.TANH R237, R193 ;  /* 0x000000c100ed7308 */ /* 0x000fe20000002400 */
[----:B------:R-:W-:-:S05]  /*6990*/  DEPBAR.LE SB0, 0x0 ;  /* 0x000080000000791a */ /* 0x000fca0000000000 */
[----:B------:R-:W-:Y:S02]  /*69a0*/  HMMA.16816.F32.BF16 R28, R4, R142, R184 ;  /* 0x0000008e041c723c */ /* 0x000fe400000418b8 */
[----:B------:R-:W-:Y:S06]  /*69b0*/  MUFU.TANH R195, R195 ;  /* 0x000000c300c37308 */ /* 0x000fec0000002400 */
[----:B------:R-:W-:Y:S08]  /*69c0*/  HMMA.16816.F32.BF16 R140, R12, R34, R176 ;  /* 0x000000220c8c723c */ /* 0x000ff000000418b0 */
[C---:B-1----:R-:W-:Y:S08]  /*69d0*/  HMMA.16816.F32.BF16 R180, R16.reuse, R32, R180 ;  /* 0x0000002010b4723c */ /* 0x042ff000000418b4 */
[----:B------:R-:W-:Y:S08]  /*69e0*/  HMMA.16816.F32.BF16 R176, R16, R34, R28 ;  /* 0x0000002210b0723c */ /* 0x000ff0000004181c */
[----:B--2---:R-:W-:Y:S01]  /*69f0*/  HMMA.16816.F32.BF16 R28, R8, R20, R200 ;  /* 0x00000014081c723c */ /* 0x004fe200000418c8 */
[----:B------:R-:W-:-:S02]  /*6a00*/  FMUL.FTZ R140, R140, c[0x0][0x2ec] ;  /* 0x0000bb008c8c7a20 */ /* 0x000fc40000410000 */
[----:B------:R-:W-:Y:S02]  /*6a10*/  FMUL.FTZ R142, R142, c[0x0][0x2ec] ;  /* 0x0000bb008e8e7a20 */ /* 0x000fe40000410000 */
[----:B------:R-:W-:Y:S01]  /*6a20*/  MUFU.TANH R185, R140 ;  /* 0x0000008c00b97308 */ /* 0x000fe20000002400 */
[----:B------:R-:W-:Y:S02]  /*6a30*/  FMUL.FTZ R141, R141, c[0x0][0x2ec] ;  /* 0x0000bb008d8d7a20 */ /* 0x000fe40000410000 */
[----:B------:R-:W-:Y:S01]  /*6a40*/  HMMA.16816.F32.BF16 R32, R4, R20, R204 ;  /* 0x000000140420723c */ /* 0x000fe200000418cc */
[----:B------:R-:W-:Y:S02]  /*6a50*/  FMUL.FTZ R180, R180, c[0x0][0x2ec] ;  /* 0x0000bb00b4b47a20 */ /* 0x000fe40000410000 */
[----:B------:R-:W-:Y:S02]  /*6a60*/  FMUL.FTZ R181, R181, c[0x0][0x2ec] ;  /* 0x0000bb00b5b57a20 */ /* 0x000fe40000410000 */
[----:B------:R-:W-:Y:S01]  /*6a70*/  MUFU.TANH R138, R180 ;  /* 0x000000b4008a7308 */ /* 0x000fe20000002400 */
[----:B------:R-:W-:-:S02]  /*6a80*/  FMUL.FTZ R182, R182, c[0x0][0x2ec] ;  /* 0x0000bb00b6b67a20 */ /* 0x000fc40000410000 */
[----:B------:R-:W-:Y:S01]  /*6a90*/  FMUL.FTZ R183, R183, c[0x0][0x2ec] ;  /* 0x0000bb00b7b77a20 */ /* 0x000fe20000410000 */
[----:B------:R-:W-:Y:S01]  /*6aa0*/  HMMA.16816.F32.BF16 R8, R8, R22, R188 ;  /* 0x000000160808723c */ /* 0x000fe200000418bc */
[----:B------:R-:W-:Y:S02]  /*6ab0*/  FMUL.FTZ R176, R176, c[0x0][0x2ec] ;  /* 0x0000bb00b0b07a20 */ /* 0x000fe40000410000 */
[----:B------:R-:W-:Y:S01]  /*6ac0*/  FMUL.FTZ R177, R177, c[0x0][0x2ec] ;  /* 0x0000bb00b1b17a20 */ /* 0x000fe20000410000 */
[----:B------:R-:W-:Y:S01]  /*6ad0*/  MUFU.TANH R187, R181 ;  /* 0x000000b500bb7308 */ /* 0x000fe20000002400 */
[----:B------:R-:W-:Y:S02]  /*6ae0*/  FMUL.FTZ R179, R179, c[0x0][0x2ec] ;  /* 0x0000bb00b3b37a20 */ /* 0x000fe40000410000 */
[----:B------:R-:W-:Y:S01]  /*6af0*/  FMUL.FTZ R178, R178, c[0x0][0x2ec] ;  /* 0x0000bb00b2b27a20 */ /* 0x000fe20000410000 */
[----:B---3--:R-:W-:Y:S01]  /*6b00*/  HMMA.16816.F32.BF16 R28, R12, R24, R28 ;  /* 0x000000180c1c723c */ /* 0x008fe2000004181c */
[----:B------:R-:W-:-:S03]  /*6b10*/  FMUL.FTZ R143, R143, c[0x0][0x2ec] ;  /* 0x0000bb008f8f7a20 */ /* 0x000fc60000410000 */
[----:B------:R-:W1:Y:S08]  /*6b20*/  MUFU.TANH R184, R182 ;  /* 0x000000b600b87308 */ /* 0x000e700000002400 */
[----:B------:R2:W-:Y:S08]  /*6b30*/  MUFU.TANH R193, R183 ;  /* 0x000000b700c17308 */ /* 0x0005f00000002400 */
[----:B------:R-:W-:Y:S01]  /*6b40*/  MUFU.TANH R3, R176 ;  /* 0x000000b000037308 */ /* 0x000fe20000002400 */
[----:B-1----:R-:W-:-:S03]  /*6b50*/  FSEL R21, R184, -INF , !P6 ;  /* 0xff800000b8157808 */ /* 0x002fc60007000000 */
[----:B------:R-:W-:Y:S02]  /*6b60*/  FMUL.FTZ R29, R29, c[0x0][0x2ec] ;  /* 0x0000bb001d1d7a20 */ /* 0x000fe40000410000 */
[----:B------:R-:W-:Y:S01]  /*6b70*/  FMUL.FTZ R28, R28, c[0x0][0x2ec] ;  /* 0x0000bb001c1c7a20 */ /* 0x000fe20000410000 */
[----:B--2---:R-:W-:Y:S01]  /*6b80*/  HMMA.16816.F32.BF16 R180, R4, R22, R208 ;  /* 0x0000001604b4723c */ /* 0x004fe200000418d0 */
[----:B------:R1:W-:Y:S01]  /*6b90*/  MUFU.TANH R176, R29 ;  /* 0x0000001d00b07308 */ /* 0x0003e20000002400 */
[----:B------:R-:W-:Y:S02]  /*6ba0*/  FMUL.FTZ R31, R31, c[0x0][0x2ec] ;  /* 0x0000bb001f1f7a20 */ /* 0x000fe40000410000 */
[----:B------:R-:W-:-:S03]  /*6bb0*/  FMUL.FTZ R30, R30, c[0x0][0x2ec] ;  /* 0x0000bb001e1e7a20 */ /* 0x000fc60000410000 */
[----:B------:R-:W-:Y:S01]  /*6bc0*/  FSEL R22, R236, -INF , !P4 ;  /* 0xff800000ec167808 */ /* 0x000fe20006000000 */
[----:B------:R-:W-:Y:S01]  /*6bd0*/  HMMA.16816.F32.BF16 R4, R16, R24, R32 ;  /* 0x000000181004723c */ /* 0x000fe20000041820 */
[C---:B------:R-:W-:Y:S01]  /*6be0*/  ISETP.GE.AND P4, PT, R2.reuse, R234, PT ;  /* 0x000000ea0200720c */ /* 0x040fe20003f86270 */
[----:B------:R-:W2:Y:S01]  /*6bf0*/  MUFU.TANH R139, R142 ;  /* 0x0000008e008b7308 */ /* 0x000ea20000002400 */
[----:B------:R-:W-:Y:S02]  /*6c00*/  FSEL R23, R237, -INF , !P5 ;  /* 0xff800000ed177808 */ /* 0x000fe40006800000 */
[----:B------:R-:W-:Y:S02]  /*6c10*/  ISETP.LT.OR P4, PT, R2, R230, P4 ;  /* 0x000000e60200720c */ /* 0x000fe40002781670 */
[----:B------:R-:W-:Y:S02]  /*6c20*/  FSEL R32, R138, -INF , !P0 ;  /* 0xff8000008a207808 */ /* 0x000fe40004000000 */
[----:B-1----:R-:W-:Y:S01]  /*6c30*/  FSEL R29, R194, -INF , !P1 ;  /* 0xff800000c21d7808 */ /* 0x002fe20004800000 */
[----:B------:R-:W-:Y:S01]  /*6c40*/  MUFU.TANH R133, R177 ;  /* 0x000000b100857308 */ /* 0x000fe20000002400 */
[----:B------:R-:W-:-:S02]  /*6c50*/  ISETP.GE.AND P1, PT, R2, R233, PT ;  /* 0x000000e90200720c */ /* 0x000fc40003f26270 */
[C---:B------:R-:W-:Y:S02]  /*6c60*/  ISETP.GE.AND P0, PT, R2.reuse, R232, PT ;  /* 0x000000e80200720c */ /* 0x040fe40003f06270 */
[C---:B------:R-:W-:Y:S01]  /*6c70*/  ISETP.LT.OR P1, PT, R2.reuse, R229, P1 ;  /* 0x000000e50200720c */ /* 0x040fe20000f21670 */
[----:B------:R-:W-:Y:S01]  /*6c80*/  HMMA.16816.F32.BF16 R16, R16, R26, R180 ;  /* 0x0000001a1010723c */ /* 0x000fe200000418b4 */
[----:B------:R-:W-:Y:S01]  /*6c90*/  ISETP.LT.OR P0, PT, R2, R228, P0 ;  /* 0x000000e40200720c */ /* 0x000fe20000701670 */
[----:B------:R-:W-:Y:S01]  /*6ca0*/  MUFU.TANH R132, R179 ;  /* 0x000000b300847308 */ /* 0x000fe20000002400 */
[----:B------:R-:W-:-:S04]  /*6cb0*/  IADD3 R2, R0, 0x8, RZ ;  /* 0x0000000800027810 */ /* 0x000fc80007ffe0ff */
        /* <DEDUP_REMOVED lines=10> */
[----:B--2---:R-:W-:Y:S01]  /*6d60*/  FSEL R24, R139, -INF , !P5 ;  /* 0xff8000008b187808 */ /* 0x004fe20006800000 */
[----:B------:R2:W-:Y:S06]  /*6d70*/  MUFU.TANH R179, R31 ;  /* 0x0000001f00b37308 */ /* 0x0005ec0000002400 */
[----:B------:R-:W-:Y:S01]  /*6d80*/  FMUL.FTZ R16, R16, c[0x0][0x2ec] ;  /* 0x0000bb0010107a20 */ /* 0x000fe20000410000 */
[----:B-1----:R-:W-:Y:S01]  /*6d90*/  FSEL R28, R195, -INF , !P4 ;  /* 0xff800000c31c7808 */ /* 0x002fe20006000000 */
[----:B------:R-:W-:Y:S01]  /*6da0*/  MUFU.TANH R192, R141 ;  /* 0x0000008d00c07308 */ /* 0x000fe20000002400 */
[----:B------:R-:W-:Y:S01]  /*6db0*/  ISETP.GE.AND P4, PT, R2, R233, PT ;  /* 0x000000e90200720c */ /* 0x000fe20003f86270 */
[----:B------:R-:W-:-:S03]  /*6dc0*/  FMUL.FTZ R17, R17, c[0x0][0x2ec] ;  /* 0x0000bb0011117a20 */ /* 0x000fc60000410000 */
[C---:B------:R-:W-:Y:S02]  /*6dd0*/  ISETP.LT.OR P4, PT, R2.reuse, R229, P4 ;  /* 0x000000e50200720c */ /* 0x040fe40002781670 */
[----:B--2---:R-:W-:Y:S01]  /*6de0*/  FSEL R31, R187, -INF , !P1 ;  /* 0xff800000bb1f7808 */ /* 0x004fe20004800000 */
[----:B------:R-:W1:Y:S01]  /*6df0*/  MUFU.TANH R178, R178 ;  /* 0x000000b200b27308 */ /* 0x000e620000002400 */
[C---:B------:R-:W-:Y:S02]  /*6e00*/  ISETP.GE.AND P1, PT, R2.reuse, R232, PT ;  /* 0x000000e80200720c */ /* 0x040fe40003f26270 */
[----:B------:R-:W-:Y:S02]  /*6e10*/  FSEL R25, R3, -INF , !P4 ;  /* 0xff80000003197808 */ /* 0x000fe40006000000 */
[----:B------:R-:W-:Y:S02]  /*6e20*/  ISETP.LT.OR P1, PT, R2, R228, P1 ;  /* 0x000000e40200720c */ /* 0x000fe40000f21670 */
[C---:B------:R-:W-:Y:S01]  /*6e30*/  IADD3 R2, R0.reuse, 0x9, RZ ;  /* 0x0000000900027810 */ /* 0x040fe20007ffe0ff */
[----:B------:R2:W-:Y:S01]  /*6e40*/  MUFU.TANH R33, R30 ;  /* 0x0000001e00217308 */ /* 0x0005e20000002400 */
[----:B------:R-:W-:-:S02]  /*6e50*/  IADD3 R3, R0, 0x11, RZ ;  /* 0x0000001100037810 */ /* 0x000fc40007ffe0ff */
[C---:B------:R-:W-:Y:S02]  /*6e60*/  ISETP.GE.AND P6, PT, R2.reuse, R234, PT ;  /* 0x000000ea0200720c */ /* 0x040fe40003fc6270 */
[C---:B------:R-:W-:Y:S02]  /*6e70*/  ISETP.GE.AND P5, PT, R2.reuse, R233, PT ;  /* 0x000000e90200720c */ /* 0x040fe40003fa6270 */
[C---:B------:R-:W-:Y:S01]  /*6e80*/  ISETP.GE.AND P4, PT, R2.reuse, R232, PT ;  /* 0x000000e80200720c */ /* 0x040fe20003f86270 */
[----:B------:R3:W4:Y:S01]  /*6e90*/  MUFU.TANH R186, R143 ;  /* 0x0000008f00ba7308 */ /* 0x0007220000002400 */
[C---:B------:R-:W-:Y:S02]  /*6ea0*/  ISETP.LT.OR P6, PT, R2.reuse, R230, P6 ;  /* 0x000000e60200720c */ /* 0x040fe400037c1670 */
[C---:B------:R-:W-:Y:S02]  /*6eb0*/  ISETP.LT.OR P5, PT, R2.reuse, R229, P5 ;  /* 0x000000e50200720c */ /* 0x040fe40002fa1670 */
[----:B------:R-:W-:-:S02]  /*6ec0*/  ISETP.LT.OR P4, PT, R2, R228, P4 ;  /* 0x000000e40200720c */ /* 0x000fc40002781670 */
[----:B--2---:R-:W-:Y:S01]  /*6ed0*/  FSEL R30, R193, -INF , !P0 ;  /* 0xff800000c11e7808 */ /* 0x004fe20004000000 */
[----:B------:R-:W-:Y:S01]  /*6ee0*/  MUFU.TANH R5, R5 ;  /* 0x0000000500057308 */ /* 0x000fe20000002400 */
[----:B------:R-:W-:Y:S01]  /*6ef0*/  BAR.SYNC.DEFER_BLOCKING 0x0 ;  /* 0x0000000000007b1d */ /* 0x000fe20000010000 */
[----:B------:R-:W-:-:S04]  /*6f00*/  ISETP.GE.AND P0, PT, R2, R235, PT ;  /* 0x000000eb0200720c */ /* 0x000fc80003f06270 */
[----:B------:R-:W-:Y:S01]  /*6f10*/  ISETP.LT.OR P0, PT, R2, R231, P0 ;  /* 0x000000e70200720c */ /* 0x000fe20000701670 */
[----:B---3--:R-:W-:Y:S01]  /*6f20*/  HMMA.16816.F32.BF16 R140, R12, R26, R8 ;  /* 0x0000001a0c8c723c */ /* 0x008fe20000041808 */
[----:B------:R-:W-:Y:S01]  /*6f30*/  IADD3 R2, R0, 0x10, RZ ;  /* 0x0000001000027810 */ /* 0x000fe20007ffe0ff */
[----:B------:R-:W2:Y:S05]  /*6f40*/  MUFU.TANH R6, R6 ;  /* 0x0000000600067308 */ /* 0x000eaa0000002400 */
[----:B-1----:R-:W-:Y:S02]  /*6f50*/  FSEL R14, R178, -INF , !P1 ;  /* 0xff800000b20e7808 */ /* 0x002fe40004800000 */
[----:B------:R-:W-:Y:S01]  /*6f60*/  FSEL R11, R192, -INF , !P0 ;  /* 0xff800000c00b7808 */ /* 0x000fe20004000000 */
[----:B------:R-:W1:Y:S01]  /*6f70*/  MUFU.TANH R4, R4 ;  /* 0x0000000400047308 */ /* 0x000e620000002400 */
[----:B------:R-:W-:-:S02]  /*6f80*/  ISETP.GE.AND P1, PT, R2, R235, PT ;  /* 0x000000eb0200720c */ /* 0x000fc40003f26270 */
[C---:B------:R-:W-:Y:S02]  /*6f90*/  ISETP.GE.AND P0, PT, R2.reuse, R234, PT ;  /* 0x000000ea0200720c */ /* 0x040fe40003f06270 */
[C---:B------:R-:W-:Y:S02]  /*6fa0*/  ISETP.LT.OR P1, PT, R2.reuse, R231, P1 ;  /* 0x000000e70200720c */ /* 0x040fe40000f21670 */
[----:B------:R-:W-:Y:S01]  /*6fb0*/  ISETP.LT.OR P0, PT, R2, R230, P0 ;  /* 0x000000e60200720c */ /* 0x000fe20000701670 */
[----:B------:R-:W-:Y:S01]  /*6fc0*/  MUFU.TANH R7, R7 ;  /* 0x0000000700077308 */ /* 0x000fe20000002400 */
[----:B----4-:R-:W-:Y:S02]  /*6fd0*/  FSEL R12, R186, -INF , !P6 ;  /* 0xff800000ba0c7808 */ /* 0x010fe40007000000 */
[----:B------:R-:W-:Y:S02]  /*6fe0*/  FSEL R15, R133, -INF , !P5 ;  /* 0xff800000850f7808 */ /* 0x000fe40006800000 */
[----:B------:R-:W-:Y:S01]  /*6ff0*/  FSEL R13, R132, -INF , !P4 ;  /* 0xff800000840d7808 */ /* 0x000fe20006000000 */
[----:B------:R-:W-:Y:S01]  /*7000*/  FMUL.FTZ R140, R140, c[0x0][0x2ec] ;  /* 0x0000bb008c8c7a20 */ /* 0x000fe20000410000 */
[----:B------:R-:W-:Y:S01]  /*7010*/  FSEL R177, R177, -INF , !P1 ;  /* 0xff800000b1b17808 */ /* 0x000fe20004800000 */
[----:B------:R-:W-:Y:S01]  /*7020*/  FMUL.FTZ R142, R142, c[0x0][0x2ec] ;  /* 0x0000bb008e8e7a20 */ /* 0x000fe20000410000 */
[----:B------:R-:W-:Y:S01]  /*7030*/  FSEL R180, R33, -INF , !P0 ;  /* 0xff80000021b47808 */ /* 0x000fe20004000000 */
[----:B------:R-:W-:Y:S01]  /*7040*/  MUFU.TANH R183, R16 ;  /* 0x0000001000b77308 */ /* 0x000fe20000002400 */
[C---:B------:R-:W-:Y:S01]  /*7050*/  ISETP.GE.AND P6, PT, R2.reuse, R233, PT ;  /* 0x000000e90200720c */ /* 0x040fe20003fc6270 */
[----:B------:R-:W-:Y:S01]  /*7060*/  FMUL.FTZ R141, R141, c[0x0][0x2ec] ;  /* 0x0000bb008d8d7a20 */ /* 0x000fe20000410000 */
[----:B------:R-:W-:Y:S01]  /*7070*/  ISETP.GE.AND P5, PT, R2, R232, PT ;  /* 0x000000e80200720c */ /* 0x000fe20003fa6270 */
[----:B------:R-:W-:Y:S01]  /*7080*/  FMUL.FTZ R143, R143, c[0x0][0x2ec] ;  /* 0x0000bb008f8f7a20 */ /* 0x000fe20000410000 */
[----:B------:R-:W-:-:S02]  /*7090*/  ISETP.GE.AND P4, PT, R3, R235, PT ;  /* 0x000000eb0300720c */ /* 0x000fc40003f86270 */
[C---:B------:R-:W-:Y:S01]  /*70a0*/  ISETP.GE.AND P1, PT, R3.reuse, R234, PT ;  /* 0x000000ea0300720c */ /* 0x040fe20003f26270 */
[----:B------:R-:W-:Y:S01]  /*70b0*/  MUFU.TANH R140, R140 ;  /* 0x0000008c008c7308 */ /* 0x000fe20000002400 */
[C---:B------:R-:W-:Y:S02]  /*70c0*/  ISETP.GE.AND P0, PT, R3.reuse, R233, PT ;  /* 0x000000e90300720c */ /* 0x040fe40003f06270 */
[C---:B------:R-:W-:Y:S02]  /*70d0*/  ISETP.LT.OR P6, PT, R2.reuse, R229, P6 ;  /* 0x000000e50200720c */ /* 0x040fe400037c1670 */
[----:B------:R-:W-:Y:S02]  /*70e0*/  ISETP.LT.OR P5, PT, R2, R228, P5 ;  /* 0x000000e40200720c */ /* 0x000fe40002fa1670 */
[C---:B------:R-:W-:Y:S01]  /*70f0*/  ISETP.LT.OR P4, PT, R3.reuse, R231, P4 ;  /* 0x000000e70300720c */ /* 0x040fe20002781670 */
[----:B------:R-:W3:Y:S01]  /*7100*/  MUFU.TANH R142, R142 ;  /* 0x0000008e008e7308 */ /* 0x000ee20000002400 */
[----:B------:R-:W-:-:S02]  /*7110*/  ISETP.LT.OR P1, PT, R3, R230, P1 ;  /* 0x000000e60300720c */ /* 0x000fc40000f21670 */
[----:B------:R-:W-:Y:S02]  /*7120*/  ISETP.LT.OR P0, PT, R3, R229, P0 ;  /* 0x000000e50300720c */ /* 0x000fe40000701670 */
[----:B------:R-:W-:Y:S02]  /*7130*/  IADD3 R2, R0, 0x18, RZ ;  /* 0x0000001800027810 */ /* 0x000fe40007ffe0ff */
[----:B--2---:R-:W-:Y:S01]  /*7140*/  FSEL R185, R6, -INF , !P5 ;  /* 0xff80000006b97808 */ /* 0x004fe20006800000 */
[----:B------:R-:W-:Y:S01]  /*7150*/  MUFU.TANH R141, R141 ;  /* 0x0000008d008d7308 */ /* 0x000fe20000002400 */
[----:B------:R-:W-:Y:S02]  /*7160*/  FSEL R176, R176, -INF , !P4 ;  /* 0xff800000b0b07808 */ /* 0x000fe40006000000 */
[----:B------:R-:W-:Y:S02]  /*7170*/  FSEL R179, R179, -INF , !P1 ;  /* 0xff800000b3b37808 */ /* 0x000fe40004800000 */
[----:B------:R-:W-:-:S02]  /*7180*/  FSEL R182, R5, -INF , !P0 ;  /* 0xff80000005b67808 */ /* 0x000fc40004000000 */
[C---:B------:R-:W-:Y:S01]  /*7190*/  ISETP.GE.AND P5, PT, R2.reuse, R235, PT ;  /* 0x000000eb0200720c */ /* 0x040fe20003fa6270 */
[----:B------:R-:W-:Y:S01]  /*71a0*/  MUFU.TANH R143, R143 ;  /* 0x0000008f008f7308 */ /* 0x000fe20000002400 */
[C---:B------:R-:W-:Y:S02]  /*71b0*/  ISETP.GE.AND P4, PT, R2.reuse, R234, PT ;  /* 0x000000ea0200720c */ /* 0x040fe40003f86270 */
[C---:B------:R-:W-:Y:S02]  /*71c0*/  ISETP.GE.AND P1, PT, R2.reuse, R233, PT ;  /* 0x000000e90200720c */ /* 0x040fe40003f26270 */
[C---:B------:R-:W-:Y:S02]  /*71d0*/  ISETP.GE.AND P0, PT, R2.reuse, R232, PT ;  /* 0x000000e80200720c */ /* 0x040fe40003f06270 */
[C---:B------:R-:W-:Y:S01]  /*71e0*/  ISETP.LT.OR P5, PT, R2.reuse, R231, P5 ;  /* 0x000000e70200720c */ /* 0x040fe20002fa1670 */
[----:B------:R2:W-:Y:S01]  /*71f0*/  MUFU.TANH R184, R17 ;  /* 0x0000001100b87308 */ /* 0x0005e20000002400 */
[----:B------:R-:W-:-:S02]  /*7200*/  ISETP.LT.OR P4, PT, R2, R230, P4 ;  /* 0x000000e60200720c */ /* 0x000fc40002781670 */
[C---:B------:R-:W-:Y:S02]  /*7210*/  ISETP.LT.OR P1, PT, R2.reuse, R229, P1 ;  /* 0x000000e50200720c */ /* 0x040fe40000f21670 */
[----:B------:R-:W-:Y:S01]  /*7220*/  ISETP.LT.OR P0, PT, R2, R228, P0 ;  /* 0x000000e40200720c */ /* 0x000fe20000701670 */
[----:B------:R-:W-:Y:S01]  /*7230*/  FMUL.FTZ R2, R18, c[0x0][0x2ec] ;  /* 0x0000bb0012027a20 */ /* 0x000fe20000410000 */
[----:B-1----:R-:W-:Y:S02]  /*7240*/  FSEL R181, R4, -INF , !P6 ;  /* 0xff80000004b57808 */ /* 0x002fe40007000000 */
[C---:B------:R-:W-:Y:S02]  /*7250*/  ISETP.GE.AND P6, PT, R3.reuse, R232, PT ;  /* 0x000000e80300720c */ /* 0x040fe40003fc6270 */
[----:B------:R-:W-:Y:S01]  /*7260*/  IADD3 R0, R0, 0x19, RZ ;  /* 0x0000001900007810 */ /* 0x000fe20007ffe0ff */
[----:B------:R-:W1:Y:S01]  /*7270*/  MUFU.TANH R2, R2 ;  /* 0x0000000200027308 */ /* 0x000e620000002400 */
[----:B------:R-:W-:Y:S01]  /*7280*/  ISETP.LT.OR P6, PT, R3, R228, P6 ;  /* 0x000000e40300720c */ /* 0x000fe200037c1670 */
[----:B------:R-:W-:Y:S01]  /*7290*/  FMUL.FTZ R3, R19, c[0x0][0x2ec] ;  /* 0x0000bb0013037a20 */ /* 0x000fe20000410000 */
[----:B---3--:R-:W-:-:S02]  /*72a0*/  FSEL R19, R142, -INF , !P4 ;  /* 0xff8000008e137808 */ /* 0x008fc40006000000 */
[----:B------:R-:W-:Y:S02]  /*72b0*/  FSEL R186, R7, -INF , !P6 ;  /* 0xff80000007ba7808 */ /* 0x000fe40007000000 */
[----:B--2---:R-:W-:Y:S01]  /*72c0*/  FSEL R17, R140, -INF , !P5 ;  /* 0xff8000008c117808 */ /* 0x004fe20006800000 */
[----:B------:R-:W2:Y:S01]  /*72d0*/  MUFU.TANH R3, R3 ;  /* 0x0000000300037308 */ /* 0x000ea20000002400 */
[----:B------:R-:W-:Y:S02]  /*72e0*/  FSEL R183, R183, -INF , !P1 ;  /* 0xff800000b7b77808 */ /* 0x000fe40004800000 */
[C---:B------:R-:W-:Y:S02]  /*72f0*/  ISETP.GE.AND P6, PT, R0.reuse, R235, PT ;  /* 0x000000eb0000720c */ /* 0x040fe40003fc6270 */
[C---:B------:R-:W-:Y:S02]  /*7300*/  ISETP.GE.AND P5, PT, R0.reuse, R234, PT ;  /* 0x000000ea0000720c */ /* 0x040fe40003fa6270 */
[----:B------:R-:W-:-:S02]  /*7310*/  ISETP.GE.AND P4, PT, R0, R233, PT ;  /* 0x000000e90000720c */ /* 0x000fc40003f86270 */
[----:B-1----:R-:W-:Y:S02]  /*7320*/  FSEL R188, R2, -INF , !P0 ;  /* 0xff80000002bc7808 */ /* 0x002fe40004000000 */
[----:B------:R-:W-:Y:S02]  /*7330*/  PLOP3.LUT P0, PT, PT, PT, UP0, 0x80, 0x0 ;  /* 0x000000000000781c */ /* 0x000fe40003f0f008 */
[C---:B------:R-:W-:Y:S02]  /*7340*/  ISETP.GE.AND P1, PT, R0.reuse, R232, PT ;  /* 0x000000e80000720c */ /* 0x040fe40003f26270 */
[C---:B------:R-:W-:Y:S02]  /*7350*/  ISETP.LT.OR P6, PT, R0.reuse, R231, P6 ;  /* 0x000000e70000720c */ /* 0x040fe400037c1670 */
[C---:B------:R-:W-:Y:S02]  /*7360*/  ISETP.LT.OR P5, PT, R0.reuse, R230, P5 ;  /* 0x000000e60000720c */ /* 0x040fe40002fa1670 */
[----:B------:R-:W-:-:S02]  /*7370*/  ISETP.LT.OR P4, PT, R0, R229, P4 ;  /* 0x000000e50000720c */ /* 0x000fc40002781670 */
[----:B------:R-:W-:Y:S02]  /*7380*/  ISETP.LT.OR P1, PT, R0, R228, P1 ;  /* 0x000000e40000720c */ /* 0x000fe40000f21670 */
[----:B------:R-:W-:Y:S02]  /*7390*/  FSEL R18, R141, -INF , !P6 ;  /* 0xff8000008d127808 */ /* 0x000fe40007000000 */
[----:B------:R-:W-:Y:S02]  /*73a0*/  FSEL R178, R143, -INF , !P5 ;  /* 0xff8000008fb27808 */ /* 0x000fe40006800000 */
[----:B------:R-:W-:Y:S02]  /*73b0*/  FSEL R184, R184, -INF , !P4 ;  /* 0xff800000b8b87808 */ /* 0x000fe40006000000 */
[----:B--2---:R-:W-:Y:S01]  /*73c0*/  FSEL R187, R3, -INF , !P1 ;  /* 0xff80000003bb7808 */ /* 0x004fe20004800000 */
        /* <DEDUP_REMOVED lines=47> */
.L_x_2148:
[----:B------:R-:W-:Y:S05]  /*76c0*/  BSYNC B0 ;  /* 0x0000000000007941 */ /* 0x000fea0003800000 */
.L_x_2147:
[----:B------:R-:W0:Y:S02]  /*76d0*/  LDGDEPBAR ;  /* 0x00000000000079af */ /* 0x000e240000000000 */
.L_x_2146:
[----:B------:R-:W-:Y:S01]  /*76e0*/  FMNMX.FTZ R0, R136, R22, !PT ;  /* 0x0000001688007209 */ /* 0x000fe20007810000 */
[----:B------:R-:W-:Y:S01]  /*76f0*/  LDSM.16.MT88.4 R140, [R215+0xa000] ;  /* 0x00a00000d78c783b */ /* 0x000fe20000004200 */
        /* <DEDUP_REMOVED lines=25> */
[----:B------:R-:W-:Y:S02]  /*7890*/  FMNMX.FTZ R3, R30, R3, !PT ;  /* 0x000000031e037209 */ /* 0x000fe40007810000 */
[----:B------:R-:W-:Y:S02]  /*78a0*/  MOV R34, R249 ;  /* 0x000000f900227202 */ /* 0x000fe40000000f00 */
[----:B------:R-:W-:Y:S02]  /*78b0*/  FMNMX.FTZ R3, R14, R3, !PT ;  /* 0x000000030e037209 */ /* 0x000fe40007810000 */
[----:B------:R-:W-:Y:S02]  /*78c0*/  MOV R26, R240 ;  /* 0x000000f0001a7202 */ /* 0x000fe40000000f00 */
[----:B------:R-:W-:Y:S02]  /*78d0*/  FMNMX.FTZ R3, R13, R3, !PT ;  /* 0x000000030d037209 */ /* 0x000fe40007810000 */
[----:B-1----:R-:W-:-:S02]  /*78e0*/  FMNMX.FTZ R0, R0, R5, !PT ;  /* 0x0000000500007209 */ /* 0x002fc40007810000 */
[----:B------:R-:W-:Y:S02]  /*78f0*/  FMNMX.FTZ R5, R183, R4, !PT ;  /* 0x00000004b7057209 */ /* 0x000fe40007810000 */
[----:B------:R-:W-:Y:S01]  /*7900*/  MOV R27, R251 ;  /* 0x000000fb001b7202 */ /* 0x000fe20000000f00 */
[----:B------:R-:W1:Y:S01]  /*7910*/  SHFL.BFLY PT, R7, R0, 0x1, 0x1f ;  /* 0x0c201f0000077f89 */ /* 0x000e6200000e0000 */
[----:B------:R-:W-:Y:S02]  /*7920*/  FMNMX.FTZ R5, R184, R5, !PT ;  /* 0x00000005b8057209 */ /* 0x000fe40007810000 */
[----:B--2---:R-:W-:Y:S02]  /*7930*/  FMNMX.FTZ R2, R2, R6, !PT ;  /* 0x0000000602027209 */ /* 0x004fe40007810000 */
[----:B------:R-:W-:Y:S01]  /*7940*/  MOV R189, R27 ;  /* 0x0000001b00bd7202 */ /* 0x000fe20000000f00 */
[----:B------:R-:W-:Y:S01]  /*7950*/  SHFL.BFLY PT, R9, R5, 0x2, 0x1f ;  /* 0x0c401f0005097f89 */ /* 0x000fe200000e0000 */
[----:B------:R-:W-:-:S03]  /*7960*/  MOV R190, R26 ;  /* 0x0000001a00be7202 */ /* 0x000fc60000000f00 */
        /* <DEDUP_REMOVED lines=17> */
[----:B------:R-:W-:Y:S02]  /*7a80*/  FFMA.FTZ R12, R12, c[0x0][0x23c], -R2 ;  /* 0x00008f000c0c7a23 */ /* 0x000fe40000010802 */
[--C-:B------:R-:W-:Y:S01]  /*7a90*/  FFMA.FTZ R23, R23, c[0x0][0x23c], -R3.reuse ;  /* 0x00008f0017177a23 */ /* 0x100fe20000010803 */
[----:B------:R-:W-:Y:S01]  /*7aa0*/  MUFU.EX2 R250, R22 ;  /* 0x0000001600fa7308 */ /* 0x000fe20000000800 */
[--C-:B------:R-:W-:Y:S02]  /*7ab0*/  FFMA.FTZ R20, R20, c[0x0][0x23c], -R3.reuse ;  /* 0x00008f0014147a23 */ /* 0x100fe40000010803 */
[----:B------:R-:W-:-:S02]  /*7ac0*/  FFMA.FTZ R11, R11, c[0x0][0x23c], -R3 ;  /* 0x00008f000b0b7a23 */ /* 0x000fc40000010803 */
[--C-:B------:R-:W-:Y:S02]  /*7ad0*/  FFMA.FTZ R29, R29, c[0x0][0x23c], -R2.reuse ;  /* 0x00008f001d1d7a23 */ /* 0x100fe40000010802 */
[--C-:B------:R-:W-:Y:S01]  /*7ae0*/  FFMA.FTZ R28, R28, c[0x0][0x23c], -R2.reuse ;  /* 0x00008f001c1c7a23 */ /* 0x100fe20000010802 */
[----:B------:R-:W-:Y:S01]  /*7af0*/  MUFU.EX2 R247, R12 ;  /* 0x0000000c00f77308 */ /* 0x000fe20000000800 */
[----:B------:R-:W-:Y:S01]  /*7b00*/  FFMA.FTZ R24, R24, c[0x0][0x23c], -R2 ;  /* 0x00008f0018187a23 */ /* 0x000fe20000010802 */
[----:B-1----:R-:W-:-:S06]  /*7b10*/  FMNMX.FTZ R4, R4, R6, !PT ;  /* 0x0000000604047209 */ /* 0x002fcc0007810000 */
[----:B------:R-:W1:Y:S01]  /*7b20*/  MUFU.EX2 R249, R23 ;  /* 0x0000001700f97308 */ /* 0x000e620000000800 */
[----:B--2---:R-:W-:Y:S01]  /*7b30*/  FMNMX.FTZ R237, R0, R7, !PT ;  /* 0x0000000700ed7209 */ /* 0x004fe20007810000 */
[----:B------:R-:W2:Y:S03]  /*7b40*/  SHFL.BFLY PT, R5, R4, 0x1, 0x1f ;  /* 0x0c201f0004057f89 */ /* 0x000ea600000e0000 */
[C---:B------:R-:W-:Y:S01]  /*7b50*/  FSETP.NEU.FTZ.AND P4, PT, R237.reuse, -INF , PT ;  /* 0xff800000ed00780b */ /* 0x040fe20003f9d000 */
[C---:B------:R-:W-:Y:S02]  /*7b60*/  FMUL.FTZ R0, R237.reuse, c[0x0][0x23c] ;  /* 0x00008f00ed007a20 */ /* 0x040fe40000410000 */
[----:B------:R-:W-:Y:S01]  /*7b70*/  MUFU.EX2 R248, R20 ;  /* 0x0000001400f87308 */ /* 0x000fe20000000800 */
[----:B------:R-:W-:Y:S02]  /*7b80*/  FSEL R6, R237, RZ, P4 ;  /* 0x000000ffed067208 */ /* 0x000fe40002000000 */
[----:B------:R-:W-:-:S05]  /*7b90*/  FSEL R0, R0, RZ, P4 ;  /* 0x000000ff00007208 */ /* 0x000fca0002000000 */
[--C-:B------:R-:W-:Y:S01]  /*7ba0*/  FFMA.FTZ R15, R15, c[0x0][0x23c], -R0.reuse ;  /* 0x00008f000f0f7a23 */ /* 0x100fe20000010800 */
[----:B------:R-:W3:Y:S01]  /*7bb0*/  MUFU.EX2 R251, R11 ;  /* 0x0000000b00fb7308 */ /* 0x000ee20000000800 */
[--C-:B------:R-:W-:Y:S01]  /*7bc0*/  FFMA.FTZ R32, R32, c[0x0][0x23c], -R0.reuse ;  /* 0x00008f0020207a23 */ /* 0x100fe20000010800 */
[----:B-1----:R-:W-:Y:S01]  /*7bd0*/  F2FP.BF16.PACK_AB R8, R249, R250 ;  /* 0x000000faf908723e */ /* 0x002fe200000010ff */
[--C-:B------:R-:W-:Y:S02]  /*7be0*/  FFMA.FTZ R31, R31, c[0x0][0x23c], -R0.reuse ;  /* 0x00008f001f1f7a23 */ /* 0x100fe40000010800 */
[----:B------:R-:W-:-:S03]  /*7bf0*/  FFMA.FTZ R25, R25, c[0x0][0x23c], -R0 ;  /* 0x00008f0019197a23 */ /* 0x000fc60000010800 */
[----:B------:R1:W-:Y:S01]  /*7c00*/  MUFU.EX2 R243, R15 ;  /* 0x0000000f00f37308 */ /* 0x0003e20000000800 */
[----:B--2---:R-:W-:Y:S02]  /*7c10*/  FMNMX.FTZ R236, R4, R5, !PT ;  /* 0x0000000504ec7209 */ /* 0x004fe40007810000 */
[----:B------:R-:W-:Y:S02]  /*7c20*/  FSEL R4, R239, RZ, P6 ;  /* 0x000000ffef047208 */ /* 0x000fe40003000000 */
[C---:B------:R-:W-:Y:S01]  /*7c30*/  FSETP.NEU.FTZ.AND P1, PT, R236.reuse, -INF , PT ;  /* 0xff800000ec00780b */ /* 0x040fe20003f3d000 */
[----:B------:R-:W-:Y:S02]  /*7c40*/  FMUL.FTZ R12, R236, c[0x0][0x23c] ;  /* 0x00008f00ec0c7a20 */ /* 0x000fe40000410000 */
[----:B------:R-:W-:Y:S01]  /*7c50*/  FADD.FTZ R5, R136, -R4 ;  /* 0x8000000488057221 */ /* 0x000fe20000010000 */
[----:B------:R-:W-:Y:S01]  /*7c60*/  FSEL R4, R238, RZ, P5 ;  /* 0x000000ffee047208 */ /* 0x000fe20002800000 */
[----:B------:R-:W-:Y:S01]  /*7c70*/  MUFU.EX2 R245, R29 ;  /* 0x0000001d00f57308 */ /* 0x000fe20000000800 */
[----:B------:R-:W-:Y:S01]  /*7c80*/  FSEL R12, R12, RZ, P1 ;  /* 0x000000ff0c0c7208 */ /* 0x000fe20000800000 */
[----:B------:R-:W-:Y:S01]  /*7c90*/  FMUL.FTZ R5, R5, c[0x0][0x23c] ;  /* 0x00008f0005057a20 */ /* 0x000fe20000410000 */
[----:B---3--:R-:W-:Y:S01]  /*7ca0*/  F2FP.BF16.PACK_AB R10, R251, R248 ;  /* 0x000000f8fb0a723e */ /* 0x008fe200000010ff */
[----:B------:R-:W-:-:S02]  /*7cb0*/  FADD.FTZ R4, R135, -R4 ;  /* 0x8000000487047221 */ /* 0x000fc40000010000 */
[--C-:B------:R-:W-:Y:S02]  /*7cc0*/  FFMA.FTZ R21, R21, c[0x0][0x23c], -R12.reuse ;  /* 0x00008f0015157a23 */ /* 0x100fe4000001080c */
[----:B-1----:R-:W-:Y:S01]  /*7cd0*/  FMUL.FTZ R15, R4, c[0x0][0x23c] ;  /* 0x00008f00040f7a20 */ /* 0x002fe20000410000 */
[----:B------:R-:W-:Y:S01]  /*7ce0*/  FSEL R4, R236, RZ, P1 ;  /* 0x000000ffec047208 */ /* 0x000fe20000800000 */
[----:B------:R1:W-:Y:S01]  /*7cf0*/  MUFU.EX2 R208, R21 ;  /* 0x0000001500d07308 */ /* 0x0003e20000000800 */
[--C-:B------:R-:W-:Y:S02]  /*7d00*/  FFMA.FTZ R14, R14, c[0x0][0x23c], -R12.reuse ;  /* 0x00008f000e0e7a23 */ /* 0x100fe4000001080c */
[----:B------:R-:W-:Y:S02]  /*7d10*/  FFMA.FTZ R13, R13, c[0x0][0x23c], -R12 ;  /* 0x00008f000d0d7a23 */ /* 0x000fe4000001080c */
[----:B------:R-:W-:Y:S02]  /*7d20*/  FADD.FTZ R4, R137, -R4 ;  /* 0x8000000489047221 */ /* 0x000fe40000010000 */
[----:B------:R-:W-:Y:S01]  /*7d30*/  LDSM.16.MT88.4 R136, [R218+0xa000] ;  /* 0x00a00000da88783b */ /* 0x000fe20000004200 */
[----:B------:R2:W3:Y:S01]  /*7d40*/  MUFU.EX2 R16, R5 ;  /* 0x0000000500107308 */ /* 0x0004e20000000800 */
[----:B------:R-:W-:-:S02]  /*7d50*/  FFMA.FTZ R30, R30, c[0x0][0x23c], -R12 ;  /* 0x00008f001e1e7a23 */ /* 0x000fc4000001080c */
[----:B------:R-:W-:Y:S01]  /*7d60*/  FMUL.FTZ R4, R4, c[0x0][0x23c] ;  /* 0x00008f0004047a20 */ /* 0x000fe20000410000 */
[----:B-1----:R-:W1:Y:S04]  /*7d70*/  LDSM.16.MT88.4 R20, [R213+0xa000] ;  /* 0x00a00000d514783b */ /* 0x002e680000004200 */
[----:B------:R-:W-:Y:S01]  /*7d80*/  MUFU.EX2 R211, R14 ;  /* 0x0000000e00d37308 */ /* 0x000fe20000000800 */
[----:B--2---:R-:W-:-:S07]  /*7d90*/  FADD.FTZ R5, R134, -R6 ;  /* 0x8000000686057221 */ /* 0x004fce0000010000 */
[----:B------:R-:W2:Y:S01]  /*7da0*/  MUFU.EX2 R210, R13 ;  /* 0x0000000d00d27308 */ /* 0x000ea20000000800 */
[-C--:B---3--:R-:W-:Y:S01]  /*7db0*/  FMUL.FTZ R144, R144, R16.reuse ;  /* 0x0000001090907220 */ /* 0x088fe20000410000 */
[----:B------:R-:W3:Y:S01]  /*7dc0*/  LDSM.16.MT88.4 R132, [R217+0xa000] ;  /* 0x00a00000d984783b */ /* 0x000ee20000004200 */
[----:B------:R-:W-:Y:S02]  /*7dd0*/  FMUL.FTZ R5, R5, c[0x0][0x23c] ;  /* 0x00008f0005057a20 */ /* 0x000fe40000410000 */
[-C--:B------:R-:W-:Y:S02]  /*7de0*/  FMUL.FTZ R145, R145, R16.reuse ;  /* 0x0000001091917220 */ /* 0x080fe40000410000 */
[-C--:B------:R-:W-:Y:S01]  /*7df0*/  FMUL.FTZ R116, R116, R16.reuse ;  /* 0x0000001074747220 */ /* 0x080fe20000410000 */
[----:B------:R-:W4:Y:S01]  /*7e00*/  MUFU.EX2 R244, R28 ;  /* 0x0000001c00f47308 */ /* 0x000f220000000800 */
[-C--:B------:R-:W-:Y:S02]  /*7e10*/  FMUL.FTZ R117, R117, R16.reuse ;  /* 0x0000001075757220 */ /* 0x080fe40000410000 */
[----:B------:R-:W-:-:S02]  /*7e20*/  FMUL.FTZ R128, R128, R16 ;  /* 0x0000001080807220 */ /* 0x000fc40000410000 */
[-C--:B------:R-:W-:Y:S02]  /*7e30*/  FMUL.FTZ R129, R129, R16.reuse ;  /* 0x0000001081817220 */ /* 0x080fe40000410000 */
[-C--:B------:R-:W-:Y:S01]  /*7e40*/  FMUL.FTZ R156, R156, R16.reuse ;  /* 0x000000109c9c7220 */ /* 0x080fe20000410000 */
[----:B------:R-:W5:Y:S01]  /*7e50*/  MUFU.EX2 R246, R24 ;  /* 0x0000001800f67308 */ /* 0x000f620000000800 */
[----:B--2---:R-:W-:Y:S01]  /*7e60*/  F2FP.BF16.PACK_AB R7, R210, R211 ;  /* 0x000000d3d207723e */ /* 0x004fe200000010ff */
[-C--:B------:R-:W-:Y:S02]  /*7e70*/  FMUL.FTZ R157, R157, R16.reuse ;  /* 0x000000109d9d7220 */ /* 0x080fe40000410000 */
[-C--:B------:R-:W-:Y:S02]  /*7e80*/  FMUL.FTZ R160, R160, R16.reuse ;  /* 0x00000010a0a07220 */ /* 0x080fe40000410000 */
[-C--:B------:R-:W-:Y:S02]  /*7e90*/  FMUL.FTZ R161, R161, R16.reuse ;  /* 0x00000010a1a17220 */ /* 0x080fe40000410000 */
[----:B------:R-:W-:Y:S01]  /*7ea0*/  MUFU.EX2 R241, R32 ;  /* 0x0000002000f17308 */ /* 0x000fe20000000800 */
[----:B----4-:R-:W-:Y:S01]  /*7eb0*/  F2FP.BF16.PACK_AB R9, R244, R245 ;  /* 0x000000f5f409723e */ /* 0x010fe200000010ff */
[----:B------:R-:W-:-:S02]  /*7ec0*/  FMUL.FTZ R36, R36, R16 ;  /* 0x0000001024247220 */ /* 0x000fc40000410000 */
[-C--:B------:R-:W-:Y:S02]  /*7ed0*/  FMUL.FTZ R37, R37, R16.reuse ;  /* 0x0000001025257220 */ /* 0x080fe40000410000 */
[----:B------:R-:W-:Y:S02]  /*7ee0*/  FMUL.FTZ R52, R52, R16 ;  /* 0x0000001034347220 */ /* 0x000fe40000410000 */
[----:B------:R-:W-:Y:S01]  /*7ef0*/  MUFU.EX2 R240, R31 ;  /* 0x0000001f00f07308 */ /* 0x000fe20000000800 */
[----:B-----5:R-:W-:Y:S01]  /*7f00*/  F2FP.BF16.PACK_AB R11, R247, R246 ;  /* 0x000000f6f70b723e */ /* 0x020fe200000010ff */
[-C--:B------:R-:W-:Y:S02]  /*7f10*/  FMUL.FTZ R53, R53, R16.reuse ;  /* 0x0000001035357220 */ /* 0x080fe40000410000 */
[-C--:B------:R-:W-:Y:S02]  /*7f20*/  FMUL.FTZ R68, R68, R16.reuse ;  /* 0x0000001044447220 */ /* 0x080fe40000410000 */
[----:B------:R-:W-:-:S02]  /*7f30*/  FMUL.FTZ R69, R69, R16 ;  /* 0x0000001045457220 */ /* 0x000fc40000410000 */
[----:B------:R-:W2:Y:S01]  /*7f40*/  MUFU.EX2 R242, R25 ;  /* 0x0000001900f27308 */ /* 0x000ea20000000800 */
[-C--:B------:R-:W-:Y:S02]  /*7f50*/  FMUL.FTZ R84, R84, R16.reuse ;  /* 0x0000001054547220 */ /* 0x080fe40000410000 */
[-C--:B------:R-:W-:Y:S02]  /*7f60*/  FMUL.FTZ R85, R85, R16.reuse ;  /* 0x0000001055557220 */ /* 0x080fe40000410000 */
[-C--:B------:R-:W-:Y:S02]  /*7f70*/  FMUL.FTZ R172, R172, R16.reuse ;  /* 0x00000010acac7220 */ /* 0x080fe40000410000 */
[-C--:B------:R-:W-:Y:S01]  /*7f80*/  FMUL.FTZ R173, R173, R16.reuse ;  /* 0x00000010adad7220 */ /* 0x080fe20000410000 */
[----:B------:R4:W-:Y:S01]  /*7f90*/  MUFU.EX2 R209, R30 ;  /* 0x0000001e00d17308 */ /* 0x0009e20000000800 */
[-C--:B------:R-:W-:Y:S02]  /*7fa0*/  FMUL.FTZ R48, R48, R16.reuse ;  /* 0x0000001030307220 */ /* 0x080fe40000410000 */
[----:B------:R-:W-:-:S02]  /*7fb0*/  FMUL.FTZ R49, R49, R16 ;  /* 0x0000001031317220 */ /* 0x000fc40000410000 */
[-C--:B------:R-:W-:Y:S02]  /*7fc0*/  FMUL.FTZ R64, R64, R16.reuse ;  /* 0x0000001040407220 */ /* 0x080fe40000410000 */
[----:B------:R-:W-:Y:S01]  /*7fd0*/  FMUL.FTZ R65, R65, R16 ;  /* 0x0000001041417220 */ /* 0x000fe20000410000 */
[----:B------:R-:W5:Y:S01]  /*7fe0*/  MUFU.EX2 R15, R15 ;  /* 0x0000000f000f7308 */ /* 0x000f620000000800 */
[----:B--2---:R-:W-:Y:S01]  /*7ff0*/  F2FP.BF16.PACK_AB R6, R243, R242 ;  /* 0x000000f2f306723e */ /* 0x004fe200000010ff */
[----:B------:R-:W2:Y:S01]  /*8000*/  LDSM.16.MT88.4 R24, [R217+0xb000] ;  /* 0x00b00000d918783b */ /* 0x000ea20000004200 */
[-C--:B------:R-:W-:Y:S02]  /*8010*/  FMUL.FTZ R80, R80, R16.reuse ;  /* 0x0000001050507220 */ /* 0x080fe40000410000 */
[-C--:B------:R-:W-:Y:S02]  /*8020*/  FMUL.FTZ R81, R81, R16.reuse ;  /* 0x0000001051517220 */ /* 0x080fe40000410000 */
[-C--:B------:R-:W-:Y:S01]  /*8030*/  FMUL.FTZ R96, R96, R16.reuse ;  /* 0x0000001060607220 */ /* 0x080fe20000410000 */
[----:B------:R1:W1:Y:S01]  /*8040*/  MUFU.EX2 R14, R5 ;  /* 0x00000005000e7308 */ /* 0x0002620000000800 */
[----:B----4-:R-:W4:Y:S01]  /*8050*/  LDSM.16.MT88.4 R28, [R213+0xb000] ;  /* 0x00b00000d51c783b */ /* 0x010f220000004200 */
[----:B------:R-:W-:-:S02]  /*8060*/  FMUL.FTZ R97, R97, R16 ;  /* 0x0000001061617220 */ /* 0x000fc40000410000 */
[-C--:B------:R-:W-:Y:S02]  /*8070*/  FMUL.FTZ R100, R100, R16.reuse ;  /* 0x0000001064647220 */ /* 0x080fe40000410000 */
[----:B------:R-:W-:Y:S02]  /*8080*/  FMUL.FTZ R101, R101, R16 ;  /* 0x0000001065657220 */ /* 0x000fe40000410000 */
[----:B------:R3:W3:Y:S01]  /*8090*/  MUFU.EX2 R13, R4 ;  /* 0x00000004000d7308 */ /* 0x0006e20000000800 */
        /* <DEDUP_REMOVED lines=11> */
[-C--:B------:R-:W-:Y:S02]  /*8150*/  FMUL.FTZ R150, R150, R13.reuse ;  /* 0x0000000d96967220 */ /* 0x080fe40000410000 */
[-C--:B------:R-:W-:Y:S02]  /*8160*/  FMUL.FTZ R151, R151, R13.reuse ;  /* 0x0000000d97977220 */ /* 0x080fe40000410000 */
[-C--:B------:R-:W-:Y:S02]  /*8170*/  FMUL.FTZ R42, R42, R13.reuse ;  /* 0x0000000d2a2a7220 */ /* 0x080fe40000410000 */
[----:B------:R-:W-:-:S02]  /*8180*/  FMUL.FTZ R43, R43, R13 ;  /* 0x0000000d2b2b7220 */ /* 0x000fc40000410000 */
[-C--:B------:R-:W-:Y:S01]  /*8190*/  FMUL.FTZ R152, R152, R14.reuse ;  /* 0x0000000e98987220 */ /* 0x080fe20000410000 */
[C---:B------:R-:W-:Y:S01]  /*81a0*/  HMMA.16816.F32.BF16 R148, R4.reuse, R20, R148 ;  /* 0x000000140494723c */ /* 0x040fe20000041894 */
[----:B------:R-:W-:Y:S02]  /*81b0*/  FMUL.FTZ R153, R153, R14 ;  /* 0x0000000e99997220 */ /* 0x000fe40000410000 */
[-C--:B------:R-:W-:Y:S02]  /*81c0*/  FMUL.FTZ R154, R154, R13.reuse ;  /* 0x0000000d9a9a7220 */ /* 0x080fe40000410000 */
[----:B------:R-:W-:Y:S02]  /*81d0*/  FMUL.FTZ R155, R155, R13 ;  /* 0x0000000d9b9b7220 */ /* 0x000fe40000410000 */
[----:B------:R-:W-:Y:S01]  /*81e0*/  MOV R21, R34 ;  /* 0x0000002200157202 */ /* 0x000fe20000000f00 */
[----:B------:R-:W-:Y:S01]  /*81f0*/  HMMA.16816.F32.BF16 R200, R4, R136, R40 ;  /* 0x0000008804c8723c */ /* 0x000fe20000041828 */
[----:B------:R-:W-:Y:S01]  /*8200*/  MOV R20, R33 ;  /* 0x0000002100147202 */ /* 0x000fe20000000f00 */
[----:B------:R-:W-:Y:S01]  /*8210*/  LDSM.16.MT88.4 R40, [R218+0xb000] ;  /* 0x00b00000da28783b */ /* 0x000fe20000004200 */
[----:B------:R-:W-:-:S02]  /*8220*/  FMUL.FTZ R164, R164, R14 ;  /* 0x0000000ea4a47220 */ /* 0x000fc40000410000 */
[-C--:B------:R-:W-:Y:S01]  /*8230*/  FMUL.FTZ R165, R165, R14.reuse ;  /* 0x0000000ea5a57220 */ /* 0x080fe20000410000 */
[----:B------:R-:W1:Y:S01]  /*8240*/  LDSM.16.MT88.4 R32, [R215+0xb000] ;  /* 0x00b00000d720783b */ /* 0x000e620000004200 */
        /* <DEDUP_REMOVED lines=36> */
[----:B----4-:R-:W-:Y:S01]  /*8490*/  HMMA.16816.F32.BF16 R72, R4, R28, R72 ;  /* 0x0000001c0448723c */ /* 0x010fe20000041848 */
        /* <DEDUP_REMOVED lines=9> */
[C---:B-1----:R-:W-:Y:S01]  /*8530*/  HMMA.16816.F32.BF16 R88, R4.reuse, R32, R88 ;  /* 0x000000200458723c */ /* 0x042fe20000041858 */
        /* <DEDUP_REMOVED lines=28> */
[----:B------:R-:W-:Y:S01]  /*8700*/  FFMA.FTZ R4, R177, c[0x0][0x23c], -R3 ;  /* 0x00008f00b1047a23 */ /* 0x000fe20000010803 */
[----:B------:R-:W-:Y:S01]  /*8710*/  MOV R126, R189 ;  /* 0x000000bd007e7202 */ /* 0x000fe20000000f00 */
[-C--:B------:R-:W-:Y:S01]  /*8720*/  FMUL.FTZ R70, R70, R15.reuse ;  /* 0x0000000f46467220 */ /* 0x080fe20000410000 */
[----:B------:R-:W-:Y:S01]  /*8730*/  MOV R127, R190 ;  /* 0x000000be007f7202 */ /* 0x000fe20000000f00 */
[----:B------:R1:W-:Y:S01]  /*8740*/  MUFU.EX2 R205, R4 ;  /* 0x0000000400cd7308 */ /* 0x0003e20000000800 */
[-C--:B------:R-:W-:Y:S01]  /*8750*/  FMUL.FTZ R71, R71, R15.reuse ;  /* 0x0000000f47477220 */ /* 0x080fe20000410000 */
[----:B------:R-:W-:Y:S01]  /*8760*/  HMMA.16816.F32.BF16 R24, R8, R26, R128 ;  /* 0x0000001a0818723c */ /* 0x000fe20000041880 */
[-C--:B------:R-:W-:Y:S02]  /*8770*/  FMUL.FTZ R86, R86, R15.reuse ;  /* 0x0000000f56567220 */ /* 0x080fe40000410000 */
[-C--:B------:R-:W-:Y:S02]  /*8780*/  FMUL.FTZ R87, R87, R15.reuse ;  /* 0x0000000f57577220 */ /* 0x080fe40000410000 */
[----:B------:R-:W-:-:S02]  /*8790*/  FMUL.FTZ R174, R174, R15 ;  /* 0x0000000faeae7220 */ /* 0x000fc40000410000 */
[-C--:B------:R-:W-:Y:S01]  /*87a0*/  FMUL.FTZ R175, R175, R15.reuse ;  /* 0x0000000fafaf7220 */ /* 0x080fe20000410000 */
[C---:B------:R-:W-:Y:S01]  /*87b0*/  HMMA.16816.F32.BF16 R192, R8.reuse, R22, R156 ;  /* 0x0000001608c0723c */ /* 0x040fe2000004189c */
[-C--:B------:R-:W-:Y:S01]  /*87c0*/  FMUL.FTZ R50, R50, R15.reuse ;  /* 0x0000000f32327220 */ /* 0x080fe20000410000 */
[----:B------:R-:W-:Y:S01]  /*87d0*/  LDSM.16.MT88.4 R156, [R213+0xa800] ;  /* 0x00a80000d59c783b */ /* 0x000fe20000004200 */
[-C--:B------:R-:W-:Y:S02]  /*87e0*/  FMUL.FTZ R51, R51, R15.reuse ;  /* 0x0000000f33337220 */ /* 0x080fe40000410000 */
[-C--:B------:R-:W-:Y:S02]  /*87f0*/  FMUL.FTZ R66, R66, R15.reuse ;  /* 0x0000000f42427220 */ /* 0x080fe40000410000 */
[----:B-1----:R-:W-:Y:S01]  /*8800*/  FFMA.FTZ R4, R176, c[0x0][0x23c], -R3 ;  /* 0x00008f00b0047a23 */ /* 0x002fe20000010803 */
[----:B------:R-:W-:Y:S01]  /*8810*/  HMMA.16816.F32.BF16 R160, R8, R140, R160 ;  /* 0x0000008c08a0723c */ /* 0x000fe200000418a0 */
[----:B------:R-:W-:-:S02]  /*8820*/  FMUL.FTZ R67, R67, R15 ;  /* 0x0000000f43437220 */ /* 0x000fc40000410000 */
[----:B------:R-:W1:Y:S01]  /*8830*/  MUFU.EX2 R206, R4 ;  /* 0x0000000400ce7308 */ /* 0x000e620000000800 */
        /* <DEDUP_REMOVED lines=10> */
[----:B-1----:R-:W-:Y:S01]  /*88e0*/  F2FP.BF16.PACK_AB R128, R206, R205 ;  /* 0x000000cdce80723e */ /* 0x002fe200000010ff */
[--C-:B------:R-:W-:Y:S02]  /*88f0*/  FFMA.FTZ R4, R17, c[0x0][0x23c], -R3.reuse ;  /* 0x00008f0011047a23 */ /* 0x100fe40000010803 */
[----:B------:R-:W-:Y:S02]  /*8900*/  FFMA.FTZ R3, R18, c[0x0][0x23c], -R3 ;  /* 0x00008f0012037a23 */ /* 0x000fe40000010803 */
[----:B------:R1:W-:Y:S01]  /*8910*/  MUFU.EX2 R207, R4 ;  /* 0x0000000400cf7308 */ /* 0x0003e20000000800 */
[-C--:B------:R-:W-:Y:S01]  /*8920*/  FMUL.FTZ R114, R114, R15.reuse ;  /* 0x0000000f72727220 */ /* 0x080fe20000410000 */
[----:B------:R-:W-:Y:S01]  /*8930*/  HMMA.16816.F32.BF16 R68, R8, R28, R68 ;  /* 0x0000001c0844723c */ /* 0x000fe20000041844 */
[----:B------:R-:W-:-:S05]  /*8940*/  FMUL.FTZ R115, R115, R15 ;  /* 0x0000000f73737220 */ /* 0x000fca0000410000 */
[----:B------:R2:W3:Y:S02]  /*8950*/  MUFU.EX2 R204, R3 ;  /* 0x0000000300cc7308 */ /* 0x0004e40000000800 */
[C---:B------:R-:W-:Y:S01]  /*8960*/  HMMA.16816.F32.BF16 R84, R8.reuse, R32, R84 ;  /* 0x000000200854723c */ /* 0x040fe20000041854 */
[----:B-1----:R-:W1:Y:S07]  /*8970*/  LDSM.16.MT88.4 R4, [R217+0xb800] ;  /* 0x00b80000d904783b */ /* 0x002e6e0000004200 */
[----:B------:R-:W-:Y:S01]  /*8980*/  HMMA.16816.F32.BF16 R140, R8, R142, R172 ;  /* 0x0000008e088c723c */ /* 0x000fe200000418ac */
[----:B------:R-:W4:Y:S01]  /*8990*/  LDSM.16.MT88.4 R172, [R215+0xa800] ;  /* 0x00a80000d7ac783b */ /* 0x000f220000004200 */
[----:B--2---:R-:W-:Y:S01]  /*89a0*/  FFMA.FTZ R3, R180, c[0x0][0x23c], -R2 ;  /* 0x00008f00b4037a23 */ /* 0x004fe20000010802 */
[----:B---3--:R-:W-:-:S05]  /*89b0*/  F2FP.BF16.PACK_AB R130, R204, R207 ;  /* 0x000000cfcc82723e */ /* 0x008fca00000010ff */
[C---:B------:R-:W-:Y:S01]  /*89c0*/  HMMA.16816.F32.BF16 R136, R8.reuse, R138, R48 ;  /* 0x0000008a0888723c */ /* 0x040fe20000041830 */
[----:B------:R-:W2:Y:S01]  /*89d0*/  LDSM.16.MT88.4 R48, [R218+0xa800] ;  /* 0x00a80000da30783b */ /* 0x000ea20000004200 */
[----:B------:R3:W-:Y:S06]  /*89e0*/  MUFU.EX2 R189, R3 ;  /* 0x0000000300bd7308 */ /* 0x0007ec0000000800 */
[C---:B------:R-:W-:Y:S01]  /*89f0*/  HMMA.16816.F32.BF16 R132, R8.reuse, R134, R64 ;  /* 0x000000860884723c */ /* 0x040fe20000041840 */
[----:B------:R-:W5:Y:S07]  /*8a00*/  LDSM.16.MT88.4 R64, [R217+0xa800] ;  /* 0x00a80000d940783b */ /* 0x000f6e0000004200 */
[----:B------:R-:W-:Y:S01]  /*8a10*/  HMMA.16816.F32.BF16 R28, R8, R30, R80 ;  /* 0x0000001e081c723c */ /* 0x000fe20000041850 */
[----:B------:R-:W1:Y:S01]  /*8a20*/  LDSM.16.MT88.4 R80, [R213+0xb800] ;  /* 0x00b80000d550783b */ /* 0x000e620000004200 */
[----:B---3--:R-:W-:-:S04]  /*8a30*/  FFMA.FTZ R3, R179, c[0x0][0x23c], -R2 ;  /* 0x00008f00b3037a23 */ /* 0x008fc80000010802 */
[----:B------:R3:W3:Y:S02]  /*8a40*/  MUFU.EX2 R190, R3 ;  /* 0x0000000300be7308 */ /* 0x0006e40000000800 */
[C---:B------:R-:W-:Y:S01]  /*8a50*/  HMMA.16816.F32.BF16 R32, R8.reuse, R34, R96 ;  /* 0x000000220820723c */ /* 0x040fe20000041860 */
[----:B------:R-:W1:Y:S07]  /*8a60*/  LDSM.16.MT88.4 R96, [R215+0xb800] ;  /* 0x00b80000d760783b */ /* 0x000e6e0000004200 */
[----:B------:R-:W-:Y:S01]  /*8a70*/  HMMA.16816.F32.BF16 R100, R8, R40, R100 ;  /* 0x000000280864723c */ /* 0x000fe20000041864 */
[--C-:B---3--:R-:W-:Y:S01]  /*8a80*/  FFMA.FTZ R3, R19, c[0x0][0x23c], -R2.reuse ;  /* 0x00008f0013037a23 */ /* 0x108fe20000010802 */
[----:B------:R-:W-:Y:S01]  /*8a90*/  F2FP.BF16.PACK_AB R129, R190, R189 ;  /* 0x000000bdbe81723e */ /* 0x000fe200000010ff */
[----:B------:R-:W-:-:S02]  /*8aa0*/  FFMA.FTZ R2, R178, c[0x0][0x23c], -R2 ;  /* 0x00008f00b2027a23 */ /* 0x000fc40000010802 */
[----:B------:R3:W-:Y:S08]  /*8ab0*/  MUFU.EX2 R191, R3 ;  /* 0x0000000300bf7308 */ /* 0x0007f00000000800 */
[----:B------:R1:W1:Y:S01]  /*8ac0*/  MUFU.EX2 R180, R2 ;  /* 0x0000000200b47308 */ /* 0x0002620000000800 */
[----:B---3--:R-:W-:-:S05]  /*8ad0*/  MOV R3, R20 ;  /* 0x0000001400037202 */ /* 0x008fca0000000f00 */
[----:B------:R-:W-:Y:S02]  /*8ae0*/  FFMA.FTZ R3, R3, R15, R245 ;  /* 0x0000000f03037223 */ /* 0x000fe400000100f5 */
[----:B-1----:R-:W-:Y:S01]  /*8af0*/  FFMA.FTZ R2, R181, c[0x0][0x23c], -R0 ;  /* 0x00008f00b5027a23 */ /* 0x002fe20000010800 */
[----:B------:R-:W-:Y:S01]  /*8b00*/  MOV R181, R126 ;  /* 0x0000007e00b57202 */ /* 0x000fe20000000f00 */
[----:B------:R-:W-:Y:S01]  /*8b10*/  FADD.FTZ R3, R244, R3 ;  /* 0x00000003f4037221 */ /* 0x000fe20000010000 */
[----:B------:R-:W-:Y:S01]  /*8b20*/  F2FP.BF16.PACK_AB R131, R180, R191 ;  /* 0x000000bfb483723e */ /* 0x000fe200000010ff */
[----:B------:R1:W-:Y:S02]  /*8b30*/  MUFU.EX2 R179, R2 ;  /* 0x0000000200b37308 */ /* 0x0003e40000000800 */
[----:B------:R-:W-:-:S04]  /*8b40*/  FADD.FTZ R3, R246, R3 ;  /* 0x00000003f6037221 */ /* 0x000fc80000010000 */
[----:B------:R-:W-:Y:S01]  /*8b50*/  HMMA.16816.F32.BF16 R116, R128, R4, R116 ;  /* 0x000000048074723c */ /* 0x000fe20000041874 */
[----:B------:R-:W-:-:S04]  /*8b60*/  FADD.FTZ R3, R247, R3 ;  /* 0x00000003f7037221 */ /* 0x000fc80000010000 */
[----:B------:R-:W-:-:S03]  /*8b70*/  FADD.FTZ R3, R189, R3 ;  /* 0x00000003bd037221 */ /* 0x000fc60000010000 */
[C---:B------:R-:W-:Y:S01]  /*8b80*/  HMMA.16816.F32.BF16 R144, R128.reuse, R156, R144 ;  /* 0x0000009c8090723c */ /* 0x040fe20000041890 */
[----:B------:R-:W-:Y:S02]  /*8b90*/  FADD.FTZ R3, R190, R3 ;  /* 0x00000003be037221 */ /* 0x000fe40000010000 */
[--C-:B-1----:R-:W-:Y:S01]  /*8ba0*/  FFMA.FTZ R2, R182, c[0x0][0x23c], -R0.reuse ;  /* 0x00008f00b6027a23 */ /* 0x102fe20000010800 */
[----:B------:R-:W-:Y:S01]  /*8bb0*/  MOV R182, R127 ;  /* 0x0000007f00b67202 */ /* 0x000fe20000000f00 */
[----:B------:R-:W-:Y:S02]  /*8bc0*/  FADD.FTZ R3, R191, R3 ;  /* 0x00000003bf037221 */ /* 0x000fe40000010000 */
[----:B------:R1:W3:Y:S01]  /*8bd0*/  MUFU.EX2 R178, R2 ;  /* 0x0000000200b27308 */ /* 0x0002e20000000800 */
[C---:B----4-:R-:W-:Y:S08]  /*8be0*/  HMMA.16816.F32.BF16 R160, R128.reuse, R172, R160 ;  /* 0x000000ac80a0723c */ /* 0x050ff000000418a0 */
[----:B--2---:R-:W-:Y:S01]  /*8bf0*/  HMMA.16816.F32.BF16 R36, R128, R48, R36 ;  /* 0x000000308024723c */ /* 0x004fe20000041824 */
[--C-:B-1----:R-:W-:Y:S01]  /*8c00*/  FFMA.FTZ R2, R183, c[0x0][0x23c], -R0.reuse ;  /* 0x00008f00b7027a23 */ /* 0x102fe20000010800 */
[----:B------:R-:W-:Y:S01]  /*8c10*/  MOV R183, R21 ;  /* 0x0000001500b77202 */ /* 0x000fe20000000f00 */
[----:B------:R-:W-:Y:S01]  /*8c20*/  FFMA.FTZ R0, R184, c[0x0][0x23c], -R0 ;  /* 0x00008f00b8007a23 */ /* 0x000fe20000010800 */
[----:B---3--:R-:W-:Y:S01]  /*8c30*/  F2FP.BF16.PACK_AB R124, R178, R179 ;  /* 0x000000b3b27c723e */ /* 0x008fe200000010ff */
[----:B------:R1:W-:Y:S03]  /*8c40*/  MUFU.EX2 R177, R2 ;  /* 0x0000000200b17308 */ /* 0x0003e60000000800 */
[----:B------:R-:W-:Y:S01]  /*8c50*/  HMMA.16816.F32.BF16 R20, R8, R42, R112 ;  /* 0x0000002a0814723c */ /* 0x000fe20000041870 */
[----:B------:R-:W2:Y:S04]  /*8c60*/  LDSM.16.MT88.4 R112, [R218+0xb800] ;  /* 0x00b80000da70783b */ /* 0x000ea80000004200 */
[----:B------:R3:W4:Y:S02]  /*8c70*/  MUFU.EX2 R176, R0 ;  /* 0x0000000000b07308 */ /* 0x0007240000000800 */
[----:B------:R-:W-:Y:S01]  /*8c80*/  FFMA.FTZ R8, R183, R16, R250 ;  /* 0x00000010b7087223 */ /* 0x000fe200000100fa */
[----:B-----5:R-:W-:Y:S01]  /*8c90*/  HMMA.16816.F32.BF16 R52, R128, R64, R52 ;  /* 0x000000408034723c */ /* 0x020fe20000041834 */
[----:B-1----:R-:W-:-:S07]  /*8ca0*/  FFMA.FTZ R2, R187, c[0x0][0x23c], -R12 ;  /* 0x00008f00bb027a23 */ /* 0x002fce000001080c */
[----:B------:R-:W-:Y:S01]  /*8cb0*/  HMMA.16816.F32.BF16 R68, R128, R80, R68 ;  /* 0x000000508044723c */ /* 0x000fe20000041844 */
[----:B---3--:R-:W-:Y:S01]  /*8cc0*/  FFMA.FTZ R0, R185, c[0x0][0x23c], -R12 ;  /* 0x00008f00b9007a23 */ /* 0x008fe2000001080c */
[----:B----4-:R-:W-:-:S06]  /*8cd0*/  F2FP.BF16.PACK_AB R126, R176, R177 ;  /* 0x000000b1b07e723e */ /* 0x010fcc00000010ff */
[C---:B------:R-:W-:Y:S01]  /*8ce0*/  HMMA.16816.F32.BF16 R84, R128.reuse, R96, R84 ;  /* 0x000000608054723c */ /* 0x040fe20000041854 */
[----:B------:R1:W-:Y:S07]  /*8cf0*/  MUFU.EX2 R19, R0 ;  /* 0x0000000000137308 */ /* 0x0003ee0000000800 */
[----:B--2---:R-:W-:Y:S01]  /*8d00*/  HMMA.16816.F32.BF16 R100, R128, R112, R100 ;  /* 0x000000708064723c */ /* 0x004fe20000041864 */
[----:B-1----:R-:W-:-:S04]  /*8d10*/  FFMA.FTZ R0, R186, c[0x0][0x23c], -R12 ;  /* 0x00008f00ba007a23 */ /* 0x002fc8000001080c */
[----:B------:R1:W2:Y:S02]  /*8d20*/  MUFU.EX2 R18, R0 ;  /* 0x0000000000127308 */ /* 0x0002a40000000800 */
[----:B-1----:R-:W-:Y:S01]  /*8d30*/  FFMA.FTZ R0, R188, c[0x0][0x23c], -R12 ;  /* 0x00008f00bc007a23 */ /* 0x002fe2000001080c */
[----:B--2---:R-:W-:-:S05]  /*8d40*/  F2FP.BF16.PACK_AB R125, R18, R19 ;  /* 0x00000013127d723e */ /* 0x004fca00000010ff */
[----:B------:R1:W-:Y:S08]  /*8d50*/  MUFU.EX2 R12, R2 ;  /* 0x00000002000c7308 */ /* 0x0003f00000000800 */
[----:B------:R-:W2:Y:S01]  /*8d60*/  MUFU.EX2 R17, R0 ;  /* 0x0000000000117308 */ /* 0x000ea20000000800 */
[----:B-1----:R-:W-:Y:S02]  /*8d70*/  FFMA.FTZ R2, R182, R14, R241 ;  /* 0x0000000eb6027223 */ /* 0x002fe400000100f1 */
[----:B------:R-:W-:-:S02]  /*8d80*/  FADD.FTZ R241, R180, R3 ;  /* 0x00000003b4f17221 */ /* 0x000fc40000010000 */
        /* <DEDUP_REMOVED lines=70> */
[----:B------:R-:W-:Y:S01]  /*91f0*/  MOV R3, UR5 ;  /* 0x0000000500037c02 */ /* 0x000fe20008000f00 */
        /* <DEDUP_REMOVED lines=41> */
[----:B------:R-:W-:Y:S04]  /*9490*/  LDSM.16.M88.4 R132, [R221+0x8800] ;  /* 0x00880000dd84783b */ /* 0x000fe80000000200 */
[----:B------:R-:W-:Y:S04]  /*94a0*/  LDSM.16.M88.4 R136, [R221+0x8000] ;  /* 0x00800000dd88783b */ /* 0x000fe80000000200 */
[----:B------:R-:W0:Y:S01]  /*94b0*/  LDGDEPBAR ;  /* 0x00000000000079af */ /* 0x000e220000000000 */
[----:B-1----:R-:W-:Y:S08]  /*94c0*/  HMMA.16816.F32.BF16 R192, R8, R24, RZ ;  /* 0x0000001808c0723c */ /* 0x002ff000000418ff */
[C---:B--2---:R-:W-:Y:S08]  /*94d0*/  HMMA.16816.F32.BF16 R176, R4.reuse, R20, RZ ;  /* 0x0000001404b0723c */ /* 0x044ff000000418ff */
[C---:B------:R-:W-:Y:S08]  /*94e0*/  HMMA.16816.F32.BF16 R188, R4.reuse, R24, RZ ;  /* 0x0000001804bc723c */ /* 0x040ff000000418ff */
[-C--:B------:R-:W-:Y:S08]  /*94f0*/  HMMA.16816.F32.BF16 R184, R4, R26.reuse, RZ ;  /* 0x0000001a04b8723c */ /* 0x080ff000000418ff */
[----:B------:R-:W-:Y:S08]  /*9500*/  HMMA.16816.F32.BF16 R180, R8, R26, RZ ;  /* 0x0000001a08b4723c */ /* 0x000ff000000418ff */
[----:B------:R-:W-:Y:S01]  /*9510*/  HMMA.16816.F32.BF16 R140, R4, R22, RZ ;  /* 0x00000016048c723c */ /* 0x000fe200000418ff */
[----:B------:R-:W1:Y:S07]  /*9520*/  LDSM.16.M88.4 R4, [R222+0x2000] ;  /* 0x00200000de04783b */ /* 0x000e6e0000000200 */
[C---:B------:R-:W-:Y:S08]  /*9530*/  HMMA.16816.F32.BF16 R24, R8.reuse, R20, RZ ;  /* 0x000000140818723c */ /* 0x040ff000000418ff */
[----:B------:R-:W-:Y:S01]  /*9540*/  HMMA.16816.F32.BF16 R20, R8, R22, RZ ;  /* 0x000000160814723c */ /* 0x000fe200000418ff */
[----:B------:R-:W2:Y:S07]  /*9550*/  LDSM.16.M88.4 R8, [R222] ;  /* 0x00000000de08783b */ /* 0x000eae0000000200 */
[C---:B------:R-:W-:Y:S08]  /*9560*/  HMMA.16816.F32.BF16 R196, R12.reuse, R32, R176 ;  /* 0x000000200cc4723c */ /* 0x040ff000000418b0 */
[C---:B------:R-:W-:Y:S08]  /*9570*/  HMMA.16816.F32.BF16 R208, R12.reuse, R28, R188 ;  /* 0x0000001c0cd0723c */ /* 0x040ff000000418bc */
[C---:B------:R-:W-:Y:S08]  /*9580*/  HMMA.16816.F32.BF16 R204, R12.reuse, R30, R184 ;  /* 0x0000001e0ccc723c */ /* 0x040ff000000418b8 */
[-C--:B------:R-:W-:Y:S01]  /*9590*/  HMMA.16816.F32.BF16 R188, R12, R34.reuse, R140 ;  /* 0x000000220cbc723c */ /* 0x080fe2000004188c */
[----:B------:R-:W-:Y:S07]  /*95a0*/  LDSM.16.M88.4 R12, [R220+0x2000] ;  /* 0x00200000dc0c783b */ /* 0x000fee0000000200 */
[C---:B---3--:R-:W-:Y:S01]  /*95b0*/  HMMA.16816.F32.BF16 R176, R16.reuse, R34, R20 ;  /* 0x0000002210b0723c */ /* 0x048fe20000041814 */
[----:B------:R-:W3:Y:S07]  /*95c0*/  LDSM.16.M88.4 R20, [R219+0x800] ;  /* 0x00080000db14783b */ /* 0x000eee0000000200 */
[C---:B------:R-:W-:Y:S08]  /*95d0*/  HMMA.16816.F32.BF16 R192, R16.reuse, R28, R192 ;  /* 0x0000001c10c0723c */ /* 0x040ff000000418c0 */
        /* <DEDUP_REMOVED lines=10> */
[C---:B------:R-:W-:Y:S08]  /*9680*/  HMMA.16816.F32.BF16 R184, R8.reuse, R138, R184 ;  /* 0x0000008a08b8723c */ /* 0x040ff000000418b8 */
[C---:B------:R-:W-:Y:S08]  /*9690*/  HMMA.16816.F32.BF16 R188, R8.reuse, R132, R200 ;  /* 0x0000008408bc723c */ /* 0x040ff000000418c8 */
[----:B------:R-:W-:Y:S01]  /*96a0*/  HMMA.16816.F32.BF16 R136, R8, R134, R176 ;  /* 0x000000860888723c */ /* 0x000fe200000418b0 */
[----:B------:R-:W-:Y:S04]  /*96b0*/  LDSM.16.M88.4 R132, [R212+0x9800] ;  /* 0x00980000d484783b */ /* 0x000fe80000000200 */
[----:B------:R-:W-:Y:S03]  /*96c0*/  LDSM.16.M88.4 R8, [R214+0x4000] ;  /* 0x00400000d608783b */ /* 0x000fe60000000200 */
[C---:B---3--:R-:W-:Y:S01]  /*96d0*/  HMMA.16816.F32.BF16 R196, R12.reuse, R20, R28 ;  /* 0x000000140cc4723c */ /* 0x048fe2000004181c */
[----:B------:R-:W1:Y:S07]  /*96e0*/  LDSM.16.M88.4 R28, [R212+0x9000] ;  /* 0x00900000d41c783b */ /* 0x000e6e0000000200 */
[C---:B----4-:R-:W-:Y:S08]  /*96f0*/  HMMA.16816.F32.BF16 R204, R12.reuse, R24, R140 ;  /* 0x000000180ccc723c */ /* 0x050ff0000004188c */
[C---:B------:R-:W-:Y:S08]  /*9700*/  HMMA.16816.F32.BF16 R200, R12.reuse, R26, R32 ;  /* 0x0000001a0cc8723c */ /* 0x040ff00000041820 */
[----:B------:R-:W-:Y:S08]  /*9710*/  HMMA.16816.F32.BF16 R140, R12, R22, R180 ;  /* 0x000000160c8c723c */ /* 0x000ff000000418b4 */
[C---:B-----5:R-:W-:Y:S08]  /*9720*/  HMMA.16816.F32.BF16 R176, R16.reuse, R26, R184 ;  /* 0x0000001a10b0723c */ /* 0x060ff000000418b8 */
[C---:B------:R-:W-:Y:S01]  /*9730*/  HMMA.16816.F32.BF16 R32, R16.reuse, R24, R192 ;  /* 0x000000181020723c */ /* 0x040fe200000418c0 */
[----:B------:R-:W-:Y:S07]  /*9740*/  LDSM.16.M88.4 R24, [R216+0x4000] ;  /* 0x00400000d818783b */ /* 0x000fee0000000200 */
[C---:B------:R-:W-:Y:S08]  /*9750*/  HMMA.16816.F32.BF16 R12, R16.reuse, R20, R188 ;  /* 0x00000014100c723c */ /* 0x040ff000000418bc */
[----:B------:R-:W-:Y:S01]  /*9760*/  HMMA.16816.F32.BF16 R184, R16, R22, R136 ;  /* 0x0000001610b8723c */ /* 0x000fe20000041888 */
[----:B------:R-:W-:Y:S04]  /*9770*/  LDSM.16.M88.4 R20, [R216+0x6000] ;  /* 0x00600000d814783b */ /* 0x000fe80000000200 */
[----:B------:R-:W2:Y:S03]  /*9780*/  LDSM.16.M88.4 R136, [R225] ;  /* 0x00000000e188783b */ /* 0x000ea60000000200 */
[C---:B-1----:R-:W-:Y:S01]  /*9790*/  HMMA.16816.F32.BF16 R180, R4.reuse, R28, R204 ;  /* 0x0000001c04b4723c */ /* 0x042fe200000418cc */
[----:B------:R-:W-:Y:S07]  /*97a0*/  LDSM.16.M88.4 R16, [R222+0x4000] ;  /* 0x00400000de10783b */ /* 0x000fee0000000200 */
[C---:B------:R-:W-:Y:S08]  /*97b0*/  HMMA.16816.F32.BF16 R192, R4.reuse, R132, R196 ;  /* 0x0000008404c0723c */ /* 0x040ff000000418c4 */
[C---:B------:R-:W-:Y:S08]  /*97c0*/  HMMA.16816.F32.BF16 R200, R4.reuse, R30, R200 ;  /* 0x0000001e04c8723c */ /* 0x040ff000000418c8 */
[----:B------:R-:W-:Y:S08]  /*97d0*/  HMMA.16816.F32.BF16 R196, R4, R134, R140 ;  /* 0x0000008604c4723c */ /* 0x000ff0000004188c */
[C---:B------:R-:W-:Y:S01]  /*97e0*/  HMMA.16816.F32.BF16 R4, R8.reuse, R28, R32 ;  /* 0x0000001c0804723c */ /* 0x040fe20000041820 */
[----:B------:R-:W-:Y:S07]  /*97f0*/  LDSM.16.M88.4 R32, [R221+0x9000] ;  /* 0x00900000dd20783b */ /* 0x000fee0000000200 */
[C---:B------:R-:W-:Y:S01]  /*9800*/  HMMA.16816.F32.BF16 R188, R8.reuse, R132, R12 ;  /* 0x0000008408bc723c */ /* 0x040fe2000004180c */
[----:B------:R-:W1:Y:S07]  /*9810*/  LDSM.16.M88.4 R12, [R222+0x6000] ;  /* 0x00600000de0c783b */ /* 0x000e6e0000000200 */
[----:B------:R-:W-:Y:S08]  /*9820*/  HMMA.16816.F32.BF16 R176, R8, R30, R176 ;  /* 0x0000001e08b0723c */ /* 0x000ff000000418b0 */
[-C--:B--2---:R-:W-:Y:S08]  /*9830*/  HMMA.16816.F32.BF16 R28, R20, R136.reuse, R180 ;  /* 0x00000088141c723c */ /* 0x084ff000000418b4 */
[----:B------:R-:W-:Y:S08]  /*9840*/  HMMA.16816.F32.BF16 R4, R24, R136, R4 ;  /* 0x000000881804723c */ /* 0x000ff00000041804 */
[----:B------:R-:W-:Y:S01]  /*9850*/  HMMA.16816.F32.BF16 R184, R8, R134, R184 ;  /* 0x0000008608b8723c */ /* 0x000fe200000418b8 */
[----:B------:R-:W-:Y:S04]  /*9860*/  LDSM.16.M88.4 R132, [R219+0x1000] ;  /* 0x00100000db84783b */ /* 0x000fe80000000200 */
[----:B------:R-:W2:Y:S03]  /*9870*/  LDSM.16.M88.4 R8, [R220+0x4000] ;  /* 0x00400000dc08783b */ /* 0x000ea60000000200 */
[----:B------:R-:W-:Y:S08]  /*9880*/  HMMA.16816.F32.BF16 R176, R24, R138, R176 ;  /* 0x0000008a18b0723c */ /* 0x000ff000000418b0 */
[-C--:B-1----:R-:W-:Y:S01]  /*9890*/  HMMA.16816.F32.BF16 R180, R12, R32.reuse, R28 ;  /* 0x000000200cb4723c */ /* 0x082fe2000004181c */
[----:B------:R-:W1:Y:S07]  /*98a0*/  LDSM.16.M88.4 R28, [R224] ;  /* 0x00000000e01c783b */ /* 0x000e6e0000000200 */
[----:B------:R-:W-:Y:S01]  /*98b0*/  HMMA.16816.F32.BF16 R140, R16, R32, R4 ;  /* 0x00000020108c723c */ /* 0x000fe20000041804 */
[----:B------:R-:W3:Y:S07]  /*98c0*/  LDSM.16.M88.4 R4, [R220+0x6000] ;  /* 0x00600000dc04783b */ /* 0x000eee0000000200 */
[----:B------:R-:W-:Y:S11]  /*98d0*/  HMMA.16816.F32.BF16 R136, R20, R138, R200 ;  /* 0x0000008a1488723c */ /* 0x000ff600000418c8 */
[----:B------:R-:W-:Y:S05]  /*98e0*/  @!UPT UIADD3 URZ, URZ, URZ, URZ ;  /* 0x0000003f3f3ff290 */ /* 0x000fea000fffe03f */
[----:B--2---:R-:W-:Y:S08]  /*98f0*/  HMMA.16816.F32.BF16 R140, R8, R132, R140 ;  /* 0x00000084088c723c */ /* 0x004ff0000004188c */
[C---:B-1----:R-:W-:Y:S08]  /*9900*/  HMMA.16816.F32.BF16 R192, R20.reuse, R28, R192 ;  /* 0x0000001c14c0723c */ /* 0x042ff000000418c0 */
[----:B------:R-:W-:Y:S08]  /*9910*/  HMMA.16816.F32.BF16 R196, R20, R30, R196 ;  /* 0x0000001e14c4723c */ /* 0x000ff000000418c4 */
[----:B------:R-:W-:Y:S01]  /*9920*/  FMUL.FTZ R140, R140, c[0x0][0x2ec] ;  /* 0x0000bb008c8c7a20 */ /* 0x000fe20000410000 */
[----:B------:R-:W-:Y:S01]  /*9930*/  HMMA.16816.F32.BF16 R188, R24, R28, R188 ;  /* 0x0000001c18bc723c */ /* 0x000fe200000418bc */
[----:B------:R-:W-:-:S02]  /*9940*/  FMUL.FTZ R141, R141, c[0x0][0x2ec] ;  /* 0x0000bb008d8d7a20 */ /* 0x000fc40000410000 */
[----:B------:R-:W-:Y:S02]  /*9950*/  FMUL.FTZ R142, R142, c[0x0][0x2ec] ;  /* 0x0000bb008e8e7a20 */ /* 0x000fe40000410000 */
[----:B------:R-:W-:-:S03]  /*9960*/  FMUL.FTZ R143, R143, c[0x0][0x2ec] ;  /* 0x0000bb008f8f7a20 */ /* 0x000fc60000410000 */
[----:B------:R-:W-:Y:S01]  /*9970*/  HMMA.16816.F32.BF16 R184, R24, R30, R184 ;  /* 0x0000001e18b8723c */ /* 0x000fe200000418b8 */
[----:B------:R-:W1:Y:S07]  /*9980*/  LDSM.16.M88.4 R24, [R221+0x9800] ;  /* 0x00980000dd18783b */ /* 0x000e6e0000000200 */
[----:B------:R-:W-:Y:S01]  /*9990*/  HMMA.16816.F32.BF16 R20, R16, R34, R176 ;  /* 0x000000221014723c */ /* 0x000fe200000418b0 */
[----:B------:R-:W2:Y:S07]  /*99a0*/  MUFU.TANH R178, R140 ;  /* 0x0000008c00b27308 */ /* 0x000eae0000002400 */
[----:B---3--:R-:W-:Y:S01]  /*99b0*/  HMMA.16816.F32.BF16 R28, R4, R132, R180 ;  /* 0x00000084041c723c */ /* 0x008fe200000418b4 */
[----:B------:R-:W3:Y:S07]  /*99c0*/  MUFU.TANH R177, R141 ;  /* 0x0000008d00b17308 */ /* 0x000eee0000002400 */
[----:B------:R-:W-:Y:S01]  /*99d0*/  HMMA.16816.F32.BF16 R32, R12, R34, R136 ;  /* 0x000000220c20723c */ /* 0x000fe20000041888 */
[----:B------:R-:W4:Y:S07]  /*99e0*/  MUFU.TANH R180, R142 ;  /* 0x0000008e00b47308 */ /* 0x000f2e0000002400 */
[----:B------:R-:W-:Y:S01]  /*99f0*/  HMMA.16816.F32.BF16 R136, R8, R134, R20 ;  /* 0x000000860888723c */ /* 0x000fe20000041814 */
[----:B------:R-:W5:Y:S01]  /*9a00*/  LDSM.16.M88.4 R20, [R219+0x1800] ;  /* 0x00180000db14783b */ /* 0x000f620000000200 */
[----:B------:R1:W1:Y:S01]  /*9a10*/  MUFU.TANH R179, R143 ;  /* 0x0000008f00b37308 */ /* 0x0002620000002400 */
[----:B------:R-:W-:-:S05]  /*9a20*/  DEPBAR.LE SB0, 0x0 ;  /* 0x000080000000791a */ /* 0x000fca0000000000 */
[----:B------:R-:W-:Y:S02]  /*9a30*/  FMUL.FTZ R28, R28, c[0x0][0x2ec] ;  /* 0x0000bb001c1c7a20 */ /* 0x000fe40000410000 */
[----:B------:R-:W-:Y:S02]  /*9a40*/  FMUL.FTZ R29, R29, c[0x0][0x2ec] ;  /* 0x0000bb001d1d7a20 */ /* 0x000fe40000410000 */
[----:B------:R-:W-:Y:S01]  /*9a50*/  FMUL.FTZ R30, R30, c[0x0][0x2ec] ;  /* 0x0000bb001e1e7a20 */ /* 0x000fe20000410000 */
[----:B------:R-:W2:Y:S01]  /*9a60*/  MUFU.TANH R200, R28 ;  /* 0x0000001c00c87308 */ /* 0x000ea20000002400 */
[----:B------:R-:W-:Y:S02]  /*9a70*/  FMUL.FTZ R31, R31, c[0x0][0x2ec] ;  /* 0x0000bb001f1f7a20 */ /* 0x000fe40000410000 */
[----:B------:R-:W-:Y:S05]  /*9a80*/  HMMA.16816.F32.BF16 R132, R4, R134, R32 ;  /* 0x000000860484723c */ /* 0x000fea0000041820 */
[----:B------:R-:W2:Y:S03]  /*9a90*/  MUFU.TANH R201, R29 ;  /* 0x0000001d00c97308 */ /* 0x000ea60000002400 */
[----:B-1----:R-:W-:Y:S01]  /*9aa0*/  HMMA.16816.F32.BF16 R140, R16, R24, R188 ;  /* 0x00000018108c723c */ /* 0x002fe200000418bc */
[----:B------:R-:W-:-:S02]  /*9ab0*/  FMUL.FTZ R136, R136, c[0x0][0x2ec] ;  /* 0x0000bb0088887a20 */ /* 0x000fc40000410000 */
[----:B------:R-:W-:Y:S02]  /*9ac0*/  FMUL.FTZ R137, R137, c[0x0][0x2ec] ;  /* 0x0000bb0089897a20 */ /* 0x000fe40000410000 */
[----:B------:R-:W1:Y:S01]  /*9ad0*/  MUFU.TANH R202, R30 ;  /* 0x0000001e00ca7308 */ /* 0x000e620000002400 */
[----:B------:R-:W-:Y:S02]  /*9ae0*/  FMUL.FTZ R139, R139, c[0x0][0x2ec] ;  /* 0x0000bb008b8b7a20 */ /* 0x000fe40000410000 */
[----:B------:R-:W-:Y:S01]  /*9af0*/  HMMA.16816.F32.BF16 R16, R16, R26, R184 ;  /* 0x0000001a1010723c */ /* 0x000fe200000418b8 */
[----:B------:R-:W-:-:S04]  /*9b00*/  FMUL.FTZ R138, R138, c[0x0][0x2ec] ;  /* 0x0000bb008a8a7a20 */ /* 0x000fc80000410000 */
[----:B------:R1:W1:Y:S03]  /*9b10*/  MUFU.TANH R190, R31 ;  /* 0x0000001f00be7308 */ /* 0x0002660000002400 */
[----:B------:R-:W-:Y:S02]  /*9b20*/  FMUL.FTZ R134, R134, c[0x0][0x2ec] ;  /* 0x0000bb0086867a20 */ /* 0x000fe40000410000 */
[----:B------:R-:W-:Y:S02]  /*9b30*/  FMUL.FTZ R132, R132, c[0x0][0x2ec] ;  /* 0x0000bb0084847a20 */ /* 0x000fe40000410000 */
[----:B------:R-:W-:Y:S01]  /*9b40*/  FMUL.FTZ R133, R133, c[0x0][0x2ec] ;  /* 0x0000bb0085857a20 */ /* 0x000fe20000410000 */
[----:B------:R-:W2:Y:S03]  /*9b50*/  MUFU.TANH R136, R136 ;  /* 0x0000008800887308 */ /* 0x000ea60000002400 */
[----:B-----5:R-:W-:Y:S05]  /*9b60*/  HMMA.16816.F32.BF16 R32, R8, R20, R140 ;  /* 0x000000140820723c */ /* 0x020fea000004188c */
[----:B------:R5:W2:Y:S03]  /*9b70*/  MUFU.TANH R142, R134 ;  /* 0x00000086008e7308 */ /* 0x000aa60000002400 */
[C---:B-1----:R-:W-:Y:S05]  /*9b80*/  HMMA.16816.F32.BF16 R28, R12.reuse, R24, R192 ;  /* 0x000000180c1c723c */ /* 0x042fea00000418c0 */
[----:B------:R-:W1:Y:S03]  /*9b90*/  MUFU.TANH R137, R137 ;  /* 0x0000008900897308 */ /* 0x000e660000002400 */
[----:B------:R-:W-:Y:S01]  /*9ba0*/  HMMA.16816.F32.BF16 R12, R12, R26, R196 ;  /* 0x0000001a0c0c723c */ /* 0x000fe200000418c4 */
[----:B-----5:R-:W-:-:S04]  /*9bb0*/  FMUL.FTZ R134, R135, c[0x0][0x2ec] ;  /* 0x0000bb0087867a20 */ /* 0x020fc80000410000 */
[----:B------:R1:W1:Y:S03]  /*9bc0*/  MUFU.TANH R176, R138 ;  /* 0x0000008a00b07308 */ /* 0x0002660000002400 */
[----:B------:R-:W-:Y:S01]  /*9bd0*/  HMMA.16816.F32.BF16 R8, R8, R22, R16 ;  /* 0x000000160808723c */ /* 0x000fe20000041810 */
[----:B------:R-:W-:-:S04]  /*9be0*/  FMUL.FTZ R25, R35, c[0x0][0x2ec] ;  /* 0x0000bb0023197a20 */ /* 0x000fc80000410000 */
[----:B------:R-:W1:Y:S03]  /*9bf0*/  MUFU.TANH R139, R139 ;  /* 0x0000008b008b7308 */ /* 0x000e660000002400 */
[C---:B------:R-:W-:Y:S05]  /*9c00*/  HMMA.16816.F32.BF16 R28, R4.reuse, R20, R28 ;  /* 0x00000014041c723c */ /* 0x040fea000004181c */
[----:B------:R1:W1:Y:S02]  /*9c10*/  MUFU.TANH R140, R132 ;  /* 0x00000084008c7308 */ /* 0x0002640000002400 */
[----:B------:R-:W-:Y:S01]  /*9c20*/  FMUL.FTZ R21, R32, c[0x0][0x2ec] ;  /* 0x0000bb0020157a20 */ /* 0x000fe20000410000 */
[----:B------:R-:W-:Y:S01]  /*9c30*/  HMMA.16816.F32.BF16 R4, R4, R22, R12 ;  /* 0x000000160404723c */ /* 0x000fe2000004180c */
[----:B------:R-:W-:-:S02]  /*9c40*/  FMUL.FTZ R20, R33, c[0x0][0x2ec] ;  /* 0x0000bb0021147a20 */ /* 0x000fc40000410000 */
[----:B------:R-:W-:Y:S02]  /*9c50*/  FMUL.FTZ R32, R34, c[0x0][0x2ec] ;  /* 0x0000bb0022207a20 */ /* 0x000fe40000410000 */
[----:B------:R1:W1:Y:S03]  /*9c60*/  MUFU.TANH R141, R133 ;  /* 0x00000085008d7308 */ /* 0x0002660000002400 */
        /* <DEDUP_REMOVED lines=77> */
.L_x_2151:
[----:B------:R-:W-:Y:S05]  /*a140*/  BSYNC B0 ;  /* 0x0000000000007941 */ /* 0x000fea0003800000 */
.L_x_2150:
[----:B------:R-:W0:Y:S02]  /*a150*/  LDGDEPBAR ;  /* 0x00000000000079af */ /* 0x000e240000000000 */
.L_x_2149:
[----:B--234-:R-:W2:Y:S01]  /*a160*/  S2R R2, SR_TID.X ;  /* 0x0000000000027919 */ /* 0x01cea20000002100 */
[----:B------:R-:W-:Y:S02]  /*a170*/  MOV R0, UR21 ;  /* 0x0000001500007c02 */ /* 0x000fe40008000f00 */
[----:B--2---:R-:W-:-:S04]  /*a180*/  SHF.L.U32 R2, R2, 0x1, RZ ;  /* 0x0000000102027819 */ /* 0x004fc800000006ff */
[----:B------:R-:W-:-:S04]  /*a190*/  LOP3.LUT R2, R2, 0x6, RZ, 0xc0, !PT ;  /* 0x0000000602027812 */ /* 0x000fc800078ec0ff */
[----:B------:R-:W-:-:S04]  /*a1a0*/  LEA R0, R0, R2, 0x5 ;  /* 0x0000000200007211 */ /* 0x000fc800078e28ff */
[CC--:B------:R-:W-:Y:S02]  /*a1b0*/  ISETP.GE.AND P4, PT, R0.reuse, R235.reuse, PT ;  /* 0x000000eb0000720c */ /* 0x0c0fe40003f86270 */
[C---:B-1----:R-:W-:Y:S02]  /*a1c0*/  IADD3 R7, R0.reuse, 0x1, RZ ;  /* 0x0000000100077810 */ /* 0x042fe40007ffe0ff */
[C---:B------:R-:W-:Y:S02]  /*a1d0*/  IADD3 R6, R0.reuse, 0x8, RZ ;  /* 0x0000000800067810 */ /* 0x040fe40007ffe0ff */
[----:B------:R-:W-:Y:S02]  /*a1e0*/  ISETP.GE.AND P1, PT, R7, R235, PT ;  /* 0x000000eb0700720c */ /* 0x000fe40003f26270 */
[C---:B------:R-:W-:Y:S02]  /*a1f0*/  ISETP.LT.OR P4, PT, R0.reuse, R231, P4 ;  /* 0x000000e70000720c */ /* 0x040fe40002781670 */
[----:B------:R-:W-:-:S02]  /*a200*/  IADD3 R5, R0, 0x9, RZ ;  /* 0x0000000900057810 */ /* 0x000fc40007ffe0ff */
[----:B------:R-:W-:Y:S02]  /*a210*/  ISETP.GE.AND P5, PT, R6, R235, PT ;  /* 0x000000eb0600720c */ /* 0x000fe40003fa6270 */
[----:B------:R-:W-:Y:S02]  /*a220*/  ISETP.LT.OR P1, PT, R7, R231, P1 ;  /* 0x000000e70700720c */ /* 0x000fe40000f21670 */
[----:B------:R-:W-:Y:S02]  /*a230*/  FSEL R10, R178, -INF , !P4 ;  /* 0xff800000b20a7808 */ /* 0x000fe40006000000 */
[----:B------:R-:W-:Y:S02]  /*a240*/  IADD3 R4, R0, 0x10, RZ ;  /* 0x0000001000047810 */ /* 0x000fe40007ffe0ff */
[----:B------:R-:W-:Y:S02]  /*a250*/  ISETP.GE.AND P4, PT, R5, R235, PT ;  /* 0x000000eb0500720c */ /* 0x000fe40003f86270 */
[----:B------:R-:W-:-:S02]  /*a260*/  ISETP.LT.OR P5, PT, R6, R231, P5 ;  /* 0x000000e70600720c */ /* 0x000fc40002fa1670 */
[----:B------:R-:W-:Y:S02]  /*a270*/  FSEL R14, R177, -INF , !P1 ;  /* 0xff800000b10e7808 */ /* 0x000fe40004800000 */
[----:B------:R-:W-:Y:S02]  /*a280*/  FMNMX.FTZ R9, R239, R10, !PT ;  /* 0x0000000aef097209 */ /* 0x000fe40007810000 */
[----:B------:R-:W-:Y:S02]  /*a290*/  IADD3 R3, R0, 0x11, RZ ;  /* 0x0000001100037810 */ /* 0x000fe40007ffe0ff */
[----:B------:R-:W-:Y:S02]  /*a2a0*/  ISETP.GE.AND P1, PT, R4, R235, PT ;  /* 0x000000eb0400720c */ /* 0x000fe40003f26270 */
[----:B------:R-:W-:Y:S02]  /*a2b0*/  ISETP.LT.OR P4, PT, R5, R231, P4 ;  /* 0x000000e70500720c */ /* 0x000fe40002781670 */
[----:B------:R-:W-:-:S02]  /*a2c0*/  FSEL R16, R136, -INF , !P5 ;  /* 0xff80000088107808 */ /* 0x000fc40006800000 */
[----:B------:R-:W-:Y:S02]  /*a2d0*/  FMNMX.FTZ R9, R14, R9, !PT ;  /* 0x000000090e097209 */ /* 0x000fe40007810000 */
[----:B------:R-:W-:Y:S02]  /*a2e0*/  IADD3 R2, R0, 0x18, RZ ;  /* 0x0000001800027810 */ /* 0x000fe40007ffe0ff */
[----:B------:R-:W-:Y:S02]  /*a2f0*/  ISETP.GE.AND P5, PT, R3, R235, PT ;  /* 0x000000eb0300720c */ /* 0x000fe40003fa6270 */
[----:B------:R-:W-:Y:S02]  /*a300*/  ISETP.LT.OR P1, PT, R4, R231, P1 ;  /* 0x000000e70400720c */ /* 0x000fe40000f21670 */
[----:B------:R-:W-:Y:S02]  /*a310*/  FSEL R15, R137, -INF , !P4 ;  /* 0xff800000890f7808 */ /* 0x000fe40006000000 */
[----:B------:R-:W-:-:S02]  /*a320*/  FMNMX.FTZ R9, R16, R9, !PT ;  /* 0x0000000910097209 */ /* 0x000fc40007810000 */
[----:B------:R-:W-:Y:S02]  /*a330*/  IADD3 R8, R0, 0x19, RZ ;  /* 0x0000001900087810 */ /* 0x000fe40007ffe0ff */
[----:B------:R-:W-:Y:S02]  /*a340*/  ISETP.GE.AND P4, PT, R2, R235, PT ;  /* 0x000000eb0200720c */ /* 0x000fe40003f86270 */
[----:B------:R-:W-:Y:S02]  /*a350*/  ISETP.LT.OR P5, PT, R3, R231, P5 ;  /* 0x000000e70300720c */ /* 0x000fe40002fa1670 */
[----:B------:R-:W-:Y:S02]  /*a360*/  FSEL R133, R21, -INF , !P1 ;  /* 0xff80000015857808 */ /* 0x000fe40004800000 */
[----:B------:R-:W-:Y:S02]  /*a370*/  FMNMX.FTZ R9, R15, R9, !PT ;  /* 0x000000090f097209 */ /* 0x000fe40007810000 */
[----:B------:R-:W-:-:S02]  /*a380*/  ISETP.GE.AND P1, PT, R8, R235, PT ;  /* 0x000000eb0800720c */ /* 0x000fc40003f26270 */
[----:B------:R-:W-:Y:S02]  /*a390*/  ISETP.LT.OR P4, PT, R2, R231, P4 ;  /* 0x000000e70200720c */ /* 0x000fe40002781670 */
[----:B------:R-:W-:Y:S02]  /*a3a0*/  FSEL R138, R20, -INF , !P5 ;  /* 0xff800000148a7808 */ /* 0x000fe40006800000 */
[----:B------:R-:W-:Y:S02]  /*a3b0*/  FMNMX.FTZ R9, R133, R9, !PT ;  /* 0x0000000985097209 */ /* 0x000fe40007810000 */
[----:B------:R-:W-:Y:S02]  /*a3c0*/  ISETP.LT.OR P1, PT, R8, R231, P1 ;  /* 0x000000e70800720c */ /* 0x000fe40000f21670 */
[----:B------:R-:W-:Y:S02]  /*a3d0*/  FSEL R132, R13, -INF , !P4 ;  /* 0xff8000000d847808 */ /* 0x000fe40006000000 */
[----:B------:R-:W-:-:S02]  /*a3e0*/  FMNMX.FTZ R9, R138, R9, !PT ;  /* 0x000000098a097209 */ /* 0x000fc40007810000 */
[----:B------:R-:W-:Y:S02]  /*a3f0*/  ISETP.GE.AND P6, PT, R0, R234, PT ;  /* 0x000000ea0000720c */ /* 0x000fe40003fc6270 */
[----:B------:R-:W-:Y:S02]  /*a400*/  FSEL R183, R12, -INF , !P1 ;  /* 0xff8000000cb77808 */ /* 0x000fe40004800000 */
[----:B------:R-:W-:Y:S02]  /*a410*/  FMNMX.FTZ R9, R132, R9, !PT ;  /* 0x0000000984097209 */ /* 0x000fe40007810000 */
[----:B------:R-:W-:Y:S02]  /*a420*/  ISETP.LT.OR P6, PT, R0, R230, P6 ;  /* 0x000000e60000720c */ /* 0x000fe400037c1670 */
[----:B------:R-:W-:Y:S02]  /*a430*/  FMNMX.FTZ R9, R183, R9, !PT ;  /* 0x00000009b7097209 */ /* 0x000fe40007810000 */
[----:B------:R-:W-:-:S02]  /*a440*/  FSEL R13, R180, -INF , !P6 ;  /* 0xff800000b40d7808 */ /* 0x000fc40007000000 */
[CC--:B------:R-:W-:Y:S01]  /*a450*/  ISETP.GE.AND P6, PT, R4.reuse, R234.reuse, PT ;  /* 0x000000ea0400720c */ /* 0x0c0fe20003fc6270 */
[----:B------:R-:W1:Y:S01]  /*a460*/  SHFL.BFLY PT, R11, R9, 0x2, 0x1f ;  /* 0x0c401f00090b7f89 */ /* 0x000e6200000e0000 */
[C---:B------:R-:W-:Y:S02]  /*a470*/  ISETP.GE.AND P4, PT, R7.reuse, R234, PT ;  /* 0x000000ea0700720c */ /* 0x040fe40003f86270 */
[-C--:B------:R-:W-:Y:S02]  /*a480*/  ISETP.LT.OR P6, PT, R4, R230.reuse, P6 ;  /* 0x000000e60400720c */ /* 0x080fe400037c1670 */
[----:B------:R-:W-:Y:S02]  /*a490*/  ISETP.LT.OR P4, PT, R7, R230, P4 ;  /* 0x000000e60700720c */ /* 0x000fe40002781670 */
[-C--:B------:R-:W-:Y:S02]  /*a4a0*/  ISETP.GE.AND P1, PT, R6, R234.reuse, PT ;  /* 0x000000ea0600720c */ /* 0x080fe40003f26270 */
[----:B------:R-:W-:-:S02]  /*a4b0*/  ISETP.GE.AND P5, PT, R5, R234, PT ;  /* 0x000000ea0500720c */ /* 0x000fc40003fa6270 */
[----:B------:R-:W-:Y:S02]  /*a4c0*/  FSEL R181, R32, -INF , !P6 ;  /* 0xff80000020b57808 */ /* 0x000fe40007000000 */
[----:B------:R-:W-:Y:S01]  /*a4d0*/  FSEL R20, R179, -INF , !P4 ;  /* 0xff800000b3147808 */ /* 0x000fe20006000000 */
[----:B------:R-:W-:Y:S01]  /*a4e0*/  LDSM.16.MT88.4 R32, [R215+0xb000] ;  /* 0x00b00000d720783b */ /* 0x000fe20000004200 */
[----:B------:R-:W-:Y:S02]  /*a4f0*/  ISETP.GE.AND P6, PT, R2, R234, PT ;  /* 0x000000ea0200720c */ /* 0x000fe40003fc6270 */
[----:B------:R-:W-:Y:S02]  /*a500*/  ISETP.LT.OR P1, PT, R6, R230, P1 ;  /* 0x000000e60600720c */ /* 0x000fe40000f21670 */
[----:B------:R-:W-:Y:S02]  /*a510*/  ISETP.GE.AND P4, PT, R3, R234, PT ;  /* 0x000000ea0300720c */ /* 0x000fe40003f86270 */
[----:B------:R-:W-:-:S02]  /*a520*/  ISETP.LT.OR P5, PT, R5, R230, P5 ;  /* 0x000000e60500720c */ /* 0x000fc40002fa1670 */
[-C--:B------:R-:W-:Y:S02]  /*a530*/  ISETP.LT.OR P6, PT, R2, R230.reuse, P6 ;  /* 0x000000e60200720c */ /* 0x080fe400037c1670 */
[----:B------:R-:W-:Y:S02]  /*a540*/  FSEL R19, R176, -INF , !P1 ;  /* 0xff800000b0137808 */ /* 0x000fe40004800000 */
[----:B------:R-:W-:Y:S01]  /*a550*/  ISETP.LT.OR P4, PT, R3, R230, P4 ;  /* 0x000000e60300720c */ /* 0x000fe20002781670 */
[----:B------:R-:W-:Y:S01]  /*a560*/  LDSM.16.MT88.4 R176, [R215+0xa000] ;  /* 0x00a00000d7b0783b */ /* 0x000fe20000004200 */
[----:B------:R-:W-:Y:S02]  /*a570*/  FSEL R22, R139, -INF , !P5 ;  /* 0xff8000008b167808 */ /* 0x000fe40006800000 */
[C---:B------:R-:W-:Y:S02]  /*a580*/  ISETP.GE.AND P1, PT, R0.reuse, R233, PT ;  /* 0x000000e90000720c */ /* 0x040fe40003f26270 */
[----:B------:R-:W-:-:S02]  /*a590*/  ISETP.GE.AND P5, PT, R0, R232, PT ;  /* 0x000000e80000720c */ /* 0x000fc40003fa6270 */
[----:B------:R-:W-:Y:S02]  /*a5a0*/  FSEL R180, R18, -INF , !P6 ;  /* 0xff80000012b47808 */ /* 0x000fe40007000000 */
[----:B------:R-:W-:Y:S02]  /*a5b0*/  FSEL R182, R25, -INF , !P4 ;  /* 0xff80000019b67808 */ /* 0x000fe40006000000 */
[----:B------:R-:W-:Y:S02]  /*a5c0*/  ISETP.GE.AND P6, PT, R7, R233, PT ;  /* 0x000000e90700720c */ /* 0x000fe40003fc6270 */
[----:B------:R-:W-:Y:S02]  /*a5d0*/  ISETP.GE.AND P4, PT, R8, R234, PT ;  /* 0x000000ea0800720c */ /* 0x000fe40003f86270 */
[C---:B------:R-:W-:Y:S02]  /*a5e0*/  ISETP.LT.OR P1, PT, R0.reuse, R229, P1 ;  /* 0x000000e50000720c */ /* 0x040fe40000f21670 */
[----:B------:R-:W-:-:S02]  /*a5f0*/  ISETP.LT.OR P5, PT, R0, R228, P5 ;  /* 0x000000e40000720c */ /* 0x000fc40002fa1670 */
[----:B------:R-:W-:Y:S02]  /*a600*/  FMNMX.FTZ R0, R238, R13, !PT ;  /* 0x0000000dee007209 */ /* 0x000fe40007810000 */
[----:B------:R-:W-:Y:S02]  /*a610*/  ISETP.LT.OR P6, PT, R7, R229, P6 ;  /* 0x000000e50700720c */ /* 0x000fe400037c1670 */
[----:B------:R-:W-:Y:S02]  /*a620*/  ISETP.LT.OR P4, PT, R8, R230, P4 ;  /* 0x000000e60800720c */ /* 0x000fe40002781670 */
[----:B------:R-:W-:Y:S02]  /*a630*/  FMNMX.FTZ R0, R20, R0, !PT ;  /* 0x0000000014007209 */ /* 0x000fe40007810000 */
[----:B------:R-:W-:Y:S02]  /*a640*/  FSEL R18, R201, -INF , !P6 ;  /* 0xff800000c9127808 */ /* 0x000fe40007000000 */
[----:B------:R-:W-:-:S02]  /*a650*/  FSEL R184, R17, -INF , !P4 ;  /* 0xff80000011b87808 */ /* 0x000fc40006000000 */
[----:B------:R-:W-:Y:S02]  /*a660*/  ISETP.GE.AND P6, PT, R4, R233, PT ;  /* 0x000000e90400720c */ /* 0x000fe40003fc6270 */
[----:B-1----:R-:W-:Y:S02]  /*a670*/  FMNMX.FTZ R9, R9, R11, !PT ;  /* 0x0000000b09097209 */ /* 0x002fe40007810000 */
[-C--:B------:R-:W-:Y:S02]  /*a680*/  ISETP.GE.AND P4, PT, R6, R233.reuse, PT ;  /* 0x000000e90600720c */ /* 0x080fe40003f86270 */
[----:B------:R-:W-:Y:S01]  /*a690*/  FMNMX.FTZ R0, R19, R0, !PT ;  /* 0x0000000013007209 */ /* 0x000fe20007810000 */
[----:B------:R-:W1:Y:S01]  /*a6a0*/  SHFL.BFLY PT, R136, R9, 0x1, 0x1f ;  /* 0x0c201f0009887f89 */ /* 0x000e6200000e0000 */
[----:B------:R-:W-:Y:S02]  /*a6b0*/  FSEL R11, R200, -INF , !P1 ;  /* 0xff800000c80b7808 */ /* 0x000fe40004800000 */
[----:B------:R-:W-:-:S02]  /*a6c0*/  ISETP.GE.AND P1, PT, R5, R233, PT ;  /* 0x000000e90500720c */ /* 0x000fc40003f26270 */
[-C--:B------:R-:W-:Y:S02]  /*a6d0*/  ISETP.LT.OR P6, PT, R4, R229.reuse, P6 ;  /* 0x000000e50400720c */ /* 0x080fe400037c1670 */
[-C--:B------:R-:W-:Y:S02]  /*a6e0*/  ISETP.LT.OR P4, PT, R6, R229.reuse, P4 ;  /* 0x000000e50600720c */ /* 0x080fe40002781670 */
[----:B------:R-:W-:Y:S02]  /*a6f0*/  FMNMX.FTZ R0, R22, R0, !PT ;  /* 0x0000000016007209 */ /* 0x000fe40007810000 */
[----:B------:R-:W-:Y:S02]  /*a700*/  ISETP.LT.OR P1, PT, R5, R229, P1 ;  /* 0x000000e50500720c */ /* 0x000fe40000f21670 */
[----:B------:R-:W-:Y:S02]  /*a710*/  FSEL R185, R27, -INF , !P6 ;  /* 0xff8000001bb97808 */ /* 0x000fe40007000000 */
[----:B------:R-:W-:-:S02]  /*a720*/  FSEL R17, R140, -INF , !P4 ;  /* 0xff8000008c117808 */ /* 0x000fc40006000000 */
[----:B------:R-:W-:Y:S02]  /*a730*/  FMNMX.FTZ R135, R181, R0, !PT ;  /* 0x00000000b5877209 */ /* 0x000fe40007810000 */
[-C--:B------:R-:W-:Y:S02]  /*a740*/  ISETP.GE.AND P6, PT, R8, R233.reuse, PT ;  /* 0x000000e90800720c */ /* 0x080fe40003fc6270 */
[----:B------:R-:W-:Y:S02]  /*a750*/  ISETP.GE.AND P4, PT, R3, R233, PT ;  /* 0x000000e90300720c */ /* 0x000fe40003f86270 */
[----:B------:R-:W-:Y:S02]  /*a760*/  FMNMX.FTZ R0, R237, R11, !PT ;  /* 0x0000000bed007209 */ /* 0x000fe40007810000 */
        /* <DEDUP_REMOVED lines=8> */
[----:B------:R-:W-:Y:S02]  /*a7f0*/  ISETP.GE.AND P6, PT, R5, R232, PT ;  /* 0x000000e80500720c */ /* 0x000fe40003fc6270 */
[----:B------:R-:W-:Y:S02]  /*a800*/  FMNMX.FTZ R0, R17, R0, !PT ;  /* 0x0000000011007209 */ /* 0x000fe40007810000 */
[-C--:B------:R-:W-:Y:S02]  /*a810*/  ISETP.GE.AND P4, PT, R7, R232.reuse, PT ;  /* 0x000000e80700720c */ /* 0x080fe40003f86270 */
[----:B------:R-:W-:Y:S02]  /*a820*/  FSEL R188, R23, -INF , !P1 ;  /* 0xff80000017bc7808 */ /* 0x000fe40004800000 */
[----:B------:R-:W-:Y:S02]  /*a830*/  ISETP.GE.AND P1, PT, R6, R232, PT ;  /* 0x000000e80600720c */ /* 0x000fe40003f26270 */
[----:B------:R-:W-:-:S02]  /*a840*/  ISETP.LT.OR P6, PT, R5, R228, P6 ;  /* 0x000000e40500720c */ /* 0x000fc400037c1670 */
[----:B------:R-:W-:Y:S02]  /*a850*/  FMNMX.FTZ R0, R21, R0, !PT ;  /* 0x0000000015007209 */ /* 0x000fe40007810000 */
[-C--:B------:R-:W-:Y:S02]  /*a860*/  ISETP.LT.OR P4, PT, R7, R228.reuse, P4 ;  /* 0x000000e40700720c */ /* 0x080fe40002781670 */
[----:B------:R-:W-:Y:S02]  /*a870*/  FSEL R5, R202, -INF , !P5 ;  /* 0xff800000ca057808 */ /* 0x000fe40006800000 */
[----:B------:R-:W-:Y:S02]  /*a880*/  ISETP.LT.OR P1, PT, R6, R228, P1 ;  /* 0x000000e40600720c */ /* 0x000fe40000f21670 */
[----:B------:R-:W-:Y:S02]  /*a890*/  ISETP.GE.AND P5, PT, R4, R232, PT ;  /* 0x000000e80400720c */ /* 0x000fe40003fa6270 */
[----:B------:R-:W-:-:S02]  /*a8a0*/  FMNMX.FTZ R6, R185, R0, !PT ;  /* 0x00000000b9067209 */ /* 0x000fc40007810000 */
[----:B------:R-:W-:Y:S02]  /*a8b0*/  FSEL R7, R190, -INF , !P4 ;  /* 0xff800000be077808 */ /* 0x000fe40006000000 */
[----:B------:R-:W-:Y:S02]  /*a8c0*/  FMNMX.FTZ R0, R236, R5, !PT ;  /* 0x00000005ec007209 */ /* 0x000fe40007810000 */
[----:B------:R-:W-:Y:S02]  /*a8d0*/  ISETP.GE.AND P4, PT, R3, R232, PT ;  /* 0x000000e80300720c */ /* 0x000fe40003f86270 */
[----:B------:R-:W-:Y:S02]  /*a8e0*/  ISETP.LT.OR P5, PT, R4, R228, P5 ;  /* 0x000000e40400720c */ /* 0x000fe40002fa1670 */
[----:B------:R-:W-:Y:S02]  /*a8f0*/  FMNMX.FTZ R4, R186, R6, !PT ;  /* 0x00000006ba047209 */ /* 0x000fe40007810000 */
[----:B------:R-:W-:-:S02]  /*a900*/  FSEL R6, R142, -INF , !P1 ;  /* 0xff8000008e067808 */ /* 0x000fc40004800000 */
[----:B------:R-:W-:Y:S01]  /*a910*/  FMNMX.FTZ R0, R7, R0, !PT ;  /* 0x0000000007007209 */ /* 0x000fe20007810000 */
[----:B------:R-:W-:Y:S01]  /*a920*/  LDSM.16.MT88.4 R140, [R217+0xa000] ;  /* 0x00a00000d98c783b */ /* 0x000fe20000004200 */
[----:B------:R-:W-:Y:S02]  /*a930*/  ISETP.LT.OR P4, PT, R3, R228, P4 ;  /* 0x000000e40300720c */ /* 0x000fe40002781670 */
[----:B------:R-:W-:Y:S02]  /*a940*/  FMNMX.FTZ R3, R188, R4, !PT ;  /* 0x00000004bc037209 */ /* 0x000fe40007810000 */
[----:B------:R-:W-:Y:S02]  /*a950*/  FSEL R4, R134, -INF , !P6 ;  /* 0xff80000086047808 */ /* 0x000fe40007000000 */
[----:B------:R-:W-:Y:S02]  /*a960*/  FMNMX.FTZ R0, R6, R0, !PT ;  /* 0x0000000006007209 */ /* 0x000fe40007810000 */
[----:B------:R-:W-:-:S02]  /*a970*/  ISETP.GE.AND P1, PT, R2, R232, PT ;  /* 0x000000e80200720c */ /* 0x000fc40003f26270 */
        /* <DEDUP_REMOVED lines=9> */
[----:B------:R-:W-:Y:S02]  /*aa10*/  FMNMX.FTZ R0, R190, R0, !PT ;  /* 0x00000000be007209 */ /* 0x000fe40007810000 */
[----:B------:R-:W-:Y:S02]  /*aa20*/  FMNMX.FTZ R135, R180, R135, !PT ;  /* 0x00000087b4877209 */ /* 0x000fe40007810000 */
[----:B------:R-:W-:-:S02]  /*aa30*/  FSEL R191, R29, -INF , !P4 ;  /* 0xff8000001dbf7808 */ /* 0x000fc40006000000 */
[----:B------:R-:W-:Y:S01]  /*aa40*/  FMNMX.FTZ R0, R192, R0, !PT ;  /* 0x00000000c0007209 */ /* 0x000fe20007810000 */
[----:B------:R-:W-:Y:S01]  /*aa50*/  LDSM.16.MT88.4 R28, [R213+0xb000] ;  /* 0x00b00000d51c783b */ /* 0x000fe20000004200 */
[----:B------:R-:W-:Y:S02]  /*aa60*/  FMNMX.FTZ R135, R184, R135, !PT ;  /* 0x00000087b8877209 */ /* 0x000fe40007810000 */
[----:B------:R-:W-:Y:S02]  /*aa70*/  FMNMX.FTZ R3, R189, R3, !PT ;  /* 0x00000003bd037209 */ /* 0x000fe40007810000 */
[----:B------:R-:W-:Y:S01]  /*aa80*/  FMNMX.FTZ R0, R191, R0, !PT ;  /* 0x00000000bf007209 */ /* 0x000fe20007810000 */
[----:B------:R-:W2:Y:S01]  /*aa90*/  SHFL.BFLY PT, R12, R135, 0x2, 0x1f ;  /* 0x0c401f00870c7f89 */ /* 0x000ea200000e0000 */
[----:B-1----:R-:W-:-:S03]  /*aaa0*/  FMNMX.FTZ R136, R9, R136, !PT ;  /* 0x0000008809887209 */ /* 0x002fc60007810000 */
[----:B------:R-:W1:Y:S01]  /*aab0*/  SHFL.BFLY PT, R134, R3, 0x2, 0x1f ;  /* 0x0c401f0003867f89 */ /* 0x000e6200000e0000 */
[----:B------:R-:W-:-:S03]  /*aac0*/  FSETP.NEU.FTZ.AND P6, PT, R136, -INF , PT ;  /* 0xff8000008800780b */ /* 0x000fc60003fdd000 */
[----:B------:R-:W3:Y:S01]  /*aad0*/  SHFL.BFLY PT, R2, R0, 0x2, 0x1f ;  /* 0x0c401f0000027f89 */ /* 0x000ee200000e0000 */
[----:B--2---:R-:W-:Y:S01]  /*aae0*/  FMNMX.FTZ R135, R135, R12, !PT ;  /* 0x0000000c87877209 */ /* 0x004fe20007810000 */
[----:B------:R-:W-:Y:S01]  /*aaf0*/  FMUL.FTZ R12, R136, c[0x0][0x23c] ;  /* 0x00008f00880c7a20 */ /* 0x000fe20000410000 */
[----:B-1----:R-:W-:-:S03]  /*ab00*/  FMNMX.FTZ R134, R134, R3, !PT ;  /* 0x0000000386867209 */ /* 0x002fc60007810000 */
[----:B------:R-:W1:Y:S01]  /*ab10*/  SHFL.BFLY PT, R9, R135, 0x1, 0x1f ;  /* 0x0c201f0087097f89 */ /* 0x000e6200000e0000 */
[----:B------:R-:W-:Y:S02]  /*ab20*/  FSEL R12, R12, RZ, P6 ;  /* 0x000000ff0c0c7208 */ /* 0x000fe40003000000 */
[----:B---3--:R-:W-:Y:S01]  /*ab30*/  FMNMX.FTZ R0, R2, R0, !PT ;  /* 0x0000000002007209 */ /* 0x008fe20007810000 */
[----:B------:R-:W2:Y:S02]  /*ab40*/  SHFL.BFLY PT, R8, R134, 0x1, 0x1f ;  /* 0x0c201f0086087f89 */ /* 0x000ea400000e0000 */
[--C-:B------:R-:W-:Y:S02]  /*ab50*/  FFMA.FTZ R15, R15, c[0x0][0x23c], -R12.reuse ;  /* 0x00008f000f0f7a23 */ /* 0x100fe4000001080c */
[----:B------:R-:W3:Y:S01]  /*ab60*/  SHFL.BFLY PT, R137, R0, 0x1, 0x1f ;  /* 0x0c201f0000897f89 */ /* 0x000ee200000e0000 */
[--C-:B------:R-:W-:Y:S01]  /*ab70*/  FFMA.FTZ R16, R16, c[0x0][0x23c], -R12.reuse ;  /* 0x00008f0010107a23 */ /* 0x100fe2000001080c */
[----:B------:R-:W-:Y:S01]  /*ab80*/  MUFU.EX2 R208, R15 ;  /* 0x0000000f00d07308 */ /* 0x000fe20000000800 */
[----:B------:R-:W-:-:S02]  /*ab90*/  FFMA.FTZ R10, R10, c[0x0][0x23c], -R12 ;  /* 0x00008f000a0a7a23 */ /* 0x000fc4000001080c */
[----:B------:R-:W-:-:S05]  /*aba0*/  FFMA.FTZ R14, R14, c[0x0][0x23c], -R12 ;  /* 0x00008f000e0e7a23 */ /* 0x000fca000001080c */
[----:B------:R-:W4:Y:S01]  /*abb0*/  MUFU.EX2 R205, R16 ;  /* 0x0000001000cd7308 */ /* 0x000f220000000800 */
[----:B-1----:R-:W-:-:S07]  /*abc0*/  FMNMX.FTZ R135, R135, R9, !PT ;  /* 0x0000000987877209 */ /* 0x002fce0007810000 */
[----:B------:R4:W-:Y:S01]  /*abd0*/  MUFU.EX2 R207, R10 ;  /* 0x0000000a00cf7308 */ /* 0x0009e20000000800 */
[----:B--2---:R-:W-:Y:S01]  /*abe0*/  FMNMX.FTZ R134, R134, R8, !PT ;  /* 0x0000000886867209 */ /* 0x004fe20007810000 */
[C---:B------:R-:W-:Y:S01]  /*abf0*/  FMUL.FTZ R3, R135.reuse, c[0x0][0x23c] ;  /* 0x00008f0087037a20 */ /* 0x040fe20000410000 */
[----:B------:R-:W-:Y:S02]  /*ac00*/  FSETP.NEU.FTZ.AND P5, PT, R135, -INF , PT ;  /* 0xff8000008700780b */ /* 0x000fe40003fbd000 */
[----:B---3--:R-:W-:Y:S01]  /*ac10*/  FMNMX.FTZ R137, R0, R137, !PT ;  /* 0x0000008900897209 */ /* 0x008fe20007810000 */
[C---:B------:R-:W-:Y:S01]  /*ac20*/  FMUL.FTZ R2, R134.reuse, c[0x0][0x23c] ;  /* 0x00008f0086027a20 */ /* 0x040fe20000410000 */
[----:B------:R-:W-:Y:S01]  /*ac30*/  FSETP.NEU.FTZ.AND P4, PT, R134, -INF , PT ;  /* 0xff8000008600780b */ /* 0x000fe20003f9d000 */
[----:B------:R-:W1:Y:S01]  /*ac40*/  MUFU.EX2 R206, R14 ;  /* 0x0000000e00ce7308 */ /* 0x000e620000000800 */
[C---:B------:R-:W-:Y:S01]  /*ac50*/  FSETP.NEU.FTZ.AND P1, PT, R137.reuse, -INF , PT ;  /* 0xff8000008900780b */ /* 0x040fe20003f3d000 */
[----:B------:R-:W-:Y:S01]  /*ac60*/  FMUL.FTZ R0, R137, c[0x0][0x23c] ;  /* 0x00008f0089007a20 */ /* 0x000fe20000410000 */
[----:B------:R-:W-:-:S02]  /*ac70*/  FSEL R3, R3, RZ, P5 ;  /* 0x000000ff03037208 */ /* 0x000fc40002800000 */
[----:B------:R-:W-:Y:S02]  /*ac80*/  FSEL R2, R2, RZ, P4 ;  /* 0x000000ff02027208 */ /* 0x000fe40002000000 */
[----:B------:R-:W-:Y:S01]  /*ac90*/  FSEL R0, R0, RZ, P1 ;  /* 0x000000ff00007208 */ /* 0x000fe20000800000 */
[--C-:B------:R-:W-:Y:S01]  /*aca0*/  FFMA.FTZ R20, R20, c[0x0][0x23c], -R3.reuse ;  /* 0x00008f0014147a23 */ /* 0x100fe20000010803 */
[----:B----4-:R-:W-:Y:S01]  /*acb0*/  F2FP.BF16.PACK_AB R10, R208, R205 ;  /* 0x000000cdd00a723e */ /* 0x010fe200000010ff */
[--C-:B------:R-:W-:Y:S02]  /*acc0*/  FFMA.FTZ R22, R22, c[0x0][0x23c], -R3.reuse ;  /* 0x00008f0016167a23 */ /* 0x100fe40000010803 */
[----:B------:R-:W-:Y:S01]  /*acd0*/  FFMA.FTZ R21, R21, c[0x0][0x23c], -R2 ;  /* 0x00008f0015157a23 */ /* 0x000fe20000010802 */
[----:B------:R-:W-:Y:S01]  /*ace0*/  MUFU.EX2 R201, R20 ;  /* 0x0000001400c97308 */ /* 0x000fe20000000800 */
[--C-:B------:R-:W-:Y:S02]  /*acf0*/  FFMA.FTZ R4, R4, c[0x0][0x23c], -R0.reuse ;  /* 0x00008f0004047a23 */ /* 0x100fe40000010800 */
[----:B------:R-:W-:Y:S01]  /*ad00*/  FFMA.FTZ R5, R5, c[0x0][0x23c], -R0 ;  /* 0x00008f0005057a23 */ /* 0x000fe20000010800 */
[----:B-1----:R-:W-:Y:S01]  /*ad10*/  F2FP.BF16.PACK_AB R8, R206, R207 ;  /* 0x000000cfce08723e */ /* 0x002fe200000010ff */
[----:B------:R-:W-:-:S02]  /*ad20*/  FFMA.FTZ R13, R13, c[0x0][0x23c], -R3 ;  /* 0x00008f000d0d7a23 */ /* 0x000fc40000010803 */
[----:B------:R-:W-:Y:S01]  /*ad30*/  FFMA.FTZ R19, R19, c[0x0][0x23c], -R3 ;  /* 0x00008f0013137a23 */ /* 0x000fe20000010803 */
[----:B------:R-:W-:Y:S01]  /*ad40*/  MUFU.EX2 R204, R22 ;  /* 0x0000001600cc7308 */ /* 0x000fe20000000800 */
[----:B------:R-:W-:Y:S02]  /*ad50*/  FFMA.FTZ R11, R11, c[0x0][0x23c], -R2 ;  /* 0x00008f000b0b7a23 */ /* 0x000fe40000010802 */
[----:B------:R-:W-:Y:S02]  /*ad60*/  FFMA.FTZ R6, R6, c[0x0][0x23c], -R0 ;  /* 0x00008f0006067a23 */ /* 0x000fe40000010800 */
[--C-:B------:R-:W-:Y:S02]  /*ad70*/  FFMA.FTZ R18, R18, c[0x0][0x23c], -R2.reuse ;  /* 0x00008f0012127a23 */ /* 0x100fe40000010802 */
[----:B------:R-:W-:Y:S01]  /*ad80*/  FFMA.FTZ R17, R17, c[0x0][0x23c], -R2 ;  /* 0x00008f0011117a23 */ /* 0x000fe20000010802 */
[----:B------:R1:W-:Y:S01]  /*ad90*/  MUFU.EX2 R200, R21 ;  /* 0x0000001500c87308 */ /* 0x0003e20000000800 */
[----:B------:R-:W-:-:S07]  /*ada0*/  FFMA.FTZ R7, R7, c[0x0][0x23c], -R0 ;  /* 0x00008f0007077a23 */ /* 0x000fce0000010800 */
[----:B------:R2:W-:Y:S01]  /*adb0*/  MUFU.EX2 R195, R4 ;  /* 0x0000000400c37308 */ /* 0x0005e20000000800 */
[----:B-1----:R-:W1:Y:S07]  /*adc0*/  LDSM.16.MT88.4 R20, [R213+0xa000] ;  /* 0x00a00000d514783b */ /* 0x002e6e0000004200 */
[----:B------:R3:W-:Y:S01]  /*add0*/  MUFU.EX2 R193, R5 ;  /* 0x0000000500c17308 */ /* 0x0007e20000000800 */
[----:B--2---:R-:W-:-:S07]  /*ade0*/  FSEL R4, R135, RZ, P5 ;  /* 0x000000ff87047208 */ /* 0x004fce0002800000 */
[----:B------:R-:W2:Y:S01]  /*adf0*/  MUFU.EX2 R202, R13 ;  /* 0x0000000d00ca7308 */ /* 0x000ea20000000800 */
[----:B------:R-:W-:Y:S01]  /*ae00*/  FADD.FTZ R4, R238, -R4 ;  /* 0x80000004ee047221 */ /* 0x000fe20000010000 */
[----:B---3--:R-:W-:-:S03]  /*ae10*/  FSEL R5, R136, RZ, P6 ;  /* 0x000000ff88057208 */ /* 0x008fc60003000000 */
[----:B------:R-:W-:-:S03]  /*ae20*/  FMUL.FTZ R15, R4, c[0x0][0x23c] ;  /* 0x00008f00040f7a20 */ /* 0x000fc60000410000 */
[----:B------:R-:W-:Y:S01]  /*ae30*/  MUFU.EX2 R203, R19 ;  /* 0x0000001300cb7308 */ /* 0x000fe20000000800 */
[----:B------:R-:W-:Y:S01]  /*ae40*/  FSEL R4, R137, RZ, P1 ;  /* 0x000000ff89047208 */ /* 0x000fe20000800000 */
[----:B------:R-:W-:Y:S01]  /*ae50*/  FADD.FTZ R5, R239, -R5 ;  /* 0x80000005ef057221 */ /* 0x000fe20000010000 */
[----:B--2---:R-:W-:-:S03]  /*ae60*/  F2FP.BF16.PACK_AB R9, R201, R202 ;  /* 0x000000cac909723e */ /* 0x004fc600000010ff */
[----:B------:R-:W-:Y:S02]  /*ae70*/  FMUL.FTZ R5, R5, c[0x0][0x23c] ;  /* 0x00008f0005057a20 */ /* 0x000fe40000410000 */
[----:B------:R-:W2:Y:S01]  /*ae80*/  MUFU.EX2 R15, R15 ;  /* 0x0000000f000f7308 */ /* 0x000ea20000000800 */
[----:B------:R-:W-:-:S04]  /*ae90*/  FADD.FTZ R4, R236, -R4 ;  /* 0x80000004ec047221 */ /* 0x000fc80000010000 */
[----:B------:R-:W-:-:S03]  /*aea0*/  FMUL.FTZ R4, R4, c[0x0][0x23c] ;  /* 0x00008f0004047a20 */ /* 0x000fc60000410000 */
[----:B------:R-:W3:Y:S08]  /*aeb0*/  MUFU.EX2 R16, R5 ;  /* 0x0000000500107308 */ /* 0x000ef00000000800 */
[----:B------:R4:W-:Y:S01]  /*aec0*/  MUFU.EX2 R198, R11 ;  /* 0x0000000b00c67308 */ /* 0x0009e20000000800 */
[-C--:B--2---:R-:W-:Y:S02]  /*aed0*/  FMUL.FTZ R146, R146, R15.reuse ;  /* 0x0000000f92927220 */ /* 0x084fe40000410000 */
[----:B------:R-:W-:-:S02]  /*aee0*/  FMUL.FTZ R147, R147, R15 ;  /* 0x0000000f93937220 */ /* 0x000fc40000410000 */
[-C--:B------:R-:W-:Y:S02]  /*aef0*/  FMUL.FTZ R162, R162, R15.reuse ;  /* 0x0000000fa2a27220 */ /* 0x080fe40000410000 */
[----:B------:R-:W-:Y:S01]  /*af00*/  FMUL.FTZ R163, R163, R15 ;  /* 0x0000000fa3a37220 */ /* 0x000fe20000410000 */
[----:B------:R2:W-:Y:S01]  /*af10*/  MUFU.EX2 R196, R6 ;  /* 0x0000000600c47308 */ /* 0x0005e20000000800 */
[-C--:B---3--:R-:W-:Y:S02]  /*af20*/  FMUL.FTZ R144, R144, R16.reuse ;  /* 0x0000001090907220 */ /* 0x088fe40000410000 */
[-C--:B------:R-:W-:Y:S02]  /*af30*/  FMUL.FTZ R145, R145, R16.reuse ;  /* 0x0000001091917220 */ /* 0x080fe40000410000 */
[-C--:B------:R-:W-:Y:S02]  /*af40*/  FMUL.FTZ R160, R160, R16.reuse ;  /* 0x00000010a0a07220 */ /* 0x080fe40000410000 */
[-C--:B------:R-:W-:Y:S01]  /*af50*/  FMUL.FTZ R161, R161, R16.reuse ;  /* 0x00000010a1a17220 */ /* 0x080fe20000410000 */
[----:B----4-:R-:W-:Y:S01]  /*af60*/  F2FP.BF16.PACK_AB R11, R204, R203 ;  /* 0x000000cbcc0b723e */ /* 0x010fe200000010ff */
[----:B------:R-:W-:Y:S01]  /*af70*/  MUFU.EX2 R197, R18 ;  /* 0x0000001200c57308 */ /* 0x000fe20000000800 */
[----:B------:R-:W-:-:S02]  /*af80*/  FMUL.FTZ R156, R156, R16 ;  /* 0x000000109c9c7220 */ /* 0x000fc40000410000 */
[-C--:B------:R-:W-:Y:S02]  /*af90*/  FMUL.FTZ R157, R157, R16.reuse ;  /* 0x000000109d9d7220 */ /* 0x080fe40000410000 */
[-C--:B------:R-:W-:Y:S01]  /*afa0*/  FMUL.FTZ R158, R158, R15.reuse ;  /* 0x0000000f9e9e7220 */ /* 0x080fe20000410000 */
[C---:B-1----:R-:W-:Y:S01]  /*afb0*/  HMMA.16816.F32.BF16 R248, R8.reuse, R20, R144 ;  /* 0x0000001408f8723c */ /* 0x042fe20000041890 */
[----:B------:R-:W1:Y:S01]  /*afc0*/  LDSM.16.MT88.4 R144, [R218+0xa000] ;  /* 0x00a00000da90783b */ /* 0x000e620000004200 */
[----:B--2---:R-:W-:Y:S01]  /*afd0*/  FSEL R6, R134, RZ, P4 ;  /* 0x000000ff86067208 */ /* 0x004fe20002000000 */
[----:B------:R-:W2:Y:S01]  /*afe0*/  MUFU.EX2 R199, R17 ;  /* 0x0000001100c77308 */ /* 0x000ea20000000800 */
[----:B------:R-:W-:Y:S02]  /*aff0*/  FMUL.FTZ R159, R159, R15 ;  /* 0x0000000f9f9f7220 */ /* 0x000fe40000410000 */
[-C--:B------:R-:W-:Y:S02]  /*b000*/  FMUL.FTZ R116, R116, R16.reuse ;  /* 0x0000001074747220 */ /* 0x080fe40000410000 */
[----:B------:R-:W-:Y:S01]  /*b010*/  FADD.FTZ R5, R237, -R6 ;  /* 0x80000006ed057221 */ /* 0x000fe20000010000 */
[----:B------:R-:W-:Y:S01]  /*b020*/  HMMA.16816.F32.BF16 R160, R8, R176, R160 ;  /* 0x000000b008a0723c */ /* 0x000fe200000418a0 */
[----:B------:R-:W-:Y:S01]  /*b030*/  FMUL.FTZ R117, R117, R16 ;  /* 0x0000001075757220 */ /* 0x000fe20000410000 */
[----:B------:R3:W4:Y:S01]  /*b040*/  MUFU.EX2 R194, R7 ;  /* 0x0000000700c27308 */ /* 0x0007220000000800 */
[----:B------:R-:W-:-:S02]  /*b050*/  FMUL.FTZ R5, R5, c[0x0][0x23c] ;  /* 0x00008f0005057a20 */ /* 0x000fc40000410000 */
[-C--:B------:R-:W-:Y:S02]  /*b060*/  FMUL.FTZ R118, R118, R15.reuse ;  /* 0x0000000f76767220 */ /* 0x080fe40000410000 */
[----:B------:R-:W-:Y:S02]  /*b070*/  FMUL.FTZ R119, R119, R15 ;  /* 0x0000000f77777220 */ /* 0x000fe40000410000 */
[-C--:B------:R-:W-:Y:S01]  /*b080*/  FMUL.FTZ R172, R172, R16.reuse ;  /* 0x00000010acac7220 */ /* 0x080fe20000410000 */
        /* <DEDUP_REMOVED lines=9> */
[-C--:B------:R-:W-:Y:S01]  /*b120*/  FMUL.FTZ R128, R128, R16.reuse ;  /* 0x0000001080807220 */ /* 0x080fe20000410000 */
        /* <DEDUP_REMOVED lines=15> */
[C---:B------:R-:W-:Y:S01]  /*b220*/  HMMA.16816.F32.BF16 R24, R4.reuse, R144, R40 ;  /* 0x000000900418723c */ /* 0x040fe20000041828 */
[----:B------:R-:W1:Y:S01]  /*b230*/  LDSM.16.MT88.4 R40, [R218+0xb000] ;  /* 0x00b00000da28783b */ /* 0x000e620000004200 */
[-C--:B------:R-:W-:Y:S02]  /*b240*/  FMUL.FTZ R153, R153, R14.reuse ;  /* 0x0000000e99997220 */ /* 0x080fe40000410000 */
[-C--:B------:R-:W-:Y:S02]  /*b250*/  FMUL.FTZ R154, R154, R13.reuse ;  /* 0x0000000d9a9a7220 */ /* 0x080fe40000410000 */
[----:B------:R-:W-:Y:S02]  /*b260*/  FMUL.FTZ R155, R155, R13 ;  /* 0x0000000d9b9b7220 */ /* 0x000fe40000410000 */
        /* <DEDUP_REMOVED lines=18> */
[----:B------:R-:W2:Y:S01]  /*b390*/  LDSM.16.MT88.4 R24, [R217+0xb000] ;  /* 0x00b00000d918783b */ /* 0x000ea20000004200 */
        /* <DEDUP_REMOVED lines=46> */
[----:B-1----:R-:W-:Y:S01]  /*b680*/  HMMA.16816.F32.BF16 R104, R4, R40, R104 ;  /* 0x000000280468723c */ /* 0x002fe20000041868 */
[----:B------:R-:W-:-:S02]  /*b690*/  FMUL.FTZ R123, R123, R13 ;  /* 0x0000000d7b7b7220 */ /* 0x000fc40000410000 */
[-C--:B------:R-:W-:Y:S02]  /*b6a0*/  FMUL.FTZ R126, R126, R13.reuse ;  /* 0x0000000d7e7e7220 */ /* 0x080fe40000410000 */
[----:B------:R-:W-:Y:S02]  /*b6b0*/  FMUL.FTZ R127, R127, R13 ;  /* 0x0000000d7f7f7220 */ /* 0x000fe40000410000 */
        /* <DEDUP_REMOVED lines=15> */
[--C-:B------:R-:W-:Y:S01]  /*b7b0*/  FFMA.FTZ R4, R133, c[0x0][0x23c], -R12.reuse ;  /* 0x00008f0085047a23 */ /* 0x100fe2000001080c */
        /* <DEDUP_REMOVED lines=19> */
[----:B-1----:R-:W-:Y:S01]  /*b8f0*/  FFMA.FTZ R4, R138, c[0x0][0x23c], -R12 ;  /* 0x00008f008a047a23 */ /* 0x002fe2000001080c */
[----:B------:R-:W-:Y:S01]  /*b900*/  MOV R209, R240 ;  /* 0x000000f000d17202 */ /* 0x000fe20000000f00 */
[----:B------:R-:W-:Y:S01]  /*b910*/  FMUL.FTZ R69, R69, R16 ;  /* 0x0000001045457220 */ /* 0x000fe20000410000 */
[----:B------:R-:W-:Y:S01]  /*b920*/  MOV R211, R241 ;  /* 0x000000f100d37202 */ /* 0x000fe20000000f00 */
[----:B------:R1:W2:Y:S01]  /*b930*/  MUFU.EX2 R139, R4 ;  /* 0x00000004008b7308 */ /* 0x0002a20000000800 */
[----:B------:R-:W-:Y:S01]  /*b940*/  HMMA.16816.F32.BF16 R240, R8, R178, R172 ;  /* 0x000000b208f0723c */ /* 0x000fe200000418ac */
[----:B------:R-:W-:Y:S01]  /*b950*/  FMUL.FTZ R70, R70, R15 ;  /* 0x0000000f46467220 */ /* 0x000fe20000410000 */
[----:B------:R-:W-:Y:S01]  /*b960*/  MOV R177, R127 ;  /* 0x0000007f00b17202 */ /* 0x000fe20000000f00 */
[----:B------:R-:W-:-:S02]  /*b970*/  FMUL.FTZ R71, R71, R15 ;  /* 0x0000000f47477220 */ /* 0x000fc40000410000 */
[-C--:B------:R-:W-:Y:S02]  /*b980*/  FMUL.FTZ R80, R80, R16.reuse ;  /* 0x0000001050507220 */ /* 0x080fe40000410000 */
[----:B------:R-:W-:Y:S01]  /*b990*/  FMUL.FTZ R81, R81, R16 ;  /* 0x0000001051517220 */ /* 0x000fe20000410000 */
[C---:B------:R-:W-:Y:S01]  /*b9a0*/  HMMA.16816.F32.BF16 R24, R8.reuse, R26, R128 ;  /* 0x0000001a0818723c */ /* 0x040fe20000041880 */
        /* <DEDUP_REMOVED lines=9> */
[----:B--2---:R-:W-:Y:S01]  /*ba40*/  F2FP.BF16.PACK_AB R128, R139, R133 ;  /* 0x000000858b80723e */ /* 0x004fe200000010ff */
        /* <DEDUP_REMOVED lines=11> */
[----:B-1----:R-:W-:Y:S01]  /*bb00*/  FFMA.FTZ R4, R183, c[0x0][0x23c], -R12 ;  /* 0x00008f00b7047a23 */ /* 0x002fe2000001080c */
[C---:B------:R-:W-:Y:S01]  /*bb10*/  HMMA.16816.F32.BF16 R236, R8.reuse, R146, R48 ;  /* 0x0000009208ec723c */ /* 0x040fe20000041830 */
[-C--:B------:R-:W-:Y:S01]  /*bb20*/  FMUL.FTZ R114, R114, R15.reuse ;  /* 0x0000000f72727220 */ /* 0x080fe20000410000 */
[----:B------:R-:W1:Y:S01]  /*bb30*/  LDSM.16.MT88.4 R48, [R218+0xa800] ;  /* 0x00a80000da30783b */ /* 0x000e620000004200 */
[----:B------:R2:W3:Y:S01]  /*bb40*/  MUFU.EX2 R138, R4 ;  /* 0x00000004008a7308 */ /* 0x0004e20000000800 */
[----:B------:R-:W-:Y:S02]  /*bb50*/  FMUL.FTZ R115, R115, R15 ;  /* 0x0000000f73737220 */ /* 0x000fe40000410000 */
[-C--:B------:R-:W-:Y:S02]  /*bb60*/  FMUL.FTZ R100, R100, R16.reuse ;  /* 0x0000001064647220 */ /* 0x080fe40000410000 */
[----:B------:R-:W-:Y:S01]  /*bb70*/  HMMA.16816.F32.BF16 R68, R8, R28, R68 ;  /* 0x0000001c0844723c */ /* 0x000fe20000041844 */
[----:B------:R-:W-:-:S02]  /*bb80*/  FMUL.FTZ R101, R101, R16 ;  /* 0x0000001065657220 */ /* 0x000fc40000410000 */
[-C--:B------:R-:W-:Y:S02]  /*bb90*/  FMUL.FTZ R102, R102, R15.reuse ;  /* 0x0000000f66667220 */ /* 0x080fe40000410000 */
[----:B------:R-:W-:-:S03]  /*bba0*/  FMUL.FTZ R103, R103, R15 ;  /* 0x0000000f67677220 */ /* 0x000fc60000410000 */
[----:B------:R-:W-:Y:S01]  /*bbb0*/  HMMA.16816.F32.BF16 R84, R8, R32, R84 ;  /* 0x000000200854723c */ /* 0x000fe20000041854 */
[----:B--2---:R-:W-:Y:S01]  /*bbc0*/  FFMA.FTZ R4, R181, c[0x0][0x23c], -R3 ;  /* 0x00008f00b5047a23 */ /* 0x004fe20000010803 */
[----:B---3--:R-:W-:-:S03]  /*bbd0*/  F2FP.BF16.PACK_AB R130, R138, R176 ;  /* 0x000000b08a82723e */ /* 0x008fc600000010ff */
[----:B------:R2:W-:Y:S03]  /*bbe0*/  MUFU.EX2 R21, R4 ;  /* 0x0000000400157308 */ /* 0x0005e60000000800 */
[C---:B------:R-:W-:Y:S01]  /*bbf0*/  HMMA.16816.F32.BF16 R32, R8.reuse, R34, R96 ;  /* 0x000000220820723c */ /* 0x040fe20000041860 */
[----:B------:R-:W-:Y:S07]  /*bc00*/  LDSM.16.MT88.4 R96, [R215+0xb800] ;  /* 0x00b80000d760783b */ /* 0x000fee0000004200 */
[----:B------:R-:W-:Y:S01]  /*bc10*/  HMMA.16816.F32.BF16 R100, R8, R40, R100 ;  /* 0x000000280864723c */ /* 0x000fe20000041864 */
[----:B--2---:R-:W-:-:S04]  /*bc20*/  FFMA.FTZ R4, R182, c[0x0][0x23c], -R3 ;  /* 0x00008f00b6047a23 */ /* 0x004fc80000010803 */
[----:B------:R2:W3:Y:S02]  /*bc30*/  MUFU.EX2 R23, R4 ;  /* 0x0000000400177308 */ /* 0x0004e40000000800 */
[--C-:B--2---:R-:W-:Y:S01]  /*bc40*/  FFMA.FTZ R4, R180, c[0x0][0x23c], -R3.reuse ;  /* 0x00008f00b4047a23 */ /* 0x104fe20000010803 */
[----:B---3--:R-:W-:Y:S01]  /*bc50*/  F2FP.BF16.PACK_AB R129, R23, R21 ;  /* 0x000000151781723e */ /* 0x008fe200000010ff */
[----:B------:R-:W-:Y:S01]  /*bc60*/  FFMA.FTZ R3, R184, c[0x0][0x23c], -R3 ;  /* 0x00008f00b8037a23 */ /* 0x000fe20000010803 */
[----:B------:R-:W-:-:S03]  /*bc70*/  MOV R184, R158 ;  /* 0x0000009e00b87202 */ /* 0x000fc60000000f00 */
[----:B------:R-:W-:Y:S01]  /*bc80*/  MUFU.EX2 R132, R4 ;  /* 0x0000000400847308 */ /* 0x000fe20000000800 */
[C---:B------:R-:W-:Y:S01]  /*bc90*/  HMMA.16816.F32.BF16 R180, R8.reuse, R142, R64 ;  /* 0x0000008e08b4723c */ /* 0x040fe20000041840 */
[----:B------:R-:W2:Y:S06]  /*bca0*/  LDSM.16.MT88.4 R64, [R217+0xa800] ;  /* 0x00a80000d940783b */ /* 0x000eac0000004200 */
[----:B------:R3:W4:Y:S01]  /*bcb0*/  MUFU.EX2 R22, R3 ;  /* 0x0000000300167308 */ /* 0x0007220000000800 */
[C---:B------:R-:W-:Y:S01]  /*bcc0*/  HMMA.16816.F32.BF16 R140, R8.reuse, R30, R80 ;  /* 0x0000001e088c723c */ /* 0x040fe20000041850 */
[----:B------:R-:W5:Y:S07]  /*bcd0*/  LDSM.16.MT88.4 R80, [R213+0xb800] ;  /* 0x00b80000d550783b */ /* 0x000f6e0000004200 */
[----:B------:R-:W-:Y:S01]  /*bce0*/  HMMA.16816.F32.BF16 R28, R8, R42, R112 ;  /* 0x0000002a081c723c */ /* 0x000fe20000041870 */
[----:B------:R-:W-:Y:S01]  /*bcf0*/  LDSM.16.MT88.4 R112, [R218+0xb800] ;  /* 0x00b80000da70783b */ /* 0x000fe20000004200 */
[----:B---3--:R-:W-:Y:S01]  /*bd00*/  FFMA.FTZ R3, R185, c[0x0][0x23c], -R2 ;  /* 0x00008f00b9037a23 */ /* 0x008fe20000010802 */
[----:B------:R-:W-:-:S04]  /*bd10*/  MOV R185, R159 ;  /* 0x0000009f00b97202 */ /* 0x000fc80000000f00 */
[----:B------:R-:W-:Y:S01]  /*bd20*/  FFMA.FTZ R11, R177, R16, R207 ;  /* 0x00000010b10b7223 */ /* 0x000fe200000100cf */
[----:B------:R-:W3:Y:S01]  /*bd30*/  LDSM.16.MT88.4 R156, [R213+0xa800] ;  /* 0x00a80000d59c783b */ /* 0x000ee20000004200 */
[----:B------:R2:W-:Y:S01]  /*bd40*/  MUFU.EX2 R20, R3 ;  /* 0x0000000300147308 */ /* 0x0005e20000000800 */
[----:B----4-:R-:W-:Y:S01]  /*bd50*/  F2FP.BF16.PACK_AB R131, R22, R132 ;  /* 0x000000841683723e */ /* 0x010fe200000010ff */
[----:B------:R-:W-:Y:S02]  /*bd60*/  FFMA.FTZ R8, R211, R15, R202 ;  /* 0x0000000fd3087223 */ /* 0x000fe400000100ca */
[----:B------:R-:W-:Y:S02]  /*bd70*/  FADD.FTZ R11, R206, R11 ;  /* 0x0000000bce0b7221 */ /* 0x000fe40000010000 */
[----:B------:R-:W-:Y:S02]  /*bd80*/  FADD.FTZ R10, R201, R8 ;  /* 0x00000008c90a7221 */ /* 0x000fe40000010000 */
[----:B-1----:R-:W-:Y:S01]  /*bd90*/  HMMA.16816.F32.BF16 R36, R128, R48, R36 ;  /* 0x000000308024723c */ /* 0x002fe20000041824 */
[----:B--2---:R-:W-:Y:S01]  /*bda0*/  FFMA.FTZ R3, R186, c[0x0][0x23c], -R2 ;  /* 0x00008f00ba037a23 */ /* 0x004fe20000010802 */
[----:B------:R-:W-:-:S06]  /*bdb0*/  MOV R186, R5 ;  /* 0x0000000500ba7202 */ /* 0x000fcc0000000f00 */
[C---:B------:R-:W-:Y:S01]  /*bdc0*/  HMMA.16816.F32.BF16 R52, R128.reuse, R64, R52 ;  /* 0x000000408034723c */ /* 0x040fe20000041834 */
[----:B------:R1:W2:Y:S07]  /*bdd0*/  MUFU.EX2 R19, R3 ;  /* 0x0000000300137308 */ /* 0x0002ae0000000800 */
[C---:B-----5:R-:W-:Y:S08]  /*bde0*/  HMMA.16816.F32.BF16 R68, R128.reuse, R80, R68 ;  /* 0x000000508044723c */ /* 0x060ff00000041844 */
[----:B------:R-:W-:Y:S01]  /*bdf0*/  HMMA.16816.F32.BF16 R84, R128, R96, R84 ;  /* 0x000000608054723c */ /* 0x000fe20000041854 */
[--C-:B-1----:R-:W-:Y:S01]  /*be00*/  FFMA.FTZ R3, R188, c[0x0][0x23c], -R2.reuse ;  /* 0x00008f00bc037a23 */ /* 0x102fe20000010802 */
[----:B--2---:R-:W-:Y:S01]  /*be10*/  F2FP.BF16.PACK_AB R124, R19, R20 ;  /* 0x00000014137c723e */ /* 0x004fe200000010ff */
[----:B------:R-:W-:-:S02]  /*be20*/  FFMA.FTZ R2, R189, c[0x0][0x23c], -R2 ;  /* 0x00008f00bd027a23 */ /* 0x000fc40000010802 */
[----:B------:R-:W-:Y:S03]  /*be30*/  MUFU.EX2 R18, R3 ;  /* 0x0000000300127308 */ /* 0x000fe60000000800 */
[C---:B---3--:R-:W-:Y:S01]  /*be40*/  HMMA.16816.F32.BF16 R144, R128.reuse, R156, R172 ;  /* 0x0000009c8090723c */ /* 0x048fe200000418ac */
[----:B------:R-:W1:Y:S04]  /*be50*/  LDSM.16.MT88.4 R172, [R215+0xa800] ;  /* 0x00a80000d7ac783b */ /* 0x000e680000004200 */
[----:B------:R2:W3:Y:S03]  /*be60*/  MUFU.EX2 R17, R2 ;  /* 0x0000000200117308 */ /* 0x0004e60000000800 */
[----:B------:R-:W-:Y:S01]  /*be70*/  HMMA.16816.F32.BF16 R100, R128, R112, R100 ;  /* 0x000000708064723c */ /* 0x000fe20000041864 */
[----:B--2---:R-:W-:Y:S01]  /*be80*/  FFMA.FTZ R2, R187, c[0x0][0x23c], -R0 ;  /* 0x00008f00bb027a23 */ /* 0x004fe20000010800 */
[----:B------:R-:W-:-:S02]  /*be90*/  MOV R187, R6 ;  /* 0x0000000600bb7202 */ /* 0x000fc40000000f00 */
[----:B------:R-:W2:Y:S01]  /*bea0*/  LDSM.16.MT88.4 R4, [R217+0xb800] ;  /* 0x00b80000d904783b */ /* 0x000ea20000004200 */
[----:B------:R4:W-:Y:S01]  /*beb0*/  MUFU.EX2 R12, R2 ;  /* 0x00000002000c7308 */ /* 0x0009e20000000800 */
[----:B---3--:R-:W-:Y:S02]  /*bec0*/  F2FP.BF16.PACK_AB R126, R17, R18 ;  /* 0x00000012117e723e */ /* 0x008fe400000010ff */
[----:B-1----:R-:W-:Y:S01]  /*bed0*/  HMMA.16816.F32.BF16 R160, R128, R172, R160 ;  /* 0x000000ac80a0723c */ /* 0x002fe200000418a0 */
[----:B----4-:R-:W-:-:S04]  /*bee0*/  FFMA.FTZ R2, R190, c[0x0][0x23c], -R0 ;  /* 0x00008f00be027a23 */ /* 0x010fc80000010800 */
        /* <DEDUP_REMOVED lines=121> */
[----:B------:R-:W-:Y:S04]  /*c680*/  LDSM.16.M88.4 R140, [R221+0x8800] ;  /* 0x00880000dd8c783b */ /* 0x000fe80000000200 */
[----:B------:R-:W-:Y:S04]  /*c690*/  LDSM.16.M88.4 R176, [R221+0x8000] ;  /* 0x00800000ddb0783b */ /* 0x000fe80000000200 */
[----:B------:R-:W0:Y:S01]  /*c6a0*/  LDGDEPBAR ;  /* 0x00000000000079af */ /* 0x000e220000000000 */
[----:B--2---:R-:W-:Y:S08]  /*c6b0*/  HMMA.16816.F32.BF16 R200, R8, R24, RZ ;  /* 0x0000001808c8723c */ /* 0x004ff000000418ff */
[C---:B---3--:R-:W-:Y:S08]  /*c6c0*/  HMMA.16816.F32.BF16 R184, R4.reuse, R20, RZ ;  /* 0x0000001404b8723c */ /* 0x048ff000000418ff */
[C---:B------:R-:W-:Y:S08]  /*c6d0*/  HMMA.16816.F32.BF16 R196, R4.reuse, R24, RZ ;  /* 0x0000001804c4723c */ /* 0x040ff000000418ff */
[-C--:B------:R-:W-:Y:S08]  /*c6e0*/  HMMA.16816.F32.BF16 R192, R4, R26.reuse, RZ ;  /* 0x0000001a04c0723c */ /* 0x080ff000000418ff */
[----:B------:R-:W-:Y:S08]  /*c6f0*/  HMMA.16816.F32.BF16 R188, R8, R26, RZ ;  /* 0x0000001a08bc723c */ /* 0x000ff000000418ff */
        /* <DEDUP_REMOVED lines=8> */
[-C--:B------:R-:W-:Y:S01]  /*c780*/  HMMA.16816.F32.BF16 R196, R12, R34.reuse, R180 ;  /* 0x000000220cc4723c */ /* 0x080fe200000418b4 */
[----:B------:R-:W-:Y:S07]  /*c790*/  LDSM.16.M88.4 R12, [R220+0x2000] ;  /* 0x00200000dc0c783b */ /* 0x000fee0000000200 */
[C---:B----4-:R-:W-:Y:S01]  /*c7a0*/  HMMA.16816.F32.BF16 R184, R16.reuse, R34, R20 ;  /* 0x0000002210b8723c */ /* 0x050fe20000041814 */
[----:B------:R-:W4:Y:S07]  /*c7b0*/  LDSM.16.M88.4 R20, [R219+0x800] ;  /* 0x00080000db14783b */ /* 0x000f2e0000000200 */
[C---:B------:R-:W-:Y:S08]  /*c7c0*/  HMMA.16816.F32.BF16 R200, R16.reuse, R28, R200 ;  /* 0x0000001c10c8723c */ /* 0x040ff000000418c8 */
        /* <DEDUP_REMOVED lines=13> */
[----:B------:R-:W-:Y:S04]  /*c8a0*/  LDSM.16.M88.4 R140, [R212+0x9800] ;  /* 0x00980000d48c783b */ /* 0x000fe80000000200 */
[----:B------:R-:W-:Y:S03]  /*c8b0*/  LDSM.16.M88.4 R8, [R214+0x4000] ;  /* 0x00400000d608783b */ /* 0x000fe60000000200 */
[C---:B----4-:R-:W-:Y:S01]  /*c8c0*/  HMMA.16816.F32.BF16 R204, R12.reuse, R20, R28 ;  /* 0x000000140ccc723c */ /* 0x050fe2000004181c */
[----:B------:R-:W2:Y:S07]  /*c8d0*/  LDSM.16.M88.4 R28, [R212+0x9000] ;  /* 0x00900000d41c783b */ /* 0x000eae0000000200 */
[C---:B-----5:R-:W-:Y:S08]  /*c8e0*/  HMMA.16816.F32.BF16 R236, R12.reuse, R24, R180 ;  /* 0x000000180cec723c */ /* 0x060ff000000418b4 */
[C---:B------:R-:W-:Y:S08]  /*c8f0*/  HMMA.16816.F32.BF16 R208, R12.reuse, R26, R32 ;  /* 0x0000001a0cd0723c */ /* 0x040ff00000041820 */
[----:B------:R-:W-:Y:S08]  /*c900*/  HMMA.16816.F32.BF16 R180, R12, R22, R188 ;  /* 0x000000160cb4723c */ /* 0x000ff000000418bc */
[C---:B-1----:R-:W-:Y:S08]  /*c910*/  HMMA.16816.F32.BF16 R184, R16.reuse, R26, R192 ;  /* 0x0000001a10b8723c */ /* 0x042ff000000418c0 */
[C---:B------:R-:W-:Y:S01]  /*c920*/  HMMA.16816.F32.BF16 R32, R16.reuse, R24, R200 ;  /* 0x000000181020723c */ /* 0x040fe200000418c8 */
[----:B------:R-:W-:Y:S07]  /*c930*/  LDSM.16.M88.4 R24, [R216+0x4000] ;  /* 0x00400000d818783b */ /* 0x000fee0000000200 */
[C---:B------:R-:W-:Y:S08]  /*c940*/  HMMA.16816.F32.BF16 R12, R16.reuse, R20, R196 ;  /* 0x00000014100c723c */ /* 0x040ff000000418c4 */
[----:B------:R-:W-:Y:S01]  /*c950*/  HMMA.16816.F32.BF16 R192, R16, R22, R176 ;  /* 0x0000001610c0723c */ /* 0x000fe200000418b0 */
[----:B------:R-:W-:Y:S04]  /*c960*/  LDSM.16.M88.4 R20, [R216+0x6000] ;  /* 0x00600000d814783b */ /* 0x000fe80000000200 */
[----:B------:R-:W1:Y:S03]  /*c970*/  LDSM.16.M88.4 R176, [R225] ;  /* 0x00000000e1b0783b */ /* 0x000e660000000200 */
[C---:B--2---:R-:W-:Y:S01]  /*c980*/  HMMA.16816.F32.BF16 R188, R4.reuse, R28, R236 ;  /* 0x0000001c04bc723c */ /* 0x044fe200000418ec */
[----:B------:R-:W-:Y:S07]  /*c990*/  LDSM.16.M88.4 R16, [R222+0x4000] ;  /* 0x00400000de10783b */ /* 0x000fee0000000200 */
[C---:B------:R-:W-:Y:S08]  /*c9a0*/  HMMA.16816.F32.BF16 R200, R4.reuse, R140, R204 ;  /* 0x0000008c04c8723c */ /* 0x040ff000000418cc */
[C---:B------:R-:W-:Y:S08]  /*c9b0*/  HMMA.16816.F32.BF16 R208, R4.reuse, R30, R208 ;  /* 0x0000001e04d0723c */ /* 0x040ff000000418d0 */
[----:B------:R-:W-:Y:S08]  /*c9c0*/  HMMA.16816.F32.BF16 R204, R4, R142, R180 ;  /* 0x0000008e04cc723c */ /* 0x000ff000000418b4 */
[C---:B------:R-:W-:Y:S01]  /*c9d0*/  HMMA.16816.F32.BF16 R4, R8.reuse, R28, R32 ;  /* 0x0000001c0804723c */ /* 0x040fe20000041820 */
[----:B------:R-:W-:Y:S07]  /*c9e0*/  LDSM.16.M88.4 R32, [R221+0x9000] ;  /* 0x00900000dd20783b */ /* 0x000fee0000000200 */
[C---:B------:R-:W-:Y:S01]  /*c9f0*/  HMMA.16816.F32.BF16 R196, R8.reuse, R140, R12 ;  /* 0x0000008c08c4723c */ /* 0x040fe2000004180c */
[----:B------:R-:W2:Y:S07]  /*ca00*/  LDSM.16.M88.4 R12, [R222+0x6000] ;  /* 0x00600000de0c783b */ /* 0x000eae0000000200 */
[----:B------:R-:W-:Y:S08]  /*ca10*/  HMMA.16816.F32.BF16 R184, R8, R30, R184 ;  /* 0x0000001e08b8723c */ /* 0x000ff000000418b8 */
[-C--:B-1----:R-:W-:Y:S08]  /*ca20*/  HMMA.16816.F32.BF16 R28, R20, R176.reuse, R188 ;  /* 0x000000b0141c723c */ /* 0x082ff000000418bc */
[----:B------:R-:W-:Y:S08]  /*ca30*/  HMMA.16816.F32.BF16 R4, R24, R176, R4 ;  /* 0x000000b01804723c */ /* 0x000ff00000041804 */
[----:B------:R-:W-:Y:S01]  /*ca40*/  HMMA.16816.F32.BF16 R192, R8, R142, R192 ;  /* 0x0000008e08c0723c */ /* 0x000fe200000418c0 */
[----:B------:R-:W-:Y:S04]  /*ca50*/  LDSM.16.M88.4 R140, [R219+0x1000] ;  /* 0x00100000db8c783b */ /* 0x000fe80000000200 */
[----:B------:R-:W1:Y:S03]  /*ca60*/  LDSM.16.M88.4 R8, [R220+0x4000] ;  /* 0x00400000dc08783b */ /* 0x000e660000000200 */
[----:B------:R-:W-:Y:S08]  /*ca70*/  HMMA.16816.F32.BF16 R184, R24, R178, R184 ;  /* 0x000000b218b8723c */ /* 0x000ff000000418b8 */
[-C--:B--2---:R-:W-:Y:S01]  /*ca80*/  HMMA.16816.F32.BF16 R188, R12, R32.reuse, R28 ;  /* 0x000000200cbc723c */ /* 0x084fe2000004181c */
[----:B------:R-:W2:Y:S07]  /*ca90*/  LDSM.16.M88.4 R28, [R224] ;  /* 0x00000000e01c783b */ /* 0x000eae0000000200 */
[----:B------:R-:W-:Y:S01]  /*caa0*/  HMMA.16816.F32.BF16 R180, R16, R32, R4 ;  /* 0x0000002010b4723c */ /* 0x000fe20000041804 */
[----:B------:R-:W3:Y:S07]  /*cab0*/  LDSM.16.M88.4 R4, [R220+0x6000] ;  /* 0x00600000dc04783b */ /* 0x000eee0000000200 */
[----:B------:R-:W-:Y:S11]  /*cac0*/  HMMA.16816.F32.BF16 R176, R20, R178, R208 ;  /* 0x000000b214b0723c */ /* 0x000ff600000418d0 */
[----:B------:R-:W-:Y:S05]  /*cad0*/  @!UPT UIADD3 URZ, URZ, URZ, URZ ;  /* 0x0000003f3f3ff290 */ /* 0x000fea000fffe03f */
[----:B-1----:R-:W-:Y:S08]  /*cae0*/  HMMA.16816.F32.BF16 R180, R8, R140, R180 ;  /* 0x0000008c08b4723c */ /* 0x002ff000000418b4 */
[C---:B--2---:R-:W-:Y:S08]  /*caf0*/  HMMA.16816.F32.BF16 R200, R20.reuse, R28, R200 ;  /* 0x0000001c14c8723c */ /* 0x044ff000000418c8 */
        /* <DEDUP_REMOVED lines=36> */
[----:B------:R-:W2:Y:S01]  /*cd40*/  MUFU.TANH R132, R132 ;  /* 0x0000008400847308 */ /* 0x000ea20000002400 */
[----:B------:R-:W-:Y:S02]  /*cd50*/  FMUL.FTZ R141, R143, c[0x0][0x2ec] ;  /* 0x0000bb008f8d7a20 */ /* 0x000fe40000410000 */
[----:B-----5:R-:W-:Y:S05]  /*cd60*/  HMMA.16816.F32.BF16 R32, R8, R20, R180 ;  /* 0x000000140820723c */ /* 0x020fea00000418b4 */
[----:B------:R-:W2:Y:S03]  /*cd70*/  MUFU.TANH R133, R133 ;  /* 0x0000008500857308 */ /* 0x000ea60000002400 */
[C---:B-1----:R-:W-:Y:S05]  /*cd80*/  HMMA.16816.F32.BF16 R28, R12.reuse, R24, R200 ;  /* 0x000000180c1c723c */ /* 0x042fea00000418c8 */
[----:B------:R1:W1:Y:S03]  /*cd90*/  MUFU.TANH R184, R178 ;  /* 0x000000b200b87308 */ /* 0x0002660000002400 */
[----:B------:R-:W-:Y:S05]  /*cda0*/  HMMA.16816.F32.BF16 R12, R12, R26, R204 ;  /* 0x0000001a0c0c723c */ /* 0x000fea00000418cc */
[----:B------:R-:W1:Y:S03]  /*cdb0*/  MUFU.TANH R138, R138 ;  /* 0x0000008a008a7308 */ /* 0x000e660000002400 */
[----:B------:R-:W-:Y:S01]  /*cdc0*/  HMMA.16816.F32.BF16 R8, R8, R22, R16 ;  /* 0x000000160808723c */ /* 0x000fe20000041810 */
[----:B------:R-:W-:-:S04]  /*cdd0*/  FMUL.FTZ R25, R35, c[0x0][0x2ec] ;  /* 0x0000bb0023197a20 */ /* 0x000fc80000410000 */
[----:B------:R-:W1:Y:S03]  /*cde0*/  MUFU.TANH R139, R139 ;  /* 0x0000008b008b7308 */ /* 0x000e660000002400 */
[C---:B------:R-:W-:Y:S05]  /*cdf0*/  HMMA.16816.F32.BF16 R28, R4.reuse, R20, R28 ;  /* 0x00000014041c723c */ /* 0x040fea000004181c */
[----:B------:R-:W1:Y:S02]  /*ce00*/  MUFU.TANH R140, R140 ;  /* 0x0000008c008c7308 */ /* 0x000e640000002400 */
[----:B------:R-:W-:Y:S01]  /*ce10*/  FMUL.FTZ R21, R32, c[0x0][0x2ec] ;  /* 0x0000bb0020157a20 */ /* 0x000fe20000410000 */
[----:B------:R-:W-:Y:S01]  /*ce20*/  HMMA.16816.F32.BF16 R4, R4, R22, R12 ;  /* 0x000000160404723c */ /* 0x000fe2000004180c */
[----:B------:R-:W-:-:S02]  /*ce30*/  FMUL.FTZ R20, R33, c[0x0][0x2ec] ;  /* 0x0000bb0021147a20 */ /* 0x000fc40000410000 */
[----:B------:R-:W-:Y:S02]  /*ce40*/  FMUL.FTZ R32, R34, c[0x0][0x2ec] ;  /* 0x0000bb0022207a20 */ /* 0x000fe40000410000 */
[----:B------:R-:W1:Y:S03]  /*ce50*/  MUFU.TANH R142, R142 ;  /* 0x0000008e008e7308 */ /* 0x000e660000002400 */
        /* <DEDUP_REMOVED lines=14> */
[----:B------:R-:W-:-:S07]  /*cf40*/  FMUL.FTZ R7, R7, c[0x0][0x2ec] ;  /* 0x0000bb0007077a20 */ /* 0x000fce0000410000 */
        /* <DEDUP_REMOVED lines=62> */
.L_x_2154:
[----:B------:R-:W-:Y:S05]  /*d330*/  BSYNC B0 ;  /* 0x0000000000007941 */ /* 0x000fea0003800000 */
.L_x_2153:
[----:B------:R-:W0:Y:S02]  /*d340*/  LDGDEPBAR ;  /* 0x00000000000079af */ /* 0x000e240000000000 */
.L_x_2152:
[----:B--234-:R-:W2:Y:S01]  /*d350*/  S2R R2, SR_TID.X ;  /* 0x0000000000027919 */ /* 0x01cea20000002100 */
[----:B------:R-:W-:Y:S02]  /*d360*/  MOV R0, UR21 ;  /* 0x0000001500007c02 */ /* 0x000fe40008000f00 */
[----:B--2---:R-:W-:-:S04]  /*d370*/  SHF.L.U32 R2, R2, 0x1, RZ ;  /* 0x0000000102027819 */ /* 0x004fc800000006ff */
[----:B------:R-:W-:-:S04]  /*d380*/  LOP3.LUT R2, R2, 0x6, RZ, 0xc0, !PT ;  /* 0x0000000602027812 */ /* 0x000fc800078ec0ff */
[----:B------:R-:W-:-:S04]  /*d390*/  LEA R0, R0, R2, 0x5 ;  /* 0x0000000200007211 */ /* 0x000fc800078e28ff */
[CC--:B------:R-:W-:Y:S02]  /*d3a0*/  ISETP.GE.AND P4, PT, R0.reuse, R235.reuse, PT ;  /* 0x000000eb0000720c */ /* 0x0c0fe40003f86270 */
[C---:B-1----:R-:W-:Y:S02]  /*d3b0*/  IADD3 R8, R0.reuse, 0x1, RZ ;  /* 0x0000000100087810 */ /* 0x042fe40007ffe0ff */
[----:B------:R-:W-:Y:S02]  /*d3c0*/  IADD3 R7, R0, 0x8, RZ ;  /* 0x0000000800077810 */ /* 0x000fe40007ffe0ff */
[----:B------:R-:W-:Y:S02]  /*d3d0*/  ISETP.GE.AND P1, PT, R8, R235, PT ;  /* 0x000000eb0800720c */ /* 0x000fe40003f26270 */
[C---:B------:R-:W-:Y:S02]  /*d3e0*/  ISETP.LT.OR P4, PT, R0.reuse, R231, P4 ;  /* 0x000000e70000720c */ /* 0x040fe40002781670 */
[----:B------:R-:W-:-:S02]  /*d3f0*/  IADD3 R6, R0, 0x9, RZ ;  /* 0x0000000900067810 */ /* 0x000fc40007ffe0ff */
[C---:B------:R-:W-:Y:S02]  /*d400*/  ISETP.GE.AND P5, PT, R7.reuse, R235, PT ;  /* 0x000000eb0700720c */ /* 0x040fe40003fa6270 */
        /* <DEDUP_REMOVED lines=34> */
[----:B------:R-:W-:-:S02]  /*d630*/  ISETP.GE.AND P4, PT, R8, R234, PT ;  /* 0x000000ea0800720c */ /* 0x000fc40003f86270 */
[----:B------:R-:W-:Y:S01]  /*d640*/  FSEL R12, R190, -INF , !P6 ;  /* 0xff800000be0c7808 */ /* 0x000fe20007000000 */
[----:B------:R-:W1:Y:S01]  /*d650*/  SHFL.BFLY PT, R11, R9, 0x2, 0x1f ;  /* 0x0c401f00090b7f89 */ /* 0x000e6200000e0000 */
[C---:B------:R-:W-:Y:S02]  /*d660*/  ISETP.GE.AND P6, PT, R5.reuse, R234, PT ;  /* 0x000000ea0500720c */ /* 0x040fe40003fc6270 */
[-C--:B------:R-:W-:Y:S02]  /*d670*/  ISETP.LT.OR P4, PT, R8, R230.reuse, P4 ;  /* 0x000000e60800720c */ /* 0x080fe40002781670 */
[----:B------:R-:W-:Y:S02]  /*d680*/  ISETP.LT.OR P6, PT, R5, R230, P6 ;  /* 0x000000e60500720c */ /* 0x000fe400037c1670 */
[----:B------:R-:W-:Y:S02]  /*d690*/  FSEL R21, R187, -INF , !P4 ;  /* 0xff800000bb157808 */ /* 0x000fe40006000000 */
[----:B------:R-:W-:-:S02]  /*d6a0*/  ISETP.GE.AND P4, PT, R4, R234, PT ;  /* 0x000000ea0400720c */ /* 0x000fc40003f86270 */
[----:B------:R-:W-:Y:S02]  /*d6b0*/  FSEL R180, R32, -INF , !P6 ;  /* 0xff80000020b47808 */ /* 0x000fe40007000000 */
[-C--:B------:R-:W-:Y:S01]  /*d6c0*/  ISETP.GE.AND P6, PT, R3, R234.reuse, PT ;  /* 0x000000ea0300720c */ /* 0x080fe20003fc6270 */
[----:B------:R-:W-:Y:S01]  /*d6d0*/  LDSM.16.MT88.4 R32, [R215+0xb000] ;  /* 0x00b00000d720783b */ /* 0x000fe20000004200 */
        /* <DEDUP_REMOVED lines=11> */
[----:B------:R-:W-:Y:S02]  /*d790*/  ISETP.GE.AND P5, PT, R6, R234, PT ;  /* 0x000000ea0600720c */ /* 0x000fe40003fa6270 */
[-C--:B------:R-:W-:Y:S02]  /*d7a0*/  ISETP.LT.OR P6, PT, R8, R229.reuse, P6 ;  /* 0x000000e50800720c */ /* 0x080fe400037c1670 */
[----:B------:R-:W-:Y:S02]  /*d7b0*/  ISETP.LT.OR P1, PT, R0, R229, P1 ;  /* 0x000000e50000720c */ /* 0x000fe40000f21670 */
[----:B------:R-:W-:Y:S02]  /*d7c0*/  FSEL R183, R17, -INF , !P4 ;  /* 0xff80000011b77808 */ /* 0x000fe40006000000 */
[----:B------:R-:W-:-:S02]  /*d7d0*/  ISETP.GE.AND P4, PT, R7, R233, PT ;  /* 0x000000e90700720c */ /* 0x000fc40003f86270 */
[----:B------:R-:W-:Y:S02]  /*d7e0*/  ISETP.LT.OR P5, PT, R6, R230, P5 ;  /* 0x000000e60600720c */ /* 0x000fe40002fa1670 */
[----:B-1----:R-:W-:Y:S02]  /*d7f0*/  FMNMX.FTZ R9, R9, R11, !PT ;  /* 0x0000000b09097209 */ /* 0x002fe40007810000 */
[----:B------:R-:W-:Y:S02]  /*d800*/  FSEL R18, R189, -INF , !P6 ;  /* 0xff800000bd127808 */ /* 0x000fe40007000000 */
[----:B------:R-:W-:Y:S02]  /*d810*/  FSEL R11, R188, -INF , !P1 ;  /* 0xff800000bc0b7808 */ /* 0x000fe40004800000 */
[-C--:B------:R-:W-:Y:S02]  /*d820*/  ISETP.GE.AND P6, PT, R5, R233.reuse, PT ;  /* 0x000000e90500720c */ /* 0x080fe40003fc6270 */
[----:B------:R-:W-:-:S02]  /*d830*/  ISETP.GE.AND P1, PT, R6, R233, PT ;  /* 0x000000e90600720c */ /* 0x000fc40003f26270 */
[-C--:B------:R-:W-:Y:S02]  /*d840*/  ISETP.LT.OR P4, PT, R7, R229.reuse, P4 ;  /* 0x000000e50700720c */ /* 0x080fe40002781670 */
[----:B------:R-:W-:Y:S02]  /*d850*/  FSEL R22, R138, -INF , !P5 ;  /* 0xff8000008a167808 */ /* 0x000fe40006800000 */
[----:B------:R-:W-:Y:S02]  /*d860*/  ISETP.GE.AND P5, PT, R0, R232, PT ;  /* 0x000000e80000720c */ /* 0x000fe40003fa6270 */
[-C--:B------:R-:W-:Y:S02]  /*d870*/  ISETP.LT.OR P6, PT, R5, R229.reuse, P6 ;  /* 0x000000e50500720c */ /* 0x080fe400037c1670 */
[----:B------:R-:W-:Y:S02]  /*d880*/  ISETP.LT.OR P1, PT, R6, R229, P1 ;  /* 0x000000e50600720c */ /* 0x000fe40000f21670 */
[----:B------:R-:W-:-:S02]  /*d890*/  FSEL R17, R139, -INF , !P4 ;  /* 0xff8000008b117808 */ /* 0x000fc40006000000 */
[-C--:B------:R-:W-:Y:S02]  /*d8a0*/  ISETP.GE.AND P4, PT, R4, R233.reuse, PT ;  /* 0x000000e90400720c */ /* 0x080fe40003f86270 */
[----:B------:R-:W-:Y:S02]  /*d8b0*/  ISETP.LT.OR P5, PT, R0, R228, P5 ;  /* 0x000000e40000720c */ /* 0x000fe40002fa1670 */
[----:B------:R-:W-:Y:S02]  /*d8c0*/  FSEL R184, R27, -INF , !P6 ;  /* 0xff8000001bb87808 */ /* 0x000fe40007000000 */
[----:B------:R-:W-:Y:S02]  /*d8d0*/  FMNMX.FTZ R0, R135, R12, !PT ;  /* 0x0000000c87007209 */ /* 0x000fe40007810000 */
[----:B------:R-:W-:Y:S02]  /*d8e0*/  FSEL R19, R140, -INF , !P1 ;  /* 0xff8000008c137808 */ /* 0x000fe40004800000 */
[----:B------:R-:W-:-:S02]  /*d8f0*/  ISETP.GE.AND P6, PT, R2, R233, PT ;  /* 0x000000e90200720c */ /* 0x000fc40003fc6270 */
[----:B------:R-:W-:Y:S02]  /*d900*/  ISETP.GE.AND P1, PT, R3, R233, PT ;  /* 0x000000e90300720c */ /* 0x000fe40003f26270 */
[----:B------:R-:W-:Y:S02]  /*d910*/  ISETP.LT.OR P4, PT, R4, R229, P4 ;  /* 0x000000e50400720c */ /* 0x000fe40002781670 */
[----:B------:R-:W-:Y:S02]  /*d920*/  FMNMX.FTZ R13, R134, R11, !PT ;  /* 0x0000000b860d7209 */ /* 0x000fe40007810000 */
[----:B------:R-:W-:Y:S02]  /*d930*/  FMNMX.FTZ R0, R21, R0, !PT ;  /* 0x0000000015007209 */ /* 0x000fe40007810000 */
[-C--:B------:R-:W-:Y:S02]  /*d940*/  ISETP.LT.OR P6, PT, R2, R229.reuse, P6 ;  /* 0x000000e50200720c */ /* 0x080fe400037c1670 */
[----:B------:R-:W-:-:S02]  /*d950*/  ISETP.LT.OR P1, PT, R3, R229, P1 ;  /* 0x000000e50300720c */ /* 0x000fc40000f21670 */
[----:B------:R-:W-:Y:S02]  /*d960*/  FSEL R185, R26, -INF , !P4 ;  /* 0xff8000001ab97808 */ /* 0x000fe40006000000 */
[----:B------:R-:W-:Y:S02]  /*d970*/  ISETP.GE.AND P4, PT, R8, R232, PT ;  /* 0x000000e80800720c */ /* 0x000fe40003f86270 */
[----:B------:R-:W-:Y:S02]  /*d980*/  FMNMX.FTZ R13, R18, R13, !PT ;  /* 0x0000000d120d7209 */ /* 0x000fe40007810000 */
[----:B------:R-:W-:Y:S02]  /*d990*/  FMNMX.FTZ R0, R20, R0, !PT ;  /* 0x0000000014007209 */ /* 0x000fe40007810000 */
[----:B------:R-:W-:Y:S02]  /*d9a0*/  FSEL R188, R24, -INF , !P6 ;  /* 0xff80000018bc7808 */ /* 0x000fe40007000000 */
[----:B------:R-:W-:Y:S01]  /*d9b0*/  FSEL R187, R23, -INF , !P1 ;  /* 0xff80000017bb7808 */ /* 0x000fe20004800000 */
[----:B------:R-:W1:Y:S01]  /*d9c0*/  SHFL.BFLY PT, R24, R9, 0x1, 0x1f ;  /* 0x0c201f0009187f89 */ /* 0x000e6200000e0000 */
        /* <DEDUP_REMOVED lines=8> */
[----:B------:R-:W-:Y:S02]  /*da50*/  FMNMX.FTZ R7, R19, R8, !PT ;  /* 0x0000000813077209 */ /* 0x000fe40007810000 */
[----:B------:R-:W-:Y:S02]  /*da60*/  ISETP.GE.AND P5, PT, R5, R232, PT ;  /* 0x000000e80500720c */ /* 0x000fe40003fa6270 */
[----:B------:R-:W-:Y:S02]  /*da70*/  FMNMX.FTZ R0, R180, R0, !PT ;  /* 0x00000000b4007209 */ /* 0x000fe40007810000 */
[----:B------:R-:W-:Y:S02]  /*da80*/  FSEL R13, R191, -INF , !P4 ;  /* 0xff800000bf0d7808 */ /* 0x000fe40006000000 */
[----:B------:R-:W-:-:S02]  /*da90*/  FMNMX.FTZ R7, R184, R7, !PT ;  /* 0x00000007b8077209 */ /* 0x000fc40007810000 */
[C---:B------:R-:W-:Y:S02]  /*daa0*/  ISETP.GE.AND P4, PT, R4.reuse, R232, PT ;  /* 0x000000e80400720c */ /* 0x040fe40003f86270 */
[----:B------:R-:W-:Y:S02]  /*dab0*/  ISETP.LT.OR P5, PT, R5, R228, P5 ;  /* 0x000000e40500720c */ /* 0x000fe40002fa1670 */
[----:B------:R-:W-:Y:S02]  /*dac0*/  FMNMX.FTZ R0, R181, R0, !PT ;  /* 0x00000000b5007209 */ /* 0x000fe40007810000 */
[----:B------:R-:W-:Y:S02]  /*dad0*/  FMNMX.FTZ R5, R137, R6, !PT ;  /* 0x0000000689057209 */ /* 0x000fe40007810000 */
[----:B------:R-:W-:Y:S02]  /*dae0*/  FMNMX.FTZ R7, R185, R7, !PT ;  /* 0x00000007b9077209 */ /* 0x000fe40007810000 */
[----:B------:R-:W-:-:S02]  /*daf0*/  ISETP.LT.OR P4, PT, R4, R228, P4 ;  /* 0x000000e40400720c */ /* 0x000fc40002781670 */
[----:B------:R-:W-:Y:S02]  /*db00*/  FMNMX.FTZ R0, R179, R0, !PT ;  /* 0x00000000b3007209 */ /* 0x000fe40007810000 */
[----:B------:R-:W-:Y:S02]  /*db10*/  FSEL R8, R142, -INF , !P1 ;  /* 0xff8000008e087808 */ /* 0x000fe40004800000 */
[----:B------:R-:W-:Y:S02]  /*db20*/  FMNMX.FTZ R4, R13, R5, !PT ;  /* 0x000000050d047209 */ /* 0x000fe40007810000 */
[----:B------:R-:W-:Y:S02]  /*db30*/  FMNMX.FTZ R5, R187, R7, !PT ;  /* 0x00000007bb057209 */ /* 0x000fe40007810000 */
[----:B------:R-:W-:Y:S02]  /*db40*/  ISETP.GE.AND P1, PT, R3, R232, PT ;  /* 0x000000e80300720c */ /* 0x000fe40003f26270 */
[----:B------:R-:W-:-:S02]  /*db50*/  FMNMX.FTZ R0, R183, R0, !PT ;  /* 0x00000000b7007209 */ /* 0x000fc40007810000 */
[----:B------:R-:W-:Y:S02]  /*db60*/  FSEL R7, R141, -INF , !P6 ;  /* 0xff8000008d077808 */ /* 0x000fe40007000000 */
[----:B------:R-:W-:Y:S01]  /*db70*/  FMNMX.FTZ R4, R8, R4, !PT ;  /* 0x0000000408047209 */ /* 0x000fe20007810000 */
[----:B------:R-:W2:Y:S01]  /*db80*/  SHFL.BFLY PT, R23, R0, 0x2, 0x1f ;  /* 0x0c401f0000177f89 */ /* 0x000ea200000e0000 */
[----:B------:R-:W-:Y:S02]  /*db90*/  ISETP.LT.OR P1, PT, R3, R228, P1 ;  /* 0x000000e40300720c */ /* 0x000fe40000f21670 */
[----:B------:R-:W-:Y:S01]  /*dba0*/  FSEL R186, R30, -INF , !P5 ;  /* 0xff8000001eba7808 */ /* 0x000fe20006800000 */
[----:B------:R-:W-:Y:S01]  /*dbb0*/  LDSM.16.MT88.4 R140, [R215+0xa000] ;  /* 0x00a00000d78c783b */ /* 0x000fe20000004200 */
[----:B------:R-:W-:Y:S02]  /*dbc0*/  FMNMX.FTZ R3, R7, R4, !PT ;  /* 0x0000000407037209 */ /* 0x000fe40007810000 */
[----:B------:R-:W-:-:S02]  /*dbd0*/  ISETP.GE.AND P5, PT, R2, R232, PT ;  /* 0x000000e80200720c */ /* 0x000fc40003fa6270 */
[----:B------:R-:W-:Y:S02]  /*dbe0*/  FSEL R189, R31, -INF , !P4 ;  /* 0xff8000001fbd7808 */ /* 0x000fe40006000000 */
[----:B------:R-:W-:Y:S02]  /*dbf0*/  FMNMX.FTZ R3, R186, R3, !PT ;  /* 0x00000003ba037209 */ /* 0x000fe40007810000 */
[----:B------:R-:W-:Y:S02]  /*dc00*/  ISETP.LT.OR P4, PT, R2, R228, P5 ;  /* 0x000000e40200720c */ /* 0x000fe40002f81670 */
[----:B------:R-:W-:Y:S02]  /*dc10*/  FSEL R191, R28, -INF , !P1 ;  /* 0xff8000001cbf7808 */ /* 0x000fe40004800000 */
[----:B------:R-:W-:Y:S02]  /*dc20*/  FMNMX.FTZ R2, R189, R3, !PT ;  /* 0x00000003bd027209 */ /* 0x000fe40007810000 */
[----:B------:R-:W-:-:S02]  /*dc30*/  FSEL R190, R29, -INF , !P4 ;  /* 0xff8000001dbe7808 */ /* 0x000fc40006000000 */
[----:B------:R-:W-:Y:S01]  /*dc40*/  FMNMX.FTZ R2, R191, R2, !PT ;  /* 0x00000002bf027209 */ /* 0x000fe20007810000 */
[----:B------:R-:W-:Y:S01]  /*dc50*/  LDSM.16.MT88.4 R28, [R213+0xb000] ;  /* 0x00b00000d51c783b */ /* 0x000fe20000004200 */
[----:B-1----:R-:W-:Y:S02]  /*dc60*/  FMNMX.FTZ R239, R9, R24, !PT ;  /* 0x0000001809ef7209 */ /* 0x002fe40007810000 */
[----:B------:R-:W-:Y:S02]  /*dc70*/  FMNMX.FTZ R4, R190, R2, !PT ;  /* 0x00000002be047209 */ /* 0x000fe40007810000 */
[----:B------:R-:W-:Y:S01]  /*dc80*/  FMNMX.FTZ R5, R188, R5, !PT ;  /* 0x00000005bc057209 */ /* 0x000fe20007810000 */
[C---:B------:R-:W-:Y:S01]  /*dc90*/  FMUL.FTZ R3, R239.reuse, c[0x0][0x23c] ;  /* 0x00008f00ef037a20 */ /* 0x040fe20000410000 */
[----:B--2---:R-:W-:Y:S01]  /*dca0*/  FMNMX.FTZ R0, R0, R23, !PT ;  /* 0x0000001700007209 */ /* 0x004fe20007810000 */
[----:B------:R-:W1:Y:S01]  /*dcb0*/  SHFL.BFLY PT, R9, R4, 0x2, 0x1f ;  /* 0x0c401f0004097f89 */ /* 0x000e6200000e0000 */
[----:B------:R-:W-:-:S03]  /*dcc0*/  FSETP.NEU.FTZ.AND P6, PT, R239, -INF , PT ;  /* 0xff800000ef00780b */ /* 0x000fc60003fdd000 */
[----:B------:R-:W2:Y:S01]  /*dcd0*/  SHFL.BFLY PT, R23, R5, 0x2, 0x1f ;  /* 0x0c401f0005177f89 */ /* 0x000ea200000e0000 */
[----:B------:R-:W-:-:S03]  /*dce0*/  FSEL R3, R3, RZ, P6 ;  /* 0x000000ff03037208 */ /* 0x000fc60003000000 */
[----:B------:R-:W3:Y:S02]  /*dcf0*/  SHFL.BFLY PT, R24, R0, 0x1, 0x1f ;  /* 0x0c201f0000187f89 */ /* 0x000ee400000e0000 */
[--C-:B------:R-:W-:Y:S02]  /*dd00*/  FFMA.FTZ R10, R10, c[0x0][0x23c], -R3.reuse ;  /* 0x00008f000a0a7a23 */ /* 0x100fe40000010803 */
[--C-:B------:R-:W-:Y:S02]  /*dd10*/  FFMA.FTZ R15, R15, c[0x0][0x23c], -R3.reuse ;  /* 0x00008f000f0f7a23 */ /* 0x100fe40000010803 */
[----:B------:R4:W-:Y:S01]  /*dd20*/  MUFU.EX2 R206, R10 ;  /* 0x0000000a00ce7308 */ /* 0x0009e20000000800 */
[--C-:B------:R-:W-:Y:S02]  /*dd30*/  FFMA.FTZ R16, R16, c[0x0][0x23c], -R3.reuse ;  /* 0x00008f0010107a23 */ /* 0x100fe40000010803 */
[----:B------:R-:W-:-:S05]  /*dd40*/  FFMA.FTZ R14, R14, c[0x0][0x23c], -R3 ;  /* 0x00008f000e0e7a23 */ /* 0x000fca0000010803 */
[----:B------:R-:W-:Y:S01]  /*dd50*/  MUFU.EX2 R204, R15 ;  /* 0x0000000f00cc7308 */ /* 0x000fe20000000800 */
[----:B-1----:R-:W-:Y:S02]  /*dd60*/  FMNMX.FTZ R4, R4, R9, !PT ;  /* 0x0000000904047209 */ /* 0x002fe40007810000 */
[----:B--2---:R-:W-:-:S03]  /*dd70*/  FMNMX.FTZ R5, R5, R23, !PT ;  /* 0x0000001705057209 */ /* 0x004fc60007810000 */
[----:B------:R-:W1:Y:S02]  /*dd80*/  SHFL.BFLY PT, R9, R4, 0x1, 0x1f ;  /* 0x0c201f0004097f89 */ /* 0x000e6400000e0000 */
[----:B------:R-:W-:Y:S01]  /*dd90*/  MUFU.EX2 R205, R16 ;  /* 0x0000001000cd7308 */ /* 0x000fe20000000800 */
[----:B---3--:R-:W-:Y:S01]  /*dda0*/  FMNMX.FTZ R238, R0, R24, !PT ;  /* 0x0000001800ee7209 */ /* 0x008fe20007810000 */
[----:B----4-:R-:W2:Y:S03]  /*ddb0*/  SHFL.BFLY PT, R10, R5, 0x1, 0x1f ;  /* 0x0c201f00050a7f89 */ /* 0x010ea600000e0000 */
[C---:B------:R-:W-:Y:S01]  /*ddc0*/  FSETP.NEU.FTZ.AND P5, PT, R238.reuse, -INF , PT ;  /* 0xff800000ee00780b */ /* 0x040fe20003fbd000 */
[----:B------:R-:W-:Y:S02]  /*ddd0*/  FMUL.FTZ R2, R238, c[0x0][0x23c] ;  /* 0x00008f00ee027a20 */ /* 0x000fe40000410000 */
[----:B------:R-:W3:Y:S01]  /*dde0*/  MUFU.EX2 R207, R14 ;  /* 0x0000000e00cf7308 */ /* 0x000ee20000000800 */
[----:B------:R-:W-:Y:S02]  /*ddf0*/  LDSM.16.MT88.4 R24, [R217+0xb000] ;  /* 0x00b00000d918783b */ /* 0x000fe40000004200 */
[----:B------:R-:W-:-:S05]  /*de00*/  FSEL R2, R2, RZ, P5 ;  /* 0x000000ff02027208 */ /* 0x000fca0002800000 */
[--C-:B------:R-:W-:Y:S02]  /*de10*/  FFMA.FTZ R12, R12, c[0x0][0x23c], -R2.reuse ;  /* 0x00008f000c0c7a23 */ /* 0x100fe40000010802 */
[--C-:B------:R-:W-:Y:S02]  /*de20*/  FFMA.FTZ R21, R21, c[0x0][0x23c], -R2.reuse ;  /* 0x00008f0015157a23 */ /* 0x100fe40000010802 */
[----:B------:R4:W-:Y:S01]  /*de30*/  MUFU.EX2 R201, R12 ;  /* 0x0000000c00c97308 */ /* 0x0009e20000000800 */
[--C-:B------:R-:W-:Y:S01]  /*de40*/  FFMA.FTZ R20, R20, c[0x0][0x23c], -R2.reuse ;  /* 0x00008f0014147a23 */ /* 0x100fe20000010802 */
[----:B-1----:R-:W-:Y:S01]  /*de50*/  FMNMX.FTZ R236, R4, R9, !PT ;  /* 0x0000000904ec7209 */ /* 0x002fe20007810000 */
[----:B------:R-:W-:Y:S01]  /*de60*/  FFMA.FTZ R22, R22, c[0x0][0x23c], -R2 ;  /* 0x00008f0016167a23 */ /* 0x000fe20000010802 */
[----:B------:R-:W-:Y:S02]  /*de70*/  FSEL R4, R239, RZ, P6 ;  /* 0x000000ffef047208 */ /* 0x000fe40003000000 */
[----:B--2---:R-:W-:-:S02]  /*de80*/  FMNMX.FTZ R237, R5, R10, !PT ;  /* 0x0000000a05ed7209 */ /* 0x004fc40007810000 */
[----:B------:R-:W-:Y:S01]  /*de90*/  FSETP.NEU.FTZ.AND P1, PT, R236, -INF , PT ;  /* 0xff800000ec00780b */ /* 0x000fe20003f3d000 */
[----:B------:R-:W-:Y:S01]  /*dea0*/  FADD.FTZ R5, R136, -R4 ;  /* 0x8000000488057221 */ /* 0x000fe20000010000 */
[----:B------:R-:W-:Y:S01]  /*deb0*/  FSEL R4, R238, RZ, P5 ;  /* 0x000000ffee047208 */ /* 0x000fe20002800000 */
[C---:B------:R-:W-:Y:S01]  /*dec0*/  FMUL.FTZ R0, R237.reuse, c[0x0][0x23c] ;  /* 0x00008f00ed007a20 */ /* 0x040fe20000410000 */
[----:B------:R-:W-:Y:S01]  /*ded0*/  FSETP.NEU.FTZ.AND P4, PT, R237, -INF , PT ;  /* 0xff800000ed00780b */ /* 0x000fe20003f9d000 */
[----:B------:R-:W-:Y:S01]  /*dee0*/  FMUL.FTZ R5, R5, c[0x0][0x23c] ;  /* 0x00008f0005057a20 */ /* 0x000fe20000410000 */
[----:B------:R-:W1:Y:S01]  /*def0*/  MUFU.EX2 R200, R21 ;  /* 0x0000001500c87308 */ /* 0x000e620000000800 */
[----:B------:R-:W-:Y:S01]  /*df00*/  FADD.FTZ R4, R135, -R4 ;  /* 0x8000000487047221 */ /* 0x000fe20000010000 */
[----:B------:R-:W-:Y:S01]  /*df10*/  FSEL R0, R0, RZ, P4 ;  /* 0x000000ff00007208 */ /* 0x000fe20002000000 */
[----:B----4-:R-:W-:Y:S01]  /*df20*/  FMUL.FTZ R12, R236, c[0x0][0x23c] ;  /* 0x00008f00ec0c7a20 */ /* 0x010fe20000410000 */
[----:B---3--:R-:W-:Y:S01]  /*df30*/  F2FP.BF16.PACK_AB R10, R207, R204 ;  /* 0x000000cccf0a723e */ /* 0x008fe200000010ff */
[----:B------:R-:W-:Y:S01]  /*df40*/  FMUL.FTZ R15, R4, c[0x0][0x23c] ;  /* 0x00008f00040f7a20 */ /* 0x000fe20000410000 */
[----:B------:R-:W-:Y:S01]  /*df50*/  FSEL R4, R236, RZ, P1 ;  /* 0x000000ffec047208 */ /* 0x000fe20000800000 */
[--C-:B------:R-:W-:Y:S01]  /*df60*/  FFMA.FTZ R11, R11, c[0x0][0x23c], -R0.reuse ;  /* 0x00008f000b0b7a23 */ /* 0x100fe20000010800 */
[----:B------:R-:W-:Y:S01]  /*df70*/  FSEL R12, R12, RZ, P1 ;  /* 0x000000ff0c0c7208 */ /* 0x000fe20000800000 */
[----:B------:R-:W2:Y:S01]  /*df80*/  MUFU.EX2 R16, R5 ;  /* 0x0000000500107308 */ /* 0x000ea20000000800 */
[----:B------:R-:W-:-:S02]  /*df90*/  FFMA.FTZ R18, R18, c[0x0][0x23c], -R0 ;  /* 0x00008f0012127a23 */ /* 0x000fc40000010800 */
[----:B------:R-:W-:Y:S02]  /*dfa0*/  FADD.FTZ R4, R137, -R4 ;  /* 0x8000000489047221 */ /* 0x000fe40000010000 */
[--C-:B------:R-:W-:Y:S01]  /*dfb0*/  FFMA.FTZ R6, R6, c[0x0][0x23c], -R12.reuse ;  /* 0x00008f0006067a23 */ /* 0x100fe2000001080c */
[----:B------:R-:W3:Y:S01]  /*dfc0*/  LDSM.16.MT88.4 R136, [R218+0xa000] ;  /* 0x00a00000da88783b */ /* 0x000ee20000004200 */
[----:B------:R-:W-:Y:S01]  /*dfd0*/  FFMA.FTZ R13, R13, c[0x0][0x23c], -R12 ;  /* 0x00008f000d0d7a23 */ /* 0x000fe2000001080c */
[----:B------:R-:W-:Y:S01]  /*dfe0*/  MUFU.EX2 R197, R11 ;  /* 0x0000000b00c57308 */ /* 0x000fe20000000800 */
[--C-:B------:R-:W-:Y:S01]  /*dff0*/  FFMA.FTZ R17, R17, c[0x0][0x23c], -R0.reuse ;  /* 0x00008f0011117a23 */ /* 0x100fe20000010800 */
[----:B-1----:R-:W-:Y:S01]  /*e000*/  F2FP.BF16.PACK_AB R9, R200, R201 ;  /* 0x000000c9c809723e */ /* 0x002fe200000010ff */
[----:B------:R-:W-:Y:S02]  /*e010*/  FFMA.FTZ R19, R19, c[0x0][0x23c], -R0 ;  /* 0x00008f0013137a23 */ /* 0x000fe40000010800 */
[----:B------:R-:W-:-:S02]  /*e020*/  FFMA.FTZ R8, R8, c[0x0][0x23c], -R12 ;  /* 0x00008f0008087a23 */ /* 0x000fc4000001080c */
[----:B------:R-:W-:Y:S01]  /*e030*/  FFMA.FTZ R7, R7, c[0x0][0x23c], -R12 ;  /* 0x00008f0007077a23 */ /* 0x000fe2000001080c */
[----:B------:R1:W-:Y:S01]  /*e040*/  MUFU.EX2 R192, R6 ;  /* 0x0000000600c07308 */ /* 0x0003e20000000800 */
[----:B------:R-:W-:Y:S02]  /*e050*/  FMUL.FTZ R4, R4, c[0x0][0x23c] ;  /* 0x00008f0004047a20 */ /* 0x000fe40000410000 */
[-C--:B--2---:R-:W-:Y:S02]  /*e060*/  FMUL.FTZ R36, R36, R16.reuse ;  /* 0x0000001024247220 */ /* 0x084fe40000410000 */
[-C--:B------:R-:W-:Y:S02]  /*e070*/  FMUL.FTZ R37, R37, R16.reuse ;  /* 0x0000001025257220 */ /* 0x080fe40000410000 */
[-C--:B------:R-:W-:Y:S01]  /*e080*/  FMUL.FTZ R48, R48, R16.reuse ;  /* 0x0000001030307220 */ /* 0x080fe20000410000 */
[----:B------:R-:W-:Y:S01]  /*e090*/  MUFU.EX2 R193, R13 ;  /* 0x0000000d00c17308 */ /* 0x000fe20000000800 */
[----:B------:R-:W-:-:S02]  /*e0a0*/  FMUL.FTZ R49, R49, R16 ;  /* 0x0000001031317220 */ /* 0x000fc40000410000 */
[-C--:B------:R-:W-:Y:S02]  /*e0b0*/  FMUL.FTZ R144, R144, R16.reuse ;  /* 0x0000001090907220 */ /* 0x080fe40000410000 */
[-C--:B------:R-:W-:Y:S02]  /*e0c0*/  FMUL.FTZ R145, R145, R16.reuse ;  /* 0x0000001091917220 */ /* 0x080fe40000410000 */
[-C--:B------:R-:W-:Y:S01]  /*e0d0*/  FMUL.FTZ R156, R156, R16.reuse ;  /* 0x000000109c9c7220 */ /* 0x080fe20000410000 */
[----:B-1----:R-:W-:Y:S01]  /*e0e0*/  FSEL R6, R237, RZ, P4 ;  /* 0x000000ffed067208 */ /* 0x002fe20002000000 */
[----:B------:R-:W-:Y:S01]  /*e0f0*/  MUFU.EX2 R196, R18 ;  /* 0x0000001200c47308 */ /* 0x000fe20000000800 */
[-C--:B------:R-:W-:Y:S02]  /*e100*/  FMUL.FTZ R157, R157, R16.reuse ;  /* 0x000000109d9d7220 */ /* 0x080fe40000410000 */
[----:B------:R-:W-:Y:S02]  /*e110*/  FMUL.FTZ R52, R52, R16 ;  /* 0x0000001034347220 */ /* 0x000fe40000410000 */
[----:B------:R-:W-:-:S02]  /*e120*/  FADD.FTZ R5, R134, -R6 ;  /* 0x8000000686057221 */ /* 0x000fc40000010000 */
[----:B------:R-:W1:Y:S01]  /*e130*/  LDSM.16.MT88.4 R132, [R217+0xa000] ;  /* 0x00a00000d984783b */ /* 0x000e620000004200 */
[----:B------:R-:W-:Y:S01]  /*e140*/  MUFU.EX2 R198, R17 ;  /* 0x0000001100c67308 */ /* 0x000fe20000000800 */
[----:B------:R-:W-:Y:S02]  /*e150*/  FMUL.FTZ R5, R5, c[0x0][0x23c] ;  /* 0x00008f0005057a20 */ /* 0x000fe40000410000 */
        /* <DEDUP_REMOVED lines=13> */
[----:B------:R-:W5:Y:S01]  /*e230*/  MUFU.EX2 R194, R7 ;  /* 0x0000000700c27308 */ /* 0x000f620000000800 */
[----:B--2---:R-:W-:Y:S01]  /*e240*/  F2FP.BF16.PACK_AB R6, R199, R198 ;  /* 0x000000c6c706723e */ /* 0x004fe200000010ff */
[-C--:B------:R-:W-:Y:S02]  /*e250*/  FMUL.FTZ R64, R64, R16.reuse ;  /* 0x0000001040407220 */ /* 0x080fe40000410000 */
[-C--:B------:R-:W-:Y:S02]  /*e260*/  FMUL.FTZ R65, R65, R16.reuse ;  /* 0x0000001041417220 */ /* 0x080fe40000410000 */
[----:B------:R-:W-:Y:S02]  /*e270*/  FMUL.FTZ R96, R96, R16 ;  /* 0x0000001060607220 */ /* 0x000fe40000410000 */
[----:B------:R2:W1:Y:S01]  /*e280*/  MUFU.EX2 R14, R5 ;  /* 0x00000005000e7308 */ /* 0x0004620000000800 */
[----:B----4-:R-:W-:Y:S01]  /*e290*/  F2FP.BF16.PACK_AB R8, R205, R206 ;  /* 0x000000cecd08723e */ /* 0x010fe200000010ff */
[----:B------:R-:W-:-:S02]  /*e2a0*/  FMUL.FTZ R97, R97, R16 ;  /* 0x0000001061617220 */ /* 0x000fc40000410000 */
[-C--:B------:R-:W-:Y:S02]  /*e2b0*/  FMUL.FTZ R112, R112, R16.reuse ;  /* 0x0000001070707220 */ /* 0x080fe40000410000 */
[-C--:B------:R-:W-:Y:S02]  /*e2c0*/  FMUL.FTZ R113, R113, R16.reuse ;  /* 0x0000001071717220 */ /* 0x080fe40000410000 */
[----:B------:R4:W3:Y:S01]  /*e2d0*/  MUFU.EX2 R13, R4 ;  /* 0x00000004000d7308 */ /* 0x0008e20000000800 */
[----:B-----5:R-:W-:Y:S01]  /*e2e0*/  F2FP.BF16.PACK_AB R7, R194, R195 ;  /* 0x000000c3c207723e */ /* 0x020fe200000010ff */
[-C--:B------:R-:W-:Y:S02]  /*e2f0*/  FMUL.FTZ R116, R116, R16.reuse ;  /* 0x0000001074747220 */ /* 0x080fe40000410000 */
[-C--:B------:R-:W-:Y:S02]  /*e300*/  FMUL.FTZ R117, R117, R16.reuse ;  /* 0x0000001075757220 */ /* 0x080fe40000410000 */
[----:B------:R-:W-:Y:S01]  /*e310*/  FMUL.FTZ R100, R100, R16 ;  /* 0x0000001064647220 */ /* 0x000fe20000410000 */
[----:B--2---:R-:W-:Y:S01]  /*e320*/  F2FP.BF16.PACK_AB R5, R193, R192 ;  /* 0x000000c0c105723e */ /* 0x004fe200000010ff */
[-C--:B-1----:R-:W-:Y:S01]  /*e330*/  FMUL.FTZ R40, R40, R14.reuse ;  /* 0x0000000e28287220 */ /* 0x082fe20000410000 */
[----:B------:R-:W-:Y:S01]  /*e340*/  MUFU.EX2 R202, R20 ;  /* 0x0000001400ca7308 */ /* 0x000fe20000000800 */
[----:B------:R-:W-:-:S02]  /*e350*/  FMUL.FTZ R41, R41, R14 ;  /* 0x0000000e29297220 */ /* 0x000fc40000410000 */
[-C--:B------:R-:W-:Y:S02]  /*e360*/  FMUL.FTZ R148, R148, R14.reuse ;  /* 0x0000000e94947220 */ /* 0x080fe40000410000 */
[----:B------:R-:W-:Y:S01]  /*e370*/  FMUL.FTZ R149, R149, R14 ;  /* 0x0000000e95957220 */ /* 0x000fe20000410000 */
[----:B----4-:R-:W-:Y:S01]  /*e380*/  F2FP.BF16.PACK_AB R4, R196, R197 ;  /* 0x000000c5c404723e */ /* 0x010fe200000010ff */
[-C--:B---3--:R-:W-:Y:S01]  /*e390*/  FMUL.FTZ R42, R42, R13.reuse ;  /* 0x0000000d2a2a7220 */ /* 0x088fe20000410000 */
[----:B------:R1:W2:Y:S01]  /*e3a0*/  MUFU.EX2 R203, R22 ;  /* 0x0000001600cb7308 */ /* 0x0002a20000000800 */
[-C--:B------:R-:W-:Y:S02]  /*e3b0*/  FMUL.FTZ R43, R43, R13.reuse ;  /* 0x0000000d2b2b7220 */ /* 0x080fe40000410000 */
[-C--:B------:R-:W-:Y:S02]  /*e3c0*/  FMUL.FTZ R150, R150, R13.reuse ;  /* 0x0000000d96967220 */ /* 0x080fe40000410000 */
[----:B------:R-:W-:-:S02]  /*e3d0*/  FMUL.FTZ R151, R151, R13 ;  /* 0x0000000d97977220 */ /* 0x000fc40000410000 */
[-C--:B------:R-:W-:Y:S01]  /*e3e0*/  FMUL.FTZ R152, R152, R14.reuse ;  /* 0x0000000e98987220 */ /* 0x080fe20000410000 */
[----:B------:R-:W-:Y:S01]  /*e3f0*/  HMMA.16816.F32.BF16 R240, R4, R136, R40 ;  /* 0x0000008804f0723c */ /* 0x000fe20000041828 */
[----:B------:R-:W-:Y:S01]  /*e400*/  LDSM.16.MT88.4 R40, [R218+0xb000] ;  /* 0x00b00000da28783b */ /* 0x000fe20000004200 */
[----:B------:R-:W3:Y:S01]  /*e410*/  MUFU.EX2 R15, R15 ;  /* 0x0000000f000f7308 */ /* 0x000ee20000000800 */
[-C--:B------:R-:W-:Y:S02]  /*e420*/  FMUL.FTZ R153, R153, R14.reuse ;  /* 0x0000000e99997220 */ /* 0x080fe40000410000 */
[-C--:B------:R-:W-:Y:S02]  /*e430*/  FMUL.FTZ R154, R154, R13.reuse ;  /* 0x0000000d9a9a7220 */ /* 0x080fe40000410000 */
[----:B------:R-:W-:Y:S01]  /*e440*/  FMUL.FTZ R155, R155, R13 ;  /* 0x0000000d9b9b7220 */ /* 0x000fe20000410000 */
[----:B-1----:R-:W1:Y:S01]  /*e450*/  LDSM.16.MT88.4 R20, [R213+0xa000] ;  /* 0x00a00000d514783b */ /* 0x002e620000004200 */
[----:B------:R-:W-:Y:S01]  /*e460*/  FMUL.FTZ R164, R164, R14 ;  /* 0x0000000ea4a47220 */ /* 0x000fe20000410000 */
[----:B--2---:R-:W-:Y:S01]  /*e470*/  F2FP.BF16.PACK_AB R11, R203, R202 ;  /* 0x000000cacb0b723e */ /* 0x004fe200000010ff */
[----:B------:R-:W-:-:S02]  /*e480*/  FMUL.FTZ R165, R165, R14 ;  /* 0x0000000ea5a57220 */ /* 0x000fc40000410000 */
[-C--:B------:R-:W-:Y:S02]  /*e490*/  FMUL.FTZ R166, R166, R13.reuse ;  /* 0x0000000da6a67220 */ /* 0x080fe40000410000 */
        /* <DEDUP_REMOVED lines=24> */
[----:B------:R-:W-:Y:S02]  /*e620*/  FMUL.FTZ R63, R63, R13 ;  /* 0x0000000d3f3f7220 */ /* 0x000fe40000410000 */
        /* <DEDUP_REMOVED lines=39> */
[-C--:B---3--:R-:W-:Y:S02]  /*e8a0*/  FMUL.FTZ R38, R38, R15.reuse ;  /* 0x0000000f26267220 */ /* 0x088fe40000410000 */
        /* <DEDUP_REMOVED lines=26> */
[-C--:B------:R-:W-:Y:S01]  /*ea50*/  FMUL.FTZ R83, R83, R15.reuse ;  /* 0x0000000f53537220 */ /* 0x080fe20000410000 */
[----:B------:R-:W-:Y:S01]  /*ea60*/  LDSM.16.MT88.4 R48, [R218+0xa800] ;  /* 0x00a80000da30783b */ /* 0x000fe20000004200 */
[----:B------:R-:W-:-:S02]  /*ea70*/  FMUL.FTZ R86, R86, R15 ;  /* 0x0000000f56567220 */ /* 0x000fc40000410000 */
[-C--:B------:R-:W-:Y:S02]  /*ea80*/  FMUL.FTZ R87, R87, R15.reuse ;  /* 0x0000000f57577220 */ /* 0x080fe40000410000 */
[-C--:B------:R-:W-:Y:S01]  /*ea90*/  FMUL.FTZ R66, R66, R15.reuse ;  /* 0x0000000f42427220 */ /* 0x080fe20000410000 */
[C---:B------:R-:W-:Y:S01]  /*eaa0*/  HMMA.16816.F32.BF16 R144, R8.reuse, R20, R144 ;  /* 0x000000140890723c */ /* 0x040fe20000041890 */
[-C--:B------:R-:W-:Y:S02]  /*eab0*/  FMUL.FTZ R67, R67, R15.reuse ;  /* 0x0000000f43437220 */ /* 0x080fe40000410000 */
[----:B-1----:R-:W-:Y:S02]  /*eac0*/  FFMA.FTZ R4, R177, c[0x0][0x23c], -R3 ;  /* 0x00008f00b1047a23 */ /* 0x002fe40000010803 */
[----:B------:R-:W-:Y:S02]  /*ead0*/  FMUL.FTZ R98, R98, R15 ;  /* 0x0000000f62627220 */ /* 0x000fe40000410000 */
[----:B------:R1:W2:Y:S01]  /*eae0*/  MUFU.EX2 R138, R4 ;  /* 0x00000004008a7308 */ /* 0x0002a20000000800 */
[----:B------:R-:W-:Y:S01]  /*eaf0*/  MOV R21, R247 ;  /* 0x000000f700157202 */ /* 0x000fe20000000f00 */
[----:B------:R-:W-:Y:S01]  /*eb00*/  HMMA.16816.F32.BF16 R52, R8, R132, R52 ;  /* 0x000000840834723c */ /* 0x000fe20000041834 */
[----:B------:R-:W-:Y:S01]  /*eb10*/  MOV R20, R241 ;  /* 0x000000f100147202 */ /* 0x000fe20000000f00 */
[----:B------:R-:W-:-:S02]  /*eb20*/  FMUL.FTZ R99, R99, R15 ;  /* 0x0000000f63637220 */ /* 0x000fc40000410000 */
[-C--:B------:R-:W-:Y:S02]  /*eb30*/  FMUL.FTZ R114, R114, R15.reuse ;  /* 0x0000000f72727220 */ /* 0x080fe40000410000 */
[-C--:B------:R-:W-:Y:S02]  /*eb40*/  FMUL.FTZ R115, R115, R15.reuse ;  /* 0x0000000f73737220 */ /* 0x080fe40000410000 */
[----:B------:R-:W-:Y:S01]  /*eb50*/  HMMA.16816.F32.BF16 R244, R8, R22, R156 ;  /* 0x0000001608f4723c */ /* 0x000fe2000004189c */
[----:B------:R-:W-:Y:S01]  /*eb60*/  LDSM.16.MT88.4 R156, [R213+0xa800] ;  /* 0x00a80000d59c783b */ /* 0x000fe20000004200 */
[-C--:B------:R-:W-:Y:S02]  /*eb70*/  FMUL.FTZ R118, R118, R15.reuse ;  /* 0x0000000f76767220 */ /* 0x080fe40000410000 */
[----:B------:R-:W-:Y:S02]  /*eb80*/  FMUL.FTZ R119, R119, R15 ;  /* 0x0000000f77777220 */ /* 0x000fe40000410000 */
[----:B-1----:R-:W-:-:S02]  /*eb90*/  FFMA.FTZ R4, R176, c[0x0][0x23c], -R3 ;  /* 0x00008f00b0047a23 */ /* 0x002fc40000010803 */
[----:B------:R-:W-:Y:S01]  /*eba0*/  FFMA.FTZ R3, R182, c[0x0][0x23c], -R3 ;  /* 0x00008f00b6037a23 */ /* 0x000fe20000010803 */
[----:B------:R-:W-:Y:S01]  /*ebb0*/  MOV R182, R125 ;  /* 0x0000007d00b67202 */ /* 0x000fe20000000f00 */
[----:B------:R1:W-:Y:S01]  /*ebc0*/  MUFU.EX2 R139, R4 ;  /* 0x00000004008b7308 */ /* 0x0003e20000000800 */
[----:B------:R-:W-:Y:S01]  /*ebd0*/  MOV R125, R18 ;  /* 0x00000012007d7202 */ /* 0x000fe20000000f00 */
[C---:B------:R-:W-:Y:S01]  /*ebe0*/  HMMA.16816.F32.BF16 R160, R8.reuse, R140, R160 ;  /* 0x0000008c08a0723c */ /* 0x040fe200000418a0 */
[-C--:B------:R-:W-:Y:S02]  /*ebf0*/  FMUL.FTZ R101, R101, R16.reuse ;  /* 0x0000001065657220 */ /* 0x080fe40000410000 */
[-C--:B------:R-:W-:Y:S02]  /*ec00*/  FMUL.FTZ R102, R102, R15.reuse ;  /* 0x0000000f66667220 */ /* 0x080fe40000410000 */
[----:B------:R-:W-:Y:S01]  /*ec10*/  FMUL.FTZ R103, R103, R15 ;  /* 0x0000000f67677220 */ /* 0x000fe20000410000 */
[----:B------:R3:W-:Y:S01]  /*ec20*/  MUFU.EX2 R137, R3 ;  /* 0x0000000300897308 */ /* 0x0007e20000000800 */
[-C--:B------:R-:W-:Y:S01]  /*ec30*/  FMUL.FTZ R128, R128, R16.reuse ;  /* 0x0000001080807220 */ /* 0x080fe20000410000 */
[----:B------:R-:W-:Y:S01]  /*ec40*/  HMMA.16816.F32.BF16 R240, R8, R142, R172 ;  /* 0x0000008e08f0723c */ /* 0x000fe200000418ac */
[----:B------:R-:W-:Y:S01]  /*ec50*/  LDSM.16.MT88.4 R172, [R215+0xa800] ;  /* 0x00a80000d7ac783b */ /* 0x000fe20000004200 */
[----:B------:R-:W-:-:S02]  /*ec60*/  FMUL.FTZ R129, R129, R16 ;  /* 0x0000001081817220 */ /* 0x000fc40000410000 */
[-C--:B------:R-:W-:Y:S01]  /*ec70*/  FMUL.FTZ R130, R130, R15.reuse ;  /* 0x0000000f82827220 */ /* 0x080fe20000410000 */
[----:B-1----:R-:W1:Y:S01]  /*ec80*/  LDSM.16.MT88.4 R4, [R217+0xb800] ;  /* 0x00b80000d904783b */ /* 0x002e620000004200 */
[----:B------:R-:W-:Y:S02]  /*ec90*/  FMUL.FTZ R131, R131, R15 ;  /* 0x0000000f83837220 */ /* 0x000fe40000410000 */
[----:B------:R-:W-:Y:S01]  /*eca0*/  HMMA.16816.F32.BF16 R68, R8, R28, R68 ;  /* 0x0000001c0844723c */ /* 0x000fe20000041844 */
[----:B---3--:R-:W-:Y:S01]  /*ecb0*/  FFMA.FTZ R3, R180, c[0x0][0x23c], -R2 ;  /* 0x00008f00b4037a23 */ /* 0x008fe20000010802 */
[----:B------:R-:W-:-:S06]  /*ecc0*/  MOV R180, R126 ;  /* 0x0000007e00b47202 */ /* 0x000fcc0000000f00 */
[C---:B------:R-:W-:Y:S01]  /*ecd0*/  HMMA.16816.F32.BF16 R140, R8.reuse, R30, R80 ;  /* 0x0000001e088c723c */ /* 0x040fe20000041850 */
[----:B------:R-:W-:Y:S01]  /*ece0*/  MOV R126, R20 ;  /* 0x00000014007e7202 */ /* 0x000fe20000000f00 */
[----:B------:R3:W-:Y:S01]  /*ecf0*/  MUFU.EX2 R22, R3 ;  /* 0x0000000300167308 */ /* 0x0007e20000000800 */
[----:B------:R-:W-:Y:S05]  /*ed00*/  LDSM.16.MT88.4 R80, [R213+0xb800] ;  /* 0x00b80000d550783b */ /* 0x000fea0000004200 */
[C---:B------:R-:W-:Y:S08]  /*ed10*/  HMMA.16816.F32.BF16 R84, R8.reuse, R32, R84 ;  /* 0x000000200854723c */ /* 0x040ff00000041854 */
[----:B------:R-:W-:Y:S01]  /*ed20*/  HMMA.16816.F32.BF16 R32, R8, R34, R96 ;  /* 0x000000220820723c */ /* 0x000fe20000041860 */
[----:B------:R-:W-:Y:S01]  /*ed30*/  LDSM.16.MT88.4 R96, [R215+0xb800] ;  /* 0x00b80000d760783b */ /* 0x000fe20000004200 */
[----:B---3--:R-:W-:Y:S01]  /*ed40*/  FFMA.FTZ R3, R181, c[0x0][0x23c], -R2 ;  /* 0x00008f00b5037a23 */ /* 0x008fe20000010802 */
[----:B------:R-:W-:-:S02]  /*ed50*/  MOV R181, R127 ;  /* 0x0000007f00b57202 */ /* 0x000fc40000000f00 */
[----:B------:R-:W-:Y:S01]  /*ed60*/  MOV R127, R19 ;  /* 0x00000013007f7202 */ /* 0x000fe20000000f00 */
[----:B------:R3:W4:Y:S02]  /*ed70*/  MUFU.EX2 R132, R3 ;  /* 0x0000000300847308 */ /* 0x0007240000000800 */
[C---:B------:R-:W-:Y:S01]  /*ed80*/  HMMA.16816.F32.BF16 R28, R8.reuse, R42, R112 ;  /* 0x0000002a081c723c */ /* 0x040fe20000041870 */
[----:B------:R-:W-:Y:S07]  /*ed90*/  LDSM.16.MT88.4 R112, [R218+0xb800] ;  /* 0x00b80000da70783b */ /* 0x000fee0000004200 */
[----:B------:R-:W-:Y:S01]  /*eda0*/  HMMA.16816.F32.BF16 R116, R8, R24, R116 ;  /* 0x000000180874723c */ /* 0x000fe20000041874 */
[----:B---3--:R-:W-:-:S02]  /*edb0*/  FFMA.FTZ R3, R179, c[0x0][0x23c], -R2 ;  /* 0x00008f00b3037a23 */ /* 0x008fc40000010802 */
[----:B------:R-:W-:Y:S01]  /*edc0*/  FFMA.FTZ R2, R183, c[0x0][0x23c], -R2 ;  /* 0x00008f00b7027a23 */ /* 0x000fe20000010802 */
[----:B------:R-:W-:-:S04]  /*edd0*/  MOV R183, R21 ;  /* 0x0000001500b77202 */ /* 0x000fc80000000f00 */
[C---:B------:R-:W-:Y:S01]  /*ede0*/  HMMA.16816.F32.BF16 R176, R8.reuse, R134, R64 ;  /* 0x0000008608b0723c */ /* 0x040fe20000041840 */
[----:B------:R-:W3:Y:S01]  /*edf0*/  LDSM.16.MT88.4 R64, [R217+0xa800] ;  /* 0x00a80000d940783b */ /* 0x000ee20000004200 */
[----:B------:R5:W-:Y:S05]  /*ee00*/  MUFU.EX2 R23, R2 ;  /* 0x0000000200177308 */ /* 0x000bea0000000800 */
[----:B------:R-:W-:Y:S01]  /*ee10*/  MOV R135, R238 ;  /* 0x000000ee00877202 */ /* 0x000fe20000000f00 */
[C---:B------:R-:W-:Y:S01]  /*ee20*/  HMMA.16816.F32.BF16 R100, R8.reuse, R40, R100 ;  /* 0x000000280864723c */ /* 0x040fe20000041864 */
[----:B------:R-:W-:Y:S01]  /*ee30*/  MOV R134, R237 ;  /* 0x000000ed00867202 */ /* 0x000fe20000000f00 */
[----:B------:R-:W1:Y:S06]  /*ee40*/  MUFU.EX2 R133, R3 ;  /* 0x0000000300857308 */ /* 0x000e6c0000000800 */
[----:B------:R-:W-:Y:S01]  /*ee50*/  HMMA.16816.F32.BF16 R24, R8, R26, R128 ;  /* 0x0000001a0818723c */ /* 0x000fe20000041880 */
[----:B-----5:R-:W-:Y:S01]  /*ee60*/  FFMA.FTZ R2, R184, c[0x0][0x23c], -R0 ;  /* 0x00008f00b8027a23 */ /* 0x020fe20000010800 */
[----:B------:R-:W-:-:S03]  /*ee70*/  MOV R184, R125 ;  /* 0x0000007d00b87202 */ /* 0x000fc60000000f00 */
[----:B------:R5:W-:Y:S02]  /*ee80*/  MUFU.EX2 R21, R2 ;  /* 0x0000000200157308 */ /* 0x000be40000000800 */
[----:B--2---:R-:W-:Y:S01]  /*ee90*/  F2FP.BF16.PACK_AB R128, R138, R136 ;  /* 0x000000888a80723e */ /* 0x004fe200000010ff */
[----:B------:R-:W-:Y:S01]  /*eea0*/  FFMA.FTZ R11, R183, R16, R206 ;  /* 0x00000010b70b7223 */ /* 0x000fe200000100ce */
[----:B----4-:R-:W-:Y:S01]  /*eeb0*/  F2FP.BF16.PACK_AB R129, R132, R22 ;  /* 0x000000168481723e */ /* 0x010fe200000010ff */
[----:B------:R-:W-:Y:S01]  /*eec0*/  FFMA.FTZ R8, R181, R15, R201 ;  /* 0x0000000fb5087223 */ /* 0x000fe200000100c9 */
[----:B------:R-:W-:Y:S01]  /*eed0*/  F2FP.BF16.PACK_AB R130, R137, R139 ;  /* 0x0000008b8982723e */ /* 0x000fe200000010ff */
[----:B------:R-:W-:Y:S01]  /*eee0*/  FADD.FTZ R11, R205, R11 ;  /* 0x0000000bcd0b7221 */ /* 0x000fe20000010000 */
[----:B-1----:R-:W-:Y:S01]  /*eef0*/  F2FP.BF16.PACK_AB R131, R23, R133 ;  /* 0x000000851783723e */ /* 0x002fe200000010ff */
[----:B------:R-:W-:-:S06]  /*ef00*/  FADD.FTZ R10, R200, R8 ;  /* 0x00000008c80a7221 */ /* 0x000fcc0000010000 */
[----:B------:R-:W-:Y:S01]  /*ef10*/  HMMA.16816.F32.BF16 R116, R128, R4, R116 ;  /* 0x000000048074723c */ /* 0x000fe20000041874 */
[----:B-----5:R-:W-:Y:S01]  /*ef20*/  FFMA.FTZ R2, R185, c[0x0][0x23c], -R0 ;  /* 0x00008f00b9027a23 */ /* 0x020fe20000010800 */
[----:B------:R-:W-:-:S03]  /*ef30*/  MOV R185, R126 ;  /* 0x0000007e00b97202 */ /* 0x000fc60000000f00 */
[----:B------:R1:W2:Y:S03]  /*ef40*/  MUFU.EX2 R20, R2 ;  /* 0x0000000200147308 */ /* 0x0002a60000000800 */
[C---:B------:R-:W-:Y:S08]  /*ef50*/  HMMA.16816.F32.BF16 R144, R128.reuse, R156, R144 ;  /* 0x0000009c8090723c */ /* 0x040ff00000041890 */
[C---:B------:R-:W-:Y:S01]  /*ef60*/  HMMA.16816.F32.BF16 R160, R128.reuse, R172, R160 ;  /* 0x000000ac80a0723c */ /* 0x040fe200000418a0 */
[--C-:B-1----:R-:W-:Y:S01]  /*ef70*/  FFMA.FTZ R2, R187, c[0x0][0x23c], -R0.reuse ;  /* 0x00008f00bb027a23 */ /* 0x102fe20000010800 */
[----:B------:R-:W-:Y:S01]  /*ef80*/  MOV R187, R17 ;  /* 0x0000001100bb7202 */ /* 0x000fe20000000f00 */
[----:B------:R-:W-:Y:S01]  /*ef90*/  FFMA.FTZ R0, R188, c[0x0][0x23c], -R0 ;  /* 0x00008f00bc007a23 */ /* 0x000fe20000010800 */
[----:B--2---:R-:W-:Y:S01]  /*efa0*/  F2FP.BF16.PACK_AB R124, R20, R21 ;  /* 0x00000015147c723e */ /* 0x004fe200000010ff */
[----:B------:R1:W-:Y:S03]  /*efb0*/  MUFU.EX2 R19, R2 ;  /* 0x0000000200137308 */ /* 0x0003e60000000800 */
[C---:B------:R-:W-:Y:S05]  /*efc0*/  HMMA.16816.F32.BF16 R36, R128.reuse, R48, R36 ;  /* 0x000000308024723c */ /* 0x040fea0000041824 */
[----:B------:R2:W4:Y:S03]  /*efd0*/  MUFU.EX2 R18, R0 ;  /* 0x0000000000127308 */ /* 0x0005260000000800 */
[----:B---3--:R-:W-:Y:S01]  /*efe0*/  HMMA.16816.F32.BF16 R52, R128, R64, R52 ;  /* 0x000000408034723c */ /* 0x008fe20000041834 */
[----:B-1----:R-:W-:-:S07]  /*eff0*/  FFMA.FTZ R2, R190, c[0x0][0x23c], -R12 ;  /* 0x00008f00be027a23 */ /* 0x002fce000001080c */
[----:B------:R-:W-:Y:S01]  /*f000*/  HMMA.16816.F32.BF16 R68, R128, R80, R68 ;  /* 0x000000508044723c */ /* 0x000fe20000041844 */
[----:B------:R-:W-:Y:S01]  /*f010*/  MUFU.EX2 R2, R2 ;  /* 0x0000000200027308 */ /* 0x000fe20000000800 */
[----:B--2---:R-:W-:Y:S01]  /*f020*/  FFMA.FTZ R0, R186, c[0x0][0x23c], -R12 ;  /* 0x00008f00ba007a23 */ /* 0x004fe2000001080c */
[----:B------:R-:W-:-:S05]  /*f030*/  MOV R186, R127 ;  /* 0x0000007f00ba7202 */ /* 0x000fca0000000f00 */
[C---:B------:R-:W-:Y:S01]  /*f040*/  HMMA.16816.F32.BF16 R84, R128.reuse, R96, R84 ;  /* 0x000000608054723c */ /* 0x040fe20000041854 */
[----:B----4-:R-:W-:Y:S01]  /*f050*/  F2FP.BF16.PACK_AB R126, R18, R19 ;  /* 0x00000013127e723e */ /* 0x010fe200000010ff */
[----:B------:R1:W-:Y:S06]  /*f060*/  MUFU.EX2 R17, R0 ;  /* 0x0000000000117308 */ /* 0x0003ec0000000800 */
[----:B------:R-:W-:Y:S01]  /*f070*/  HMMA.16816.F32.BF16 R100, R128, R112, R100 ;  /* 0x000000708064723c */ /* 0x000fe20000041864 */
[----:B-1----:R-:W-:-:S04]  /*f080*/  FFMA.FTZ R0, R189, c[0x0][0x23c], -R12 ;  /* 0x00008f00bd007a23 */ /* 0x002fc8000001080c */
        /* <DEDUP_REMOVED lines=197> */
[----:B------:R-:W-:Y:S01]  /*fce0*/  FMUL.FTZ R143, R143, c[0x0][0x2ec] ;  /* 0x0000bb008f8f7a20 */ /* 0x000fe20000410000 */
[----:B------:R-:W1:Y:S02]  /*fcf0*/  MUFU.TANH R201, R141 ;  /* 0x0000008d00c97308 */ /* 0x000e640000002400 */
[----:B------:R-:W-:Y:S01]  /*fd00*/  HMMA.16816.F32.BF16 R184, R24, R30, R184 ;  /* 0x0000001e18b8723c */ /* 0x000fe200000418b8 */
[----:B------:R-:W2:Y:S05]  /*fd10*/  LDSM.16.M88.4 R24, [R221+0x9800] ;  /* 0x00980000dd18783b */ /* 0x000eaa0000000200 */
[----:B------:R-:W4:Y:S02]  /*fd20*/  MUFU.TANH R200, R143 ;  /* 0x0000008f00c87308 */ /* 0x000f240000002400 */
[----:B------:R-:W-:Y:S08]  /*fd30*/  HMMA.16816.F32.BF16 R20, R16, R34, R176 ;  /* 0x000000221014723c */ /* 0x000ff000000418b0 */
[----:B---3--:R-:W-:Y:S01]  /*fd40*/  HMMA.16816.F32.BF16 R28, R4, R132, R180 ;  /* 0x00000084041c723c */ /* 0x008fe200000418b4 */
[----:B------:R-:W3:Y:S07]  /*fd50*/  MUFU.TANH R183, R140 ;  /* 0x0000008c00b77308 */ /* 0x000eee0000002400 */
[----:B------:R-:W-:Y:S01]  /*fd60*/  HMMA.16816.F32.BF16 R32, R12, R34, R136 ;  /* 0x000000220c20723c */ /* 0x000fe20000041888 */
[----:B------:R2:W1:Y:S07]  /*fd70*/  MUFU.TANH R182, R142 ;  /* 0x0000008e00b67308 */ /* 0x00046e0000002400 */
[----:B------:R-:W-:Y:S01]  /*fd80*/  HMMA.16816.F32.BF16 R136, R8, R134, R20 ;  /* 0x000000860888723c */ /* 0x000fe20000041814 */
[----:B------:R-:W5:Y:S01]  /*fd90*/  LDSM.16.M88.4 R20, [R219+0x1800] ;  /* 0x00180000db14783b */ /* 0x000f620000000200 */
[----:B------:R-:W-:-:S06]  /*fda0*/  DEPBAR.LE SB0, 0x0 ;  /* 0x000080000000791a */ /* 0x000fcc0000000000 */
[----:B------:R-:W-:Y:S01]  /*fdb0*/  FMUL.FTZ R28, R28, c[0x0][0x2ec] ;  /* 0x0000bb001c1c7a20 */ /* 0x000fe20000410000 */
[----:B--2---:R-:W-:Y:S01]  /*fdc0*/  HMMA.16816.F32.BF16 R140, R16, R24, R188 ;  /* 0x00000018108c723c */ /* 0x004fe200000418bc */
[----:B------:R-:W-:Y:S02]  /*fdd0*/  FMUL.FTZ R29, R29, c[0x0][0x2ec] ;  /* 0x0000bb001d1d7a20 */ /* 0x000fe40000410000 */
[----:B------:R-:W-:Y:S01]  /*fde0*/  FMUL.FTZ R30, R30, c[0x0][0x2ec] ;  /* 0x0000bb001e1e7a20 */ /* 0x000fe20000410000 */
[----:B------:R-:W2:Y:S01]  /*fdf0*/  MUFU.TANH R179, R28 ;  /* 0x0000001c00b37308 */ /* 0x000ea20000002400 */
[----:B------:R-:W-:-:S03]  /*fe00*/  FMUL.FTZ R31, R31, c[0x0][0x2ec] ;  /* 0x0000bb001f1f7a20 */ /* 0x000fc60000410000 */
[----:B------:R-:W-:Y:S04]  /*fe10*/  HMMA.16816.F32.BF16 R16, R16, R26, R184 ;  /* 0x0000001a1010723c */ /* 0x000fe800000418b8 */
[----:B------:R-:W1:Y:S03]  /*fe20*/  MUFU.TANH R181, R29 ;  /* 0x0000001d00b57308 */ /* 0x000e660000002400 */
[----:B------:R-:W-:Y:S01]  /*fe30*/  FMUL.FTZ R137, R137, c[0x0][0x2ec] ;  /* 0x0000bb0089897a20 */ /* 0x000fe20000410000 */
[----:B------:R-:W-:Y:S01]  /*fe40*/  HMMA.16816.F32.BF16 R132, R4, R134, R32 ;  /* 0x000000860484723c */ /* 0x000fe20000041820 */
[----:B------:R-:W-:Y:S02]  /*fe50*/  FMUL.FTZ R136, R136, c[0x0][0x2ec] ;  /* 0x0000bb0088887a20 */ /* 0x000fe40000410000 */
[----:B------:R-:W-:Y:S01]  /*fe60*/  FMUL.FTZ R139, R139, c[0x0][0x2ec] ;  /* 0x0000bb008b8b7a20 */ /* 0x000fe20000410000 */
[----:B------:R-:W1:Y:S08]  /*fe70*/  MUFU.TANH R178, R30 ;  /* 0x0000001e00b27308 */ /* 0x000e700000002400 */
[----:B------:R1:W1:Y:S01]  /*fe80*/  MUFU.TANH R180, R31 ;  /* 0x0000001f00b47308 */ /* 0x0002620000002400 */
[C---:B-----5:R-:W-:Y:S07]  /*fe90*/  HMMA.16816.F32.BF16 R32, R8.reuse, R20, R140 ;  /* 0x000000140820723c */ /* 0x060fee000004188c */
[----:B------:R-:W2:Y:S01]  /*fea0*/  MUFU.TANH R177, R137 ;  /* 0x0000008900b17308 */ /* 0x000ea20000002400 */
[----:B------:R-:W-:Y:S03]  /*feb0*/  HMMA.16816.F32.BF16 R8, R8, R22, R16 ;  /* 0x000000160808723c */ /* 0x000fe60000041810 */
[----:B------:R-:W-:-:S02]  /*fec0*/  FMUL.FTZ R132, R132, c[0x0][0x2ec] ;  /* 0x0000bb0084847a20 */ /* 0x000fc40000410000 */
[----:B------:R-:W-:Y:S02]  /*fed0*/  FMUL.FTZ R134, R134, c[0x0][0x2ec] ;  /* 0x0000bb0086867a20 */ /* 0x000fe40000410000 */
[----:B------:R5:W2:Y:S01]  /*fee0*/  MUFU.TANH R176, R136 ;  /* 0x0000008800b07308 */ /* 0x000aa20000002400 */
[----:B------:R-:W-:Y:S01]  /*fef0*/  FMUL.FTZ R133, R133, c[0x0][0x2ec] ;  /* 0x0000bb0085857a20 */ /* 0x000fe20000410000 */
[C---:B-1----:R-:W-:Y:S06]  /*ff00*/  HMMA.16816.F32.BF16 R28, R12.reuse, R24, R192 ;  /* 0x000000180c1c723c */ /* 0x042fec00000418c0 */
[----:B------:R-:W1:Y:S02]  /*ff10*/  MUFU.TANH R137, R132 ;  /* 0x0000008400897308 */ /* 0x000e640000002400 */
[----:B------:R-:W-:Y:S01]  /*ff20*/  HMMA.16816.F32.BF16 R12, R12, R26, R196 ;  /* 0x0000001a0c0c723c */ /* 0x000fe200000418c4 */
[----:B------:R-:W-:-:S02]  /*ff30*/  FMUL.FTZ R32, R32, c[0x0][0x2ec] ;  /* 0x0000bb0020207a20 */ /* 0x000fc40000410000 */
[----:B------:R-:W-:-:S03]  /*ff40*/  FMUL.FTZ R34, R34, c[0x0][0x2ec] ;  /* 0x0000bb0022227a20 */ /* 0x000fc60000410000 */
[----:B------:R1:W1:Y:S01]  /*ff50*/  MUFU.TANH R141, R134 ;  /* 0x00000086008d7308 */ /* 0x0002620000002400 */
[----:B-----5:R-:W-:Y:S02]  /*ff60*/  FMUL.FTZ R136, R138, c[0x0][0x2ec] ;  /* 0x0000bb008a887a20 */ /* 0x020fe40000410000 */
[----:B------:R-:W-:Y:S02]  /*ff70*/  FMUL.FTZ R8, R8, c[0x0][0x2ec] ;  /* 0x0000bb0008087a20 */ /* 0x000fe40000410000 */
[----:B------:R-:W-:-:S03]  /*ff80*/  FMUL.FTZ R9, R9, c[0x0][0x2ec] ;  /* 0x0000bb0009097a20 */ /* 0x000fc60000410000 */
[----:B------:R5:W2:Y:S01]  /*ff90*/  MUFU.TANH R132, R32 ;  /* 0x0000002000847308 */ /* 0x000aa20000002400 */
[----:B------:R-:W-:Y:S02]  /*ffa0*/  FMUL.FTZ R10, R10, c[0x0][0x2ec] ;  /* 0x0000bb000a0a7a20 */ /* 0x000fe40000410000 */
[----:B------:R-:W-:Y:S01]  /*ffb0*/  FMUL.FTZ R11, R11, c[0x0][0x2ec] ;  /* 0x0000bb000b0b7a20 */ /* 0x000fe20000410000 */
[----:B------:R-:W-:Y:S01]  /*ffc0*/  HMMA.16816.F32.BF16 R28, R4, R20, R28 ;  /* 0x00000014041c723c */ /* 0x000fe2000004181c */
[----:B-1----:R-:W-:-:S03]  /*ffd0*/  FMUL.FTZ R134, R135, c[0x0][0x2ec] ;  /* 0x0000bb0087867a20 */ /* 0x002fc60000410000 */
[----:B------:R-:W1:Y:S04]  /*ffe0*/  MUFU.TANH R136, R136 ;  /* 0x0000008800887308 */ /* 0x000e680000002400 */
[----:B------:R-:W-:Y:S01]  /*fff0*/  HMMA.16816.F32.BF16 R4, R4, R22, R12 ;  /* 0x000000160404723c */ /* 0x000fe2000004180c */
[----:B-----5:R-:W-:-:S03]  /*10000*/  FMUL.FTZ R32, R33, c[0x0][0x2ec] ;  /* 0x0000bb0021207a20 */ /* 0x020fc60000410000 */
[----:B------:R-:W1:Y:S01]  /*10010*/  MUFU.TANH R139, R139 ;  /* 0x0000008b008b7308 */ /* 0x000e620000002400 */
[----:B------:R-:W-:-:S07]  /*10020*/  FMUL.FTZ R33, R35, c[0x0][0x2ec] ;  /* 0x0000bb0023217a20 */ /* 0x000fce0000410000 */
[----:B------:R1:W1:Y:S04]  /*10030*/  MUFU.TANH R140, R133 ;  /* 0x00000085008c7308 */ /* 0x0002680000002400 */
        /* <DEDUP_REMOVED lines=72> */
.L_x_2157:
[----:B------:R-:W-:Y:S05]  /*104c0*/  BSYNC B0 ;  /* 0x0000000000007941 */ /* 0x000fea0003800000 */
.L_x_2156:
[----:B------:R-:W0:Y:S02]  /*104d0*/  LDGDEPBAR ;  /* 0x00000000000079af */ /* 0x000e240000000000 */
.L_x_2155:
[----:B--234-:R-:W2:Y:S01]  /*104e0*/  S2R R2, SR_TID.X ;  /* 0x0000000000027919 */ /* 0x01cea20000002100 */
[----:B------:R-:W-:Y:S02]  /*104f0*/  MOV R0, UR21 ;  /* 0x0000001500007c02 */ /* 0x000fe40008000f00 */
[----:B--2---:R-:W-:-:S04]  /*10500*/  SHF.L.U32 R2, R2, 0x1, RZ ;  /* 0x0000000102027819 */ /* 0x004fc800000006ff */
[----:B------:R-:W-:-:S04]  /*10510*/  LOP3.LUT R2, R2, 0x6, RZ, 0xc0, !PT ;  /* 0x0000000602027812 */ /* 0x000fc800078ec0ff */
[----:B------:R-:W-:-:S04]  /*10520*/  LEA R0, R0, R2, 0x5 ;  /* 0x0000000200007211 */ /* 0x000fc800078e28ff */
[C---:B------:R-:W-:Y:S02]  /*10530*/  IADD3 R2, R0.reuse, 0x1, RZ ;  /* 0x0000000100027810 */ /* 0x040fe40007ffe0ff */
        /* <DEDUP_REMOVED lines=14> */
[----:B-1----:R-:W-:Y:S02]  /*10620*/  FSEL R6, R183, -INF , !P1 ;  /* 0xff800000b7067808 */ /* 0x002fe40004800000 */
[----:B------:R-:W-:Y:S02]  /*10630*/  ISETP.LT.OR P5, PT, R0, R229, P5 ;  /* 0x000000e50000720c */ /* 0x000fe40002fa1670 */
[----:B------:R-:W-:-:S02]  /*10640*/  FSEL R9, R182, -INF , !P0 ;  /* 0xff800000b6097808 */ /* 0x000fc40004000000 */
[----:B------:R-:W-:Y:S02]  /*10650*/  ISETP.GE.AND P1, PT, R0, R232, PT ;  /* 0x000000e80000720c */ /* 0x000fe40003f26270 */
[----:B------:R-:W-:Y:S02]  /*10660*/  ISETP.GE.AND P0, PT, R2, R235, PT ;  /* 0x000000eb0200720c */ /* 0x000fe40003f06270 */
[C---:B------:R-:W-:Y:S02]  /*10670*/  IADD3 R5, R0.reuse, 0x9, RZ ;  /* 0x0000000900057810 */ /* 0x040fe40007ffe0ff */
[----:B------:R-:W-:Y:S02]  /*10680*/  FSEL R11, R179, -INF , !P5 ;  /* 0xff800000b30b7808 */ /* 0x000fe40006800000 */
        /* <DEDUP_REMOVED lines=9> */
[----:B------:R-:W-:Y:S02]  /*10720*/  ISETP.LT.OR P5, PT, R2, R230, P5 ;  /* 0x000000e60200720c */ /* 0x000fe40002fa1670 */
        /* <DEDUP_REMOVED lines=10> */
[----:B------:R-:W-:Y:S02]  /*107d0*/  ISETP.GE.AND P5, PT, R3, R235, PT ;  /* 0x000000eb0300720c */ /* 0x000fe40003fa6270 */
[-C--:B------:R-:W-:Y:S02]  /*107e0*/  ISETP.LT.OR P0, PT, R4, R231.reuse, P0 ;  /* 0x000000e70400720c */ /* 0x080fe40000701670 */
[----:B------:R-:W-:Y:S02]  /*107f0*/  IADD3 R2, R0, 0x18, RZ ;  /* 0x0000001800027810 */ /* 0x000fe40007ffe0ff */
[----:B------:R-:W-:Y:S02]  /*10800*/  FSEL R7, R177, -INF , !P2 ;  /* 0xff800000b1077808 */ /* 0x000fe40005000000 */
[----:B------:R-:W-:Y:S01]  /*10810*/  FMNMX.FTZ R12, R8, R12, !PT ;  /* 0x0000000c080c7209 */ /* 0x000fe20007810000 */
[----:B------:R-:W-:Y:S01]  /*10820*/  LDSM.16.MT88.4 R176, [R215+0xa000] ;  /* 0x00a00000d7b0783b */ /* 0x000fe20000004200 */
        /* <DEDUP_REMOVED lines=24> */
[----:B------:R-:W-:-:S02]  /*109b0*/  ISETP.GE.AND P0, PT, R4, R234, PT ;  /* 0x000000ea0400720c */ /* 0x000fc40003f06270 */
[----:B------:R-:W-:Y:S02]  /*109c0*/  FMNMX.FTZ R136, R185, R5, !PT ;  /* 0x00000005b9887209 */ /* 0x000fe40007810000 */
[----:B------:R-:W-:Y:S02]  /*109d0*/  FSEL R19, R137, -INF , !P1 ;  /* 0xff80000089137808 */ /* 0x000fe40004800000 */
[----:B------:R-:W-:Y:S02]  /*109e0*/  ISETP.GE.AND P1, PT, R3, R234, PT ;  /* 0x000000ea0300720c */ /* 0x000fe40003f26270 */
[----:B------:R-:W-:Y:S02]  /*109f0*/  ISETP.LT.OR P0, PT, R4, R230, P0 ;  /* 0x000000e60400720c */ /* 0x000fe40000701670 */
[----:B------:R-:W-:Y:S02]  /*10a00*/  FSEL R15, R139, -INF , !P4 ;  /* 0xff8000008b0f7808 */ /* 0x000fe40006000000 */
[----:B------:R-:W-:-:S02]  /*10a10*/  FMNMX.FTZ R5, R16, R12, !PT ;  /* 0x0000000c10057209 */ /* 0x000fc40007810000 */
[----:B------:R-:W1:Y:S01]  /*10a20*/  SHFL.BFLY PT, R12, R136, 0x2, 0x1f ;  /* 0x0c401f00880c7f89 */ /* 0x000e6200000e0000 */
[----:B------:R-:W-:Y:S02]  /*10a30*/  ISETP.GE.AND P4, PT, R2, R234, PT ;  /* 0x000000ea0200720c */ /* 0x000fe40003f86270 */
[----:B------:R-:W-:Y:S02]  /*10a40*/  ISETP.LT.OR P1, PT, R3, R230, P1 ;  /* 0x000000e60300720c */ /* 0x000fe40000f21670 */
[----:B------:R-:W-:Y:S02]  /*10a50*/  FSEL R182, R34, -INF , !P0 ;  /* 0xff80000022b67808 */ /* 0x000fe40004000000 */
[----:B------:R-:W-:Y:S02]  /*10a60*/  FMNMX.FTZ R5, R15, R5, !PT ;  /* 0x000000050f057209 */ /* 0x000fe40007810000 */
[----:B------:R-:W-:Y:S02]  /*10a70*/  ISETP.GE.AND P0, PT, R0, R234, PT ;  /* 0x000000ea0000720c */ /* 0x000fe40003f06270 */
[----:B------:R-:W-:-:S02]  /*10a80*/  ISETP.LT.OR P4, PT, R2, R230, P4 ;  /* 0x000000e60200720c */ /* 0x000fc40002781670 */
[----:B------:R-:W-:Y:S02]  /*10a90*/  FSEL R181, R33, -INF , !P1 ;  /* 0xff80000021b57808 */ /* 0x000fe40004800000 */
[----:B------:R-:W-:Y:S01]  /*10aa0*/  FMNMX.FTZ R5, R182, R5, !PT ;  /* 0x00000005b6057209 */ /* 0x000fe20007810000 */
[----:B------:R-:W-:Y:S01]  /*10ab0*/  LDSM.16.MT88.4 R32, [R215+0xb000] ;  /* 0x00b00000d720783b */ /* 0x000fe20000004200 */
[C---:B------:R-:W-:Y:S02]  /*10ac0*/  ISETP.GE.AND P5, PT, R4.reuse, R233, PT ;  /* 0x000000e90400720c */ /* 0x040fe40003fa6270 */
        /* <DEDUP_REMOVED lines=10> */
[----:B------:R-:W-:Y:S02]  /*10b70*/  FMNMX.FTZ R5, R237, R11, !PT ;  /* 0x0000000bed057209 */ /* 0x000fe40007810000 */
[C---:B------:R-:W-:Y:S02]  /*10b80*/  ISETP.LT.OR P4, PT, R3.reuse, R229, P4 ;  /* 0x000000e50300720c */ /* 0x040fe40002781670 */
[----:B------:R-:W-:Y:S02]  /*10b90*/  ISETP.LT.OR P0, PT, R3, R228, P0 ;  /* 0x000000e40300720c */ /* 0x000fe40000701670 */
[----:B------:R-:W-:Y:S02]  /*10ba0*/  FMNMX.FTZ R3, R20, R5, !PT ;  /* 0x0000000514037209 */ /* 0x000fe40007810000 */
[----:B------:R-:W-:-:S02]  /*10bb0*/  FMNMX.FTZ R5, R236, R18, !PT ;  /* 0x00000012ec057209 */ /* 0x000fc40007810000 */
[----:B-1----:R-:W-:Y:S02]  /*10bc0*/  FMNMX.FTZ R136, R136, R12, !PT ;  /* 0x0000000c88887209 */ /* 0x002fe40007810000 */
[----:B------:R-:W-:Y:S02]  /*10bd0*/  FSEL R13, R141, -INF , !P3 ;  /* 0xff8000008d0d7808 */ /* 0x000fe40005800000 */
[----:B------:R-:W-:Y:S01]  /*10be0*/  FMNMX.FTZ R12, R21, R5, !PT ;  /* 0x00000005150c7209 */ /* 0x000fe20007810000 */
[----:B------:R-:W1:Y:S01]  /*10bf0*/  SHFL.BFLY PT, R23, R136, 0x1, 0x1f ;  /* 0x0c201f0088177f89 */ /* 0x000e6200000e0000 */
[----:B------:R-:W-:Y:S02]  /*10c00*/  FSEL R14, R140, -INF , !P6 ;  /* 0xff8000008c0e7808 */ /* 0x000fe40007000000 */
[C---:B------:R-:W-:Y:S01]  /*10c10*/  ISETP.GE.AND P6, PT, R2.reuse, R233, PT ;  /* 0x000000e90200720c */ /* 0x040fe20003fc6270 */
[----:B------:R-:W-:Y:S01]  /*10c20*/  LDSM.16.MT88.4 R140, [R217+0xa000] ;  /* 0x00a00000d98c783b */ /* 0x000fe20000004200 */
[----:B------:R-:W-:-:S02]  /*10c30*/  ISETP.GE.AND P3, PT, R2, R232, PT ;  /* 0x000000e80200720c */ /* 0x000fc40003f66270 */
[----:B------:R-:W-:Y:S02]  /*10c40*/  FMNMX.FTZ R3, R19, R3, !PT ;  /* 0x0000000313037209 */ /* 0x000fe40007810000 */
        /* <DEDUP_REMOVED lines=8> */
[C---:B------:R-:W-:Y:S02]  /*10cd0*/  ISETP.GE.AND P5, PT, R0.reuse, R233, PT ;  /* 0x000000e90000720c */ /* 0x040fe40003fa6270 */
[----:B------:R-:W-:Y:S02]  /*10ce0*/  ISETP.GE.AND P1, PT, R0, R232, PT ;  /* 0x000000e80000720c */ /* 0x000fe40003f26270 */
[----:B------:R-:W-:-:S02]  /*10cf0*/  FSEL R186, R29, -INF , !P4 ;  /* 0xff8000001dba7808 */ /* 0x000fc40006000000 */
[----:B------:R-:W-:Y:S02]  /*10d00*/  FMNMX.FTZ R3, R183, R3, !PT ;  /* 0x00000003b7037209 */ /* 0x000fe40007810000 */
[----:B------:R-:W-:Y:S02]  /*10d10*/  FSEL R190, R31, -INF , !P0 ;  /* 0xff8000001fbe7808 */ /* 0x000fe40004000000 */
[----:B------:R-:W-:Y:S01]  /*10d20*/  FMNMX.FTZ R2, R189, R2, !PT ;  /* 0x00000002bd027209 */ /* 0x000fe20007810000 */
[----:B------:R-:W-:Y:S01]  /*10d30*/  LDSM.16.MT88.4 R28, [R213+0xb000] ;  /* 0x00b00000d51c783b */ /* 0x000fe20000004200 */
        /* <DEDUP_REMOVED lines=10> */
[----:B------:R-:W-:Y:S02]  /*10de0*/  FMNMX.FTZ R134, R188, R3, !PT ;  /* 0x00000003bc867209 */ /* 0x000fe40007810000 */
[----:B------:R-:W-:Y:S02]  /*10df0*/  FMNMX.FTZ R0, R191, R0, !PT ;  /* 0x00000000bf007209 */ /* 0x000fe40007810000 */
[----:B------:R-:W-:Y:S01]  /*10e00*/  FMNMX.FTZ R4, R184, R4, !PT ;  /* 0x00000004b8047209 */ /* 0x000fe20007810000 */
[----:B------:R-:W2:Y:S01]  /*10e10*/  SHFL.BFLY PT, R3, R134, 0x2, 0x1f ;  /* 0x0c401f0086037f89 */ /* 0x000ea200000e0000 */
[----:B-1----:R-:W-:-:S03]  /*10e20*/  FMNMX.FTZ R136, R136, R23, !PT ;  /* 0x0000001788887209 */ /* 0x002fc60007810000 */
[----:B------:R-:W1:Y:S01]  /*10e30*/  SHFL.BFLY PT, R2, R0, 0x2, 0x1f ;  /* 0x0c401f0000027f89 */ /* 0x000e6200000e0000 */
        /* <DEDUP_REMOVED lines=9> */
[----:B--2---:R-:W-:Y:S02]  /*10ed0*/  FMNMX.FTZ R134, R3, R134, !PT ;  /* 0x0000008603867209 */ /* 0x004fe40007810000 */
[----:B-1----:R-:W-:-:S02]  /*10ee0*/  FMNMX.FTZ R0, R2, R0, !PT ;  /* 0x0000000002007209 */ /* 0x002fc40007810000 */
[----:B------:R-:W1:Y:S01]  /*10ef0*/  MUFU.EX2 R210, R10 ;  /* 0x0000000a00d27308 */ /* 0x000e620000000800 */
[----:B---3--:R-:W-:Y:S02]  /*10f00*/  FMNMX.FTZ R4, R4, R22, !PT ;  /* 0x0000001604047209 */ /* 0x008fe40007810000 */
[----:B------:R-:W2:Y:S04]  /*10f10*/  SHFL.BFLY PT, R137, R0, 0x1, 0x1f ;  /* 0x0c201f0000897f89 */ /* 0x000ea800000e0000 */
[----:B----4-:R-:W3:Y:S01]  /*10f20*/  SHFL.BFLY PT, R6, R134, 0x1, 0x1f ;  /* 0x0c201f0086067f89 */ /* 0x010ee200000e0000 */
[----:B------:R1:W-:Y:S03]  /*10f30*/  MUFU.EX2 R209, R8 ;  /* 0x0000000800d17308 */ /* 0x0003e60000000800 */
[----:B------:R-:W4:Y:S05]  /*10f40*/  SHFL.BFLY PT, R135, R4, 0x1, 0x1f ;  /* 0x0c201f0004877f89 */ /* 0x000f2a00000e0000 */
[----:B------:R-:W5:Y:S01]  /*10f50*/  MUFU.EX2 R240, R7 ;  /* 0x0000000700f07308 */ /* 0x000f620000000800 */
[----:B-1----:R-:W-:-:S02]  /*10f60*/  F2FP.BF16.PACK_AB R8, R210, R211 ;  /* 0x000000d3d208723e */ /* 0x002fc400000010ff */
[----:B--2---:R-:W-:Y:S02]  /*10f70*/  FMNMX.FTZ R137, R0, R137, !PT ;  /* 0x0000008900897209 */ /* 0x004fe40007810000 */
[----:B---3--:R-:W-:-:S03]  /*10f80*/  FMNMX.FTZ R134, R134, R6, !PT ;  /* 0x0000000686867209 */ /* 0x008fc60007810000 */
[C---:B------:R-:W-:Y:S01]  /*10f90*/  FMUL.FTZ R0, R137.reuse, c[0x0][0x23c] ;  /* 0x00008f0089007a20 */ /* 0x040fe20000410000 */
[----:B------:R-:W-:Y:S02]  /*10fa0*/  FSETP.NEU.FTZ.AND P0, PT, R137, -INF , PT ;  /* 0xff8000008900780b */ /* 0x000fe40003f1d000 */
[C---:B------:R-:W-:Y:S01]  /*10fb0*/  FSETP.NEU.FTZ.AND P1, PT, R134.reuse, -INF , PT ;  /* 0xff8000008600780b */ /* 0x040fe20003f3d000 */
[----:B------:R-:W-:Y:S01]  /*10fc0*/  FMUL.FTZ R2, R134, c[0x0][0x23c] ;  /* 0x00008f0086027a20 */ /* 0x000fe20000410000 */
[----:B------:R-:W-:Y:S02]  /*10fd0*/  FSEL R0, R0, RZ, P0 ;  /* 0x000000ff00007208 */ /* 0x000fe40000000000 */
[----:B----4-:R-:W-:Y:S02]  /*10fe0*/  FMNMX.FTZ R135, R4, R135, !PT ;  /* 0x0000008704877209 */ /* 0x010fe40007810000 */
[----:B------:R-:W-:Y:S01]  /*10ff0*/  FSEL R2, R2, RZ, P1 ;  /* 0x000000ff02027208 */ /* 0x000fe20000800000 */
[----:B------:R-:W-:Y:S01]  /*11000*/  FFMA.FTZ R21, R21, c[0x0][0x23c], -R0 ;  /* 0x00008f0015157a23 */ /* 0x000fe20000010800 */
[----:B------:R-:W-:Y:S01]  /*11010*/  FSEL R4, R136, RZ, P3 ;  /* 0x000000ff88047208 */ /* 0x000fe20001800000 */
[C---:B------:R-:W-:Y:S01]  /*11020*/  FMUL.FTZ R3, R135.reuse, c[0x0][0x23c] ;  /* 0x00008f0087037a20 */ /* 0x040fe20000410000 */
[----:B------:R-:W-:Y:S01]  /*11030*/  FSETP.NEU.FTZ.AND P2, PT, R135, -INF , PT ;  /* 0xff8000008700780b */ /* 0x000fe20003f5d000 */
[----:B------:R-:W-:Y:S01]  /*11040*/  FFMA.FTZ R20, R20, c[0x0][0x23c], -R2 ;  /* 0x00008f0014147a23 */ /* 0x000fe20000010802 */
[----:B------:R-:W-:Y:S01]  /*11050*/  MUFU.EX2 R194, R21 ;  /* 0x0000001500c27308 */ /* 0x000fe20000000800 */
[----:B------:R-:W-:Y:S01]  /*11060*/  FADD.FTZ R6, R239, -R4 ;  /* 0x80000004ef067221 */ /* 0x000fe20000010000 */
[----:B------:R-:W-:Y:S01]  /*11070*/  FSEL R3, R3, RZ, P2 ;  /* 0x000000ff03037208 */ /* 0x000fe20001000000 */
[----:B------:R-:W-:Y:S01]  /*11080*/  FFMA.FTZ R11, R11, c[0x0][0x23c], -R2 ;  /* 0x00008f000b0b7a23 */ /* 0x000fe20000010802 */
[----:B------:R-:W-:Y:S01]  /*11090*/  FSEL R4, R135, RZ, P2 ;  /* 0x000000ff87047208 */ /* 0x000fe20001000000 */
[----:B------:R-:W-:Y:S01]  /*110a0*/  FMUL.FTZ R6, R6, c[0x0][0x23c] ;  /* 0x00008f0006067a20 */ /* 0x000fe20000410000 */
[----:B-----5:R-:W-:Y:S01]  /*110b0*/  F2FP.BF16.PACK_AB R10, R240, R209 ;  /* 0x000000d1f00a723e */ /* 0x020fe200000010ff */
[----:B------:R-:W-:Y:S01]  /*110c0*/  FFMA.FTZ R15, R15, c[0x0][0x23c], -R3 ;  /* 0x00008f000f0f7a23 */ /* 0x000fe20000010803 */
[----:B------:R1:W-:Y:S01]  /*110d0*/  MUFU.EX2 R197, R20 ;  /* 0x0000001400c57308 */ /* 0x0003e20000000800 */
[----:B------:R-:W-:-:S02]  /*110e0*/  FADD.FTZ R4, R238, -R4 ;  /* 0x80000004ee047221 */ /* 0x000fc40000010000 */
[--C-:B------:R-:W-:Y:S02]  /*110f0*/  FFMA.FTZ R16, R16, c[0x0][0x23c], -R3.reuse ;  /* 0x00008f0010107a23 */ /* 0x100fe40000010803 */
[--C-:B------:R-:W-:Y:S02]  /*11100*/  FFMA.FTZ R9, R9, c[0x0][0x23c], -R3.reuse ;  /* 0x00008f0009097a23 */ /* 0x100fe40000010803 */
[----:B------:R-:W-:Y:S01]  /*11110*/  FFMA.FTZ R17, R17, c[0x0][0x23c], -R3 ;  /* 0x00008f0011117a23 */ /* 0x000fe20000010803 */
[----:B------:R2:W-:Y:S01]  /*11120*/  MUFU.EX2 R208, R15 ;  /* 0x0000000f00d07308 */ /* 0x0005e20000000800 */
[----:B------:R-:W-:Y:S02]  /*11130*/  FFMA.FTZ R5, R5, c[0x0][0x23c], -R0 ;  /* 0x00008f0005057a23 */ /* 0x000fe40000010800 */
[----:B------:R-:W-:Y:S02]  /*11140*/  FFMA.FTZ R14, R14, c[0x0][0x23c], -R2 ;  /* 0x00008f000e0e7a23 */ /* 0x000fe40000010802 */
[----:B------:R-:W-:-:S02]  /*11150*/  FFMA.FTZ R13, R13, c[0x0][0x23c], -R0 ;  /* 0x00008f000d0d7a23 */ /* 0x000fc40000010800 */
[----:B------:R-:W-:Y:S01]  /*11160*/  FFMA.FTZ R19, R19, c[0x0][0x23c], -R2 ;  /* 0x00008f0013137a23 */ /* 0x000fe20000010802 */
[----:B-1----:R-:W1:Y:S01]  /*11170*/  LDSM.16.MT88.4 R20, [R213+0xa000] ;  /* 0x00a00000d514783b */ /* 0x002e620000004200 */
[----:B------:R-:W-:Y:S01]  /*11180*/  MUFU.EX2 R207, R16 ;  /* 0x0000001000cf7308 */ /* 0x000fe20000000800 */
[----:B------:R-:W-:Y:S02]  /*11190*/  FFMA.FTZ R18, R18, c[0x0][0x23c], -R0 ;  /* 0x00008f0012127a23 */ /* 0x000fe40000010800 */
[----:B--2---:R-:W-:-:S05]  /*111a0*/  FMUL.FTZ R15, R4, c[0x0][0x23c] ;  /* 0x00008f00040f7a20 */ /* 0x004fca0000410000 */
[----:B------:R-:W-:Y:S01]  /*111b0*/  MUFU.EX2 R206, R9 ;  /* 0x0000000900ce7308 */ /* 0x000fe20000000800 */
[----:B------:R-:W-:-:S05]  /*111c0*/  FSEL R4, R137, RZ, P0 ;  /* 0x000000ff89047208 */ /* 0x000fca0000000000 */
[----:B------:R-:W-:Y:S02]  /*111d0*/  FADD.FTZ R4, R236, -R4 ;  /* 0x80000004ec047221 */ /* 0x000fe40000010000 */
[----:B------:R-:W2:Y:S02]  /*111e0*/  MUFU.EX2 R205, R17 ;  /* 0x0000001100cd7308 */ /* 0x000ea40000000800 */
[----:B------:R-:W-:-:S06]  /*111f0*/  FMUL.FTZ R4, R4, c[0x0][0x23c] ;  /* 0x00008f0004047a20 */ /* 0x000fcc0000410000 */
        /* <DEDUP_REMOVED lines=39> */
[----:B------:R5:W2:Y:S01]  /*11470*/  MUFU.EX2 R14, R5 ;  /* 0x00000005000e7308 */ /* 0x000aa20000000800 */
[----:B---3--:R-:W-:Y:S01]  /*11480*/  F2FP.BF16.PACK_AB R6, R204, R199 ;  /* 0x000000c7cc06723e */ /* 0x008fe200000010ff */
[-C--:B------:R-:W-:Y:S01]  /*11490*/  FMUL.FTZ R128, R128, R16.reuse ;  /* 0x0000001080807220 */ /* 0x080fe20000410000 */
[----:B------:R-:W-:Y:S01]  /*114a0*/  MOV R17, R251 ;  /* 0x000000fb00117202 */ /* 0x000fe20000000f00 */
[----:B------:R-:W-:-:S02]  /*114b0*/  FMUL.FTZ R129, R129, R16 ;  /* 0x0000001081817220 */ /* 0x000fc40000410000 */
[-C--:B------:R-:W-:Y:S02]  /*114c0*/  FMUL.FTZ R130, R130, R15.reuse ;  /* 0x0000000f82827220 */ /* 0x080fe40000410000 */
[----:B------:R3:W1:Y:S01]  /*114d0*/  MUFU.EX2 R13, R4 ;  /* 0x00000004000d7308 */ /* 0x0006620000000800 */
[----:B----4-:R-:W-:Y:S01]  /*114e0*/  MOV R18, R250 ;  /* 0x000000fa00127202 */ /* 0x010fe20000000f00 */
[----:B------:R-:W-:Y:S02]  /*114f0*/  FMUL.FTZ R131, R131, R15 ;  /* 0x0000000f83837220 */ /* 0x000fe40000410000 */
[-C--:B------:R-:W-:Y:S02]  /*11500*/  FMUL.FTZ R52, R52, R16.reuse ;  /* 0x0000001034347220 */ /* 0x080fe40000410000 */
[----:B------:R-:W-:Y:S01]  /*11510*/  FMUL.FTZ R53, R53, R16 ;  /* 0x0000001035357220 */ /* 0x000fe20000410000 */
[----:B-----5:R-:W-:Y:S01]  /*11520*/  F2FP.BF16.PACK_AB R5, R194, R193 ;  /* 0x000000c1c205723e */ /* 0x020fe200000010ff */
[----:B--2---:R-:W-:-:S02]  /*11530*/  FMUL.FTZ R40, R40, R14 ;  /* 0x0000000e28287220 */ /* 0x004fc40000410000 */
[-C--:B------:R-:W-:Y:S02]  /*11540*/  FMUL.FTZ R41, R41, R14.reuse ;  /* 0x0000000e29297220 */ /* 0x080fe40000410000 */
[-C--:B------:R-:W-:Y:S02]  /*11550*/  FMUL.FTZ R124, R124, R14.reuse ;  /* 0x0000000e7c7c7220 */ /* 0x080fe40000410000 */
[----:B------:R-:W-:Y:S01]  /*11560*/  FMUL.FTZ R125, R125, R14 ;  /* 0x0000000e7d7d7220 */ /* 0x000fe20000410000 */
[----:B---3--:R-:W-:Y:S01]  /*11570*/  F2FP.BF16.PACK_AB R4, R197, R198 ;  /* 0x000000c6c504723e */ /* 0x008fe200000010ff */
        /* <DEDUP_REMOVED lines=85> */
[----:B------:R-:W-:Y:S01]  /*11ad0*/  IMAD.MOV.U32 R127, RZ, RZ, R244 ;  /* 0x000000ffff7f7224 */ /* 0x000fe200078e00f4 */
[----:B------:R-:W-:Y:S01]  /*11ae0*/  HMMA.16816.F32.BF16 R104, R4, R40, R104 ;  /* 0x000000280468723c */ /* 0x000fe20000041868 */
[-C--:B------:R-:W-:Y:S02]  /*11af0*/  FMUL.FTZ R54, R54, R15.reuse ;  /* 0x0000000f36367220 */ /* 0x080fe40000410000 */
[----:B------:R-:W-:Y:S01]  /*11b00*/  FMUL.FTZ R55, R55, R15 ;  /* 0x0000000f37377220 */ /* 0x000fe20000410000 */
[----:B------:R-:W-:Y:S01]  /*11b10*/  MOV R177, R127 ;  /* 0x0000007f00b17202 */ /* 0x000fe20000000f00 */
        /* <DEDUP_REMOVED lines=11> */
[----:B------:R-:W-:Y:S01]  /*11bd0*/  MOV R4, R248 ;  /* 0x000000f800047202 */ /* 0x000fe20000000f00 */
[----:B------:R-:W-:Y:S01]  /*11be0*/  HMMA.16816.F32.BF16 R116, R8, R24, R116 ;  /* 0x000000180874723c */ /* 0x000fe20000041874 */
[----:B------:R-:W-:Y:S01]  /*11bf0*/  MOV R5, R139 ;  /* 0x0000008b00057202 */ /* 0x000fe20000000f00 */
[----:B------:R-:W-:Y:S01]  /*11c00*/  FMUL.FTZ R49, R49, R16 ;  /* 0x0000001031317220 */ /* 0x000fe20000410000 */
[----:B------:R-:W-:Y:S01]  /*11c10*/  MOV R6, R202 ;  /* 0x000000ca00067202 */ /* 0x000fe20000000f00 */
[----:B------:R-:W-:Y:S01]  /*11c20*/  FMUL.FTZ R50, R50, R15 ;  /* 0x0000000f32327220 */ /* 0x000fe20000410000 */
[----:B------:R-:W-:Y:S01]  /*11c30*/  MOV R7, R201 ;  /* 0x000000c900077202 */ /* 0x000fe20000000f00 */
[----:B------:R-:W-:-:S02]  /*11c40*/  FMUL.FTZ R51, R51, R15 ;  /* 0x0000000f33337220 */ /* 0x000fc40000410000 */
[C---:B------:R-:W-:Y:S01]  /*11c50*/  HMMA.16816.F32.BF16 R248, R8.reuse, R22, R156 ;  /* 0x0000001608f8723c */ /* 0x040fe2000004189c */
[-C--:B------:R-:W-:Y:S02]  /*11c60*/  FMUL.FTZ R68, R68, R16.reuse ;  /* 0x0000001044447220 */ /* 0x080fe40000410000 */
[----:B------:R-:W-:Y:S02]  /*11c70*/  FMUL.FTZ R69, R69, R16 ;  /* 0x0000001045457220 */ /* 0x000fe40000410000 */
[----:B------:R-:W-:Y:S02]  /*11c80*/  FMUL.FTZ R70, R70, R15 ;  /* 0x0000000f46467220 */ /* 0x000fe40000410000 */
[----:B------:R-:W-:Y:S01]  /*11c90*/  MOV R158, R4 ;  /* 0x00000004009e7202 */ /* 0x000fe20000000f00 */
[----:B------:R-:W-:Y:S01]  /*11ca0*/  FFMA.FTZ R4, R133, c[0x0][0x23c], -R12 ;  /* 0x00008f0085047a23 */ /* 0x000fe2000001080c */
[----:B------:R-:W-:Y:S01]  /*11cb0*/  MOV R159, R21 ;  /* 0x00000015009f7202 */ /* 0x000fe20000000f00 */
[----:B------:R-:W-:Y:S01]  /*11cc0*/  HMMA.16816.F32.BF16 R244, R8, R178, R172 ;  /* 0x000000b208f4723c */ /* 0x000fe200000418ac */
[----:B------:R-:W-:Y:S01]  /*11cd0*/  FMUL.FTZ R71, R71, R15 ;  /* 0x0000000f47477220 */ /* 0x000fe20000410000 */
[----:B------:R1:W-:Y:S01]  /*11ce0*/  MUFU.EX2 R133, R4 ;  /* 0x0000000400857308 */ /* 0x0003e20000000800 */
[----:B------:R-:W-:-:S02]  /*11cf0*/  FMUL.FTZ R80, R80, R16 ;  /* 0x0000001050507220 */ /* 0x000fc40000410000 */
        /* <DEDUP_REMOVED lines=19> */
[----:B------:R-:W-:Y:S01]  /*11e30*/  FMUL.FTZ R99, R99, R15 ;  /* 0x0000000f63637220 */ /* 0x000fe20000410000 */
[----:B------:R-:W-:Y:S01]  /*11e40*/  LDSM.16.MT88.4 R64, [R217+0xa800] ;  /* 0x00a80000d940783b */ /* 0x000fe20000004200 */
[-C--:B------:R-:W-:Y:S02]  /*11e50*/  FMUL.FTZ R112, R112, R16.reuse ;  /* 0x0000001070707220 */ /* 0x080fe40000410000 */
[----:B------:R-:W-:-:S02]  /*11e60*/  FMUL.FTZ R113, R113, R16 ;  /* 0x0000001071717220 */ /* 0x000fc40000410000 */
[-C--:B------:R-:W-:Y:S01]  /*11e70*/  FMUL.FTZ R114, R114, R15.reuse ;  /* 0x0000000f72727220 */ /* 0x080fe20000410000 */
[C---:B------:R-:W-:Y:S01]  /*11e80*/  HMMA.16816.F32.BF16 R36, R8.reuse, R144, R36 ;  /* 0x000000900824723c */ /* 0x040fe20000041824 */
[----:B------:R-:W-:Y:S02]  /*11e90*/  FMUL.FTZ R115, R115, R15 ;  /* 0x0000000f73737220 */ /* 0x000fe40000410000 */
[-C--:B------:R-:W-:Y:S01]  /*11ea0*/  FMUL.FTZ R100, R100, R16.reuse ;  /* 0x0000001064647220 */ /* 0x080fe20000410000 */
[----:B-1----:R-:W-:Y:S01]  /*11eb0*/  F2FP.BF16.PACK_AB R128, R139, R133 ;  /* 0x000000858b80723e */ /* 0x002fe200000010ff */
[----:B------:R-:W-:Y:S02]  /*11ec0*/  FFMA.FTZ R4, R132, c[0x0][0x23c], -R12 ;  /* 0x00008f0084047a23 */ /* 0x000fe4000001080c */
[----:B------:R-:W-:Y:S01]  /*11ed0*/  FMUL.FTZ R101, R101, R16 ;  /* 0x0000001065657220 */ /* 0x000fe20000410000 */
[----:B------:R-:W-:Y:S01]  /*11ee0*/  HMMA.16816.F32.BF16 R236, R8, R146, R48 ;  /* 0x0000009208ec723c */ /* 0x000fe20000041830 */
[----:B------:R1:W-:Y:S01]  /*11ef0*/  MUFU.EX2 R176, R4 ;  /* 0x0000000400b07308 */ /* 0x0003e20000000800 */
[----:B------:R-:W2:Y:S01]  /*11f00*/  LDSM.16.MT88.4 R48, [R218+0xa800] ;  /* 0x00a80000da30783b */ /* 0x000ea20000004200 */
[----:B------:R-:W-:-:S02]  /*11f10*/  FMUL.FTZ R102, R102, R15 ;  /* 0x0000000f66667220 */ /* 0x000fc40000410000 */
[----:B------:R-:W-:-:S03]  /*11f20*/  FMUL.FTZ R103, R103, R15 ;  /* 0x0000000f67677220 */ /* 0x000fc60000410000 */
[C---:B------:R-:W-:Y:S08]  /*11f30*/  HMMA.16816.F32.BF16 R68, R8.reuse, R28, R68 ;  /* 0x0000001c0844723c */ /* 0x040ff00000041844 */
[C---:B------:R-:W-:Y:S01]  /*11f40*/  HMMA.16816.F32.BF16 R140, R8.reuse, R30, R80 ;  /* 0x0000001e088c723c */ /* 0x040fe20000041850 */
[----:B-1----:R-:W-:Y:S01]  /*11f50*/  FFMA.FTZ R4, R185, c[0x0][0x23c], -R12 ;  /* 0x00008f00b9047a23 */ /* 0x002fe2000001080c */
[----:B------:R-:W-:Y:S01]  /*11f60*/  MOV R185, R6 ;  /* 0x0000000600b97202 */ /* 0x000fe20000000f00 */
[----:B------:R-:W-:Y:S02]  /*11f70*/  LDSM.16.MT88.4 R80, [R213+0xb800] ;  /* 0x00b80000d550783b */ /* 0x000fe40000004200 */
[----:B------:R1:W3:Y:S03]  /*11f80*/  MUFU.EX2 R138, R4 ;  /* 0x00000004008a7308 */ /* 0x0002e60000000800 */
[C---:B------:R-:W-:Y:S08]  /*11f90*/  HMMA.16816.F32.BF16 R84, R8.reuse, R32, R84 ;  /* 0x000000200854723c */ /* 0x040ff00000041854 */
[----:B------:R-:W-:Y:S01]  /*11fa0*/  HMMA.16816.F32.BF16 R32, R8, R34, R96 ;  /* 0x000000220820723c */ /* 0x000fe20000041860 */
[----:B------:R-:W-:Y:S01]  /*11fb0*/  LDSM.16.MT88.4 R96, [R215+0xb800] ;  /* 0x00b80000d760783b */ /* 0x000fe20000004200 */
[----:B-1----:R-:W-:Y:S01]  /*11fc0*/  FFMA.FTZ R4, R182, c[0x0][0x23c], -R3 ;  /* 0x00008f00b6047a23 */ /* 0x002fe20000010803 */
[----:B------:R-:W-:-:S02]  /*11fd0*/  MOV R182, R20 ;  /* 0x0000001400b67202 */ /* 0x000fc40000000f00 */
[----:B---3--:R-:W-:Y:S01]  /*11fe0*/  F2FP.BF16.PACK_AB R130, R138, R176 ;  /* 0x000000b08a82723e */ /* 0x008fe200000010ff */
[----:B------:R1:W-:Y:S02]  /*11ff0*/  MUFU.EX2 R21, R4 ;  /* 0x0000000400157308 */ /* 0x0003e40000000800 */
[C---:B------:R-:W-:Y:S01]  /*12000*/  HMMA.16816.F32.BF16 R28, R8.reuse, R42, R112 ;  /* 0x0000002a081c723c */ /* 0x040fe20000041870 */
[----:B------:R-:W-:Y:S07]  /*12010*/  LDSM.16.MT88.4 R112, [R218+0xb800] ;  /* 0x00b80000da70783b */ /* 0x000fee0000004200 */
[----:B------:R-:W-:Y:S01]  /*12020*/  HMMA.16816.F32.BF16 R100, R8, R40, R100 ;  /* 0x000000280864723c */ /* 0x000fe20000041864 */
[----:B-1----:R-:W-:Y:S01]  /*12030*/  FFMA.FTZ R4, R181, c[0x0][0x23c], -R3 ;  /* 0x00008f00b5047a23 */ /* 0x002fe20000010803 */
[----:B------:R-:W-:-:S05]  /*12040*/  MOV R181, R159 ;  /* 0x0000009f00b57202 */ /* 0x000fca0000000f00 */
[----:B------:R-:W-:Y:S01]  /*12050*/  FFMA.FTZ R11, R177, R16, R211 ;  /* 0x00000010b10b7223 */ /* 0x000fe200000100d3 */
[----:B------:R1:W3:Y:S01]  /*12060*/  MUFU.EX2 R23, R4 ;  /* 0x0000000400177308 */ /* 0x0002e20000000800 */
[----:B------:R-:W-:Y:S02]  /*12070*/  FFMA.FTZ R8, R243, R15, R206 ;  /* 0x0000000ff3087223 */ /* 0x000fe400000100ce */
[----:B------:R-:W-:Y:S02]  /*12080*/  FADD.FTZ R11, R210, R11 ;  /* 0x0000000bd20b7221 */ /* 0x000fe40000010000 */
[----:B------:R-:W-:Y:S02]  /*12090*/  FADD.FTZ R10, R205, R8 ;  /* 0x00000008cd0a7221 */ /* 0x000fe40000010000 */
[--C-:B-1----:R-:W-:Y:S01]  /*120a0*/  FFMA.FTZ R4, R180, c[0x0][0x23c], -R3.reuse ;  /* 0x00008f00b4047a23 */ /* 0x102fe20000010803 */
[----:B------:R-:W-:Y:S01]  /*120b0*/  MOV R180, R158 ;  /* 0x0000009e00b47202 */ /* 0x000fe20000000f00 */
[----:B------:R-:W-:Y:S01]  /*120c0*/  FFMA.FTZ R3, R184, c[0x0][0x23c], -R3 ;  /* 0x00008f00b8037a23 */ /* 0x000fe20000010803 */
[----:B------:R-:W1:Y:S01]  /*120d0*/  LDSM.16.MT88.4 R156, [R213+0xa800] ;  /* 0x00a80000d59c783b */ /* 0x000e620000004200 */
[----:B------:R-:W-:Y:S01]  /*120e0*/  MUFU.EX2 R132, R4 ;  /* 0x0000000400847308 */ /* 0x000fe20000000800 */
[----:B---3--:R-:W-:-:S02]  /*120f0*/  F2FP.BF16.PACK_AB R129, R23, R21 ;  /* 0x000000151781723e */ /* 0x008fc400000010ff */
[----:B------:R-:W-:-:S05]  /*12100*/  MOV R184, R5 ;  /* 0x0000000500b87202 */ /* 0x000fca0000000f00 */
[----:B------:R3:W4:Y:S02]  /*12110*/  MUFU.EX2 R22, R3 ;  /* 0x0000000300167308 */ /* 0x0007240000000800 */
[----:B---3--:R-:W-:Y:S01]  /*12120*/  FFMA.FTZ R3, R183, c[0x0][0x23c], -R2 ;  /* 0x00008f00b7037a23 */ /* 0x008fe20000010802 */
[----:B----4-:R-:W-:Y:S01]  /*12130*/  F2FP.BF16.PACK_AB R131, R22, R132 ;  /* 0x000000841683723e */ /* 0x010fe200000010ff */
[----:B------:R-:W-:-:S04]  /*12140*/  IMAD.MOV.U32 R183, RZ, RZ, R19 ;  /* 0x000000ffffb77224 */ /* 0x000fc800078e0013 */
[----:B------:R3:W-:Y:S02]  /*12150*/  MUFU.EX2 R20, R3 ;  /* 0x0000000300147308 */ /* 0x0007e40000000800 */
[C---:B--2---:R-:W-:Y:S08]  /*12160*/  HMMA.16816.F32.BF16 R36, R128.reuse, R48, R36 ;  /* 0x000000308024723c */ /* 0x044ff00000041824 */
[----:B-1----:R-:W-:Y:S01]  /*12170*/  HMMA.16816.F32.BF16 R144, R128, R156, R172 ;  /* 0x0000009c8090723c */ /* 0x002fe200000418ac */
[----:B------:R-:W1:Y:S01]  /*12180*/  LDSM.16.MT88.4 R172, [R215+0xa800] ;  /* 0x00a80000d7ac783b */ /* 0x000e620000004200 */
[----:B---3--:R-:W-:Y:S01]  /*12190*/  FFMA.FTZ R3, R186, c[0x0][0x23c], -R2 ;  /* 0x00008f00ba037a23 */ /* 0x008fe20000010802 */
[----:B------:R-:W-:-:S02]  /*121a0*/  MOV R186, R7 ;  /* 0x0000000700ba7202 */ /* 0x000fc40000000f00 */
[----:B------:R-:W2:Y:S01]  /*121b0*/  LDSM.16.MT88.4 R4, [R217+0xb800] ;  /* 0x00b80000d904783b */ /* 0x000ea20000004200 */
[----:B------:R3:W4:Y:S02]  /*121c0*/  MUFU.EX2 R19, R3 ;  /* 0x0000000300137308 */ /* 0x0007240000000800 */
[C---:B------:R-:W-:Y:S08]  /*121d0*/  HMMA.16816.F32.BF16 R52, R128.reuse, R64, R52 ;  /* 0x000000408034723c */ /* 0x040ff00000041834 */
[C---:B------:R-:W-:Y:S01]  /*121e0*/  HMMA.16816.F32.BF16 R68, R128.reuse, R80, R68 ;  /* 0x000000508044723c */ /* 0x040fe20000041844 */
[--C-:B---3--:R-:W-:Y:S01]  /*121f0*/  FFMA.FTZ R3, R187, c[0x0][0x23c], -R2.reuse ;  /* 0x00008f00bb037a23 */ /* 0x108fe20000010802 */
[----:B------:R-:W-:Y:S01]  /*12200*/  MOV R187, R124 ;  /* 0x0000007c00bb7202 */ /* 0x000fe20000000f00 */
[----:B------:R-:W-:Y:S01]  /*12210*/  FFMA.FTZ R2, R188, c[0x0][0x23c], -R2 ;  /* 0x00008f00bc027a23 */ /* 0x000fe20000010802 */
[----:B----4-:R-:W-:Y:S01]  /*12220*/  F2FP.BF16.PACK_AB R124, R19, R20 ;  /* 0x00000014137c723e */ /* 0x010fe200000010ff */
[----:B------:R-:W-:Y:S03]  /*12230*/  MUFU.EX2 R18, R3 ;  /* 0x0000000300127308 */ /* 0x000fe60000000800 */
[C---:B------:R-:W-:Y:S05]  /*12240*/  HMMA.16816.F32.BF16 R84, R128.reuse, R96, R84 ;  /* 0x000000608054723c */ /* 0x040fea0000041854 */
[----:B------:R3:W4:Y:S03]  /*12250*/  MUFU.EX2 R17, R2 ;  /* 0x0000000200117308 */ /* 0x0007260000000800 */
[C---:B------:R-:W-:Y:S08]  /*12260*/  HMMA.16816.F32.BF16 R100, R128.reuse, R112, R100 ;  /* 0x000000708064723c */ /* 0x040ff00000041864 */
[----:B-1----:R-:W-:Y:S01]  /*12270*/  HMMA.16816.F32.BF16 R160, R128, R172, R160 ;  /* 0x000000ac80a0723c */ /* 0x002fe200000418a0 */
[----:B---3--:R-:W-:Y:S01]  /*12280*/  FFMA.FTZ R2, R189, c[0x0][0x23c], -R0 ;  /* 0x00008f00bd027a23 */ /* 0x008fe20000010800 */
[----:B----4-:R-:W-:-:S06]  /*12290*/  F2FP.BF16.PACK_AB R126, R17, R18 ;  /* 0x00000012117e723e */ /* 0x010fcc00000010ff */
[----:B--2---:R-:W-:Y:S01]  /*122a0*/  HMMA.16816.F32.BF16 R116, R128, R4, R116 ;  /* 0x000000048074723c */ /* 0x004fe20000041874 */
[----:B------:R1:W-:Y:S02]  /*122b0*/  MUFU.EX2 R12, R2 ;  /* 0x00000002000c7308 */ /* 0x0003e40000000800 */
[----:B-1----:R-:W-:-:S06]  /*122c0*/  FFMA.FTZ R2, R190, c[0x0][0x23c], -R0 ;  /* 0x00008f00be027a23 */ /* 0x002fcc0000010800 */
        /* <DEDUP_REMOVED lines=63> */
.L_x_2145:
        /* <DEDUP_REMOVED lines=15> */
.L_x_2161:
        /* <DEDUP_REMOVED lines=46> */
.L_x_2159:
        /* <DEDUP_REMOVED lines=26> */
[----:B------:R-:W-:Y:S02]  /*12c30*/  @!P4 LEA.HI.X R7, R0, c[0x0][0x174], R5, 0x1, P0 ;  /* 0x00005d000007ca11 */ /* 0x000fe400000f0c05 */
[----:B------:R-:W-:Y:S03]  /*12c40*/  PLOP3.LUT P0, PT, PT, PT, UP0, 0x80, 0x0 ;  /* 0x000000000000781c */ /* 0x000fe60003f0f008 */
        /* <DEDUP_REMOVED lines=15> */
[----:B------:R-:W3:Y:S08]  /*12d40*/  LDSM.16.M88.4 R16, [R212+0x8000] ;  /* 0x00800000d410783b */ /* 0x000ef00000000200 */
[----:B------:R-:W2:Y:S08]  /*12d50*/  LDSM.16.M88.4 R28, [R214+0x2000] ;  /* 0x00200000d61c783b */ /* 0x000eb00000000200 */
[----:B------:R-:W4:Y:S08]  /*12d60*/  LDSM.16.M88.4 R140, [R212+0x8800] ;  /* 0x00880000d48c783b */ /* 0x000f300000000200 */
[----:B------:R-:W0:Y:S08]  /*12d70*/  LDGDEPBAR ;  /* 0x00000000000079af */ /* 0x000e300000000000 */
[----:B------:R-:W-:Y:S01]  /*12d80*/  LDSM.16.M88.4 R176, [R216] ;  /* 0x00000000d8b0783b */ /* 0x000fe20000000200 */
[-C--:B---3--:R-:W-:Y:S07]  /*12d90*/  HMMA.16816.F32.BF16 R4, R32, R16.reuse, RZ ;  /* 0x000000102004723c */ /* 0x088fee00000418ff */
[----:B------:R-:W3:Y:S01]  /*12da0*/  LDSM.16.M88.4 R180, [R223] ;  /* 0x00000000dfb4783b */ /* 0x000ee20000000200 */
[C---:B--2---:R-:W-:Y:S07]  /*12db0*/  HMMA.16816.F32.BF16 R8, R28.reuse, R16, RZ ;  /* 0x000000101c08723c */ /* 0x044fee00000418ff */
[----:B------:R-:W2:Y:S01]  /*12dc0*/  LDSM.16.M88.4 R184, [R216+0x2000] ;  /* 0x00200000d8b8783b */ /* 0x000ea20000000200 */
[-C--:B-1----:R-:W-:Y:S07]  /*12dd0*/  HMMA.16816.F32.BF16 R12, R28, R18.reuse, RZ ;  /* 0x000000121c0c723c */ /* 0x082fee00000418ff */
[----:B------:R-:W1:Y:S01]  /*12de0*/  LDSM.16.M88.4 R188, [R226] ;  /* 0x00000000e2bc783b */ /* 0x000e620000000200 */
        /* <DEDUP_REMOVED lines=9> */
[----:B------:R-:W5:Y:S01]  /*12e80*/  LDSM.16.M88.4 R140, [R222+0x2000] ;  /* 0x00200000de8c783b */ /* 0x000f620000000200 */
[-C--:B---3--:R-:W-:Y:S07]  /*12e90*/  HMMA.16816.F32.BF16 R4, R176, R180.reuse, R4 ;  /* 0x000000b4b004723c */ /* 0x088fee0000041804 */
[----:B------:R-:W3:Y:S01]  /*12ea0*/  LDSM.16.M88.4 R208, [R219] ;  /* 0x00000000dbd0783b */ /* 0x000ee20000000200 */
[C---:B--2---:R-:W-:Y:S08]  /*12eb0*/  HMMA.16816.F32.BF16 R8, R184.reuse, R180, R8 ;  /* 0x000000b4b808723c */ /* 0x044ff00000041808 */
        /* <DEDUP_REMOVED lines=9> */
[-C--:B----4-:R-:W-:Y:S01]  /*12f50*/  HMMA.16816.F32.BF16 R4, R192, R196.reuse, R4 ;  /* 0x000000c4c004723c */ /* 0x090fe20000041804 */
[----:B------:R-:W2:Y:S07]  /*12f60*/  LDSM.16.M88.4 R188, [R212+0x9000] ;  /* 0x00900000d4bc783b */ /* 0x000eae0000000200 */
        /* <DEDUP_REMOVED lines=10> */
[-C--:B---3--:R-:W-:Y:S01]  /*13010*/  HMMA.16816.F32.BF16 R4, R204, R208.reuse, R4 ;  /* 0x000000d0cc04723c */ /* 0x088fe20000041804 */
[----:B------:R-:W3:Y:S07]  /*13020*/  LDSM.16.M88.4 R200, [R225] ;  /* 0x00000000e1c8783b */ /* 0x000eee0000000200 */
        /* <DEDUP_REMOVED lines=10> */
[-C--:B--2---:R-:W-:Y:S01]  /*130d0*/  HMMA.16816.F32.BF16 R4, R184, R188.reuse, R4 ;  /* 0x000000bcb804723c */ /* 0x084fe20000041804 */
[----:B------:R-:W2:Y:S07]  /*130e0*/  LDSM.16.M88.4 R204, [R222+0x4000] ;  /* 0x00400000decc783b */ /* 0x000eae0000000200 */
        /* <DEDUP_REMOVED lines=10> */
[-C--:B---3--:R-:W-:Y:S01]  /*13190*/  HMMA.16816.F32.BF16 R4, R196, R200.reuse, R4 ;  /* 0x000000c8c404723c */ /* 0x088fe20000041804 */
[----:B------:R-:W3:Y:S07]  /*131a0*/  LDSM.16.M88.4 R192, [R219+0x1000] ;  /* 0x00100000dbc0783b */ /* 0x000eee0000000200 */
        /* <DEDUP_REMOVED lines=8> */
[-C--:B--2---:R-:W-:Y:S08]  /*13230*/  HMMA.16816.F32.BF16 R4, R204, R208.reuse, R4 ;  /* 0x000000d0cc04723c */ /* 0x084ff00000041804 */
[C---:B----4-:R-:W-:Y:S08]  /*13240*/  HMMA.16816.F32.BF16 R8, R140.reuse, R208, R8 ;  /* 0x000000d08c08723c */ /* 0x050ff00000041808 */
[-C--:B------:R-:W-:Y:S08]  /*13250*/  HMMA.16816.F32.BF16 R12, R140, R210.reuse, R12 ;  /* 0x000000d28c0c723c */ /* 0x080ff0000004180c */
[C---:B------:R-:W-:Y:S08]  /*13260*/  HMMA.16816.F32.BF16 R16, R204.reuse, R210, R16 ;  /* 0x000000d2cc10723c */ /* 0x040ff00000041810 */
[-C--:B-----5:R-:W-:Y:S08]  /*13270*/  HMMA.16816.F32.BF16 R20, R204, R184.reuse, R20 ;  /* 0x000000b8cc14723c */ /* 0x0a0ff00000041814 */
[C---:B------:R-:W-:Y:S08]  /*13280*/  HMMA.16816.F32.BF16 R24, R140.reuse, R184, R24 ;  /* 0x000000b88c18723c */ /* 0x040ff00000041818 */
[-C--:B------:R-:W-:Y:S08]  /*13290*/  HMMA.16816.F32.BF16 R28, R140, R186.reuse, R28 ;  /* 0x000000ba8c1c723c */ /* 0x080ff0000004181c */
[----:B------:R-:W-:Y:S08]  /*132a0*/  HMMA.16816.F32.BF16 R32, R204, R186, R32 ;  /* 0x000000bacc20723c */ /* 0x000ff00000041820 */
[-C--:B---3--:R-:W-:Y:S08]  /*132b0*/  HMMA.16816.F32.BF16 R4, R188, R192.reuse, R4 ;  /* 0x000000c0bc04723c */ /* 0x088ff00000041804 */
        /* <DEDUP_REMOVED lines=21> */
[----:B------:R4:W1:Y:S10]  /*13410*/  MUFU.TANH R180, R7 ;  /* 0x0000000700b47308 */ /* 0x0008740000002400 */
[----:B------:R-:W1:Y:S10]  /*13420*/  MUFU.TANH R187, R14 ;  /* 0x0000000e00bb7308 */ /* 0x000e740000002400 */
[----:B------:R-:W1:Y:S01]  /*13430*/  MUFU.TANH R186, R15 ;  /* 0x0000000f00ba7308 */ /* 0x000e620000002400 */
[----:B----4-:R-:W4:Y:S01]  /*13440*/  LDSM.16.M88.4 R4, [R219+0x1800] ;  /* 0x00180000db04783b */ /* 0x010f220000000200 */
[----:B------:R-:W-:Y:S08]  /*13450*/  DEPBAR.LE SB0, 0x0 ;  /* 0x000080000000791a */ /* 0x000ff00000000000 */
[----:B------:R5:W1:Y:S01]  /*13460*/  MUFU.TANH R133, R16 ;  /* 0x0000001000857308 */ /* 0x000a620000002400 */
[----:B------:R-:W-:Y:S09]  /*13470*/  BAR.SYNC.DEFER_BLOCKING 0x0 ;  /* 0x0000000000007b1d */ /* 0x000ff20000010000 */
[----:B------:R1:W1:Y:S10]  /*13480*/  MUFU.TANH R135, R18 ;  /* 0x0000001200877308 */ /* 0x0002740000002400 */
[----:B------:R1:W1:Y:S01]  /*13490*/  MUFU.TANH R136, R19 ;  /* 0x0000001300887308 */ /* 0x0002620000002400 */
[----:B-----5:R-:W-:Y:S09]  /*134a0*/  FMUL.FTZ R16, R17, c[0x0][0x2ec] ;  /* 0x0000bb0011107a20 */ /* 0x020ff20000410000 */
        /* <DEDUP_REMOVED lines=12> */
[----:B------:R5:W2:Y:S01]  /*13570*/  MUFU.TANH R134, R22 ;  /* 0x0000001600867308 */ /* 0x000aa20000002400 */
[----:B------:R-:W-:Y:S02]  /*13580*/  FMUL.FTZ R25, R25, c[0x0][0x2ec] ;  /* 0x0000bb0019197a20 */ /* 0x000fe40000410000 */
[----:B------:R-:W-:Y:S02]  /*13590*/  FMUL.FTZ R26, R26, c[0x0][0x2ec] ;  /* 0x0000bb001a1a7a20 */ /* 0x000fe40000410000 */
[----:B------:R-:W-:Y:S02]  /*135a0*/  FMUL.FTZ R27, R27, c[0x0][0x2ec] ;  /* 0x0000bb001b1b7a20 */ /* 0x000fe40000410000 */
[----:B------:R-:W-:Y:S03]  /*135b0*/  FMUL.FTZ R23, R23, c[0x0][0x2ec] ;  /* 0x0000bb0017177a20 */ /* 0x000fe60000410000 */
[----:B------:R2:W2:Y:S03]  /*135c0*/  MUFU.TANH R140, R24 ;  /* 0x00000018008c7308 */ /* 0x0004a60000002400 */
[----:B------:R-:W-:Y:S02]  /*135d0*/  FMUL.FTZ R14, R32, c[0x0][0x2ec] ;  /* 0x0000bb00200e7a20 */ /* 0x000fe40000410000 */
[----:B-1----:R-:W-:Y:S02]  /*135e0*/  FMUL.FTZ R18, R33, c[0x0][0x2ec] ;  /* 0x0000bb0021127a20 */ /* 0x002fe40000410000 */
[----:B------:R-:W-:Y:S03]  /*135f0*/  FMUL.FTZ R19, R35, c[0x0][0x2ec] ;  /* 0x0000bb0023137a20 */ /* 0x000fe60000410000 */
[----:B------:R1:W1:Y:S01]  /*13600*/  MUFU.TANH R137, R25 ;  /* 0x0000001900897308 */ /* 0x0002620000002400 */
[----:B-----5:R-:W-:Y:S09]  /*13610*/  FMUL.FTZ R22, R34, c[0x0][0x2ec] ;  /* 0x0000bb0022167a20 */ /* 0x020ff20000410000 */
[----:B------:R5:W3:Y:S01]  /*13620*/  MUFU.TANH R176, R26 ;  /* 0x0000001a00b07308 */ /* 0x000ae20000002400 */
[----:B--2---:R-:W-:Y:S09]  /*13630*/  FMUL.FTZ R24, R29, c[0x0][0x2ec] ;  /* 0x0000bb001d187a20 */ /* 0x004ff20000410000 */
[----:B------:R2:W2:Y:S01]  /*13640*/  MUFU.TANH R177, R27 ;  /* 0x0000001b00b17308 */ /* 0x0004a20000002400 */
[----:B-1----:R-:W-:Y:S09]  /*13650*/  FMUL.FTZ R25, R28, c[0x0][0x2ec] ;  /* 0x0000bb001c197a20 */ /* 0x002ff20000410000 */
[----:B------:R1:W1:Y:S01]  /*13660*/  MUFU.TANH R183, R12 ;  /* 0x0000000c00b77308 */ /* 0x0002620000002400 */
[----:B-----5:R-:W-:Y:S09]  /*13670*/  FMUL.FTZ R26, R31, c[0x0][0x2ec] ;  /* 0x0000bb001f1a7a20 */ /* 0x020ff20000410000 */
[----:B------:R1:W1:Y:S01]  /*13680*/  MUFU.TANH R181, R13 ;  /* 0x0000000d00b57308 */ /* 0x0002620000002400 */
[----:B--2---:R-:W-:Y:S09]  /*13690*/  FMUL.FTZ R27, R30, c[0x0][0x2ec] ;  /* 0x0000bb001e1b7a20 */ /* 0x004ff20000410000 */
[----:B------:R-:W2:Y:S10]  /*136a0*/  MUFU.TANH R16, R16 ;  /* 0x0000001000107308 */ /* 0x000eb40000002400 */
        /* <DEDUP_REMOVED lines=12> */
.L_x_2160:
[----:B------:R-:W2:Y:S01]  /*13770*/  S2R R2, SR_TID.X ;  /* 0x0000000000027919 */ /* 0x000ea20000002100 */
[----:B------:R-:W-:Y:S01]  /*13780*/  MOV R0, UR7 ;  /* 0x0000000700007c02 */ /* 0x000fe20008000f00 */
[----:B------:R-:W-:Y:S02]  /*13790*/  UISETP.GT.AND UP0, UPT, UR7, UR8, UPT ;  /* 0x000000080700728c */ /* 0x000fe4000bf04270 */
[----:B------:R-:W-:Y:S01]  /*137a0*/  UMOV UR21, UR7 ;  /* 0x0000000700157c82 */ /* 0x000fe20008000000 */
[----:B--2---:R-:W-:Y:S04]  /*137b0*/  SHF.L.U32 R2, R2, 0x1, RZ ;  /* 0x0000000102027819 */ /* 0x004fe800000006ff */
[----:B------:R-:W-:Y:S04]  /*137c0*/  LOP3.LUT R2, R2, 0x6, RZ, 0xc0, !PT ;  /* 0x0000000602027812 */ /* 0x000fe800078ec0ff */
[----:B------:R-:W-:Y:S04]  /*137d0*/  LEA R0, R0, R2, 0x5 ;  /* 0x0000000200007211 */ /* 0x000fe800078e28ff */
[C---:B------:R-:W-:Y:S02]  /*137e0*/  ISETP.GE.AND P6, PT, R0.reuse, R231, PT ;  /* 0x000000e70000720c */ /* 0x040fe40003fc6270 */
[C---:B-1----:R-:W-:Y:S02]  /*137f0*/  IADD3 R7, R0.reuse, 0x1, RZ ;  /* 0x0000000100077810 */ /* 0x042fe40007ffe0ff */
[C---:B------:R-:W-:Y:S02]  /*13800*/  ISETP.GE.AND P2, PT, R0.reuse, R230, PT ;  /* 0x000000e60000720c */ /* 0x040fe40003f46270 */
[C---:B------:R-:W-:Y:S02]  /*13810*/  IADD3 R6, R0.reuse, 0x8, RZ ;  /* 0x0000000800067810 */ /* 0x040fe40007ffe0ff */
[C---:B------:R-:W-:Y:S02]  /*13820*/  ISETP.GE.OR P6, PT, R0.reuse, R235, !P6 ;  /* 0x000000eb0000720c */ /* 0x040fe400077c6670 */
[C---:B------:R-:W-:Y:S02]  /*13830*/  ISETP.GE.AND P1, PT, R7.reuse, R231, PT ;  /* 0x000000e70700720c */ /* 0x040fe40003f26270 */
[C---:B------:R-:W-:Y:S02]  /*13840*/  IADD3 R5, R0.reuse, 0x9, RZ ;  /* 0x0000000900057810 */ /* 0x040fe40007ffe0ff */
[C---:B------:R-:W-:Y:S02]  /*13850*/  IADD3 R4, R0.reuse, 0x10, RZ ;  /* 0x0000001000047810 */ /* 0x040fe40007ffe0ff */
[----:B------:R-:W-:Y:S02]  /*13860*/  ISETP.GE.OR P2, PT, R0, R234, !P2 ;  /* 0x000000ea0000720c */ /* 0x000fe40005746670 */
[----:B------:R-:W-:Y:S02]  /*13870*/  FSEL R10, R142, -INF , !P6 ;  /* 0xff8000008e0a7808 */ /* 0x000fe40007000000 */
[----:B------:R-:W-:Y:S02]  /*13880*/  ISETP.GE.OR P1, PT, R7, R235, !P1 ;  /* 0x000000eb0700720c */ /* 0x000fe40004f26670 */
[-C--:B------:R-:W-:Y:S02]  /*13890*/  ISETP.GE.AND P6, PT, R6, R231.reuse, PT ;  /* 0x000000e70600720c */ /* 0x080fe40003fc6270 */
[----:B------:R-:W-:Y:S02]  /*138a0*/  FSEL R12, R141, -INF , !P2 ;  /* 0xff8000008d0c7808 */ /* 0x000fe40005000000 */
[-C--:B------:R-:W-:Y:S02]  /*138b0*/  ISETP.GE.AND P2, PT, R5, R231.reuse, PT ;  /* 0x000000e70500720c */ /* 0x080fe40003f46270 */
[----:B------:R-:W-:Y:S02]  /*138c0*/  FSEL R11, R143, -INF , !P1 ;  /* 0xff8000008f0b7808 */ /* 0x000fe40004800000 */
[----:B------:R-:W-:Y:S02]  /*138d0*/  ISETP.GE.AND P1, PT, R4, R231, PT ;  /* 0x000000e70400720c */ /* 0x000fe40003f26270 */
[----:B------:R-:W-:Y:S02]  /*138e0*/  FMNMX.FTZ R13, R10, R3, !PT ;  /* 0x000000030a0d7209 */ /* 0x000fe40007810000 */
[-C--:B------:R-:W-:Y:S02]  /*138f0*/  ISETP.GE.OR P6, PT, R6, R235.reuse, !P6 ;  /* 0x000000eb0600720c */ /* 0x080fe400077c6670 */
[C---:B------:R-:W-:Y:S02]  /*13900*/  IADD3 R2, R0.reuse, 0x11, RZ ;  /* 0x0000001100027810 */ /* 0x040fe40007ffe0ff */
[----:B------:R-:W-:Y:S02]  /*13910*/  IADD3 R9, R0, 0x18, RZ ;  /* 0x0000001800097810 */ /* 0x000fe40007ffe0ff */
[-C--:B------:R-:W-:Y:S02]  /*13920*/  ISETP.GE.OR P2, PT, R5, R235.reuse, !P2 ;  /* 0x000000eb0500720c */ /* 0x080fe40005746670 */
[----:B------:R-:W-:Y:S02]  /*13930*/  ISETP.GE.OR P1, PT, R4, R235, !P1 ;  /* 0x000000eb0400720c */ /* 0x000fe40004f26670 */
[----:B------:R-:W-:Y:S02]  /*13940*/  FSEL R17, R133, -INF , !P6 ;  /* 0xff80000085117808 */ /* 0x000fe40007000000 */
[----:B------:R-:W-:Y:S02]  /*13950*/  FMNMX.FTZ R13, R11, R13, !PT ;  /* 0x0000000d0b0d7209 */ /* 0x000fe40007810000 */
[-C--:B------:R-:W-:Y:S02]  /*13960*/  ISETP.GE.AND P6, PT, R2, R231.reuse, PT ;  /* 0x000000e70200720c */ /* 0x080fe40003fc6270 */
[----:B------:R-:W-:Y:S02]  /*13970*/  FSEL R189, R20, -INF , !P1 ;  /* 0xff80000014bd7808 */ /* 0x000fe40004800000 */
[----:B------:R-:W-:Y:S02]  /*13980*/  ISETP.GE.AND P1, PT, R9, R231, PT ;  /* 0x000000e70900720c */ /* 0x000fe40003f26270 */
[----:B------:R-:W-:Y:S02]  /*13990*/  FSEL R16, R16, -INF , !P2 ;  /* 0xff80000010107808 */ /* 0x000fe40005000000 */
[----:B------:R-:W-:Y:S02]  /*139a0*/  ISETP.GE.AND P2, PT, R7, R230, PT ;  /* 0x000000e60700720c */ /* 0x000fe40003f46270 */
[----:B------:R-:W-:Y:S02]  /*139b0*/  FMNMX.FTZ R13, R17, R13, !PT ;  /* 0x0000000d110d7209 */ /* 0x000fe40007810000 */
[-C--:B------:R-:W-:Y:S02]  /*139c0*/  ISETP.GE.OR P6, PT, R2, R235.reuse, !P6 ;  /* 0x000000eb0200720c */ /* 0x080fe400077c6670 */
[----:B------:R-:W-:Y:S02]  /*139d0*/  IADD3 R8, R0, 0x19, RZ ;  /* 0x0000001900087810 */ /* 0x000fe40007ffe0ff */
[----:B------:R-:W-:Y:S02]  /*139e0*/  ISETP.GE.OR P1, PT, R9, R235, !P1 ;  /* 0x000000eb0900720c */ /* 0x000fe40004f26670 */
[----:B------:R-:W-:Y:S02]  /*139f0*/  FMNMX.FTZ R13, R16, R13, !PT ;  /* 0x0000000d100d7209 */ /* 0x000fe40007810000 */
[----:B------:R-:W-:Y:S02]  /*13a00*/  ISETP.GE.OR P2, PT, R7, R234, !P2 ;  /* 0x000000ea0700720c */ /* 0x000fe40005746670 */
[----:B------:R-:W-:Y:S02]  /*13a10*/  FSEL R190, R15, -INF , !P6 ;  /* 0xff8000000fbe7808 */ /* 0x000fe40007000000 */
[-C--:B------:R-:W-:Y:S02]  /*13a20*/  ISETP.GE.AND P6, PT, R6, R230.reuse, PT ;  /* 0x000000e60600720c */ /* 0x080fe40003fc6270 */
[----:B------:R-:W-:Y:S02]  /*13a30*/  FSEL R195, R14, -INF , !P1 ;  /* 0xff8000000ec37808 */ /* 0x000fe40004800000 */
[----:B------:R-:W-:Y:S02]  /*13a40*/  FMNMX.FTZ R14, R189, R13, !PT ;  /* 0x0000000dbd0e7209 */ /* 0x000fe40007810000 */
[----:B------:R-:W-:Y:S02]  /*13a50*/  FSEL R15, R180, -INF , !P2 ;  /* 0xff800000b40f7808 */ /* 0x000fe40005000000 */
[----:B------:R-:W-:Y:S02]  /*13a60*/  ISETP.GE.AND P2, PT, R8, R231, PT ;  /* 0x000000e70800720c */ /* 0x000fe40003f46270 */
[----:B------:R-:W-:Y:S02]  /*13a70*/  ISETP.GE.AND P1, PT, R5, R230, PT ;  /* 0x000000e60500720c */ /* 0x000fe40003f26270 */
[----:B------:R-:W-:Y:S02]  /*13a80*/  ISETP.GE.OR P6, PT, R6, R234, !P6 ;  /* 0x000000ea0600720c */ /* 0x000fe400077c6670 */
[----:B------:R-:W-:Y:S02]  /*13a90*/  FMNMX.FTZ R13, R12, R132, !PT ;  /* 0x000000840c0d7209 */ /* 0x000fe40007810000 */
        /* <DEDUP_REMOVED lines=11> */
[----:B------:R-:W-:Y:S02]  /*13b50*/  ISETP.GE.AND P2, PT, R2, R230, PT ;  /* 0x000000e60200720c */ /* 0x000fe40003f46270 */
[----:B------:R-:W-:Y:S02]  /*13b60*/  FMNMX.FTZ R136, R194, R14, !PT ;  /* 0x0000000ec2887209 */ /* 0x000fe40007810000 */
[----:B------:R-:W-:Y:S02]  /*13b70*/  FSEL R191, R134, -INF , !P6 ;  /* 0xff80000086bf7808 */ /* 0x000fe40007000000 */
[----:B------:R-:W-:Y:S01]  /*13b80*/  ISETP.GE.AND P1, PT, R9, R230, PT ;  /* 0x000000e60900720c */ /* 0x000fe20003f26270 */
[----:B------:R-:W1:Y:S01]  /*13b90*/  SHFL.BFLY PT, R14, R136, 0x2, 0x1f ;  /* 0x0c401f00880e7f89 */ /* 0x000e6200000e0000 */
[----:B------:R-:W-:Y:S02]  /*13ba0*/  ISETP.GE.OR P2, PT, R2, R234, !P2 ;  /* 0x000000ea0200720c */ /* 0x000fe40005746670 */
[----:B------:R-:W-:Y:S02]  /*13bb0*/  FMNMX.FTZ R13, R21, R13, !PT ;  /* 0x0000000d150d7209 */ /* 0x000fe40007810000 */
[----:B------:R-:W-:Y:S02]  /*13bc0*/  FSEL R192, R23, -INF , !P2 ;  /* 0xff80000017c07808 */ /* 0x000fe40005000000 */
[----:B------:R-:W-:Y:S02]  /*13bd0*/  FMNMX.FTZ R13, R191, R13, !PT ;  /* 0x0000000dbf0d7209 */ /* 0x000fe40007810000 */
[C---:B------:R-:W-:Y:S02]  /*13be0*/  ISETP.GE.AND P3, PT, R0.reuse, R229, PT ;  /* 0x000000e50000720c */ /* 0x040fe40003f66270 */
[----:B------:R-:W-:Y:S02]  /*13bf0*/  ISETP.GE.AND P0, PT, R0, R228, PT ;  /* 0x000000e40000720c */ /* 0x000fe40003f06270 */
[----:B------:R-:W-:Y:S02]  /*13c00*/  ISETP.GE.OR P1, PT, R9, R234, !P1 ;  /* 0x000000ea0900720c */ /* 0x000fe40004f26670 */
[----:B------:R-:W-:Y:S02]  /*13c10*/  ISETP.GE.AND P6, PT, R8, R230, PT ;  /* 0x000000e60800720c */ /* 0x000fe40003fc6270 */
[C---:B------:R-:W-:Y:S02]  /*13c20*/  ISETP.GE.OR P3, PT, R0.reuse, R233, !P3 ;  /* 0x000000e90000720c */ /* 0x040fe40005f66670 */
[----:B------:R-:W-:Y:S02]  /*13c30*/  ISETP.GE.OR P0, PT, R0, R232, !P0 ;  /* 0x000000e80000720c */ /* 0x000fe40004706670 */
[----:B------:R-:W-:Y:S02]  /*13c40*/  FMNMX.FTZ R0, R192, R13, !PT ;  /* 0x0000000dc0007209 */ /* 0x000fe40007810000 */
[----:B------:R-:W-:Y:S02]  /*13c50*/  FSEL R197, R22, -INF , !P1 ;  /* 0xff80000016c57808 */ /* 0x000fe40004800000 */
[----:B------:R-:W-:Y:S02]  /*13c60*/  ISETP.GE.OR P6, PT, R8, R234, !P6 ;  /* 0x000000ea0800720c */ /* 0x000fe400077c6670 */
[----:B------:R-:W-:Y:S02]  /*13c70*/  FMNMX.FTZ R0, R197, R0, !PT ;  /* 0x00000000c5007209 */ /* 0x000fe40007810000 */
[----:B------:R-:W-:Y:S02]  /*13c80*/  FSEL R196, R19, -INF , !P6 ;  /* 0xff80000013c47808 */ /* 0x000fe40007000000 */
[----:B------:R-:W-:Y:S02]  /*13c90*/  FSEL R13, R185, -INF , !P3 ;  /* 0xff800000b90d7808 */ /* 0x000fe40005800000 */
[C---:B------:R-:W-:Y:S02]  /*13ca0*/  ISETP.GE.AND P3, PT, R6.reuse, R228, PT ;  /* 0x000000e40600720c */ /* 0x040fe40003f66270 */
[-C--:B------:R-:W-:Y:S02]  /*13cb0*/  ISETP.GE.AND P6, PT, R6, R229.reuse, PT ;  /* 0x000000e50600720c */ /* 0x080fe40003fc6270 */
[----:B------:R-:W-:Y:S02]  /*13cc0*/  FMNMX.FTZ R135, R196, R0, !PT ;  /* 0x00000000c4877209 */ /* 0x000fe40007810000 */
[C---:B------:R-:W-:Y:S02]  /*13cd0*/  ISETP.GE.AND P1, PT, R7.reuse, R229, PT ;  /* 0x000000e50700720c */ /* 0x040fe40003f26270 */
[C---:B------:R-:W-:Y:S02]  /*13ce0*/  ISETP.GE.OR P3, PT, R6.reuse, R232, !P3 ;  /* 0x000000e80600720c */ /* 0x040fe40005f66670 */
[-C--:B------:R-:W-:Y:S02]  /*13cf0*/  ISETP.GE.OR P6, PT, R6, R233.reuse, !P6 ;  /* 0x000000e90600720c */ /* 0x080fe400077c6670 */
[----:B------:R-:W2:Y:S01]  /*13d00*/  SHFL.BFLY PT, R6, R135, 0x2, 0x1f ;  /* 0x0c401f0087067f89 */ /* 0x000ea200000e0000 */
[C---:B------:R-:W-:Y:S02]  /*13d10*/  ISETP.GE.OR P1, PT, R7.reuse, R233, !P1 ;  /* 0x000000e90700720c */ /* 0x040fe40004f26670 */
[C---:B------:R-:W-:Y:S02]  /*13d20*/  ISETP.GE.AND P2, PT, R7.reuse, R228, PT ;  /* 0x000000e40700720c */ /* 0x040fe40003f46270 */
[----:B-1----:R-:W-:Y:S02]  /*13d30*/  FMNMX.FTZ R136, R136, R14, !PT ;  /* 0x0000000e88887209 */ /* 0x002fe40007810000 */
[----:B------:R-:W-:Y:S02]  /*13d40*/  FSEL R14, R184, -INF , !P1 ;  /* 0xff800000b80e7808 */ /* 0x000fe40004800000 */
[-C--:B------:R-:W-:Y:S01]  /*13d50*/  ISETP.GE.AND P1, PT, R4, R229.reuse, PT ;  /* 0x000000e50400720c */ /* 0x080fe20003f26270 */
[----:B------:R-:W-:Y:S01]  /*13d60*/  SHFL.BFLY PT, R22, R136, 0x1, 0x1f ;  /* 0x0c201f0088167f89 */ /* 0x000fe200000e0000 */
[----:B------:R-:W-:Y:S02]  /*13d70*/  ISETP.GE.OR P2, PT, R7, R232, !P2 ;  /* 0x000000e80700720c */ /* 0x000fe40005746670 */
[----:B------:R-:W-:Y:S02]  /*13d80*/  FSEL R7, R182, -INF , !P0 ;  /* 0xff800000b6077808 */ /* 0x000fe40004000000 */
[----:B------:R-:W-:Y:S02]  /*13d90*/  ISETP.GE.AND P0, PT, R5, R229, PT ;  /* 0x000000e50500720c */ /* 0x000fe40003f06270 */
[----:B------:R-:W-:Y:S02]  /*13da0*/  FMNMX.FTZ R0, R13, R138, !PT ;  /* 0x0000008a0d007209 */ /* 0x000fe40007810000 */
[-C--:B------:R-:W-:Y:S02]  /*13db0*/  ISETP.GE.OR P0, PT, R5, R233.reuse, !P0 ;  /* 0x000000e90500720c */ /* 0x080fe40004706670 */
[----:B------:R-:W-:Y:S02]  /*13dc0*/  FSEL R19, R183, -INF , !P6 ;  /* 0xff800000b7137808 */ /* 0x000fe40007000000 */
[----:B------:R-:W-:Y:S02]  /*13dd0*/  ISETP.GE.OR P1, PT, R4, R233, !P1 ;  /* 0x000000e90400720c */ /* 0x000fe40004f26670 */
[----:B------:R-:W-:Y:S02]  /*13de0*/  FMNMX.FTZ R0, R14, R0, !PT ;  /* 0x000000000e007209 */ /* 0x000fe40007810000 */
[----:B------:R-:W-:Y:S02]  /*13df0*/  FSEL R18, R181, -INF , !P0 ;  /* 0xff800000b5127808 */ /* 0x000fe40004000000 */
[----:B------:R-:W-:Y:S02]  /*13e00*/  FSEL R198, R140, -INF , !P1 ;  /* 0xff8000008cc67808 */ /* 0x000fe40004800000 */
[-C--:B------:R-:W-:Y:S02]  /*13e10*/  ISETP.GE.AND P1, PT, R9, R229.reuse, PT ;  /* 0x000000e50900720c */ /* 0x080fe40003f26270 */
[----:B------:R-:W-:Y:S02]  /*13e20*/  FMNMX.FTZ R0, R19, R0, !PT ;  /* 0x0000000013007209 */ /* 0x000fe40007810000 */
[C---:B------:R-:W-:Y:S02]  /*13e30*/  ISETP.GE.AND P6, PT, R2.reuse, R229, PT ;  /* 0x000000e50200720c */ /* 0x040fe40003fc6270 */
[-C--:B------:R-:W-:Y:S02]  /*13e40*/  ISETP.GE.OR P1, PT, R9, R233.reuse, !P1 ;  /* 0x000000e90900720c */ /* 0x080fe40004f26670 */
[----:B------:R-:W-:Y:S02]  /*13e50*/  ISETP.GE.OR P6, PT, R2, R233, !P6 ;  /* 0x000000e90200720c */ /* 0x000fe400077c6670 */
[----:B------:R-:W-:Y:S02]  /*13e60*/  FMNMX.FTZ R0, R18, R0, !PT ;  /* 0x0000000012007209 */ /* 0x000fe40007810000 */
[----:B------:R-:W-:Y:S02]  /*13e70*/  FSEL R210, R25, -INF , !P1 ;  /* 0xff80000019d27808 */ /* 0x000fe40004800000 */
[----:B------:R-:W-:Y:S02]  /*13e80*/  FSEL R199, R137, -INF , !P6 ;  /* 0xff80000089c77808 */ /* 0x000fe40007000000 */
[----:B------:R-:W-:Y:S02]  /*13e90*/  ISETP.GE.AND P1, PT, R8, R229, PT ;  /* 0x000000e50800720c */ /* 0x000fe40003f26270 */
[----:B------:R-:W-:Y:S02]  /*13ea0*/  FMNMX.FTZ R0, R198, R0, !PT ;  /* 0x00000000c6007209 */ /* 0x000fe40007810000 */
[----:B--2---:R-:W-:Y:S02]  /*13eb0*/  FMNMX.FTZ R135, R135, R6, !PT ;  /* 0x0000000687877209 */ /* 0x004fe40007810000 */
[----:B------:R-:W-:Y:S02]  /*13ec0*/  FSEL R6, R193, -INF , !P2 ;  /* 0xff800000c1067808 */ /* 0x000fe40005000000 */
[----:B------:R-:W-:Y:S01]  /*13ed0*/  ISETP.GE.AND P2, PT, R2, R228, PT ;  /* 0x000000e40200720c */ /* 0x000fe20003f46270 */
[----:B------:R-:W-:Y:S01]  /*13ee0*/  SHFL.BFLY PT, R23, R135, 0x1, 0x1f ;  /* 0x0c201f0087177f89 */ /* 0x000fe200000e0000 */
        /* <DEDUP_REMOVED lines=12> */
[----:B------:R-:W-:Y:S02]  /*13fb0*/  ISETP.GE.OR P0, PT, R5, R232, !P0 ;  /* 0x000000e80500720c */ /* 0x000fe40004706670 */
[----:B------:R-:W-:Y:S02]  /*13fc0*/  FMNMX.FTZ R0, R4, R2, !PT ;  /* 0x0000000204007209 */ /* 0x000fe40007810000 */
[----:B------:R-:W1:Y:S01]  /*13fd0*/  SHFL.BFLY PT, R2, R134, 0x2, 0x1f ;  /* 0x0c401f0086027f89 */ /* 0x000e6200000e0000 */
[----:B------:R-:W-:Y:S02]  /*13fe0*/  FSEL R5, R186, -INF , !P0 ;  /* 0xff800000ba057808 */ /* 0x000fe40004000000 */
[----:B------:R-:W-:Y:S02]  /*13ff0*/  FSEL R211, R176, -INF , !P6 ;  /* 0xff800000b0d37808 */ /* 0x000fe40007000000 */
[----:B------:R-:W-:Y:S02]  /*14000*/  ISETP.GE.AND P1, PT, R9, R228, PT ;  /* 0x000000e40900720c */ /* 0x000fe40003f26270 */
[----:B------:R-:W-:Y:S01]  /*14010*/  FMNMX.FTZ R0, R5, R0, !PT ;  /* 0x0000000005007209 */ /* 0x000fe20007810000 */
[----:B------:R-:W-:Y:S01]  /*14020*/  LDSM.16.MT88.4 R184, [R215+0xa000] ;  /* 0x00a00000d7b8783b */ /* 0x000fe20000004200 */
[----:B------:R-:W-:Y:S02]  /*14030*/  FSEL R236, R177, -INF , !P2 ;  /* 0xff800000b1ec7808 */ /* 0x000fe40005000000 */
[----:B------:R-:W-:Y:S02]  /*14040*/  FMNMX.FTZ R0, R211, R0, !PT ;  /* 0x00000000d3007209 */ /* 0x000fe40007810000 */
[----:B------:R-:W-:Y:S02]  /*14050*/  ISETP.GE.OR P1, PT, R9, R232, !P1 ;  /* 0x000000e80900720c */ /* 0x000fe40004f26670 */
[----:B------:R-:W-:Y:S02]  /*14060*/  ISETP.GE.AND P0, PT, R8, R228, PT ;  /* 0x000000e40800720c */ /* 0x000fe40003f06270 */
[----:B------:R-:W-:Y:S02]  /*14070*/  FSEL R237, R27, -INF , !P1 ;  /* 0xff8000001bed7808 */ /* 0x000fe40004800000 */
[----:B------:R-:W-:Y:S02]  /*14080*/  FMNMX.FTZ R0, R236, R0, !PT ;  /* 0x00000000ec007209 */ /* 0x000fe40007810000 */
[----:B------:R-:W-:Y:S02]  /*14090*/  ISETP.GE.OR P0, PT, R8, R232, !P0 ;  /* 0x000000e80800720c */ /* 0x000fe40004706670 */
[----:B------:R-:W-:Y:S02]  /*140a0*/  FMNMX.FTZ R0, R237, R0, !PT ;  /* 0x00000000ed007209 */ /* 0x000fe40007810000 */
[----:B------:R-:W-:Y:S02]  /*140b0*/  FSEL R140, R26, -INF , !P0 ;  /* 0xff8000001a8c7808 */ /* 0x000fe40004000000 */
[----:B-1----:R-:W-:Y:S02]  /*140c0*/  FMNMX.FTZ R134, R134, R2, !PT ;  /* 0x0000000286867209 */ /* 0x002fe40007810000 */
[----:B------:R-:W-:Y:S02]  /*140d0*/  FMNMX.FTZ R0, R140, R0, !PT ;  /* 0x000000008c007209 */ /* 0x000fe40007810000 */
[----:B------:R-:W-:Y:S01]  /*140e0*/  FMNMX.FTZ R136, R136, R22, !PT ;  /* 0x0000001688887209 */ /* 0x000fe20007810000 */
[----:B------:R-:W1:Y:S01]  /*140f0*/  SHFL.BFLY PT, R8, R134, 0x1, 0x1f ;  /* 0x0c201f0086087f89 */ /* 0x000e6200000e0000 */
[----:B------:R-:W-:Y:S02]  /*14100*/  FMNMX.FTZ R135, R135, R23, !PT ;  /* 0x0000001787877209 */ /* 0x000fe40007810000 */
[C---:B------:R-:W-:Y:S01]  /*14110*/  FSETP.NEU.FTZ.AND P3, PT, R136.reuse, -INF , PT ;  /* 0xff8000008800780b */ /* 0x040fe20003f7d000 */
[----:B------:R-:W-:Y:S01]  /*14120*/  FMUL.FTZ R141, R136, c[0x0][0x23c] ;  /* 0x00008f00888d7a20 */ /* 0x000fe20000410000 */
[C---:B------:R-:W-:Y:S01]  /*14130*/  FSETP.NEU.FTZ.AND P2, PT, R135.reuse, -INF , PT ;  /* 0xff8000008700780b */ /* 0x040fe20003f5d000 */
[----:B------:R-:W-:Y:S02]  /*14140*/  FMUL.FTZ R142, R135, c[0x0][0x23c] ;  /* 0x00008f00878e7a20 */ /* 0x000fe40000410000 */
[----:B------:R-:W2:Y:S01]  /*14150*/  SHFL.BFLY PT, R2, R0, 0x2, 0x1f ;  /* 0x0c401f0000027f89 */ /* 0x000ea200000e0000 */
[----:B------:R-:W-:Y:S02]  /*14160*/  FSEL R141, R141, RZ, P3 ;  /* 0x000000ff8d8d7208 */ /* 0x000fe40001800000 */
[----:B------:R-:W-:Y:S03]  /*14170*/  FSEL R142, R142, RZ, P2 ;  /* 0x000000ff8e8e7208 */ /* 0x000fe60001000000 */
[--C-:B------:R-:W-:Y:S02]  /*14180*/  FFMA.FTZ R10, R10, c[0x0][0x23c], -R141.reuse ;  /* 0x00008f000a0a7a23 */ /* 0x100fe4000001088d */
[--C-:B------:R-:W-:Y:S02]  /*14190*/  FFMA.FTZ R20, R20, c[0x0][0x23c], -R142.reuse ;  /* 0x00008f0014147a23 */ /* 0x100fe4000001088e */
[--C-:B------:R-:W-:Y:S01]  /*141a0*/  FFMA.FTZ R21, R21, c[0x0][0x23c], -R142.reuse ;  /* 0x00008f0015157a23 */ /* 0x100fe2000001088e */
[----:B------:R-:W-:Y:S01]  /*141b0*/  MUFU.EX2 R28, R10 ;  /* 0x0000000a001c7308 */ /* 0x000fe20000000800 */
[--C-:B------:R-:W-:Y:S02]  /*141c0*/  FFMA.FTZ R11, R11, c[0x0][0x23c], -R141.reuse ;  /* 0x00008f000b0b7a23 */ /* 0x100fe4000001088d */
[--C-:B------:R-:W-:Y:S01]  /*141d0*/  FFMA.FTZ R17, R17, c[0x0][0x23c], -R141.reuse ;  /* 0x00008f0011117a23 */ /* 0x100fe2000001088d */
[----:B-1----:R-:W-:Y:S01]  /*141e0*/  FMNMX.FTZ R134, R134, R8, !PT ;  /* 0x0000000886867209 */ /* 0x002fe20007810000 */
[----:B------:R-:W-:Y:S02]  /*141f0*/  FFMA.FTZ R16, R16, c[0x0][0x23c], -R141 ;  /* 0x00008f0010107a23 */ /* 0x000fe4000001088d */
[--C-:B------:R-:W-:Y:S01]  /*14200*/  FFMA.FTZ R12, R12, c[0x0][0x23c], -R142.reuse ;  /* 0x00008f000c0c7a23 */ /* 0x100fe2000001088e */
[C---:B------:R-:W-:Y:S02]  /*14210*/  FSETP.NEU.FTZ.AND P1, PT, R134.reuse, -INF , PT ;  /* 0xff8000008600780b */ /* 0x040fe40003f3d000 */
[----:B------:R-:W-:Y:S01]  /*14220*/  MUFU.EX2 R246, R20 ;  /* 0x0000001400f67308 */ /* 0x000fe20000000800 */
[----:B------:R-:W-:Y:S01]  /*14230*/  FMUL.FTZ R143, R134, c[0x0][0x23c] ;  /* 0x00008f00868f7a20 */ /* 0x000fe20000410000 */
[----:B--2---:R-:W-:Y:S01]  /*14240*/  FMNMX.FTZ R0, R0, R2, !PT ;  /* 0x0000000200007209 */ /* 0x004fe20007810000 */
[----:B------:R-:W-:Y:S03]  /*14250*/  FFMA.FTZ R15, R15, c[0x0][0x23c], -R142 ;  /* 0x00008f000f0f7a23 */ /* 0x000fe6000001088e */
[----:B------:R-:W-:Y:S01]  /*14260*/  FSEL R143, R143, RZ, P1 ;  /* 0x000000ff8f8f7208 */ /* 0x000fe20000800000 */
[----:B------:R-:W1:Y:S03]  /*14270*/  SHFL.BFLY PT, R2, R0, 0x1, 0x1f ;  /* 0x0c201f0000027f89 */ /* 0x000e6600000e0000 */
[----:B------:R2:W3:Y:S01]  /*14280*/  MUFU.EX2 R247, R21 ;  /* 0x0000001500f77308 */ /* 0x0004e20000000800 */
[--C-:B------:R-:W-:Y:S02]  /*14290*/  FFMA.FTZ R13, R13, c[0x0][0x23c], -R143.reuse ;  /* 0x00008f000d0d7a23 */ /* 0x100fe4000001088f */
[--C-:B------:R-:W-:Y:S02]  /*142a0*/  FFMA.FTZ R14, R14, c[0x0][0x23c], -R143.reuse ;  /* 0x00008f000e0e7a23 */ /* 0x100fe4000001088f */
[--C-:B------:R-:W-:Y:S02]  /*142b0*/  FFMA.FTZ R19, R19, c[0x0][0x23c], -R143.reuse ;  /* 0x00008f0013137a23 */ /* 0x100fe4000001088f */
[----:B------:R-:W-:Y:S03]  /*142c0*/  FFMA.FTZ R18, R18, c[0x0][0x23c], -R143 ;  /* 0x00008f0012127a23 */ /* 0x000fe6000001088f */
[----:B------:R-:W-:Y:S10]  /*142d0*/  MUFU.EX2 R252, R11 ;  /* 0x0000000b00fc7308 */ /* 0x000ff40000000800 */
[----:B------:R-:W-:Y:S01]  /*142e0*/  MUFU.EX2 R250, R17 ;  /* 0x0000001100fa7308 */ /* 0x000fe20000000800 */
[----:B-1----:R-:W-:Y:S02]  /*142f0*/  FMNMX.FTZ R137, R0, R2, !PT ;  /* 0x0000000200897209 */ /* 0x002fe40007810000 */
[----:B------:R-:W-:Y:S01]  /*14300*/  FSEL R0, R136, RZ, P3 ;  /* 0x000000ff88007208 */ /* 0x000fe20001800000 */
[----:B--2---:R-:W1:Y:S01]  /*14310*/  LDSM.16.MT88.4 R20, [R213+0xa000] ;  /* 0x00a00000d514783b */ /* 0x004e620000004200 */
[----:B------:R-:W-:Y:S01]  /*14320*/  FSEL R2, R135, RZ, P2 ;  /* 0x000000ff87027208 */ /* 0x000fe20001000000 */
[C---:B------:R-:W-:Y:S01]  /*14330*/  FMUL.FTZ R188, R137.reuse, c[0x0][0x23c] ;  /* 0x00008f0089bc7a20 */ /* 0x040fe20000410000 */
[----:B------:R-:W-:Y:S01]  /*14340*/  FSETP.NEU.FTZ.AND P0, PT, R137, -INF , PT ;  /* 0xff8000008900780b */ /* 0x000fe20003f1d000 */
[----:B------:R-:W-:Y:S02]  /*14350*/  FADD.FTZ R0, -R0, R3 ;  /* 0x0000000300007221 */ /* 0x000fe40000010100 */
[----:B------:R-:W2:Y:S01]  /*14360*/  MUFU.EX2 R251, R16 ;  /* 0x0000001000fb7308 */ /* 0x000ea20000000800 */
[----:B---3--:R-:W-:Y:S01]  /*14370*/  F2FP.BF16.PACK_AB R179, R247, R246 ;  /* 0x000000f6f7b3723e */ /* 0x008fe200000010ff */
[----:B------:R-:W-:Y:S01]  /*14380*/  FMUL.FTZ R0, R0, c[0x0][0x23c] ;  /* 0x00008f0000007a20 */ /* 0x000fe20000410000 */
[----:B------:R-:W-:Y:S05]  /*14390*/  FSEL R188, R188, RZ, P0 ;  /* 0x000000ffbcbc7208 */ /* 0x000fea0000000000 */
[--C-:B------:R-:W-:Y:S02]  /*143a0*/  FFMA.FTZ R7, R7, c[0x0][0x23c], -R188.reuse ;  /* 0x00008f0007077a23 */ /* 0x100fe400000108bc */
[----:B------:R3:W4:Y:S01]  /*143b0*/  MUFU.EX2 R133, R0 ;  /* 0x0000000000857308 */ /* 0x0007220000000800 */
[--C-:B------:R-:W-:Y:S02]  /*143c0*/  FFMA.FTZ R6, R6, c[0x0][0x23c], -R188.reuse ;  /* 0x00008f0006067a23 */ /* 0x100fe400000108bc */
[--C-:B------:R-:W-:Y:S02]  /*143d0*/  FFMA.FTZ R4, R4, c[0x0][0x23c], -R188.reuse ;  /* 0x00008f0004047a23 */ /* 0x100fe400000108bc */
[----:B------:R-:W-:Y:S05]  /*143e0*/  FFMA.FTZ R5, R5, c[0x0][0x23c], -R188 ;  /* 0x00008f0005057a23 */ /* 0x000fea00000108bc */
[----:B------:R-:W-:Y:S01]  /*143f0*/  MUFU.EX2 R238, R7 ;  /* 0x0000000700ee7308 */ /* 0x000fe20000000800 */
[----:B--2---:R-:W-:Y:S09]  /*14400*/  F2FP.BF16.PACK_AB R178, R251, R250 ;  /* 0x000000fafbb2723e */ /* 0x004ff200000010ff */
[----:B------:R-:W2:Y:S01]  /*14410*/  MUFU.EX2 R239, R6 ;  /* 0x0000000600ef7308 */ /* 0x000ea20000000800 */
[----:B---3--:R-:W-:Y:S01]  /*14420*/  FADD.FTZ R0, -R2, R132 ;  /* 0x0000008402007221 */ /* 0x008fe20000010100 */
[----:B------:R-:W-:Y:S01]  /*14430*/  FSEL R2, R134, RZ, P1 ;  /* 0x000000ff86027208 */ /* 0x000fe20000800000 */
[C---:B----4-:R-:W-:Y:S02]  /*14440*/  FMUL.FTZ R16, R133.reuse, R156 ;  /* 0x0000009c85107220 */ /* 0x050fe40000410000 */
[----:B------:R-:W-:Y:S05]  /*14450*/  FMUL.FTZ R0, R0, c[0x0][0x23c] ;  /* 0x00008f0000007a20 */ /* 0x000fea0000410000 */
[----:B------:R3:W-:Y:S01]  /*14460*/  MUFU.EX2 R240, R4 ;  /* 0x0000000400f07308 */ /* 0x0007e20000000800 */
[C---:B------:R-:W-:Y:S02]  /*14470*/  FMUL.FTZ R17, R133.reuse, R157 ;  /* 0x0000009d85117220 */ /* 0x040fe40000410000 */
[C---:B------:R-:W-:Y:S02]  /*14480*/  FMUL.FTZ R32, R133.reuse, R172 ;  /* 0x000000ac85207220 */ /* 0x040fe40000410000 */
[C---:B------:R-:W-:Y:S02]  /*14490*/  FMUL.FTZ R33, R133.reuse, R173 ;  /* 0x000000ad85217220 */ /* 0x040fe40000410000 */
[C---:B------:R-:W-:Y:S02]  /*144a0*/  FMUL.FTZ R36, R133.reuse, R36 ;  /* 0x0000002485247220 */ /* 0x040fe40000410000 */
[C---:B------:R-:W-:Y:S01]  /*144b0*/  FMUL.FTZ R37, R133.reuse, R37 ;  /* 0x0000002585257220 */ /* 0x040fe20000410000 */
[----:B------:R4:W5:Y:S01]  /*144c0*/  MUFU.EX2 R132, R0 ;  /* 0x0000000000847308 */ /* 0x0009620000000800 */
[C---:B------:R-:W-:Y:S02]  /*144d0*/  FMUL.FTZ R48, R133.reuse, R48 ;  /* 0x0000003085307220 */ /* 0x040fe40000410000 */
[----:B------:R-:W-:Y:S01]  /*144e0*/  FMUL.FTZ R49, R133, R49 ;  /* 0x0000003185317220 */ /* 0x000fe20000410000 */
[----:B--2---:R-:W-:Y:S01]  /*144f0*/  F2FP.BF16.PACK_AB R181, R239, R238 ;  /* 0x000000eeefb5723e */ /* 0x004fe200000010ff */
[C---:B------:R-:W-:Y:S02]  /*14500*/  FMUL.FTZ R52, R133.reuse, R52 ;  /* 0x0000003485347220 */ /* 0x040fe40000410000 */
        /* <DEDUP_REMOVED lines=8> */
[----:B------:R-:W-:Y:S01]  /*14590*/  MUFU.EX2 R248, R12 ;  /* 0x0000000c00f87308 */ /* 0x000fe20000000800 */
[C---:B------:R-:W-:Y:S02]  /*145a0*/  FMUL.FTZ R81, R133.reuse, R81 ;  /* 0x0000005185517220 */ /* 0x040fe40000410000 */
[----:B------:R-:W-:Y:S02]  /*145b0*/  FMUL.FTZ R84, R133, R84 ;  /* 0x0000005485547220 */ /* 0x000fe40000410000 */
[----:B----4-:R-:W-:Y:S01]  /*145c0*/  FADD.FTZ R0, -R2, R138 ;  /* 0x0000008a02007221 */ /* 0x010fe20000010100 */
[----:B------:R-:W-:Y:S01]  /*145d0*/  FSEL R2, R137, RZ, P0 ;  /* 0x000000ff89027208 */ /* 0x000fe20000000000 */
[----:B-----5:R-:W-:Y:S01]  /*145e0*/  FMUL.FTZ R6, R132, R146 ;  /* 0x0000009284067220 */ /* 0x020fe20000410000 */
[----:B------:R-:W-:Y:S01]  /*145f0*/  MOV R138, R28 ;  /* 0x0000001c008a7202 */ /* 0x000fe20000000f00 */
[----:B------:R-:W-:Y:S01]  /*14600*/  FMUL.FTZ R0, R0, c[0x0][0x23c] ;  /* 0x00008f0000007a20 */ /* 0x000fe20000410000 */
[----:B------:R-:W3:Y:S01]  /*14610*/  MUFU.EX2 R249, R15 ;  /* 0x0000000f00f97308 */ /* 0x000ee20000000800 */
[----:B------:R-:W-:Y:S01]  /*14620*/  FMUL.FTZ R7, R132, R147 ;  /* 0x0000009384077220 */ /* 0x000fe20000410000 */
[----:B------:R-:W-:Y:S01]  /*14630*/  F2FP.BF16.PACK_AB R176, R252, R138 ;  /* 0x0000008afcb0723e */ /* 0x000fe200000010ff */
[C---:B------:R-:W-:Y:S01]  /*14640*/  FMUL.FTZ R34, R132.reuse, R174 ;  /* 0x000000ae84227220 */ /* 0x040fe20000410000 */
[----:B--2---:R-:W-:Y:S01]  /*14650*/  F2FP.BF16.PACK_AB R183, R241, R240 ;  /* 0x000000f0f1b7723e */ /* 0x004fe200000010ff */
[----:B------:R-:W-:Y:S01]  /*14660*/  FMUL.FTZ R5, R133, R145 ;  /* 0x0000009185057220 */ /* 0x000fe20000410000 */
[----:B------:R-:W-:Y:S01]  /*14670*/  PLOP3.LUT P0, PT, PT, PT, UP0, 0x80, 0x0 ;  /* 0x000000000000781c */ /* 0x000fe20003f0f008 */
[----:B------:R-:W2:Y:S01]  /*14680*/  LDSM.16.MT88.4 R144, [R218+0xa000] ;  /* 0x00a00000da90783b */ /* 0x000ea20000004200 */
[C---:B------:R-:W-:Y:S02]  /*14690*/  FMUL.FTZ R35, R132.reuse, R175 ;  /* 0x000000af84237220 */ /* 0x040fe40000410000 */
[----:B------:R4:W5:Y:S01]  /*146a0*/  MUFU.EX2 R3, R0 ;  /* 0x0000000000037308 */ /* 0x0009620000000800 */
[C---:B------:R-:W-:Y:S02]  /*146b0*/  FMUL.FTZ R38, R132.reuse, R38 ;  /* 0x0000002684267220 */ /* 0x040fe40000410000 */
[C---:B------:R-:W-:Y:S02]  /*146c0*/  FMUL.FTZ R39, R132.reuse, R39 ;  /* 0x0000002784277220 */ /* 0x040fe40000410000 */
[----:B------:R-:W-:Y:S01]  /*146d0*/  LDSM.16.MT88.4 R172, [R215+0xa800] ;  /* 0x00a80000d7ac783b */ /* 0x000fe20000004200 */
[C---:B------:R-:W-:Y:S02]  /*146e0*/  FMUL.FTZ R50, R132.reuse, R50 ;  /* 0x0000003284327220 */ /* 0x040fe40000410000 */
[C---:B------:R-:W-:Y:S02]  /*146f0*/  FMUL.FTZ R51, R132.reuse, R51 ;  /* 0x0000003384337220 */ /* 0x040fe40000410000 */
[----:B------:R2:W-:Y:S01]  /*14700*/  MUFU.EX2 R242, R13 ;  /* 0x0000000d00f27308 */ /* 0x0005e20000000800 */
[C---:B------:R-:W-:Y:S02]  /*14710*/  FMUL.FTZ R54, R132.reuse, R54 ;  /* 0x0000003684367220 */ /* 0x040fe40000410000 */
[C---:B------:R-:W-:Y:S01]  /*14720*/  FMUL.FTZ R55, R132.reuse, R55 ;  /* 0x0000003784377220 */ /* 0x040fe20000410000 */
[----:B---3--:R-:W-:Y:S01]  /*14730*/  F2FP.BF16.PACK_AB R177, R249, R248 ;  /* 0x000000f8f9b1723e */ /* 0x008fe200000010ff */
[C---:B------:R-:W-:Y:S02]  /*14740*/  FMUL.FTZ R66, R132.reuse, R66 ;  /* 0x0000004284427220 */ /* 0x040fe40000410000 */
[C---:B------:R-:W-:Y:S02]  /*14750*/  FMUL.FTZ R67, R132.reuse, R67 ;  /* 0x0000004384437220 */ /* 0x040fe40000410000 */
[C---:B------:R-:W-:Y:S01]  /*14760*/  FMUL.FTZ R70, R132.reuse, R70 ;  /* 0x0000004684467220 */ /* 0x040fe20000410000 */
[----:B------:R-:W3:Y:S01]  /*14770*/  MUFU.EX2 R244, R14 ;  /* 0x0000000e00f47308 */ /* 0x000ee20000000800 */
[-C--:B-1----:R-:W-:Y:S01]  /*14780*/  HMMA.16816.F32.BF16 R4, R176, R20.reuse, R4 ;  /* 0x00000014b004723c */ /* 0x082fe20000041804 */
[----:B------:R-:W-:Y:S02]  /*14790*/  FMUL.FTZ R71, R132, R71 ;  /* 0x0000004784477220 */ /* 0x000fe40000410000 */
[----:B----4-:R-:W-:Y:S02]  /*147a0*/  FADD.FTZ R0, -R2, R139 ;  /* 0x0000008b02007221 */ /* 0x010fe40000010100 */
[--C-:B------:R-:W-:Y:S02]  /*147b0*/  FFMA.FTZ R2, R189, c[0x0][0x23c], -R141.reuse ;  /* 0x00008f00bd027a23 */ /* 0x100fe4000001088d */
[----:B------:R-:W-:Y:S02]  /*147c0*/  FMUL.FTZ R0, R0, c[0x0][0x23c] ;  /* 0x00008f0000007a20 */ /* 0x000fe40000410000 */
[----:B------:R1:W-:Y:S03]  /*147d0*/  MUFU.EX2 R209, R2 ;  /* 0x0000000200d17308 */ /* 0x0003e60000000800 */
[C---:B-----5:R-:W-:Y:S02]  /*147e0*/  FMUL.FTZ R8, R3.reuse, R148 ;  /* 0x0000009403087220 */ /* 0x060fe40000410000 */
[C---:B------:R-:W-:Y:S02]  /*147f0*/  FMUL.FTZ R9, R3.reuse, R149 ;  /* 0x0000009503097220 */ /* 0x040fe40000410000 */
[C---:B------:R-:W-:Y:S02]  /*14800*/  FMUL.FTZ R12, R3.reuse, R152 ;  /* 0x00000098030c7220 */ /* 0x040fe40000410000 */
[C---:B--2---:R-:W-:Y:S01]  /*14810*/  FMUL.FTZ R13, R3.reuse, R153 ;  /* 0x00000099030d7220 */ /* 0x044fe20000410000 */
        /* <DEDUP_REMOVED lines=8> */
[C---:B------:R-:W-:Y:S02]  /*148a0*/  FMUL.FTZ R41, R3.reuse, R41 ;  /* 0x0000002903297220 */ /* 0x040fe40000410000 */
[C---:B------:R-:W-:Y:S02]  /*148b0*/  FMUL.FTZ R44, R3.reuse, R44 ;  /* 0x0000002c032c7220 */ /* 0x040fe40000410000 */
[--C-:B-1----:R-:W-:Y:S02]  /*148c0*/  FFMA.FTZ R2, R190, c[0x0][0x23c], -R141.reuse ;  /* 0x00008f00be027a23 */ /* 0x102fe4000001088d */
[C---:B------:R-:W-:Y:S02]  /*148d0*/  FMUL.FTZ R45, R3.reuse, R45 ;  /* 0x0000002d032d7220 */ /* 0x040fe40000410000 */
[C---:B------:R-:W-:Y:S01]  /*148e0*/  FMUL.FTZ R56, R3.reuse, R56 ;  /* 0x0000003803387220 */ /* 0x040fe20000410000 */
[----:B------:R1:W-:Y:S01]  /*148f0*/  MUFU.EX2 R208, R2 ;  /* 0x0000000200d07308 */ /* 0x0003e20000000800 */
[C---:B------:R-:W-:Y:S02]  /*14900*/  FMUL.FTZ R57, R3.reuse, R57 ;  /* 0x0000003903397220 */ /* 0x040fe40000410000 */
[C---:B------:R-:W-:Y:S02]  /*14910*/  FMUL.FTZ R60, R3.reuse, R60 ;  /* 0x0000003c033c7220 */ /* 0x040fe40000410000 */
[C---:B--2---:R-:W-:Y:S02]  /*14920*/  FMUL.FTZ R19, R132.reuse, R159 ;  /* 0x0000009f84137220 */ /* 0x044fe40000410000 */
[C---:B------:R-:W-:Y:S02]  /*14930*/  FMUL.FTZ R61, R3.reuse, R61 ;  /* 0x0000003d033d7220 */ /* 0x040fe40000410000 */
[C---:B------:R-:W-:Y:S01]  /*14940*/  FMUL.FTZ R72, R3.reuse, R72 ;  /* 0x0000004803487220 */ /* 0x040fe20000410000 */
[----:B------:R-:W2:Y:S01]  /*14950*/  MUFU.EX2 R0, R0 ;  /* 0x0000000000007308 */ /* 0x000ea20000000800 */
[C---:B------:R-:W-:Y:S02]  /*14960*/  FMUL.FTZ R73, R3.reuse, R73 ;  /* 0x0000004903497220 */ /* 0x040fe40000410000 */
[----:B------:R-:W-:Y:S01]  /*14970*/  FMUL.FTZ R76, R3, R76 ;  /* 0x0000004c034c7220 */ /* 0x000fe20000410000 */
[----:B---3--:R-:W-:Y:S01]  /*14980*/  F2FP.BF16.PACK_AB R182, R245, R243 ;  /* 0x000000f3f5b6723e */ /* 0x008fe200000010ff */
[C---:B------:R-:W-:Y:S02]  /*14990*/  FMUL.FTZ R18, R132.reuse, R158 ;  /* 0x0000009e84127220 */ /* 0x040fe40000410000 */
[----:B------:R-:W-:Y:S01]  /*149a0*/  LDSM.16.MT88.4 R156, [R213+0xa800] ;  /* 0x00a80000d59c783b */ /* 0x000fe20000004200 */
[----:B------:R-:W-:Y:S02]  /*149b0*/  FMUL.FTZ R77, R3, R77 ;  /* 0x0000004d034d7220 */ /* 0x000fe40000410000 */
[C---:B------:R-:W-:Y:S02]  /*149c0*/  FMUL.FTZ R82, R132.reuse, R82 ;  /* 0x0000005284527220 */ /* 0x040fe40000410000 */
[C---:B------:R-:W-:Y:S02]  /*149d0*/  FMUL.FTZ R83, R132.reuse, R83 ;  /* 0x0000005384537220 */ /* 0x040fe40000410000 */
[--C-:B-1----:R-:W-:Y:S02]  /*149e0*/  FFMA.FTZ R2, R191, c[0x0][0x23c], -R142.reuse ;  /* 0x00008f00bf027a23 */ /* 0x102fe4000001088e */
[----:B------:R-:W-:Y:S02]  /*149f0*/  FMUL.FTZ R85, R133, R85 ;  /* 0x0000005585557220 */ /* 0x000fe40000410000 */
[----:B------:R1:W-:Y:S01]  /*14a00*/  MUFU.EX2 R207, R2 ;  /* 0x0000000200cf7308 */ /* 0x0003e20000000800 */
[C---:B------:R-:W-:Y:S02]  /*14a10*/  FMUL.FTZ R86, R132.reuse, R86 ;  /* 0x0000005684567220 */ /* 0x040fe40000410000 */
[----:B------:R-:W-:Y:S02]  /*14a20*/  FMUL.FTZ R87, R132, R87 ;  /* 0x0000005784577220 */ /* 0x000fe40000410000 */
        /* <DEDUP_REMOVED lines=12> */
[--C-:B-1----:R-:W-:Y:S03]  /*14af0*/  FFMA.FTZ R2, R192, c[0x0][0x23c], -R142.reuse ;  /* 0x00008f00c0027a23 */ /* 0x102fe6000001088e */
[----:B------:R-:W-:Y:S01]  /*14b00*/  FMUL.FTZ R21, R133, R161 ;  /* 0x000000a185157220 */ /* 0x000fe20000410000 */
[----:B------:R1:W3:Y:S01]  /*14b10*/  MUFU.EX2 R206, R2 ;  /* 0x0000000200ce7308 */ /* 0x0002e20000000800 */
        /* <DEDUP_REMOVED lines=12> */
[--C-:B-1----:R-:W-:Y:S02]  /*14be0*/  FFMA.FTZ R2, R195, c[0x0][0x23c], -R141.reuse ;  /* 0x00008f00c3027a23 */ /* 0x102fe4000001088d */
[----:B------:R-:W-:Y:S02]  /*14bf0*/  FFMA.FTZ R141, R194, c[0x0][0x23c], -R141 ;  /* 0x00008f00c28d7a23 */ /* 0x000fe4000001088d */
[----:B------:R1:W-:Y:S01]  /*14c00*/  MUFU.EX2 R205, R2 ;  /* 0x0000000200cd7308 */ /* 0x0003e20000000800 */
[C---:B------:R-:W-:Y:S01]  /*14c10*/  HMMA.16816.F32.BF16 R24, R180.reuse, R184, R24 ;  /* 0x000000b8b418723c */ /* 0x040fe20000041818 */
[C---:B------:R-:W-:Y:S03]  /*14c20*/  FMUL.FTZ R63, R0.reuse, R63 ;  /* 0x0000003f003f7220 */ /* 0x040fe60000410000 */
[C---:B------:R-:W-:Y:S02]  /*14c30*/  FMUL.FTZ R74, R0.reuse, R74 ;  /* 0x0000004a004a7220 */ /* 0x040fe40000410000 */
[C---:B------:R-:W-:Y:S02]  /*14c40*/  FMUL.FTZ R75, R0.reuse, R75 ;  /* 0x0000004b004b7220 */ /* 0x040fe40000410000 */
[-C--:B------:R-:W-:Y:S01]  /*14c50*/  HMMA.16816.F32.BF16 R28, R180, R186.reuse, R28 ;  /* 0x000000bab41c723c */ /* 0x080fe2000004181c */
[C---:B------:R-:W-:Y:S01]  /*14c60*/  FMUL.FTZ R78, R0.reuse, R78 ;  /* 0x0000004e004e7220 */ /* 0x040fe20000410000 */
[----:B------:R3:W4:Y:S02]  /*14c70*/  MUFU.EX2 R204, R141 ;  /* 0x0000008d00cc7308 */ /* 0x0007240000000800 */
[C---:B------:R-:W-:Y:S02]  /*14c80*/  FMUL.FTZ R79, R0.reuse, R79 ;  /* 0x0000004f004f7220 */ /* 0x040fe40000410000 */
[----:B------:R-:W-:Y:S02]  /*14c90*/  FMUL.FTZ R89, R3, R89 ;  /* 0x0000005903597220 */ /* 0x000fe40000410000 */
[C---:B------:R-:W-:Y:S01]  /*14ca0*/  HMMA.16816.F32.BF16 R32, R176.reuse, R186, R32 ;  /* 0x000000bab020723c */ /* 0x040fe20000041820 */
[----:B------:R-:W-:Y:S03]  /*14cb0*/  LDSM.16.MT88.4 R184, [R217+0xa800] ;  /* 0x00a80000d9b8783b */ /* 0x000fe60000004200 */
[C---:B------:R-:W-:Y:S02]  /*14cc0*/  FMUL.FTZ R90, R0.reuse, R90 ;  /* 0x0000005a005a7220 */ /* 0x040fe40000410000 */
[C---:B------:R-:W-:Y:S02]  /*14cd0*/  FMUL.FTZ R91, R0.reuse, R91 ;  /* 0x0000005b005b7220 */ /* 0x040fe40000410000 */
[-C--:B------:R-:W-:Y:S01]  /*14ce0*/  HMMA.16816.F32.BF16 R36, R176, R144.reuse, R36 ;  /* 0x00000090b024723c */ /* 0x080fe20000041824 */
[--C-:B-1----:R-:W-:Y:S03]  /*14cf0*/  FFMA.FTZ R2, R197, c[0x0][0x23c], -R142.reuse ;  /* 0x00008f00c5027a23 */ /* 0x102fe6000001088e */
[C---:B------:R-:W-:Y:S01]  /*14d00*/  FMUL.FTZ R92, R3.reuse, R92 ;  /* 0x0000005c035c7220 */ /* 0x040fe20000410000 */
[----:B------:R1:W-:Y:S01]  /*14d10*/  MUFU.EX2 R203, R2 ;  /* 0x0000000200cb7308 */ /* 0x0003e20000000800 */
[----:B------:R-:W-:Y:S02]  /*14d20*/  FMUL.FTZ R93, R3, R93 ;  /* 0x0000005d035d7220 */ /* 0x000fe40000410000 */
[C---:B------:R-:W-:Y:S01]  /*14d30*/  HMMA.16816.F32.BF16 R40, R180.reuse, R144, R40 ;  /* 0x00000090b428723c */ /* 0x040fe20000041828 */
[C---:B------:R-:W-:Y:S03]  /*14d40*/  FMUL.FTZ R94, R0.reuse, R94 ;  /* 0x0000005e005e7220 */ /* 0x040fe60000410000 */
[----:B------:R-:W-:Y:S01]  /*14d50*/  FMUL.FTZ R95, R0, R95 ;  /* 0x0000005f005f7220 */ /* 0x000fe20000410000 */
[----:B---3--:R-:W-:Y:S01]  /*14d60*/  F2FP.BF16.PACK_AB R141, R206, R207 ;  /* 0x000000cfce8d723e */ /* 0x008fe200000010ff */
[C---:B------:R-:W-:Y:S02]  /*14d70*/  FMUL.FTZ R96, R133.reuse, R96 ;  /* 0x0000006085607220 */ /* 0x040fe40000410000 */
[-C--:B------:R-:W-:Y:S01]  /*14d80*/  HMMA.16816.F32.BF16 R44, R180, R146.reuse, R44 ;  /* 0x00000092b42c723c */ /* 0x080fe2000004182c */
[----:B------:R-:W-:Y:S03]  /*14d90*/  FMUL.FTZ R97, R133, R97 ;  /* 0x0000006185617220 */ /* 0x000fe60000410000 */
[C---:B------:R-:W-:Y:S02]  /*14da0*/  FMUL.FTZ R98, R132.reuse, R98 ;  /* 0x0000006284627220 */ /* 0x040fe40000410000 */
[----:B------:R-:W-:Y:S02]  /*14db0*/  FMUL.FTZ R99, R132, R99 ;  /* 0x0000006384637220 */ /* 0x000fe40000410000 */
[C---:B------:R-:W-:Y:S01]  /*14dc0*/  HMMA.16816.F32.BF16 R48, R176.reuse, R146, R48 ;  /* 0x00000092b030723c */ /* 0x040fe20000041830 */
[----:B------:R-:W3:Y:S03]  /*14dd0*/  LDSM.16.MT88.4 R144, [R213+0xb000] ;  /* 0x00b00000d590783b */ /* 0x000ee60000004200 */
[C---:B------:R-:W-:Y:S02]  /*14de0*/  FMUL.FTZ R104, R3.reuse, R104 ;  /* 0x0000006803687220 */ /* 0x040fe40000410000 */
[--C-:B-1----:R-:W-:Y:S02]  /*14df0*/  FFMA.FTZ R2, R198, c[0x0][0x23c], -R143.reuse ;  /* 0x00008f00c6027a23 */ /* 0x102fe4000001088f */
[-C--:B--2---:R-:W-:Y:S01]  /*14e00*/  HMMA.16816.F32.BF16 R52, R176, R148.reuse, R52 ;  /* 0x00000094b034723c */ /* 0x084fe20000041834 */
[C---:B------:R-:W-:Y:S01]  /*14e10*/  FMUL.FTZ R105, R3.reuse, R105 ;  /* 0x0000006903697220 */ /* 0x040fe20000410000 */
[----:B------:R1:W-:Y:S02]  /*14e20*/  MUFU.EX2 R201, R2 ;  /* 0x0000000200c97308 */ /* 0x0003e40000000800 */
        /* <DEDUP_REMOVED lines=11> */
[----:B------:R-:W2:Y:S03]  /*14ee0*/  LDSM.16.MT88.4 R148, [R215+0xb000] ;  /* 0x00b00000d794783b */ /* 0x000ea60000004200 */
[--C-:B-1----:R-:W-:Y:S02]  /*14ef0*/  FFMA.FTZ R2, R199, c[0x0][0x23c], -R143.reuse ;  /* 0x00008f00c7027a23 */ /* 0x102fe4000001088f */
[C---:B------:R-:W-:Y:S02]  /*14f00*/  FMUL.FTZ R122, R0.reuse, R122 ;  /* 0x0000007a007a7220 */ /* 0x040fe40000410000 */
[----:B------:R1:W-:Y:S01]  /*14f10*/  MUFU.EX2 R200, R2 ;  /* 0x0000000200c87308 */ /* 0x0003e20000000800 */
[-C--:B---3--:R-:W-:Y:S03]  /*14f20*/  HMMA.16816.F32.BF16 R68, R176, R144.reuse, R68 ;  /* 0x00000090b044723c */ /* 0x088fe60000041844 */
[C---:B------:R-:W-:Y:S02]  /*14f30*/  FMUL.FTZ R123, R0.reuse, R123 ;  /* 0x0000007b007b7220 */ /* 0x040fe40000410000 */
[C---:B------:R-:W-:Y:S02]  /*14f40*/  FMUL.FTZ R124, R3.reuse, R124 ;  /* 0x0000007c037c7220 */ /* 0x040fe40000410000 */
[----:B------:R-:W-:Y:S01]  /*14f50*/  FMUL.FTZ R125, R3, R125 ;  /* 0x0000007d037d7220 */ /* 0x000fe20000410000 */
[C---:B------:R-:W-:Y:S01]  /*14f60*/  HMMA.16816.F32.BF16 R72, R180.reuse, R144, R72 ;  /* 0x00000090b448723c */ /* 0x040fe20000041848 */
[C---:B------:R-:W-:Y:S03]  /*14f70*/  FMUL.FTZ R126, R0.reuse, R126 ;  /* 0x0000007e007e7220 */ /* 0x040fe60000410000 */
[----:B------:R-:W-:Y:S02]  /*14f80*/  FMUL.FTZ R127, R0, R127 ;  /* 0x0000007f007f7220 */ /* 0x000fe40000410000 */
[----:B------:R-:W-:Y:S02]  /*14f90*/  FFMA.FTZ R142, R196, c[0x0][0x23c], -R142 ;  /* 0x00008f00c48e7a23 */ /* 0x000fe4000001088e */
[-C--:B------:R-:W-:Y:S01]  /*14fa0*/  HMMA.16816.F32.BF16 R76, R180, R146.reuse, R76 ;  /* 0x00000092b44c723c */ /* 0x080fe2000004184c */
[C---:B------:R-:W-:Y:S01]  /*14fb0*/  FMUL.FTZ R100, R133.reuse, R100 ;  /* 0x0000006485647220 */ /* 0x040fe20000410000 */
[----:B------:R4:W3:Y:S02]  /*14fc0*/  MUFU.EX2 R202, R142 ;  /* 0x0000008e00ca7308 */ /* 0x0008e40000000800 */
[----:B------:R-:W-:Y:S02]  /*14fd0*/  FMUL.FTZ R101, R133, R101 ;  /* 0x0000006585657220 */ /* 0x000fe40000410000 */
[----:B------:R-:W-:Y:S02]  /*14fe0*/  FMUL.FTZ R102, R132, R102 ;  /* 0x0000006684667220 */ /* 0x000fe40000410000 */
[C---:B------:R-:W-:Y:S01]  /*14ff0*/  HMMA.16816.F32.BF16 R80, R176.reuse, R146, R80 ;  /* 0x00000092b050723c */ /* 0x040fe20000041850 */
[--C-:B-1----:R-:W-:Y:S01]  /*15000*/  FFMA.FTZ R2, R210, c[0x0][0x23c], -R143.reuse ;  /* 0x00008f00d2027a23 */ /* 0x102fe2000001088f */
[----:B------:R-:W1:Y:S02]  /*15010*/  LDSM.16.MT88.4 R144, [R218+0xb000] ;  /* 0x00b00000da90783b */ /* 0x000e640000004200 */
[----:B------:R-:W-:Y:S01]  /*15020*/  FFMA.FTZ R143, R193, c[0x0][0x23c], -R143 ;  /* 0x00008f00c18f7a23 */ /* 0x000fe2000001088f */
[----:B------:R5:W-:Y:S01]  /*15030*/  MUFU.EX2 R199, R2 ;  /* 0x0000000200c77308 */ /* 0x000be20000000800 */
[C---:B------:R-:W-:Y:S02]  /*15040*/  FMUL.FTZ R103, R132.reuse, R103 ;  /* 0x0000006784677220 */ /* 0x040fe40000410000 */
[-C--:B--2---:R-:W-:Y:S01]  /*15050*/  HMMA.16816.F32.BF16 R84, R176, R148.reuse, R84 ;  /* 0x00000094b054723c */ /* 0x084fe20000041854 */
[C---:B------:R-:W-:Y:S01]  /*15060*/  FMUL.FTZ R112, R133.reuse, R112 ;  /* 0x0000007085707220 */ /* 0x040fe20000410000 */
[----:B------:R-:W2:Y:S02]  /*15070*/  LDL.LU R210, [R1] ;  /* 0x0000000001d27983 */ /* 0x000ea40000300800 */
[C---:B------:R-:W-:Y:S02]  /*15080*/  FMUL.FTZ R113, R133.reuse, R113 ;  /* 0x0000007185717220 */ /* 0x040fe40000410000 */
[----:B------:R-:W-:Y:S01]  /*15090*/  LDSM.16.MT88.4 R192, [R215+0xb800] ;  /* 0x00b80000d7c0783b */ /* 0x000fe20000004200 */
[----:B------:R3:W1:Y:S01]  /*150a0*/  MUFU.EX2 R198, R143 ;  /* 0x0000008f00c67308 */ /* 0x0006620000000800 */
[C---:B------:R-:W-:Y:S01]  /*150b0*/  HMMA.16816.F32.BF16 R88, R180.reuse, R148, R88 ;  /* 0x00000094b458723c */ /* 0x040fe20000041858 */
[----:B------:R-:W-:Y:S03]  /*150c0*/  FMUL.FTZ R114, R132, R114 ;  /* 0x0000007284727220 */ /* 0x000fe60000410000 */
[----:B----4-:R-:W-:Y:S01]  /*150d0*/  F2FP.BF16.PACK_AB R142, R204, R205 ;  /* 0x000000cdcc8e723e */ /* 0x010fe200000010ff */
[C---:B------:R-:W-:Y:S02]  /*150e0*/  FMUL.FTZ R115, R132.reuse, R115 ;  /* 0x0000007384737220 */ /* 0x040fe40000410000 */
[C---:B------:R-:W-:Y:S01]  /*150f0*/  FMUL.FTZ R116, R133.reuse, R116 ;  /* 0x0000007485747220 */ /* 0x040fe20000410000 */
[-C--:B------:R-:W-:Y:S01]  /*15100*/  HMMA.16816.F32.BF16 R92, R180, R150.reuse, R92 ;  /* 0x00000096b45c723c */ /* 0x080fe2000004185c */
[----:B------:R-:W-:Y:S03]  /*15110*/  FMUL.FTZ R117, R133, R117 ;  /* 0x0000007585757220 */ /* 0x000fe60000410000 */
[C---:B------:R-:W-:Y:S02]  /*15120*/  FMUL.FTZ R118, R132.reuse, R118 ;  /* 0x0000007684767220 */ /* 0x040fe40000410000 */
[--C-:B-----5:R-:W-:Y:S02]  /*15130*/  FFMA.FTZ R2, R211, c[0x0][0x23c], -R188.reuse ;  /* 0x00008f00d3027a23 */ /* 0x120fe400000108bc */
[C---:B------:R-:W-:Y:S01]  /*15140*/  HMMA.16816.F32.BF16 R96, R176.reuse, R150, R96 ;  /* 0x00000096b060723c */ /* 0x040fe20000041860 */
[----:B------:R-:W4:Y:S01]  /*15150*/  LDL.LU R211, [R1+0x4] ;  /* 0x0000040001d37983 */ /* 0x000f220000300800 */
[----:B------:R5:W-:Y:S02]  /*15160*/  MUFU.EX2 R197, R2 ;  /* 0x0000000200c57308 */ /* 0x000be40000000800 */
[----:B------:R-:W-:Y:S01]  /*15170*/  FMUL.FTZ R119, R132, R119 ;  /* 0x0000007784777220 */ /* 0x000fe20000410000 */
[----:B------:R-:W5:Y:S01]  /*15180*/  LDSM.16.MT88.4 R148, [R217+0xb000] ;  /* 0x00b00000d994783b */ /* 0x000f620000004200 */
[C---:B------:R-:W-:Y:S01]  /*15190*/  FMUL.FTZ R128, R133.reuse, R128 ;  /* 0x0000008085807220 */ /* 0x040fe20000410000 */
[----:B---3--:R-:W-:Y:S01]  /*151a0*/  F2FP.BF16.PACK_AB R143, R202, R203 ;  /* 0x000000cbca8f723e */ /* 0x008fe200000010ff */
[----:B------:R-:W-:Y:S01]  /*151b0*/  FMUL.FTZ R129, R133, R129 ;  /* 0x0000008185817220 */ /* 0x000fe20000410000 */
[-C--:B-1----:R-:W-:Y:S03]  /*151c0*/  HMMA.16816.F32.BF16 R100, R176, R144.reuse, R100 ;  /* 0x00000090b064723c */ /* 0x082fe60000041864 */
[C---:B------:R-:W-:Y:S02]  /*151d0*/  FMUL.FTZ R130, R132.reuse, R130 ;  /* 0x0000008284827220 */ /* 0x040fe40000410000 */
[----:B------:R-:W-:Y:S03]  /*151e0*/  FMUL.FTZ R131, R132, R131 ;  /* 0x0000008384837220 */ /* 0x000fe60000410000 */
[C---:B------:R-:W-:Y:S08]  /*151f0*/  HMMA.16816.F32.BF16 R104, R180.reuse, R144, R104 ;  /* 0x00000090b468723c */ /* 0x040ff00000041868 */
[-C--:B------:R-:W-:Y:S01]  /*15200*/  HMMA.16816.F32.BF16 R108, R180, R146.reuse, R108 ;  /* 0x00000092b46c723c */ /* 0x080fe2000004186c */
[--C-:B-----5:R-:W-:Y:S02]  /*15210*/  FFMA.FTZ R2, R236, c[0x0][0x23c], -R188.reuse ;  /* 0x00008f00ec027a23 */ /* 0x120fe400000108bc */
[----:B------:R-:W3:Y:S02]  /*15220*/  LDL.LU R236, [R1+0x8] ;  /* 0x0000080001ec7983 */ /* 0x000ee40000300800 */
[----:B------:R1:W5:Y:S03]  /*15230*/  MUFU.EX2 R196, R2 ;  /* 0x0000000200c47308 */ /* 0x0003660000000800 */
[C---:B------:R-:W-:Y:S08]  /*15240*/  HMMA.16816.F32.BF16 R112, R176.reuse, R146, R112 ;  /* 0x00000092b070723c */ /* 0x040ff00000041870 */
[-C--:B------:R-:W-:Y:S08]  /*15250*/  HMMA.16816.F32.BF16 R116, R176, R148.reuse, R116 ;  /* 0x00000094b074723c */ /* 0x080ff00000041874 */
[C---:B------:R-:W-:Y:S01]  /*15260*/  HMMA.16816.F32.BF16 R120, R180.reuse, R148, R120 ;  /* 0x00000094b478723c */ /* 0x040fe20000041878 */
[--C-:B-1----:R-:W-:Y:S02]  /*15270*/  FFMA.FTZ R2, R237, c[0x0][0x23c], -R188.reuse ;  /* 0x00008f00ed027a23 */ /* 0x102fe400000108bc */
[----:B------:R-:W3:Y:S01]  /*15280*/  LDL.LU R237, [R1+0xc] ;  /* 0x00000c0001ed7983 */ /* 0x000ee20000300800 */
[----:B------:R-:W-:Y:S04]  /*15290*/  FFMA.FTZ R188, R140, c[0x0][0x23c], -R188 ;  /* 0x00008f008cbc7a23 */ /* 0x000fe800000108bc */
[-C--:B------:R-:W-:Y:S01]  /*152a0*/  HMMA.16816.F32.BF16 R124, R180, R150.reuse, R124 ;  /* 0x00000096b47c723c */ /* 0x080fe2000004187c */
[----:B------:R1:W-:Y:S01]  /*152b0*/  MUFU.EX2 R139, R2 ;  /* 0x00000002008b7308 */ /* 0x0003e20000000800 */
[----:B------:R-:W1:Y:S02]  /*152c0*/  LDSM.16.MT88.4 R180, [R218+0xa800] ;  /* 0x00a80000dab4783b */ /* 0x000e640000004200 */
[----:B------:R-:W-:Y:S04]  /*152d0*/  F2FP.BF16.PACK_AB R140, R208, R209 ;  /* 0x000000d1d08c723e */ /* 0x000fe800000010ff */
[----:B------:R-:W-:Y:S07]  /*152e0*/  HMMA.16816.F32.BF16 R128, R176, R150, R128 ;  /* 0x00000096b080723c */ /* 0x000fee0000041880 */
[----:B------:R-:W-:Y:S01]  /*152f0*/  F2FP.BF16.PACK_AB R176, R200, R201 ;  /* 0x000000c9c8b0723e */ /* 0x000fe200000010ff */
[-C--:B------:R-:W-:Y:S01]  /*15300*/  HMMA.16816.F32.BF16 R144, R140, R156.reuse, R4 ;  /* 0x0000009c8c90723c */ /* 0x080fe20000041804 */
[----:B------:R-:W-:Y:S01]  /*15310*/  F2FP.BF16.PACK_AB R178, R198, R199 ;  /* 0x000000c7c6b2723e */ /* 0x000fe200000010ff */
[----:B------:R-:W-:Y:S02]  /*15320*/  LDSM.16.MT88.4 R4, [R218+0xb800] ;  /* 0x00b80000da04783b */ /* 0x000fe40000004200 */
[----:B-----5:R-:W-:Y:S02]  /*15330*/  F2FP.BF16.PACK_AB R177, R196, R197 ;  /* 0x000000c5c4b1723e */ /* 0x020fe400000010ff */
[----:B-1----:R-:W-:Y:S02]  /*15340*/  MOV R2, R138 ;  /* 0x0000008a00027202 */ /* 0x002fe40000000f00 */
[----:B------:R-:W1:Y:S04]  /*15350*/  MUFU.EX2 R138, R188 ;  /* 0x000000bc008a7308 */ /* 0x000e680000000800 */
[----:B-1----:R-:W-:Y:S01]  /*15360*/  F2FP.BF16.PACK_AB R179, R138, R139 ;  /* 0x0000008b8ab3723e */ /* 0x002fe200000010ff */
[----:B------:R-:W1:Y:S06]  /*15370*/  LDSM.16.MT88.4 R188, [R213+0xb800] ;  /* 0x00b80000d5bc783b */ /* 0x000e6c0000004200 */
[C---:B------:R-:W-:Y:S02]  /*15380*/  HMMA.16816.F32.BF16 R148, R176.reuse, R156, R8 ;  /* 0x0000009cb094723c */ /* 0x040fe40000041808 */
[----:B------:R-:W5:Y:S06]  /*15390*/  LDSM.16.MT88.4 R8, [R217+0xb800] ;  /* 0x00b80000d908783b */ /* 0x000f6c0000004200 */
        /* <DEDUP_REMOVED lines=19> */
[----:B--2---:R-:W-:Y:S07]  /*154d0*/  FFMA.FTZ R0, R0, R210, R238 ;  /* 0x000000d200007223 */ /* 0x004fee00000100ee */
[C---:B------:R-:W-:Y:S08]  /*154e0*/  HMMA.16816.F32.BF16 R88, R176.reuse, R192, R88 ;  /* 0x000000c0b058723c */ /* 0x040ff00000041858 */
[-C--:B------:R-:W-:Y:S08]  /*154f0*/  HMMA.16816.F32.BF16 R92, R176, R194.reuse, R92 ;  /* 0x000000c2b05c723c */ /* 0x080ff0000004185c */
        /* <DEDUP_REMOVED lines=11> */
[----:B---3--:R-:W-:Y:S02]  /*155b0*/  FFMA.FTZ R132, R132, R236, R248 ;  /* 0x000000ec84847223 */ /* 0x008fe400000100f8 */
[----:B------:R-:W-:Y:S02]  /*155c0*/  FADD.FTZ R0, R241, R4 ;  /* 0x00000004f1007221 */ /* 0x000fe40000010000 */
        /* <DEDUP_REMOVED lines=36> */
.L_x_2158:
        /* <DEDUP_REMOVED lines=437> */
.L_x_2163:
[----:B---34-:R-:W-:Y:S05]  /*17360*/  BSYNC B0 ;  /* 0x0000000000007941 */ /* 0x018fea0003800000 */
.L_x_2162:
        /* <DEDUP_REMOVED lines=31> */
.L_x_2165:
[----:B---3--:R-:W-:Y:S05]  /*17560*/  BSYNC B0 ;  /* 0x0000000000007941 */ /* 0x008fea0003800000 */
.L_x_2164:
        /* <DEDUP_REMOVED lines=18> */
.L_x_2167:
[----:B------:R-:W-:Y:S05]  /*17690*/  BSYNC B0 ;  /* 0x0000000000007941 */ /* 0x000fea0003800000 */
.L_x_2166:
        /* <DEDUP_REMOVED lines=18> */
.L_x_2169:
[----:B------:R-:W-:Y:S05]  /*177c0*/  BSYNC B0 ;  /* 0x0000000000007941 */ /* 0x000fea0003800000 */
.L_x_2168:
        /* <DEDUP_REMOVED lines=18> */
.L_x_2171:
[----:B------:R-:W-:Y:S05]  /*178f0*/  BSYNC B0 ;  /* 0x0000000000007941 */ /* 0x000fea0003800000 */
.L_x_2170:
        /* <DEDUP_REMOVED lines=18> */
.L_x_2173:
[----:B------:R-:W-:Y:S05]  /*17a20*/  BSYNC B0 ;  /* 0x0000000000007941 */ /* 0x000fea0003800000 */
.L_x_2172:
        /* <DEDUP_REMOVED lines=18> */
.L_x_2175:
[----:B------:R-:W-:Y:S05]  /*17b50*/  BSYNC B0 ;  /* 0x0000000000007941 */ /* 0x000fea0003800000 */
.L_x_2174:
        /* <DEDUP_REMOVED lines=18> */
.L_x_2177:
[----:B------:R-:W-:Y:S05]  /*17c80*/  BSYNC B0 ;  /* 0x0000000000007941 */ /* 0x000fea0003800000 */
.L_x_2176:
        /* <DEDUP_REMOVED lines=19> */
.L_x_2178:
        /* <DEDUP_REMOVED lines=12> */
.L_x_2408:


//--------------------- .text._ZN5flash16flash_fwd_kernelI23Flash_fwd_kernel_traitsILi128ELi128ELi32ELi4ELb0ELb0EN7cutlass10bfloat16_tE19Flash_kernel_traitsILi128ELi128ELi32ELi4ES3_EELb1ELb0ELb1ELb1ELb0ELb0ELb0ELb1EEEvNS_16Flash_fwd_paramsE --------------------------
	.section	.text._ZN5flash16flash_fwd_kernelI23Flash_fwd_kernel_traitsILi128ELi128ELi32ELi4ELb0ELb0EN7cutlass10bfloat16_tE19Flash_kernel_traitsILi128ELi128ELi32ELi4ES3_EELb1ELb0ELb1ELb1ELb0ELb0ELb0ELb1EEEvNS_16Flash_fwd_paramsE,"ax",@progbits
	.sectioninfo	@"SHI_REGISTERS=255"
	.align	128
        .global         _ZN5flash16flash_fwd_kernelI23Flash_fwd_kernel_traitsILi128ELi128ELi32ELi4ELb0ELb0EN7cutlass10bfloat16_tE19Flash_kernel_traitsILi128ELi128ELi32ELi4ES3_EELb1ELb0ELb1ELb1ELb0ELb0ELb0ELb1EEEvNS_16Flash_fwd_paramsE
        .type           _ZN5flash16flash_fwd_kernelI23Flash_fwd_kernel_traitsILi128ELi128ELi32ELi4ELb0ELb0EN7cutlass10bfloat16_tE19Flash_kernel_traitsILi128ELi128ELi32ELi4ES3_EELb1ELb0ELb1ELb1ELb0ELb0ELb0ELb1EEEvNS_16Flash_fwd_paramsE,@function
        .size           _ZN5flash16flash_fwd_kernelI23Flash_fwd_kernel_traitsILi128ELi128ELi32ELi4ELb0ELb0EN7cutlass10bfloat16_tE19Flash_kernel_traitsILi128ELi128ELi32ELi4ES3_EELb1ELb0ELb1ELb1ELb0ELb0ELb0ELb1EEEvNS_16Flash_fwd_paramsE,(.L_x_2371 - _ZN5flash16flash_fwd_kernelI23Flash_fwd_kernel_traitsILi128ELi128ELi32ELi4ELb0ELb0EN7cutlass10bfloat16_tE19Flash_kernel_traitsILi128ELi128ELi32ELi4ES3_EELb1ELb0ELb1ELb1ELb0ELb0ELb0ELb1EEEvNS_16Flash_fwd_paramsE)
        .other          _ZN5flash16flash_fwd_kernelI23Flash_fwd_kernel_traitsILi128ELi128ELi32ELi4ELb0ELb0EN7cutlass10bfloat16_tE19Flash_kernel_traitsILi128ELi128ELi32ELi4ES3_EELb1ELb0ELb1ELb1ELb0ELb0ELb0ELb1EEEvNS_16Flash_fwd_paramsE,@"STO_CUDA_ENTRY STV_DEFAULT"
_ZN5flash16flash_fwd_kernelI23Flash_fwd_kernel_traitsILi128ELi128ELi32ELi4ELb0ELb0EN7cutlass10bfloat16_tE19Flash_kernel_traitsILi128ELi128ELi32ELi4ES3_EELb1ELb0ELb1ELb1ELb0ELb0ELb0ELb1EEEvNS_16Flash_fwd_paramsE:
.text._ZN5flash16flash_fwd_kernelI23Flash_fwd_kernel_traitsILi128ELi128ELi32ELi4ELb0ELb0EN7cutlass10bfloat16_tE19Flash_kernel_traitsILi128ELi128ELi32ELi4ES3_EELb1ELb0ELb1ELb1ELb0ELb0ELb0ELb1EEEvNS_16Flash_fwd_paramsE:
[----:B------:R-:W-:Y:S02]  /*0000*/  MOV R1, c[0x0][0x28] ;  /* 0x00000a0000017a02 */ /* 0x000fe40000000f00 */
[----:B------:R-:W-:Y:S01]  /*0010*/  ULDC.64 UR4, c[0x0][0x40] ;  /* 0x0000100000047ab9 */ /* 0x000fe20000000a00 */
[----:B------:R-:W-:Y:S01]  /*0020*/  BSSY B2, `(.L_x_2179) ;  /* 0x0000005000027945 */ /* 0x000fe20003800000 */
[----:B------:R-:W-:Y:S01]  /*0030*/  UIADD3 UR6, UP0, UR4, 0x160, URZ ;  /* 0x0000016004067890 */ /* 0x000fe2000ff1e03f */
[----:B------:R-:W-:-:S03]  /*0040*/  IADD3 R1, R1, -0x1c0, RZ ;  /* 0xfffffe4001017810 */ /* 0x000fc60007ffe0ff */
[----:B------:R-:W-:-:S07]  /*0050*/  UIADD3.X UR7, URZ, UR5, URZ, UP0, !UPT ;  /* 0x000000053f077290 */ /* 0x000fce00087fe43f */
[----:B------:R-:W-:Y:S05]  /*0060*/  CALL.REL.NOINC `($_ZN5flash16flash_fwd_kernelI23Flash_fwd_kernel_traitsILi128ELi128ELi32ELi4ELb0ELb0EN7cutlass10bfloat16_tE19Flash_kernel_traitsILi128ELi128ELi32ELi4ES3_EELb1ELb0ELb1ELb1ELb0ELb0ELb0ELb1EEEvNS_16Flash_fwd_paramsE$_ZN5flash22compute_attn_1rowblockI23Flash_fwd_kernel_traitsILi128ELi128ELi32ELi4ELb0ELb0EN7cutlass10bfloat16_tE19Flash_kernel_traitsILi128ELi128ELi32ELi4ES3_EELb1ELb0ELb1ELb1ELb0ELb0ELb0ELb1ENS_16Flash_fwd_paramsEEEvRKT8_iii) ;  /* 0x0000002000007944 */ /* 0x000fea0003c00000 */
[----:B------:R-:W-:Y:S05]  /*0070*/  BSYNC B2 ;  /* 0x0000000000027941 */ /* 0x000fea0003800000 */
.L_x_2179:
[----:B------:R-:W-:Y:S05]  /*0080*/  EXIT ;  /* 0x000000000000794d */ /* 0x000fea0003800000 */
        .type           $_ZN5flash16flash_fwd_kernelI23Flash_fwd_kernel_traitsILi128ELi128ELi32ELi4ELb0ELb0EN7cutlass10bfloat16_tE19Flash_kernel_traitsILi128ELi128ELi32ELi4ES3_EELb1ELb0ELb1ELb1ELb0ELb0ELb0ELb1EEEvNS_16Flash_fwd_paramsE$_ZN5flash22compute_attn_1rowblockI23Flash_fwd_kernel_traitsILi128ELi128ELi32ELi4ELb0ELb0EN7cutlass10bfloat16_tE19Flash_kernel_traitsILi128ELi128ELi32ELi4ES3_EELb1ELb0ELb1ELb1ELb0ELb0ELb0ELb1ENS_16Flash_fwd_paramsEEEvRKT8_iii,@function
        .size           $_ZN5flash16flash_fwd_kernelI23Flash_fwd_kernel_traitsILi128ELi128ELi32ELi4ELb0ELb0EN7cutlass10bfloat16_tE19Flash_kernel_traitsILi128ELi128ELi32ELi4ES3_EELb1ELb0ELb1ELb1ELb0ELb0ELb0ELb1EEEvNS_16Flash_fwd_paramsE$_ZN5flash22compute_attn_1rowblockI23Flash_fwd_kernel_traitsILi128ELi128ELi32ELi4ELb0ELb0EN7cutlass10bfloat16_tE19Flash_kernel_traitsILi128ELi128ELi32ELi4ES3_EELb1ELb0ELb1ELb1ELb0ELb0ELb0ELb1ENS_16Flash_fwd_paramsEEEvRKT8_iii,($__internal_0_$__cuda_sm70_shflsync_bfly_p - $_ZN5flash16flash_fwd_kernelI23Flash_fwd_kernel_traitsILi128ELi128ELi32ELi4ELb0ELb0EN7cutlass10bfloat16_tE19Flash_kernel_traitsILi128ELi128ELi32ELi4ES3_EELb1ELb0ELb1ELb1ELb0ELb0ELb0ELb1EEEvNS_16Flash_fwd_paramsE$_ZN5flash22compute_attn_1rowblockI23Flash_fwd_kernel_traitsILi128ELi128ELi32ELi4ELb0ELb0EN7cutlass10bfloat16_tE19Flash_kernel_traitsILi128ELi128ELi32ELi4ES3_EELb1ELb0ELb1ELb1ELb0ELb0ELb0ELb1ENS_16Flash_fwd_paramsEEEvRKT8_iii)
$_ZN5flash16flash_fwd_kernelI23Flash_fwd_kernel_traitsILi128ELi128ELi32ELi4ELb0ELb0EN7cutlass10bfloat16_tE19Flash_kernel_traitsILi128ELi128ELi32ELi4ES3_EELb1ELb0ELb1ELb1ELb0ELb0ELb0ELb1EEEvNS_16Flash_fwd_paramsE$_ZN5flash22compute_attn_1rowblockI23Flash_fwd_kernel_traitsILi128ELi128ELi32ELi4ELb0ELb0EN7cutlass10bfloat16_tE19Flash_kernel_traitsILi128ELi128ELi32ELi4ES3_EELb1ELb0ELb1ELb1ELb0ELb0ELb0ELb1ENS_16Flash_fwd_paramsEEEvRKT8_iii:
[----:B------:R-:W-:Y:S01]  /*0090*/  IMAD.U32 R2, RZ, RZ, UR6 ;  /* 0x00000006ff027e24 */ /* 0x000fe2000f8e00ff */
[----:B------:R-:W-:Y:S01]  /*00a0*/  ULDC.64 UR4, c[0x0][0x118] ;  /* 0x0000460000047ab9 */ /* 0x000fe20000000a00 */
[----:B------:R-:W-:-:S05]  /*00b0*/  IMAD.U32 R3, RZ, RZ, UR7 ;  /* 0x00000007ff037e24 */ /* 0x000fca000f8e00ff */
[----:B------:R1:W2:Y:S04]  /*00c0*/  LD.E.U8 R0, [R2.64+0x1a4] ;  /* 0x0001a40402007980 */ /* 0x0002a8000c101100 */
[----:B------:R1:W3:Y:S01]  /*00d0*/  LD.E.64 R116, [R2.64+0x190] ;  /* 0x0001900402747980 */ /* 0x0002e2000c101b00 */
[----:B------:R-:W4:Y:S03]  /*00e0*/  S2UR UR10, SR_CTAID.Y ;  /* 0x00000000000a79c3 */ /* 0x000f260000002600 */
[----:B------:R-:W4:Y:S05]  /*00f0*/  S2R R41, SR_TID.X ;  /* 0x0000000000297919 */ /* 0x000f2a0000002100 */
[----:B------:R-:W4:Y:S08]  /*0100*/  S2UR UR9, SR_CTAID.X ;  /* 0x00000000000979c3 */ /* 0x000f300000002500 */
[----:B------:R-:W4:Y:S01]  /*0110*/  S2UR UR8, SR_CTAID.Z ;  /* 0x00000000000879c3 */ /* 0x000f220000002700 */
[----:B-1----:R-:W3:Y:S01]  /*0120*/  LD.E.64 R2, [R2.64+0x198] ;  /* 0x0001980402027980 */ /* 0x002ee2000c101b00 */
[----:B------:R-:W-:Y:S01]  /*0130*/  IMAD.U32 R4, RZ, RZ, UR6 ;  /* 0x00000006ff047e24 */ /* 0x000fe2000f8e00ff */
[----:B------:R-:W-:Y:S01]  /*0140*/  MOV R5, UR7 ;  /* 0x0000000700057c02 */ /* 0x000fe20008000f00 */
[----:B----4-:R-:W-:-:S06]  /*0150*/  ULOP3.LUT UR8, UR8, UR9, UR10, 0xfe, !UPT ;  /* 0x0000000908087292 */ /* 0x010fcc000f8efe0a */
[----:B------:R-:W-:-:S13]  /*0160*/  LOP3.LUT P2, RZ, R41, UR8, RZ, 0xfc, !PT ;  /* 0x0000000829ff7c12 */ /* 0x000fda000f84fcff */
[----:B------:R1:W4:Y:S01]  /*0170*/  @!P2 LD.E.64 R12, [R4.64+0x1a8] ;  /* 0x0001a804040ca980 */ /* 0x000322000c101b00 */
[----:B--2---:R-:W-:-:S13]  /*0180*/  ISETP.NE.AND P1, PT, R0, RZ, PT ;  /* 0x000000ff0000720c */ /* 0x004fda0003f25270 */
[----:B---3--:R-:W4:Y:S04]  /*0190*/  @P1 LD.E.64 R116, [R116.64] ;  /* 0x0000000474741980 */ /* 0x008f28000c101b00 */
[----:B------:R1:W2:Y:S01]  /*01a0*/  @P1 LD.E R0, [R4.64+0x1a0] ;  /* 0x0001a00404001980 */ /* 0x0002a2000c101900 */
[----:B------:R-:W-:Y:S01]  /*01b0*/  IMAD.U32 R10, RZ, RZ, UR6 ;  /* 0x00000006ff0a7e24 */ /* 0x000fe2000f8e00ff */
[----:B------:R-:W-:Y:S01]  /*01c0*/  MOV R11, UR7 ;  /* 0x00000007000b7c02 */ /* 0x000fe20008000f00 */
[----:B------:R-:W-:Y:S02]  /*01d0*/  IMAD.U32 R6, RZ, RZ, UR6 ;  /* 0x00000006ff067e24 */ /* 0x000fe4000f8e00ff */
[----:B------:R-:W-:Y:S02]  /*01e0*/  IMAD.U32 R7, RZ, RZ, UR7 ;  /* 0x00000007ff077e24 */ /* 0x000fe4000f8e00ff */
[----:B------:R-:W-:Y:S01]  /*01f0*/  IMAD.U32 R8, RZ, RZ, UR6 ;  /* 0x00000006ff087e24 */ /* 0x000fe2000f8e00ff */
[----:B------:R-:W3:Y:S01]  /*0200*/  LD.E R10, [R10.64+0x60] ;  /* 0x000060040a0a7980 */ /* 0x000ee2000c101900 */
[----:B------:R-:W-:-:S03]  /*0210*/  IMAD.U32 R9, RZ, RZ, UR7 ;  /* 0x00000007ff097e24 */ /* 0x000fc6000f8e00ff */
[----:B------:R2:W5:Y:S04]  /*0220*/  LD.E.U8 R217, [R6.64+0x178] ;  /* 0x0001780406d97980 */ /* 0x000568000c101100 */
[----:B-1----:R-:W2:Y:S04]  /*0230*/  @P1 LD.E.64 R4, [R2.64] ;  /* 0x0000000402041980 */ /* 0x002ea8000c101b00 */
[----:B----4-:R-:W-:Y:S04]  /*0240*/  @!P2 ST.E.64 [R12.64], R116 ;  /* 0x000000740c00a985 */ /* 0x010fe8000c101b04 */
[----:B------:R-:W4:Y:S01]  /*0250*/  @!P2 LD.E.64 R8, [R8.64+0x1a8] ;  /* 0x0001a8040808a980 */ /* 0x000f22000c101b00 */
[----:B--2---:R-:W-:-:S05]  /*0260*/  @P1 IADD3 R0, P0, R0, R4, RZ ;  /* 0x0000000400001210 */ /* 0x004fca0007f1e0ff */
[----:B------:R-:W-:Y:S01]  /*0270*/  @P1 IMAD.X R4, RZ, RZ, R5, P0 ;  /* 0x000000ffff041224 */ /* 0x000fe200000e0605 */
[----:B------:R-:W-:-:S03]  /*0280*/  @P1 MOV R2, R0 ;  /* 0x0000000000021202 */ /* 0x000fc60000000f00 */
[----:B------:R-:W-:-:S05]  /*0290*/  @P1 IMAD.MOV.U32 R3, RZ, RZ, R4 ;  /* 0x000000ffff031224 */ /* 0x000fca00078e0004 */
[----:B----4-:R1:W-:Y:S04]  /*02a0*/  @!P2 ST.E.64 [R8.64+0x8], R2 ;  /* 0x000008020800a985 */ /* 0x0103e8000c101b04 */
[----:B------:R-:W2:Y:S04]  /*02b0*/  LD.E.64 R6, [R6.64+0xe0] ;  /* 0x0000e00406067980 */ /* 0x000ea8000c101b00 */
[----:B------:R-:W1:Y:S01]  /*02c0*/  S2R R119, SR_CTAID.Y ;  /* 0x0000000000777919 */ /* 0x000e620000002600 */
[----:B------:R-:W-:Y:S01]  /*02d0*/  IMAD.MOV.U32 R14, RZ, RZ, -0x1 ;  /* 0xffffffffff0e7424 */ /* 0x000fe200078e00ff */
[----:B------:R-:W-:Y:S01]  /*02e0*/  MOV R5, UR7 ;  /* 0x0000000700057c02 */ /* 0x000fe20008000f00 */
[----:B------:R-:W-:-:S06]  /*02f0*/  IMAD.U32 R4, RZ, RZ, UR6 ;  /* 0x00000006ff047e24 */ /* 0x000fcc000f8e00ff */
[----:B------:R-:W4:Y:S04]  /*0300*/  LD.E.64 R4, [R4.64+0xe8] ;  /* 0x0000e80404047980 */ /* 0x000f28000c101b00 */
[----:B------:R-:W3:Y:S01]  /*0310*/  S2R R120, SR_CTAID.Z ;  /* 0x0000000000787919 */ /* 0x000ee20000002700 */
[----:B--2---:R-:W-:-:S04]  /*0320*/  ISETP.NE.U32.AND P3, PT, R6, RZ, PT ;  /* 0x000000ff0600720c */ /* 0x004fc80003f65070 */
[----:B------:R-:W-:Y:S01]  /*0330*/  ISETP.NE.AND.EX P3, PT, R7, RZ, PT, P3 ;  /* 0x000000ff0700720c */ /* 0x000fe20003f65330 */
[----:B-1----:R-:W-:-:S12]  /*0340*/  IMAD.WIDE R8, R119, 0x4, R6 ;  /* 0x0000000477087825 */ /* 0x002fd800078e0206 */
[----:B------:R-:W2:Y:S01]  /*0350*/  @P3 LD.E R14, [R8.64] ;  /* 0x00000004080e3980 */ /* 0x000ea2000c101900 */
[----:B------:R-:W-:-:S04]  /*0360*/  SHF.R.S32.HI R37, RZ, 0x1f, R41 ;  /* 0x0000001fff257819 */ /* 0x000fc80000011429 */
[----:B------:R-:W-:Y:S01]  /*0370*/  LEA.HI R40, R37, R41, RZ, 0x5 ;  /* 0x0000002925287211 */ /* 0x000fe200078f28ff */
[----:B---3--:R-:W-:-:S03]  /*0380*/  IMAD R6, R119, R10, R120 ;  /* 0x0000000a77067224 */ /* 0x008fc600078e0278 */
[----:B------:R-:W-:Y:S02]  /*0390*/  LOP3.LUT R0, R40, 0xffffffe0, RZ, 0xc0, !PT ;  /* 0xffffffe028007812 */ /* 0x000fe400078ec0ff */
[----:B------:R-:W-:-:S03]  /*03a0*/  SHF.L.U32 R6, R6, 0x5, RZ ;  /* 0x0000000506067819 */ /* 0x000fc600000006ff */
[----:B------:R-:W-:Y:S01]  /*03b0*/  IMAD.IADD R97, R41, 0x1, -R0 ;  /* 0x0000000129617824 */ /* 0x000fe200078e0a00 */
[----:B------:R1:W-:Y:S04]  /*03c0*/  STL.64 [R1+0xe0], R116 ;  /* 0x0000e07401007387 */ /* 0x0003e80000100a00 */
[----:B------:R-:W-:Y:S02]  /*03d0*/  IADD3 R121, P2, P1, R6, R2, R97 ;  /* 0x0000000206797210 */ /* 0x000fe4000795e061 */
[----:B----4-:R-:W-:-:S03]  /*03e0*/  ISETP.NE.U32.AND P0, PT, R4, RZ, PT ;  /* 0x000000ff0400720c */ /* 0x010fc60003f05070 */
[----:B------:R1:W-:Y:S01]  /*03f0*/  STL [R1+0x120], R121 ;  /* 0x0001207901007387 */ /* 0x0003e20000100800 */
[----:B------:R-:W-:Y:S02]  /*0400*/  ISETP.NE.AND.EX P0, PT, R5, RZ, PT, P0 ;  /* 0x000000ff0500720c */ /* 0x000fe40003f05300 */
[----:B------:R-:W-:Y:S02]  /*0410*/  SHF.R.S32.HI R0, RZ, 0x1f, R97 ;  /* 0x0000001fff007819 */ /* 0x000fe40000011461 */
[----:B------:R-:W-:Y:S01]  /*0420*/  SHF.R.S32.HI R7, RZ, 0x1f, R6 ;  /* 0x0000001fff077819 */ /* 0x000fe20000011406 */
[----:B------:R-:W-:Y:S01]  /*0430*/  BSSY B0, `(.L_x_2180) ;  /* 0x000000c000007945 */ /* 0x000fe20003800000 */
[----:B------:R-:W-:Y:S02]  /*0440*/  IMAD.MOV.U32 R17, RZ, RZ, -0x1 ;  /* 0xffffffffff117424 */ /* 0x000fe400078e00ff */
[----:B------:R-:W-:Y:S01]  /*0450*/  IADD3.X R113, R7, R3, R0, P2, P1 ;  /* 0x0000000307717210 */ /* 0x000fe200017e2400 */
[----:B------:R-:W-:Y:S01]  /*0460*/  IMAD.WIDE R6, R119, 0x4, R4 ;  /* 0x0000000477067825 */ /* 0x000fe200078e0204 */
[----:B--2---:R1:W-:Y:S03]  /*0470*/  STL [R1+0x10c], R14 ;  /* 0x00010c0e01007387 */ /* 0x0043e60000100800 */
[----:B------:R-:W-:Y:S05]  /*0480*/  @!P0 BRA `(.L_x_2181) ;  /* 0x0000006000008947 */ /* 0x000fea0003800000 */
[----:B------:R-:W-:Y:S01]  /*0490*/  IMAD.U32 R2, RZ, RZ, UR6 ;  /* 0x00000006ff027e24 */ /* 0x000fe2000f8e00ff */
[----:B------:R-:W-:-:S05]  /*04a0*/  MOV R3, UR7 ;  /* 0x0000000700037c02 */ /* 0x000fca0008000f00 */
[----:B------:R-:W2:Y:S02]  /*04b0*/  LD.E.U8 R2, [R2.64+0x1b2] ;  /* 0x0001b20402027980 */ /* 0x000ea4000c101100 */
[----:B--2---:R-:W-:-:S13]  /*04c0*/  ISETP.NE.AND P1, PT, R2, RZ, PT ;  /* 0x000000ff0200720c */ /* 0x004fda0003f25270 */
[----:B------:R-:W-:Y:S05]  /*04d0*/  @!P1 BRA `(.L_x_2181) ;  /* 0x0000001000009947 */ /* 0x000fea0003800000 */
[----:B------:R2:W5:Y:S02]  /*04e0*/  LD.E R17, [R6.64] ;  /* 0x0000000406117980 */ /* 0x000564000c101900 */
.L_x_2181:
[----:B------:R-:W-:Y:S05]  /*04f0*/  BSYNC B0 ;  /* 0x0000000000007941 */ /* 0x000fea0003800000 */
.L_x_2180:
[----:B------:R-:W3:Y:S01]  /*0500*/  @P3 LD.E R8, [R8.64+0x4] ;  /* 0x0000040408083980 */ /* 0x000ee2000c101900 */
[----:B------:R-:W-:Y:S01]  /*0510*/  MOV R2, UR6 ;  /* 0x0000000600027c02 */ /* 0x000fe20008000f00 */
[----:B------:R-:W-:Y:S02]  /*0520*/  IMAD.U32 R3, RZ, RZ, UR7 ;  /* 0x00000007ff037e24 */ /* 0x000fe4000f8e00ff */
[----:B------:R-:W-:-:S04]  /*0530*/  IMAD.MOV.U32 R46, RZ, RZ, R14 ;  /* 0x000000ffff2e7224 */ /* 0x000fc800078e000e */
[----:B------:R-:W4:Y:S01]  /*0540*/  LD.E.64 R2, [R2.64+0xf0] ;  /* 0x0000f00402027980 */ /* 0x000f22000c101b00 */
[----:B------:R-:W-:Y:S01]  /*0550*/  IMAD.U32 R4, RZ, RZ, UR6 ;  /* 0x00000006ff047e24 */ /* 0x000fe2000f8e00ff */
[----:B------:R-:W-:Y:S02]  /*0560*/  MOV R5, UR7 ;  /* 0x0000000700057c02 */ /* 0x000fe40008000f00 */
[----:B------:R-:W-:Y:S01]  /*0570*/  MOV R12, RZ ;  /* 0x000000ff000c7202 */ /* 0x000fe20000000f00 */
[----:B---3--:R-:W-:-:S06]  /*0580*/  @P3 IMAD.IADD R129, R8, 0x1, -R46 ;  /* 0x0000000108813824 */ /* 0x008fcc00078e0a2e */
[----:B------:R-:W3:Y:S01]  /*0590*/  @!P3 LD.E R129, [R4.64+0xb4] ;  /* 0x0000b4040481b980 */ /* 0x000ee2000c101900 */
[----:B----4-:R-:W-:-:S04]  /*05a0*/  ISETP.NE.U32.AND P1, PT, R2, RZ, PT ;  /* 0x000000ff0200720c */ /* 0x010fc80003f25070 */
[----:B------:R-:W-:-:S13]  /*05b0*/  ISETP.NE.AND.EX P1, PT, R3, RZ, PT, P1 ;  /* 0x000000ff0300720c */ /* 0x000fda0003f25310 */
[----:B------:R-:W-:-:S05]  /*05c0*/  @P1 IMAD.WIDE R2, R119, 0x4, R2 ;  /* 0x0000000477021825 */ /* 0x000fca00078e0202 */
[----:B------:R4:W5:Y:S01]  /*05d0*/  @P1 LD.E R12, [R2.64] ;  /* 0x00000004020c1980 */ /* 0x000962000c101900 */
[----:B------:R-:W-:Y:S03]  /*05e0*/  BSSY B0, `(.L_x_2182) ;  /* 0x000000e000007945 */ /* 0x000fe60003800000 */
[----:B---3--:R4:W-:Y:S01]  /*05f0*/  STL [R1+0x138], R129 ;  /* 0x0001388101007387 */ /* 0x0089e20000100800 */
[----:B------:R-:W-:Y:S05]  /*0600*/  @!P0 BRA `(.L_x_2183) ;  /* 0x0000008000008947 */ /* 0x000fea0003800000 */
[----:B----4-:R-:W-:Y:S01]  /*0610*/  IMAD.U32 R2, RZ, RZ, UR6 ;  /* 0x00000006ff027e24 */ /* 0x010fe2000f8e00ff */
[----:B------:R-:W-:-:S05]  /*0620*/  MOV R3, UR7 ;  /* 0x0000000700037c02 */ /* 0x000fca0008000f00 */
[----:B------:R-:W3:Y:S02]  /*0630*/  LD.E.U8 R2, [R2.64+0x1b2] ;  /* 0x0001b20402027980 */ /* 0x000ee4000c101100 */
[----:B---3--:R-:W-:-:S13]  /*0640*/  ISETP.NE.AND P0, PT, R2, RZ, PT ;  /* 0x000000ff0200720c */ /* 0x008fda0003f05270 */
[----:B------:R-:W3:Y:S02]  /*0650*/  @P0 LD.E R0, [R6.64+0x4] ;  /* 0x0000040406000980 */ /* 0x000ee4000c101900 */
[----:B---3-5:R-:W-:-:S06]  /*0660*/  @P0 IMAD.IADD R4, R0, 0x1, -R17 ;  /* 0x0000000100040824 */ /* 0x028fcc00078e0a11 */
[----:B------:R3:W5:Y:S01]  /*0670*/  @!P0 LD.E R4, [R6.64] ;  /* 0x0000000406048980 */ /* 0x000762000c101900 */
[----:B------:R-:W-:Y:S05]  /*0680*/  BRA `(.L_x_2184) ;  /* 0x0000003000007947 */ /* 0x000fea0003800000 */
.L_x_2183:
[----:B----4-:R-:W-:Y:S02]  /*0690*/  MOV R2, UR6 ;  /* 0x0000000600027c02 */ /* 0x010fe40008000f00 */
[----:B------:R-:W-:-:S05]  /*06a0*/  MOV R3, UR7 ;  /* 0x0000000700037c02 */ /* 0x000fca0008000f00 */
[----:B------:R3:W5:Y:S02]  /*06b0*/  LD.E R4, [R2.64+0xb8] ;  /* 0x0000b80402047980 */ /* 0x000764000c101900 */
.L_x_2184:
[----:B------:R-:W-:Y:S05]  /*06c0*/  BSYNC B0 ;  /* 0x0000000000007941 */ /* 0x000fea0003800000 */
.L_x_2182:
[----:B---3--:R-:W-:Y:S02]  /*06d0*/  IMAD.U32 R2, RZ, RZ, UR6 ;  /* 0x00000006ff027e24 */ /* 0x008fe4000f8e00ff */
[----:B------:R-:W-:-:S06]  /*06e0*/  IMAD.U32 R3, RZ, RZ, UR7 ;  /* 0x00000007ff037e24 */ /* 0x000fcc000f8e00ff */
[----:B------:R-:W3:Y:S01]  /*06f0*/  LD.E.64 R2, [R2.64+0xf8] ;  /* 0x0000f80402027980 */ /* 0x000ee2000c101b00 */
[----:B------:R-:W-:Y:S01]  /*0700*/  BSSY B1, `(.L_x_2185) ;  /* 0x0000015000017945 */ /* 0x000fe20003800000 */
[----:B---3--:R-:W-:-:S04]  /*0710*/  ISETP.NE.U32.AND P0, PT, R2, RZ, PT ;  /* 0x000000ff0200720c */ /* 0x008fc80003f05070 */
[----:B------:R-:W-:-:S13]  /*0720*/  ISETP.NE.AND.EX P0, PT, R3, RZ, PT, P0 ;  /* 0x000000ff0300720c */ /* 0x000fda0003f05300 */
[----:B------:R-:W-:Y:S05]  /*0730*/  @!P0 BRA `(.L_x_2186) ;  /* 0x0000004000008947 */ /* 0x000fea0003800000 */
[----:B------:R-:W-:-:S05]  /*0740*/  IMAD.WIDE R2, R119, 0x4, R2 ;  /* 0x0000000477027825 */ /* 0x000fca00078e0202 */
[----:B------:R-:W3:Y:S02]  /*0750*/  LD.E R0, [R2.64] ;  /* 0x0000000402007980 */ /* 0x000ee4000c101900 */
[----:B---3-5:R-:W-:Y:S01]  /*0760*/  IADD3 R65, R0, -R12, RZ ;  /* 0x8000000c00417210 */ /* 0x028fe20007ffe0ff */
[----:B------:R-:W-:Y:S05]  /*0770*/  BRA `(.L_x_2187) ;  /* 0x000000d000007947 */ /* 0x000fea0003800000 */
.L_x_2186:
[----:B------:R-:W-:Y:S01]  /*0780*/  IMAD.U32 R2, RZ, RZ, UR6 ;  /* 0x00000006ff027e24 */ /* 0x000fe2000f8e00ff */
[----:B------:R-:W-:-:S06]  /*0790*/  MOV R3, UR7 ;  /* 0x0000000700037c02 */ /* 0x000fcc0008000f00 */
[----:B------:R-:W3:Y:S01]  /*07a0*/  LD.E.64 R2, [R2.64+0x108] ;  /* 0x0001080402027980 */ /* 0x000ee2000c101b00 */
[----:B------:R-:W-:Y:S01]  /*07b0*/  BSSY B0, `(.L_x_2188) ;  /* 0x0000008000007945 */ /* 0x000fe20003800000 */
[----:B------:R-:W-:Y:S01]  /*07c0*/  IMAD.MOV.U32 R0, RZ, RZ, RZ ;  /* 0x000000ffff007224 */ /* 0x000fe200078e00ff */
[----:B---3--:R-:W-:-:S04]  /*07d0*/  ISETP.NE.U32.AND P0, PT, R2, RZ, PT ;  /* 0x000000ff0200720c */ /* 0x008fc80003f05070 */
[----:B------:R-:W-:-:S13]  /*07e0*/  ISETP.NE.AND.EX P0, PT, R3, RZ, PT, P0 ;  /* 0x000000ff0300720c */ /* 0x000fda0003f05300 */
[----:B------:R-:W-:Y:S05]  /*07f0*/  @!P0 BRA `(.L_x_2189) ;  /* 0x0000003000008947 */ /* 0x000fea0003800000 */
[----:B------:R-:W-:Y:S02]  /*0800*/  MOV R2, UR6 ;  /* 0x0000000600027c02 */ /* 0x000fe40008000f00 */
[----:B------:R-:W-:-:S05]  /*0810*/  MOV R3, UR7 ;  /* 0x0000000700037c02 */ /* 0x000fca0008000f00 */
[----:B------:R3:W5:Y:S02]  /*0820*/  LD.E R0, [R2.64+0xbc] ;  /* 0x0000bc0402007980 */ /* 0x000764000c101900 */
.L_x_2189:
[----:B------:R-:W-:Y:S05]  /*0830*/  BSYNC B0 ;  /* 0x0000000000007941 */ /* 0x000fea0003800000 */
.L_x_2188:
[----:B-----5:R-:W-:Y:S02]  /*0840*/  IADD3 R65, R0, R4, -R12 ;  /* 0x0000000400417210 */ /* 0x020fe40007ffe80c */
.L_x_2187:
[----:B------:R-:W-:Y:S05]  /*0850*/  BSYNC B1 ;  /* 0x0000000000017941 */ /* 0x000fea0003800000 */
.L_x_2185:
[----:B------:R-:W4:Y:S01]  /*0860*/  S2R R45, SR_CTAID.X ;  /* 0x00000000002d7919 */ /* 0x000f220000002500 */
[----:B------:R-:W-:Y:S01]  /*0870*/  MOV R34, 0x70 ;  /* 0x0000007000227802 */ /* 0x000fe20000000f00 */
[----:B---3--:R-:W-:-:S03]  /*0880*/  IMAD.MOV.U32 R3, RZ, RZ, 0x0 ;  /* 0x00000000ff037424 */ /* 0x008fc600078e00ff */
[----:B------:R-:W-:Y:S01]  /*0890*/  MOV R2, R34 ;  /* 0x0000002200027202 */ /* 0x000fe20000000f00 */
[----:B----4-:R-:W-:-:S05]  /*08a0*/  IMAD.SHL.U32 R114, R45, 0x80, RZ ;  /* 0x000000802d727824 */ /* 0x010fca00078e00ff */
[----:B------:R-:W-:-:S13]  /*08b0*/  ISETP.GT.AND P0, PT, R129, R114, PT ;  /* 0x000000728100720c */ /* 0x000fda0003f04270 */
[----:B------:R-:W-:Y:S05]  /*08c0*/  @!P0 RET.REL.NODEC R2 `(_ZN5flash16flash_fwd_kernelI23Flash_fwd_kernel_traitsILi128ELi128ELi32ELi4ELb0ELb0EN7cutlass10bfloat16_tE19Flash_kernel_traitsILi128ELi128ELi32ELi4ES3_EELb1ELb0ELb1ELb1ELb0ELb0ELb0ELb1EEEvNS_16Flash_fwd_paramsE) ;  /* 0xfffff73002008950 */ /* 0x000fea0003c3ffff */
[----:B------:R-:W-:Y:S02]  /*08d0*/  IMAD.U32 R2, RZ, RZ, UR6 ;  /* 0x00000006ff027e24 */ /* 0x000fe4000f8e00ff */
[----:B------:R-:W-:Y:S02]  /*08e0*/  IMAD.U32 R3, RZ, RZ, UR7 ;  /* 0x00000007ff037e24 */ /* 0x000fe4000f8e00ff */
[----:B------:R-:W-:Y:S02]  /*08f0*/  IMAD.U32 R4, RZ, RZ, UR6 ;  /* 0x00000006ff047e24 */ /* 0x000fe4000f8e00ff */
[----:B------:R-:W-:Y:S01]  /*0900*/  IMAD.U32 R5, RZ, RZ, UR7 ;  /* 0x00000007ff057e24 */ /* 0x000fe2000f8e00ff */
[----:B--2---:R2:W3:Y:S04]  /*0910*/  LD.E R6, [R2.64+0x188] ;  /* 0x0001880402067980 */ /* 0x0044e8000c101900 */
[----:B--2---:R2:W4:Y:S01]  /*0920*/  LD.E R3, [R4.64+0x184] ;  /* 0x0001840404037980 */ /* 0x004522000c101900 */
[----:B------:R-:W-:-:S02]  /*0930*/  IADD3 R0, -R129, 0x9f, R114 ;  /* 0x0000009f81007810 */ /* 0x000fc40007ffe172 */
[C---:B------:R-:W-:Y:S02]  /*0940*/  IADD3 R2, R65.reuse, 0x1f, RZ ;  /* 0x0000001f41027810 */ /* 0x040fe40007ffe0ff */
[----:B--2---:R-:W-:Y:S02]  /*0950*/  IADD3 R4, R65, R114, -R129 ;  /* 0x0000007241047210 */ /* 0x004fe40007ffe881 */
[----:B------:R-:W-:-:S04]  /*0960*/  SHF.R.S32.HI R5, RZ, 0x1f, R2 ;  /* 0x0000001fff057819 */ /* 0x000fc80000011402 */
[----:B------:R-:W-:Y:S02]  /*0970*/  LEA.HI R5, R5, R2, RZ, 0x5 ;  /* 0x0000000205057211 */ /* 0x000fe400078f28ff */
[----:B---3--:R-:W-:Y:S01]  /*0980*/  IADD3 R0, R6, R0, R65 ;  /* 0x0000000006007210 */ /* 0x008fe20007ffe041 */
[----:B----4-:R-:W-:-:S03]  /*0990*/  IMAD.IADD R3, R4, 0x1, -R3 ;  /* 0x0000000104037824 */ /* 0x010fc600078e0a03 */
[----:B------:R-:W-:Y:S02]  /*09a0*/  SHF.R.S32.HI R4, RZ, 0x1f, R0 ;  /* 0x0000001fff047819 */ /* 0x000fe40000011400 */
[----:B------:R-:W-:Y:S02]  /*09b0*/  SHF.R.S32.HI R6, RZ, 0x1f, R3 ;  /* 0x0000001fff067819 */ /* 0x000fe40000011403 */
[----:B------:R-:W-:Y:S02]  /*09c0*/  LEA.HI R0, R4, R0, RZ, 0x5 ;  /* 0x0000000004007211 */ /* 0x000fe400078f28ff */
[----:B------:R-:W-:Y:S02]  /*09d0*/  LEA.HI R2, R6, R3, RZ, 0x5 ;  /* 0x0000000306027211 */ /* 0x000fe400078f28ff */
[----:B------:R-:W-:Y:S02]  /*09e0*/  SHF.R.S32.HI R3, RZ, 0x5, R5 ;  /* 0x00000005ff037819 */ /* 0x000fe40000011405 */
[----:B------:R-:W-:-:S02]  /*09f0*/  SHF.R.S32.HI R2, RZ, 0x5, R2 ;  /* 0x00000005ff027819 */ /* 0x000fc40000011402 */
[----:B------:R-:W-:Y:S02]  /*0a00*/  SHF.R.S32.HI R0, RZ, 0x5, R0 ;  /* 0x00000005ff007819 */ /* 0x000fe40000011400 */
[----:B------:R-:W-:Y:S02]  /*0a10*/  IMNMX R240, RZ, R2, !PT ;  /* 0x00000002fff07217 */ /* 0x000fe40007800200 */
[----:B------:R-:W-:-:S03]  /*0a20*/  IMNMX R250, R3, R0, PT ;  /* 0x0000000003fa7217 */ /* 0x000fc60003800200 */
[----:B------:R2:W-:Y:S01]  /*0a30*/  STL [R1+0xd8], R240 ;  /* 0x0000d8f001007387 */ /* 0x0005e20000100800 */
[----:B------:R-:W-:-:S03]  /*0a40*/  ISETP.GT.AND P0, PT, R250, R240, PT ;  /* 0x000000f0fa00720c */ /* 0x000fc60003f04270 */
[----:B------:R2:W-:Y:S10]  /*0a50*/  STL [R1+0x44], R250 ;  /* 0x000044fa01007387 */ /* 0x0005f40000100800 */
[----:B------:R-:W-:Y:S05]  /*0a60*/  @P0 BRA `(.L_x_2190) ;  /* 0x0000135000000947 */ /* 0x000fea0003800000 */
[----:B------:R-:W-:Y:S01]  /*0a70*/  MOV R6, UR6 ;  /* 0x0000000600067c02 */ /* 0x000fe20008000f00 */
[----:B------:R-:W-:Y:S01]  /*0a80*/  IMAD.U32 R7, RZ, RZ, UR7 ;  /* 0x00000007ff077e24 */ /* 0x000fe2000f8e00ff */
[----:B------:R-:W-:Y:S01]  /*0a90*/  ISETP.NE.AND P1, PT, R46, -0x1, PT ;  /* 0xffffffff2e00780c */ /* 0x000fe20003f25270 */
[----:B------:R-:W-:Y:S01]  /*0aa0*/  IMAD.U32 R2, RZ, RZ, UR6 ;  /* 0x00000006ff027e24 */ /* 0x000fe2000f8e00ff */
[----:B------:R-:W-:Y:S01]  /*0ab0*/  MOV R4, UR6 ;  /* 0x0000000600047c02 */ /* 0x000fe20008000f00 */
[----:B------:R-:W-:Y:S01]  /*0ac0*/  IMAD.U32 R3, RZ, RZ, UR7 ;  /* 0x00000007ff037e24 */ /* 0x000fe2000f8e00ff */
[----:B------:R3:W4:Y:S01]  /*0ad0*/  LD.E.U16 R0, [R6.64+0x1c8] ;  /* 0x0001c80406007980 */ /* 0x000722000c101500 */
[----:B------:R-:W-:-:S05]  /*0ae0*/  IMAD.U32 R5, RZ, RZ, UR7 ;  /* 0x00000007ff057e24 */ /* 0x000fca000f8e00ff */
[----:B------:R1:W5:Y:S04]  /*0af0*/  LD.E.64 R16, [R4.64+0x90] ;  /* 0x0000900404107980 */ /* 0x000368000c101b00 */
[----:B------:R2:W4:Y:S04]  /*0b00*/  @!P1 LD.E.64 R8, [R2.64+0x80] ;  /* 0x0000800402089980 */ /* 0x000528000c101b00 */
[----:B---3--:R-:W5:Y:S04]  /*0b10*/  LD.E.64 R6, [R6.64+0x70] ;  /* 0x0000700406067980 */ /* 0x008f68000c101b00 */
[----:B--2---:R-:W2:Y:S01]  /*0b20*/  LD.E.64 R2, [R4.64+0x88] ;  /* 0x0000880404027980 */ /* 0x004ea2000c101b00 */
[----:B------:R-:W-:Y:S01]  /*0b30*/  @!P1 SHF.R.S32.HI R11, RZ, 0x1f, R119 ;  /* 0x0000001fff0b9819 */ /* 0x000fe20000011477 */
[----:B------:R-:W-:Y:S01]  /*0b40*/  BSSY B1, `(.L_x_2191) ;  /* 0x000001e000017945 */ /* 0x000fe20003800000 */
[----:B------:R-:W-:-:S02]  /*0b50*/  PLOP3.LUT P2, PT, PT, PT, PT, 0x8, 0x0 ;  /* 0x000000000000781c */ /* 0x000fc40003f4e170 */
[C---:B----4-:R-:W-:Y:S02]  /*0b60*/  PRMT R12, R0.reuse, 0x7770, RZ ;  /* 0x00007770000c7816 */ /* 0x050fe400000000ff */
[----:B------:R-:W-:Y:S02]  /*0b70*/  PRMT R0, R0, 0x7771, RZ ;  /* 0x0000777100007816 */ /* 0x000fe400000000ff */
[----:B------:R-:W-:-:S04]  /*0b80*/  ISETP.NE.AND P0, PT, R12, RZ, PT ;  /* 0x000000ff0c00720c */ /* 0x000fc80003f05270 */
[----:B------:R-:W-:Y:S01]  /*0b90*/  ISETP.NE.OR P3, PT, R0, RZ, !P0 ;  /* 0x000000ff0000720c */ /* 0x000fe20004765670 */
[----:B------:R-:W-:-:S04]  /*0ba0*/  @!P1 IMAD R10, R9, R119, RZ ;  /* 0x00000077090a9224 */ /* 0x000fc800078e02ff */
[----:B------:R-:W-:Y:S02]  /*0bb0*/  @!P1 IMAD R10, R8, R11, R10 ;  /* 0x0000000b080a9224 */ /* 0x000fe400078e020a */
[-C--:B--2---:R-:W-:Y:S02]  /*0bc0*/  @P1 IMAD R9, R3, R46.reuse, RZ ;  /* 0x0000002e03091224 */ /* 0x084fe400078e02ff */
[----:B-1----:R-:W-:-:S05]  /*0bd0*/  @P1 IMAD.WIDE.U32 R4, R2, R46, RZ ;  /* 0x0000002e02041225 */ /* 0x002fca00078e00ff */
[----:B------:R-:W-:Y:S01]  /*0be0*/  @P1 IADD3 R15, R5, R9, RZ ;  /* 0x00000009050f1210 */ /* 0x000fe20007ffe0ff */
[----:B------:R-:W-:-:S04]  /*0bf0*/  @!P1 IMAD.WIDE.U32 R8, R8, R119, RZ ;  /* 0x0000007708089225 */ /* 0x000fc800078e00ff */
[----:B------:R-:W-:Y:S01]  /*0c00*/  @P1 IMAD.MOV.U32 R13, RZ, RZ, R4 ;  /* 0x000000ffff0d1224 */ /* 0x000fe200078e0004 */
[----:B------:R-:W-:Y:S01]  /*0c10*/  @!P1 IADD3 R15, R9, R10, RZ ;  /* 0x0000000a090f9210 */ /* 0x000fe20007ffe0ff */
[----:B------:R-:W-:Y:S01]  /*0c20*/  @!P1 IMAD.MOV.U32 R13, RZ, RZ, R8 ;  /* 0x000000ffff0d9224 */ /* 0x000fe200078e0008 */
[----:B------:R-:W-:Y:S01]  /*0c30*/  CS2R R4, SRZ ;  /* 0x0000000000047805 */ /* 0x000fe2000001ff00 */
[----:B------:R-:W-:Y:S05]  /*0c40*/  @P3 BRA `(.L_x_2192) ;  /* 0x000000d000003947 */ /* 0x000fea0003800000 */
[----:B------:R-:W-:Y:S01]  /*0c50*/  ISETP.NE.AND P1, PT, R46, -0x1, PT ;  /* 0xffffffff2e00780c */ /* 0x000fe20003f25270 */
[----:B------:R-:W-:-:S12]  /*0c60*/  BSSY B0, `(.L_x_2193) ;  /* 0x0000007000007945 */ /* 0x000fd80003800000 */
[----:B------:R-:W-:Y:S05]  /*0c70*/  @P1 BRA `(.L_x_2194) ;  /* 0x0000005000001947 */ /* 0x000fea0003800000 */
[----:B------:R-:W-:Y:S02]  /*0c80*/  MOV R4, UR6 ;  /* 0x0000000600047c02 */ /* 0x000fe40008000f00 */
[----:B------:R-:W-:-:S05]  /*0c90*/  MOV R5, UR7 ;  /* 0x0000000700057c02 */ /* 0x000fca0008000f00 */
[----:B------:R-:W2:Y:S02]  /*0ca0*/  LD.E R4, [R4.64+0xb4] ;  /* 0x0000b40404047980 */ /* 0x000ea4000c101900 */
[----:B--2---:R-:W-:-:S05]  /*0cb0*/  IMAD R46, R119, R4, RZ ;  /* 0x00000004772e7224 */ /* 0x004fca00078e02ff */
[----:B------:R1:W-:Y:S02]  /*0cc0*/  STL [R1+0x10c], R46 ;  /* 0x00010c2e01007387 */ /* 0x0003e40000100800 */
.L_x_2194:
[----:B------:R-:W-:Y:S05]  /*0cd0*/  BSYNC B0 ;  /* 0x0000000000007941 */ /* 0x000fea0003800000 */
.L_x_2193:
[----:B------:R-:W-:Y:S01]  /*0ce0*/  PLOP3.LUT P2, PT, PT, PT, PT, 0x80, 0x0 ;  /* 0x000000000000781c */ /* 0x000fe20003f4f070 */
[--C-:B------:R-:W-:Y:S01]  /*0cf0*/  IMAD.MOV.U32 R4, RZ, RZ, R46.reuse ;  /* 0x000000ffff047224 */ /* 0x100fe200078e002e */
[----:B------:R-:W-:Y:S02]  /*0d00*/  SHF.R.S32.HI R5, RZ, 0x1f, R46 ;  /* 0x0000001fff057819 */ /* 0x000fe4000001142e */
[----:B------:R-:W-:-:S04]  /*0d10*/  PRMT R0, RZ, 0x7610, R0 ;  /* 0x00007610ff007816 */ /* 0x000fc80000000000 */
.L_x_2192:
[----:B------:R-:W-:Y:S05]  /*0d20*/  BSYNC B1 ;  /* 0x0000000000017941 */ /* 0x000fea0003800000 */
.L_x_2191:
[----:B------:R-:W-:Y:S02]  /*0d30*/  LOP3.LUT P1, RZ, R0, 0xff, RZ, 0xc0, !PT ;  /* 0x000000ff00ff7812 */ /* 0x000fe4000782c0ff */
[----:B------:R-:W-:Y:S02]  /*0d40*/  MOV R8, UR6 ;  /* 0x0000000600087c02 */ /* 0x000fe40008000f00 */
[----:B------:R-:W-:Y:S01]  /*0d50*/  MOV R9, UR7 ;  /* 0x0000000700097c02 */ /* 0x000fe20008000f00 */
[----:B------:R-:W-:Y:S04]  /*0d60*/  BSSY B0, `(.L_x_2195) ;  /* 0x000000f000007945 */ /* 0x000fe80003800000 */
[----:B------:R2:W5:Y:S04]  /*0d70*/  LD.E.64 R18, [R8.64+0xa0] ;  /* 0x0000a00408127980 */ /* 0x000568000c101b00 */
[----:B------:R2:W3:Y:S02]  /*0d80*/  @P1 LD.E.64 R22, [R8.64+0xb0] ;  /* 0x0000b00408161980 */ /* 0x0004e4000c101b00 */
[----:B--2---:R-:W-:Y:S01]  /*0d90*/  @P1 MOV R8, 0x1 ;  /* 0x0000000100081802 */ /* 0x004fe20000000f00 */
[----:B---3--:R-:W-:Y:S01]  /*0da0*/  @P1 IMAD R0, R23, R22, RZ ;  /* 0x0000001617001224 */ /* 0x008fe200078e02ff */
[----:B------:R-:W-:Y:S05]  /*0db0*/  @P1 BRA `(.L_x_2196) ;  /* 0x0000009000001947 */ /* 0x000fea0003800000 */
[----:B------:R-:W-:Y:S02]  /*0dc0*/  MOV R8, UR6 ;  /* 0x0000000600087c02 */ /* 0x000fe40008000f00 */
[----:B------:R-:W-:-:S05]  /*0dd0*/  MOV R9, UR7 ;  /* 0x0000000700097c02 */ /* 0x000fca0008000f00 */
[----:B------:R-:W2:Y:S01]  /*0de0*/  @P0 LD.E R0, [R8.64+0xd4] ;  /* 0x0000d40408000980 */ /* 0x000ea2000c101900 */
[----:B------:R-:W-:Y:S01]  /*0df0*/  IMAD.U32 R10, RZ, RZ, UR6 ;  /* 0x00000006ff0a7e24 */ /* 0x000fe2000f8e00ff */
[----:B------:R-:W-:-:S05]  /*0e00*/  MOV R11, UR7 ;  /* 0x00000007000b7c02 */ /* 0x000fca0008000f00 */
[----:B------:R-:W2:Y:S04]  /*0e10*/  LD.E R10, [R10.64+0x60] ;  /* 0x000060040a0a7980 */ /* 0x000ea8000c101900 */
[----:B------:R-:W2:Y:S01]  /*0e20*/  @!P0 LD.E R0, [R8.64+0xb4] ;  /* 0x0000b40408008980 */ /* 0x000ea2000c101900 */
[----:B------:R-:W-:Y:S02]  /*0e30*/  IMAD.MOV.U32 R22, RZ, RZ, 0x1 ;  /* 0x00000001ff167424 */ /* 0x000fe400078e00ff */
[----:B--2---:R-:W-:Y:S02]  /*0e40*/  IMAD R8, R0, R10, RZ ;  /* 0x0000000a00087224 */ /* 0x004fe400078e02ff */
.L_x_2196:
[----:B------:R-:W-:Y:S05]  /*0e50*/  BSYNC B0 ;  /* 0x0000000000007941 */ /* 0x000fea0003800000 */
.L_x_2195:
[----:B------:R-:W-:Y:S01]  /*0e60*/  LEA.HI R11, R37, R41, RZ, 0x3 ;  /* 0x00000029250b7211 */ /* 0x000fe200078f18ff */
[----:B------:R-:W-:Y:S02]  /*0e70*/  IMAD R8, R119, R8, RZ ;  /* 0x0000000877087224 */ /* 0x000fe400078e02ff */
[----:B------:R-:W-:Y:S01]  /*0e80*/  IMAD.U32 R20, RZ, RZ, UR6 ;  /* 0x00000006ff147e24 */ /* 0x000fe2000f8e00ff */
[----:B------:R-:W-:Y:S01]  /*0e90*/  LOP3.LUT R9, R11, 0xfffffff8, RZ, 0xc0, !PT ;  /* 0xfffffff80b097812 */ /* 0x000fe200078ec0ff */
[----:B------:R-:W-:Y:S01]  /*0ea0*/  IMAD.U32 R21, RZ, RZ, UR7 ;  /* 0x00000007ff157e24 */ /* 0x000fe2000f8e00ff */
[----:B------:R-:W-:-:S03]  /*0eb0*/  SEL R8, R8, RZ, !P2 ;  /* 0x000000ff08087207 */ /* 0x000fc60005000000 */
[----:B------:R-:W-:Y:S01]  /*0ec0*/  IMAD.IADD R23, R41, 0x1, -R9 ;  /* 0x0000000129177824 */ /* 0x000fe200078e0a09 */
[----:B------:R2:W5:Y:S01]  /*0ed0*/  LD.E R20, [R20.64+0xc0] ;  /* 0x0000c00414147980 */ /* 0x000562000c101900 */
[----:B------:R-:W-:Y:S01]  /*0ee0*/  IMAD R0, R120, R0, R8 ;  /* 0x0000000078007224 */ /* 0x000fe200078e0208 */
[----:B------:R-:W-:Y:S01]  /*0ef0*/  SHF.R.S32.HI R8, RZ, 0x3, R11 ;  /* 0x00000003ff087819 */ /* 0x000fe2000001140b */
[----:B------:R-:W-:Y:S01]  /*0f00*/  IMAD.SHL.U32 R25, R23, 0x8, RZ ;  /* 0x0000000817197824 */ /* 0x000fe200078e00ff */
[----:B------:R-:W-:Y:S01]  /*0f10*/  SHF.R.S32.HI R14, RZ, 0x1f, R120 ;  /* 0x0000001fff0e7819 */ /* 0x000fe20000011478 */
[----:B------:R-:W-:Y:S01]  /*0f20*/  IMAD R12, R114, R22, RZ ;  /* 0x00000016720c7224 */ /* 0x000fe200078e02ff */
[----:B------:R-:W-:Y:S01]  /*0f30*/  BSSY B0, `(.L_x_2197) ;  /* 0x000001c000007945 */ /* 0x000fe20003800000 */
[----:B-----5:R-:W-:Y:S01]  /*0f40*/  IMAD R9, R17, R120, RZ ;  /* 0x0000007811097224 */ /* 0x020fe200078e02ff */
[C---:B------:R-:W-:Y:S02]  /*0f50*/  IADD3 R10, P0, R25.reuse, R13, RZ ;  /* 0x0000000d190a7210 */ /* 0x040fe40007f1e0ff */
[----:B------:R-:W-:Y:S01]  /*0f60*/  SHF.R.S32.HI R13, RZ, 0x1f, R12 ;  /* 0x0000001fff0d7819 */ /* 0x000fe2000001140c */
[----:B------:R-:W-:Y:S01]  /*0f70*/  IMAD R14, R16, R14, R9 ;  /* 0x0000000e100e7224 */ /* 0x000fe200078e0209 */
[----:B------:R-:W-:-:S02]  /*0f80*/  LEA.HI.X.SX32 R11, R25, R15, 0x1, P0 ;  /* 0x0000000f190b7211 */ /* 0x000fc400000f0eff */
[----:B------:R-:W-:Y:S02]  /*0f90*/  IADD3 R26, P1, P0, R12, R4, R0 ;  /* 0x000000040c1a7210 */ /* 0x000fe4000783e000 */
[----:B------:R-:W-:Y:S01]  /*0fa0*/  SHF.R.S32.HI R9, RZ, 0x1f, R8 ;  /* 0x0000001fff097819 */ /* 0x000fe20000011408 */
[----:B------:R-:W-:Y:S01]  /*0fb0*/  IMAD.WIDE.U32 R16, R120, R16, R10 ;  /* 0x0000001078107225 */ /* 0x000fe200078e000a */
[----:B------:R-:W-:Y:S02]  /*0fc0*/  SHF.R.S32.HI R0, RZ, 0x1f, R0 ;  /* 0x0000001fff007819 */ /* 0x000fe40000011400 */
[----:B------:R-:W-:Y:S01]  /*0fd0*/  IADD3 R33, R25, 0x40, RZ ;  /* 0x0000004019217810 */ /* 0x000fe20007ffe0ff */
[----:B------:R-:W-:Y:S01]  /*0fe0*/  IMAD.IADD R11, R17, 0x1, R14 ;  /* 0x00000001110b7824 */ /* 0x000fe200078e020e */
[----:B------:R-:W-:Y:S01]  /*0ff0*/  IADD3.X R24, R13, R5, R0, P1, P0 ;  /* 0x000000050d187210 */ /* 0x000fe20000fe0400 */
[----:B------:R-:W-:-:S04]  /*1000*/  IMAD.WIDE R4, R45, 0x80, R8 ;  /* 0x000000802d047825 */ /* 0x000fc800078e0208 */
[----:B--2---:R-:W-:-:S05]  /*1010*/  IMAD.IADD R21, R129, 0x1, -R114 ;  /* 0x0000000181157824 */ /* 0x004fca00078e0a72 */
[----:B------:R-:W-:-:S13]  /*1020*/  ISETP.GE.AND P2, PT, R8, R21, PT ;  /* 0x000000150800720c */ /* 0x000fda0003f46270 */
[----:B------:R-:W-:Y:S05]  /*1030*/  @P2 BRA `(.L_x_2198) ;  /* 0x000000b000002947 */ /* 0x000fea0003800000 */
[----:B------:R-:W-:Y:S01]  /*1040*/  IMAD R0, R5, R2, RZ ;  /* 0x0000000205007224 */ /* 0x000fe200078e02ff */
[-C--:B------:R-:W-:Y:S01]  /*1050*/  ISETP.GE.AND P2, PT, R25, R20.reuse, PT ;  /* 0x000000141900720c */ /* 0x080fe20003f46270 */
[----:B------:R-:W-:Y:S01]  /*1060*/  IMAD.MOV.U32 R10, RZ, RZ, R16 ;  /* 0x000000ffff0a7224 */ /* 0x000fe200078e0010 */
[----:B------:R-:W-:Y:S01]  /*1070*/  ISETP.GE.AND P1, PT, R33, R20, PT ;  /* 0x000000142100720c */ /* 0x000fe20003f26270 */
[C---:B------:R-:W-:Y:S02]  /*1080*/  IMAD R0, R4.reuse, R3, R0 ;  /* 0x0000000304007224 */ /* 0x040fe400078e0200 */
[----:B------:R-:W-:-:S05]  /*1090*/  IMAD.WIDE.U32 R14, R4, R2, R10 ;  /* 0x00000002040e7225 */ /* 0x000fca00078e000a */
[----:B------:R-:W-:Y:S02]  /*10a0*/  IADD3 R0, R15, R0, RZ ;  /* 0x000000000f007210 */ /* 0x000fe40007ffe0ff */
[----:B------:R-:W-:-:S04]  /*10b0*/  LEA R12, P0, R14, R6, 0x1 ;  /* 0x000000060e0c7211 */ /* 0x000fc800078008ff */
[----:B------:R-:W-:-:S05]  /*10c0*/  LEA.HI.X R13, R14, R7, R0, 0x1, P0 ;  /* 0x000000070e0d7211 */ /* 0x000fca00000f0c00 */
[----:B------:R2:W-:Y:S04]  /*10d0*/  @!P2 ST.E.128 [R12.64], RZ ;  /* 0x000000ff0c00a985 */ /* 0x0005e8000c101d04 */
[----:B------:R2:W-:Y:S02]  /*10e0*/  @!P1 ST.E.128 [R12.64+0x80], RZ ;  /* 0x000080ff0c009985 */ /* 0x0005e4000c101d04 */
.L_x_2198:
[----:B------:R-:W-:Y:S05]  /*10f0*/  BSYNC B0 ;  /* 0x0000000000007941 */ /* 0x000fea0003800000 */
.L_x_2197:
[----:B------:R-:W-:Y:S01]  /*1100*/  IADD3 R32, R8, 0x10, RZ ;  /* 0x0000001008207810 */ /* 0x000fe20007ffe0ff */
[----:B------:R-:W-:Y:S03]  /*1110*/  BSSY B0, `(.L_x_2199) ;  /* 0x0000011000007945 */ /* 0x000fe60003800000 */
[----:B------:R-:W-:-:S13]  /*1120*/  ISETP.GE.AND P0, PT, R32, R21, PT ;  /* 0x000000152000720c */ /* 0x000fda0003f06270 */
[----:B------:R-:W-:Y:S05]  /*1130*/  @P0 BRA `(.L_x_2200) ;  /* 0x000000e000000947 */ /* 0x000fea0003800000 */
[----:B------:R-:W-:Y:S01]  /*1140*/  IADD3 R0, P0, R4, 0x10, RZ ;  /* 0x0000001004007810 */ /* 0x000fe20007f1e0ff */
[----:B------:R-:W-:Y:S01]  /*1150*/  IMAD.MOV.U32 R14, RZ, RZ, R16 ;  /* 0x000000ffff0e7224 */ /* 0x000fe200078e0010 */
[----:B------:R-:W-:Y:S02]  /*1160*/  MOV R15, R11 ;  /* 0x0000000b000f7202 */ /* 0x000fe40000000f00 */
[-C--:B------:R-:W-:Y:S01]  /*1170*/  ISETP.GE.AND P1, PT, R25, R20.reuse, PT ;  /* 0x000000141900720c */ /* 0x080fe20003f26270 */
[----:B--2---:R-:W-:Y:S01]  /*1180*/  IMAD.X R12, RZ, RZ, R5, P0 ;  /* 0x000000ffff0c7224 */ /* 0x004fe200000e0605 */
[----:B------:R-:W-:Y:S01]  /*1190*/  ISETP.GE.AND P0, PT, R33, R20, PT ;  /* 0x000000142100720c */ /* 0x000fe20003f06270 */
[----:B------:R-:W-:-:S04]  /*11a0*/  IMAD.WIDE.U32 R14, R2, R0, R14 ;  /* 0x00000000020e7225 */ /* 0x000fc800078e000e */
[----:B------:R-:W-:-:S04]  /*11b0*/  IMAD R12, R12, R2, RZ ;  /* 0x000000020c0c7224 */ /* 0x000fc800078e02ff */
[----:B------:R-:W-:Y:S01]  /*11c0*/  IMAD R0, R3, R0, R12 ;  /* 0x0000000003007224 */ /* 0x000fe200078e020c */
[----:B------:R-:W-:-:S03]  /*11d0*/  LEA R12, P2, R14, R6, 0x1 ;  /* 0x000000060e0c7211 */ /* 0x000fc600078408ff */
[----:B------:R-:W-:-:S05]  /*11e0*/  IMAD.IADD R0, R15, 0x1, R0 ;  /* 0x000000010f007824 */ /* 0x000fca00078e0200 */
[----:B------:R-:W-:-:S05]  /*11f0*/  LEA.HI.X R13, R14, R7, R0, 0x1, P2 ;  /* 0x000000070e0d7211 */ /* 0x000fca00010f0c00 */
[----:B------:R2:W-:Y:S04]  /*1200*/  @!P1 ST.E.128 [R12.64], RZ ;  /* 0x000000ff0c009985 */ /* 0x0005e8000c101d04 */
[----:B------:R2:W-:Y:S02]  /*1210*/  @!P0 ST.E.128 [R12.64+0x80], RZ ;  /* 0x000080ff0c008985 */ /* 0x0005e4000c101d04 */
.L_x_2200:
[----:B------:R-:W-:Y:S05]  /*1220*/  BSYNC B0 ;  /* 0x0000000000007941 */ /* 0x000fea0003800000 */
.L_x_2199:
        /* <DEDUP_REMOVED lines=18> */
.L_x_2202:
[----:B------:R-:W-:Y:S05]  /*1350*/  BSYNC B0 ;  /* 0x0000000000007941 */ /* 0x000fea0003800000 */
.L_x_2201:
        /* <DEDUP_REMOVED lines=18> */
.L_x_2204:
[----:B------:R-:W-:Y:S05]  /*1480*/  BSYNC B0 ;  /* 0x0000000000007941 */ /* 0x000fea0003800000 */
.L_x_2203:
        /* <DEDUP_REMOVED lines=18> */
.L_x_2206:
[----:B------:R-:W-:Y:S05]  /*15b0*/  BSYNC B0 ;  /* 0x0000000000007941 */ /* 0x000fea0003800000 */
.L_x_2205:
        /* <DEDUP_REMOVED lines=18> */
.L_x_2208:
[----:B------:R-:W-:Y:S05]  /*16e0*/  BSYNC B0 ;  /* 0x0000000000007941 */ /* 0x000fea0003800000 */
.L_x_2207:
        /* <DEDUP_REMOVED lines=18> */
.L_x_2210:
[----:B------:R-:W-:Y:S05]  /*1810*/  BSYNC B0 ;  /* 0x0000000000007941 */ /* 0x000fea0003800000 */
.L_x_2209:
[----:B--2---:R-:W-:Y:S01]  /*1820*/  IADD3 R13, R8, 0x70, RZ ;  /* 0x00000070080d7810 */ /* 0x004fe20007ffe0ff */
[----:B------:R-:W-:Y:S03]  /*1830*/  BSSY B0, `(.L_x_2211) ;  /* 0x0000011000007945 */ /* 0x000fe60003800000 */
[----:B------:R-:W-:-:S13]  /*1840*/  ISETP.GE.AND P0, PT, R13, R21, PT ;  /* 0x000000150d00720c */ /* 0x000fda0003f06270 */
[----:B------:R-:W-:Y:S05]  /*1850*/  @P0 BRA `(.L_x_2212) ;  /* 0x000000e000000947 */ /* 0x000fea0003800000 */
[----:B------:R-:W-:Y:S02]  /*1860*/  IADD3 R0, P0, R4, 0x70, RZ ;  /* 0x0000007004007810 */ /* 0x000fe40007f1e0ff */
[----:B------:R-:W-:-:S03]  /*1870*/  ISETP.GE.AND P1, PT, R25, R20, PT ;  /* 0x000000141900720c */ /* 0x000fc60003f26270 */
[----:B------:R-:W-:Y:S01]  /*1880*/  IMAD.X R4, RZ, RZ, R5, P0 ;  /* 0x000000ffff047224 */ /* 0x000fe200000e0605 */
[----:B------:R-:W-:Y:S02]  /*1890*/  MOV R5, R11 ;  /* 0x0000000b00057202 */ /* 0x000fe40000000f00 */
[----:B------:R-:W-:Y:S01]  /*18a0*/  ISETP.GE.AND P0, PT, R33, R20, PT ;  /* 0x000000142100720c */ /* 0x000fe20003f06270 */
[----:B------:R-:W-:Y:S02]  /*18b0*/  IMAD R10, R4, R2, RZ ;  /* 0x00000002040a7224 */ /* 0x000fe400078e02ff */
[----:B------:R-:W-:Y:S02]  /*18c0*/  IMAD.MOV.U32 R4, RZ, RZ, R16 ;  /* 0x000000ffff047224 */ /* 0x000fe400078e0010 */
[-C--:B------:R-:W-:Y:S02]  /*18d0*/  IMAD R3, R3, R0.reuse, R10 ;  /* 0x0000000003037224 */ /* 0x080fe400078e020a */
[----:B------:R-:W-:-:S04]  /*18e0*/  IMAD.WIDE.U32 R4, R2, R0, R4 ;  /* 0x0000000002047225 */ /* 0x000fc800078e0004 */
[----:B------:R-:W-:Y:S01]  /*18f0*/  IMAD.IADD R3, R5, 0x1, R3 ;  /* 0x0000000105037824 */ /* 0x000fe200078e0203 */
[----:B------:R-:W-:-:S04]  /*1900*/  LEA R2, P2, R4, R6, 0x1 ;  /* 0x0000000604027211 */ /* 0x000fc800078408ff */
[----:B------:R-:W-:-:S05]  /*1910*/  LEA.HI.X R3, R4, R7, R3, 0x1, P2 ;  /* 0x0000000704037211 */ /* 0x000fca00010f0c03 */
[----:B------:R2:W-:Y:S04]  /*1920*/  @!P1 ST.E.128 [R2.64], RZ ;  /* 0x000000ff02009985 */ /* 0x0005e8000c101d04 */
[----:B------:R2:W-:Y:S02]  /*1930*/  @!P0 ST.E.128 [R2.64+0x80], RZ ;  /* 0x000080ff02008985 */ /* 0x0005e4000c101d04 */
.L_x_2212:
[----:B------:R-:W-:Y:S05]  /*1940*/  BSYNC B0 ;  /* 0x0000000000007941 */ /* 0x000fea0003800000 */
.L_x_2211:
[----:B------:R-:W-:-:S04]  /*1950*/  ISETP.NE.AND P6, PT, R23, RZ, PT ;  /* 0x000000ff1700720c */ /* 0x000fc80003fc5270 */
[-C--:B------:R-:W-:Y:S02]  /*1960*/  ISETP.GE.OR P2, PT, R8, R21.reuse, P6 ;  /* 0x000000150800720c */ /* 0x080fe40003746670 */
[-C--:B------:R-:W-:Y:S02]  /*1970*/  ISETP.GE.OR P1, PT, R32, R21.reuse, P6 ;  /* 0x000000152000720c */ /* 0x080fe40003726670 */
[-C--:B------:R-:W-:Y:S02]  /*1980*/  ISETP.GE.OR P5, PT, R31, R21.reuse, P6 ;  /* 0x000000151f00720c */ /* 0x080fe400037a6670 */
[-C--:B------:R-:W-:Y:S02]  /*1990*/  ISETP.GE.OR P4, PT, R30, R21.reuse, P6 ;  /* 0x000000151e00720c */ /* 0x080fe40003786670 */
[----:B------:R-:W-:-:S05]  /*19a0*/  ISETP.GE.OR P3, PT, R29, R21, P6 ;  /* 0x000000151d00720c */ /* 0x000fca0003766670 */
[-C--:B------:R-:W-:Y:S02]  /*19b0*/  @!P2 IMAD R8, R8, R22.reuse, RZ ;  /* 0x000000160808a224 */ /* 0x080fe400078e02ff */
[----:B------:R-:W-:Y:S02]  /*19c0*/  @!P1 IMAD R0, R32, R22, RZ ;  /* 0x0000001620009224 */ /* 0x000fe400078e02ff */
[----:B------:R-:W-:Y:S01]  /*19d0*/  @!P2 IMAD.MOV.U32 R5, RZ, RZ, 0x7f800000 ;  /* 0x7f800000ff05a424 */ /* 0x000fe200078e00ff */
[C---:B--2---:R-:W-:Y:S01]  /*19e0*/  @!P2 IADD3 R3, P0, R8.reuse, R26, RZ ;  /* 0x0000001a0803a210 */ /* 0x044fe20007f1e0ff */
[----:B------:R-:W-:Y:S02]  /*19f0*/  @!P5 IMAD R6, R31, R22, RZ ;  /* 0x000000161f06d224 */ /* 0x000fe400078e02ff */
[----:B------:R-:W-:Y:S01]  /*1a00*/  @!P5 IMAD.MOV.U32 R12, RZ, RZ, 0x7f800000 ;  /* 0x7f800000ff0cd424 */ /* 0x000fe200078e00ff */
[----:B------:R-:W-:Y:S02]  /*1a10*/  @!P2 LEA.HI.X.SX32 R8, R8, R24, 0x1, P0 ;  /* 0x000000180808a211 */ /* 0x000fe400000f0eff */
[----:B------:R-:W-:-:S04]  /*1a20*/  @!P2 LEA R2, P0, R3, R18, 0x2 ;  /* 0x000000120302a211 */ /* 0x000fc800078010ff */
[----:B------:R-:W-:Y:S02]  /*1a30*/  @!P2 LEA.HI.X R3, R3, R19, R8, 0x2, P0 ;  /* 0x000000130303a211 */ /* 0x000fe400000f1408 */
[----:B------:R-:W-:-:S03]  /*1a40*/  @!P1 IADD3 R4, P0, R0, R26, RZ ;  /* 0x0000001a00049210 */ /* 0x000fc60007f1e0ff */
[----:B------:R2:W-:Y:S02]  /*1a50*/  @!P2 ST.E [R2.64], R5 ;  /* 0x000000050200a985 */ /* 0x0005e4000c101904 */
[----:B--2---:R-:W-:Y:S01]  /*1a60*/  @!P1 LEA.HI.X.SX32 R3, R0, R24, 0x1, P0 ;  /* 0x0000001800039211 */ /* 0x004fe200000f0eff */
[----:B------:R-:W-:Y:S01]  /*1a70*/  @!P4 IMAD R5, R30, R22, RZ ;  /* 0x000000161e05c224 */ /* 0x000fe200078e02ff */
[----:B------:R-:W-:Y:S02]  /*1a80*/  @!P1 LEA R2, P2, R4, R18, 0x2 ;  /* 0x0000001204029211 */ /* 0x000fe400078410ff */
[----:B------:R-:W-:Y:S02]  /*1a90*/  @!P5 IADD3 R0, P0, R6, R26, RZ ;  /* 0x0000001a0600d210 */ /* 0x000fe40007f1e0ff */
[----:B------:R-:W-:Y:S02]  /*1aa0*/  @!P1 LEA.HI.X R3, R4, R19, R3, 0x2, P2 ;  /* 0x0000001304039211 */ /* 0x000fe400010f1403 */
[----:B------:R-:W-:-:S02]  /*1ab0*/  @!P5 LEA.HI.X.SX32 R6, R6, R24, 0x1, P0 ;  /* 0x000000180606d211 */ /* 0x000fc400000f0eff */
[C---:B------:R-:W-:Y:S02]  /*1ac0*/  @!P5 LEA R10, P2, R0.reuse, R18, 0x2 ;  /* 0x00000012000ad211 */ /* 0x040fe400078410ff */
[C---:B------:R-:W-:Y:S02]  /*1ad0*/  @!P4 IADD3 R4, P0, R5.reuse, R26, RZ ;  /* 0x0000001a0504c210 */ /* 0x040fe40007f1e0ff */
[----:B------:R-:W-:Y:S01]  /*1ae0*/  @!P5 LEA.HI.X R11, R0, R19, R6, 0x2, P2 ;  /* 0x00000013000bd211 */ /* 0x000fe200010f1406 */
[----:B------:R-:W-:Y:S01]  /*1af0*/  @!P1 IMAD.MOV.U32 R6, RZ, RZ, 0x7f800000 ;  /* 0x7f800000ff069424 */ /* 0x000fe200078e00ff */
[-C--:B------:R-:W-:Y:S02]  /*1b00*/  ISETP.GE.OR P2, PT, R28, R21.reuse, P6 ;  /* 0x000000151c00720c */ /* 0x080fe40003746670 */
[----:B------:R-:W-:Y:S01]  /*1b10*/  @!P4 LEA.HI.X.SX32 R0, R5, R24, 0x1, P0 ;  /* 0x000000180500c211 */ /* 0x000fe200000f0eff */
[----:B------:R-:W-:Y:S01]  /*1b20*/  @!P3 IMAD R5, R29, R22, RZ ;  /* 0x000000161d05b224 */ /* 0x000fe200078e02ff */
[----:B------:R-:W-:Y:S01]  /*1b30*/  @!P4 LEA R8, P0, R4, R18, 0x2 ;  /* 0x000000120408c211 */ /* 0x000fe200078010ff */
[----:B------:R2:W-:Y:S01]  /*1b40*/  @!P1 ST.E [R2.64], R6 ;  /* 0x0000000602009985 */ /* 0x0005e2000c101904 */
[----:B------:R-:W-:-:S02]  /*1b50*/  ISETP.GE.OR P1, PT, R27, R21, P6 ;  /* 0x000000151b00720c */ /* 0x000fc40003726670 */
[----:B------:R-:W-:Y:S01]  /*1b60*/  @!P4 LEA.HI.X R9, R4, R19, R0, 0x2, P0 ;  /* 0x000000130409c211 */ /* 0x000fe200000f1400 */
[----:B------:R3:W-:Y:S01]  /*1b70*/  @!P5 ST.E [R10.64], R12 ;  /* 0x0000000c0a00d985 */ /* 0x0007e2000c101904 */
[----:B------:R-:W-:Y:S02]  /*1b80*/  @!P3 IADD3 R0, P0, R5, R26, RZ ;  /* 0x0000001a0500b210 */ /* 0x000fe40007f1e0ff */
[----:B------:R-:W-:Y:S02]  /*1b90*/  ISETP.GE.OR P6, PT, R13, R21, P6 ;  /* 0x000000150d00720c */ /* 0x000fe400037c6670 */
[----:B------:R-:W-:Y:S01]  /*1ba0*/  @!P3 LEA.HI.X.SX32 R5, R5, R24, 0x1, P0 ;  /* 0x000000180505b211 */ /* 0x000fe200000f0eff */
[----:B--2---:R-:W-:Y:S01]  /*1bb0*/  @!P2 IMAD R2, R28, R22, RZ ;  /* 0x000000161c02a224 */ /* 0x004fe200078e02ff */
[----:B------:R-:W-:-:S03]  /*1bc0*/  @!P3 LEA R6, P0, R0, R18, 0x2 ;  /* 0x000000120006b211 */ /* 0x000fc600078010ff */
[----:B------:R-:W-:Y:S02]  /*1bd0*/  @!P1 IMAD R3, R27, R22, RZ ;  /* 0x000000161b039224 */ /* 0x000fe400078e02ff */
[----:B---3--:R-:W-:Y:S01]  /*1be0*/  @!P3 IMAD.MOV.U32 R10, RZ, RZ, 0x7f800000 ;  /* 0x7f800000ff0ab424 */ /* 0x008fe200078e00ff */
[----:B------:R-:W-:Y:S02]  /*1bf0*/  @!P3 LEA.HI.X R7, R0, R19, R5, 0x2, P0 ;  /* 0x000000130007b211 */ /* 0x000fe400000f1405 */
[----:B------:R-:W-:-:S04]  /*1c00*/  @!P2 IADD3 R0, P0, R2, R26, RZ ;  /* 0x0000001a0200a210 */ /* 0x000fc80007f1e0ff */
[----:B------:R-:W-:Y:S02]  /*1c10*/  @!P2 LEA.HI.X.SX32 R2, R2, R24, 0x1, P0 ;  /* 0x000000180202a211 */ /* 0x000fe400000f0eff */
[----:B------:R-:W-:-:S04]  /*1c20*/  @!P2 LEA R4, P0, R0, R18, 0x2 ;  /* 0x000000120004a211 */ /* 0x000fc800078010ff */
[----:B------:R-:W-:Y:S02]  /*1c30*/  @!P2 LEA.HI.X R5, R0, R19, R2, 0x2, P0 ;  /* 0x000000130005a211 */ /* 0x000fe400000f1402 */
[----:B------:R-:W-:-:S04]  /*1c40*/  @!P1 IADD3 R0, P0, R3, R26, RZ ;  /* 0x0000001a03009210 */ /* 0x000fc80007f1e0ff */
[----:B------:R-:W-:Y:S02]  /*1c50*/  @!P1 LEA.HI.X.SX32 R3, R3, R24, 0x1, P0 ;  /* 0x0000001803039211 */ /* 0x000fe400000f0eff */
[----:B------:R-:W-:-:S04]  /*1c60*/  @!P1 LEA R2, P0, R0, R18, 0x2 ;  /* 0x0000001200029211 */ /* 0x000fc800078010ff */
[----:B------:R-:W-:Y:S01]  /*1c70*/  @!P1 LEA.HI.X R3, R0, R19, R3, 0x2, P0 ;  /* 0x0000001300039211 */ /* 0x000fe200000f1403 */
[----:B------:R-:W-:-:S05]  /*1c80*/  @!P4 IMAD.MOV.U32 R0, RZ, RZ, 0x7f800000 ;  /* 0x7f800000ff00c424 */ /* 0x000fca00078e00ff */
[----:B------:R2:W-:Y:S04]  /*1c90*/  @!P4 ST.E [R8.64], R0 ;  /* 0x000000000800c985 */ /* 0x0005e8000c101904 */
[----:B------:R-:W-:Y:S01]  /*1ca0*/  @!P3 ST.E [R6.64], R10 ;  /* 0x0000000a0600b985 */ /* 0x000fe2000c101904 */
[----:B--2---:R-:W-:Y:S02]  /*1cb0*/  @!P2 IMAD.MOV.U32 R8, RZ, RZ, 0x7f800000 ;  /* 0x7f800000ff08a424 */ /* 0x004fe400078e00ff */
[----:B------:R-:W-:-:S03]  /*1cc0*/  @!P1 IMAD.MOV.U32 R0, RZ, RZ, 0x7f800000 ;  /* 0x7f800000ff009424 */ /* 0x000fc600078e00ff */
[----:B------:R-:W-:Y:S04]  /*1cd0*/  @!P2 ST.E [R4.64], R8 ;  /* 0x000000080400a985 */ /* 0x000fe8000c101904 */
[----:B------:R2:W-:Y:S02]  /*1ce0*/  @!P1 ST.E [R2.64], R0 ;  /* 0x0000000002009985 */ /* 0x0005e4000c101904 */
[----:B--2---:R-:W-:Y:S02]  /*1cf0*/  IMAD.MOV.U32 R2, RZ, RZ, R34 ;  /* 0x000000ffff027224 */ /* 0x004fe400078e0022 */
[----:B------:R-:W-:-:S04]  /*1d00*/  IMAD.MOV.U32 R3, RZ, RZ, 0x0 ;  /* 0x00000000ff037424 */ /* 0x000fc800078e00ff */
[----:B------:R-:W-:Y:S05]  /*1d10*/  @P6 RET.REL.NODEC R2 `(_ZN5flash16flash_fwd_kernelI23Flash_fwd_kernel_traitsILi128ELi128ELi32ELi4ELb0ELb0EN7cutlass10bfloat16_tE19Flash_kernel_traitsILi128ELi128ELi32ELi4ES3_EELb1ELb0ELb1ELb1ELb0ELb0ELb0ELb1EEEvNS_16Flash_fwd_paramsE) ;  /* 0xffffe2e002006950 */ /* 0x000fea0003c3ffff */
[----:B------:R-:W-:-:S05]  /*1d20*/  IMAD R0, R13, R22, RZ ;  /* 0x000000160d007224 */ /* 0x000fca00078e02ff */
[----:B------:R-:W-:-:S04]  /*1d30*/  IADD3 R3, P0, R0, R26, RZ ;  /* 0x0000001a00037210 */ /* 0x000fc80007f1e0ff */
[----:B------:R-:W-:Y:S02]  /*1d40*/  LEA.HI.X.SX32 R0, R0, R24, 0x1, P0 ;  /* 0x0000001800007211 */ /* 0x000fe400000f0eff */
[----:B------:R-:W-:-:S04]  /*1d50*/  LEA R2, P0, R3, R18, 0x2 ;  /* 0x0000001203027211 */ /* 0x000fc800078010ff */
[----:B------:R-:W-:Y:S01]  /*1d60*/  LEA.HI.X R3, R3, R19, R0, 0x2, P0 ;  /* 0x0000001303037211 */ /* 0x000fe200000f1400 */
[----:B------:R-:W-:-:S05]  /*1d70*/  IMAD.MOV.U32 R0, RZ, RZ, 0x7f800000 ;  /* 0x7f800000ff007424 */ /* 0x000fca00078e00ff */
[----:B------:R2:W-:Y:S02]  /*1d80*/  ST.E [R2.64], R0 ;  /* 0x0000000002007985 */ /* 0x0005e4000c101904 */
[----:B--2---:R-:W-:Y:S02]  /*1d90*/  IMAD.MOV.U32 R2, RZ, RZ, R34 ;  /* 0x000000ffff027224 */ /* 0x004fe400078e0022 */
[----:B------:R-:W-:-:S04]  /*1da0*/  IMAD.MOV.U32 R3, RZ, RZ, 0x0 ;  /* 0x00000000ff037424 */ /* 0x000fc800078e00ff */
[----:B------:R-:W-:Y:S05]  /*1db0*/  RET.REL.NODEC R2 `(_ZN5flash16flash_fwd_kernelI23Flash_fwd_kernel_traitsILi128ELi128ELi32ELi4ELb0ELb0EN7cutlass10bfloat16_tE19Flash_kernel_traitsILi128ELi128ELi32ELi4ES3_EELb1ELb0ELb1ELb1ELb0ELb0ELb0ELb1EEEvNS_16Flash_fwd_paramsE) ;  /* 0xffffe24002007950 */ /* 0x000fea0003c3ffff */
.L_x_2190:
[----:B------:R-:W-:Y:S02]  /*1dc0*/  IMAD.U32 R2, RZ, RZ, UR6 ;  /* 0x00000006ff027e24 */ /* 0x000fe4000f8e00ff */
[----:B------:R-:W-:Y:S01]  /*1dd0*/  IMAD.U32 R3, RZ, RZ, UR7 ;  /* 0x00000007ff037e24 */ /* 0x000fe2000f8e00ff */
[----:B------:R-:W-:Y:S01]  /*1de0*/  MOV R10, UR6 ;  /* 0x00000006000a7c02 */ /* 0x000fe20008000f00 */
[----:B------:R-:W-:-:S03]  /*1df0*/  IMAD.U32 R11, RZ, RZ, UR7 ;  /* 0x00000007ff0b7e24 */ /* 0x000fc6000f8e00ff */
[----:B------:R-:W3:Y:S04]  /*1e00*/  LD.E R25, [R2.64+0x68] ;  /* 0x0000680402197980 */ /* 0x000ee8000c101900 */
[----:B--2---:R4:W2:Y:S04]  /*1e10*/  LD.E.64 R34, [R10.64+0xc0] ;  /* 0x0000c0040a227980 */ /* 0x0048a8000c101b00 */
[----:B------:R1:W2:Y:S04]  /*1e20*/  LD.E.64 R20, [R2.64+0x38] ;  /* 0x0000380402147980 */ /* 0x0002a8000c101b00 */
[----:B------:R1:W2:Y:S01]  /*1e30*/  LD.E.64 R42, [R2.64+0x40] ;  /* 0x00004004022a7980 */ /* 0x0002a2000c101b00 */
[----:B------:R-:W-:-:S02]  /*1e40*/  ISETP.NE.AND P1, PT, R17, -0x1, PT ;  /* 0xffffffff1100780c */ /* 0x000fc40003f25270 */
[----:B------:R-:W-:Y:S01]  /*1e50*/  ISETP.NE.AND P0, PT, R46, -0x1, PT ;  /* 0xffffffff2e00780c */ /* 0x000fe20003f05270 */
[----:B------:R1:W2:Y:S01]  /*1e60*/  LD.E.64 R18, [R2.64+0x30] ;  /* 0x0000300402127980 */ /* 0x0002a2000c101b00 */
[----:B------:R-:W-:Y:S01]  /*1e70*/  MOV R4, UR6 ;  /* 0x0000000600047c02 */ /* 0x000fe20008000f00 */
[----:B------:R-:W-:Y:S02]  /*1e80*/  IMAD.U32 R5, RZ, RZ, UR7 ;  /* 0x00000007ff057e24 */ /* 0x000fe4000f8e00ff */
[----:B------:R1:W2:Y:S04]  /*1e90*/  LD.E.64 R30, [R2.64+0x58] ;  /* 0x00005804021e7980 */ /* 0x0002a8000c101b00 */
[----:B------:R1:W2:Y:S04]  /*1ea0*/  LD.E.64 R28, [R4.64+0x50] ;  /* 0x00005004041c7980 */ /* 0x0002a8000c101b00 */
[----:B-1----:R1:W2:Y:S04]  /*1eb0*/  @!P1 LD.E.64 R14, [R2.64+0x20] ;  /* 0x00002004020e9980 */ /* 0x0022a8000c101b00 */
[----:B------:R1:W2:Y:S04]  /*1ec0*/  @!P1 LD.E.64 R22, [R2.64+0x28] ;  /* 0x0000280402169980 */ /* 0x0002a8000c101b00 */
[----:B------:R1:W2:Y:S04]  /*1ed0*/  @!P0 LD.E.64 R26, [R2.64+0x18] ;  /* 0x00001804021a8980 */ /* 0x0002a8000c101b00 */
[----:B------:R1:W2:Y:S04]  /*1ee0*/  LD.E R147, [R2.64+0xc8] ;  /* 0x0000c80402937980 */ /* 0x0002a8000c101900 */
[----:B------:R1:W2:Y:S01]  /*1ef0*/  LD.E.64 R32, [R2.64+0x48] ;  /* 0x0000480402207980 */ /* 0x0002a2000c101b00 */
[----:B------:R-:W-:Y:S01]  /*1f00*/  IMAD.U32 R6, RZ, RZ, UR6 ;  /* 0x00000006ff067e24 */ /* 0x000fe2000f8e00ff */
[----:B------:R-:W-:-:S02]  /*1f10*/  MOV R7, UR7 ;  /* 0x0000000700077c02 */ /* 0x000fc40008000f00 */
[----:B------:R1:W5:Y:S04]  /*1f20*/  LD.E.64 R110, [R2.64+0x98] ;  /* 0x00009804026e7980 */ /* 0x000368000c101b00 */
[----:B------:R-:W5:Y:S01]  /*1f30*/  LD.E.64 R6, [R6.64] ;  /* 0x0000000406067980 */ /* 0x000f62000c101b00 */
[----:B------:R-:W-:Y:S02]  /*1f40*/  IMAD.U32 R8, RZ, RZ, UR6 ;  /* 0x00000006ff087e24 */ /* 0x000fe4000f8e00ff */
[----:B------:R-:W-:Y:S01]  /*1f50*/  IMAD.U32 R9, RZ, RZ, UR7 ;  /* 0x00000007ff097e24 */ /* 0x000fe2000f8e00ff */
[----:B------:R1:W5:Y:S04]  /*1f60*/  LD.E R112, [R4.64+0x60] ;  /* 0x0000600404707980 */ /* 0x000368000c101900 */
[----:B------:R1:W5:Y:S01]  /*1f70*/  LD.E.64 R236, [R8.64+0x8] ;  /* 0x0000080408ec7980 */ /* 0x000362000c101b00 */
[----:B----4-:R-:W-:-:S03]  /*1f80*/  LEA.HI R11, R37, R41, RZ, 0x6 ;  /* 0x00000029250b7211 */ /* 0x010fc600078f30ff */
[----:B------:R4:W5:Y:S02]  /*1f90*/  LD.E.64 R238, [R4.64+0x10] ;  /* 0x0000100404ee7980 */ /* 0x000964000c101b00 */
[----:B------:R-:W-:Y:S02]  /*1fa0*/  IMAD.SHL.U32 R11, R11, 0x8, RZ ;  /* 0x000000080b0b7824 */ /* 0x000fe400078e00ff */
[----:B-1----:R-:W-:Y:S01]  /*1fb0*/  @P1 IMAD.IADD R8, R12, 0x1, R17 ;  /* 0x000000010c081824 */ /* 0x002fe200078e0211 */
[----:B------:R-:W-:Y:S01]  /*1fc0*/  IABS R36, R120 ;  /* 0x0000007800247213 */ /* 0x000fe20000000000 */
[----:B------:R-:W-:Y:S01]  /*1fd0*/  BSSY B0, `(.L_x_2213) ;  /* 0x00000b0000007945 */ /* 0x000fe20003800000 */
[----:B---3--:R-:W-:Y:S01]  /*1fe0*/  IABS R0, R25 ;  /* 0x0000001900007213 */ /* 0x008fe20000000000 */
[----:B--2---:R1:W-:Y:S03]  /*1ff0*/  STL.64 [R1+0x78], R34 ;  /* 0x0000782201007387 */ /* 0x0043e60000100a00 */
[----:B-1----:R-:W-:-:S04]  /*2000*/  MOV R35, R0 ;  /* 0x0000000000237202 */ /* 0x002fc80000000f00 */
[----:B------:R-:W1:Y:S08]  /*2010*/  I2F.RP R0, R35 ;  /* 0x0000002300007306 */ /* 0x000e700000209400 */
[----:B-1----:R1:W2:Y:S01]  /*2020*/  MUFU.RCP R3, R0 ;  /* 0x0000000000037308 */ /* 0x0022a20000001000 */
[----:B------:R-:W-:Y:S01]  /*2030*/  IMAD.MOV.U32 R44, RZ, RZ, R34 ;  /* 0x000000ffff2c7224 */ /* 0x000fe200078e0022 */
[----:B-1----:R-:W-:-:S04]  /*2040*/  LEA.HI R0, R37, R41, RZ, 0x3 ;  /* 0x0000002925007211 */ /* 0x002fc800078f18ff */
[----:B------:R-:W-:Y:S02]  /*2050*/  SHF.R.S32.HI R16, RZ, 0x3, R0 ;  /* 0x00000003ff107819 */ /* 0x000fe40000011400 */
[----:B------:R-:W-:Y:S02]  /*2060*/  LOP3.LUT R0, R0, 0xfffffff8, RZ, 0xc0, !PT ;  /* 0xfffffff800007812 */ /* 0x000fe400078ec0ff */
[----:B--2---:R-:W-:Y:S01]  /*2070*/  IADD3 R3, R3, 0xffffffe, RZ ;  /* 0x0ffffffe03037810 */ /* 0x004fe20007ffe0ff */
[----:B------:R-:W-:Y:S02]  /*2080*/  IMAD.SHL.U32 R2, R16, 0x40, RZ ;  /* 0x0000004010027824 */ /* 0x000fe400078e00ff */
[----:B------:R-:W-:-:S03]  /*2090*/  IMAD.IADD R34, R41, 0x1, -R0 ;  /* 0x0000000129227824 */ /* 0x000fc600078e0a00 */
[----:B------:R-:W1:Y:S01]  /*20a0*/  F2I.FTZ.U32.TRUNC.NTZ R3, R3 ;  /* 0x0000000300037305 */ /* 0x000e62000021f000 */
[----:B------:R-:W-:Y:S02]  /*20b0*/  LOP3.LUT R2, R2, 0x1c0, RZ, 0xc0, !PT ;  /* 0x000001c002027812 */ /* 0x000fe400078ec0ff */
[----:B------:R-:W-:Y:S02]  /*20c0*/  SHF.L.U32 R249, R34, 0x3, RZ ;  /* 0x0000000322f97819 */ /* 0x000fe400000006ff */
[----:B------:R-:W-:Y:S02]  /*20d0*/  SHF.R.U32.HI R10, RZ, 0x3, R2 ;  /* 0x00000003ff0a7819 */ /* 0x000fe40000011602 */
[----:B------:R-:W-:Y:S02]  /*20e0*/  LOP3.LUT R0, R2, 0x38, R249, 0xf8, !PT ;  /* 0x0000003802007812 */ /* 0x000fe400078ef8f9 */
[----:B------:R-:W-:Y:S02]  /*20f0*/  @!P1 SHF.R.S32.HI R2, RZ, 0x1f, R12 ;  /* 0x0000001fff029819 */ /* 0x000fe4000001140c */
[----:B------:R-:W-:Y:S01]  /*2100*/  LOP3.LUT R10, R0, R10, RZ, 0x3c, !PT ;  /* 0x0000000a000a7212 */ /* 0x000fe200078e3cff */
[----:B------:R-:W-:-:S02]  /*2110*/  @!P1 IMAD R0, R21, R12, RZ ;  /* 0x0000000c15009224 */ /* 0x000fc400078e02ff */
[----:B----4-:R-:W-:-:S04]  /*2120*/  @!P1 IMAD.WIDE.U32 R4, R20, R12, RZ ;  /* 0x0000000c14049225 */ /* 0x010fc800078e00ff */
[C---:B------:R-:W-:Y:S01]  /*2130*/  @!P1 IMAD R0, R20.reuse, R2, R0 ;  /* 0x0000000214009224 */ /* 0x040fe200078e0200 */
[----:B-1----:R-:W-:Y:S01]  /*2140*/  IADD3 R2, RZ, -R3, RZ ;  /* 0x80000003ff027210 */ /* 0x002fe20007ffe0ff */
[-C--:B------:R-:W-:Y:S02]  /*2150*/  @P1 IMAD R13, R21, R8.reuse, RZ ;  /* 0x00000008150d1224 */ /* 0x080fe400078e02ff */
[----:B------:R-:W-:Y:S01]  /*2160*/  @P1 IMAD.WIDE.U32 R8, R20, R8, RZ ;  /* 0x0000000814081225 */ /* 0x000fe200078e00ff */
[----:B------:R-:W-:-:S03]  /*2170*/  @!P1 IADD3 R5, R5, R0, RZ ;  /* 0x0000000005059210 */ /* 0x000fc60007ffe0ff */
[----:B------:R-:W-:Y:S01]  /*2180*/  IMAD.MOV.U32 R0, RZ, RZ, R2 ;  /* 0x000000ffff007224 */ /* 0x000fe200078e0002 */
[----:B------:R-:W-:Y:S01]  /*2190*/  @!P1 SHF.R.S32.HI R2, RZ, 0x1f, R12 ;  /* 0x0000001fff029819 */ /* 0x000fe2000001140c */
[----:B------:R-:W-:Y:S02]  /*21a0*/  @P1 IMAD.IADD R24, R9, 0x1, R13 ;  /* 0x0000000109181824 */ /* 0x000fe400078e020d */
[----:B------:R-:W-:Y:S01]  /*21b0*/  @!P1 IMAD R9, R43, R12, RZ ;  /* 0x0000000c2b099224 */ /* 0x000fe200078e02ff */
[----:B------:R-:W-:Y:S02]  /*21c0*/  LEA.HI R37, R37, R41, RZ, 0x4 ;  /* 0x0000002925257211 */ /* 0x000fe400078f20ff */
[----:B------:R-:W-:Y:S01]  /*21d0*/  LOP3.LUT R220, R10, 0xfffffe00, R11, 0xf8, !PT ;  /* 0xfffffe000adc7812 */ /* 0x000fe200078ef80b */
[----:B------:R-:W-:Y:S02]  /*21e0*/  @!P1 IMAD R11, R42, R2, R9 ;  /* 0x000000022a0b9224 */ /* 0x000fe400078e0209 */
[----:B------:R-:W-:Y:S01]  /*21f0*/  @P1 IMAD.MOV.U32 R13, RZ, RZ, R8 ;  /* 0x000000ffff0d1224 */ /* 0x000fe200078e0008 */
[----:B------:R-:W-:Y:S01]  /*2200*/  LOP3.LUT R8, R37, 0xfffffff0, RZ, 0xc0, !PT ;  /* 0xfffffff025087812 */ /* 0x000fe200078ec0ff */
[----:B------:R-:W-:-:S02]  /*2210*/  IMAD R0, R0, R35, RZ ;  /* 0x0000002300007224 */ /* 0x000fc400078e02ff */
[----:B------:R-:W-:-:S04]  /*2220*/  IMAD.MOV.U32 R2, RZ, RZ, RZ ;  /* 0x000000ffff027224 */ /* 0x000fc800078e00ff */
[----:B------:R-:W-:Y:S01]  /*2230*/  IMAD.HI.U32 R10, R3, R0, R2 ;  /* 0x00000000030a7227 */ /* 0x000fe200078e0002 */
[----:B------:R-:W-:Y:S02]  /*2240*/  IADD3 R0, -R8, R41, RZ ;  /* 0x0000002908007210 */ /* 0x000fe40007ffe1ff */
[----:B------:R-:W-:Y:S02]  /*2250*/  IABS R2, R25 ;  /* 0x0000001900027213 */ /* 0x000fe40000000000 */
[----:B------:R-:W-:-:S03]  /*2260*/  SHF.R.S32.HI R3, RZ, 0x1f, R0 ;  /* 0x0000001fff037819 */ /* 0x000fc60000011400 */
[----:B------:R-:W-:Y:S01]  /*2270*/  IMAD.MOV R9, RZ, RZ, -R2 ;  /* 0x000000ffff097224 */ /* 0x000fe200078e0a02 */
[----:B------:R-:W-:Y:S01]  /*2280*/  LEA.HI R39, R3, R0, RZ, 0x3 ;  /* 0x0000000003277211 */ /* 0x000fe200078f18ff */
[----:B------:R-:W-:Y:S02]  /*2290*/  @P1 IMAD.IADD R8, R12, 0x1, R17 ;  /* 0x000000010c081824 */ /* 0x000fe400078e0211 */
[----:B------:R-:W-:Y:S01]  /*22a0*/  @!P1 IMAD.WIDE.U32 R2, R42, R12, RZ ;  /* 0x0000000c2a029225 */ /* 0x000fe200078e00ff */
[----:B------:R-:W-:Y:S02]  /*22b0*/  MOV R12, R9 ;  /* 0x00000009000c7202 */ /* 0x000fe40000000f00 */
[----:B------:R-:W-:Y:S01]  /*22c0*/  @!P1 SHF.R.S32.HI R17, RZ, 0x1f, R119 ;  /* 0x0000001fff119819 */ /* 0x000fe20000011477 */
[----:B------:R-:W-:-:S04]  /*22d0*/  IMAD.HI.U32 R10, R10, R36, RZ ;  /* 0x000000240a0a7227 */ /* 0x000fc800078e00ff */
[----:B------:R-:W-:Y:S02]  /*22e0*/  @!P1 IMAD R15, R15, R119, RZ ;  /* 0x000000770f0f9224 */ /* 0x000fe400078e02ff */
[----:B------:R-:W-:-:S04]  /*22f0*/  @!P1 IMAD.WIDE.U32 R4, R119, R14, R4 ;  /* 0x0000000e77049225 */ /* 0x000fc800078e0004 */
[----:B------:R-:W-:Y:S02]  /*2300*/  @!P1 IMAD.IADD R3, R3, 0x1, R11 ;  /* 0x0000000103039824 */ /* 0x000fe400078e020b */
[----:B------:R-:W-:Y:S02]  /*2310*/  IMAD R11, R10, R12, R36 ;  /* 0x0000000c0a0b7224 */ /* 0x000fe400078e0224 */
[----:B------:R-:W-:Y:S02]  /*2320*/  @!P1 IMAD R14, R14, R17, R15 ;  /* 0x000000110e0e9224 */ /* 0x000fe400078e020f */
[----:B------:R-:W-:Y:S01]  /*2330*/  @!P1 IMAD.MOV.U32 R13, RZ, RZ, R4 ;  /* 0x000000ffff0d9224 */ /* 0x000fe200078e0004 */
[----:B------:R-:W-:Y:S02]  /*2340*/  ISETP.GT.U32.AND P3, PT, R35, R11, PT ;  /* 0x0000000b2300720c */ /* 0x000fe40003f64070 */
[----:B------:R-:W-:Y:S02]  /*2350*/  LOP3.LUT R9, R39, 0xfffffff8, RZ, 0xc0, !PT ;  /* 0xfffffff827097812 */ /* 0x000fe400078ec0ff */
[----:B------:R-:W-:-:S02]  /*2360*/  @!P1 IADD3 R24, R5, R14, RZ ;  /* 0x0000000e05189210 */ /* 0x000fc40007ffe0ff */
[----:B------:R-:W-:Y:S02]  /*2370*/  SHF.R.S32.HI R36, RZ, 0x1f, R249 ;  /* 0x0000001fff247819 */ /* 0x000fe400000114f9 */
[----:B------:R-:W-:Y:S02]  /*2380*/  IADD3 R4, P2, R249, R13, RZ ;  /* 0x0000000df9047210 */ /* 0x000fe40007f5e0ff */
[----:B------:R-:W-:Y:S01]  /*2390*/  IADD3 R38, R0, -R9, RZ ;  /* 0x8000000900267210 */ /* 0x000fe20007ffe0ff */
[----:B------:R-:W-:Y:S01]  /*23a0*/  IMAD R0, R21, R16, RZ ;  /* 0x0000001015007224 */ /* 0x000fe200078e02ff */
[----:B------:R-:W-:Y:S01]  /*23b0*/  SHF.R.S32.HI R17, RZ, 0x1f, R16 ;  /* 0x0000001fff117819 */ /* 0x000fe20000011410 */
[----:B------:R-:W-:Y:S02]  /*23c0*/  IMAD.X R5, R36, 0x1, R24, P2 ;  /* 0x0000000124057824 */ /* 0x000fe400010e0618 */
[-C--:B------:R-:W-:Y:S02]  /*23d0*/  @P1 IMAD R12, R43, R8.reuse, RZ ;  /* 0x000000082b0c1224 */ /* 0x080fe400078e02ff */
[----:B------:R-:W-:Y:S01]  /*23e0*/  @P1 IMAD.WIDE.U32 R8, R42, R8, RZ ;  /* 0x000000082a081225 */ /* 0x000fe200078e00ff */
[----:B------:R-:W-:-:S03]  /*23f0*/  @!P1 SHF.R.S32.HI R15, RZ, 0x1f, R119 ;  /* 0x0000001fff0f9819 */ /* 0x000fc60000011477 */
[C---:B------:R-:W-:Y:S02]  /*2400*/  IMAD R13, R20.reuse, R17, R0 ;  /* 0x00000011140d7224 */ /* 0x040fe400078e0200 */
[----:B------:R-:W-:Y:S01]  /*2410*/  IMAD.WIDE.U32 R4, R20, R16, R4 ;  /* 0x0000001014047225 */ /* 0x000fe200078e0004 */
[----:B------:R-:W-:-:S03]  /*2420*/  @P1 IADD3 R12, R9, R12, RZ ;  /* 0x0000000c090c1210 */ /* 0x000fc60007ffe0ff */
[----:B------:R-:W-:Y:S02]  /*2430*/  @!P1 IMAD R14, R23, R119, RZ ;  /* 0x00000077170e9224 */ /* 0x000fe400078e02ff */
[----:B------:R-:W-:Y:S01]  /*2440*/  @!P1 IMAD.WIDE.U32 R2, R119, R22, R2 ;  /* 0x0000001677029225 */ /* 0x000fe200078e0002 */
[----:B------:R-:W-:-:S03]  /*2450*/  @P1 MOV R0, R8 ;  /* 0x0000000800001202 */ /* 0x000fc60000000f00 */
[----:B------:R-:W-:Y:S02]  /*2460*/  @!P3 IMAD.IADD R11, R11, 0x1, -R35 ;  /* 0x000000010b0bb824 */ /* 0x000fe400078e0a23 */
[----:B------:R-:W-:Y:S02]  /*2470*/  IMAD.IADD R9, R5, 0x1, R13 ;  /* 0x0000000105097824 */ /* 0x000fe400078e020d */
[----:B------:R-:W-:Y:S01]  /*2480*/  @!P1 IMAD R5, R22, R15, R14 ;  /* 0x0000000f16059224 */ /* 0x000fe200078e020e */
[----:B------:R-:W-:Y:S02]  /*2490*/  @!P1 MOV R0, R2 ;  /* 0x0000000200009202 */ /* 0x000fe40000000f00 */
[----:B------:R-:W-:Y:S02]  /*24a0*/  ISETP.GE.U32.AND P4, PT, R11, R35, PT ;  /* 0x000000230b00720c */ /* 0x000fe40003f86070 */
[----:B------:R-:W-:Y:S02]  /*24b0*/  @!P1 IADD3 R12, R3, R5, RZ ;  /* 0x00000005030c9210 */ /* 0x000fe40007ffe0ff */
[----:B------:R-:W-:-:S02]  /*24c0*/  IADD3 R2, P1, R249, R0, RZ ;  /* 0x00000000f9027210 */ /* 0x000fc40007f3e0ff */
[----:B------:R-:W-:Y:S02]  /*24d0*/  LOP3.LUT R11, R120, R25, RZ, 0x3c, !PT ;  /* 0x00000019780b7212 */ /* 0x000fe400078e3cff */
[----:B------:R-:W-:Y:S01]  /*24e0*/  @!P3 IADD3 R10, R10, 0x1, RZ ;  /* 0x000000010a0ab810 */ /* 0x000fe20007ffe0ff */
[----:B------:R-:W-:Y:S01]  /*24f0*/  IMAD.X R3, R36, 0x1, R12, P1 ;  /* 0x0000000124037824 */ /* 0x000fe200008e060c */
[----:B------:R-:W-:Y:S02]  /*2500*/  ISETP.GE.AND P2, PT, R11, RZ, PT ;  /* 0x000000ff0b00720c */ /* 0x000fe40003f46270 */
[----:B------:R-:W-:Y:S01]  /*2510*/  ISETP.NE.AND P1, PT, R25, RZ, PT ;  /* 0x000000ff1900720c */ /* 0x000fe20003f25270 */
[----:B------:R-:W-:Y:S01]  /*2520*/  IMAD R0, R43, R16, RZ ;  /* 0x000000102b007224 */ /* 0x000fe200078e02ff */
[----:B------:R-:W-:Y:S01]  /*2530*/  @P4 IADD3 R10, R10, 0x1, RZ ;  /* 0x000000010a0a4810 */ /* 0x000fe20007ffe0ff */
[----:B------:R-:W-:Y:S01]  /*2540*/  IMAD.MOV.U32 R8, RZ, RZ, R4 ;  /* 0x000000ffff087224 */ /* 0x000fe200078e0004 */
[----:B------:R-:W-:Y:S01]  /*2550*/  @!P0 SHF.R.S32.HI R4, RZ, 0x1f, R119 ;  /* 0x0000001fff048819 */ /* 0x000fe20000011477 */
[----:B------:R-:W-:-:S02]  /*2560*/  @!P0 IMAD R14, R27, R119, RZ ;  /* 0x000000771b0e8224 */ /* 0x000fc400078e02ff */
[C---:B------:R-:W-:Y:S01]  /*2570*/  IMAD R11, R42.reuse, R17, R0 ;  /* 0x000000112a0b7224 */ /* 0x040fe200078e0200 */
[----:B------:R-:W-:Y:S01]  /*2580*/  MOV R0, R10 ;  /* 0x0000000a00007202 */ /* 0x000fe20000000f00 */
[----:B------:R-:W-:-:S03]  /*2590*/  IMAD.WIDE.U32 R2, R42, R16, R2 ;  /* 0x000000102a027225 */ /* 0x000fc600078e0002 */
[----:B------:R-:W-:Y:S01]  /*25a0*/  @!P2 IADD3 R0, -R0, RZ, RZ ;  /* 0x000000ff0000a210 */ /* 0x000fe20007ffe1ff */
[----:B------:R-:W-:Y:S01]  /*25b0*/  @!P0 IMAD R14, R26, R4, R14 ;  /* 0x000000041a0e8224 */ /* 0x000fe200078e020e */
[----:B------:R-:W-:Y:S01]  /*25c0*/  @!P1 LOP3.LUT R0, RZ, R25, RZ, 0x33, !PT ;  /* 0x00000019ff009212 */ /* 0x000fe200078e33ff */
[----:B------:R-:W-:-:S04]  /*25d0*/  @P0 IMAD.WIDE.U32 R4, R18, R46, RZ ;  /* 0x0000002e12040225 */ /* 0x000fc800078e00ff */
[----:B------:R-:W-:Y:S02]  /*25e0*/  IMAD.IADD R3, R3, 0x1, R11 ;  /* 0x0000000103037824 */ /* 0x000fe400078e020b */
[----:B------:R-:W-:Y:S02]  /*25f0*/  @P0 IMAD R13, R19, R46, RZ ;  /* 0x0000002e130d0224 */ /* 0x000fe400078e02ff */
[----:B------:R-:W-:-:S04]  /*2600*/  @!P0 IMAD.WIDE.U32 R10, R26, R119, RZ ;  /* 0x000000771a0a8225 */ /* 0x000fc800078e00ff */
[----:B------:R-:W-:Y:S01]  /*2610*/  @P0 IMAD.MOV.U32 R12, RZ, RZ, R4 ;  /* 0x000000ffff0c0224 */ /* 0x000fe200078e0004 */
[----:B------:R-:W-:Y:S01]  /*2620*/  SHF.R.S32.HI R4, RZ, 0x1f, R0 ;  /* 0x0000001fff047819 */ /* 0x000fe20000011400 */
[----:B------:R-:W-:Y:S01]  /*2630*/  @!P0 IMAD.MOV.U32 R12, RZ, RZ, R10 ;  /* 0x000000ffff0c8224 */ /* 0x000fe200078e000a */
[----:B------:R-:W-:Y:S01]  /*2640*/  @P0 IADD3 R5, R5, R13, RZ ;  /* 0x0000000d05050210 */ /* 0x000fe20007ffe0ff */
[----:B------:R-:W-:Y:S01]  /*2650*/  IMAD R10, R31, R0, RZ ;  /* 0x000000001f0a7224 */ /* 0x000fe200078e02ff */
[----:B------:R-:W-:Y:S01]  /*2660*/  @!P0 IADD3 R5, R11, R14, RZ ;  /* 0x0000000e0b058210 */ /* 0x000fe20007ffe0ff */
[----:B------:R-:W-:Y:S02]  /*2670*/  IMAD R11, R29, R0, RZ ;  /* 0x000000001d0b7224 */ /* 0x000fe400078e02ff */
[----:B------:R-:W-:Y:S01]  /*2680*/  IMAD.WIDE.U32 R46, R0, R30, R2 ;  /* 0x0000001e002e7225 */ /* 0x000fe200078e0002 */
[----:B------:R1:W-:Y:S03]  /*2690*/  STL.64 [R1+0x60], R42 ;  /* 0x0000602a01007387 */ /* 0x0003e60000100a00 */
[----:B------:R-:W-:Y:S01]  /*26a0*/  IMAD.WIDE.U32 R50, R28, R0, R8 ;  /* 0x000000001c327225 */ /* 0x000fe200078e0008 */
[----:B------:R1:W-:Y:S03]  /*26b0*/  STL [R1+0xd0], R249 ;  /* 0x0000d0f901007387 */ /* 0x0003e60000100800 */
[----:B------:R-:W-:-:S02]  /*26c0*/  IMAD R2, R30, R4, R10 ;  /* 0x000000041e027224 */ /* 0x000fc400078e020a */
[----:B------:R-:W-:Y:S02]  /*26d0*/  IMAD R14, R28, R4, R11 ;  /* 0x000000041c0e7224 */ /* 0x000fe400078e020b */
[----:B------:R-:W-:Y:S01]  /*26e0*/  IMAD.IADD R35, R129, 0x1, -R114 ;  /* 0x0000000181237824 */ /* 0x000fe200078e0a72 */
[----:B------:R1:W-:Y:S01]  /*26f0*/  STL [R1+0x130], R147 ;  /* 0x0001309301007387 */ /* 0x0003e20000100800 */
[----:B------:R-:W-:Y:S01]  /*2700*/  IMAD.WIDE R54, R45, 0x80, R16 ;  /* 0x000000802d367825 */ /* 0x000fe200078e0210 */
[----:B------:R-:W-:Y:S02]  /*2710*/  IADD3 R241, R249, 0x40, RZ ;  /* 0x00000040f9f17810 */ /* 0x000fe40007ffe0ff */
[----:B------:R1:W-:Y:S01]  /*2720*/  STL.64 [R1+0x118], R50 ;  /* 0x0001183201007387 */ /* 0x0003e20000100a00 */
[----:B------:R-:W-:Y:S01]  /*2730*/  IADD3 R49, R47, R2, RZ ;  /* 0x000000022f317210 */ /* 0x000fe20007ffe0ff */
[----:B------:R-:W-:Y:S02]  /*2740*/  IMAD.IADD R53, R51, 0x1, R14 ;  /* 0x0000000133357824 */ /* 0x000fe400078e020e */
[----:B------:R1:W-:Y:S04]  /*2750*/  STL.64 [R1+0x110], R46 ;  /* 0x0001102e01007387 */ /* 0x0003e80000100a00 */
[----:B------:R1:W-:Y:S04]  /*2760*/  STL [R1+0x134], R35 ;  /* 0x0001342301007387 */ /* 0x0003e80000100800 */
[----:B------:R1:W-:Y:S04]  /*2770*/  STL.64 [R1+0xe8], R54 ;  /* 0x0000e83601007387 */ /* 0x0003e80000100a00 */
[----:B------:R1:W-:Y:S01]  /*2780*/  STL [R1+0x13c], R241 ;  /* 0x00013cf101007387 */ /* 0x0003e20000100800 */
[----:B------:R-:W-:-:S03]  /*2790*/  SHF.R.S32.HI R25, RZ, 0x5, R40 ;  /* 0x00000005ff197819 */ /* 0x000fc60000011428 */
[----:B------:R1:W-:Y:S01]  /*27a0*/  STL [R1+0xfc], R49 ;  /* 0x0000fc3101007387 */ /* 0x0003e20000100800 */
[----:B------:R-:W-:-:S03]  /*27b0*/  SHF.R.S32.HI R0, RZ, 0x1f, R40 ;  /* 0x0000001fff007819 */ /* 0x000fc60000011428 */
[----:B------:R1:W-:Y:S01]  /*27c0*/  STL [R1+0xf4], R53 ;  /* 0x0000f43501007387 */ /* 0x0003e20000100800 */
[-C--:B------:R-:W-:Y:S01]  /*27d0*/  @P0 MOV R8, R18.reuse ;  /* 0x0000001200080202 */ /* 0x080fe20000000f00 */
[--C-:B------:R-:W-:Y:S01]  /*27e0*/  @P0 IMAD.MOV.U32 R9, RZ, RZ, R19.reuse ;  /* 0x000000ffff090224 */ /* 0x100fe200078e0013 */
[----:B------:R-:W-:Y:S01]  /*27f0*/  @!P0 MOV R8, R18 ;  /* 0x0000001200088202 */ /* 0x000fe20000000f00 */
[----:B------:R-:W-:Y:S01]  /*2800*/  @!P0 IMAD.MOV.U32 R9, RZ, RZ, R19 ;  /* 0x000000ffff098224 */ /* 0x000fe200078e0013 */
[----:B------:R-:W-:Y:S02]  /*2810*/  ISETP.GE.AND P0, PT, R16, R35, PT ;  /* 0x000000231000720c */ /* 0x000fe40003f06270 */
[----:B------:R-:W-:Y:S02]  /*2820*/  IADD3 R12, P1, R249, R12, RZ ;  /* 0x0000000cf90c7210 */ /* 0x000fe40007f3e0ff */
[----:B------:R-:W-:Y:S02]  /*2830*/  LEA.HI R0, R0, R25, RZ, 0x2 ;  /* 0x0000001900007211 */ /* 0x000fe400078f10ff */
[----:B------:R-:W-:Y:S01]  /*2840*/  SHF.R.S32.HI R3, RZ, 0x1f, R97 ;  /* 0x0000001fff037819 */ /* 0x000fe20000011461 */
[----:B------:R-:W-:Y:S01]  /*2850*/  IMAD.X R13, R36, 0x1, R5, P1 ;  /* 0x00000001240d7824 */ /* 0x000fe200008e0605 */
[----:B------:R-:W-:Y:S01]  /*2860*/  SHF.R.S32.HI R23, RZ, 0x1f, R120 ;  /* 0x0000001fff177819 */ /* 0x000fe20000011478 */
[----:B------:R-:W-:Y:S01]  /*2870*/  IMAD R10, R33, R120, RZ ;  /* 0x00000078210a7224 */ /* 0x000fe200078e02ff */
[----:B------:R-:W-:-:S02]  /*2880*/  LOP3.LUT R0, R0, 0xffffffc, RZ, 0xc0, !PT ;  /* 0x0ffffffc00007812 */ /* 0x000fc400078ec0ff */
[----:B------:R-:W-:Y:S01]  /*2890*/  LEA.HI R108, R3, R97, RZ, 0x2 ;  /* 0x00000061036c7211 */ /* 0x000fe200078f10ff */
[----:B------:R-:W-:Y:S01]  /*28a0*/  IMAD R10, R32, R23, R10 ;  /* 0x00000017200a7224 */ /* 0x000fe200078e020a */
[----:B------:R-:W-:Y:S01]  /*28b0*/  R2P PR, R38, 0x6 ;  /* 0x0000000626007804 */ /* 0x000fe20000000000 */
[----:B------:R-:W-:Y:S01]  /*28c0*/  IMAD.WIDE.U32 R12, R120, R32, R12 ;  /* 0x00000020780c7225 */ /* 0x000fe200078e000c */
[----:B------:R-:W-:Y:S02]  /*28d0*/  MOV R4, 0x10 ;  /* 0x0000001000047802 */ /* 0x000fe40000000f00 */
[----:B------:R-:W-:Y:S01]  /*28e0*/  MOV R3, 0x20 ;  /* 0x0000002000037802 */ /* 0x000fe20000000f00 */
[----:B------:R-:W-:Y:S01]  /*28f0*/  IMAD.IADD R0, R25, 0x1, -R0 ;  /* 0x0000000119007824 */ /* 0x000fe200078e0a00 */
[----:B------:R-:W-:Y:S01]  /*2900*/  SHF.R.S32.HI R26, RZ, 0x2, R108 ;  /* 0x00000002ff1a7819 */ /* 0x000fe2000001146c */
[----:B------:R-:W-:Y:S01]  /*2910*/  IMAD.SHL.U32 R220, R220, 0x2, RZ ;  /* 0x00000002dcdc7824 */ /* 0x000fe200078e00ff */
[----:B------:R-:W-:-:S02]  /*2920*/  SEL R4, R4, 0xfffffff0, !P1 ;  /* 0xfffffff004047807 */ /* 0x000fc40004800000 */
[----:B------:R-:W-:Y:S02]  /*2930*/  LEA R109, R0, R26, 0x4 ;  /* 0x0000001a006d7211 */ /* 0x000fe400078e20ff */
[----:B------:R-:W-:Y:S02]  /*2940*/  SEL R3, R3, 0xffffffe0, !P2 ;  /* 0xffffffe003037807 */ /* 0x000fe40005000000 */
[----:B------:R-:W-:Y:S01]  /*2950*/  IADD3 R11, R13, R10, RZ ;  /* 0x0000000a0d0b7210 */ /* 0x000fe20007ffe0ff */
[----:B------:R-:W-:Y:S05]  /*2960*/  @P0 BRA `(.L_x_2214) ;  /* 0x0000016000000947 */ /* 0x000fea0003800000 */
[----:B-1----:R-:W-:Y:S01]  /*2970*/  ISETP.GE.AND P2, PT, R249, R44, PT ;  /* 0x0000002cf900720c */ /* 0x002fe20003f46270 */
[----:B------:R-:W-:Y:S01]  /*2980*/  IMAD R0, R55, R8, RZ ;  /* 0x0000000837007224 */ /* 0x000fe200078e02ff */
[----:B------:R-:W-:Y:S01]  /*2990*/  ISETP.GE.AND P1, PT, R241, R44, PT ;  /* 0x0000002cf100720c */ /* 0x000fe20003f26270 */
[----:B------:R-:W-:Y:S02]  /*29a0*/  IMAD.MOV.U32 R10, RZ, RZ, R12 ;  /* 0x000000ffff0a7224 */ /* 0x000fe400078e000c */
[----:B------:R-:W-:-:S02]  /*29b0*/  IMAD R0, R54, R9, R0 ;  /* 0x0000000936007224 */ /* 0x000fc400078e0200 */
[----:B------:R-:W-:-:S05]  /*29c0*/  IMAD.WIDE.U32 R14, R54, R8, R10 ;  /* 0x00000008360e7225 */ /* 0x000fca00078e000a */
[----:B------:R-:W-:Y:S01]  /*29d0*/  IADD3 R0, R15, R0, RZ ;  /* 0x000000000f007210 */ /* 0x000fe20007ffe0ff */
[----:B------:R1:W-:Y:S01]  /*29e0*/  @P2 STS.128 [R220], RZ ;  /* 0x000000ffdc002388 */ /* 0x0003e20000000c00 */
[----:B-----5:R-:W-:-:S04]  /*29f0*/  @!P2 LEA R18, P0, R14, R6, 0x1 ;  /* 0x000000060e12a211 */ /* 0x020fc800078008ff */
[----:B------:R-:W-:-:S05]  /*2a00*/  @!P2 LEA.HI.X R19, R14, R7, R0, 0x1, P0 ;  /* 0x000000070e13a211 */ /* 0x000fca00000f0c00 */
[----:B------:R-:W-:Y:S01]  /*2a10*/  @!PT LDS RZ, [RZ] ;  /* 0x00000000fffff984 */ /* 0x000fe20000000800 */
[----:B------:R-:W-:Y:S01]  /*2a20*/  @!PT LDS RZ, [RZ] ;  /* 0x00000000fffff984 */ /* 0x000fe20000000800 */
[----:B------:R-:W-:Y:S01]  /*2a30*/  @!PT LDS RZ, [RZ] ;  /* 0x00000000fffff984 */ /* 0x000fe20000000800 */
[----:B------:R1:W-:Y:S04]  /*2a40*/  @!P2 LDGSTS.E.BYPASS.LTC128B.128 [R220], [R18.64] ;  /* 0x0000000012dcafae */ /* 0x0003e8000b901d44 */
[----:B------:R1:W-:Y:S01]  /*2a50*/  @P1 STS.128 [R220+0x4000], RZ ;  /* 0x004000ffdc001388 */ /* 0x0003e20000000c00 */
[----:B------:R-:W-:Y:S05]  /*2a60*/  @P1 BRA `(.L_x_2214) ;  /* 0x0000006000001947 */ /* 0x000fea0003800000 */
[----:B-1----:R-:W-:-:S04]  /*2a70*/  LEA R18, P0, R14, R6, 0x1 ;  /* 0x000000060e127211 */ /* 0x002fc800078008ff */
[----:B------:R-:W-:-:S05]  /*2a80*/  LEA.HI.X R19, R14, R7, R0, 0x1, P0 ;  /* 0x000000070e137211 */ /* 0x000fca00000f0c00 */
[----:B------:R-:W-:Y:S01]  /*2a90*/  @!PT LDS RZ, [RZ] ;  /* 0x00000000fffff984 */ /* 0x000fe20000000800 */
[----:B------:R-:W-:Y:S01]  /*2aa0*/  @!PT LDS RZ, [RZ] ;  /* 0x00000000fffff984 */ /* 0x000fe20000000800 */
[----:B------:R-:W-:Y:S01]  /*2ab0*/  @!PT LDS RZ, [RZ] ;  /* 0x00000000fffff984 */ /* 0x000fe20000000800 */
[----:B------:R1:W-:Y:S04]  /*2ac0*/  LDGSTS.E.BYPASS.LTC128B.128 [R220+0x4000], [R18.64+0x80] ;  /* 0x0400008012dc7fae */ /* 0x0003e8000b901d44 */
.L_x_2214:
[----:B-1----:R-:W-:Y:S05]  /*2ad0*/  BSYNC B0 ;  /* 0x0000000000007941 */ /* 0x002fea0003800000 */
.L_x_2213:
[----:B------:R-:W-:Y:S01]  /*2ae0*/  IADD3 R24, R16, 0x10, RZ ;  /* 0x0000001010187810 */ /* 0x000fe20007ffe0ff */
[----:B------:R-:W-:Y:S03]  /*2af0*/  BSSY B0, `(.L_x_2215) ;  /* 0x000001c000007945 */ /* 0x000fe60003800000 */
[----:B------:R-:W-:-:S13]  /*2b00*/  ISETP.GE.AND P0, PT, R24, R35, PT ;  /* 0x000000231800720c */ /* 0x000fda0003f06270 */
[----:B------:R-:W-:Y:S05]  /*2b10*/  @P0 BRA `(.L_x_2216) ;  /* 0x0000019000000947 */ /* 0x000fea0003800000 */
[----:B------:R-:W-:Y:S01]  /*2b20*/  IADD3 R0, P0, R54, 0x10, RZ ;  /* 0x0000001036007810 */ /* 0x000fe20007f1e0ff */
[----:B------:R-:W-:Y:S01]  /*2b30*/  IMAD.MOV.U32 R14, RZ, RZ, R12 ;  /* 0x000000ffff0e7224 */ /* 0x000fe200078e000c */
[-C--:B------:R-:W-:Y:S02]  /*2b40*/  ISETP.GE.AND P1, PT, R249, R44.reuse, PT ;  /* 0x0000002cf900720c */ /* 0x080fe40003f26270 */
[----:B------:R-:W-:Y:S01]  /*2b50*/  MOV R15, R11 ;  /* 0x0000000b000f7202 */ /* 0x000fe20000000f00 */
[----:B------:R-:W-:Y:S01]  /*2b60*/  IMAD.X R2, RZ, RZ, R55, P0 ;  /* 0x000000ffff027224 */ /* 0x000fe200000e0637 */
[----:B------:R-:W-:-:S03]  /*2b70*/  ISETP.GE.AND P0, PT, R241, R44, PT ;  /* 0x0000002cf100720c */ /* 0x000fc60003f06270 */
[----:B------:R-:W-:Y:S02]  /*2b80*/  IMAD R2, R2, R8, RZ ;  /* 0x0000000802027224 */ /* 0x000fe400078e02ff */
[----:B------:R-:W-:-:S04]  /*2b90*/  IMAD.WIDE.U32 R14, R8, R0, R14 ;  /* 0x00000000080e7225 */ /* 0x000fc800078e000e */
[----:B------:R-:W-:Y:S01]  /*2ba0*/  IMAD R0, R9, R0, R2 ;  /* 0x0000000009007224 */ /* 0x000fe200078e0202 */
[----:B-----5:R-:W-:Y:S01]  /*2bb0*/  @!P1 LEA R18, P2, R14, R6, 0x1 ;  /* 0x000000060e129211 */ /* 0x020fe200078408ff */
[----:B------:R1:W-:Y:S02]  /*2bc0*/  @P1 STS.128 [R220+0x800], RZ ;  /* 0x000800ffdc001388 */ /* 0x0003e40000000c00 */
[----:B------:R-:W-:-:S05]  /*2bd0*/  IMAD.IADD R0, R15, 0x1, R0 ;  /* 0x000000010f007824 */ /* 0x000fca00078e0200 */
[----:B------:R-:W-:-:S05]  /*2be0*/  @!P1 LEA.HI.X R19, R14, R7, R0, 0x1, P2 ;  /* 0x000000070e139211 */ /* 0x000fca00010f0c00 */
[----:B------:R-:W-:Y:S01]  /*2bf0*/  @!PT LDS RZ, [RZ] ;  /* 0x00000000fffff984 */ /* 0x000fe20000000800 */
[----:B------:R-:W-:Y:S01]  /*2c00*/  @!PT LDS RZ, [RZ] ;  /* 0x00000000fffff984 */ /* 0x000fe20000000800 */
[----:B------:R-:W-:Y:S01]  /*2c10*/  @!PT LDS RZ, [RZ] ;  /* 0x00000000fffff984 */ /* 0x000fe20000000800 */
[----:B------:R1:W-:Y:S04]  /*2c20*/  @!P1 LDGSTS.E.BYPASS.LTC128B.128 [R220+0x800], [R18.64] ;  /* 0x0080000012dc9fae */ /* 0x0003e8000b901d44 */
        /* <DEDUP_REMOVED lines=8> */
.L_x_2216:
[----:B------:R-:W-:Y:S05]  /*2cb0*/  BSYNC B0 ;  /* 0x0000000000007941 */ /* 0x000fea0003800000 */
.L_x_2215:
        /* <DEDUP_REMOVED lines=13> */
[----:B-1---5:R-:W-:Y:S01]  /*2d90*/  @!P1 LEA R18, P2, R14, R6, 0x1 ;  /* 0x000000060e129211 */ /* 0x022fe200078408ff */
        /* <DEDUP_REMOVED lines=15> */
.L_x_2218:
[----:B------:R-:W-:Y:S05]  /*2e90*/  BSYNC B0 ;  /* 0x0000000000007941 */ /* 0x000fea0003800000 */
.L_x_2217:
        /* <DEDUP_REMOVED lines=29> */
.L_x_2220:
[----:B------:R-:W-:Y:S05]  /*3070*/  BSYNC B0 ;  /* 0x0000000000007941 */ /* 0x000fea0003800000 */
.L_x_2219:
        /* <DEDUP_REMOVED lines=29> */
.L_x_2222:
[----:B------:R-:W-:Y:S05]  /*3250*/  BSYNC B0 ;  /* 0x0000000000007941 */ /* 0x000fea0003800000 */
.L_x_2221:
        /* <DEDUP_REMOVED lines=29> */
.L_x_2224:
[----:B------:R-:W-:Y:S05]  /*3430*/  BSYNC B0 ;  /* 0x0000000000007941 */ /* 0x000fea0003800000 */
.L_x_2223:
        /* <DEDUP_REMOVED lines=29> */
.L_x_2226:
[----:B------:R-:W-:Y:S05]  /*3610*/  BSYNC B0 ;  /* 0x0000000000007941 */ /* 0x000fea0003800000 */
.L_x_2225:
[C---:B------:R-:W-:Y:S01]  /*3620*/  IMAD.SHL.U32 R123, R20.reuse, 0x20, RZ ;  /* 0x00000020147b7824 */ /* 0x040fe200078e00ff */
[----:B------:R-:W-:Y:S01]  /*3630*/  SHF.L.U64.HI R125, R20, 0x5, R21 ;  /* 0x00000005147d7819 */ /* 0x000fe20000010215 */
[----:B------:R-:W-:Y:S01]  /*3640*/  BSSY B0, `(.L_x_2227) ;  /* 0x000001e000007945 */ /* 0x000fe20003800000 */
[----:B------:R-:W-:Y:S02]  /*3650*/  IADD3 R0, R16, 0x70, RZ ;  /* 0x0000007010007810 */ /* 0x000fe40007ffe0ff */
[----:B------:R2:W-:Y:S02]  /*3660*/  STL [R1+0xcc], R123 ;  /* 0x0000cc7b01007387 */ /* 0x0005e40000100800 */
[----:B------:R-:W-:Y:S02]  /*3670*/  ISETP.GE.AND P0, PT, R0, R35, PT ;  /* 0x000000230000720c */ /* 0x000fe40003f06270 */
[----:B------:R2:W-:Y:S11]  /*3680*/  STL [R1+0x100], R125 ;  /* 0x0001007d01007387 */ /* 0x0005f60000100800 */
[----:B------:R-:W-:Y:S05]  /*3690*/  @P0 BRA `(.L_x_2228) ;  /* 0x0000018000000947 */ /* 0x000fea0003800000 */
[----:B------:R-:W-:Y:S02]  /*36a0*/  IADD3 R0, P0, R54, 0x70, RZ ;  /* 0x0000007036007810 */ /* 0x000fe40007f1e0ff */
[----:B------:R-:W-:-:S02]  /*36b0*/  ISETP.GE.AND P1, PT, R249, R44, PT ;  /* 0x0000002cf900720c */ /* 0x000fc40003f26270 */
        /* <DEDUP_REMOVED lines=16> */
[----:B------:R-:W-:-:S04]  /*37c0*/  LEA R6, P0, R10, R6, 0x1 ;  /* 0x000000060a067211 */ /* 0x000fc800078008ff */
[----:B------:R-:W-:-:S05]  /*37d0*/  LEA.HI.X R7, R10, R7, R0, 0x1, P0 ;  /* 0x000000070a077211 */ /* 0x000fca00000f0c00 */
[----:B------:R-:W-:Y:S01]  /*37e0*/  @!PT LDS RZ, [RZ] ;  /* 0x00000000fffff984 */ /* 0x000fe20000000800 */
[----:B------:R-:W-:Y:S01]  /*37f0*/  @!PT LDS RZ, [RZ] ;  /* 0x00000000fffff984 */ /* 0x000fe20000000800 */
[----:B------:R-:W-:Y:S01]  /*3800*/  @!PT LDS RZ, [RZ] ;  /* 0x00000000fffff984 */ /* 0x000fe20000000800 */
[----:B------:R4:W-:Y:S04]  /*3810*/  LDGSTS.E.BYPASS.LTC128B.128 [R220+0x7800], [R6.64+0x80] ;  /* 0x0780008006dc7fae */ /* 0x0009e8000b901d44 */
.L_x_2228:
[----:B------:R-:W-:Y:S05]  /*3820*/  BSYNC B0 ;  /* 0x0000000000007941 */ /* 0x000fea0003800000 */
.L_x_2227:
[----:B------:R-:W-:Y:S01]  /*3830*/  MOV R126, R52 ;  /* 0x00000034007e7202 */ /* 0x000fe20000000f00 */
[----:B------:R-:W-:Y:S01]  /*3840*/  IMAD.MOV.U32 R126, RZ, RZ, R50 ;  /* 0x000000ffff7e7224 */ /* 0x000fe200078e0032 */
[----:B------:R-:W-:Y:S01]  /*3850*/  MOV R127, R53 ;  /* 0x00000035007f7202 */ /* 0x000fe20000000f00 */
[----:B------:R-:W-:Y:S01]  /*3860*/  BSSY B0, `(.L_x_2229) ;  /* 0x000001d000007945 */ /* 0x000fe20003800000 */
[----:B------:R-:W-:-:S03]  /*3870*/  IADD3 R64, R250, -0x1, RZ ;  /* 0xfffffffffa407810 */ /* 0x000fc60007ffe0ff */
[----:B------:R1:W-:Y:S01]  /*3880*/  STL.64 [R1+0xf0], R126 ;  /* 0x0000f07e01007387 */ /* 0x0003e20000100a00 */
[----:B------:R-:W-:Y:S01]  /*3890*/  SHF.R.S32.HI R13, RZ, 0x1f, R64 ;  /* 0x0000001fff0d7819 */ /* 0x000fe20000011440 */
[C---:B------:R-:W-:Y:S01]  /*38a0*/  IMAD R5, R64.reuse, -0x20, R65 ;  /* 0xffffffe040057824 */ /* 0x040fe200078e0241 */
[-C--:B------:R-:W-:Y:S01]  /*38b0*/  MOV R180, R64.reuse ;  /* 0x0000004000b47202 */ /* 0x080fe20000000f00 */
[----:B------:R-:W-:Y:S02]  /*38c0*/  IMAD R0, R125, R64, RZ ;  /* 0x000000407d007224 */ /* 0x000fe400078e02ff */
[----:B----45:R-:W-:Y:S01]  /*38d0*/  IMAD.WIDE.U32 R6, R64, R123, R126 ;  /* 0x0000007b40067225 */ /* 0x030fe200078e007e */
[----:B------:R-:W-:-:S03]  /*38e0*/  ISETP.GE.AND P0, PT, R16, R5, PT ;  /* 0x000000051000720c */ /* 0x000fc60003f06270 */
[----:B------:R-:W-:-:S04]  /*38f0*/  IMAD R0, R13, R123, R0 ;  /* 0x0000007b0d007224 */ /* 0x000fc800078e0200 */
[----:B------:R-:W-:-:S06]  /*3900*/  IMAD.IADD R0, R7, 0x1, R0 ;  /* 0x0000000107007824 */ /* 0x000fcc00078e0200 */
[----:B------:R-:W-:Y:S05]  /*3910*/  @P0 BRA `(.L_x_2230) ;  /* 0x0000011000000947 */ /* 0x000fea0003800000 */
[-C--:B------:R-:W-:Y:S02]  /*3920*/  ISETP.GE.AND P1, PT, R249, R44.reuse, PT ;  /* 0x0000002cf900720c */ /* 0x080fe40003f26270 */
[----:B------:R-:W-:-:S11]  /*3930*/  ISETP.GE.AND P0, PT, R241, R44, PT ;  /* 0x0000002cf100720c */ /* 0x000fd60003f06270 */
[C---:B---3--:R-:W-:Y:S01]  /*3940*/  @!P1 LEA R8, P2, R6.reuse, R236, 0x1 ;  /* 0x000000ec06089211 */ /* 0x048fe200078408ff */
[----:B------:R3:W-:Y:S03]  /*3950*/  @P1 STS.128 [R220+0x8000], RZ ;  /* 0x008000ffdc001388 */ /* 0x0007e60000000c00 */
[----:B------:R-:W-:-:S05]  /*3960*/  @!P1 LEA.HI.X R9, R6, R237, R0, 0x1, P2 ;  /* 0x000000ed06099211 */ /* 0x000fca00010f0c00 */
[----:B------:R-:W-:Y:S01]  /*3970*/  @!PT LDS RZ, [RZ] ;  /* 0x00000000fffff984 */ /* 0x000fe20000000800 */
[----:B------:R-:W-:Y:S01]  /*3980*/  @!PT LDS RZ, [RZ] ;  /* 0x00000000fffff984 */ /* 0x000fe20000000800 */
[----:B------:R-:W-:Y:S01]  /*3990*/  @!PT LDS RZ, [RZ] ;  /* 0x00000000fffff984 */ /* 0x000fe20000000800 */
[----:B------:R3:W-:Y:S04]  /*39a0*/  @!P1 LDGSTS.E.BYPASS.LTC128B.128 [R220+0x8000], [R8.64] ;  /* 0x0800000008dc9fae */ /* 0x0007e8000b901d44 */
[----:B------:R3:W-:Y:S01]  /*39b0*/  @P0 STS.128 [R220+0x9000], RZ ;  /* 0x009000ffdc000388 */ /* 0x0007e20000000c00 */
[----:B------:R-:W-:Y:S05]  /*39c0*/  @P0 BRA `(.L_x_2230) ;  /* 0x0000006000000947 */ /* 0x000fea0003800000 */
[----:B---3--:R-:W-:-:S04]  /*39d0*/  LEA R8, P0, R6, R236, 0x1 ;  /* 0x000000ec06087211 */ /* 0x008fc800078008ff */
[----:B------:R-:W-:-:S05]  /*39e0*/  LEA.HI.X R9, R6, R237, R0, 0x1, P0 ;  /* 0x000000ed06097211 */ /* 0x000fca00000f0c00 */
[----:B------:R-:W-:Y:S01]  /*39f0*/  @!PT LDS RZ, [RZ] ;  /* 0x00000000fffff984 */ /* 0x000fe20000000800 */
[----:B------:R-:W-:Y:S01]  /*3a00*/  @!PT LDS RZ, [RZ] ;  /* 0x00000000fffff984 */ /* 0x000fe20000000800 */
[----:B------:R-:W-:Y:S01]  /*3a10*/  @!PT LDS RZ, [RZ] ;  /* 0x00000000fffff984 */ /* 0x000fe20000000800 */
[----:B------:R3:W-:Y:S04]  /*3a20*/  LDGSTS.E.BYPASS.LTC128B.128 [R220+0x9000], [R8.64+0x80] ;  /* 0x0900008008dc7fae */ /* 0x0007e8000b901d44 */
.L_x_2230:
[----:B------:R-:W-:Y:S05]  /*3a30*/  BSYNC B0 ;  /* 0x0000000000007941 */ /* 0x000fea0003800000 */
.L_x_2229:
[C---:B------:R-:W-:Y:S01]  /*3a40*/  SHF.L.U64.HI R115, R20.reuse, 0x4, R21 ;  /* 0x0000000414737819 */ /* 0x040fe20000010215 */
[----:B------:R-:W-:Y:S01]  /*3a50*/  IMAD.SHL.U32 R122, R20, 0x10, RZ ;  /* 0x00000010147a7824 */ /* 0x000fe200078e00ff */
[----:B------:R-:W-:Y:S01]  /*3a60*/  ISETP.GE.AND P0, PT, R24, R5, PT ;  /* 0x000000051800720c */ /* 0x000fe20003f06270 */
[----:B------:R-:W-:Y:S02]  /*3a70*/  BSSY B0, `(.L_x_2231) ;  /* 0x0000016000007945 */ /* 0x000fe40003800000 */
[----:B------:R4:W-:Y:S04]  /*3a80*/  STL [R1+0x108], R115 ;  /* 0x0001087301007387 */ /* 0x0009e80000100800 */
[----:B------:R4:W-:Y:S06]  /*3a90*/  STL [R1+0x104], R122 ;  /* 0x0001047a01007387 */ /* 0x0009ec0000100800 */
[----:B------:R-:W-:Y:S05]  /*3aa0*/  @P0 BRA `(.L_x_2232) ;  /* 0x0000012000000947 */ /* 0x000fea0003800000 */
[-C--:B------:R-:W-:Y:S02]  /*3ab0*/  ISETP.GE.AND P2, PT, R249, R44.reuse, PT ;  /* 0x0000002cf900720c */ /* 0x080fe40003f46270 */
[----:B------:R-:W-:-:S02]  /*3ac0*/  ISETP.GE.AND P1, PT, R241, R44, PT ;  /* 0x0000002cf100720c */ /* 0x000fc40003f26270 */
[----:B------:R-:W-:-:S05]  /*3ad0*/  IADD3 R6, P0, R122, R6, RZ ;  /* 0x000000067a067210 */ /* 0x000fca0007f1e0ff */
[----:B------:R-:W-:-:S04]  /*3ae0*/  IMAD.X R0, R115, 0x1, R0, P0 ;  /* 0x0000000173007824 */ /* 0x000fc800000e0600 */
[CC--:B------:R-:W-:Y:S01]  /*3af0*/  @!P2 LEA R10, P3, R6.reuse, R236.reuse, 0x1 ;  /* 0x000000ec060aa211 */ /* 0x0c0fe200078608ff */
[----:B------:R1:W-:Y:S01]  /*3b00*/  @P2 STS.128 [R220+0x8800], RZ ;  /* 0x008800ffdc002388 */ /* 0x0003e20000000c00 */
[C---:B---3--:R-:W-:Y:S02]  /*3b10*/  @!P1 LEA R8, P0, R6.reuse, R236, 0x1 ;  /* 0x000000ec06089211 */ /* 0x048fe400078008ff */
[CCC-:B------:R-:W-:Y:S02]  /*3b20*/  @!P2 LEA.HI.X R11, R6.reuse, R237.reuse, R0.reuse, 0x1, P3 ;  /* 0x000000ed060ba211 */ /* 0x1c0fe400018f0c00 */
[----:B------:R-:W-:-:S03]  /*3b30*/  @!P1 LEA.HI.X R9, R6, R237, R0, 0x1, P0 ;  /* 0x000000ed06099211 */ /* 0x000fc600000f0c00 */
        /* <DEDUP_REMOVED lines=8> */
[----:B------:R1:W-:Y:S02]  /*3bc0*/  @!P1 LDGSTS.E.BYPASS.LTC128B.128 [R220+0x9800], [R8.64+0x80] ;  /* 0x0980008008dc9fae */ /* 0x0003e4000b901d44 */
.L_x_2232:
[----:B------:R-:W-:Y:S05]  /*3bd0*/  BSYNC B0 ;  /* 0x0000000000007941 */ /* 0x000fea0003800000 */
.L_x_2231:
[----:B------:R-:W-:Y:S01]  /*3be0*/  MOV R6, UR6 ;  /* 0x0000000600067c02 */ /* 0x000fe20008000f00 */
[----:B------:R-:W-:Y:S01]  /*3bf0*/  IMAD.U32 R7, RZ, RZ, UR7 ;  /* 0x00000007ff077e24 */ /* 0x000fe2000f8e00ff */
[----:B-1-3--:R-:W-:Y:S01]  /*3c00*/  MOV R8, UR6 ;  /* 0x0000000600087c02 */ /* 0x00afe20008000f00 */
[----:B------:R-:W-:Y:S01]  /*3c10*/  IMAD.U32 R9, RZ, RZ, UR7 ;  /* 0x00000007ff097e24 */ /* 0x000fe2000f8e00ff */
[----:B------:R-:W-:Y:S01]  /*3c20*/  MOV R10, UR6 ;  /* 0x00000006000a7c02 */ /* 0x000fe20008000f00 */
[----:B------:R-:W-:Y:S01]  /*3c30*/  IMAD.U32 R11, RZ, RZ, UR7 ;  /* 0x00000007ff0b7e24 */ /* 0x000fe2000f8e00ff */
[----:B------:R-:W0:Y:S01]  /*3c40*/  LDGDEPBAR ;  /* 0x00000000000079af */ /* 0x000e220000000000 */
[----:B------:R-:W-:-:S02]  /*3c50*/  IMAD.MOV.U32 R242, RZ, RZ, R48 ;  /* 0x000000fffff27224 */ /* 0x000fc400078e0030 */
[----:B------:R-:W-:Y:S01]  /*3c60*/  IMAD.MOV.U32 R243, RZ, RZ, R49 ;  /* 0x000000fffff37224 */ /* 0x000fe200078e0031 */
[----:B------:R-:W3:Y:S02]  /*3c70*/  LD.E.64 R6, [R6.64+0x1b8] ;  /* 0x0001b80406067980 */ /* 0x000ee4000c101b00 */
[----:B---3--:R-:W-:-:S04]  /*3c80*/  ISETP.NE.U32.AND P1, PT, R6, RZ, PT ;  /* 0x000000ff0600720c */ /* 0x008fc80003f25070 */
[----:B------:R-:W-:-:S13]  /*3c90*/  ISETP.NE.AND.EX P1, PT, R7, RZ, PT, P1 ;  /* 0x000000ff0700720c */ /* 0x000fda0003f25310 */
[----:B------:R-:W3:Y:S01]  /*3ca0*/  @P1 LD.E.64 R8, [R8.64+0x1c0] ;  /* 0x0001c00408081980 */ /* 0x000ee2000c101b00 */
[----:B------:R-:W-:Y:S02]  /*3cb0*/  @P1 MOV R22, R120 ;  /* 0x0000007800161202 */ /* 0x000fe40000000f00 */
[----:B------:R-:W-:Y:S01]  /*3cc0*/  @P1 SHF.R.S32.HI R2, RZ, 0x1f, R119 ;  /* 0x0000001fff021819 */ /* 0x000fe20000011477 */
[----:B--2---:R1:W2:Y:S01]  /*3cd0*/  @P1 LD.E R12, [R10.64+0xd8] ;  /* 0x0000d8040a0c1980 */ /* 0x0042a2000c101900 */
[----:B------:R-:W-:Y:S01]  /*3ce0*/  IMAD.MOV.U32 R242, RZ, RZ, R46 ;  /* 0x000000fffff27224 */ /* 0x000fe200078e002e */
[----:B------:R-:W-:Y:S01]  /*3cf0*/  LEA R118, R45, R25, 0x3 ;  /* 0x000000192d767211 */ /* 0x000fe200078e18ff */
[----:B---3--:R-:W-:Y:S02]  /*3d00*/  @P1 IMAD R0, R9, R119, RZ ;  /* 0x0000007709001224 */ /* 0x008fe400078e02ff */
[----:B-1----:R-:W-:-:S04]  /*3d10*/  @P1 IMAD.WIDE.U32 R10, R119, R8, R22 ;  /* 0x00000008770a1225 */ /* 0x002fc800078e0016 */
[----:B------:R-:W-:Y:S01]  /*3d20*/  @P1 IMAD R8, R8, R2, R0 ;  /* 0x0000000208081224 */ /* 0x000fe200078e0200 */
[----:B------:R-:W-:-:S03]  /*3d30*/  @P1 LEA R6, P0, R10, R6, 0x2 ;  /* 0x000000060a061211 */ /* 0x000fc600078010ff */
[----:B------:R-:W-:-:S05]  /*3d40*/  @P1 IMAD.IADD R8, R11, 0x1, R8 ;  /* 0x000000010b081824 */ /* 0x000fca00078e0208 */
[----:B------:R-:W-:-:S05]  /*3d50*/  @P1 LEA.HI.X R7, R10, R7, R8, 0x2, P0 ;  /* 0x000000070a071211 */ /* 0x000fca00000f1408 */
[----:B------:R1:W3:Y:S01]  /*3d60*/  @P1 LD.E R2, [R6.64] ;  /* 0x0000000406021980 */ /* 0x0002e2000c101900 */
[----:B------:R-:W-:Y:S01]  /*3d70*/  MOV R8, UR6 ;  /* 0x0000000600087c02 */ /* 0x000fe20008000f00 */
[----:B------:R-:W-:-:S05]  /*3d80*/  IMAD.U32 R9, RZ, RZ, UR7 ;  /* 0x00000007ff097e24 */ /* 0x000fca000f8e00ff */
[----:B------:R2:W5:Y:S01]  /*3d90*/  LD.E R96, [R8.64+0x184] ;  /* 0x0001840408607980 */ /* 0x000562000c101900 */
[----:B-1----:R-:W-:Y:S01]  /*3da0*/  MOV R6, UR6 ;  /* 0x0000000600067c02 */ /* 0x002fe20008000f00 */
[----:B------:R-:W-:-:S05]  /*3db0*/  IMAD.U32 R7, RZ, RZ, UR7 ;  /* 0x00000007ff077e24 */ /* 0x000fca000f8e00ff */
[----:B------:R1:W5:Y:S01]  /*3dc0*/  LD.E R10, [R6.64+0x188] ;  /* 0x00018804060a7980 */ /* 0x000362000c101900 */
[----:B------:R-:W-:-:S04]  /*3dd0*/  DEPBAR.LE SB0, 0x0 ;  /* 0x000080000000791a */ /* 0x000fc80000000000 */
[----:B------:R-:W-:Y:S01]  /*3de0*/  WARPSYNC 0xffffffff ;  /* 0xffffffff00007948 */ /* 0x000fe20003800000 */
[----:B------:R-:W-:Y:S01]  /*3df0*/  ISETP.GE.AND P0, PT, R16, R5, PT ;  /* 0x000000051000720c */ /* 0x000fe20003f06270 */
[----:B------:R-:W-:Y:S01]  /*3e00*/  BAR.SYNC.DEFER_BLOCKING 0x0 ;  /* 0x0000000000007b1d */ /* 0x000fe20000010000 */
[----:B------:R-:W-:-:S05]  /*3e10*/  IADD3 R128, R116, -0x4ab325aa, RZ ;  /* 0xb54cda5674807810 */ /* 0x000fca0007ffe0ff */
[----:B------:R4:W-:Y:S04]  /*3e20*/  STL.64 [R1+0xf8], R242 ;  /* 0x0000f8f201007387 */ /* 0x0009e80000100a00 */
[----:B------:R4:W-:Y:S04]  /*3e30*/  STL [R1+0xdc], R118 ;  /* 0x0000dc7601007387 */ /* 0x0009e80000100800 */
[----:B------:R4:W-:Y:S01]  /*3e40*/  STL [R1+0x6c], R128 ;  /* 0x00006c8001007387 */ /* 0x0009e20000100800 */
[----:B--2---:R-:W3:Y:S01]  /*3e50*/  @P1 MUFU.RCP R8, R12 ;  /* 0x0000000c00081308 */ /* 0x004ee20000001000 */
[----:B------:R-:W-:-:S02]  /*3e60*/  SHF.L.U64.HI R199, R42, 0x5, R43 ;  /* 0x000000052ac77819 */ /* 0x000fc4000001022b */
[----:B------:R4:W-:Y:S04]  /*3e70*/  @P0 STS.128 [R220+0xa000], RZ ;  /* 0x00a000ffdc000388 */ /* 0x0009e80000000c00 */
[----:B------:R4:W-:Y:S01]  /*3e80*/  @P0 STS.128 [R220+0xb000], RZ ;  /* 0x00b000ffdc000388 */ /* 0x0009e20000000c00 */
[----:B------:R-:W-:Y:S01]  /*3e90*/  SHF.L.U32 R198, R42, 0x5, RZ ;  /* 0x000000052ac67819 */ /* 0x000fe200000006ff */
[----:B------:R-:W-:Y:S01]  /*3ea0*/  IMAD R0, R199, R64, RZ ;  /* 0x00000040c7007224 */ /* 0x000fe200078e02ff */
[----:B------:R-:W-:Y:S01]  /*3eb0*/  SHF.L.U32 R41, R41, 0x1, RZ ;  /* 0x0000000129297819 */ /* 0x000fe200000006ff */
[----:B------:R-:W-:Y:S02]  /*3ec0*/  BSSY B0, `(.L_x_2233) ;  /* 0x0000019000007945 */ /* 0x000fe40003800000 */
[----:B------:R-:W-:-:S02]  /*3ed0*/  IMAD R0, R13, R198, R0 ;  /* 0x000000c60d007224 */ /* 0x000fc400078e0200 */
[----:B-1----:R-:W-:Y:S01]  /*3ee0*/  IMAD.WIDE.U32 R6, R64, R198, R242 ;  /* 0x000000c640067225 */ /* 0x002fe200078e00f2 */
[----:B------:R-:W-:-:S03]  /*3ef0*/  LOP3.LUT R124, R41, 0x6, RZ, 0xc0, !PT ;  /* 0x00000006297c7812 */ /* 0x000fc600078ec0ff */
[----:B------:R-:W-:Y:S02]  /*3f00*/  IMAD.MOV.U32 R216, RZ, RZ, RZ ;  /* 0x000000ffffd87224 */ /* 0x000fe400078e00ff */
[----:B------:R-:W-:Y:S02]  /*3f10*/  IMAD.IADD R0, R7, 0x1, R0 ;  /* 0x0000000107007824 */ /* 0x000fe400078e0200 */
[----:B---3--:R-:W-:Y:S01]  /*3f20*/  @P1 FMUL.FTZ R216, R2, R8 ;  /* 0x0000000802d81220 */ /* 0x008fe20000410000 */
[----:B------:R-:W-:Y:S05]  /*3f30*/  @P0 BRA `(.L_x_2234) ;  /* 0x0000011000000947 */ /* 0x000fea0003800000 */
[-C--:B----4-:R-:W-:Y:S02]  /*3f40*/  ISETP.GE.AND P1, PT, R249, R44.reuse, PT ;  /* 0x0000002cf900720c */ /* 0x090fe40003f26270 */
[----:B------:R-:W-:-:S11]  /*3f50*/  ISETP.GE.AND P0, PT, R241, R44, PT ;  /* 0x0000002cf100720c */ /* 0x000fd60003f06270 */
[C---:B------:R-:W-:Y:S01]  /*3f60*/  @!P1 LEA R8, P2, R6.reuse, R238, 0x1 ;  /* 0x000000ee06089211 */ /* 0x040fe200078408ff */
        /* <DEDUP_REMOVED lines=14> */
.L_x_2234:
[----:B----4-:R-:W-:Y:S05]  /*4050*/  BSYNC B0 ;  /* 0x0000000000007941 */ /* 0x010fea0003800000 */
.L_x_2233:
[----:B------:R-:W-:Y:S01]  /*4060*/  ISETP.GE.AND P0, PT, R24, R5, PT ;  /* 0x000000051800720c */ /* 0x000fe20003f06270 */
[----:B------:R-:W-:Y:S01]  /*4070*/  IMAD R5, R25, 0x10, R26 ;  /* 0x0000001019057824 */ /* 0x000fe200078e021a */
[----:B------:R-:W-:Y:S01]  /*4080*/  IADD3 R2, R65, 0x1, -R129 ;  /* 0x0000000141027810 */ /* 0x000fe20007ffe881 */
[----:B------:R-:W-:Y:S01]  /*4090*/  BSSY B0, `(.L_x_2235) ;  /* 0x000001c000007945 */ /* 0x000fe20003800000 */
[----:B------:R-:W-:Y:S01]  /*40a0*/  SHF.L.U64.HI R222, R42, 0x4, R43 ;  /* 0x000000042ade7819 */ /* 0x000fe2000001022b */
[----:B------:R-:W-:Y:S01]  /*40b0*/  IMAD.IADD R66, R114, 0x1, R5 ;  /* 0x0000000172427824 */ /* 0x000fe200078e0205 */
[----:B------:R-:W-:Y:S01]  /*40c0*/  SHF.L.U32 R211, R42, 0x4, RZ ;  /* 0x000000042ad37819 */ /* 0x000fe200000006ff */
[----:B-----5:R-:W-:-:S06]  /*40d0*/  IMAD.IADD R67, R10, 0x1, R2 ;  /* 0x000000010a437824 */ /* 0x020fcc00078e0202 */
[----:B------:R2:W-:Y:S04]  /*40e0*/  @P0 STS.128 [R220+0xa800], RZ ;  /* 0x00a800ffdc000388 */ /* 0x0005e80000000c00 */
[----:B------:R2:W-:Y:S01]  /*40f0*/  @P0 STS.128 [R220+0xb800], RZ ;  /* 0x00b800ffdc000388 */ /* 0x0005e20000000c00 */
[----:B------:R-:W-:Y:S05]  /*4100*/  @P0 BRA `(.L_x_2236) ;  /* 0x0000014000000947 */ /* 0x000fea0003800000 */
[----:B-1----:R-:W3:Y:S01]  /*4110*/  LDL R8, [R1+0x78] ;  /* 0x0000780001087983 */ /* 0x002ee20000100800 */
[----:B------:R-:W-:-:S05]  /*4120*/  IADD3 R6, P2, R211, R6, RZ ;  /* 0x00000006d3067210 */ /* 0x000fca0007f5e0ff */
[----:B------:R-:W-:Y:S01]  /*4130*/  IMAD.X R0, R222, 0x1, R0, P2 ;  /* 0x00000001de007824 */ /* 0x000fe200010e0600 */
[-C--:B---3--:R-:W-:Y:S02]  /*4140*/  ISETP.GE.AND P1, PT, R249, R8.reuse, PT ;  /* 0x00000008f900720c */ /* 0x088fe40003f26270 */
        /* <DEDUP_REMOVED lines=16> */
.L_x_2236:
[----:B------:R-:W-:Y:S05]  /*4250*/  BSYNC B0 ;  /* 0x0000000000007941 */ /* 0x000fea0003800000 */
.L_x_2235:
[----:B------:R-:W-:Y:S01]  /*4260*/  SHF.R.S32.HI R7, RZ, 0x4, R37 ;  /* 0x00000004ff077819 */ /* 0x000fe20000011425 */
        /* <DEDUP_REMOVED lines=8> */
[----:B------:R-:W-:Y:S01]  /*42f0*/  BSSY B1, `(.L_x_2237) ;  /* 0x00000c6000017945 */ /* 0x000fe20003800000 */
[----:B------:R-:W-:-:S02]  /*4300*/  LOP3.LUT R2, R2, 0x1c0, RZ, 0xc0, !PT ;  /* 0x000001c002027812 */ /* 0x000fc400078ec0ff */
[----:B------:R-:W-:Y:S01]  /*4310*/  LOP3.LUT R99, R6, 0xfffffe00, RZ, 0xc0, !PT ;  /* 0xfffffe0006637812 */ /* 0x000fe200078ec0ff */
[----:B------:R-:W-:Y:S01]  /*4320*/  IMAD.IADD R7, R7, 0x1, -R0 ;  /* 0x0000000107077824 */ /* 0x000fe200078e0a00 */
[----:B------:R-:W-:Y:S02]  /*4330*/  LOP3.LUT R0, R5, 0x1c0, RZ, 0xc0, !PT ;  /* 0x000001c005007812 */ /* 0x000fe400078ec0ff */
[----:B------:R-:W-:Y:S01]  /*4340*/  ISETP.GT.AND P3, PT, R180, R240, PT ;  /* 0x000000f0b400720c */ /* 0x000fe20003f64270 */
        /* <DEDUP_REMOVED lines=10> */
[----:B------:R-:W-:Y:S01]  /*43f0*/  IADD3 R6, R66, 0x8, RZ ;  /* 0x0000000842067810 */ /* 0x000fe20007ffe0ff */
[----:B------:R-:W-:Y:S02]  /*4400*/  IMAD.IADD R2, R98, 0x1, R2 ;  /* 0x0000000162027824 */ /* 0x000fe400078e0202 */
[----:B------:R-:W-:-:S02]  /*4410*/  IMAD.SHL.U32 R200, R0, 0x2, RZ ;  /* 0x0000000200c87824 */ /* 0x000fc400078e00ff */
[----:B------:R-:W-:Y:S01]  /*4420*/  IMAD.SHL.U32 R202, R2, 0x2, RZ ;  /* 0x0000000202ca7824 */ /* 0x000fe200078e00ff */
[C---:B------:R-:W-:Y:S01]  /*4430*/  IADD3 R2, R66.reuse, 0x48, RZ ;  /* 0x0000004842027810 */ /* 0x040fe20007ffe0ff */
[----:B------:R-:W-:Y:S01]  /*4440*/  IMAD.IADD R7, R66, 0x1, R67 ;  /* 0x0000000142077824 */ /* 0x000fe200078e0243 */
[----:B------:R-:W-:Y:S01]  /*4450*/  LDSM.16.M88.4 R20, [R200+0x8000] ;  /* 0x00800000c814783b */ /* 0x000fe20000000200 */
[----:B------:R-:W-:Y:S01]  /*4460*/  IADD3 R0, R200, 0x8000, RZ ;  /* 0x00008000c8007810 */ /* 0x000fe20007ffe0ff */
[--C-:B------:R-:W-:Y:S01]  /*4470*/  IMAD R204, R4, 0x2, R202.reuse ;  /* 0x0000000204cc7824 */ /* 0x100fe200078e02ca */
[----:B------:R-:W-:Y:S01]  /*4480*/  IADD3 R212, R200, 0x8020, RZ ;  /* 0x00008020c8d47810 */ /* 0x000fe20007ffe0ff */
[----:B-1----:R-:W1:Y:S01]  /*4490*/  LDSM.16.M88.4 R8, [R202+0x2000] ;  /* 0x00200000ca08783b */ /* 0x002e620000000200 */
[----:B------:R-:W-:Y:S01]  /*44a0*/  @P1 IADD3 R212, R0, -0x20, RZ ;  /* 0xffffffe000d41810 */ /* 0x000fe20007ffe0ff */
[----:B------:R-:W-:Y:S01]  /*44b0*/  IMAD.MOV.U32 R0, RZ, RZ, 0x40 ;  /* 0x00000040ff007424 */ /* 0x000fe200078e00ff */
[----:B------:R-:W-:Y:S01]  /*44c0*/  IMNMX R234, R7, R65, PT ;  /* 0x0000004107ea7217 */ /* 0x000fe20003800200 */
[----:B------:R-:W3:Y:S01]  /*44d0*/  LDSM.16.M88.4 R28, [R200+0x8800] ;  /* 0x00880000c81c783b */ /* 0x000ee20000000200 */
[C---:B------:R-:W-:Y:S01]  /*44e0*/  IMAD R210, R3.reuse, 0x2, R202 ;  /* 0x0000000203d27824 */ /* 0x040fe200078e02ca */
[----:B------:R-:W-:Y:S01]  /*44f0*/  IADD3 R215, R212, 0x800, RZ ;  /* 0x00000800d4d77810 */ /* 0x000fe20007ffe0ff */
[----:B------:R-:W-:Y:S01]  /*4500*/  IMAD R208, R3, 0x2, R204 ;  /* 0x0000000203d07824 */ /* 0x000fe200078e02cc */
[----:B------:R-:W4:Y:S01]  /*4510*/  LDSM.16.M88.4 R16, [R202] ;  /* 0x00000000ca10783b */ /* 0x000f220000000200 */
[----:B------:R-:W-:-:S02]  /*4520*/  SEL R0, R0, 0xffffffc0, !P2 ;  /* 0xffffffc000007807 */ /* 0x000fc40005000000 */
[C---:B------:R-:W-:Y:S01]  /*4530*/  IADD3 R214, R212.reuse, 0x1000, RZ ;  /* 0x00001000d4d67810 */ /* 0x040fe20007ffe0ff */
[----:B------:R-:W-:Y:S01]  /*4540*/  LDSM.16.M88.4 R32, [R212] ;  /* 0x00000000d420783b */ /* 0x000fe20000000200 */
[----:B------:R-:W-:Y:S01]  /*4550*/  IADD3 R213, R212, 0x1800, RZ ;  /* 0x00001800d4d57810 */ /* 0x000fe20007ffe0ff */
[----:B------:R-:W-:Y:S02]  /*4560*/  IMAD.IADD R209, R200, 0x1, R0 ;  /* 0x00000001c8d17824 */ /* 0x000fe400078e0200 */
[----:B------:R-:W5:Y:S01]  /*4570*/  LDSM.16.M88.4 R12, [R204+0x2000] ;  /* 0x00200000cc0c783b */ /* 0x000f620000000200 */
[----:B------:R-:W-:Y:S02]  /*4580*/  IMAD.IADD R207, R0, 0x1, R212 ;  /* 0x0000000100cf7824 */ /* 0x000fe400078e02d4 */
[----:B------:R-:W-:Y:S01]  /*4590*/  IMAD.IADD R0, R65, 0x1, -R129 ;  /* 0x0000000141007824 */ /* 0x000fe200078e0a81 */
[----:B------:R-:W2:Y:S03]  /*45a0*/  LDSM.16.M88.4 R44, [R212+0x800] ;  /* 0x00080000d42c783b */ /* 0x000ea60000000200 */
[C---:B------:R-:W-:Y:S01]  /*45b0*/  IMAD.IADD R224, R0.reuse, 0x1, R5 ;  /* 0x0000000100e07824 */ /* 0x040fe200078e0205 */
[----:B------:R-:W2:Y:S01]  /*45c0*/  LDSM.16.M88.4 R24, [R204] ;  /* 0x00000000cc18783b */ /* 0x000ea20000000200 */
[----:B------:R-:W-:-:S02]  /*45d0*/  IMAD.IADD R229, R0, 0x1, R2 ;  /* 0x0000000100e57824 */ /* 0x000fc400078e0202 */
[C---:B------:R-:W-:Y:S01]  /*45e0*/  IMAD.IADD R5, R67.reuse, 0x1, R5 ;  /* 0x0000000143057824 */ /* 0x040fe200078e0205 */
[----:B------:R-:W-:Y:S01]  /*45f0*/  LDSM.16.M88.4 R40, [R209+0x8000] ;  /* 0x00800000d128783b */ /* 0x000fe20000000200 */
[----:B------:R-:W-:Y:S02]  /*4600*/  IMAD.IADD R2, R67, 0x1, R2 ;  /* 0x0000000143027824 */ /* 0x000fe400078e0202 */
[----:B------:R-:W-:Y:S01]  /*4610*/  IMAD.IADD R230, R0, 0x1, R6 ;  /* 0x0000000100e67824 */ /* 0x000fe200078e0206 */
[----:B------:R-:W-:Y:S01]  /*4620*/  LDSM.16.M88.4 R60, [R209+0x8800] ;  /* 0x00880000d13c783b */ /* 0x000fe20000000200 */
[----:B------:R-:W-:Y:S01]  /*4630*/  IMAD.IADD R223, R66, 0x1, R0 ;  /* 0x0000000142df7824 */ /* 0x000fe200078e0200 */
[-C--:B------:R-:W-:Y:S01]  /*4640*/  IMNMX R232, R5, R65.reuse, PT ;  /* 0x0000004105e87217 */ /* 0x080fe20003800200 */
[--C-:B------:R-:W-:Y:S01]  /*4650*/  IMAD.IADD R5, R224, 0x1, -R96.reuse ;  /* 0x00000001e0057824 */ /* 0x100fe200078e0a60 */
[----:B------:R-:W-:Y:S01]  /*4660*/  IMNMX R231, R2, R65, PT ;  /* 0x0000004102e77217 */ /* 0x000fe20003800200 */
[----:B------:R-:W-:-:S02]  /*4670*/  IMAD.IADD R0, R223, 0x1, -R96 ;  /* 0x00000001df007824 */ /* 0x000fc400078e0a60 */
[----:B------:R-:W-:Y:S01]  /*4680*/  IMAD.IADD R2, R230, 0x1, -R96 ;  /* 0x00000001e6027824 */ /* 0x000fe200078e0a60 */
[----:B-1----:R-:W-:Y:S01]  /*4690*/  HMMA.16816.F32.BF16 R52, R8, R20, RZ ;  /* 0x000000140834723c */ /* 0x002fe200000418ff */
[----:B------:R-:W-:Y:S02]  /*46a0*/  IMNMX R226, RZ, R5, !PT ;  /* 0x00000005ffe27217 */ /* 0x000fe40007800200 */
[----:B------:R-:W-:Y:S02]  /*46b0*/  IMNMX R228, RZ, R0, !PT ;  /* 0x00000000ffe47217 */ /* 0x000fe40007800200 */
[----:B------:R-:W-:-:S03]  /*46c0*/  IMNMX R227, RZ, R2, !PT ;  /* 0x00000002ffe37217 */ /* 0x000fc60007800200 */
[C---:B------:R-:W-:Y:S08]  /*46d0*/  HMMA.16816.F32.BF16 R48, R8.reuse, R22, RZ ;  /* 0x000000160830723c */ /* 0x040ff000000418ff */
[C---:B---3--:R-:W-:Y:S08]  /*46e0*/  HMMA.16816.F32.BF16 R36, R8.reuse, R28, RZ ;  /* 0x0000001c0824723c */ /* 0x048ff000000418ff */
[----:B------:R-:W-:Y:S08]  /*46f0*/  HMMA.16816.F32.BF16 R8, R8, R30, RZ ;  /* 0x0000001e0808723c */ /* 0x000ff000000418ff */
[C---:B----4-:R-:W-:Y:S08]  /*4700*/  HMMA.16816.F32.BF16 R72, R16.reuse, R20, RZ ;  /* 0x000000141048723c */ /* 0x050ff000000418ff */
[C---:B------:R-:W-:Y:S01]  /*4710*/  HMMA.16816.F32.BF16 R68, R16.reuse, R22, RZ ;  /* 0x000000161044723c */ /* 0x040fe200000418ff */
[----:B------:R-:W1:Y:S07]  /*4720*/  LDSM.16.M88.4 R20, [R210+0x2000] ;  /* 0x00200000d214783b */ /* 0x000e6e0000000200 */
[C---:B------:R-:W-:Y:S08]  /*4730*/  HMMA.16816.F32.BF16 R56, R16.reuse, R28, RZ ;  /* 0x0000001c1038723c */ /* 0x040ff000000418ff */
[----:B------:R-:W-:Y:S01]  /*4740*/  HMMA.16816.F32.BF16 R80, R16, R30, RZ ;  /* 0x0000001e1050723c */ /* 0x000fe200000418ff */
[----:B------:R-:W3:Y:S07]  /*4750*/  LDSM.16.M88.4 R16, [R210] ;  /* 0x00000000d210783b */ /* 0x000eee0000000200 */
[C---:B-----5:R-:W-:Y:S08]  /*4760*/  HMMA.16816.F32.BF16 R76, R12.reuse, R34, R48 ;  /* 0x000000220c4c723c */ /* 0x060ff00000041830 */
[C---:B------:R-:W-:Y:S01]  /*4770*/  HMMA.16816.F32.BF16 R88, R12.reuse, R32, R52 ;  /* 0x000000200c58723c */ /* 0x040fe20000041834 */
[----:B------:R-:W-:Y:S07]  /*4780*/  LDSM.16.M88.4 R52, [R207+0x800] ;  /* 0x00080000cf34783b */ /* 0x000fee0000000200 */
[C---:B--2---:R-:W-:Y:S01]  /*4790*/  HMMA.16816.F32.BF16 R84, R12.reuse, R44, R36 ;  /* 0x0000002c0c54723c */ /* 0x044fe20000041824 */
[----:B------:R-:W-:Y:S07]  /*47a0*/  LDSM.16.M88.4 R36, [R207] ;  /* 0x00000000cf24783b */ /* 0x000fee0000000200 */
[----:B------:R-:W-:Y:S01]  /*47b0*/  HMMA.16816.F32.BF16 R48, R12, R46, R8 ;  /* 0x0000002e0c30723c */ /* 0x000fe20000041808 */
[----:B------:R-:W2:Y:S07]  /*47c0*/  LDSM.16.M88.4 R8, [R208+0x2000] ;  /* 0x00200000d008783b */ /* 0x000eae0000000200 */
[C---:B------:R-:W-:Y:S08]  /*47d0*/  HMMA.16816.F32.BF16 R28, R24.reuse, R32, R72 ;  /* 0x00000020181c723c */ /* 0x040ff00000041848 */
[C---:B------:R-:W-:Y:S01]  /*47e0*/  HMMA.16816.F32.BF16 R12, R24.reuse, R34, R68 ;  /* 0x00000022180c723c */ /* 0x040fe20000041844 */
[----:B------:R-:W4:Y:S07]  /*47f0*/  LDSM.16.M88.4 R32, [R208] ;  /* 0x00000000d020783b */ /* 0x000f2e0000000200 */
[C---:B------:R-:W-:Y:S08]  /*4800*/  HMMA.16816.F32.BF16 R56, R24.reuse, R44, R56 ;  /* 0x0000002c1838723c */ /* 0x040ff00000041838 */
[----:B------:R-:W-:Y:S08]  /*4810*/  HMMA.16816.F32.BF16 R80, R24, R46, R80 ;  /* 0x0000002e1850723c */ /* 0x000ff00000041850 */
[C---:B-1----:R-:W-:Y:S08]  /*4820*/  HMMA.16816.F32.BF16 R88, R20.reuse, R40, R88 ;  /* 0x000000281458723c */ /* 0x042ff00000041858 */
[C---:B------:R-:W-:Y:S08]  /*4830*/  HMMA.16816.F32.BF16 R84, R20.reuse, R60, R84 ;  /* 0x0000003c1454723c */ /* 0x040ff00000041854 */
[C---:B------:R-:W-:Y:S08]  /*4840*/  HMMA.16816.F32.BF16 R72, R20.reuse, R42, R76 ;  /* 0x0000002a1448723c */ /* 0x040ff0000004184c */
[----:B------:R-:W-:Y:S01]  /*4850*/  HMMA.16816.F32.BF16 R68, R20, R62, R48 ;  /* 0x0000003e1444723c */ /* 0x000fe20000041830 */
[----:B------:R-:W-:Y:S04]  /*4860*/  LDSM.16.M88.4 R20, [R200+0x9000] ;  /* 0x00900000c814783b */ /* 0x000fe80000000200 */
[----:B------:R-:W-:Y:S03]  /*4870*/  LDSM.16.M88.4 R48, [R200+0x9800] ;  /* 0x00980000c830783b */ /* 0x000fe60000000200 */
[C---:B---3--:R-:W-:Y:S01]  /*4880*/  HMMA.16816.F32.BF16 R44, R16.reuse, R40, R28 ;  /* 0x00000028102c723c */ /* 0x048fe2000004181c */
[----:B------:R-:W-:Y:S07]  /*4890*/  LDSM.16.M88.4 R28, [R202+0x4000] ;  /* 0x00400000ca1c783b */ /* 0x000fee0000000200 */
[C---:B------:R-:W-:Y:S01]  /*48a0*/  HMMA.16816.F32.BF16 R40, R16.reuse, R42, R12 ;  /* 0x0000002a1028723c */ /* 0x040fe2000004180c */
[----:B------:R-:W1:Y:S07]  /*48b0*/  LDSM.16.M88.4 R12, [R202+0x6000] ;  /* 0x00600000ca0c783b */ /* 0x000e6e0000000200 */
[C---:B------:R-:W-:Y:S01]  /*48c0*/  HMMA.16816.F32.BF16 R24, R16.reuse, R60, R56 ;  /* 0x0000003c1018723c */ /* 0x040fe20000041838 */
[----:B------:R-:W-:Y:S07]  /*48d0*/  LDSM.16.M88.4 R56, [R212+0x1800] ;  /* 0x00180000d438783b */ /* 0x000fee0000000200 */
[----:B------:R-:W-:Y:S08]  /*48e0*/  HMMA.16816.F32.BF16 R76, R16, R62, R80 ;  /* 0x0000003e104c723c */ /* 0x000ff00000041850 */
[C---:B--2---:R-:W-:Y:S08]  /*48f0*/  HMMA.16816.F32.BF16 R88, R8.reuse, R36, R88 ;  /* 0x000000240858723c */ /* 0x044ff00000041858 */
[C---:B------:R-:W-:Y:S08]  /*4900*/  HMMA.16816.F32.BF16 R72, R8.reuse, R38, R72 ;  /* 0x000000260848723c */ /* 0x040ff00000041848 */
[C---:B------:R-:W-:Y:S08]  /*4910*/  HMMA.16816.F32.BF16 R92, R8.reuse, R52, R84 ;  /* 0x00000034085c723c */ /* 0x040ff00000041854 */
[----:B------:R-:W-:Y:S01]  /*4920*/  HMMA.16816.F32.BF16 R60, R8, R54, R68 ;  /* 0x00000036083c723c */ /* 0x000fe20000041844 */
[----:B------:R-:W-:Y:S07]  /*4930*/  LDSM.16.M88.4 R8, [R204+0x6000] ;  /* 0x00600000cc08783b */ /* 0x000fee0000000200 */
[C---:B----4-:R-:W-:Y:S08]  /*4940*/  HMMA.16816.F32.BF16 R44, R32.reuse, R36, R44 ;  /* 0x00000024202c723c */ /* 0x050ff0000004182c */
        /* <DEDUP_REMOVED lines=8> */
[----:B------:R-:W-:Y:S08]  /*49d0*/  HMMA.16816.F32.BF16 R60, R12, R50, R60 ;  /* 0x000000320c3c723c */ /* 0x000ff0000004183c */
[C---:B------:R-:W-:Y:S01]  /*49e0*/  HMMA.16816.F32.BF16 R52, R28.reuse, R20, R44 ;  /* 0x000000141c34723c */ /* 0x040fe2000004182c */
[----:B------:R-:W-:Y:S07]  /*49f0*/  LDSM.16.M88.4 R44, [R209+0x9000] ;  /* 0x00900000d12c783b */ /* 0x000fee0000000200 */
[C---:B------:R-:W-:Y:S01]  /*4a00*/  HMMA.16816.F32.BF16 R32, R28.reuse, R22, R40 ;  /* 0x000000161c20723c */ /* 0x040fe20000041828 */
[----:B------:R-:W-:Y:S04]  /*4a10*/  LDSM.16.M88.4 R40, [R209+0x9800] ;  /* 0x00980000d128783b */ /* 0x000fe80000000200 */
[----:B------:R-:W-:Y:S03]  /*4a20*/  LDSM.16.M88.4 R20, [R210+0x4000] ;  /* 0x00400000d214783b */ /* 0x000fe60000000200 */
[C---:B------:R-:W-:Y:S01]  /*4a30*/  HMMA.16816.F32.BF16 R12, R28.reuse, R48, R16 ;  /* 0x000000301c0c723c */ /* 0x040fe20000041810 */
[----:B------:R-:W1:Y:S07]  /*4a40*/  LDSM.16.M88.4 R16, [R210+0x6000] ;  /* 0x00600000d210783b */ /* 0x000e6e0000000200 */
[----:B------:R-:W-:Y:S01]  /*4a50*/  HMMA.16816.F32.BF16 R48, R28, R50, R68 ;  /* 0x000000321c30723c */ /* 0x000fe20000041844 */
[----:B------:R-:W-:Y:S07]  /*4a60*/  LDSM.16.M88.4 R28, [R207+0x1800] ;  /* 0x00180000cf1c783b */ /* 0x000fee0000000200 */
        /* <DEDUP_REMOVED lines=8> */
[----:B------:R-:W-:Y:S01]  /*4af0*/  HMMA.16816.F32.BF16 R68, R24, R56, R12 ;  /* 0x000000381844723c */ /* 0x000fe2000004180c */
[----:B------:R-:W3:Y:S01]  /*4b00*/  LDSM.16.M88.4 R12, [R208+0x4000] ;  /* 0x00400000d00c783b */ /* 0x000ee20000000200 */
[----:B------:R-:W-:-:S06]  /*4b10*/  DEPBAR.LE SB0, 0x0 ;  /* 0x000080000000791a */ /* 0x000fcc0000000000 */
        /* <DEDUP_REMOVED lines=8> */
[----:B------:R-:W-:Y:S08]  /*4ba0*/  HMMA.16816.F32.BF16 R20, R20, R42, R56 ;  /* 0x0000002a1414723c */ /* 0x000ff00000041838 */
[C---:B--2---:R-:W-:Y:S08]  /*4bb0*/  HMMA.16816.F32.BF16 R60, R8.reuse, R32, R60 ;  /* 0x00000020083c723c */ /* 0x044ff0000004183c */
[C---:B------:R-:W-:Y:S08]  /*4bc0*/  HMMA.16816.F32.BF16 R52, R8.reuse, R34, R52 ;  /* 0x000000220834723c */ /* 0x040ff00000041834 */
[C---:B------:R-:W-:Y:S08]  /*4bd0*/  HMMA.16816.F32.BF16 R48, R8.reuse, R28, R48 ;  /* 0x0000001c0830723c */ /* 0x040ff00000041830 */
[----:B------:R-:W-:Y:S07]  /*4be0*/  HMMA.16816.F32.BF16 R36, R8, R30, R36 ;  /* 0x0000001e0824723c */ /* 0x000fee0000041824 */
[----:B------:R-:W-:Y:S01]  /*4bf0*/  IMAD.IADD R8, R67, 0x1, R6 ;  /* 0x0000000143087824 */ /* 0x000fe200078e0206 */
[----:B---3--:R-:W-:Y:S01]  /*4c00*/  HMMA.16816.F32.BF16 R56, R12, R32, R24 ;  /* 0x000000200c38723c */ /* 0x008fe20000041818 */
[----:B------:R-:W-:-:S03]  /*4c10*/  IMAD.IADD R6, R229, 0x1, -R96 ;  /* 0x00000001e5067824 */ /* 0x000fc600078e0a60 */
[----:B------:R-:W-:Y:S02]  /*4c20*/  IMNMX R233, R8, R65, PT ;  /* 0x0000004108e97217 */ /* 0x000fe40003800200 */
[----:B------:R-:W-:Y:S02]  /*4c30*/  IMNMX R225, RZ, R6, !PT ;  /* 0x00000006ffe17217 */ /* 0x000fe40007800200 */
[C---:B------:R-:W-:Y:S08]  /*4c40*/  HMMA.16816.F32.BF16 R92, R12.reuse, R34, R44 ;  /* 0x000000220c5c723c */ /* 0x040ff0000004182c */
[C---:B------:R-:W-:Y:S08]  /*4c50*/  HMMA.16816.F32.BF16 R100, R12.reuse, R28, R16 ;  /* 0x0000001c0c64723c */ /* 0x040ff00000041810 */
[----:B------:R-:W-:Y:S01]  /*4c60*/  HMMA.16816.F32.BF16 R104, R12, R30, R20 ;  /* 0x0000001e0c68723c */ /* 0x000fe20000041814 */
[----:B------:R-:W-:Y:S06]  /*4c70*/  BAR.SYNC.DEFER_BLOCKING 0x0 ;  /* 0x0000000000007b1d */ /* 0x000fec0000010000 */
[----:B------:R-:W-:Y:S01]  /*4c80*/  @!UPT UIADD3 URZ, URZ, URZ, URZ ;  /* 0x0000003f3f3ff290 */ /* 0x000fe2000fffe03f */
[----:B------:R-:W-:Y:S11]  /*4c90*/  @!P3 BRA `(.L_x_2238) ;  /* 0x000002b00000b947 */ /* 0x000ff60003800000 */
[----:B------:R-:W2:Y:S01]  /*4ca0*/  LDL R129, [R1+0x78] ;  /* 0x0000780001817983 */ /* 0x000ea20000100800 */
[----:B------:R-:W-:Y:S01]  /*4cb0*/  IADD3 R0, R250, -0x2, RZ ;  /* 0xfffffffefa007810 */ /* 0x000fe20007ffe0ff */
[----:B------:R-:W-:Y:S03]  /*4cc0*/  BSSY B0, `(.L_x_2239) ;  /* 0x0000027000007945 */ /* 0x000fe60003800000 */
[----:B------:R-:W-:Y:S01]  /*4cd0*/  SHF.R.S32.HI R5, RZ, 0x1f, R0 ;  /* 0x0000001fff057819 */ /* 0x000fe20000011400 */
[----:B------:R-:W-:-:S02]  /*4ce0*/  IMAD R2, R125, R0, RZ ;  /* 0x000000007d027224 */ /* 0x000fc400078e02ff */
[----:B------:R-:W-:-:S04]  /*4cf0*/  IMAD.WIDE.U32 R6, R0, R123, R126 ;  /* 0x0000007b00067225 */ /* 0x000fc800078e007e */
[----:B------:R-:W-:Y:S01]  /*4d00*/  IMAD R2, R5, R123, R2 ;  /* 0x0000007b05027224 */ /* 0x000fe200078e0202 */
[----:B------:R-:W-:-:S03]  /*4d10*/  IADD3 R0, P5, R122, R6, RZ ;  /* 0x000000067a007210 */ /* 0x000fc60007fbe0ff */
[----:B------:R-:W-:-:S04]  /*4d20*/  IMAD.IADD R2, R7, 0x1, R2 ;  /* 0x0000000107027824 */ /* 0x000fc800078e0202 */
[----:B------:R-:W-:Y:S01]  /*4d30*/  IMAD.X R5, R115, 0x1, R2, P5 ;  /* 0x0000000173057824 */ /* 0x000fe200028e0602 */
[-C--:B--2---:R-:W-:Y:S02]  /*4d40*/  ISETP.GE.AND P2, PT, R249, R129.reuse, PT ;  /* 0x00000081f900720c */ /* 0x084fe40003f46270 */
[----:B------:R-:W-:-:S11]  /*4d50*/  ISETP.GE.AND P1, PT, R241, R129, PT ;  /* 0x00000081f100720c */ /* 0x000fd60003f26270 */
[CC--:B------:R-:W-:Y:S01]  /*4d60*/  @!P2 LEA R12, P6, R6.reuse, R236.reuse, 0x1 ;  /* 0x000000ec060ca211 */ /* 0x0c0fe200078c08ff */
[----:B------:R1:W-:Y:S01]  /*4d70*/  @P2 STS.128 [R220+0x8000], RZ ;  /* 0x008000ffdc002388 */ /* 0x0003e20000000c00 */
[-C--:B------:R-:W-:Y:S02]  /*4d80*/  @!P1 LEA R8, P0, R6, R236.reuse, 0x1 ;  /* 0x000000ec06089211 */ /* 0x080fe400078008ff */
[----:B------:R-:W-:Y:S02]  /*4d90*/  @!P2 LEA R10, P4, R0, R236, 0x1 ;  /* 0x000000ec000aa211 */ /* 0x000fe400078808ff */
[CCC-:B------:R-:W-:Y:S02]  /*4da0*/  @!P2 LEA.HI.X R13, R6.reuse, R237.reuse, R2.reuse, 0x1, P6 ;  /* 0x000000ed060da211 */ /* 0x1c0fe400030f0c02 */
[-C--:B------:R-:W-:Y:S02]  /*4db0*/  @!P1 LEA.HI.X R9, R6, R237.reuse, R2, 0x1, P0 ;  /* 0x000000ed06099211 */ /* 0x080fe400000f0c02 */
[----:B------:R-:W-:Y:S01]  /*4dc0*/  @!P2 LEA.HI.X R11, R0, R237, R5, 0x1, P4 ;  /* 0x000000ed000ba211 */ /* 0x000fe200020f0c05 */
        /* <DEDUP_REMOVED lines=22> */
.L_x_2240:
[----:B------:R-:W-:Y:S05]  /*4f30*/  BSYNC B0 ;  /* 0x0000000000007941 */ /* 0x000fea0003800000 */
.L_x_2239:
[----:B------:R-:W0:Y:S02]  /*4f40*/  LDGDEPBAR ;  /* 0x00000000000079af */ /* 0x000e240000000000 */
.L_x_2238:
[----:B------:R-:W-:Y:S05]  /*4f50*/  BSYNC B1 ;  /* 0x0000000000017941 */ /* 0x000fea0003800000 */
.L_x_2237:
[----:B------:R-:W3:Y:S01]  /*4f60*/  LDL.LU R0, [R1+0x7c] ;  /* 0x00007c0001007983 */ /* 0x000ee20000300800 */
[----:B--2---:R-:W-:Y:S02]  /*4f70*/  IMAD.U32 R6, RZ, RZ, UR6 ;  /* 0x00000006ff067e24 */ /* 0x004fe4000f8e00ff */
[----:B------:R-:W-:-:S05]  /*4f80*/  IMAD.U32 R7, RZ, RZ, UR7 ;  /* 0x00000007ff077e24 */ /* 0x000fca000f8e00ff */
[----:B------:R2:W4:Y:S01]  /*4f90*/  LD.E R2, [R6.64+0xdc] ;  /* 0x0000dc0406027980 */ /* 0x000522000c101900 */
[----:B------:R-:W-:Y:S01]  /*4fa0*/  IMAD.WIDE.U32 R70, R121, -0x2daee0ad, RZ ;  /* 0xd2511f5379467825 */ /* 0x000fe200078e00ff */
[----:B------:R-:W-:Y:S02]  /*4fb0*/  IADD3 R74, R116, -0x61c88647, RZ ;  /* 0x9e3779b9744a7810 */ /* 0x000fe40007ffe0ff */
[C---:B------:R-:W-:Y:S01]  /*4fc0*/  IADD3 R47, R117.reuse, 0x76cf5d0a, RZ ;  /* 0x76cf5d0a752f7810 */ /* 0x040fe20007ffe0ff */
[----:B------:R-:W-:Y:S01]  /*4fd0*/  IMAD.WIDE.U32 R78, R118, -0x326172a9, RZ ;  /* 0xcd9e8d57764e7825 */ /* 0x000fe200078e00ff */
[----:B------:R-:W-:Y:S01]  /*4fe0*/  IADD3 R46, R117, 0x32370b8f, RZ ;  /* 0x32370b8f752e7810 */ /* 0x000fe20007ffe0ff */
[----:B------:R-:W-:Y:S01]  /*4ff0*/  STL.64 [R1+0x38], R70 ;  /* 0x0000384601007387 */ /* 0x000fe20000100a00 */
[C---:B------:R-:W-:Y:S02]  /*5000*/  IADD3 R44, R116.reuse, -0x255992d5, RZ ;  /* 0xdaa66d2b742c7810 */ /* 0x040fe40007ffe0ff */
[----:B------:R-:W-:-:S02]  /*5010*/  IADD3 R245, R116, 0x78dde6e4, RZ ;  /* 0x78dde6e474f57810 */ /* 0x000fc40007ffe0ff */
[C---:B------:R-:W-:Y:S02]  /*5020*/  IADD3 R235, R117.reuse, -0x126145ec, RZ ;  /* 0xed9eba1475eb7810 */ /* 0x040fe40007ffe0ff */
[C---:B------:R-:W-:Y:S02]  /*5030*/  IADD3 R43, R117.reuse, -0x56f99767, RZ ;  /* 0xa9066899752b7810 */ /* 0x040fe40007ffe0ff */
[----:B------:R-:W-:Y:S02]  /*5040*/  IADD3 R252, R116, 0x1715609d, RZ ;  /* 0x1715609d74fc7810 */ /* 0x000fe40007ffe0ff */
[----:B------:R-:W-:Y:S02]  /*5050*/  IADD3 R244, R117, 0x646e171e, RZ ;  /* 0x646e171e75f47810 */ /* 0x000fe40007ffe0ff */
[----:B------:R-:W-:Y:S01]  /*5060*/  PRMT R221, R217, 0x7054, R217 ;  /* 0x00007054d9dd7816 */ /* 0x000fe200000000d9 */
[----:B--2---:R-:W-:Y:S01]  /*5070*/  IMAD R6, R64, 0x20, R124 ;  /* 0x0000002040067824 */ /* 0x004fe200078e027c */
[----:B------:R-:W-:-:S04]  /*5080*/  IADD3 R64, R116, 0x3c6ef372, RZ ;  /* 0x3c6ef37274407810 */ /* 0x000fc80007ffe0ff */
[C---:B------:R-:W-:Y:S02]  /*5090*/  IADD3 R19, R6.reuse, 0x1, RZ ;  /* 0x0000000106137810 */ /* 0x040fe40007ffe0ff */
[C---:B------:R-:W-:Y:S02]  /*50a0*/  IADD3 R21, R6.reuse, 0x8, RZ ;  /* 0x0000000806157810 */ /* 0x040fe40007ffe0ff */
[----:B------:R-:W-:Y:S01]  /*50b0*/  IADD3 R27, R6, 0x9, RZ ;  /* 0x00000009061b7810 */ /* 0x000fe20007ffe0ff */
[----:B------:R-:W-:Y:S01]  /*50c0*/  IMAD.IADD R7, R224, 0x1, -R19 ;  /* 0x00000001e0077824 */ /* 0x000fe200078e0a13 */
[C---:B------:R-:W-:Y:S02]  /*50d0*/  IADD3 R25, R6.reuse, 0x10, RZ ;  /* 0x0000001006197810 */ /* 0x040fe40007ffe0ff */
[C---:B------:R-:W-:Y:S02]  /*50e0*/  IADD3 R29, R6.reuse, 0x11, RZ ;  /* 0x00000011061d7810 */ /* 0x040fe40007ffe0ff */
[----:B------:R-:W-:-:S02]  /*50f0*/  IADD3 R28, R6, 0x18, RZ ;  /* 0x00000018061c7810 */ /* 0x000fc40007ffe0ff */
[C---:B------:R-:W-:Y:S02]  /*5100*/  IADD3 R30, R6.reuse, 0x19, RZ ;  /* 0x00000019061e7810 */ /* 0x040fe40007ffe0ff */
[CC--:B------:R-:W-:Y:S02]  /*5110*/  ISETP.GE.AND P1, PT, R6.reuse, R226.reuse, PT ;  /* 0x000000e20600720c */ /* 0x0c0fe40003f26270 */
[----:B------:R-:W-:Y:S02]  /*5120*/  ISETP.GE.AND P0, PT, R19, R226, PT ;  /* 0x000000e21300720c */ /* 0x000fe40003f06270 */
[----:B------:R-:W-:Y:S02]  /*5130*/  ISETP.GE.OR P1, PT, R6, R232, !P1 ;  /* 0x000000e80600720c */ /* 0x000fe40004f26670 */
[----:B------:R-:W-:Y:S02]  /*5140*/  ISETP.GE.AND P6, PT, R21, R226, PT ;  /* 0x000000e21500720c */ /* 0x000fe40003fc6270 */
[----:B------:R-:W-:-:S02]  /*5150*/  ISETP.GE.OR P0, PT, R19, R232, !P0 ;  /* 0x000000e81300720c */ /* 0x000fc40004706670 */
[----:B------:R-:W-:Y:S02]  /*5160*/  ISETP.GE.OR P6, PT, R21, R232, !P6 ;  /* 0x000000e81500720c */ /* 0x000fe400077c6670 */
[-C--:B------:R-:W-:Y:S02]  /*5170*/  ISETP.GE.AND P5, PT, R27, R226.reuse, PT ;  /* 0x000000e21b00720c */ /* 0x080fe40003fa6270 */
[----:B------:R-:W-:Y:S02]  /*5180*/  ISETP.GE.AND P4, PT, R25, R226, PT ;  /* 0x000000e21900720c */ /* 0x000fe40003f86270 */
[----:B------:R-:W-:Y:S02]  /*5190*/  ISETP.GE.OR P5, PT, R27, R232, !P5 ;  /* 0x000000e81b00720c */ /* 0x000fe40006fa6670 */
[----:B------:R-:W-:Y:S02]  /*51a0*/  ISETP.GE.AND P2, PT, R29, R226, PT ;  /* 0x000000e21d00720c */ /* 0x000fe40003f46270 */
[----:B------:R-:W-:-:S02]  /*51b0*/  ISETP.GE.OR P4, PT, R25, R232, !P4 ;  /* 0x000000e81900720c */ /* 0x000fc40006786670 */
[----:B------:R-:W-:Y:S01]  /*51c0*/  ISETP.GE.OR P2, PT, R29, R232, !P2 ;  /* 0x000000e81d00720c */ /* 0x000fe20005746670 */
[----:B---3--:R-:W-:Y:S02]  /*51d0*/  IMAD.MOV.U32 R24, RZ, RZ, R0 ;  /* 0x000000ffff187224 */ /* 0x008fe400078e0000 */
[----:B------:R-:W-:Y:S02]  /*51e0*/  IMAD.IADD R0, R224, 0x1, -R6 ;  /* 0x00000001e0007824 */ /* 0x000fe400078e0a06 */
[----:B------:R-:W-:-:S03]  /*51f0*/  IMAD.MOV.U32 R65, RZ, RZ, R24 ;  /* 0x000000ffff417224 */ /* 0x000fc600078e0018 */
[----:B------:R-:W-:-:S05]  /*5200*/  IABS R0, R0 ;  /* 0x0000000000007213 */ /* 0x000fca0000000000 */
[----:B------:R-:W-:Y:S01]  /*5210*/  IMAD.MOV.U32 R5, RZ, RZ, R0 ;  /* 0x000000ffff057224 */ /* 0x000fe200078e0000 */
[----:B------:R-:W-:Y:S01]  /*5220*/  IABS R0, R7 ;  /* 0x0000000700007213 */ /* 0x000fe20000000000 */
[C---:B------:R-:W-:Y:S02]  /*5230*/  IMAD.IADD R7, R224.reuse, 0x1, -R21 ;  /* 0x00000001e0077824 */ /* 0x040fe400078e0a15 */
[----:B-1----:R1:W2:Y:S02]  /*5240*/  I2F R9, R5 ;  /* 0x0000000500097306 */ /* 0x0022a40000201400 */
[----:B-1----:R-:W-:Y:S01]  /*5250*/  IMAD.MOV.U32 R5, RZ, RZ, R0 ;  /* 0x000000ffff057224 */ /* 0x002fe200078e0000 */
[----:B------:R-:W-:Y:S01]  /*5260*/  IABS R0, R7 ;  /* 0x0000000700007213 */ /* 0x000fe20000000000 */
[----:B------:R-:W-:-:S04]  /*5270*/  IMAD.IADD R7, R224, 0x1, -R27 ;  /* 0x00000001e0077824 */ /* 0x000fc800078e0a1b */
[----:B------:R1:W3:Y:S01]  /*5280*/  I2F R10, R5 ;  /* 0x00000005000a7306 */ /* 0x0002e20000201400 */
[----:B--2---:R-:W-:Y:S01]  /*5290*/  FFMA.FTZ R9, R9, -R216, R60 ;  /* 0x800000d809097223 */ /* 0x004fe2000001003c */
[----:B------:R-:W-:-:S04]  /*52a0*/  IADD3 R60, R118, 0x4, RZ ;  /* 0x00000004763c7810 */ /* 0x000fc80007ffe0ff */
[----:B------:R-:W-:Y:S01]  /*52b0*/  FSEL R31, R9, -INF , !P1 ;  /* 0xff800000091f7808 */ /* 0x000fe20004800000 */
[----:B------:R-:W-:Y:S01]  /*52c0*/  IMAD.IADD R9, R229, 0x1, -R29 ;  /* 0x00000001e5097824 */ /* 0x000fe200078e0a1d */
[----:B------:R-:W-:Y:S01]  /*52d0*/  ISETP.GE.AND P1, PT, R28, R226, PT ;  /* 0x000000e21c00720c */ /* 0x000fe20003f26270 */
[----:B------:R-:W-:Y:S01]  /*52e0*/  STL [R1+0x124], R60 ;  /* 0x0001243c01007387 */ /* 0x000fe20000100800 */
[----:B------:R-:W-:Y:S02]  /*52f0*/  IMAD.WIDE.U32 R72, R60, -0x326172a9, RZ ;  /* 0xcd9e8d573c487825 */ /* 0x000fe400078e00ff */
[----:B------:R-:W-:Y:S02]  /*5300*/  ISETP.GE.OR P1, PT, R28, R232, !P1 ;  /* 0x000000e81c00720c */ /* 0x000fe40004f26670 */
[----:B-1----:R-:W-:Y:S01]  /*5310*/  IMAD.MOV.U32 R5, RZ, RZ, R0 ;  /* 0x000000ffff057224 */ /* 0x002fe200078e0000 */
[----:B------:R-:W-:Y:S01]  /*5320*/  IABS R0, R7 ;  /* 0x0000000700007213 */ /* 0x000fe20000000000 */
[----:B------:R-:W-:-:S02]  /*5330*/  IMAD.IADD R7, R224, 0x1, -R25 ;  /* 0x00000001e0077824 */ /* 0x000fc400078e0a19 */
[----:B------:R1:W2:Y:S01]  /*5340*/  I2F R13, R5 ;  /* 0x00000005000d7306 */ /* 0x0002a20000201400 */
[----:B---3--:R-:W-:Y:S01]  /*5350*/  FFMA.FTZ R10, R10, -R216, R61 ;  /* 0x800000d80a0a7223 */ /* 0x008fe2000001003d */
[----:B------:R-:W-:-:S04]  /*5360*/  LOP3.LUT R61, R116, R113, RZ, 0x3c, !PT ;  /* 0x00000071743d7212 */ /* 0x000fc800078e3cff */
[----:B------:R-:W-:Y:S01]  /*5370*/  FSEL R33, R10, -INF , !P0 ;  /* 0xff8000000a217808 */ /* 0x000fe20004000000 */
[----:B------:R-:W-:Y:S01]  /*5380*/  IMAD.IADD R10, R229, 0x1, -R28 ;  /* 0x00000001e50a7824 */ /* 0x000fe200078e0a1c */
[C---:B------:R-:W-:Y:S01]  /*5390*/  ISETP.GE.AND P0, PT, R30.reuse, R226, PT ;  /* 0x000000e21e00720c */ /* 0x040fe20003f06270 */
[----:B------:R-:W-:Y:S03]  /*53a0*/  STL [R1+0xd4], R61 ;  /* 0x0000d43d01007387 */ /* 0x000fe60000100800 */
[----:B------:R-:W-:Y:S01]  /*53b0*/  ISETP.GE.OR P0, PT, R30, R232, !P0 ;  /* 0x000000e81e00720c */ /* 0x000fe20004706670 */
[----:B------:R-:W-:Y:S01]  /*53c0*/  STL [R1+0xc4], R74 ;  /* 0x0000c44a01007387 */ /* 0x000fe20000100800 */
[----:B-1----:R-:W-:Y:S01]  /*53d0*/  IMAD.MOV.U32 R5, RZ, RZ, R0 ;  /* 0x000000ffff057224 */ /* 0x002fe200078e0000 */
[----:B------:R-:W-:Y:S01]  /*53e0*/  IABS R0, R7 ;  /* 0x0000000700007213 */ /* 0x000fe20000000000 */
[----:B------:R-:W-:-:S02]  /*53f0*/  IMAD.IADD R7, R224, 0x1, -R29 ;  /* 0x00000001e0077824 */ /* 0x000fc400078e0a1d */
[----:B------:R1:W3:Y:S01]  /*5400*/  I2F R12, R5 ;  /* 0x00000005000c7306 */ /* 0x0002e20000201400 */
[----:B--2---:R-:W-:-:S05]  /*5410*/  FFMA.FTZ R13, R13, -R216, R52 ;  /* 0x800000d80d0d7223 */ /* 0x004fca0000010034 */
[----:B------:R-:W-:Y:S02]  /*5420*/  FSEL R45, R13, -INF , !P6 ;  /* 0xff8000000d2d7808 */ /* 0x000fe40007000000 */
[----:B------:R-:W-:-:S04]  /*5430*/  ISETP.GE.AND P6, PT, R21, R225, PT ;  /* 0x000000e11500720c */ /* 0x000fc80003fc6270 */
[----:B------:R-:W-:Y:S01]  /*5440*/  ISETP.GE.OR P6, PT, R21, R231, !P6 ;  /* 0x000000e71500720c */ /* 0x000fe200077c6670 */
[----:B-1----:R-:W-:Y:S01]  /*5450*/  IMAD.MOV.U32 R5, RZ, RZ, R0 ;  /* 0x000000ffff057224 */ /* 0x002fe200078e0000 */
[----:B------:R-:W-:Y:S01]  /*5460*/  IABS R0, R7 ;  /* 0x0000000700007213 */ /* 0x000fe20000000000 */
[----:B------:R-:W-:Y:S02]  /*5470*/  IMAD.IADD R7, R224, 0x1, -R28 ;  /* 0x00000001e0077824 */ /* 0x000fe400078e0a1c */
[----:B------:R1:W2:Y:S01]  /*5480*/  I2F R11, R5 ;  /* 0x00000005000b7306 */ /* 0x0002a20000201400 */
[----:B---3--:R-:W-:Y:S01]  /*5490*/  FFMA.FTZ R12, R12, -R216, R53 ;  /* 0x800000d80c0c7223 */ /* 0x008fe20000010035 */
[----:B------:R-:W-:-:S04]  /*54a0*/  IADD3 R53, R117, -0x4498517b, RZ ;  /* 0xbb67ae8575357810 */ /* 0x000fc80007ffe0ff */
[----:B------:R-:W-:Y:S01]  /*54b0*/  FSEL R80, R12, -INF , !P5 ;  /* 0xff8000000c507808 */ /* 0x000fe20006800000 */
[----:B------:R-:W-:Y:S01]  /*54c0*/  STL [R1+0xc8], R53 ;  /* 0x0000c83501007387 */ /* 0x000fe20000100800 */
[----:B------:R-:W-:-:S03]  /*54d0*/  ISETP.GE.AND P5, PT, R27, R225, PT ;  /* 0x000000e11b00720c */ /* 0x000fc60003fa6270 */
[----:B------:R-:W-:Y:S01]  /*54e0*/  STL [R1+0xb4], R64 ;  /* 0x0000b44001007387 */ /* 0x000fe20000100800 */
[----:B------:R-:W-:-:S03]  /*54f0*/  ISETP.GE.OR P5, PT, R27, R231, !P5 ;  /* 0x000000e71b00720c */ /* 0x000fc60006fa6670 */
[----:B------:R-:W-:Y:S01]  /*5500*/  STL [R1+0xb8], R47 ;  /* 0x0000b82f01007387 */ /* 0x000fe20000100800 */
[----:B-1----:R-:W-:Y:S01]  /*5510*/  IMAD.MOV.U32 R5, RZ, RZ, R0 ;  /* 0x000000ffff057224 */ /* 0x002fe200078e0000 */
[----:B------:R-:W-:Y:S01]  /*5520*/  IABS R0, R7 ;  /* 0x0000000700007213 */ /* 0x000fe20000000000 */
[----:B------:R-:W-:Y:S01]  /*5530*/  IMAD.IADD R7, R224, 0x1, -R30 ;  /* 0x00000001e0077824 */ /* 0x000fe200078e0a1e */
[----:B------:R-:W-:Y:S01]  /*5540*/  STL [R1+0xbc], R46 ;  /* 0x0000bc2e01007387 */ /* 0x000fe20000100800 */
[----:B------:R1:W3:Y:S01]  /*5550*/  I2F R8, R5 ;  /* 0x0000000500087306 */ /* 0x0002e20000201400 */
[----:B--2---:R-:W-:Y:S02]  /*5560*/  FFMA.FTZ R11, R11, -R216, R48 ;  /* 0x800000d80b0b7223 */ /* 0x004fe40000010030 */
[----:B------:R-:W-:Y:S03]  /*5570*/  STL [R1+0xa8], R44 ;  /* 0x0000a82c01007387 */ /* 0x000fe60000100800 */
        /* <DEDUP_REMOVED lines=8> */
[----:B---3--:R-:W-:Y:S01]  /*5600*/  FFMA.FTZ R14, R8, -R216, R49 ;  /* 0x800000d8080e7223 */ /* 0x008fe20000010031 */
[----:B------:R-:W-:Y:S01]  /*5610*/  STL.64 [R1+0x148], R78 ;  /* 0x0001484e01007387 */ /* 0x000fe20000100a00 */
[----:B------:R-:W1:Y:S01]  /*5620*/  I2F R7, R5 ;  /* 0x0000000500077306 */ /* 0x000e620000201400 */
[----:B------:R-:W-:Y:S02]  /*5630*/  IMAD.IADD R8, R229, 0x1, -R25 ;  /* 0x00000001e5087824 */ /* 0x000fe400078e0a19 */
[----:B------:R-:W-:Y:S01]  /*5640*/  FSEL R85, R14, -INF , !P2 ;  /* 0xff8000000e557808 */ /* 0x000fe20005000000 */
[----:B------:R-:W-:Y:S01]  /*5650*/  STL.64 [R1+0x28], R72 ;  /* 0x0000284801007387 */ /* 0x000fe20000100a00 */
[----:B------:R-:W-:-:S02]  /*5660*/  ISETP.GE.AND P2, PT, R29, R225, PT ;  /* 0x000000e11d00720c */ /* 0x000fc40003f46270 */
[----:B------:R-:W-:Y:S01]  /*5670*/  IABS R8, R8 ;  /* 0x0000000800087213 */ /* 0x000fe20000000000 */
[----:B------:R2:W3:Y:S01]  /*5680*/  I2F R5, R0 ;  /* 0x0000000000057306 */ /* 0x0004e20000201400 */
[----:B------:R-:W-:Y:S01]  /*5690*/  ISETP.GE.OR P2, PT, R29, R231, !P2 ;  /* 0x000000e71d00720c */ /* 0x000fe20005746670 */
[----:B-1----:R-:W-:Y:S02]  /*56a0*/  FFMA.FTZ R15, R7, -R216, R36 ;  /* 0x800000d8070f7223 */ /* 0x002fe40000010024 */
[----:B------:R-:W-:-:S03]  /*56b0*/  IMAD.IADD R7, R229, 0x1, -R19 ;  /* 0x00000001e5077824 */ /* 0x000fc600078e0a13 */
[----:B------:R-:W-:Y:S02]  /*56c0*/  FSEL R83, R15, -INF , !P1 ;  /* 0xff8000000f537808 */ /* 0x000fe40004800000 */
[C---:B------:R-:W-:Y:S01]  /*56d0*/  ISETP.GE.AND P1, PT, R6.reuse, R225, PT ;  /* 0x000000e10600720c */ /* 0x040fe20003f26270 */
[----:B--2---:R-:W-:Y:S02]  /*56e0*/  IMAD.IADD R0, R229, 0x1, -R6 ;  /* 0x00000001e5007824 */ /* 0x004fe400078e0a06 */
[----:B---3--:R-:W-:Y:S01]  /*56f0*/  FFMA.FTZ R18, R5, -R216, R37 ;  /* 0x800000d805127223 */ /* 0x008fe20000010025 */
[----:B------:R-:W-:Y:S02]  /*5700*/  ISETP.GE.OR P1, PT, R6, R231, !P1 ;  /* 0x000000e70600720c */ /* 0x000fe40004f26670 */
[----:B------:R-:W-:Y:S02]  /*5710*/  IABS R0, R0 ;  /* 0x0000000000007213 */ /* 0x000fe40000000000 */
[----:B------:R-:W-:-:S02]  /*5720*/  FSEL R84, R18, -INF , !P0 ;  /* 0xff80000012547808 */ /* 0x000fc40004000000 */
[----:B------:R-:W-:Y:S01]  /*5730*/  ISETP.GE.AND P0, PT, R19, R225, PT ;  /* 0x000000e11300720c */ /* 0x000fe20003f06270 */
[----:B------:R-:W-:Y:S01]  /*5740*/  IMAD.MOV.U32 R5, RZ, RZ, R0 ;  /* 0x000000ffff057224 */ /* 0x000fe200078e0000 */
[----:B------:R-:W-:Y:S01]  /*5750*/  IABS R0, R7 ;  /* 0x0000000700007213 */ /* 0x000fe20000000000 */
[----:B------:R-:W-:Y:S01]  /*5760*/  IMAD.IADD R7, R229, 0x1, -R21 ;  /* 0x00000001e5077824 */ /* 0x000fe200078e0a15 */
[----:B------:R-:W-:Y:S01]  /*5770*/  ISETP.GE.OR P0, PT, R19, R231, !P0 ;  /* 0x000000e71300720c */ /* 0x000fe20004706670 */
[----:B------:R1:W2:Y:S02]  /*5780*/  I2F R23, R5 ;  /* 0x0000000500177306 */ /* 0x0002a40000201400 */
[----:B-1----:R-:W-:Y:S01]  /*5790*/  IMAD.MOV.U32 R5, RZ, RZ, R0 ;  /* 0x000000ffff057224 */ /* 0x002fe200078e0000 */
[----:B------:R-:W-:Y:S01]  /*57a0*/  IABS R0, R7 ;  /* 0x0000000700007213 */ /* 0x000fe20000000000 */
[----:B------:R-:W-:-:S04]  /*57b0*/  IMAD.IADD R7, R229, 0x1, -R27 ;  /* 0x00000001e5077824 */ /* 0x000fc800078e0a1b */
[----:B------:R1:W-:Y:S01]  /*57c0*/  I2F R22, R5 ;  /* 0x0000000500167306 */ /* 0x0003e20000201400 */
[----:B--2---:R-:W-:-:S05]  /*57d0*/  FFMA.FTZ R12, R23, -R216, R62 ;  /* 0x800000d8170c7223 */ /* 0x004fca000001003e */
[----:B------:R-:W-:Y:S02]  /*57e0*/  FSEL R24, R12, -INF , !P1 ;  /* 0xff8000000c187808 */ /* 0x000fe40004800000 */
[----:B------:R-:W-:-:S04]  /*57f0*/  ISETP.GE.AND P1, PT, R28, R225, PT ;  /* 0x000000e11c00720c */ /* 0x000fc80003f26270 */
[----:B------:R-:W-:Y:S01]  /*5800*/  ISETP.GE.OR P1, PT, R28, R231, !P1 ;  /* 0x000000e71c00720c */ /* 0x000fe20004f26670 */
[----:B-1----:R-:W-:Y:S01]  /*5810*/  IMAD.MOV.U32 R5, RZ, RZ, R0 ;  /* 0x000000ffff057224 */ /* 0x002fe200078e0000 */
[----:B------:R-:W-:Y:S02]  /*5820*/  IABS R0, R7 ;  /* 0x0000000700007213 */ /* 0x000fe40000000000 */
[----:B------:R-:W-:Y:S01]  /*5830*/  IABS R7, R9 ;  /* 0x0000000900077213 */ /* 0x000fe20000000000 */
[----:B------:R1:W-:Y:S08]  /*5840*/  I2F R20, R5 ;  /* 0x0000000500147306 */ /* 0x0003f00000201400 */
[----:B------:R2:W3:Y:S01]  /*5850*/  I2F R13, R0 ;  /* 0x00000000000d7306 */ /* 0x0004e20000201400 */
[----:B-1----:R-:W-:-:S07]  /*5860*/  FMNMX.FTZ R5, R31, R33, !PT ;  /* 0x000000211f057209 */ /* 0x002fce0007810000 */
[----:B------:R-:W1:Y:S01]  /*5870*/  I2F R17, R7 ;  /* 0x0000000700117306 */ /* 0x000e620000201400 */
[----:B--2---:R-:W-:Y:S01]  /*5880*/  FMNMX.FTZ R0, R45, R5, !PT ;  /* 0x000000052d007209 */ /* 0x004fe20007810000 */
[----:B------:R-:W-:Y:S02]  /*5890*/  IMAD.MOV.U32 R5, RZ, RZ, R8 ;  /* 0x000000ffff057224 */ /* 0x000fe400078e0008 */
[----:B------:R-:W-:Y:S01]  /*58a0*/  IMAD.IADD R8, R229, 0x1, -R30 ;  /* 0x00000001e5087824 */ /* 0x000fe200078e0a1e */
[----:B------:R-:W-:-:S03]  /*58b0*/  FMNMX.FTZ R0, R80, R0, !PT ;  /* 0x0000000050007209 */ /* 0x000fc60007810000 */
[----:B------:R2:W5:Y:S01]  /*58c0*/  I2F R16, R5 ;  /* 0x0000000500107306 */ /* 0x0005620000201400 */
[----:B---3--:R-:W-:Y:S01]  /*58d0*/  FFMA.FTZ R13, R13, -R216, R55 ;  /* 0x800000d80d0d7223 */ /* 0x008fe20000010037 */
[----:B------:R-:W-:Y:S01]  /*58e0*/  FMNMX.FTZ R0, R82, R0, !PT ;  /* 0x0000000052007209 */ /* 0x000fe20007810000 */
[----:B-1----:R-:W-:-:S03]  /*58f0*/  FFMA.FTZ R17, R17, -R216, R51 ;  /* 0x800000d811117223 */ /* 0x002fc60000010033 */
[----:B------:R-:W-:Y:S02]  /*5900*/  FSEL R69, R13, -INF , !P5 ;  /* 0xff8000000d457808 */ /* 0x000fe40006800000 */
[----:B------:R-:W-:Y:S02]  /*5910*/  FMNMX.FTZ R0, R85, R0, !PT ;  /* 0x0000000055007209 */ /* 0x000fe40007810000 */
[----:B------:R-:W-:Y:S02]  /*5920*/  FSEL R88, R17, -INF , !P2 ;  /* 0xff80000011587808 */ /* 0x000fe40005000000 */
[----:B------:R-:W-:Y:S02]  /*5930*/  FMNMX.FTZ R0, R83, R0, !PT ;  /* 0x0000000053007209 */ /* 0x000fe40007810000 */
[----:B------:R-:W-:Y:S02]  /*5940*/  ISETP.GE.AND P5, PT, R6, R228, PT ;  /* 0x000000e40600720c */ /* 0x000fe40003fa6270 */
[----:B--2---:R-:W-:Y:S01]  /*5950*/  IABS R5, R10 ;  /* 0x0000000a00057213 */ /* 0x004fe20000000000 */
[----:B------:R-:W-:Y:S01]  /*5960*/  IMAD.WIDE.U32 R10, R60, -0x326172a9, RZ ;  /* 0xcd9e8d573c0a7825 */ /* 0x000fe200078e00ff */
[----:B------:R-:W-:-:S02]  /*5970*/  FMNMX.FTZ R0, R84, R0, !PT ;  /* 0x0000000054007209 */ /* 0x000fc40007810000 */
[----:B------:R-:W-:Y:S01]  /*5980*/  ISETP.GE.OR P5, PT, R6, R234, !P5 ;  /* 0x000000ea0600720c */ /* 0x000fe20006fa6670 */
[----:B------:R-:W-:Y:S01]  /*5990*/  IMAD.MOV.U32 R7, RZ, RZ, R5 ;  /* 0x000000ffff077224 */ /* 0x000fe200078e0005 */
[----:B------:R-:W-:Y:S01]  /*59a0*/  IABS R5, R8 ;  /* 0x0000000800057213 */ /* 0x000fe20000000000 */
[----:B------:R-:W1:Y:S01]  /*59b0*/  SHFL.BFLY PT, R14, R0, 0x2, 0x1f ;  /* 0x0c401f00000e7f89 */ /* 0x000e6200000e0000 */
[----:B-----5:R-:W-:Y:S01]  /*59c0*/  FFMA.FTZ R16, R16, -R216, R50 ;  /* 0x800000d810107223 */ /* 0x020fe20000010032 */
[----:B------:R2:W3:Y:S02]  /*59d0*/  I2F R15, R7 ;  /* 0x00000007000f7306 */ /* 0x0004e40000201400 */
[----:B------:R-:W-:Y:S02]  /*59e0*/  IMAD.MOV.U32 R8, RZ, RZ, R5 ;  /* 0x000000ffff087224 */ /* 0x000fe400078e0005 */
[----:B------:R-:W-:Y:S02]  /*59f0*/  FSEL R87, R16, -INF , !P4 ;  /* 0xff80000010577808 */ /* 0x000fe40006000000 */
[----:B--2---:R-:W-:Y:S01]  /*5a00*/  LOP3.LUT R7, R117, R180, RZ, 0x3c, !PT ;  /* 0x000000b475077212 */ /* 0x004fe200078e3cff */
[----:B---3--:R-:W-:-:S03]  /*5a10*/  FFMA.FTZ R15, R15, -R216, R38 ;  /* 0x800000d80f0f7223 */ /* 0x008fc60000010026 */
[----:B------:R-:W-:Y:S02]  /*5a20*/  LOP3.LUT R5, R7, R71, RZ, 0x3c, !PT ;  /* 0x0000004707057212 */ /* 0x000fe400078e3cff */
[----:B------:R2:W3:Y:S01]  /*5a30*/  I2F R7, R8 ;  /* 0x0000000800077306 */ /* 0x0004e20000201400 */
[----:B------:R-:W-:Y:S02]  /*5a40*/  FSEL R75, R15, -INF , !P1 ;  /* 0xff8000000f4b7808 */ /* 0x000fe40004800000 */
[----:B-1----:R-:W-:-:S05]  /*5a50*/  FMNMX.FTZ R0, R14, R0, !PT ;  /* 0x000000000e007209 */ /* 0x002fca0007810000 */
[----:B------:R-:W1:Y:S01]  /*5a60*/  SHFL.BFLY PT, R14, R0, 0x1, 0x1f ;  /* 0x0c201f00000e7f89 */ /* 0x000e6200000e0000 */
[----:B--2---:R-:W-:Y:S01]  /*5a70*/  IMAD.WIDE.U32 R8, R5, -0x326172a9, RZ ;  /* 0xcd9e8d5705087825 */ /* 0x004fe200078e00ff */
[----:B------:R-:W-:-:S03]  /*5a80*/  LOP3.LUT R5, R61, R11, RZ, 0x3c, !PT ;  /* 0x0000000b3d057212 */ /* 0x000fc600078e3cff */
[----:B------:R-:W-:Y:S01]  /*5a90*/  FFMA.FTZ R11, R22, -R216, R63 ;  /* 0x800000d8160b7223 */ /* 0x000fe2000001003f */
[----:B------:R-:W-:Y:S01]  /*5aa0*/  LOP3.LUT R18, R9, R74, R10, 0x96, !PT ;  /* 0x0000004a09127212 */ /* 0x000fe200078e960a */
[-C--:B------:R-:W-:Y:S02]  /*5ab0*/  FFMA.FTZ R10, R20, -R216.reuse, R54 ;  /* 0x800000d8140a7223 */ /* 0x080fe40000010036 */
[----:B------:R-:W-:Y:S01]  /*5ac0*/  IMAD.WIDE.U32 R22, R5, -0x2daee0ad, RZ ;  /* 0xd2511f5305167825 */ /* 0x000fe200078e00ff */
[----:B------:R-:W-:Y:S02]  /*5ad0*/  FSEL R26, R11, -INF , !P0 ;  /* 0xff8000000b1a7808 */ /* 0x000fe40004000000 */
[----:B------:R-:W-:Y:S01]  /*5ae0*/  FSEL R68, R10, -INF , !P6 ;  /* 0xff8000000a447808 */ /* 0x000fe20007000000 */
[----:B---3--:R-:W-:Y:S01]  /*5af0*/  FFMA.FTZ R20, R7, -R216, R39 ;  /* 0x800000d807147223 */ /* 0x008fe20000010027 */
[----:B------:R-:W-:Y:S01]  /*5b00*/  FMNMX.FTZ R5, R24, R26, !PT ;  /* 0x0000001a18057209 */ /* 0x000fe20007810000 */
[----:B------:R-:W-:Y:S01]  /*5b10*/  IMAD.WIDE.U32 R10, R18, -0x2daee0ad, RZ ;  /* 0xd2511f53120a7825 */ /* 0x000fe200078e00ff */
[----:B------:R-:W-:-:S02]  /*5b20*/  LOP3.LUT R7, R23, R53, R70, 0x96, !PT ;  /* 0x0000003517077212 */ /* 0x000fc400078e9646 */
[----:B------:R-:W-:Y:S02]  /*5b30*/  FMNMX.FTZ R5, R68, R5, !PT ;  /* 0x0000000544057209 */ /* 0x000fe40007810000 */
[C---:B------:R-:W-:Y:S01]  /*5b40*/  ISETP.GE.AND P0, PT, R30.reuse, R225, PT ;  /* 0x000000e11e00720c */ /* 0x040fe20003f06270 */
[----:B------:R-:W-:Y:S01]  /*5b50*/  IMAD.WIDE.U32 R12, R7, -0x326172a9, RZ ;  /* 0xcd9e8d57070c7825 */ /* 0x000fe200078e00ff */
[----:B------:R-:W-:Y:S02]  /*5b60*/  FMNMX.FTZ R5, R69, R5, !PT ;  /* 0x0000000545057209 */ /* 0x000fe40007810000 */
[----:B------:R-:W-:Y:S02]  /*5b70*/  ISETP.GE.OR P0, PT, R30, R231, !P0 ;  /* 0x000000e71e00720c */ /* 0x000fe40004706670 */
[----:B------:R-:W-:Y:S02]  /*5b80*/  FMNMX.FTZ R5, R87, R5, !PT ;  /* 0x0000000557057209 */ /* 0x000fe40007810000 */
[----:B------:R-:W-:-:S02]  /*5b90*/  FSEL R76, R20, -INF , !P0 ;  /* 0xff800000144c7808 */ /* 0x000fc40004000000 */
[----:B------:R-:W-:Y:S02]  /*5ba0*/  FMNMX.FTZ R7, R88, R5, !PT ;  /* 0x0000000558077209 */ /* 0x000fe40007810000 */
[----:B------:R-:W-:Y:S02]  /*5bb0*/  LOP3.LUT R5, R13, R64, R8, 0x96, !PT ;  /* 0x000000400d057212 */ /* 0x000fe400078e9608 */
[----:B------:R-:W-:Y:S02]  /*5bc0*/  FMNMX.FTZ R7, R75, R7, !PT ;  /* 0x000000074b077209 */ /* 0x000fe40007810000 */
[----:B------:R-:W-:Y:S01]  /*5bd0*/  LOP3.LUT R11, R11, R47, R22, 0x96, !PT ;  /* 0x0000002f0b0b7212 */ /* 0x000fe200078e9616 */
[----:B------:R-:W-:Y:S01]  /*5be0*/  IMAD.WIDE.U32 R22, R5, -0x2daee0ad, RZ ;  /* 0xd2511f5305167825 */ /* 0x000fe200078e00ff */
[----:B------:R-:W-:Y:S02]  /*5bf0*/  FMNMX.FTZ R7, R76, R7, !PT ;  /* 0x000000074c077209 */ /* 0x000fe40007810000 */
[----:B-1----:R-:W-:-:S02]  /*5c00*/  FMNMX.FTZ R134, R0, R14, !PT ;  /* 0x0000000e00867209 */ /* 0x002fc40007810000 */
[----:B------:R-:W-:Y:S01]  /*5c10*/  LOP3.LUT R5, R23, R46, R10, 0x96, !PT ;  /* 0x0000002e17057212 */ /* 0x000fe200078e960a */
[----:B------:R-:W1:Y:S01]  /*5c20*/  SHFL.BFLY PT, R13, R7, 0x2, 0x1f ;  /* 0x0c401f00070d7f89 */ /* 0x000e6200000e0000 */
[----:B------:R-:W-:Y:S01]  /*5c30*/  IMAD.WIDE.U32 R10, R11, -0x326172a9, RZ ;  /* 0xcd9e8d570b0a7825 */ /* 0x000fe200078e00ff */
[----:B------:R-:W-:Y:S02]  /*5c40*/  FSETP.NEU.FTZ.AND P0, PT, R134, -INF , PT ;  /* 0xff8000008600780b */ /* 0x000fe40003f1d000 */
[C---:B------:R-:W-:Y:S01]  /*5c50*/  ISETP.GE.AND P6, PT, R6.reuse, R227, PT ;  /* 0x000000e30600720c */ /* 0x040fe20003fc6270 */
[----:B------:R-:W-:Y:S01]  /*5c60*/  IMAD.WIDE.U32 R36, R5, -0x326172a9, RZ ;  /* 0xcd9e8d5705247825 */ /* 0x000fe200078e00ff */
[----:B------:R-:W-:Y:S02]  /*5c70*/  LOP3.LUT R5, R11, R44, R12, 0x96, !PT ;  /* 0x0000002c0b057212 */ /* 0x000fe400078e960c */
[----:B------:R-:W-:Y:S02]  /*5c80*/  ISETP.GE.OR P6, PT, R6, R233, !P6 ;  /* 0x000000e90600720c */ /* 0x000fe400077c6670 */
[----:B------:R-:W-:Y:S01]  /*5c90*/  LOP3.LUT R0, R37, R245, R10, 0x96, !PT ;  /* 0x000000f525007212 */ /* 0x000fe200078e960a */
[----:B------:R-:W-:-:S04]  /*5ca0*/  IMAD.WIDE.U32 R10, R5, -0x2daee0ad, RZ ;  /* 0xd2511f53050a7825 */ /* 0x000fc800078e00ff */
[----:B----4-:R-:W-:Y:S01]  /*5cb0*/  FMUL.FTZ R5, R2, R134 ;  /* 0x0000008602057220 */ /* 0x010fe20000410000 */
[----:B------:R-:W-:Y:S01]  /*5cc0*/  LOP3.LUT R11, R11, R235, R22, 0x96, !PT ;  /* 0x000000eb0b0b7212 */ /* 0x000fe200078e9616 */
[----:B------:R-:W-:-:S03]  /*5cd0*/  IMAD.WIDE.U32 R38, R0, -0x2daee0ad, RZ ;  /* 0xd2511f5300267825 */ /* 0x000fc600078e00ff */
[----:B------:R-:W-:Y:S01]  /*5ce0*/  FSEL R5, R5, RZ, P0 ;  /* 0x000000ff05057208 */ /* 0x000fe20000000000 */
[----:B------:R-:W-:Y:S01]  /*5cf0*/  IMAD.WIDE.U32 R34, R11, -0x326172a9, RZ ;  /* 0xcd9e8d570b227825 */ /* 0x000fe200078e00ff */
[----:B------:R-:W-:Y:S02]  /*5d00*/  LOP3.LUT R10, R39, R43, R10, 0x96, !PT ;  /* 0x0000002b270a7212 */ /* 0x000fe400078e960a */
[----:B-1----:R-:W-:Y:S01]  /*5d10*/  FMNMX.FTZ R7, R13, R7, !PT ;  /* 0x000000070d077209 */ /* 0x002fe20007810000 */
[----:B------:R-:W-:Y:S01]  /*5d20*/  FFMA.FTZ R12, R31, R2, -R5 ;  /* 0x000000021f0c7223 */ /* 0x000fe20000010805 */
[----:B------:R-:W-:Y:S01]  /*5d30*/  LOP3.LUT R11, R108, 0x7ffffffc, RZ, 0xc0, !PT ;  /* 0x7ffffffc6c0b7812 */ /* 0x000fe200078ec0ff */
[----:B------:R-:W-:Y:S01]  /*5d40*/  IMAD.WIDE.U32 R14, R10, -0x326172a9, RZ ;  /* 0xcd9e8d570a0e7825 */ /* 0x000fe200078e00ff */
[----:B------:R-:W-:Y:S01]  /*5d50*/  ISETP.GE.AND P0, PT, R19, R228, PT ;  /* 0x000000e41300720c */ /* 0x000fe20003f06270 */
[----:B------:R-:W1:Y:S01]  /*5d60*/  SHFL.BFLY PT, R18, R7, 0x1, 0x1f ;  /* 0x0c201f0007127f89 */ /* 0x000e6200000e0000 */
[----:B------:R2:W-:Y:S01]  /*5d70*/  MUFU.EX2 R197, R12 ;  /* 0x0000000c00c57308 */ /* 0x0005e20000000800 */
[----:B------:R-:W-:Y:S01]  /*5d80*/  IMAD R10, R119, R112, R120 ;  /* 0x00000070770a7224 */ /* 0x000fe200078e0278 */
[----:B------:R-:W-:Y:S01]  /*5d90*/  LOP3.LUT R32, R15, R128, R34, 0x96, !PT ;  /* 0x000000800f207212 */ /* 0x000fe200078e9622 */
[----:B------:R-:W-:Y:S01]  /*5da0*/  IMAD.IADD R13, R223, 0x1, -R6 ;  /* 0x00000001df0d7824 */ /* 0x000fe200078e0a06 */
[----:B------:R-:W-:Y:S01]  /*5db0*/  ISETP.GE.OR P0, PT, R19, R234, !P0 ;  /* 0x000000ea1300720c */ /* 0x000fe20004706670 */
[----:B------:R-:W-:Y:S01]  /*5dc0*/  IMAD R17, R65, R10, R114 ;  /* 0x0000000a41117224 */ /* 0x000fe200078e0272 */
[----:B------:R-:W-:Y:S01]  /*5dd0*/  LOP3.LUT R16, R32, 0xff, RZ, 0xc0, !PT ;  /* 0x000000ff20107812 */ /* 0x000fe200078ec0ff */
[----:B------:R-:W-:Y:S01]  /*5de0*/  IMAD.IADD R0, R99, 0x1, R98 ;  /* 0x0000000163007824 */ /* 0x000fe200078e0262 */
[----:B------:R-:W-:-:S02]  /*5df0*/  IABS R10, R13 ;  /* 0x0000000d000a7213 */ /* 0x000fc40000000000 */
[----:B------:R-:W-:Y:S01]  /*5e00*/  ISETP.GE.U32.AND P1, PT, R217, R16, PT ;  /* 0x00000010d900720c */ /* 0x000fe20003f26070 */
[----:B------:R-:W-:Y:S01]  /*5e10*/  IMAD.SHL.U32 R201, R0, 0x2, RZ ;  /* 0x0000000200c97824 */ /* 0x000fe200078e00ff */
[----:B------:R3:W-:Y:S03]  /*5e20*/  I2F R13, R10 ;  /* 0x0000000a000d7306 */ /* 0x0007e60000201400 */
[----:B------:R-:W-:Y:S02]  /*5e30*/  IMAD R203, R4, 0x2, R201 ;  /* 0x0000000204cb7824 */ /* 0x000fe400078e02c9 */
[----:B--2---:R-:W-:Y:S02]  /*5e40*/  FFMA.FTZ R12, R33, R2, -R5 ;  /* 0x00000002210c7223 */ /* 0x004fe40000010805 */
[----:B------:R-:W-:Y:S02]  /*5e50*/  IMAD.IADD R33, R97, 0x1, -R11 ;  /* 0x0000000161217824 */ /* 0x000fe400078e0a0b */
[----:B------:R-:W-:Y:S01]  /*5e60*/  IMAD.IADD R11, R230, 0x1, -R6 ;  /* 0x00000001e60b7824 */ /* 0x000fe200078e0a06 */
[----:B------:R-:W2:Y:S01]  /*5e70*/  MUFU.EX2 R196, R12 ;  /* 0x0000000c00c47308 */ /* 0x000ea20000000800 */
[----:B-1----:R-:W-:Y:S01]  /*5e80*/  FMNMX.FTZ R133, R7, R18, !PT ;  /* 0x0000001207857209 */ /* 0x002fe20007810000 */
[----:B------:R-:W-:-:S02]  /*5e90*/  IMAD R206, R3, 0x2, R201 ;  /* 0x0000000203ce7824 */ /* 0x000fc400078e02c9 */
[----:B------:R-:W-:Y:S01]  /*5ea0*/  IABS R11, R11 ;  /* 0x0000000b000b7213 */ /* 0x000fe20000000000 */
[----:B------:R-:W-:Y:S01]  /*5eb0*/  IMAD R205, R3, 0x2, R203 ;  /* 0x0000000203cd7824 */ /* 0x000fe200078e02cb */
[----:B------:R-:W-:Y:S01]  /*5ec0*/  FSETP.NEU.FTZ.AND P2, PT, R133, -INF , PT ;  /* 0xff8000008500780b */ /* 0x000fe20003f5d000 */
[----:B---3--:R-:W-:Y:S02]  /*5ed0*/  IMAD.IADD R10, R223, 0x1, -R19 ;  /* 0x00000001df0a7824 */ /* 0x008fe400078e0a13 */
[----:B------:R-:W-:-:S03]  /*5ee0*/  IMAD.MOV.U32 R6, RZ, RZ, R11 ;  /* 0x000000ffff067224 */ /* 0x000fc600078e000b */
[----:B------:R-:W-:Y:S01]  /*5ef0*/  IABS R10, R10 ;  /* 0x0000000a000a7213 */ /* 0x000fe20000000000 */
[----:B------:R1:W3:Y:S01]  /*5f00*/  I2F R20, R6 ;  /* 0x0000000600147306 */ /* 0x0002e20000201400 */
[----:B--2---:R-:W-:-:S03]  /*5f10*/  F2FP.BF16.PACK_AB R11, R196, R197 ;  /* 0x000000c5c40b723e */ /* 0x004fc600000010ff */
[----:B------:R-:W-:Y:S02]  /*5f20*/  IMAD.MOV.U32 R7, RZ, RZ, R10 ;  /* 0x000000ffff077224 */ /* 0x000fe400078e000a */
[----:B------:R-:W-:Y:S01]  /*5f30*/  FMUL.FTZ R10, R2, R133 ;  /* 0x00000085020a7220 */ /* 0x000fe20000410000 */
[C---:B------:R-:W-:Y:S01]  /*5f40*/  PRMT R51, R11.reuse, 0x7610, R51 ;  /* 0x000076100b337816 */ /* 0x040fe20000000033 */
[----:B------:R-:W2:Y:S01]  /*5f50*/  I2F R16, R7 ;  /* 0x0000000700107306 */ /* 0x000ea20000201400 */
[----:B------:R-:W-:Y:S01]  /*5f60*/  PRMT R50, R11, 0x7632, R50 ;  /* 0x000076320b327816 */ /* 0x000fe20000000032 */
[----:B------:R-:W-:Y:S01]  /*5f70*/  IMAD.SHL.U32 R12, R250, 0x20, RZ ;  /* 0x00000020fa0c7824 */ /* 0x000fe200078e00ff */
[----:B------:R-:W-:Y:S01]  /*5f80*/  FSEL R10, R10, RZ, P2 ;  /* 0x000000ff0a0a7208 */ /* 0x000fe20001000000 */
[----:B------:R-:W-:Y:S01]  /*5f90*/  @!P1 HFMA2.BF16_V2 R40, -RZ.H0_H0, RZ.H0_H0, -R51.H0_H0 ;  /* 0x200000ffff289231 */ /* 0x000fe20000340933 */
[----:B------:R-:W-:Y:S01]  /*5fa0*/  PRMT R146, R51, 0x5410, R50 ;  /* 0x0000541033927816 */ /* 0x000fe20000000032 */
[----:B------:R-:W-:Y:S01]  /*5fb0*/  IMAD R34, R147, R17, R12 ;  /* 0x0000001193227224 */ /* 0x000fe200078e020c */
[----:B------:R-:W-:Y:S01]  /*5fc0*/  ISETP.GE.AND P2, PT, R19, R227, PT ;  /* 0x000000e31300720c */ /* 0x000fe20003f46270 */
[----:B-1----:R-:W-:Y:S01]  /*5fd0*/  IMAD.IADD R6, R230, 0x1, -R19 ;  /* 0x00000001e6067824 */ /* 0x002fe200078e0a13 */
[----:B------:R-:W-:Y:S01]  /*5fe0*/  @!P1 PRMT R51, R40, 0x5410, RZ ;  /* 0x0000541028339816 */ /* 0x000fe200000000ff */
[----:B---3--:R-:W-:Y:S01]  /*5ff0*/  FFMA.FTZ R18, R20, -R216, R58 ;  /* 0x800000d814127223 */ /* 0x008fe2000001003a */
[----:B------:R-:W-:-:S02]  /*6000*/  ISETP.GE.AND P1, PT, R21, R228, PT ;  /* 0x000000e41500720c */ /* 0x000fc40003f26270 */
[----:B------:R-:W-:Y:S02]  /*6010*/  IABS R6, R6 ;  /* 0x0000000600067213 */ /* 0x000fe40000000000 */
[----:B------:R-:W-:Y:S01]  /*6020*/  ISETP.GE.OR P1, PT, R21, R234, !P1 ;  /* 0x000000ea1500720c */ /* 0x000fe20004f26670 */
[----:B--2---:R-:W-:Y:S01]  /*6030*/  FFMA.FTZ R16, R16, -R216, R57 ;  /* 0x800000d810107223 */ /* 0x004fe20000010039 */
[----:B------:R-:W-:Y:S01]  /*6040*/  LOP3.LUT R7, R32, 0xffff, RZ, 0xc0, !PT ;  /* 0x0000ffff20077812 */ /* 0x000fe200078ec0ff */
[----:B------:R-:W-:Y:S01]  /*6050*/  IMAD.MOV.U32 R11, RZ, RZ, R6 ;  /* 0x000000ffff0b7224 */ /* 0x000fe200078e0006 */
[----:B------:R-:W-:Y:S02]  /*6060*/  ISETP.GE.OR P2, PT, R19, R233, !P2 ;  /* 0x000000e91300720c */ /* 0x000fe40005746670 */
[----:B------:R-:W-:Y:S01]  /*6070*/  SHF.R.U32.HI R6, RZ, 0x8, R7 ;  /* 0x00000008ff067819 */ /* 0x000fe20000011607 */
[----:B------:R-:W-:Y:S01]  /*6080*/  FFMA.FTZ R7, R24, R2, -R10 ;  /* 0x0000000218077223 */ /* 0x000fe2000001080a */
[----:B------:R1:W-:Y:S01]  /*6090*/  I2F R31, R11 ;  /* 0x0000000b001f7306 */ /* 0x0003e20000201400 */
[----:B------:R-:W-:-:S02]  /*60a0*/  FSEL R52, R16, -INF , !P0 ;  /* 0xff80000010347808 */ /* 0x000fc40004000000 */
[----:B------:R-:W-:Y:S02]  /*60b0*/  LOP3.LUT R6, R6, 0xffff, RZ, 0xc0, !PT ;  /* 0x0000ffff06067812 */ /* 0x000fe400078ec0ff */
[----:B------:R-:W-:Y:S02]  /*60c0*/  FSEL R57, R18, -INF , !P6 ;  /* 0xff80000012397808 */ /* 0x000fe40007000000 */
[----:B------:R-:W-:Y:S01]  /*60d0*/  ISETP.GE.U32.AND P4, PT, R217, R6, PT ;  /* 0x00000006d900720c */ /* 0x000fe20003f86070 */
[----:B------:R2:W-:Y:S01]  /*60e0*/  MUFU.EX2 R121, R7 ;  /* 0x0000000700797308 */ /* 0x0005e20000000800 */
[----:B------:R-:W-:Y:S01]  /*60f0*/  IMAD.IADD R6, R223, 0x1, -R21 ;  /* 0x00000001df067824 */ /* 0x000fe200078e0a15 */
[C---:B------:R-:W-:Y:S02]  /*6100*/  ISETP.GE.AND P6, PT, R27.reuse, R228, PT ;  /* 0x000000e41b00720c */ /* 0x040fe40003fc6270 */
[----:B------:R-:W-:Y:S02]  /*6110*/  ISETP.GE.AND P0, PT, R27, R227, PT ;  /* 0x000000e31b00720c */ /* 0x000fe40003f06270 */
[----:B------:R-:W-:Y:S01]  /*6120*/  IABS R6, R6 ;  /* 0x0000000600067213 */ /* 0x000fe20000000000 */
[----:B-1----:R-:W-:Y:S01]  /*6130*/  FFMA.FTZ R11, R13, -R216, R56 ;  /* 0x800000d80d0b7223 */ /* 0x002fe20000010038 */
[----:B------:R-:W-:-:S02]  /*6140*/  ISETP.GE.OR P6, PT, R27, R234, !P6 ;  /* 0x000000ea1b00720c */ /* 0x000fc400077c6670 */
[----:B------:R1:W3:Y:S01]  /*6150*/  I2F R17, R6 ;  /* 0x0000000600117306 */ /* 0x0002e20000201400 */
[----:B------:R-:W-:Y:S01]  /*6160*/  ISETP.GE.OR P0, PT, R27, R233, !P0 ;  /* 0x000000e91b00720c */ /* 0x000fe20004706670 */
[----:B------:R-:W-:Y:S01]  /*6170*/  @!P4 HFMA2.BF16_V2 R41, -RZ.H0_H0, RZ.H0_H0, -R50.H0_H0 ;  /* 0x200000ffff29c231 */ /* 0x000fe20000340932 */
[----:B------:R-:W-:Y:S01]  /*6180*/  FSEL R63, R11, -INF , !P5 ;  /* 0xff8000000b3f7808 */ /* 0x000fe20006800000 */
[----:B------:R-:W-:Y:S01]  /*6190*/  IMAD.SHL.U32 R11, R33, 0x2, RZ ;  /* 0x00000002210b7824 */ /* 0x000fe200078e00ff */
[----:B------:R-:W-:Y:S01]  /*61a0*/  ISETP.GE.AND P5, PT, R21, R227, PT ;  /* 0x000000e31500720c */ /* 0x000fe20003fa6270 */
[----:B--2---:R-:W-:Y:S01]  /*61b0*/  FFMA.FTZ R7, R26, R2, -R10 ;  /* 0x000000021a077223 */ /* 0x004fe2000001080a */
[----:B------:R-:W-:Y:S02]  /*61c0*/  @!P4 PRMT R50, R41, 0x5410, RZ ;  /* 0x000054102932c816 */ /* 0x000fe400000000ff */
[----:B------:R-:W-:Y:S01]  /*61d0*/  ISETP.GE.OR P5, PT, R21, R233, !P5 ;  /* 0x000000e91500720c */ /* 0x000fe20006fa6670 */
[----:B------:R-:W2:Y:S01]  /*61e0*/  MUFU.EX2 R120, R7 ;  /* 0x0000000700787308 */ /* 0x000ea20000000800 */
[----:B-1----:R-:W-:Y:S01]  /*61f0*/  SHF.R.U32.HI R6, RZ, 0x10, R32 ;  /* 0x00000010ff067819 */ /* 0x002fe20000011620 */
[----:B---3--:R-:W-:-:S03]  /*6200*/  FFMA.FTZ R17, R17, -R216, R92 ;  /* 0x800000d811117223 */ /* 0x008fc6000001005c */
[----:B------:R-:W-:-:S04]  /*6210*/  LOP3.LUT R6, R6, 0xff, RZ, 0xc0, !PT ;  /* 0x000000ff06067812 */ /* 0x000fc800078ec0ff */
[----:B------:R-:W-:Y:S01]  /*6220*/  ISETP.GE.U32.AND P4, PT, R217, R6, PT ;  /* 0x00000006d900720c */ /* 0x000fe20003f86070 */
[----:B------:R-:W-:Y:S01]  /*6230*/  IMAD R6, R147, R109, R11 ;  /* 0x0000006d93067224 */ /* 0x000fe200078e020b */
[----:B--2---:R-:W-:Y:S01]  /*6240*/  F2FP.BF16.PACK_AB R13, R120, R121 ;  /* 0x00000079780d723e */ /* 0x004fe200000010ff */
[----:B------:R-:W-:-:S03]  /*6250*/  IMAD.IADD R7, R230, 0x1, -R21 ;  /* 0x00000001e6077824 */ /* 0x000fc600078e0a15 */
[----:B------:R-:W-:Y:S02]  /*6260*/  PRMT R49, R13, 0x7610, R49 ;  /* 0x000076100d317816 */ /* 0x000fe40000000031 */
[----:B------:R-:W-:Y:S01]  /*6270*/  IABS R12, R7 ;  /* 0x00000007000c7213 */ /* 0x000fe20000000000 */
[----:B------:R-:W-:Y:S01]  /*6280*/  IMAD.IADD R7, R223, 0x1, -R27 ;  /* 0x00000001df077824 */ /* 0x000fe200078e0a1b */
[----:B------:R-:W-:Y:S01]  /*6290*/  PRMT R48, R13, 0x7632, R48 ;  /* 0x000076320d307816 */ /* 0x000fe20000000030 */
[----:B------:R-:W-:Y:S01]  /*62a0*/  FFMA.FTZ R13, R31, -R216, R59 ;  /* 0x800000d81f0d7223 */ /* 0x000fe2000001003b */
[----:B------:R1:W-:Y:S01]  /*62b0*/  I2F R26, R12 ;  /* 0x0000000c001a7306 */ /* 0x0003e20000201400 */
[----:B------:R-:W-:Y:S01]  /*62c0*/  FSEL R59, R17, -INF , !P1 ;  /* 0xff800000113b7808 */ /* 0x000fe20004800000 */
[----:B------:R-:W-:Y:S01]  /*62d0*/  @!P4 HFMA2.BF16_V2 R42, -RZ.H0_H0, RZ.H0_H0, -R49.H0_H0 ;  /* 0x200000ffff2ac231 */ /* 0x000fe20000340931 */
[----:B------:R-:W-:Y:S02]  /*62e0*/  IABS R7, R7 ;  /* 0x0000000700077213 */ /* 0x000fe40000000000 */
[----:B------:R-:W-:-:S02]  /*62f0*/  FSEL R56, R13, -INF , !P2 ;  /* 0xff8000000d387808 */ /* 0x000fc40005000000 */
[----:B------:R-:W-:Y:S01]  /*6300*/  PRMT R145, R49, 0x5410, R48 ;  /* 0x0000541031917816 */ /* 0x000fe20000000030 */
[----:B------:R-:W-:Y:S01]  /*6310*/  IMAD.MOV.U32 R11, RZ, RZ, R7 ;  /* 0x000000ffff0b7224 */ /* 0x000fe200078e0007 */
[----:B------:R-:W-:Y:S02]  /*6320*/  @!P4 PRMT R49, R42, 0x5410, RZ ;  /* 0x000054102a31c816 */ /* 0x000fe400000000ff */
[C---:B------:R-:W-:Y:S01]  /*6330*/  ISETP.GE.AND P1, PT, R25.reuse, R227, PT ;  /* 0x000000e31900720c */ /* 0x040fe20003f26270 */
[----:B------:R2:W-:Y:S01]  /*6340*/  I2F R21, R11 ;  /* 0x0000000b00157306 */ /* 0x0005e20000201400 */
[C---:B------:R-:W-:Y:S02]  /*6350*/  ISETP.GE.AND P4, PT, R25.reuse, R228, PT ;  /* 0x000000e41900720c */ /* 0x040fe40003f86270 */
[C---:B------:R-:W-:Y:S01]  /*6360*/  ISETP.GE.OR P1, PT, R25.reuse, R233, !P1 ;  /* 0x000000e91900720c */ /* 0x040fe20004f26670 */
[----:B-1----:R-:W-:Y:S01]  /*6370*/  IMAD.IADD R12, R230, 0x1, -R27 ;  /* 0x00000001e60c7824 */ /* 0x002fe200078e0a1b */
[----:B------:R-:W-:-:S04]  /*6380*/  ISETP.GE.OR P4, PT, R25, R234, !P4 ;  /* 0x000000ea1900720c */ /* 0x000fc80006786670 */
[----:B------:R-:W-:Y:S01]  /*6390*/  IABS R7, R12 ;  /* 0x0000000c00077213 */ /* 0x000fe20000000000 */
[----:B------:R-:W-:-:S04]  /*63a0*/  IMAD.IADD R12, R223, 0x1, -R25 ;  /* 0x00000001df0c7824 */ /* 0x000fc800078e0a19 */
[----:B--2---:R-:W-:Y:S01]  /*63b0*/  IMAD.MOV.U32 R11, RZ, RZ, R7 ;  /* 0x000000ffff0b7224 */ /* 0x004fe200078e0007 */
[----:B------:R-:W-:Y:S01]  /*63c0*/  IABS R7, R12 ;  /* 0x0000000c00077213 */ /* 0x000fe20000000000 */
[----:B------:R-:W-:Y:S02]  /*63d0*/  IMAD.IADD R12, R230, 0x1, -R25 ;  /* 0x00000001e60c7824 */ /* 0x000fe400078e0a19 */
[----:B------:R1:W-:Y:S02]  /*63e0*/  I2F R20, R11 ;  /* 0x0000000b00147306 */ /* 0x0003e40000201400 */
[----:B-1----:R-:W-:Y:S01]  /*63f0*/  IMAD.MOV.U32 R11, RZ, RZ, R7 ;  /* 0x000000ffff0b7224 */ /* 0x002fe200078e0007 */
[----:B------:R-:W-:Y:S01]  /*6400*/  IABS R7, R12 ;  /* 0x0000000c00077213 */ /* 0x000fe20000000000 */
[----:B------:R-:W-:-:S04]  /*6410*/  IMAD.IADD R12, R223, 0x1, -R29 ;  /* 0x00000001df0c7824 */ /* 0x000fc800078e0a1d */
[----:B------:R1:W2:Y:S02]  /*6420*/  I2F R19, R11 ;  /* 0x0000000b00137306 */ /* 0x0002a40000201400 */
[----:B-1----:R-:W-:Y:S01]  /*6430*/  IMAD.MOV.U32 R11, RZ, RZ, R7 ;  /* 0x000000ffff0b7224 */ /* 0x002fe200078e0007 */
[----:B------:R-:W-:Y:S01]  /*6440*/  IABS R7, R12 ;  /* 0x0000000c00077213 */ /* 0x000fe20000000000 */
[----:B--2---:R-:W-:-:S04]  /*6450*/  FFMA.FTZ R17, R19, -R216, R100 ;  /* 0x800000d813117223 */ /* 0x004fc80000010064 */
[----:B------:R1:W2:Y:S01]  /*6460*/  I2F R16, R11 ;  /* 0x0000000b00107306 */ /* 0x0002a20000201400 */
[----:B------:R-:W-:-:S07]  /*6470*/  FSEL R60, R17, -INF , !P4 ;  /* 0xff800000113c7808 */ /* 0x000fce0006000000 */
[----:B------:R3:W4:Y:S01]  /*6480*/  I2F R13, R7 ;  /* 0x00000007000d7306 */ /* 0x0007220000201400 */
[----:B-1----:R-:W-:Y:S01]  /*6490*/  IADD3 R11, R34, -0x20, RZ ;  /* 0xffffffe0220b7810 */ /* 0x002fe20007ffe0ff */
[----:B--2---:R-:W-:-:S03]  /*64a0*/  FFMA.FTZ R18, R16, -R216, R102 ;  /* 0x800000d810127223 */ /* 0x004fc60000010066 */
[----:B------:R-:W-:Y:S02]  /*64b0*/  SHF.R.S32.HI R12, RZ, 0x1f, R11 ;  /* 0x0000001fff0c7819 */ /* 0x000fe4000001140b */
[----:B------:R-:W-:Y:S02]  /*64c0*/  FSEL R62, R18, -INF , !P1 ;  /* 0xff800000123e7808 */ /* 0x000fe40004800000 */
[C---:B---3--:R-:W-:Y:S01]  /*64d0*/  IADD3 R7, P2, R6.reuse, R11, RZ ;  /* 0x0000000b06077210 */ /* 0x048fe20007f5e0ff */
[----:B------:R-:W-:Y:S01]  /*64e0*/  FFMA.FTZ R11, R21, -R216, R93 ;  /* 0x800000d8150b7223 */ /* 0x000fe2000001005d */
[----:B------:R-:W-:Y:S01]  /*64f0*/  LOP3.LUT R18, R9, R74, R72, 0x96, !PT ;  /* 0x0000004a09127212 */ /* 0x000fe200078e9648 */
[----:B----4-:R-:W-:Y:S01]  /*6500*/  FFMA.FTZ R16, R13, -R216, R101 ;  /* 0x800000d80d107223 */ /* 0x010fe20000010065 */
[----:B------:R-:W-:Y:S01]  /*6510*/  LEA.HI.X.SX32 R24, R6, R12, 0x1, P2 ;  /* 0x0000000c06187211 */ /* 0x000fe200010f0eff */
[-C--:B------:R-:W-:Y:S01]  /*6520*/  FFMA.FTZ R6, R26, -R216.reuse, R94 ;  /* 0x800000d81a067223 */ /* 0x080fe2000001005e */
[----:B------:R-:W-:Y:S01]  /*6530*/  FSEL R54, R11, -INF , !P6 ;  /* 0xff8000000b367808 */ /* 0x000fe20007000000 */
[----:B------:R-:W-:Y:S01]  /*6540*/  FFMA.FTZ R12, R20, -R216, R95 ;  /* 0x800000d8140c7223 */ /* 0x000fe2000001005f */
[----:B------:R-:W-:-:S02]  /*6550*/  LOP3.LUT R13, R61, R79, RZ, 0x3c, !PT ;  /* 0x0000004f3d0d7212 */ /* 0x000fc400078e3cff */
[----:B------:R-:W-:Y:S01]  /*6560*/  FSEL R65, R6, -INF , !P5 ;  /* 0xff80000006417808 */ /* 0x000fe20006800000 */
[----:B------:R-:W-:Y:S01]  /*6570*/  IMAD.IADD R6, R230, 0x1, -R29 ;  /* 0x00000001e6067824 */ /* 0x000fe200078e0a1d */
[----:B------:R-:W-:Y:S01]  /*6580*/  ISETP.GE.AND P2, PT, R29, R228, PT ;  /* 0x000000e41d00720c */ /* 0x000fe20003f46270 */
[----:B------:R-:W-:Y:S01]  /*6590*/  IMAD.WIDE.U32 R66, R13, -0x2daee0ad, RZ ;  /* 0xd2511f530d427825 */ /* 0x000fe200078e00ff */
[----:B------:R-:W-:Y:S02]  /*65a0*/  FSEL R58, R12, -INF , !P0 ;  /* 0xff8000000c3a7808 */ /* 0x000fe40004000000 */
[----:B------:R-:W-:Y:S01]  /*65b0*/  IABS R11, R6 ;  /* 0x00000006000b7213 */ /* 0x000fe20000000000 */
[----:B------:R-:W-:Y:S01]  /*65c0*/  IMAD.IADD R6, R223, 0x1, -R28 ;  /* 0x00000001df067824 */ /* 0x000fe200078e0a1c */
[----:B------:R-:W-:Y:S01]  /*65d0*/  ISETP.GE.OR P2, PT, R29, R234, !P2 ;  /* 0x000000ea1d00720c */ /* 0x000fe20005746670 */
[----:B------:R-:W-:Y:S01]  /*65e0*/  IMAD.IADD R12, R223, 0x1, -R30 ;  /* 0x00000001df0c7824 */ /* 0x000fe200078e0a1e */
[----:B------:R1:W2:Y:S01]  /*65f0*/  I2F R19, R11 ;  /* 0x0000000b00137306 */ /* 0x0002a20000201400 */
[----:B------:R3:W-:Y:S01]  /*6600*/  STL.64 [R1+0x48], R66 ;  /* 0x0000484201007387 */ /* 0x0007e20000100a00 */
[----:B------:R-:W-:-:S02]  /*6610*/  IABS R6, R6 ;  /* 0x0000000600067213 */ /* 0x000fc40000000000 */
[----:B------:R-:W-:Y:S02]  /*6620*/  FSEL R55, R16, -INF , !P2 ;  /* 0xff80000010377808 */ /* 0x000fe40005000000 */
[CC--:B------:R-:W-:Y:S02]  /*6630*/  ISETP.GE.AND P5, PT, R29.reuse, R227.reuse, PT ;  /* 0x000000e31d00720c */ /* 0x0c0fe40003fa6270 */
[----:B------:R-:W4:Y:S01]  /*6640*/  I2F R20, R6 ;  /* 0x0000000600147306 */ /* 0x000f220000201400 */
[CC--:B------:R-:W-:Y:S02]  /*6650*/  ISETP.GE.AND P6, PT, R28.reuse, R228.reuse, PT ;  /* 0x000000e41c00720c */ /* 0x0c0fe40003fc6270 */
[----:B------:R-:W-:Y:S02]  /*6660*/  ISETP.GE.AND P0, PT, R28, R227, PT ;  /* 0x000000e31c00720c */ /* 0x000fe40003f06270 */
[----:B------:R-:W-:Y:S02]  /*6670*/  ISETP.GE.OR P5, PT, R29, R233, !P5 ;  /* 0x000000e91d00720c */ /* 0x000fe40006fa6670 */
[----:B------:R-:W-:Y:S01]  /*6680*/  ISETP.GE.AND P1, PT, R30, R228, PT ;  /* 0x000000e41e00720c */ /* 0x000fe20003f26270 */
[----:B-1----:R-:W-:Y:S01]  /*6690*/  IMAD.IADD R11, R230, 0x1, -R28 ;  /* 0x00000001e60b7824 */ /* 0x002fe200078e0a1c */
[----:B------:R-:W-:Y:S01]  /*66a0*/  ISETP.GE.AND P2, PT, R30, R227, PT ;  /* 0x000000e31e00720c */ /* 0x000fe20003f46270 */
[----:B--2---:R-:W-:Y:S01]  /*66b0*/  FFMA.FTZ R31, R19, -R216, R103 ;  /* 0x800000d8131f7223 */ /* 0x004fe20000010067 */
[----:B------:R-:W-:Y:S01]  /*66c0*/  ISETP.GE.OR P6, PT, R28, R234, !P6 ;  /* 0x000000ea1c00720c */ /* 0x000fe200077c6670 */
[----:B------:R-:W-:Y:S01]  /*66d0*/  IMAD.WIDE.U32 R18, R18, -0x2daee0ad, RZ ;  /* 0xd2511f5312127825 */ /* 0x000fe200078e00ff */
[----:B------:R-:W-:-:S02]  /*66e0*/  IABS R13, R11 ;  /* 0x0000000b000d7213 */ /* 0x000fc40000000000 */
[----:B------:R-:W-:Y:S01]  /*66f0*/  LOP3.LUT R11, R67, R53, R70, 0x96, !PT ;  /* 0x00000035430b7212 */ /* 0x000fe200078e9646 */
[----:B----4-:R-:W-:Y:S01]  /*6700*/  FFMA.FTZ R29, R20, -R216, R104 ;  /* 0x800000d8141d7223 */ /* 0x010fe20000010068 */
[----:B------:R1:W2:Y:S01]  /*6710*/  I2F R26, R13 ;  /* 0x0000000d001a7306 */ /* 0x0002a20000201400 */
[----:B------:R-:W-:Y:S02]  /*6720*/  IABS R6, R12 ;  /* 0x0000000c00067213 */ /* 0x000fe40000000000 */
[----:B------:R-:W-:Y:S01]  /*6730*/  IMAD.WIDE.U32 R194, R11, -0x326172a9, RZ ;  /* 0xcd9e8d570bc27825 */ /* 0x000fe200078e00ff */
[----:B------:R-:W-:Y:S02]  /*6740*/  LEA R12, P4, R7, R110, 0x1 ;  /* 0x0000006e070c7211 */ /* 0x000fe400078808ff */
[----:B------:R-:W-:Y:S01]  /*6750*/  ISETP.GE.OR P0, PT, R28, R233, !P0 ;  /* 0x000000e91c00720c */ /* 0x000fe20004706670 */
[----:B------:R-:W-:Y:S01]  /*6760*/  IMAD.IADD R11, R230, 0x1, -R30 ;  /* 0x00000001e60b7824 */ /* 0x000fe200078e0a1e */
[----:B------:R-:W-:Y:S01]  /*6770*/  LOP3.LUT R16, R195, R64, R8, 0x96, !PT ;  /* 0x00000040c3107212 */ /* 0x000fe200078e9608 */
[----:B------:R4:W5:Y:S01]  /*6780*/  I2F R17, R6 ;  /* 0x0000000600117306 */ /* 0x0009620000201400 */
[----:B------:R-:W-:-:S02]  /*6790*/  LOP3.LUT R18, R23, R46, R18, 0x96, !PT ;  /* 0x0000002e17127212 */ /* 0x000fc400078e9612 */
[----:B------:R-:W-:Y:S02]  /*67a0*/  IABS R11, R11 ;  /* 0x0000000b000b7213 */ /* 0x000fe40000000000 */
[----:B------:R-:W-:Y:S02]  /*67b0*/  ISETP.GE.OR P1, PT, R30, R234, !P1 ;  /* 0x000000ea1e00720c */ /* 0x000fe40004f26670 */
[----:B-1----:R-:W-:Y:S01]  /*67c0*/  LOP3.LUT R13, R9, R74, R78, 0x96, !PT ;  /* 0x0000004a090d7212 */ /* 0x002fe200078e964e */
[----:B------:R1:W1:Y:S01]  /*67d0*/  I2F R21, R11 ;  /* 0x0000000b00157306 */ /* 0x0002620000201400 */
[----:B--2---:R-:W-:Y:S01]  /*67e0*/  FFMA.FTZ R33, R26, -R216, R106 ;  /* 0x800000d81a217223 */ /* 0x004fe2000001006a */
[----:B------:R-:W-:Y:S02]  /*67f0*/  ISETP.GE.OR P2, PT, R30, R233, !P2 ;  /* 0x000000e91e00720c */ /* 0x000fe40005746670 */
[----:B------:R-:W-:Y:S01]  /*6800*/  IMAD.WIDE.U32 R8, R13, -0x2daee0ad, RZ ;  /* 0xd2511f530d087825 */ /* 0x000fe200078e00ff */
[----:B------:R-:W-:-:S02]  /*6810*/  LEA.HI.X R13, R7, R111, R24, 0x1, P4 ;  /* 0x0000006f070d7211 */ /* 0x000fc400020f0c18 */
[----:B----4-:R-:W-:Y:S01]  /*6820*/  LOP3.LUT R6, R61, R73, RZ, 0x3c, !PT ;  /* 0x000000493d067212 */ /* 0x010fe200078e3cff */
[----:B------:R-:W-:Y:S01]  /*6830*/  IMAD.WIDE.U32 R24, R16, -0x2daee0ad, RZ ;  /* 0xd2511f5310187825 */ /* 0x000fe200078e00ff */
[----:B------:R-:W-:-:S03]  /*6840*/  LOP3.LUT R7, R9, R47, R66, 0x96, !PT ;  /* 0x0000002f09077212 */ /* 0x000fc600078e9642 */
[----:B---3--:R-:W-:Y:S01]  /*6850*/  IMAD.WIDE.U32 R66, R6, -0x2daee0ad, RZ ;  /* 0xd2511f5306427825 */ /* 0x008fe200078e00ff */
[----:B------:R-:W-:-:S03]  /*6860*/  LOP3.LUT R26, R25, R46, R8, 0x96, !PT ;  /* 0x0000002e191a7212 */ /* 0x000fc600078e9608 */
[----:B------:R-:W-:Y:S01]  /*6870*/  IMAD.WIDE.U32 R6, R7, -0x326172a9, RZ ;  /* 0xcd9e8d5707067825 */ /* 0x000fe200078e00ff */
[----:B-1----:R-:W-:Y:S01]  /*6880*/  LOP3.LUT R11, R67, R53, R70, 0x96, !PT ;  /* 0x00000035430b7212 */ /* 0x002fe200078e9646 */
[----:B------:R1:W-:Y:S01]  /*6890*/  STL.64 [R1+0x20], R66 ;  /* 0x0000204201007387 */ /* 0x0003e20000100a00 */
[----:B------:R-:W-:Y:S01]  /*68a0*/  LOP3.LUT R9, R19, R47, R66, 0x96, !PT ;  /* 0x0000002f13097212 */ /* 0x000fe200078e9642 */
[----:B-----5:R-:W-:Y:S01]  /*68b0*/  FFMA.FTZ R28, R17, -R216, R105 ;  /* 0x800000d8111c7223 */ /* 0x020fe20000010069 */
[-CC-:B------:R-:W-:Y:S01]  /*68c0*/  LOP3.LUT R16, R7, R44.reuse, R194.reuse, 0x96, !PT ;  /* 0x0000002c07107212 */ /* 0x180fe200078e96c2 */
[----:B------:R-:W-:Y:S01]  /*68d0*/  IMAD.WIDE.U32 R246, R11, -0x326172a9, RZ ;  /* 0xcd9e8d570bf67825 */ /* 0x000fe200078e00ff */
[----:B------:R-:W-:Y:S01]  /*68e0*/  LOP3.LUT R11, R7, R44, R194, 0x96, !PT ;  /* 0x0000002c070b7212 */ /* 0x000fe200078e96c2 */
[----:B------:R-:W-:Y:S01]  /*68f0*/  STL [R1+0xa4], R252 ;  /* 0x0000a4fc01007387 */ /* 0x000fe20000100800 */
[----:B------:R-:W-:Y:S01]  /*6900*/  LOP3.LUT R7, R35, R252, R36, 0x96, !PT ;  /* 0x000000fc23077212 */ /* 0x000fe200078e9624 */
[----:B------:R-:W-:-:S04]  /*6910*/  IMAD.WIDE.U32 R8, R9, -0x326172a9, RZ ;  /* 0xcd9e8d5709087825 */ /* 0x000fc800078e00ff */
[----:B------:R-:W-:Y:S01]  /*6920*/  IMAD.WIDE.U32 R16, R16, -0x2daee0ad, RZ ;  /* 0xd2511f5310107825 */ /* 0x000fe200078e00ff */
[----:B------:R-:W-:-:S03]  /*6930*/  LOP3.LUT R20, R9, R44, R246, 0x96, !PT ;  /* 0x0000002c09147212 */ /* 0x000fc600078e96f6 */
[----:B------:R-:W-:Y:S01]  /*6940*/  IMAD.WIDE.U32 R26, R26, -0x326172a9, RZ ;  /* 0xcd9e8d571a1a7825 */ /* 0x000fe200078e00ff */
[----:B------:R-:W-:-:S03]  /*6950*/  LOP3.LUT R17, R17, R235, R24, 0x96, !PT ;  /* 0x000000eb11117212 */ /* 0x000fc600078e9618 */
[----:B------:R-:W-:Y:S01]  /*6960*/  FFMA.FTZ R30, R21, -R216, R107 ;  /* 0x800000d8151e7223 */ /* 0x000fe2000001006b */
[CCC-:B------:R-:W-:Y:S01]  /*6970*/  LOP3.LUT R24, R27.reuse, R245.reuse, R6.reuse, 0x96, !PT ;  /* 0x000000f51b187212 */ /* 0x1c0fe200078e9606 */
[----:B------:R-:W-:Y:S01]  /*6980*/  IMAD.WIDE.U32 R20, R20, -0x2daee0ad, RZ ;  /* 0xd2511f5314147825 */ /* 0x000fe200078e00ff */
[----:B------:R-:W-:-:S03]  /*6990*/  LOP3.LUT R9, R27, R245, R6, 0x96, !PT ;  /* 0x000000f51b097212 */ /* 0x000fc600078e9606 */
[----:B------:R-:W-:Y:S01]  /*69a0*/  IMAD.WIDE.U32 R18, R18, -0x326172a9, RZ ;  /* 0xcd9e8d5712127825 */ /* 0x000fe200078e00ff */
[----:B------:R-:W-:-:S03]  /*69b0*/  LOP3.LUT R6, R21, R235, R22, 0x96, !PT ;  /* 0x000000eb15067212 */ /* 0x000fc600078e9616 */
[----:B------:R-:W-:Y:S01]  /*69c0*/  IMAD.WIDE.U32 R24, R24, -0x2daee0ad, RZ ;  /* 0xd2511f5318187825 */ /* 0x000fe200078e00ff */
[----:B------:R-:W-:-:S03]  /*69d0*/  LOP3.LUT R22, R19, R245, R8, 0x96, !PT ;  /* 0x000000f513167212 */ /* 0x000fc600078e9608 */
[----:B------:R-:W-:Y:S01]  /*69e0*/  IMAD.WIDE.U32 R46, R6, -0x326172a9, RZ ;  /* 0xcd9e8d57062e7825 */ /* 0x000fe200078e00ff */
[----:B------:R-:W-:-:S03]  /*69f0*/  LOP3.LUT R8, R25, R43, R16, 0x96, !PT ;  /* 0x0000002b19087212 */ /* 0x000fc600078e9610 */
[----:B------:R-:W-:-:S04]  /*6a00*/  IMAD.WIDE.U32 R22, R22, -0x2daee0ad, RZ ;  /* 0xd2511f5316167825 */ /* 0x000fc800078e00ff */
[----:B------:R-:W-:Y:S01]  /*6a10*/  IMAD.WIDE.U32 R16, R17, -0x326172a9, RZ ;  /* 0xcd9e8d5711107825 */ /* 0x000fe200078e00ff */
[----:B-1----:R-:W-:-:S03]  /*6a20*/  LOP3.LUT R66, R23, R43, R20, 0x96, !PT ;  /* 0x0000002b17427212 */ /* 0x002fc600078e9614 */
[----:B------:R-:W-:Y:S01]  /*6a30*/  IMAD R11, R11, -0x2daee0ad, RZ ;  /* 0xd2511f530b0b7824 */ /* 0x000fe200078e02ff */
[-CC-:B------:R-:W-:Y:S01]  /*6a40*/  LOP3.LUT R19, R17, R252.reuse, R26.reuse, 0x96, !PT ;  /* 0x000000fc11137212 */ /* 0x180fe200078e961a */
[----:B------:R-:W-:Y:S01]  /*6a50*/  IMAD.WIDE.U32 R20, R9, -0x2daee0ad, RZ ;  /* 0xd2511f5309147825 */ /* 0x000fe200078e00ff */
[-C--:B------:R-:W-:Y:S02]  /*6a60*/  LOP3.LUT R26, R17, R252.reuse, R26, 0x96, !PT ;  /* 0x000000fc111a7212 */ /* 0x080fe400078e961a */
[----:B------:R-:W-:Y:S01]  /*6a70*/  LOP3.LUT R17, R47, R252, R18, 0x96, !PT ;  /* 0x000000fc2f117212 */ /* 0x000fe200078e9612 */
[----:B------:R-:W-:Y:S01]  /*6a80*/  IMAD.WIDE.U32 R6, R7, -0x2daee0ad, RZ ;  /* 0xd2511f5307067825 */ /* 0x000fe200078e00ff */
[----:B------:R-:W-:-:S03]  /*6a90*/  LOP3.LUT R18, R21, R43, R11, 0x96, !PT ;  /* 0x0000002b15127212 */ /* 0x000fc600078e960b */
[----:B------:R-:W-:Y:S01]  /*6aa0*/  IMAD.WIDE.U32 R8, R8, -0x326172a9, RZ ;  /* 0xcd9e8d5708087825 */ /* 0x000fe200078e00ff */
[----:B------:R-:W-:Y:S02]  /*6ab0*/  LOP3.LUT R41, R7, R244, R38, 0x96, !PT ;  /* 0x000000f407297212 */ /* 0x000fe400078e9626 */
[C---:B------:R-:W-:Y:S02]  /*6ac0*/  LOP3.LUT R25, R6.reuse, 0xff, RZ, 0xc0, !PT ;  /* 0x000000ff06197812 */ /* 0x040fe400078ec0ff */
[----:B------:R-:W-:Y:S02]  /*6ad0*/  LOP3.LUT R27, R6, 0xffff, RZ, 0xc0, !PT ;  /* 0x0000ffff061b7812 */ /* 0x000fe400078ec0ff */
[--C-:B------:R-:W-:Y:S02]  /*6ae0*/  SHF.R.U32.HI R47, RZ, 0x10, R6.reuse ;  /* 0x00000010ff2f7819 */ /* 0x100fe40000011606 */
[----:B------:R-:W-:Y:S01]  /*6af0*/  SHF.R.U32.HI R23, RZ, 0x18, R6 ;  /* 0x00000018ff177819 */ /* 0x000fe20000011606 */
[----:B------:R-:W-:Y:S01]  /*6b00*/  IMAD.WIDE.U32 R6, R19, -0x2daee0ad, RZ ;  /* 0xd2511f5313067825 */ /* 0x000fe200078e00ff */
[----:B------:R-:W-:-:S02]  /*6b10*/  LOP3.LUT R11, R9, R128, R16, 0x96, !PT ;  /* 0x00000080090b7212 */ /* 0x000fc400078e9610 */
[----:B------:R-:W-:Y:S01]  /*6b20*/  LOP3.LUT R21, R8, 0xff, RZ, 0xc0, !PT ;  /* 0x000000ff08157812 */ /* 0x000fe200078ec0ff */
[----:B------:R-:W-:Y:S01]  /*6b30*/  IMAD.WIDE.U32 R18, R18, -0x326172a9, RZ ;  /* 0xcd9e8d5712127825 */ /* 0x000fe200078e00ff */
[----:B------:R-:W-:Y:S02]  /*6b40*/  LOP3.LUT R64, R8, 0xffff, RZ, 0xc0, !PT ;  /* 0x0000ffff08407812 */ /* 0x000fe400078ec0ff */
[--C-:B------:R-:W-:Y:S02]  /*6b50*/  SHF.R.U32.HI R67, RZ, 0x10, R8.reuse ;  /* 0x00000010ff437819 */ /* 0x100fe40000011608 */
[----:B------:R-:W-:Y:S01]  /*6b60*/  SHF.R.U32.HI R53, RZ, 0x18, R8 ;  /* 0x00000018ff357819 */ /* 0x000fe20000011608 */
[----:B------:R-:W-:Y:S01]  /*6b70*/  IMAD.WIDE.U32 R8, R26, -0x2daee0ad, RZ ;  /* 0xd2511f531a087825 */ /* 0x000fe200078e00ff */
[----:B------:R-:W-:Y:S02]  /*6b80*/  LOP3.LUT R43, R19, R128, R16, 0x96, !PT ;  /* 0x00000080132b7212 */ /* 0x000fe400078e9610 */
[----:B------:R-:W-:-:S02]  /*6b90*/  LOP3.LUT R39, R7, R244, R24, 0x96, !PT ;  /* 0x000000f407277212 */ /* 0x000fc400078e9618 */
[----:B------:R-:W-:Y:S02]  /*6ba0*/  FMNMX.FTZ R16, R63, R52, !PT ;  /* 0x000000343f107209 */ /* 0x000fe40007810000 */
[C---:B------:R-:W-:Y:S02]  /*6bb0*/  LOP3.LUT R24, R6.reuse, 0xff, RZ, 0xc0, !PT ;  /* 0x000000ff06187812 */ /* 0x040fe400078ec0ff */
[----:B------:R-:W-:Y:S02]  /*6bc0*/  LOP3.LUT R86, R6, 0xffff, RZ, 0xc0, !PT ;  /* 0x0000ffff06567812 */ /* 0x000fe400078ec0ff */
[--C-:B------:R-:W-:Y:S02]  /*6bd0*/  SHF.R.U32.HI R71, RZ, 0x10, R6.reuse ;  /* 0x00000010ff477819 */ /* 0x100fe40000011606 */
[----:B------:R-:W-:Y:S01]  /*6be0*/  SHF.R.U32.HI R61, RZ, 0x18, R6 ;  /* 0x00000018ff3d7819 */ /* 0x000fe20000011606 */
[----:B------:R-:W-:Y:S01]  /*6bf0*/  IMAD.WIDE.U32 R6, R17, -0x2daee0ad, RZ ;  /* 0xd2511f5311067825 */ /* 0x000fe200078e00ff */
[----:B------:R-:W-:-:S02]  /*6c00*/  LOP3.LUT R72, R8, 0xffff, RZ, 0xc0, !PT ;  /* 0x0000ffff08487812 */ /* 0x000fc400078ec0ff */
[----:B------:R-:W-:Y:S02]  /*6c10*/  LOP3.LUT R77, R8, 0xff, RZ, 0xc0, !PT ;  /* 0x000000ff084d7812 */ /* 0x000fe400078ec0ff */
[--C-:B------:R-:W-:Y:S02]  /*6c20*/  SHF.R.U32.HI R73, RZ, 0x10, R8.reuse ;  /* 0x00000010ff497819 */ /* 0x100fe40000011608 */
[----:B------:R-:W-:Y:S02]  /*6c30*/  SHF.R.U32.HI R79, RZ, 0x18, R8 ;  /* 0x00000018ff4f7819 */ /* 0x000fe40000011608 */
[----:B------:R-:W-:Y:S02]  /*6c40*/  FMNMX.FTZ R8, R59, R16, !PT ;  /* 0x000000103b087209 */ /* 0x000fe40007810000 */
[----:B------:R-:W-:Y:S02]  /*6c50*/  LOP3.LUT R44, R7, R244, R22, 0x96, !PT ;  /* 0x000000f4072c7212 */ /* 0x000fe400078e9616 */
[----:B------:R-:W-:-:S02]  /*6c60*/  LOP3.LUT R70, R6, 0xffff, RZ, 0xc0, !PT ;  /* 0x0000ffff06467812 */ /* 0x000fc400078ec0ff */
[----:B------:R-:W-:Y:S02]  /*6c70*/  FMNMX.FTZ R7, R54, R8, !PT ;  /* 0x0000000836077209 */ /* 0x000fe40007810000 */
[----:B------:R-:W-:Y:S02]  /*6c80*/  LOP3.LUT R74, R6, 0xff, RZ, 0xc0, !PT ;  /* 0x000000ff064a7812 */ /* 0x000fe400078ec0ff */
[--C-:B------:R-:W-:Y:S02]  /*6c90*/  SHF.R.U32.HI R78, RZ, 0x10, R6.reuse ;  /* 0x00000010ff4e7819 */ /* 0x100fe40000011606 */
[----:B------:R-:W-:Y:S01]  /*6ca0*/  SHF.R.U32.HI R81, RZ, 0x18, R6 ;  /* 0x00000018ff517819 */ /* 0x000fe20000011606 */
[----:B------:R-:W-:Y:S01]  /*6cb0*/  FFMA.FTZ R6, R45, R2, -R5 ;  /* 0x000000022d067223 */ /* 0x000fe20000010805 */
[----:B------:R-:W-:Y:S02]  /*6cc0*/  FMNMX.FTZ R7, R60, R7, !PT ;  /* 0x000000073c077209 */ /* 0x000fe40007810000 */
[----:B------:R-:W-:Y:S01]  /*6cd0*/  FSEL R17, R29, -INF , !P6 ;  /* 0xff8000001d117808 */ /* 0x000fe20007000000 */
[----:B------:R1:W-:Y:S01]  /*6ce0*/  MUFU.EX2 R193, R6 ;  /* 0x0000000600c17308 */ /* 0x0003e20000000800 */
[----:B------:R-:W-:-:S02]  /*6cf0*/  FMNMX.FTZ R7, R55, R7, !PT ;  /* 0x0000000737077209 */ /* 0x000fc40007810000 */
[C---:B------:R-:W-:Y:S02]  /*6d00*/  LOP3.LUT R89, R18.reuse, 0xffff, RZ, 0xc0, !PT ;  /* 0x0000ffff12597812 */ /* 0x040fe400078ec0ff */
[----:B------:R-:W-:Y:S02]  /*6d10*/  LOP3.LUT R92, R18, 0xff, RZ, 0xc0, !PT ;  /* 0x000000ff125c7812 */ /* 0x000fe400078ec0ff */
[--C-:B------:R-:W-:Y:S02]  /*6d20*/  SHF.R.U32.HI R90, RZ, 0x10, R18.reuse ;  /* 0x00000010ff5a7819 */ /* 0x100fe40000011612 */
[----:B------:R-:W-:Y:S02]  /*6d30*/  SHF.R.U32.HI R91, RZ, 0x18, R18 ;  /* 0x00000018ff5b7819 */ /* 0x000fe40000011612 */
[----:B------:R-:W-:Y:S02]  /*6d40*/  FSEL R18, R28, -INF , !P1 ;  /* 0xff8000001c127808 */ /* 0x000fe40004800000 */
[----:B------:R-:W-:Y:S01]  /*6d50*/  FMNMX.FTZ R132, R17, R7, !PT ;  /* 0x0000000711847209 */ /* 0x000fe20007810000 */
[----:B------:R-:W-:Y:S01]  /*6d60*/  FFMA.FTZ R7, R80, R2, -R5 ;  /* 0x0000000250077223 */ /* 0x000fe20000010805 */
[----:B------:R-:W-:-:S02]  /*6d70*/  LOP3.LUT R42, R9, R244, R20, 0x96, !PT ;  /* 0x000000f4092a7212 */ /* 0x000fc400078e9614 */
[----:B-1----:R-:W-:Y:S01]  /*6d80*/  FMNMX.FTZ R6, R57, R56, !PT ;  /* 0x0000003839067209 */ /* 0x002fe20007810000 */
[----:B------:R1:W2:Y:S01]  /*6d90*/  MUFU.EX2 R192, R7 ;  /* 0x0000000700c07308 */ /* 0x0002a20000000800 */
[----:B------:R-:W-:Y:S02]  /*6da0*/  FMNMX.FTZ R132, R18, R132, !PT ;  /* 0x0000008412847209 */ /* 0x000fe40007810000 */
[----:B------:R-:W-:Y:S02]  /*6db0*/  FMNMX.FTZ R6, R65, R6, !PT ;  /* 0x0000000641067209 */ /* 0x000fe40007810000 */
[----:B------:R-:W-:Y:S02]  /*6dc0*/  LOP3.LUT R9, R14, 0xffff, RZ, 0xc0, !PT ;  /* 0x0000ffff0e097812 */ /* 0x000fe400078ec0ff */
[----:B------:R-:W-:Y:S02]  /*6dd0*/  FMNMX.FTZ R6, R58, R6, !PT ;  /* 0x000000063a067209 */ /* 0x000fe40007810000 */
[----:B------:R-:W-:-:S02]  /*6de0*/  FSEL R45, R31, -INF , !P5 ;  /* 0xff8000001f2d7808 */ /* 0x000fc40006800000 */
[----:B------:R-:W-:Y:S02]  /*6df0*/  FMNMX.FTZ R6, R62, R6, !PT ;  /* 0x000000063e067209 */ /* 0x000fe40007810000 */
[----:B------:R-:W-:Y:S02]  /*6e00*/  LOP3.LUT R8, R14, 0xff, RZ, 0xc0, !PT ;  /* 0x000000ff0e087812 */ /* 0x000fe400078ec0ff */
[--C-:B------:R-:W-:Y:S02]  /*6e10*/  SHF.R.U32.HI R15, RZ, 0x10, R14.reuse ;  /* 0x00000010ff0f7819 */ /* 0x100fe4000001160e */
[----:B------:R-:W-:Y:S02]  /*6e20*/  SHF.R.U32.HI R16, RZ, 0x18, R14 ;  /* 0x00000018ff107819 */ /* 0x000fe4000001160e */
[----:B------:R-:W3:Y:S01]  /*6e30*/  SHFL.BFLY PT, R14, R132, 0x2, 0x1f ;  /* 0x0c401f00840e7f89 */ /* 0x000ee200000e0000 */
[----:B------:R-:W-:Y:S02]  /*6e40*/  FSEL R20, R33, -INF , !P0 ;  /* 0xff80000021147808 */ /* 0x000fe40004000000 */
[----:B------:R-:W-:-:S02]  /*6e50*/  FMNMX.FTZ R6, R45, R6, !PT ;  /* 0x000000062d067209 */ /* 0x000fc40007810000 */
[----:B-1----:R-:W-:Y:S02]  /*6e60*/  SHF.R.U32.HI R7, RZ, 0x18, R32 ;  /* 0x00000018ff077819 */ /* 0x002fe40000011620 */
[----:B------:R-:W-:Y:S02]  /*6e70*/  FSEL R19, R30, -INF , !P2 ;  /* 0xff8000001e137808 */ /* 0x000fe40005000000 */
[----:B------:R-:W-:Y:S02]  /*6e80*/  FMNMX.FTZ R6, R20, R6, !PT ;  /* 0x0000000614067209 */ /* 0x000fe40007810000 */
[C---:B------:R-:W-:Y:S01]  /*6e90*/  ISETP.GE.U32.AND P5, PT, R217.reuse, R8, PT ;  /* 0x00000008d900720c */ /* 0x040fe20003fa6070 */
[----:B------:R-:W-:Y:S01]  /*6ea0*/  FFMA.FTZ R8, R68, R2, -R10 ;  /* 0x0000000244087223 */ /* 0x000fe2000001080a */
[----:B------:R-:W-:Y:S02]  /*6eb0*/  ISETP.GE.U32.AND P0, PT, R217, R7, PT ;  /* 0x00000007d900720c */ /* 0x000fe40003f06070 */
[----:B------:R-:W-:Y:S01]  /*6ec0*/  FMNMX.FTZ R6, R19, R6, !PT ;  /* 0x0000000613067209 */ /* 0x000fe20007810000 */
[----:B------:R1:W-:Y:S01]  /*6ed0*/  MUFU.EX2 R183, R8 ;  /* 0x0000000800b77308 */ /* 0x0003e20000000800 */
[----:B------:R-:W-:-:S02]  /*6ee0*/  SHF.R.U32.HI R7, RZ, 0x8, R9 ;  /* 0x00000008ff077819 */ /* 0x000fc40000011609 */
[----:B------:R-:W-:Y:S01]  /*6ef0*/  ISETP.GE.U32.AND P4, PT, R217, R25, PT ;  /* 0x00000019d900720c */ /* 0x000fe20003f86070 */
[----:B------:R-:W4:Y:S01]  /*6f00*/  SHFL.BFLY PT, R135, R6, 0x2, 0x1f ;  /* 0x0c401f0006877f89 */ /* 0x000f2200000e0000 */
[----:B------:R-:W-:Y:S02]  /*6f10*/  LOP3.LUT R9, R7, 0xffff, RZ, 0xc0, !PT ;  /* 0x0000ffff07097812 */ /* 0x000fe400078ec0ff */
[----:B--2---:R-:W-:Y:S02]  /*6f20*/  F2FP.BF16.PACK_AB R7, R192, R193 ;  /* 0x000000c1c007723e */ /* 0x004fe400000010ff */
[----:B------:R-:W-:Y:S01]  /*6f30*/  ISETP.GE.U32.AND P2, PT, R217, R9, PT ;  /* 0x00000009d900720c */ /* 0x000fe20003f46070 */
[----:B------:R-:W-:Y:S01]  /*6f40*/  @!P0 HFMA2.BF16_V2 R93, -RZ.H0_H0, RZ.H0_H0, -R48.H0_H0 ;  /* 0x200000ffff5d8231 */ /* 0x000fe20000340930 */
[C---:B------:R-:W-:Y:S02]  /*6f50*/  PRMT R40, R7.reuse, 0x7610, R40 ;  /* 0x0000761007287816 */ /* 0x040fe40000000028 */
[----:B------:R-:W-:-:S02]  /*6f60*/  PRMT R38, R7, 0x7632, R38 ;  /* 0x0000763207267816 */ /* 0x000fc40000000026 */
[----:B---3--:R-:W-:Y:S01]  /*6f70*/  FMNMX.FTZ R132, R132, R14, !PT ;  /* 0x0000000e84847209 */ /* 0x008fe20007810000 */
[-C--:B-1----:R-:W-:Y:S01]  /*6f80*/  FFMA.FTZ R8, R69, R2.reuse, -R10 ;  /* 0x0000000245087223 */ /* 0x082fe2000001080a */
[----:B------:R-:W-:Y:S01]  /*6f90*/  LOP3.LUT R7, R15, 0xff, RZ, 0xc0, !PT ;  /* 0x000000ff0f077812 */ /* 0x000fe200078ec0ff */
[----:B------:R-:W-:Y:S01]  /*6fa0*/  @!P5 HFMA2.BF16_V2 R94, -RZ.H0_H0, RZ.H0_H0, -R40.H0_H0 ;  /* 0x200000ffff5ed231 */ /* 0x000fe20000340928 */
[----:B------:R-:W-:Y:S01]  /*6fb0*/  @!P0 PRMT R48, R93, 0x5410, RZ ;  /* 0x000054105d308816 */ /* 0x000fe200000000ff */
[----:B------:R1:W2:Y:S01]  /*6fc0*/  MUFU.EX2 R151, R8 ;  /* 0x0000000800977308 */ /* 0x0002a20000000800 */
[----:B------:R-:W-:Y:S01]  /*6fd0*/  ISETP.GE.U32.AND P0, PT, R217, R7, PT ;  /* 0x00000007d900720c */ /* 0x000fe20003f06070 */
[----:B------:R-:W-:Y:S01]  /*6fe0*/  FFMA.FTZ R7, R83, R2, -R5 ;  /* 0x0000000253077223 */ /* 0x000fe20000010805 */
[----:B------:R-:W-:Y:S01]  /*6ff0*/  PRMT R69, R40, 0x5410, R38 ;  /* 0x0000541028457816 */ /* 0x000fe20000000026 */
[----:B------:R-:W-:Y:S01]  /*7000*/  @!P2 HFMA2.BF16_V2 R95, -RZ.H0_H0, RZ.H0_H0, -R38.H0_H0 ;  /* 0x200000ffff5fa231 */ /* 0x000fe20000340926 */
[----:B------:R-:W-:-:S02]  /*7010*/  @!P5 PRMT R40, R94, 0x5410, RZ ;  /* 0x000054105e28d816 */ /* 0x000fc400000000ff */
[----:B------:R-:W-:Y:S01]  /*7020*/  ISETP.GE.U32.AND P5, PT, R217, R16, PT ;  /* 0x00000010d900720c */ /* 0x000fe20003fa6070 */
[----:B------:R3:W-:Y:S01]  /*7030*/  MUFU.EX2 R149, R7 ;  /* 0x0000000700957308 */ /* 0x0007e20000000800 */
[----:B------:R-:W-:Y:S01]  /*7040*/  @!P2 PRMT R38, R95, 0x5410, RZ ;  /* 0x000054105f26a816 */ /* 0x000fe200000000ff */
[----:B------:R-:W-:Y:S01]  /*7050*/  IMAD.SHL.U32 R16, R147, 0x40, RZ ;  /* 0x0000004093107824 */ /* 0x000fe200078e00ff */
[----:B----4-:R-:W-:Y:S02]  /*7060*/  FMNMX.FTZ R135, R135, R6, !PT ;  /* 0x0000000687877209 */ /* 0x010fe40007810000 */
[C---:B------:R-:W-:Y:S02]  /*7070*/  ISETP.GE.U32.AND P1, PT, R217.reuse, R23, PT ;  /* 0x00000017d900720c */ /* 0x040fe40003f26070 */
[----:B------:R-:W-:Y:S01]  /*7080*/  ISETP.GE.U32.AND P6, PT, R217, R24, PT ;  /* 0x00000018d900720c */ /* 0x000fe20003fc6070 */
[-CC-:B-1----:R-:W-:Y:S01]  /*7090*/  FFMA.FTZ R8, R82, R2.reuse, -R5.reuse ;  /* 0x0000000252087223 */ /* 0x182fe20000010805 */
[----:B--2---:R-:W-:Y:S01]  /*70a0*/  F2FP.BF16.PACK_AB R37, R151, R183 ;  /* 0x000000b79725723e */ /* 0x004fe200000010ff */
[----:B------:R-:W1:Y:S01]  /*70b0*/  SHFL.BFLY PT, R9, R135, 0x1, 0x1f ;  /* 0x0c201f0087097f89 */ /* 0x000e6200000e0000 */
[----:B------:R-:W-:Y:S01]  /*70c0*/  LOP3.LUT R0, R42, 0xffff, RZ, 0xc0, !PT ;  /* 0x0000ffff2a007812 */ /* 0x000fe200078ec0ff */
[----:B------:R2:W-:Y:S01]  /*70d0*/  MUFU.EX2 R150, R8 ;  /* 0x0000000800967308 */ /* 0x0005e20000000800 */
[----:B------:R-:W-:Y:S01]  /*70e0*/  PRMT R36, R37, 0x7632, R36 ;  /* 0x0000763225247816 */ /* 0x000fe20000000024 */
[----:B------:R-:W-:Y:S01]  /*70f0*/  @!P0 HFMA2.BF16_V2 R96, -RZ.H0_H0, RZ.H0_H0, -R37.H0_H0 ;  /* 0x200000ffff608231 */ /* 0x000fe20000340925 */
[----:B---3--:R-:W-:-:S02]  /*7100*/  FFMA.FTZ R7, R84, R2, -R5 ;  /* 0x0000000254077223 */ /* 0x008fc40000010805 */
[----:B------:R-:W-:Y:S01]  /*7110*/  PRMT R68, R37, 0x5410, R36 ;  /* 0x0000541025447816 */ /* 0x000fe20000000024 */
[----:B------:R-:W-:Y:S01]  /*7120*/  @!P5 HFMA2.BF16_V2 R97, -RZ.H0_H0, RZ.H0_H0, -R36.H0_H0 ;  /* 0x200000ffff61d231 */ /* 0x000fe20000340924 */
[----:B------:R-:W-:Y:S01]  /*7130*/  @!P0 PRMT R37, R96, 0x5410, RZ ;  /* 0x0000541060258816 */ /* 0x000fe200000000ff */
[----:B------:R3:W4:Y:S01]  /*7140*/  MUFU.EX2 R182, R7 ;  /* 0x0000000700b67308 */ /* 0x0007220000000800 */
[----:B------:R-:W-:Y:S02]  /*7150*/  ISETP.GE.U32.AND P0, PT, R217, R21, PT ;  /* 0x00000015d900720c */ /* 0x000fe40003f06070 */
[----:B------:R-:W-:Y:S01]  /*7160*/  @!P5 PRMT R36, R97, 0x5410, RZ ;  /* 0x000054106124d816 */ /* 0x000fe200000000ff */
[----:B--2---:R-:W-:Y:S01]  /*7170*/  FFMA.FTZ R8, R85, R2, -R5 ;  /* 0x0000000255087223 */ /* 0x004fe20000010805 */
[----:B------:R-:W-:-:S03]  /*7180*/  LOP3.LUT R5, R41, 0xff, RZ, 0xc0, !PT ;  /* 0x000000ff29057812 */ /* 0x000fc600078ec0ff */
[----:B------:R2:W5:Y:S01]  /*7190*/  MUFU.EX2 R148, R8 ;  /* 0x0000000800947308 */ /* 0x0005620000000800 */
[----:B------:R-:W-:Y:S02]  /*71a0*/  ISETP.GE.U32.AND P2, PT, R217, R5, PT ;  /* 0x00000005d900720c */ /* 0x000fe40003f46070 */
[----:B------:R-:W-:Y:S01]  /*71b0*/  LOP3.LUT R5, R41, 0xffff, RZ, 0xc0, !PT ;  /* 0x0000ffff29057812 */ /* 0x000fe200078ec0ff */
[----:B---3--:R-:W-:Y:S01]  /*71c0*/  FFMA.FTZ R7, R76, R2, -R10 ;  /* 0x000000024c077223 */ /* 0x008fe2000001080a */
[----:B----4-:R-:W-:Y:S02]  /*71d0*/  F2FP.BF16.PACK_AB R30, R182, R149 ;  /* 0x00000095b61e723e */ /* 0x010fe400000010ff */
[----:B------:R-:W-:Y:S01]  /*71e0*/  SHF.R.U32.HI R5, RZ, 0x8, R5 ;  /* 0x00000008ff057819 */ /* 0x000fe20000011605 */
[----:B------:R3:W-:Y:S01]  /*71f0*/  MUFU.EX2 R181, R7 ;  /* 0x0000000700b57308 */ /* 0x0007e20000000800 */
[----:B-1----:R-:W-:Y:S01]  /*7200*/  FMNMX.FTZ R135, R135, R9, !PT ;  /* 0x0000000987877209 */ /* 0x002fe20007810000 */
[----:B------:R-:W-:Y:S01]  /*7210*/  @!P4 HFMA2.BF16_V2 R100, -RZ.H0_H0, RZ.H0_H0, -R30.H0_H0 ;  /* 0x200000ffff64c231 */ /* 0x000fe2000034091e */
[----:B------:R-:W-:-:S02]  /*7220*/  LOP3.LUT R5, R5, 0xffff, RZ, 0xc0, !PT ;  /* 0x0000ffff05057812 */ /* 0x000fc400078ec0ff */
[----:B------:R-:W-:Y:S02]  /*7230*/  PRMT R29, R30, 0x7632, R29 ;  /* 0x000076321e1d7816 */ /* 0x000fe4000000001d */
[----:B------:R-:W-:Y:S01]  /*7240*/  ISETP.GE.U32.AND P5, PT, R217, R5, PT ;  /* 0x00000005d900720c */ /* 0x000fe20003fa6070 */
[----:B--2---:R-:W1:Y:S01]  /*7250*/  SHFL.BFLY PT, R8, R132, 0x1, 0x1f ;  /* 0x0c201f0084087f89 */ /* 0x004e6200000e0000 */
[----:B-----5:R-:W-:Y:S01]  /*7260*/  F2FP.BF16.PACK_AB R35, R148, R150 ;  /* 0x000000969423723e */ /* 0x020fe200000010ff */
[----:B------:R-:W-:Y:S01]  /*7270*/  FFMA.FTZ R5, R75, R2, -R10 ;  /* 0x000000024b057223 */ /* 0x000fe2000001080a */
[----:B------:R-:W-:Y:S02]  /*7280*/  PRMT R126, R30, 0x5410, R29 ;  /* 0x000054101e7e7816 */ /* 0x000fe4000000001d */
[C---:B------:R-:W-:Y:S01]  /*7290*/  PRMT R34, R35.reuse, 0x7632, R34 ;  /* 0x0000763223227816 */ /* 0x040fe20000000022 */
[----:B------:R-:W-:Y:S01]  /*72a0*/  @!P2 HFMA2.BF16_V2 R98, -RZ.H0_H0, RZ.H0_H0, -R35.H0_H0 ;  /* 0x200000ffff62a231 */ /* 0x000fe20000340923 */
[----:B------:R2:W4:Y:S01]  /*72b0*/  MUFU.EX2 R143, R5 ;  /* 0x00000005008f7308 */ /* 0x0005220000000800 */
[----:B---3--:R-:W-:Y:S01]  /*72c0*/  FMUL.FTZ R7, R2, R135 ;  /* 0x0000008702077220 */ /* 0x008fe20000410000 */
[----:B------:R-:W-:-:S02]  /*72d0*/  PRMT R124, R35, 0x5410, R34 ;  /* 0x00005410237c7816 */ /* 0x000fc40000000022 */
[----:B------:R-:W-:Y:S01]  /*72e0*/  @!P2 PRMT R35, R98, 0x5410, RZ ;  /* 0x000054106223a816 */ /* 0x000fe200000000ff */
[----:B------:R-:W-:Y:S01]  /*72f0*/  @!P5 HFMA2.BF16_V2 R99, -RZ.H0_H0, RZ.H0_H0, -R34.H0_H0 ;  /* 0x200000ffff63d231 */ /* 0x000fe20000340922 */
[----:B------:R-:W-:-:S04]  /*7300*/  @!P4 PRMT R30, R100, 0x5410, RZ ;  /* 0x00005410641ec816 */ /* 0x000fc800000000ff */
[----:B------:R-:W-:Y:S02]  /*7310*/  @!P5 PRMT R34, R99, 0x5410, RZ ;  /* 0x000054106322d816 */ /* 0x000fe400000000ff */
[----:B------:R-:W-:Y:S02]  /*7320*/  FSETP.NEU.FTZ.AND P5, PT, R135, -INF , PT ;  /* 0xff8000008700780b */ /* 0x000fe40003fbd000 */
[----:B--2---:R-:W-:Y:S02]  /*7330*/  SHF.R.U32.HI R5, RZ, 0x8, R27 ;  /* 0x00000008ff057819 */ /* 0x004fe4000001161b */
[----:B-1----:R-:W-:Y:S02]  /*7340*/  FMNMX.FTZ R132, R132, R8, !PT ;  /* 0x0000000884847209 */ /* 0x002fe40007810000 */
[----:B------:R-:W-:Y:S02]  /*7350*/  LOP3.LUT R5, R5, 0xffff, RZ, 0xc0, !PT ;  /* 0x0000ffff05057812 */ /* 0x000fe400078ec0ff */
[----:B------:R-:W-:Y:S01]  /*7360*/  FSETP.NEU.FTZ.AND P2, PT, R132, -INF , PT ;  /* 0xff8000008400780b */ /* 0x000fe20003f5d000 */
[----:B------:R-:W-:Y:S01]  /*7370*/  FMUL.FTZ R6, R2, R132 ;  /* 0x0000008402067220 */ /* 0x000fe20000410000 */
[----:B------:R-:W-:-:S02]  /*7380*/  LOP3.LUT R8, R11, 0xff, RZ, 0xc0, !PT ;  /* 0x000000ff0b087812 */ /* 0x000fc400078ec0ff */
[----:B----4-:R-:W-:Y:S02]  /*7390*/  F2FP.BF16.PACK_AB R32, R181, R143 ;  /* 0x0000008fb520723e */ /* 0x010fe400000010ff */
[----:B------:R-:W-:Y:S02]  /*73a0*/  FSEL R6, R6, RZ, P2 ;  /* 0x000000ff06067208 */ /* 0x000fe40001000000 */
[----:B------:R-:W-:Y:S02]  /*73b0*/  ISETP.GE.U32.AND P2, PT, R217, R5, PT ;  /* 0x00000005d900720c */ /* 0x000fe40003f46070 */
[----:B------:R-:W-:Y:S01]  /*73c0*/  PRMT R31, R32, 0x7632, R31 ;  /* 0x00007632201f7816 */ /* 0x000fe2000000001f */
[-CC-:B------:R-:W-:Y:S02]  /*73d0*/  FFMA.FTZ R5, R63, R2.reuse, -R6.reuse ;  /* 0x000000023f057223 */ /* 0x180fe40000010806 */
[----:B------:R-:W-:Y:S01]  /*73e0*/  FFMA.FTZ R9, R52, R2, -R6 ;  /* 0x0000000234097223 */ /* 0x000fe20000010806 */
[----:B------:R-:W-:Y:S01]  /*73f0*/  PRMT R127, R32, 0x5410, R31 ;  /* 0x00005410207f7816 */ /* 0x000fe2000000001f */
[----:B------:R1:W-:Y:S01]  /*7400*/  MUFU.EX2 R119, R5 ;  /* 0x0000000500777308 */ /* 0x0003e20000000800 */
[----:B------:R-:W-:-:S05]  /*7410*/  @!P1 HFMA2.BF16_V2 R103, -RZ.H0_H0, RZ.H0_H0, -R31.H0_H0 ;  /* 0x200000ffff679231 */ /* 0x000fca000034091f */
[----:B------:R-:W-:Y:S01]  /*7420*/  @!P2 HFMA2.BF16_V2 R101, -RZ.H0_H0, RZ.H0_H0, -R29.H0_H0 ;  /* 0x200000ffff65a231 */ /* 0x000fe2000034091d */
[----:B------:R-:W-:Y:S01]  /*7430*/  @!P1 PRMT R31, R103, 0x5410, RZ ;  /* 0x00005410671f9816 */ /* 0x000fe200000000ff */
[----:B------:R-:W2:Y:S03]  /*7440*/  MUFU.EX2 R118, R9 ;  /* 0x0000000900767308 */ /* 0x000ea60000000800 */
[----:B------:R-:W-:Y:S02]  /*7450*/  @!P2 PRMT R29, R101, 0x5410, RZ ;  /* 0x00005410651da816 */ /* 0x000fe400000000ff */
[----:B-1----:R-:W-:-:S04]  /*7460*/  LOP3.LUT R5, R47, 0xff, RZ, 0xc0, !PT ;  /* 0x000000ff2f057812 */ /* 0x002fc800078ec0ff */
[----:B------:R-:W-:Y:S02]  /*7470*/  ISETP.GE.U32.AND P4, PT, R217, R5, PT ;  /* 0x00000005d900720c */ /* 0x000fe40003f86070 */
[----:B------:R-:W-:Y:S02]  /*7480*/  FSEL R5, R7, RZ, P5 ;  /* 0x000000ff07057208 */ /* 0x000fe40002800000 */
[----:B------:R-:W-:Y:S02]  /*7490*/  LOP3.LUT R7, R11, 0xffff, RZ, 0xc0, !PT ;  /* 0x0000ffff0b077812 */ /* 0x000fe400078ec0ff */
[----:B------:R-:W-:Y:S01]  /*74a0*/  ISETP.GE.U32.AND P5, PT, R217, R8, PT ;  /* 0x00000008d900720c */ /* 0x000fe20003fa6070 */
[----:B------:R-:W-:Y:S01]  /*74b0*/  FFMA.FTZ R8, R57, R2, -R5 ;  /* 0x0000000239087223 */ /* 0x000fe20000010805 */
[----:B------:R-:W-:Y:S02]  /*74c0*/  SHF.R.U32.HI R7, RZ, 0x8, R7 ;  /* 0x00000008ff077819 */ /* 0x000fe40000011607 */
[----:B--2---:R-:W-:Y:S01]  /*74d0*/  F2FP.BF16.PACK_AB R14, R118, R119 ;  /* 0x00000077760e723e */ /* 0x004fe200000010ff */
[----:B------:R1:W-:Y:S01]  /*74e0*/  MUFU.EX2 R117, R8 ;  /* 0x0000000800757308 */ /* 0x0003e20000000800 */
[----:B------:R-:W-:Y:S01]  /*74f0*/  LOP3.LUT R7, R7, 0xffff, RZ, 0xc0, !PT ;  /* 0x0000ffff07077812 */ /* 0x000fe200078ec0ff */
[----:B------:R-:W-:Y:S01]  /*7500*/  @!P4 HFMA2.BF16_V2 R102, -RZ.H0_H0, RZ.H0_H0, -R32.H0_H0 ;  /* 0x200000ffff66c231 */ /* 0x000fe20000340920 */
[----:B------:R-:W-:-:S02]  /*7510*/  PRMT R15, R14, 0x7632, R15 ;  /* 0x000076320e0f7816 */ /* 0x000fc4000000000f */
[----:B------:R-:W-:Y:S02]  /*7520*/  ISETP.GE.U32.AND P2, PT, R217, R7, PT ;  /* 0x00000007d900720c */ /* 0x000fe40003f46070 */
[--C-:B------:R-:W-:Y:S01]  /*7530*/  SHF.R.U32.HI R7, RZ, 0x10, R11.reuse ;  /* 0x00000010ff077819 */ /* 0x100fe2000001160b */
[----:B------:R-:W-:Y:S01]  /*7540*/  @!P5 HFMA2.BF16_V2 R104, -RZ.H0_H0, RZ.H0_H0, -R14.H0_H0 ;  /* 0x200000ffff68d231 */ /* 0x000fe2000034090e */
[----:B------:R-:W-:Y:S02]  /*7550*/  SHF.R.U32.HI R11, RZ, 0x18, R11 ;  /* 0x00000018ff0b7819 */ /* 0x000fe4000001160b */
[----:B------:R-:W-:Y:S02]  /*7560*/  LOP3.LUT R7, R7, 0xff, RZ, 0xc0, !PT ;  /* 0x000000ff07077812 */ /* 0x000fe400078ec0ff */
[----:B------:R-:W-:Y:S02]  /*7570*/  PRMT R63, R14, 0x5410, R15 ;  /* 0x000054100e3f7816 */ /* 0x000fe4000000000f */
[----:B------:R-:W-:Y:S01]  /*7580*/  ISETP.GE.U32.AND P1, PT, R217, R7, PT ;  /* 0x00000007d900720c */ /* 0x000fe20003f26070 */
[-CC-:B-1----:R-:W-:Y:S01]  /*7590*/  FFMA.FTZ R8, R56, R2.reuse, -R5.reuse ;  /* 0x0000000238087223 */ /* 0x182fe20000010805 */
[----:B------:R-:W-:Y:S01]  /*75a0*/  @!P5 PRMT R14, R104, 0x5410, RZ ;  /* 0x00005410680ed816 */ /* 0x000fe200000000ff */
[-C--:B------:R-:W-:Y:S01]  /*75b0*/  FFMA.FTZ R7, R59, R2.reuse, -R6 ;  /* 0x000000023b077223 */ /* 0x080fe20000010806 */
[----:B------:R-:W-:Y:S01]  /*75c0*/  @!P2 HFMA2.BF16_V2 R105, -RZ.H0_H0, RZ.H0_H0, -R15.H0_H0 ;  /* 0x200000ffff69a231 */ /* 0x000fe2000034090f */
[----:B------:R-:W1:Y:S01]  /*75d0*/  MUFU.EX2 R116, R8 ;  /* 0x0000000800747308 */ /* 0x000e620000000800 */
[----:B------:R-:W-:Y:S01]  /*75e0*/  ISETP.GE.U32.AND P5, PT, R217, R11, PT ;  /* 0x0000000bd900720c */ /* 0x000fe20003fa6070 */
[----:B------:R-:W-:Y:S01]  /*75f0*/  FFMA.FTZ R11, R65, R2, -R5 ;  /* 0x00000002410b7223 */ /* 0x000fe20000010805 */
[----:B------:R-:W-:Y:S01]  /*7600*/  @!P4 PRMT R32, R102, 0x5410, RZ ;  /* 0x000054106620c816 */ /* 0x000fe200000000ff */
[----:B------:R-:W-:Y:S01]  /*7610*/  ST.E.U16 [R12.64], R14 ;  /* 0x0000000e0c007985 */ /* 0x000fe2000c101504 */
[----:B------:R-:W-:-:S02]  /*7620*/  @!P2 PRMT R15, R105, 0x5410, RZ ;  /* 0x00005410690fa816 */ /* 0x000fc400000000ff */
[C---:B------:R-:W-:Y:S01]  /*7630*/  ISETP.GE.U32.AND P2, PT, R217.reuse, R61, PT ;  /* 0x0000003dd900720c */ /* 0x040fe20003f46070 */
[----:B------:R2:W-:Y:S01]  /*7640*/  MUFU.EX2 R109, R7 ;  /* 0x00000007006d7308 */ /* 0x0005e20000000800 */
[----:B------:R-:W-:Y:S01]  /*7650*/  ISETP.GE.U32.AND P4, PT, R217, R53, PT ;  /* 0x00000035d900720c */ /* 0x000fe20003f86070 */
[----:B------:R3:W-:Y:S01]  /*7660*/  ST.E.U16 [R12.64+0x2], R15 ;  /* 0x0000020f0c007985 */ /* 0x0007e2000c101504 */
[----:B-1----:R-:W-:-:S05]  /*7670*/  F2FP.BF16.PACK_AB R28, R116, R117 ;  /* 0x00000075741c723e */ /* 0x002fca00000010ff */
[----:B------:R1:W-:Y:S01]  /*7680*/  MUFU.EX2 R141, R11 ;  /* 0x0000000b008d7308 */ /* 0x0003e20000000800 */
[----:B------:R-:W-:Y:S01]  /*7690*/  IMAD.WIDE.U32 R8, R66, -0x326172a9, RZ ;  /* 0xcd9e8d5742087825 */ /* 0x000fe200078e00ff */
[----:B------:R-:W-:Y:S01]  /*76a0*/  PRMT R27, R28, 0x7632, R27 ;  /* 0x000076321c1b7816 */ /* 0x000fe2000000001b */
[----:B------:R-:W-:-:S03]  /*76b0*/  @!P1 HFMA2.BF16_V2 R106, -RZ.H0_H0, RZ.H0_H0, -R28.H0_H0 ;  /* 0x200000ffff6a9231 */ /* 0x000fc6000034091c */
[----:B------:R-:W-:Y:S01]  /*76c0*/  LOP3.LUT R33, R9, R128, R46, 0x96, !PT ;  /* 0x0000008009217212 */ /* 0x000fe200078e962e */
[-CC-:B--2---:R-:W-:Y:S01]  /*76d0*/  FFMA.FTZ R7, R54, R2.reuse, -R6.reuse ;  /* 0x0000000236077223 */ /* 0x184fe20000010806 */
[----:B------:R-:W-:Y:S01]  /*76e0*/  PRMT R61, R28, 0x5410, R27 ;  /* 0x000054101c3d7816 */ /* 0x000fe2000000001b */
[----:B------:R-:W-:Y:S01]  /*76f0*/  @!P5 HFMA2.BF16_V2 R107, -RZ.H0_H0, RZ.H0_H0, -R27.H0_H0 ;  /* 0x200000ffff6bd231 */ /* 0x000fe2000034091b */
[----:B------:R-:W-:Y:S01]  /*7700*/  @!P1 PRMT R28, R106, 0x5410, RZ ;  /* 0x000054106a1c9816 */ /* 0x000fe200000000ff */
[----:B------:R2:W4:Y:S01]  /*7710*/  MUFU.EX2 R142, R7 ;  /* 0x00000007008e7308 */ /* 0x0005220000000800 */
[C---:B------:R-:W-:Y:S01]  /*7720*/  LOP3.LUT R46, R8.reuse, 0xffff, RZ, 0xc0, !PT ;  /* 0x0000ffff082e7812 */ /* 0x040fe200078ec0ff */
[----:B------:R-:W-:Y:S01]  /*7730*/  FFMA.FTZ R9, R17, R2, -R6 ;  /* 0x0000000211097223 */ /* 0x000fe20000010806 */
[----:B------:R-:W-:Y:S01]  /*7740*/  LOP3.LUT R52, R8, 0xff, RZ, 0xc0, !PT ;  /* 0x000000ff08347812 */ /* 0x000fe200078ec0ff */
[----:B------:R-:W-:Y:S01]  /*7750*/  IMAD.WIDE R16, R16, 0x2, R12 ;  /* 0x0000000210107825 */ /* 0x000fe200078e020c */
[----:B------:R-:W-:-:S02]  /*7760*/  SHF.R.U32.HI R53, RZ, 0x10, R8 ;  /* 0x00000010ff357819 */ /* 0x000fc40000011608 */
[----:B------:R-:W-:Y:S01]  /*7770*/  SHF.R.U32.HI R54, RZ, 0x18, R8 ;  /* 0x00000018ff367819 */ /* 0x000fe20000011608 */
[-C--:B-1----:R-:W-:Y:S01]  /*7780*/  FFMA.FTZ R11, R58, R2.reuse, -R5 ;  /* 0x000000023a0b7223 */ /* 0x082fe20000010805 */
[----:B------:R-:W-:Y:S01]  /*7790*/  @!P5 PRMT R27, R107, 0x5410, RZ ;  /* 0x000054106b1bd816 */ /* 0x000fe200000000ff */
[----:B------:R-:W-:Y:S02]  /*77a0*/  FFMA.FTZ R8, R55, R2, -R6 ;  /* 0x0000000237087223 */ /* 0x000fe40000010806 */
[----:B------:R-:W1:Y:S01]  /*77b0*/  MUFU.EX2 R140, R11 ;  /* 0x0000000b008c7308 */ /* 0x000e620000000800 */
[----:B--2---:R-:W-:Y:S02]  /*77c0*/  SHF.R.U32.HI R7, RZ, 0x8, R64 ;  /* 0x00000008ff077819 */ /* 0x004fe40000011640 */
[----:B----4-:R-:W-:Y:S02]  /*77d0*/  F2FP.BF16.PACK_AB R24, R142, R109 ;  /* 0x0000006d8e18723e */ /* 0x010fe400000010ff */
[----:B------:R-:W-:-:S03]  /*77e0*/  LOP3.LUT R7, R7, 0xffff, RZ, 0xc0, !PT ;  /* 0x0000ffff07077812 */ /* 0x000fc600078ec0ff */
[----:B------:R2:W-:Y:S01]  /*77f0*/  MUFU.EX2 R110, R8 ;  /* 0x00000008006e7308 */ /* 0x0005e20000000800 */
[----:B------:R-:W-:Y:S01]  /*7800*/  PRMT R23, R24, 0x7632, R23 ;  /* 0x0000763218177816 */ /* 0x000fe20000000017 */
[----:B------:R-:W-:Y:S01]  /*7810*/  @!P0 HFMA2.BF16_V2 R108, -RZ.H0_H0, RZ.H0_H0, -R24.H0_H0 ;  /* 0x200000ffff6c8231 */ /* 0x000fe20000340918 */
[----:B------:R-:W-:Y:S01]  /*7820*/  ISETP.GE.U32.AND P1, PT, R217, R7, PT ;  /* 0x00000007d900720c */ /* 0x000fe20003f26070 */
[-CC-:B------:R-:W-:Y:S01]  /*7830*/  FFMA.FTZ R7, R60, R2.reuse, -R6.reuse ;  /* 0x000000023c077223 */ /* 0x180fe20000010806 */
[----:B------:R-:W-:Y:S01]  /*7840*/  PRMT R57, R24, 0x5410, R23 ;  /* 0x0000541018397816 */ /* 0x000fe20000000017 */
[----:B------:R-:W-:Y:S01]  /*7850*/  FFMA.FTZ R6, R18, R2, -R6 ;  /* 0x0000000212067223 */ /* 0x000fe20000010806 */
[----:B------:R-:W-:Y:S01]  /*7860*/  @!P0 PRMT R24, R108, 0x5410, RZ ;  /* 0x000054106c188816 */ /* 0x000fe200000000ff */
[----:B------:R4:W5:Y:S01]  /*7870*/  MUFU.EX2 R111, R7 ;  /* 0x00000007006f7308 */ /* 0x0009620000000800 */
[----:B-1----:R-:W-:Y:S01]  /*7880*/  F2FP.BF16.PACK_AB R26, R140, R141 ;  /* 0x0000008d8c1a723e */ /* 0x002fe200000010ff */
[----:B------:R-:W-:-:S03]  /*7890*/  IMAD.SHL.U32 R18, R147, 0x8, RZ ;  /* 0x0000000893127824 */ /* 0x000fc600078e00ff */
[C---:B------:R-:W-:Y:S02]  /*78a0*/  PRMT R25, R26.reuse, 0x7632, R25 ;  /* 0x000076321a197816 */ /* 0x040fe40000000019 */
[----:B--2---:R-:W-:Y:S01]  /*78b0*/  LOP3.LUT R8, R39, 0xffff, RZ, 0xc0, !PT ;  /* 0x0000ffff27087812 */ /* 0x004fe200078ec0ff */
[----:B------:R-:W-:Y:S01]  /*78c0*/  @!P1 HFMA2.BF16_V2 R112, -RZ.H0_H0, RZ.H0_H0, -R23.H0_H0 ;  /* 0x200000ffff709231 */ /* 0x000fe20000340917 */
[----:B------:R-:W-:Y:S01]  /*78d0*/  PRMT R56, R26, 0x5410, R25 ;  /* 0x000054101a387816 */ /* 0x000fe20000000019 */
[----:B------:R-:W-:Y:S01]  /*78e0*/  @!P4 HFMA2.BF16_V2 R114, -RZ.H0_H0, RZ.H0_H0, -R25.H0_H0 ;  /* 0x200000ffff72c231 */ /* 0x000fe20000340919 */
[----:B------:R-:W-:Y:S01]  /*78f0*/  SHF.R.U32.HI R8, RZ, 0x8, R8 ;  /* 0x00000008ff087819 */ /* 0x000fe20000011608 */
[----:B------:R1:W-:Y:S01]  /*7900*/  MUFU.EX2 R95, R6 ;  /* 0x00000006005f7308 */ /* 0x0003e20000000800 */
[----:B------:R-:W-:Y:S02]  /*7910*/  @!P1 PRMT R23, R112, 0x5410, RZ ;  /* 0x0000541070179816 */ /* 0x000fe400000000ff */
[----:B----4-:R-:W-:-:S02]  /*7920*/  LOP3.LUT R7, R67, 0xff, RZ, 0xc0, !PT ;  /* 0x000000ff43077812 */ /* 0x010fc400078ec0ff */
[----:B-----5:R-:W-:Y:S02]  /*7930*/  F2FP.BF16.PACK_AB R22, R110, R111 ;  /* 0x0000006f6e16723e */ /* 0x020fe400000010ff */
[----:B------:R-:W-:Y:S01]  /*7940*/  ISETP.GE.U32.AND P5, PT, R217, R7, PT ;  /* 0x00000007d900720c */ /* 0x000fe20003fa6070 */
[----:B------:R-:W-:Y:S01]  /*7950*/  MUFU.EX2 R108, R9 ;  /* 0x00000009006c7308 */ /* 0x000fe20000000800 */
[----:B------:R-:W-:Y:S02]  /*7960*/  LOP3.LUT R7, R39, 0xff, RZ, 0xc0, !PT ;  /* 0x000000ff27077812 */ /* 0x000fe400078ec0ff */
[----:B------:R-:W-:Y:S02]  /*7970*/  PRMT R21, R22, 0x7632, R21 ;  /* 0x0000763216157816 */ /* 0x000fe40000000015 */
[----:B------:R-:W-:Y:S02]  /*7980*/  ISETP.GE.U32.AND P0, PT, R217, R7, PT ;  /* 0x00000007d900720c */ /* 0x000fe40003f06070 */
[----:B------:R-:W-:-:S02]  /*7990*/  SHF.R.U32.HI R7, RZ, 0x18, R39 ;  /* 0x00000018ff077819 */ /* 0x000fc40000011627 */
[----:B------:R-:W-:Y:S02]  /*79a0*/  @!P4 PRMT R25, R114, 0x5410, RZ ;  /* 0x000054107219c816 */ /* 0x000fe400000000ff */
[----:B------:R-:W-:Y:S01]  /*79b0*/  ISETP.GE.U32.AND P1, PT, R217, R7, PT ;  /* 0x00000007d900720c */ /* 0x000fe20003f26070 */
[----:B------:R-:W-:Y:S01]  /*79c0*/  @!P5 HFMA2.BF16_V2 R113, -RZ.H0_H0, RZ.H0_H0, -R26.H0_H0 ;  /* 0x200000ffff71d231 */ /* 0x000fe2000034091a */
[----:B------:R-:W-:Y:S01]  /*79d0*/  LOP3.LUT R7, R8, 0xffff, RZ, 0xc0, !PT ;  /* 0x0000ffff08077812 */ /* 0x000fe200078ec0ff */
[----:B------:R-:W-:Y:S01]  /*79e0*/  FFMA.FTZ R8, R62, R2, -R5 ;  /* 0x000000023e087223 */ /* 0x000fe20000010805 */
[----:B------:R-:W-:Y:S02]  /*79f0*/  PRMT R128, R22, 0x5410, R21 ;  /* 0x0000541016807816 */ /* 0x000fe40000000015 */
[----:B------:R-:W-:Y:S01]  /*7a00*/  @!P5 PRMT R26, R113, 0x5410, RZ ;  /* 0x00005410711ad816 */ /* 0x000fe200000000ff */
[----:B------:R-:W-:Y:S01]  /*7a10*/  @!P0 HFMA2.BF16_V2 R115, -RZ.H0_H0, RZ.H0_H0, -R22.H0_H0 ;  /* 0x200000ffff738231 */ /* 0x000fe20000340916 */
[----:B------:R-:W-:Y:S01]  /*7a20*/  ISETP.GE.U32.AND P5, PT, R217, R7, PT ;  /* 0x00000007d900720c */ /* 0x000fe20003fa6070 */
[----:B------:R2:W-:Y:S01]  /*7a30*/  MUFU.EX2 R94, R8 ;  /* 0x00000008005e7308 */ /* 0x0005e20000000800 */
[----:B------:R-:W-:-:S02]  /*7a40*/  LOP3.LUT R7, R71, 0xff, RZ, 0xc0, !PT ;  /* 0x000000ff47077812 */ /* 0x000fc400078ec0ff */
[----:B------:R-:W-:Y:S02]  /*7a50*/  @!P0 PRMT R22, R115, 0x5410, RZ ;  /* 0x0000541073168816 */ /* 0x000fe400000000ff */
[C---:B------:R-:W-:Y:S02]  /*7a60*/  ISETP.GE.U32.AND P4, PT, R217.reuse, R7, PT ;  /* 0x00000007d900720c */ /* 0x040fe40003f86070 */
[----:B------:R-:W-:Y:S02]  /*7a70*/  SHF.R.U32.HI R7, RZ, 0x18, R41 ;  /* 0x00000018ff077819 */ /* 0x000fe40000011629 */
[----:B-1----:R-:W-:Y:S02]  /*7a80*/  SHF.R.U32.HI R6, RZ, 0x10, R39 ;  /* 0x00000010ff067819 */ /* 0x002fe40000011627 */
[----:B------:R-:W-:Y:S01]  /*7a90*/  ISETP.GE.U32.AND P0, PT, R217, R7, PT ;  /* 0x00000007d900720c */ /* 0x000fe20003f06070 */
[----:B------:R-:W-:Y:S01]  /*7aa0*/  @!P5 HFMA2.BF16_V2 R122, -RZ.H0_H0, RZ.H0_H0, -R21.H0_H0 ;  /* 0x200000ffff7ad231 */ /* 0x000fe20000340915 */
[----:B------:R-:W-:-:S02]  /*7ab0*/  LOP3.LUT R7, R90, 0xff, RZ, 0xc0, !PT ;  /* 0x000000ff5a077812 */ /* 0x000fc400078ec0ff */
[----:B------:R-:W-:Y:S01]  /*7ac0*/  LOP3.LUT R6, R6, 0xff, RZ, 0xc0, !PT ;  /* 0x000000ff06067812 */ /* 0x000fe200078ec0ff */
[-C--:B--2---:R-:W-:Y:S01]  /*7ad0*/  FFMA.FTZ R8, R45, R2.reuse, -R5 ;  /* 0x000000022d087223 */ /* 0x084fe20000010805 */
[----:B------:R-:W-:Y:S01]  /*7ae0*/  PRMT R47, R7, 0x5410, R91 ;  /* 0x00005410072f7816 */ /* 0x000fe2000000005b */
[--C-:B------:R-:W-:Y:S01]  /*7af0*/  FFMA.FTZ R7, R20, R2, -R5.reuse ;  /* 0x0000000214077223 */ /* 0x100fe20000010805 */
[----:B------:R-:W-:Y:S01]  /*7b00*/  @!P5 PRMT R21, R122, 0x5410, RZ ;  /* 0x000054107a15d816 */ /* 0x000fe200000000ff */
[----:B------:R1:W2:Y:S01]  /*7b10*/  MUFU.EX2 R93, R8 ;  /* 0x00000008005d7308 */ /* 0x0002a20000000800 */
[----:B------:R-:W-:Y:S01]  /*7b20*/  ISETP.GE.U32.AND P5, PT, R217, R6, PT ;  /* 0x00000006d900720c */ /* 0x000fe20003fa6070 */
[----:B------:R-:W-:Y:S01]  /*7b30*/  FFMA.FTZ R6, R19, R2, -R5 ;  /* 0x0000000213067223 */ /* 0x000fe20000010805 */
[----:B------:R-:W-:Y:S01]  /*7b40*/  SHF.R.U32.HI R5, RZ, 0x8, R70 ;  /* 0x00000008ff057819 */ /* 0x000fe20000011646 */
[----:B------:R-:W-:-:S03]  /*7b50*/  IMAD.WIDE R18, R18, 0x2, R12 ;  /* 0x0000000212127825 */ /* 0x000fc600078e020c */
[----:B------:R-:W-:Y:S02]  /*7b60*/  PRMT R60, R74, 0x5410, R5 ;  /* 0x000054104a3c7816 */ /* 0x000fe40000000005 */
[----:B------:R-:W-:Y:S01]  /*7b70*/  LOP3.LUT R5, R78, 0xff, RZ, 0xc0, !PT ;  /* 0x000000ff4e057812 */ /* 0x000fe200078ec0ff */
[----:B------:R-:W-:Y:S03]  /*7b80*/  ST.E.U16 [R18.64], R28 ;  /* 0x0000001c12007985 */ /* 0x000fe6000c101504 */
[----:B------:R-:W-:Y:S01]  /*7b90*/  PRMT R59, R5, 0x5410, R81 ;  /* 0x00005410053b7816 */ /* 0x000fe20000000051 */
[----:B------:R-:W-:Y:S01]  /*7ba0*/  ST.E.U16 [R18.64+0x2], R27 ;  /* 0x0000021b12007985 */ /* 0x000fe2000c101504 */
[----:B-1----:R-:W-:Y:S02]  /*7bb0*/  SHF.R.U32.HI R8, RZ, 0x8, R89 ;  /* 0x00000008ff087819 */ /* 0x002fe40000011659 */
[----:B--2---:R-:W-:Y:S01]  /*7bc0*/  F2FP.BF16.PACK_AB R20, R93, R94 ;  /* 0x0000005e5d14723e */ /* 0x004fe200000010ff */
[----:B------:R-:W-:Y:S01]  /*7bd0*/  ST.E.U16 [R16.64], R51 ;  /* 0x0000003310007985 */ /* 0x000fe2000c101504 */
[----:B------:R-:W-:-:S02]  /*7be0*/  PRMT R45, R92, 0x5410, R8 ;  /* 0x000054105c2d7816 */ /* 0x000fc40000000008 */
[----:B------:R1:W-:Y:S01]  /*7bf0*/  MUFU.EX2 R92, R7 ;  /* 0x00000007005c7308 */ /* 0x0003e20000000800 */
[----:B------:R-:W-:Y:S01]  /*7c00*/  SHF.R.U32.HI R8, RZ, 0x8, R72 ;  /* 0x00000008ff087819 */ /* 0x000fe20000011648 */
[----:B------:R-:W-:Y:S01]  /*7c10*/  @!P5 HFMA2.BF16_V2 R123, -RZ.H0_H0, RZ.H0_H0, -R20.H0_H0 ;  /* 0x200000ffff7bd231 */ /* 0x000fe20000340914 */
[C---:B------:R-:W-:Y:S01]  /*7c20*/  PRMT R11, R20.reuse, 0x7632, R11 ;  /* 0x00007632140b7816 */ /* 0x040fe2000000000b */
[----:B------:R-:W-:Y:S01]  /*7c30*/  ST.E.U16 [R16.64+0x2], R50 ;  /* 0x0000023210007985 */ /* 0x000fe2000c101504 */
[----:B------:R-:W-:Y:S02]  /*7c40*/  PRMT R55, R77, 0x5410, R8 ;  /* 0x000054104d377816 */ /* 0x000fe40000000008 */
[----:B------:R-:W-:Y:S01]  /*7c50*/  PRMT R129, R20, 0x5410, R11 ;  /* 0x0000541014817816 */ /* 0x000fe2000000000b */
[----:B------:R2:W4:Y:S01]  /*7c60*/  MUFU.EX2 R77, R6 ;  /* 0x00000006004d7308 */ /* 0x0005220000000800 */
[----:B------:R-:W-:Y:S01]  /*7c70*/  @!P5 PRMT R20, R123, 0x5410, RZ ;  /* 0x000054107b14d816 */ /* 0x000fe200000000ff */
[----:B------:R-:W-:-:S05]  /*7c80*/  @!P1 HFMA2.BF16_V2 R125, -RZ.H0_H0, RZ.H0_H0, -R11.H0_H0 ;  /* 0x200000ffff7d9231 */ /* 0x000fca000034090b */
[----:B------:R-:W-:Y:S02]  /*7c90*/  @!P1 PRMT R11, R125, 0x5410, RZ ;  /* 0x000054107d0b9816 */ /* 0x000fe400000000ff */
[----:B-1----:R-:W-:-:S04]  /*7ca0*/  LOP3.LUT R7, R73, 0xff, RZ, 0xc0, !PT ;  /* 0x000000ff49077812 */ /* 0x002fc800078ec0ff */
[----:B------:R-:W-:Y:S01]  /*7cb0*/  PRMT R58, R7, 0x5410, R79 ;  /* 0x00005410073a7816 */ /* 0x000fe2000000004f */
[-CC-:B------:R-:W-:Y:S02]  /*7cc0*/  FFMA.FTZ R7, R87, R2.reuse, -R10.reuse ;  /* 0x0000000257077223 */ /* 0x180fe4000001080a */
[----:B------:R-:W-:Y:S01]  /*7cd0*/  FFMA.FTZ R2, R88, R2, -R10 ;  /* 0x0000000258027223 */ /* 0x000fe2000001080a */
[----:B--2---:R-:W-:Y:S01]  /*7ce0*/  SHF.R.U32.HI R6, RZ, 0x8, R86 ;  /* 0x00000008ff067819 */ /* 0x004fe20000011656 */
[----:B------:R1:W-:Y:S01]  /*7cf0*/  MUFU.EX2 R76, R7 ;  /* 0x00000007004c7308 */ /* 0x0003e20000000800 */
[----:B------:R-:W-:Y:S01]  /*7d00*/  IMAD R10, R147, 0x48, RZ ;  /* 0x00000048930a7824 */ /* 0x000fe200078e02ff */
[----:B----4-:R-:W-:Y:S02]  /*7d10*/  F2FP.BF16.PACK_AB R9, R77, R92 ;  /* 0x0000005c4d09723e */ /* 0x010fe400000010ff */
[----:B------:R-:W-:Y:S01]  /*7d20*/  LOP3.LUT R5, R6, 0xffff, RZ, 0xc0, !PT ;  /* 0x0000ffff06057812 */ /* 0x000fe200078ec0ff */
[----:B---3--:R-:W-:Y:S01]  /*7d30*/  IMAD.WIDE R14, R10, 0x2, R12 ;  /* 0x000000020a0e7825 */ /* 0x008fe200078e020c */
[----:B------:R-:W-:Y:S01]  /*7d40*/  LOP3.LUT R6, R43, 0xff, RZ, 0xc0, !PT ;  /* 0x000000ff2b067812 */ /* 0x000fe200078ec0ff */
[----:B------:R-:W-:Y:S01]  /*7d50*/  @!P4 HFMA2.BF16_V2 R139, -RZ.H0_H0, RZ.H0_H0, -R9.H0_H0 ;  /* 0x200000ffff8bc231 */ /* 0x000fe20000340909 */
[----:B------:R2:W3:Y:S01]  /*7d60*/  MUFU.EX2 R62, R2 ;  /* 0x00000002003e7308 */ /* 0x0004e20000000800 */
[----:B------:R-:W-:Y:S01]  /*7d70*/  ISETP.GE.U32.AND P5, PT, R217, R5, PT ;  /* 0x00000005d900720c */ /* 0x000fe20003fa6070 */
[----:B------:R-:W-:Y:S01]  /*7d80*/  ST.E.U16 [R14.64], R49 ;  /* 0x000000310e007985 */ /* 0x000fe2000c101504 */
[----:B------:R-:W-:-:S02]  /*7d90*/  SHF.R.U32.HI R5, RZ, 0x10, R41 ;  /* 0x00000010ff057819 */ /* 0x000fc40000011629 */
[----:B------:R-:W-:Y:S01]  /*7da0*/  PRMT R8, R9, 0x7632, R8 ;  /* 0x0000763209087816 */ /* 0x000fe20000000008 */
[----:B------:R-:W-:Y:S01]  /*7db0*/  ST.E.U16 [R14.64+0x2], R48 ;  /* 0x000002300e007985 */ /* 0x000fe2000c101504 */
[----:B------:R-:W-:Y:S02]  /*7dc0*/  LOP3.LUT R5, R5, 0xff, RZ, 0xc0, !PT ;  /* 0x000000ff05057812 */ /* 0x000fe400078ec0ff */
[----:B-1----:R-:W-:Y:S01]  /*7dd0*/  F2FP.BF16.PACK_AB R7, R95, R108 ;  /* 0x0000006c5f07723e */ /* 0x002fe200000010ff */
[----:B------:R-:W-:Y:S01]  /*7de0*/  ST.E.U16 [R12.64+0x10], R24 ;  /* 0x000010180c007985 */ /* 0x000fe2000c101504 */
[----:B------:R-:W-:Y:S01]  /*7df0*/  ISETP.GE.U32.AND P1, PT, R217, R5, PT ;  /* 0x00000005d900720c */ /* 0x000fe20003f26070 */
[----:B------:R-:W-:Y:S01]  /*7e00*/  @!P2 HFMA2.BF16_V2 R138, -RZ.H0_H0, RZ.H0_H0, -R8.H0_H0 ;  /* 0x200000ffff8aa231 */ /* 0x000fe20000340908 */
[----:B------:R-:W-:Y:S01]  /*7e10*/  LOP3.LUT R10, R33, 0xff, RZ, 0xc0, !PT ;  /* 0x000000ff210a7812 */ /* 0x000fe200078ec0ff */
[----:B------:R-:W-:Y:S01]  /*7e20*/  ST.E.U16 [R12.64+0x12], R23 ;  /* 0x000012170c007985 */ /* 0x000fe2000c101504 */
[----:B------:R-:W-:Y:S01]  /*7e30*/  @!P6 HFMA2.BF16_V2 R131, -RZ.H0_H0, RZ.H0_H0, -R7.H0_H0 ;  /* 0x200000ffff83e231 */ /* 0x000fe20000340907 */
[----:B--2---:R-:W-:-:S02]  /*7e40*/  LOP3.LUT R2, R43, 0xffff, RZ, 0xc0, !PT ;  /* 0x0000ffff2b027812 */ /* 0x004fc400078ec0ff */
[----:B---3--:R-:W-:Y:S01]  /*7e50*/  F2FP.BF16.PACK_AB R5, R62, R76 ;  /* 0x0000004c3e05723e */ /* 0x008fe200000010ff */
[----:B------:R-:W-:Y:S01]  /*7e60*/  ST.E.U16 [R18.64+0x10], R26 ;  /* 0x0000101a12007985 */ /* 0x000fe2000c101504 */
[----:B------:R-:W-:-:S03]  /*7e70*/  SHF.R.U32.HI R2, RZ, 0x8, R2 ;  /* 0x00000008ff027819 */ /* 0x000fc60000011602 */
[----:B------:R-:W-:Y:S01]  /*7e80*/  ST.E.U16 [R18.64+0x12], R25 ;  /* 0x0000121912007985 */ /* 0x000fe2000c101504 */
[--C-:B------:R-:W-:Y:S01]  /*7e90*/  PRMT R39, R6, 0x5410, R2.reuse ;  /* 0x0000541006277816 */ /* 0x100fe20000000002 */
[----:B------:R-:W-:Y:S01]  /*7ea0*/  @!P1 HFMA2.BF16_V2 R137, -RZ.H0_H0, RZ.H0_H0, -R5.H0_H0 ;  /* 0x200000ffff899231 */ /* 0x000fe20000340905 */
[----:B------:R-:W-:Y:S01]  /*7eb0*/  PRMT R2, R5, 0x7632, R2 ;  /* 0x0000763205027816 */ /* 0x000fe20000000002 */
[----:B------:R-:W-:Y:S01]  /*7ec0*/  ST.E.U16 [R16.64+0x10], R40 ;  /* 0x0000102810007985 */ /* 0x000fe2000c101504 */
[----:B------:R-:W-:Y:S02]  /*7ed0*/  PRMT R6, R7, 0x7632, R6 ;  /* 0x0000763207067816 */ /* 0x000fe40000000006 */
[----:B------:R-:W-:Y:S01]  /*7ee0*/  PRMT R125, R5, 0x5410, R2 ;  /* 0x00005410057d7816 */ /* 0x000fe20000000002 */
[----:B------:R-:W-:Y:S01]  /*7ef0*/  @!P0 HFMA2.BF16_V2 R144, -RZ.H0_H0, RZ.H0_H0, -R2.H0_H0 ;  /* 0x200000ffff908231 */ /* 0x000fe20000340902 */
[----:B------:R-:W-:Y:S01]  /*7f00*/  ST.E.U16 [R16.64+0x12], R38 ;  /* 0x0000122610007985 */ /* 0x000fe2000c101504 */
[----:B------:R-:W-:Y:S01]  /*7f10*/  @!P5 HFMA2.BF16_V2 R136, -RZ.H0_H0, RZ.H0_H0, -R6.H0_H0 ;  /* 0x200000ffff88d231 */ /* 0x000fe20000340906 */
[----:B------:R-:W-:-:S02]  /*7f20*/  PRMT R130, R7, 0x5410, R6 ;  /* 0x0000541007827816 */ /* 0x000fc40000000006 */
[----:B------:R-:W-:Y:S01]  /*7f30*/  @!P0 PRMT R2, R144, 0x5410, RZ ;  /* 0x0000541090028816 */ /* 0x000fe200000000ff */
[----:B------:R-:W-:Y:S01]  /*7f40*/  ST.E.U16 [R14.64+0x10], R37 ;  /* 0x000010250e007985 */ /* 0x000fe2000c101504 */
[----:B------:R-:W-:Y:S02]  /*7f50*/  @!P1 PRMT R5, R137, 0x5410, RZ ;  /* 0x0000541089059816 */ /* 0x000fe400000000ff */
[----:B------:R-:W-:Y:S01]  /*7f60*/  @!P6 PRMT R7, R131, 0x5410, RZ ;  /* 0x000054108307e816 */ /* 0x000fe200000000ff */
[----:B------:R-:W-:Y:S01]  /*7f70*/  ST.E.U16 [R14.64+0x12], R36 ;  /* 0x000012240e007985 */ /* 0x000fe2000c101504 */
[----:B------:R-:W-:Y:S02]  /*7f80*/  @!P5 PRMT R6, R136, 0x5410, RZ ;  /* 0x000054108806d816 */ /* 0x000fe400000000ff */
[----:B------:R-:W-:Y:S01]  /*7f90*/  PRMT R131, R9, 0x5410, R8 ;  /* 0x0000541009837816 */ /* 0x000fe20000000008 */
[----:B------:R-:W-:Y:S01]  /*7fa0*/  ST.E.U16 [R12.64+0x20], R22 ;  /* 0x000020160c007985 */ /* 0x000fe2000c101504 */
[----:B------:R-:W-:-:S02]  /*7fb0*/  @!P4 PRMT R9, R139, 0x5410, RZ ;  /* 0x000054108b09c816 */ /* 0x000fc400000000ff */
[----:B------:R-:W-:Y:S01]  /*7fc0*/  @!P2 PRMT R8, R138, 0x5410, RZ ;  /* 0x000054108a08a816 */ /* 0x000fe200000000ff */
[----:B------:R-:W-:Y:S01]  /*7fd0*/  ST.E.U16 [R12.64+0x22], R21 ;  /* 0x000022150c007985 */ /* 0x000fe2000c101504 */
[----:B------:R-:W-:-:S03]  /*7fe0*/  IADD3 R218, P0, R12, -0x40, RZ ;  /* 0xffffffc00cda7810 */ /* 0x000fc60007f1e0ff */
[----:B------:R-:W-:Y:S01]  /*7ff0*/  ST.E.U16 [R18.64+0x20], R20 ;  /* 0x0000201412007985 */ /* 0x000fe2000c101504 */
[----:B------:R-:W-:-:S03]  /*8000*/  IADD3.X R219, R13, -0x1, RZ, P0, !PT ;  /* 0xffffffff0ddb7810 */ /* 0x000fc600007fe4ff */
[----:B------:R-:W-:Y:S04]  /*8010*/  ST.E.U16 [R18.64+0x22], R11 ;  /* 0x0000220b12007985 */ /* 0x000fe8000c101504 */
[----:B------:R-:W-:Y:S04]  /*8020*/  ST.E.U16 [R16.64+0x20], R35 ;  /* 0x0000202310007985 */ /* 0x000fe8000c101504 */
[----:B------:R-:W-:Y:S04]  /*8030*/  ST.E.U16 [R16.64+0x22], R34 ;  /* 0x0000222210007985 */ /* 0x000fe8000c101504 */
[----:B------:R1:W-:Y:S04]  /*8040*/  ST.E.U16 [R14.64+0x22], R2 ;  /* 0x000022020e007985 */ /* 0x0003e8000c101504 */
[----:B------:R2:W-:Y:S04]  /*8050*/  ST.E.U16 [R14.64+0x20], R5 ;  /* 0x000020050e007985 */ /* 0x0005e8000c101504 */
[----:B------:R3:W-:Y:S04]  /*8060*/  ST.E.U16 [R12.64+0x30], R7 ;  /* 0x000030070c007985 */ /* 0x0007e8000c101504 */
[----:B------:R4:W-:Y:S04]  /*8070*/  ST.E.U16 [R12.64+0x32], R6 ;  /* 0x000032060c007985 */ /* 0x0009e8000c101504 */
[----:B------:R5:W-:Y:S04]  /*8080*/  ST.E.U16 [R18.64+0x30], R9 ;  /* 0x0000300912007985 */ /* 0x000be8000c101504 */
[----:B------:R5:W-:Y:S04]  /*8090*/  ST.E.U16 [R18.64+0x32], R8 ;  /* 0x0000320812007985 */ /* 0x000be8000c101504 */
[----:B------:R-:W-:Y:S01]  /*80a0*/  ST.E.U16 [R16.64+0x30], R30 ;  /* 0x0000301e10007985 */ /* 0x000fe2000c101504 */
[----:B-1----:R-:W-:-:S03]  /*80b0*/  SHF.R.U32.HI R2, RZ, 0x10, R42 ;  /* 0x00000010ff027819 */ /* 0x002fc6000001162a */
[----:B------:R-:W-:Y:S01]  /*80c0*/  ST.E.U16 [R16.64+0x32], R29 ;  /* 0x0000321d10007985 */ /* 0x000fe2000c101504 */
[----:B------:R-:W-:-:S03]  /*80d0*/  LOP3.LUT R2, R2, 0xff, RZ, 0xc0, !PT ;  /* 0x000000ff02027812 */ /* 0x000fc600078ec0ff */
[----:B------:R-:W-:Y:S01]  /*80e0*/  ST.E.U16 [R14.64+0x30], R32 ;  /* 0x000030200e007985 */ /* 0x000fe2000c101504 */
[----:B--2---:R-:W-:Y:S02]  /*80f0*/  SHF.R.U32.HI R5, RZ, 0x10, R43 ;  /* 0x00000010ff057819 */ /* 0x004fe4000001162b */
[----:B---3--:R-:W-:Y:S01]  /*8100*/  SHF.R.U32.HI R7, RZ, 0x18, R42 ;  /* 0x00000018ff077819 */ /* 0x008fe2000001162a */
[----:B------:R-:W-:Y:S03]  /*8110*/  ST.E.U16 [R14.64+0x32], R31 ;  /* 0x0000321f0e007985 */ /* 0x000fe6000c101504 */
[----:B------:R-:W-:Y:S01]  /*8120*/  PRMT R24, R2, 0x5410, R7 ;  /* 0x0000541002187816 */ /* 0x000fe20000000007 */
[----:B------:R-:W1:Y:S01]  /*8130*/  LDSM.16.MT88.4 R80, [R203+0xa000] ;  /* 0x00a00000cb50783b */ /* 0x000e620000004200 */
[----:B----4-:R-:W-:Y:S02]  /*8140*/  LOP3.LUT R6, R5, 0xff, RZ, 0xc0, !PT ;  /* 0x000000ff05067812 */ /* 0x010fe400078ec0ff */
[----:B-----5:R-:W-:Y:S01]  /*8150*/  SHF.R.U32.HI R9, RZ, 0x18, R43 ;  /* 0x00000018ff097819 */ /* 0x020fe2000001162b */
[----:B------:R-:W-:Y:S01]  /*8160*/  LDSM.16.MT88.4 R156, [R203+0xa800] ;  /* 0x00a80000cb9c783b */ /* 0x000fe20000004200 */
[----:B------:R-:W-:-:S02]  /*8170*/  SHF.R.U32.HI R2, RZ, 0x10, R33 ;  /* 0x00000010ff027819 */ /* 0x000fc40000011621 */
[----:B------:R-:W-:Y:S01]  /*8180*/  SHF.R.U32.HI R5, RZ, 0x8, R0 ;  /* 0x00000008ff057819 */ /* 0x000fe20000011600 */
[----:B------:R-:W2:Y:S01]  /*8190*/  LDSM.16.MT88.4 R176, [R201+0xa000] ;  /* 0x00a00000c9b0783b */ /* 0x000ea20000004200 */
[----:B------:R-:W-:Y:S02]  /*81a0*/  SHF.R.U32.HI R0, RZ, 0x8, R46 ;  /* 0x00000008ff007819 */ /* 0x000fe4000001162e */
[----:B------:R-:W-:Y:S01]  /*81b0*/  PRMT R22, R6, 0x5410, R9 ;  /* 0x0000541006167816 */ /* 0x000fe20000000009 */
[----:B------:R-:W-:Y:S01]  /*81c0*/  LDSM.16.MT88.4 R172, [R206+0xa000] ;  /* 0x00a00000ceac783b */ /* 0x000fe20000004200 */
[----:B------:R-:W-:Y:S02]  /*81d0*/  SHF.R.U32.HI R7, RZ, 0x18, R33 ;  /* 0x00000018ff077819 */ /* 0x000fe40000011621 */
[----:B------:R-:W-:Y:S01]  /*81e0*/  LOP3.LUT R2, R2, 0xff, RZ, 0xc0, !PT ;  /* 0x000000ff02027812 */ /* 0x000fe200078ec0ff */
[----:B------:R-:W-:Y:S01]  /*81f0*/  LDSM.16.MT88.4 R184, [R203+0xb000] ;  /* 0x00b00000cbb8783b */ /* 0x000fe20000004200 */
[----:B------:R-:W-:-:S02]  /*8200*/  LOP3.LUT R9, R53, 0xff, RZ, 0xc0, !PT ;  /* 0x000000ff35097812 */ /* 0x000fc400078ec0ff */
[----:B------:R-:W-:Y:S01]  /*8210*/  PRMT R23, R52, 0x5410, R0 ;  /* 0x0000541034177816 */ /* 0x000fe20000000000 */
[----:B------:R-:W-:Y:S01]  /*8220*/  LDSM.16.MT88.4 R188, [R206+0xb000] ;  /* 0x00b00000cebc783b */ /* 0x000fe20000004200 */
[----:B------:R-:W-:Y:S02]  /*8230*/  LOP3.LUT R0, R44, 0xffff, RZ, 0xc0, !PT ;  /* 0x0000ffff2c007812 */ /* 0x000fe400078ec0ff */
[----:B------:R-:W-:Y:S01]  /*8240*/  PRMT R21, R2, 0x5410, R7 ;  /* 0x0000541002157816 */ /* 0x000fe20000000007 */
[----:B------:R-:W-:Y:S01]  /*8250*/  HSET2.LE.AND R2, R22, R221, PT ;  /* 0x000000dd16027233 */ /* 0x000fe20003803000 */
[----:B------:R-:W-:Y:S01]  /*8260*/  PRMT R11, R9, 0x5410, R54 ;  /* 0x00005410090b7816 */ /* 0x000fe20000000036 */
[----:B------:R-:W-:Y:S01]  /*8270*/  LDSM.16.MT88.4 R164, [R201+0xa800] ;  /* 0x00a80000c9a4783b */ /* 0x000fe20000004200 */
[----:B------:R-:W-:Y:S02]  /*8280*/  LOP3.LUT R8, R42, 0xff, RZ, 0xc0, !PT ;  /* 0x000000ff2a087812 */ /* 0x000fe400078ec0ff */
[----:B------:R-:W-:Y:S01]  /*8290*/  SHF.R.U32.HI R6, RZ, 0x8, R0 ;  /* 0x00000008ff067819 */ /* 0x000fe20000011600 */
[----:B------:R-:W-:Y:S01]  /*82a0*/  LDSM.16.MT88.4 R48, [R206+0xa800] ;  /* 0x00a80000ce30783b */ /* 0x000fe20000004200 */
[----:B------:R-:W-:-:S02]  /*82b0*/  LOP3.LUT R0, R33, 0xffff, RZ, 0xc0, !PT ;  /* 0x0000ffff21007812 */ /* 0x000fc400078ec0ff */
[----:B------:R-:W-:Y:S01]  /*82c0*/  LOP3.LUT R9, R61, R2, RZ, 0xc0, !PT ;  /* 0x000000023d097212 */ /* 0x000fe200078ec0ff */
[--C-:B------:R-:W-:Y:S01]  /*82d0*/  HSET2.LE.AND R2, R11, R221.reuse, PT ;  /* 0x000000dd0b027233 */ /* 0x100fe20003803000 */
[----:B------:R-:W-:Y:S01]  /*82e0*/  PRMT R25, R8, 0x5410, R5 ;  /* 0x0000541008197816 */ /* 0x000fe20000000005 */
[----:B------:R-:W-:Y:S01]  /*82f0*/  LDSM.16.MT88.4 R32, [R205+0xb000] ;  /* 0x00b00000cd20783b */ /* 0x000fe20000004200 */
[----:B------:R-:W-:Y:S01]  /*8300*/  SHF.R.U32.HI R5, RZ, 0x8, R0 ;  /* 0x00000008ff057819 */ /* 0x000fe20000011600 */
[--C-:B------:R-:W-:Y:S01]  /*8310*/  HSET2.LE.AND R0, R39, R221.reuse, PT ;  /* 0x000000dd27007233 */ /* 0x100fe20003803000 */
[----:B------:R-:W-:Y:S01]  /*8320*/  LOP3.LUT R8, R44, 0xff, RZ, 0xc0, !PT ;  /* 0x000000ff2c087812 */ /* 0x000fe200078ec0ff */
[----:B------:R-:W-:Y:S01]  /*8330*/  LDSM.16.MT88.4 R64, [R205+0xa800] ;  /* 0x00a80000cd40783b */ /* 0x000fe20000004200 */
[----:B------:R-:W-:Y:S02]  /*8340*/  LOP3.LUT R7, R68, R2, RZ, 0xc0, !PT ;  /* 0x0000000244077212 */ /* 0x000fe400078ec0ff */
[----:B------:R-:W-:Y:S01]  /*8350*/  SHF.R.U32.HI R2, RZ, 0x10, R44 ;  /* 0x00000010ff027819 */ /* 0x000fe2000001162c */
[----:B------:R-:W-:Y:S01]  /*8360*/  LDSM.16.MT88.4 R96, [R203+0xb800] ;  /* 0x00b80000cb60783b */ /* 0x000fe20000004200 */
[----:B------:R-:W-:Y:S01]  /*8370*/  PRMT R26, R8, 0x5410, R6 ;  /* 0x00005410081a7816 */ /* 0x000fe20000000006 */
[--C-:B------:R-:W-:Y:S01]  /*8380*/  HSET2.LE.AND R6, R47, R221.reuse, PT ;  /* 0x000000dd2f067233 */ /* 0x100fe20003803000 */
[----:B------:R-:W-:Y:S01]  /*8390*/  PRMT R20, R10, 0x5410, R5 ;  /* 0x000054100a147816 */ /* 0x000fe20000000005 */
[--C-:B------:R-:W-:Y:S01]  /*83a0*/  HSET2.LE.AND R5, R45, R221.reuse, PT ;  /* 0x000000dd2d057233 */ /* 0x100fe20003803000 */
[----:B------:R-:W-:Y:S01]  /*83b0*/  LOP3.LUT R8, R63, R0, RZ, 0xc0, !PT ;  /* 0x000000003f087212 */ /* 0x000fe200078ec0ff */
[--C-:B------:R-:W-:Y:S01]  /*83c0*/  HSET2.LE.AND R0, R23, R221.reuse, PT ;  /* 0x000000dd17007233 */ /* 0x100fe20003803000 */
[----:B------:R-:W-:Y:S01]  /*83d0*/  SHF.R.U32.HI R23, RZ, 0x18, R44 ;  /* 0x00000018ff177819 */ /* 0x000fe2000001162c */
[--C-:B------:R-:W-:Y:S01]  /*83e0*/  HSET2.LE.AND R4, R20, R221.reuse, PT ;  /* 0x000000dd14047233 */ /* 0x100fe20003803000 */
[----:B------:R-:W-:Y:S01]  /*83f0*/  LOP3.LUT R22, R2, 0xff, RZ, 0xc0, !PT ;  /* 0x000000ff02167812 */ /* 0x000fe200078ec0ff */
[--C-:B------:R-:W-:Y:S01]  /*8400*/  HSET2.LE.AND R20, R55, R221.reuse, PT ;  /* 0x000000dd37147233 */ /* 0x100fe20003803000 */
[----:B------:R-:W-:Y:S01]  /*8410*/  LOP3.LUT R11, R56, R6, RZ, 0xc0, !PT ;  /* 0x00000006380b7212 */ /* 0x000fe200078ec0ff */
[--C-:B------:R-:W-:Y:S01]  /*8420*/  HSET2.LE.AND R2, R24, R221.reuse, PT ;  /* 0x000000dd18027233 */ /* 0x100fe20003803000 */
[----:B------:R-:W-:Y:S01]  /*8430*/  PRMT R22, R22, 0x5410, R23 ;  /* 0x0000541016167816 */ /* 0x000fe20000000017 */
[--C-:B------:R-:W-:Y:S01]  /*8440*/  HSET2.LE.AND R3, R26, R221.reuse, PT ;  /* 0x000000dd1a037233 */ /* 0x100fe20003803000 */
[----:B------:R-:W-:Y:S01]  /*8450*/  LOP3.LUT R6, R69, R0, RZ, 0xc0, !PT ;  /* 0x0000000045067212 */ /* 0x000fe200078ec0ff */
        /* <DEDUP_REMOVED lines=8> */
[----:B------:R-:W-:Y:S01]  /*84e0*/  LDSM.16.MT88.4 R24, [R205+0xa000] ;  /* 0x00a00000cd18783b */ /* 0x000fe20000004200 */
[----:B------:R-:W-:Y:S01]  /*84f0*/  LOP3.LUT R125, R125, R20, RZ, 0xc0, !PT ;  /* 0x000000147d7d7212 */ /* 0x000fe200078ec0ff */
[-C--:B-1----:R-:W-:Y:S01]  /*8500*/  HMMA.16816.F32.BF16 R160, R8, R80.reuse, RZ ;  /* 0x0000005008a0723c */ /* 0x082fe200000418ff */
[----:B------:R-:W-:Y:S01]  /*8510*/  LOP3.LUT R4, R146, R4, RZ, 0xc0, !PT ;  /* 0x0000000492047212 */ /* 0x000fe200078ec0ff */
[----:B------:R-:W1:Y:S01]  /*8520*/  LDSM.16.MT88.4 R20, [R201+0xb000] ;  /* 0x00b00000c914783b */ /* 0x000e620000004200 */
[----:B------:R-:W-:Y:S01]  /*8530*/  LOP3.LUT R128, R128, R0, RZ, 0xc0, !PT ;  /* 0x0000000080807212 */ /* 0x000fe200078ec0ff */
[--C-:B------:R-:W-:Y:S01]  /*8540*/  HSET2.LE.AND R0, R60, R221.reuse, PT ;  /* 0x000000dd3c007233 */ /* 0x100fe20003803000 */
[----:B------:R-:W-:Y:S01]  /*8550*/  LOP3.LUT R124, R124, R3, RZ, 0xc0, !PT ;  /* 0x000000037c7c7212 */ /* 0x000fe200078ec0ff */
[----:B------:R-:W-:Y:S01]  /*8560*/  FADD.FTZ R3, R117, R116 ;  /* 0x0000007475037221 */ /* 0x000fe20000010000 */
[----:B------:R-:W-:Y:S01]  /*8570*/  LOP3.LUT R129, R129, R2, RZ, 0xc0, !PT ;  /* 0x0000000281817212 */ /* 0x000fe200078ec0ff */
[----:B------:R-:W-:Y:S01]  /*8580*/  HSET2.LE.AND R2, R59, R221, PT ;  /* 0x000000dd3b027233 */ /* 0x000fe20003803000 */
[----:B------:R-:W-:Y:S01]  /*8590*/  LOP3.LUT R126, R126, R0, RZ, 0xc0, !PT ;  /* 0x000000007e7e7212 */ /* 0x000fe200078ec0ff */
[----:B------:R-:W-:Y:S01]  /*85a0*/  FADD.FTZ R0, R119, R118 ;  /* 0x0000007677007221 */ /* 0x000fe20000010000 */
[----:B------:R-:W-:Y:S01]  /*85b0*/  HMMA.16816.F32.BF16 R144, R4, R80, RZ ;  /* 0x000000500490723c */ /* 0x000fe200000418ff */
[----:B------:R-:W-:Y:S01]  /*85c0*/  FADD.FTZ R3, R141, R3 ;  /* 0x000000038d037221 */ /* 0x000fe20000010000 */
[----:B------:R-:W-:Y:S01]  /*85d0*/  LOP3.LUT R127, R127, R2, RZ, 0xc0, !PT ;  /* 0x000000027f7f7212 */ /* 0x000fe200078ec0ff */
[----:B------:R-:W-:Y:S01]  /*85e0*/  FADD.FTZ R2, R197, R196 ;  /* 0x000000c4c5027221 */ /* 0x000fe20000010000 */
[----:B------:R-:W3:Y:S01]  /*85f0*/  LDSM.16.MT88.4 R112, [R206+0xb800] ;  /* 0x00b80000ce70783b */ /* 0x000ee20000004200 */
[----:B------:R-:W-:-:S02]  /*8600*/  FADD.FTZ R3, R140, R3 ;  /* 0x000000038c037221 */ /* 0x000fc40000010000 */
[----:B------:R-:W-:Y:S01]  /*8610*/  FADD.FTZ R2, R193, R2 ;  /* 0x00000002c1027221 */ /* 0x000fe20000010000 */
[----:B------:R-:W4:Y:S01]  /*8620*/  LDSM.16.MT88.4 R136, [R201+0xb800] ;  /* 0x00b80000c988783b */ /* 0x000f220000004200 */
[----:B------:R-:W-:Y:S01]  /*8630*/  FADD.FTZ R3, R94, R3 ;  /* 0x000000035e037221 */ /* 0x000fe20000010000 */
[----:B--2---:R-:W-:Y:S01]  /*8640*/  HMMA.16816.F32.BF16 R168, R8, R176, RZ ;  /* 0x000000b008a8723c */ /* 0x004fe200000418ff */
[----:B------:R-:W-:Y:S01]  /*8650*/  FADD.FTZ R2, R192, R2 ;  /* 0x00000002c0027221 */ /* 0x000fe20000010000 */
[----:B------:R-:W2:Y:S01]  /*8660*/  LDSM.16.MT88.4 R28, [R205+0xb800] ;  /* 0x00b80000cd1c783b */ /* 0x000ea20000004200 */
[----:B------:R-:W-:Y:S02]  /*8670*/  FADD.FTZ R3, R93, R3 ;  /* 0x000000035d037221 */ /* 0x000fe40000010000 */
[----:B------:R-:W-:Y:S02]  /*8680*/  FADD.FTZ R2, R150, R2 ;  /* 0x0000000296027221 */ /* 0x000fe40000010000 */
[----:B------:R-:W-:Y:S01]  /*8690*/  FADD.FTZ R3, R92, R3 ;  /* 0x000000035c037221 */ /* 0x000fe20000010000 */
[----:B------:R-:W-:Y:S01]  /*86a0*/  HMMA.16816.F32.BF16 R160, R128, R156, R160 ;  /* 0x0000009c80a0723c */ /* 0x000fe200000418a0 */
[----:B------:R-:W-:-:S04]  /*86b0*/  FADD.FTZ R2, R148, R2 ;  /* 0x0000000294027221 */ /* 0x000fc80000010000 */
[----:B------:R-:W-:-:S03]  /*86c0*/  FADD.FTZ R2, R149, R2 ;  /* 0x0000000295027221 */ /* 0x000fc60000010000 */
[----:B------:R-:W-:Y:S08]  /*86d0*/  HMMA.16816.F32.BF16 R144, R124, R156, R144 ;  /* 0x0000009c7c90723c */ /* 0x000ff00000041890 */
[-C--:B-1----:R-:W-:Y:S08]  /*86e0*/  HMMA.16816.F32.BF16 R68, R8, R20.reuse, RZ ;  /* 0x000000140844723c */ /* 0x082ff000000418ff */
[C---:B------:R-:W-:Y:S07]  /*86f0*/  HMMA.16816.F32.BF16 R72, R4.reuse, R20, RZ ;  /* 0x000000140448723c */ /* 0x040fee00000418ff */
        /* <DEDUP_REMOVED lines=17> */
[----:B------:R-:W-:Y:S01]  /*8810*/  FADD.FTZ R2, R77, R3 ;  /* 0x000000034d027221 */ /* 0x000fe20000010000 */
[----:B------:R1:W-:Y:S01]  /*8820*/  STL [R1+0xa0], R21 ;  /* 0x0000a01501007387 */ /* 0x0003e20000100800 */
[----:B------:R-:W-:-:S03]  /*8830*/  FADD.FTZ R0, R181, R0 ;  /* 0x00000000b5007221 */ /* 0x000fc60000010000 */
[----:B------:R1:W-:Y:S02]  /*8840*/  STL [R1+0x70], R20 ;  /* 0x0000701401007387 */ /* 0x0003e40000100800 */
[C---:B------:R-:W-:Y:S02]  /*8850*/  HMMA.16816.F32.BF16 R80, R8.reuse, R82, RZ ;  /* 0x000000520850723c */ /* 0x040fe400000418ff */
[----:B------:R1:W-:Y:S04]  /*8860*/  STL [R1+0x74], R2 ;  /* 0x0000740201007387 */ /* 0x0003e80000100800 */
[----:B------:R1:W-:Y:S02]  /*8870*/  STL [R1+0x68], R0 ;  /* 0x0000680001007387 */ /* 0x0003e40000100800 */
[----:B------:R-:W-:Y:S08]  /*8880*/  HMMA.16816.F32.BF16 R52, R8, R24, RZ ;  /* 0x000000180834723c */ /* 0x000ff000000418ff */
[----:B------:R-:W-:Y:S08]  /*8890*/  HMMA.16816.F32.BF16 R140, R124, R158, R140 ;  /* 0x0000009e7c8c723c */ /* 0x000ff0000004188c */
[----:B------:R-:W-:Y:S08]  /*88a0*/  HMMA.16816.F32.BF16 R56, R4, R24, RZ ;  /* 0x000000180438723c */ /* 0x000ff000000418ff */
[-C--:B------:R-:W-:Y:S08]  /*88b0*/  HMMA.16816.F32.BF16 R84, R8, R184.reuse, RZ ;  /* 0x000000b80854723c */ /* 0x080ff000000418ff */
[----:B------:R-:W-:Y:S08]  /*88c0*/  HMMA.16816.F32.BF16 R88, R4, R184, RZ ;  /* 0x000000b80458723c */ /* 0x000ff000000418ff */
[-C--:B------:R-:W-:Y:S08]  /*88d0*/  HMMA.16816.F32.BF16 R100, R8, R188.reuse, RZ ;  /* 0x000000bc0864723c */ /* 0x080ff000000418ff */
[C---:B------:R-:W-:Y:S08]  /*88e0*/  HMMA.16816.F32.BF16 R104, R4.reuse, R188, RZ ;  /* 0x000000bc0468723c */ /* 0x040ff000000418ff */
[C---:B------:R-:W-:Y:S08]  /*88f0*/  HMMA.16816.F32.BF16 R148, R4.reuse, R178, RZ ;  /* 0x000000b20494723c */ /* 0x040ff000000418ff */
[C---:B------:R-:W-:Y:S08]  /*8900*/  HMMA.16816.F32.BF16 R44, R4.reuse, R174, RZ ;  /* 0x000000ae042c723c */ /* 0x040ff000000418ff */
[C---:B------:R-:W-:Y:S08]  /*8910*/  HMMA.16816.F32.BF16 R60, R4.reuse, R26, RZ ;  /* 0x0000001a043c723c */ /* 0x040ff000000418ff */
[C---:B------:R-:W-:Y:S08]  /*8920*/  HMMA.16816.F32.BF16 R92, R4.reuse, R186, RZ ;  /* 0x000000ba045c723c */ /* 0x040ff000000418ff */
[----:B------:R-:W-:Y:S08]  /*8930*/  HMMA.16816.F32.BF16 R108, R4, R190, RZ ;  /* 0x000000be046c723c */ /* 0x000ff000000418ff */
[----:B------:R-:W-:Y:S08]  /*8940*/  HMMA.16816.F32.BF16 R156, R128, R158, R80 ;  /* 0x0000009e809c723c */ /* 0x000ff00000041850 */
[-C--:B------:R-:W-:Y:S08]  /*8950*/  HMMA.16816.F32.BF16 R116, R8, R32.reuse, RZ ;  /* 0x000000200874723c */ /* 0x080ff000000418ff */
[C---:B------:R-:W-:Y:S08]  /*8960*/  HMMA.16816.F32.BF16 R120, R4.reuse, R32, RZ ;  /* 0x000000200478723c */ /* 0x040ff000000418ff */
[----:B------:R-:W-:Y:S08]  /*8970*/  HMMA.16816.F32.BF16 R76, R4, R22, RZ ;  /* 0x00000016044c723c */ /* 0x000ff000000418ff */
[C---:B------:R-:W-:Y:S08]  /*8980*/  HMMA.16816.F32.BF16 R176, R8.reuse, R178, RZ ;  /* 0x000000b208b0723c */ /* 0x040ff000000418ff */
[C---:B------:R-:W-:Y:S08]  /*8990*/  HMMA.16816.F32.BF16 R172, R8.reuse, R174, RZ ;  /* 0x000000ae08ac723c */ /* 0x040ff000000418ff */
[C---:B------:R-:W-:Y:S08]  /*89a0*/  HMMA.16816.F32.BF16 R24, R8.reuse, R26, RZ ;  /* 0x0000001a0818723c */ /* 0x040ff000000418ff */
[C---:B------:R-:W-:Y:S08]  /*89b0*/  HMMA.16816.F32.BF16 R80, R8.reuse, R22, RZ ;  /* 0x000000160850723c */ /* 0x040ff000000418ff */
[C---:B------:R-:W-:Y:S08]  /*89c0*/  HMMA.16816.F32.BF16 R184, R8.reuse, R186, RZ ;  /* 0x000000ba08b8723c */ /* 0x040ff000000418ff */
[----:B------:R-:W-:Y:S08]  /*89d0*/  HMMA.16816.F32.BF16 R188, R8, R190, RZ ;  /* 0x000000be08bc723c */ /* 0x000ff000000418ff */
[-C--:B------:R-:W-:Y:S08]  /*89e0*/  HMMA.16816.F32.BF16 R4, R4, R34.reuse, RZ ;  /* 0x000000220404723c */ /* 0x080ff000000418ff */
[----:B------:R-:W-:Y:S08]  /*89f0*/  HMMA.16816.F32.BF16 R8, R8, R34, RZ ;  /* 0x000000220808723c */ /* 0x000ff000000418ff */
[-C--:B------:R-:W-:Y:S08]  /*8a00*/  HMMA.16816.F32.BF16 R168, R128, R164.reuse, R168 ;  /* 0x000000a480a8723c */ /* 0x080ff000000418a8 */
[----:B------:R-:W-:Y:S08]  /*8a10*/  HMMA.16816.F32.BF16 R152, R124, R164, R152 ;  /* 0x000000a47c98723c */ /* 0x000ff00000041898 */
[-C--:B------:R-:W-:Y:S08]  /*8a20*/  HMMA.16816.F32.BF16 R36, R128, R48.reuse, R36 ;  /* 0x000000308024723c */ /* 0x080ff00000041824 */
[----:B------:R-:W-:Y:S08]  /*8a30*/  HMMA.16816.F32.BF16 R40, R124, R48, R40 ;  /* 0x000000307c28723c */ /* 0x000ff00000041828 */
[-C--:B------:R-:W-:Y:S08]  /*8a40*/  HMMA.16816.F32.BF16 R52, R128, R64.reuse, R52 ;  /* 0x000000408034723c */ /* 0x080ff00000041834 */
[----:B------:R-:W-:Y:S08]  /*8a50*/  HMMA.16816.F32.BF16 R56, R124, R64, R56 ;  /* 0x000000407c38723c */ /* 0x000ff00000041838 */
[-C--:B------:R-:W-:Y:S08]  /*8a60*/  HMMA.16816.F32.BF16 R84, R128, R96.reuse, R84 ;  /* 0x000000608054723c */ /* 0x080ff00000041854 */
[----:B------:R-:W-:Y:S08]  /*8a70*/  HMMA.16816.F32.BF16 R88, R124, R96, R88 ;  /* 0x000000607c58723c */ /* 0x000ff00000041858 */
[-C--:B---3--:R-:W-:Y:S08]  /*8a80*/  HMMA.16816.F32.BF16 R100, R128, R112.reuse, R100 ;  /* 0x000000708064723c */ /* 0x088ff00000041864 */
[C---:B------:R-:W-:Y:S08]  /*8a90*/  HMMA.16816.F32.BF16 R104, R124.reuse, R112, R104 ;  /* 0x000000707c68723c */ /* 0x040ff00000041868 */
[C---:B------:R-:W-:Y:S08]  /*8aa0*/  HMMA.16816.F32.BF16 R148, R124.reuse, R166, R148 ;  /* 0x000000a67c94723c */ /* 0x040ff00000041894 */
[C---:B------:R-:W-:Y:S08]  /*8ab0*/  HMMA.16816.F32.BF16 R44, R124.reuse, R50, R44 ;  /* 0x000000327c2c723c */ /* 0x040ff0000004182c */
[C---:B------:R-:W-:Y:S08]  /*8ac0*/  HMMA.16816.F32.BF16 R60, R124.reuse, R66, R60 ;  /* 0x000000427c3c723c */ /* 0x040ff0000004183c */
[C---:B------:R-:W-:Y:S08]  /*8ad0*/  HMMA.16816.F32.BF16 R92, R124.reuse, R98, R92 ;  /* 0x000000627c5c723c */ /* 0x040ff0000004185c */
[----:B------:R-:W-:Y:S08]  /*8ae0*/  HMMA.16816.F32.BF16 R108, R124, R114, R108 ;  /* 0x000000727c6c723c */ /* 0x000ff0000004186c */
[-C--:B----4-:R-:W-:Y:S08]  /*8af0*/  HMMA.16816.F32.BF16 R68, R128, R136.reuse, R68 ;  /* 0x000000888044723c */ /* 0x090ff00000041844 */
[----:B------:R-:W-:Y:S08]  /*8b00*/  HMMA.16816.F32.BF16 R72, R124, R136, R72 ;  /* 0x000000887c48723c */ /* 0x000ff00000041848 */
[-C--:B--2---:R-:W-:Y:S08]  /*8b10*/  HMMA.16816.F32.BF16 R116, R128, R28.reuse, R116 ;  /* 0x0000001c8074723c */ /* 0x084ff00000041874 */
[C---:B------:R-:W-:Y:S08]  /*8b20*/  HMMA.16816.F32.BF16 R120, R124.reuse, R28, R120 ;  /* 0x0000001c7c78723c */ /* 0x040ff00000041878 */
[----:B------:R-:W-:Y:S08]  /*8b30*/  HMMA.16816.F32.BF16 R76, R124, R138, R76 ;  /* 0x0000008a7c4c723c */ /* 0x000ff0000004184c */
        /* <DEDUP_REMOVED lines=9> */
[----:B-1----:R-:W2:Y:S01]  /*8bd0*/  LDL R248, [R1+0x78] ;  /* 0x0000780001f87983 */ /* 0x002ea20000100800 */
[----:B------:R-:W-:-:S04]  /*8be0*/  DEPBAR.LE SB0, 0x0 ;  /* 0x000080000000791a */ /* 0x000fc80000000000 */
[----:B------:R-:W-:Y:S01]  /*8bf0*/  WARPSYNC 0xffffffff ;  /* 0xffffffff00007948 */ /* 0x000fe20003800000 */
[----:B------:R-:W-:Y:S01]  /*8c00*/  IADD3 R192, R250, -0x2, RZ ;  /* 0xfffffffefac07810 */ /* 0x000fe20007ffe0ff */
[----:B------:R-:W-:Y:S01]  /*8c10*/  IMAD.MOV.U32 R193, RZ, RZ, R240 ;  /* 0x000000ffffc17224 */ /* 0x000fe200078e00f0 */
[----:B------:R-:W1:Y:S01]  /*8c20*/  S2R R219, SR_TID.X ;  /* 0x0000000000db7919 */ /* 0x000e620000002100 */
[----:B------:R-:W-:Y:S01]  /*8c30*/  BSSY B1, `(.L_x_2242) ;  /* 0x00001c1000017945 */ /* 0x000fe20003800000 */
[----:B------:R-:W-:Y:S01]  /*8c40*/  SHF.R.S32.HI R4, RZ, 0x1f, R192 ;  /* 0x0000001fff047819 */ /* 0x000fe200000114c0 */
[----:B------:R-:W-:Y:S02]  /*8c50*/  IMAD R0, R199, R192, RZ ;  /* 0x000000c0c7007224 */ /* 0x000fe400078e02ff */
[----:B------:R-:W-:-:S04]  /*8c60*/  IMAD.WIDE.U32 R2, R192, R198, R242 ;  /* 0x000000c6c0027225 */ /* 0x000fc800078e00f2 */
[----:B------:R-:W-:Y:S01]  /*8c70*/  IMAD R4, R4, R198, R0 ;  /* 0x000000c604047224 */ /* 0x000fe200078e0200 */
[----:B------:R-:W-:Y:S01]  /*8c80*/  BAR.SYNC.DEFER_BLOCKING 0x0 ;  /* 0x0000000000007b1d */ /* 0x000fe20000010000 */
[----:B------:R-:W-:Y:S02]  /*8c90*/  IADD3 R0, P2, R211, R2, RZ ;  /* 0x00000002d3007210 */ /* 0x000fe40007f5e0ff */
[----:B------:R-:W-:-:S04]  /*8ca0*/  IMAD.IADD R3, R3, 0x1, R4 ;  /* 0x0000000103037824 */ /* 0x000fc800078e0204 */
[----:B------:R-:W-:Y:S02]  /*8cb0*/  IMAD.X R5, R222, 0x1, R3, P2 ;  /* 0x00000001de057824 */ /* 0x000fe400010e0603 */
[----:B-1----:R-:W-:-:S05]  /*8cc0*/  IMAD.SHL.U32 R219, R219, 0x2, RZ ;  /* 0x00000002dbdb7824 */ /* 0x002fca00078e00ff */
[----:B------:R-:W-:Y:S02]  /*8cd0*/  LOP3.LUT R219, R219, 0x6, RZ, 0xc0, !PT ;  /* 0x00000006dbdb7812 */ /* 0x000fe400078ec0ff */
[-C--:B--2---:R-:W-:Y:S02]  /*8ce0*/  ISETP.GE.AND P1, PT, R249, R248.reuse, PT ;  /* 0x000000f8f900720c */ /* 0x084fe40003f26270 */
[----:B------:R-:W-:-:S11]  /*8cf0*/  ISETP.GE.AND P0, PT, R241, R248, PT ;  /* 0x000000f8f100720c */ /* 0x000fd60003f06270 */
[CC--:B------:R-:W-:Y:S01]  /*8d00*/  @!P1 LEA R10, P5, R2.reuse, R238.reuse, 0x1 ;  /* 0x000000ee020a9211 */ /* 0x0c0fe200078a08ff */
[----:B------:R-:W-:Y:S01]  /*8d10*/  @P1 STS.128 [R220+0xa000], RZ ;  /* 0x00a000ffdc001388 */ /* 0x000fe20000000c00 */
[-C--:B------:R-:W-:Y:S02]  /*8d20*/  @!P0 LEA R6, P3, R2, R238.reuse, 0x1 ;  /* 0x000000ee02068211 */ /* 0x080fe400078608ff */
[-C--:B------:R-:W-:Y:S02]  /*8d30*/  @!P1 LEA R8, P4, R0, R238.reuse, 0x1 ;  /* 0x000000ee00089211 */ /* 0x080fe400078808ff */
[-CC-:B------:R-:W-:Y:S02]  /*8d40*/  @!P1 LEA.HI.X R11, R2, R239.reuse, R3.reuse, 0x1, P5 ;  /* 0x000000ef020b9211 */ /* 0x180fe400028f0c03 */
[----:B------:R-:W-:Y:S02]  /*8d50*/  @!P0 LEA R4, P2, R0, R238, 0x1 ;  /* 0x000000ee00048211 */ /* 0x000fe400078408ff */
[-C--:B------:R-:W-:Y:S01]  /*8d60*/  @!P0 LEA.HI.X R7, R2, R239.reuse, R3, 0x1, P3 ;  /* 0x000000ef02078211 */ /* 0x080fe200018f0c03 */
[----:B------:R-:W-:Y:S01]  /*8d70*/  @!PT LDS RZ, [RZ] ;  /* 0x00000000fffff984 */ /* 0x000fe20000000800 */
[----:B------:R-:W-:Y:S01]  /*8d80*/  @!PT LDS RZ, [RZ] ;  /* 0x00000000fffff984 */ /* 0x000fe20000000800 */
[----:B------:R-:W-:Y:S01]  /*8d90*/  @!PT LDS RZ, [RZ] ;  /* 0x00000000fffff984 */ /* 0x000fe20000000800 */
[----:B------:R1:W-:Y:S01]  /*8da0*/  @!P1 LDGSTS.E.BYPASS.LTC128B.128 [R220+0xa000], [R10.64] ;  /* 0x0a0000000adc9fae */ /* 0x0003e2000b901d44 */
[----:B------:R-:W-:-:S02]  /*8db0*/  @!P1 LEA.HI.X R9, R0, R239, R5, 0x1, P4 ;  /* 0x000000ef00099211 */ /* 0x000fc400020f0c05 */
[----:B------:R-:W-:Y:S01]  /*8dc0*/  @!P0 LEA.HI.X R5, R0, R239, R5, 0x1, P2 ;  /* 0x000000ef00058211 */ /* 0x000fe200010f0c05 */
[----:B------:R-:W-:Y:S01]  /*8dd0*/  @P0 STS.128 [R220+0xb000], RZ ;  /* 0x00b000ffdc000388 */ /* 0x000fe20000000c00 */
[----:B------:R-:W-:-:S03]  /*8de0*/  IMAD R0, R192, 0x20, R219 ;  /* 0x00000020c0007824 */ /* 0x000fc600078e02db */
[----:B------:R-:W-:Y:S01]  /*8df0*/  @!PT LDS RZ, [RZ] ;  /* 0x00000000fffff984 */ /* 0x000fe20000000800 */
[----:B------:R-:W-:Y:S01]  /*8e00*/  @!PT LDS RZ, [RZ] ;  /* 0x00000000fffff984 */ /* 0x000fe20000000800 */
[----:B------:R-:W-:Y:S01]  /*8e10*/  @!PT LDS RZ, [RZ] ;  /* 0x00000000fffff984 */ /* 0x000fe20000000800 */
[----:B------:R2:W-:Y:S01]  /*8e20*/  @!P0 LDGSTS.E.BYPASS.LTC128B.128 [R220+0xb000], [R6.64+0x80] ;  /* 0x0b00008006dc8fae */ /* 0x0005e2000b901d44 */
[----:B------:R-:W-:Y:S01]  /*8e30*/  IMAD.IADD R2, R223, 0x1, -R0 ;  /* 0x00000001df027824 */ /* 0x000fe200078e0a00 */
[C---:B------:R-:W-:Y:S02]  /*8e40*/  ISETP.GE.AND P6, PT, R0.reuse, R228, PT ;  /* 0x000000e40000720c */ /* 0x040fe40003fc6270 */
[----:B------:R-:W-:Y:S02]  /*8e50*/  @P1 STS.128 [R220+0xa800], RZ ;  /* 0x00a800ffdc001388 */ /* 0x000fe40000000c00 */
[----:B------:R-:W-:Y:S02]  /*8e60*/  IABS R2, R2 ;  /* 0x0000000200027213 */ /* 0x000fe40000000000 */
[----:B------:R-:W-:Y:S01]  /*8e70*/  @!PT LDS RZ, [RZ] ;  /* 0x00000000fffff984 */ /* 0x000fe20000000800 */
[----:B------:R-:W-:Y:S01]  /*8e80*/  @!PT LDS RZ, [RZ] ;  /* 0x00000000fffff984 */ /* 0x000fe20000000800 */
[----:B------:R-:W-:Y:S01]  /*8e90*/  @!PT LDS RZ, [RZ] ;  /* 0x00000000fffff984 */ /* 0x000fe20000000800 */
[----:B------:R1:W-:Y:S01]  /*8ea0*/  @!P1 LDGSTS.E.BYPASS.LTC128B.128 [R220+0xa800], [R8.64] ;  /* 0x0a80000008dc9fae */ /* 0x0003e2000b901d44 */
[----:B------:R-:W-:Y:S02]  /*8eb0*/  ISETP.GE.OR P6, PT, R0, R234, !P6 ;  /* 0x000000ea0000720c */ /* 0x000fe400077c6670 */
[----:B------:R-:W-:Y:S01]  /*8ec0*/  IMAD.MOV.U32 R3, RZ, RZ, R2 ;  /* 0x000000ffff037224 */ /* 0x000fe200078e0002 */
[----:B------:R-:W-:Y:S01]  /*8ed0*/  @P0 STS.128 [R220+0xb800], RZ ;  /* 0x00b800ffdc000388 */ /* 0x000fe20000000c00 */
[----:B------:R-:W-:-:S03]  /*8ee0*/  IMAD.IADD R2, R230, 0x1, -R0 ;  /* 0x00000001e6027824 */ /* 0x000fc600078e0a00 */
[----:B------:R-:W-:Y:S01]  /*8ef0*/  @!PT LDS RZ, [RZ] ;  /* 0x00000000fffff984 */ /* 0x000fe20000000800 */
[----:B------:R-:W-:Y:S01]  /*8f00*/  @!PT LDS RZ, [RZ] ;  /* 0x00000000fffff984 */ /* 0x000fe20000000800 */
[----:B------:R-:W-:Y:S01]  /*8f10*/  @!PT LDS RZ, [RZ] ;  /* 0x00000000fffff984 */ /* 0x000fe20000000800 */
[----:B------:R2:W-:Y:S02]  /*8f20*/  @!P0 LDGSTS.E.BYPASS.LTC128B.128 [R220+0xb800], [R4.64+0x80] ;  /* 0x0b80008004dc8fae */ /* 0x0005e4000b901d44 */
[----:B------:R-:W-:Y:S02]  /*8f30*/  IABS R2, R2 ;  /* 0x0000000200027213 */ /* 0x000fe40000000000 */
[----:B------:R-:W-:Y:S04]  /*8f40*/  LDSM.16.M88.4 R136, [R200+0x8000] ;  /* 0x00800000c888783b */ /* 0x000fe80000000200 */
[----:B------:R-:W3:Y:S04]  /*8f50*/  LDSM.16.M88.4 R20, [R202+0x2000] ;  /* 0x00200000ca14783b */ /* 0x000ee80000000200 */
[----:B------:R-:W4:Y:S04]  /*8f60*/  LDSM.16.M88.4 R24, [R202] ;  /* 0x00000000ca18783b */ /* 0x000f280000000200 */
[----:B------:R-:W-:Y:S04]  /*8f70*/  LDSM.16.M88.4 R32, [R212] ;  /* 0x00000000d420783b */ /* 0x000fe80000000200 */
[----:B-1----:R-:W-:Y:S04]  /*8f80*/  LDSM.16.M88.4 R8, [R204] ;  /* 0x00000000cc08783b */ /* 0x002fe80000000200 */
[----:B------:R-:W1:Y:S04]  /*8f90*/  LDSM.16.M88.4 R172, [R200+0x8800] ;  /* 0x00880000c8ac783b */ /* 0x000e680000000200 */
[----:B--2---:R-:W2:Y:S04]  /*8fa0*/  LDSM.16.M88.4 R4, [R204+0x2000] ;  /* 0x00200000cc04783b */ /* 0x004ea80000000200 */
[----:B------:R-:W0:Y:S01]  /*8fb0*/  LDGDEPBAR ;  /* 0x00000000000079af */ /* 0x000e220000000000 */
[-C--:B---3--:R-:W-:Y:S08]  /*8fc0*/  HMMA.16816.F32.BF16 R28, R20, R136.reuse, RZ ;  /* 0x00000088141c723c */ /* 0x088ff000000418ff */
[C---:B----4-:R-:W-:Y:S08]  /*8fd0*/  HMMA.16816.F32.BF16 R176, R24.reuse, R136, RZ ;  /* 0x0000008818b0723c */ /* 0x050ff000000418ff */
[----:B-1----:R-:W-:Y:S08]  /*8fe0*/  HMMA.16816.F32.BF16 R180, R24, R172, RZ ;  /* 0x000000ac18b4723c */ /* 0x002ff000000418ff */
[-C--:B--2---:R-:W-:Y:S01]  /*8ff0*/  HMMA.16816.F32.BF16 R188, R4, R32.reuse, R28 ;  /* 0x0000002004bc723c */ /* 0x084fe2000004181c */
[----:B------:R-:W1:Y:S07]  /*9000*/  LDSM.16.M88.4 R28, [R215] ;  /* 0x00000000d71c783b */ /* 0x000e6e0000000200 */
[----:B------:R-:W-:Y:S08]  /*9010*/  HMMA.16816.F32.BF16 R196, R8, R32, R176 ;  /* 0x0000002008c4723c */ /* 0x000ff000000418b0 */
[----:B------:R-:W-:Y:S11]  /*9020*/  HMMA.16816.F32.BF16 R176, R20, R172, RZ ;  /* 0x000000ac14b0723c */ /* 0x000ff600000418ff */
[----:B------:R-:W-:Y:S11]  /*9030*/  @!UPT UIADD3 URZ, URZ, URZ, URZ ;  /* 0x0000003f3f3ff290 */ /* 0x000ff6000fffe03f */
[----:B------:R-:W-:Y:S02]  /*9040*/  @!UPT UIADD3 URZ, URZ, URZ, URZ ;  /* 0x0000003f3f3ff290 */ /* 0x000fe4000fffe03f */
[----:B-1----:R-:W-:Y:S08]  /*9050*/  HMMA.16816.F32.BF16 R240, R4, R28, R176 ;  /* 0x0000001c04f0723c */ /* 0x002ff000000418b0 */
[-C--:B------:R-:W-:Y:S08]  /*9060*/  HMMA.16816.F32.BF16 R176, R20, R138.reuse, RZ ;  /* 0x0000008a14b0723c */ /* 0x080ff000000418ff */
[----:B------:R-:W-:Y:S08]  /*9070*/  HMMA.16816.F32.BF16 R136, R24, R138, RZ ;  /* 0x0000008a1888723c */ /* 0x000ff000000418ff */
[-C--:B------:R-:W-:Y:S08]  /*9080*/  HMMA.16816.F32.BF16 R20, R20, R174.reuse, RZ ;  /* 0x000000ae1414723c */ /* 0x080ff000000418ff */
[----:B------:R-:W-:Y:S08]  /*9090*/  HMMA.16816.F32.BF16 R24, R24, R174, RZ ;  /* 0x000000ae1818723c */ /* 0x000ff000000418ff */
[----:B------:R-:W-:Y:S08]  /*90a0*/  HMMA.16816.F32.BF16 R180, R8, R28, R180 ;  /* 0x0000001c08b4723c */ /* 0x000ff000000418b4 */
[C---:B------:R-:W-:Y:S08]  /*90b0*/  HMMA.16816.F32.BF16 R176, R4.reuse, R34, R176 ;  /* 0x0000002204b0723c */ /* 0x040ff000000418b0 */
[----:B------:R-:W-:Y:S01]  /*90c0*/  HMMA.16816.F32.BF16 R184, R4, R30, R20 ;  /* 0x0000001e04b8723c */ /* 0x000fe20000041814 */
[----:B------:R-:W-:Y:S04]  /*90d0*/  LDSM.16.M88.4 R4, [R210+0x2000] ;  /* 0x00200000d204783b */ /* 0x000fe80000000200 */
[----:B------:R-:W1:Y:S03]  /*90e0*/  LDSM.16.M88.4 R20, [R209+0x8000] ;  /* 0x00800000d114783b */ /* 0x000e660000000200 */
[C---:B------:R-:W-:Y:S08]  /*90f0*/  HMMA.16816.F32.BF16 R136, R8.reuse, R34, R136 ;  /* 0x000000220888723c */ /* 0x040ff00000041888 */
[----:B------:R-:W-:Y:S01]  /*9100*/  HMMA.16816.F32.BF16 R24, R8, R30, R24 ;  /* 0x0000001e0818723c */ /* 0x000fe20000041818 */
[----:B------:R-:W2:Y:S07]  /*9110*/  LDSM.16.M88.4 R8, [R210] ;  /* 0x00000000d208783b */ /* 0x000eae0000000200 */
[C---:B-1----:R-:W-:Y:S08]  /*9120*/  HMMA.16816.F32.BF16 R172, R4.reuse, R20, R188 ;  /* 0x0000001404ac723c */ /* 0x042ff000000418bc */
[----:B------:R-:W-:Y:S08]  /*9130*/  HMMA.16816.F32.BF16 R176, R4, R22, R176 ;  /* 0x0000001604b0723c */ /* 0x000ff000000418b0 */
[C---:B--2---:R-:W-:Y:S08]  /*9140*/  HMMA.16816.F32.BF16 R32, R8.reuse, R20, R196 ;  /* 0x000000140820723c */ /* 0x044ff000000418c4 */
        /* <DEDUP_REMOVED lines=62> */
[----:B------:R-:W-:-:S06]  /*9530*/  DEPBAR.LE SB0, 0x0 ;  /* 0x000080000000791a */ /* 0x000fcc0000000000 */
[C---:B-1----:R-:W-:Y:S08]  /*9540*/  HMMA.16816.F32.BF16 R240, R4.reuse, R20, R136 ;  /* 0x0000001404f0723c */ /* 0x042ff00000041888 */
[-C--:B------:R-:W-:Y:S08]  /*9550*/  HMMA.16816.F32.BF16 R176, R4, R22.reuse, R28 ;  /* 0x0000001604b0723c */ /* 0x080ff0000004181c */
[C---:B------:R-:W-:Y:S08]  /*9560*/  HMMA.16816.F32.BF16 R4, R8.reuse, R22, R24 ;  /* 0x000000160804723c */ /* 0x040ff00000041818 */
[----:B------:R-:W-:Y:S01]  /*9570*/  HMMA.16816.F32.BF16 R248, R8, R20, R172 ;  /* 0x0000001408f8723c */ /* 0x000fe200000418ac */
[----:B------:R1:W-:Y:S07]  /*9580*/  I2F R9, R3 ;  /* 0x0000000300097306 */ /* 0x0003ee0000201400 */
[----:B------:R-:W-:-:S02]  /*9590*/  IMAD.MOV.U32 R28, RZ, RZ, R179 ;  /* 0x000000ffff1c7224 */ /* 0x000fc400078e00b3 */
[----:B------:R-:W-:Y:S02]  /*95a0*/  IMAD.MOV.U32 R211, RZ, RZ, R178 ;  /* 0x000000ffffd37224 */ /* 0x000fe400078e00b2 */
[----:B------:R-:W-:Y:S02]  /*95b0*/  IMAD.MOV.U32 R31, RZ, RZ, R177 ;  /* 0x000000ffff1f7224 */ /* 0x000fe400078e00b1 */
[----:B------:R-:W-:Y:S02]  /*95c0*/  IMAD.MOV.U32 R32, RZ, RZ, R176 ;  /* 0x000000ffff207224 */ /* 0x000fe400078e00b0 */
[----:B------:R-:W-:Y:S02]  /*95d0*/  IMAD.MOV.U32 R33, RZ, RZ, R4 ;  /* 0x000000ffff217224 */ /* 0x000fe400078e0004 */
[----:B------:R-:W-:Y:S02]  /*95e0*/  IMAD.IADD R4, R224, 0x1, -R0 ;  /* 0x00000001e0047824 */ /* 0x000fe400078e0a00 */
[----:B-1----:R-:W-:-:S02]  /*95f0*/  IMAD.MOV.U32 R3, RZ, RZ, R2 ;  /* 0x000000ffff037224 */ /* 0x002fc400078e0002 */
[----:B------:R-:W-:Y:S01]  /*9600*/  IMAD.MOV.U32 R179, RZ, RZ, R5 ;  /* 0x000000ffffb37224 */ /* 0x000fe200078e0005 */
[----:B------:R-:W-:Y:S01]  /*9610*/  IABS R2, R4 ;  /* 0x0000000400027213 */ /* 0x000fe20000000000 */
[----:B------:R1:W2:Y:S01]  /*9620*/  I2F R10, R3 ;  /* 0x00000003000a7306 */ /* 0x0002a20000201400 */
[----:B------:R-:W-:Y:S02]  /*9630*/  IMAD.MOV.U32 R178, RZ, RZ, R7 ;  /* 0x000000ffffb27224 */ /* 0x000fe400078e0007 */
[----:B------:R-:W-:Y:S02]  /*9640*/  IMAD.MOV.U32 R25, RZ, RZ, R6 ;  /* 0x000000ffff197224 */ /* 0x000fe400078e0006 */
[----:B------:R-:W-:Y:S01]  /*9650*/  IMAD.MOV.U32 R4, RZ, RZ, R2 ;  /* 0x000000ffff047224 */ /* 0x000fe200078e0002 */
[----:B------:R-:W-:-:S03]  /*9660*/  IADD3 R2, R0, 0x1, RZ ;  /* 0x0000000100027810 */ /* 0x000fc60007ffe0ff */
[----:B------:R3:W4:Y:S01]  /*9670*/  I2F R8, R4 ;  /* 0x0000000400087306 */ /* 0x0007220000201400 */
[C---:B------:R-:W-:Y:S01]  /*9680*/  ISETP.GE.AND P5, PT, R2.reuse, R228, PT ;  /* 0x000000e40200720c */ /* 0x040fe20003fa6270 */
[----:B------:R-:W-:Y:S01]  /*9690*/  IMAD.IADD R5, R223, 0x1, -R2 ;  /* 0x00000001df057824 */ /* 0x000fe200078e0a02 */
[----:B------:R-:W-:Y:S01]  /*96a0*/  BAR.SYNC.DEFER_BLOCKING 0x0 ;  /* 0x0000000000007b1d */ /* 0x000fe20000010000 */
[C---:B------:R-:W-:Y:S02]  /*96b0*/  ISETP.GE.AND P4, PT, R2.reuse, R227, PT ;  /* 0x000000e30200720c */ /* 0x040fe40003f86270 */
[C---:B------:R-:W-:Y:S01]  /*96c0*/  ISETP.GE.AND P3, PT, R2.reuse, R226, PT ;  /* 0x000000e20200720c */ /* 0x040fe20003f66270 */
[----:B-1----:R-:W-:Y:S01]  /*96d0*/  IMAD.IADD R3, R229, 0x1, -R0 ;  /* 0x00000001e5037824 */ /* 0x002fe200078e0a00 */
[----:B------:R-:W-:Y:S01]  /*96e0*/  ISETP.GE.AND P2, PT, R2, R225, PT ;  /* 0x000000e10200720c */ /* 0x000fe20003f46270 */
[----:B--2---:R-:W-:Y:S01]  /*96f0*/  FFMA.FTZ R10, R10, -R216, R182 ;  /* 0x800000d80a0a7223 */ /* 0x004fe200000100b6 */
[----:B------:R-:W-:-:S02]  /*9700*/  ISETP.GE.OR P5, PT, R2, R234, !P5 ;  /* 0x000000ea0200720c */ /* 0x000fc40006fa6670 */
[----:B------:R-:W-:Y:S02]  /*9710*/  IABS R3, R3 ;  /* 0x0000000300037213 */ /* 0x000fe40000000000 */
[C---:B------:R-:W-:Y:S02]  /*9720*/  ISETP.GE.OR P4, PT, R2.reuse, R233, !P4 ;  /* 0x000000e90200720c */ /* 0x040fe40006786670 */
[----:B------:R-:W-:Y:S01]  /*9730*/  ISETP.GE.OR P3, PT, R2, R232, !P3 ;  /* 0x000000e80200720c */ /* 0x000fe20005f66670 */
[----:B---3--:R-:W-:Y:S01]  /*9740*/  IMAD.MOV.U32 R4, RZ, RZ, R3 ;  /* 0x000000ffff047224 */ /* 0x008fe200078e0003 */
[----:B------:R-:W-:Y:S01]  /*9750*/  IABS R3, R5 ;  /* 0x0000000500037213 */ /* 0x000fe20000000000 */
[----:B------:R-:W-:Y:S01]  /*9760*/  IMAD.IADD R5, R224, 0x1, -R2 ;  /* 0x00000001e0057824 */ /* 0x000fe200078e0a02 */
[----:B------:R-:W-:Y:S01]  /*9770*/  ISETP.GE.OR P2, PT, R2, R231, !P2 ;  /* 0x000000e70200720c */ /* 0x000fe20005746670 */
[----:B------:R1:W2:Y:S01]  /*9780*/  I2F R7, R4 ;  /* 0x0000000400077306 */ /* 0x0002a20000201400 */
[----:B----4-:R-:W-:-:S02]  /*9790*/  FFMA.FTZ R11, R8, -R216, R196 ;  /* 0x800000d8080b7223 */ /* 0x010fc400000100c4 */
[----:B-1----:R-:W-:Y:S02]  /*97a0*/  IMAD.MOV.U32 R4, RZ, RZ, R3 ;  /* 0x000000ffff047224 */ /* 0x002fe400078e0003 */
[----:B------:R-:W-:-:S03]  /*97b0*/  IMAD.IADD R3, R230, 0x1, -R2 ;  /* 0x00000001e6037824 */ /* 0x000fc600078e0a02 */
[----:B------:R1:W3:Y:S01]  /*97c0*/  I2F R6, R4 ;  /* 0x0000000400067306 */ /* 0x0002e20000201400 */
[----:B------:R-:W-:Y:S01]  /*97d0*/  IMAD.IADD R2, R229, 0x1, -R2 ;  /* 0x00000001e5027824 */ /* 0x000fe200078e0a02 */
[----:B------:R-:W-:Y:S01]  /*97e0*/  IABS R3, R3 ;  /* 0x0000000300037213 */ /* 0x000fe20000000000 */
[----:B--2---:R-:W-:-:S04]  /*97f0*/  FFMA.FTZ R22, R7, -R216, R198 ;  /* 0x800000d807167223 */ /* 0x004fc800000100c6 */
[----:B-1----:R-:W-:Y:S01]  /*9800*/  IMAD.MOV.U32 R4, RZ, RZ, R3 ;  /* 0x000000ffff047224 */ /* 0x002fe200078e0003 */
[----:B------:R-:W-:Y:S01]  /*9810*/  IABS R3, R5 ;  /* 0x0000000500037213 */ /* 0x000fe20000000000 */
[-C--:B---3--:R-:W-:Y:S02]  /*9820*/  FFMA.FTZ R23, R6, -R216.reuse, R181 ;  /* 0x800000d806177223 */ /* 0x088fe400000100b5 */
[----:B------:R-:W-:Y:S02]  /*9830*/  FFMA.FTZ R5, R9, -R216, R180 ;  /* 0x800000d809057223 */ /* 0x000fe400000100b4 */
[----:B------:R-:W1:Y:S01]  /*9840*/  I2F R4, R4 ;  /* 0x0000000400047306 */ /* 0x000e620000201400 */
[----:B------:R-:W-:Y:S02]  /*9850*/  FSEL R30, R23, -INF , !P5 ;  /* 0xff800000171e7808 */ /* 0x000fe40006800000 */
[----:B------:R-:W-:Y:S02]  /*9860*/  FSEL R136, R5, -INF , !P6 ;  /* 0xff80000005887808 */ /* 0x000fe40007000000 */
[----:B------:R-:W-:-:S03]  /*9870*/  ISETP.GE.AND P6, PT, R0, R227, PT ;  /* 0x000000e30000720c */ /* 0x000fc60003fc6270 */
[----:B------:R-:W2:Y:S01]  /*9880*/  I2F R3, R3 ;  /* 0x0000000300037306 */ /* 0x000ea20000201400 */
[----:B------:R-:W-:-:S04]  /*9890*/  ISETP.GE.OR P6, PT, R0, R233, !P6 ;  /* 0x000000e90000720c */ /* 0x000fc800077c6670 */
[----:B------:R-:W-:Y:S02]  /*98a0*/  FSEL R138, R10, -INF , !P6 ;  /* 0xff8000000a8a7808 */ /* 0x000fe40007000000 */
[----:B------:R-:W-:Y:S01]  /*98b0*/  ISETP.GE.AND P6, PT, R0, R226, PT ;  /* 0x000000e20000720c */ /* 0x000fe20003fc6270 */
[----:B-1----:R-:W-:Y:S01]  /*98c0*/  FFMA.FTZ R21, R4, -R216, R183 ;  /* 0x800000d804157223 */ /* 0x002fe200000100b7 */
[----:B------:R-:W-:Y:S02]  /*98d0*/  IABS R4, R2 ;  /* 0x0000000200047213 */ /* 0x000fe40000000000 */
[C---:B------:R-:W-:Y:S02]  /*98e0*/  ISETP.GE.OR P6, PT, R0.reuse, R232, !P6 ;  /* 0x000000e80000720c */ /* 0x040fe400077c6670 */
[----:B------:R1:W-:Y:S01]  /*98f0*/  I2F R24, R4 ;  /* 0x0000000400187306 */ /* 0x0003e20000201400 */
[----:B------:R-:W-:Y:S01]  /*9900*/  FSEL R137, R21, -INF , !P4 ;  /* 0xff80000015897808 */ /* 0x000fe20006000000 */
[----:B--2---:R-:W-:Y:S01]  /*9910*/  FFMA.FTZ R20, R3, -R216, R197 ;  /* 0x800000d803147223 */ /* 0x004fe200000100c5 */
[----:B------:R-:W-:-:S02]  /*9920*/  IADD3 R3, R0, 0x8, RZ ;  /* 0x0000000800037810 */ /* 0x000fc40007ffe0ff */
[----:B------:R-:W-:Y:S02]  /*9930*/  FSEL R173, R11, -INF , !P6 ;  /* 0xff8000000bad7808 */ /* 0x000fe40007000000 */
[----:B------:R-:W-:Y:S01]  /*9940*/  ISETP.GE.AND P6, PT, R0, R225, PT ;  /* 0x000000e10000720c */ /* 0x000fe20003fc6270 */
[----:B------:R-:W-:Y:S01]  /*9950*/  IMAD.IADD R2, R223, 0x1, -R3 ;  /* 0x00000001df027824 */ /* 0x000fe200078e0a03 */
[----:B------:R-:W-:Y:S02]  /*9960*/  FSEL R174, R20, -INF , !P3 ;  /* 0xff80000014ae7808 */ /* 0x000fe40005800000 */
[----:B------:R-:W-:Y:S02]  /*9970*/  ISETP.GE.OR P6, PT, R0, R231, !P6 ;  /* 0x000000e70000720c */ /* 0x000fe400077c6670 */
[----:B------:R-:W-:Y:S02]  /*9980*/  IABS R2, R2 ;  /* 0x0000000200027213 */ /* 0x000fe40000000000 */
[----:B------:R-:W-:-:S02]  /*9990*/  FSEL R177, R22, -INF , !P6 ;  /* 0xff80000016b17808 */ /* 0x000fc40007000000 */
[C---:B------:R-:W-:Y:S01]  /*99a0*/  ISETP.GE.AND P6, PT, R3.reuse, R228, PT ;  /* 0x000000e40300720c */ /* 0x040fe20003fc6270 */
[----:B-1----:R-:W-:Y:S01]  /*99b0*/  IMAD.MOV.U32 R4, RZ, RZ, R2 ;  /* 0x000000ffff047224 */ /* 0x002fe200078e0002 */
[C---:B------:R-:W-:Y:S01]  /*99c0*/  ISETP.GE.AND P5, PT, R3.reuse, R227, PT ;  /* 0x000000e30300720c */ /* 0x040fe20003fa6270 */
[----:B------:R-:W-:Y:S01]  /*99d0*/  IMAD.IADD R2, R230, 0x1, -R3 ;  /* 0x00000001e6027824 */ /* 0x000fe200078e0a03 */
[C---:B------:R-:W-:Y:S01]  /*99e0*/  ISETP.GE.AND P4, PT, R3.reuse, R226, PT ;  /* 0x000000e20300720c */ /* 0x040fe20003f86270 */
[----:B------:R1:W2:Y:S01]  /*99f0*/  I2F R6, R4 ;  /* 0x0000000400067306 */ /* 0x0002a20000201400 */
[C---:B------:R-:W-:Y:S02]  /*9a00*/  ISETP.GE.AND P3, PT, R3.reuse, R225, PT ;  /* 0x000000e10300720c */ /* 0x040fe40003f66270 */
[----:B------:R-:W-:Y:S02]  /*9a10*/  IABS R2, R2 ;  /* 0x0000000200027213 */ /* 0x000fe40000000000 */
[----:B------:R-:W-:-:S02]  /*9a20*/  ISETP.GE.OR P6, PT, R3, R234, !P6 ;  /* 0x000000ea0300720c */ /* 0x000fc400077c6670 */
[C---:B------:R-:W-:Y:S02]  /*9a30*/  ISETP.GE.OR P5, PT, R3.reuse, R233, !P5 ;  /* 0x000000e90300720c */ /* 0x040fe40006fa6670 */
[C---:B------:R-:W-:Y:S02]  /*9a40*/  ISETP.GE.OR P4, PT, R3.reuse, R232, !P4 ;  /* 0x000000e80300720c */ /* 0x040fe40006786670 */
[----:B------:R-:W-:Y:S01]  /*9a50*/  ISETP.GE.OR P3, PT, R3, R231, !P3 ;  /* 0x000000e70300720c */ /* 0x000fe20005f66670 */
[----:B-1----:R-:W-:Y:S02]  /*9a60*/  IMAD.MOV.U32 R4, RZ, RZ, R2 ;  /* 0x000000ffff047224 */ /* 0x002fe400078e0002 */
[----:B------:R-:W-:Y:S02]  /*9a70*/  IMAD.IADD R2, R224, 0x1, -R3 ;  /* 0x00000001e0027824 */ /* 0x000fe400078e0a03 */
[----:B------:R1:W-:Y:S01]  /*9a80*/  I2F R9, R4 ;  /* 0x0000000400097306 */ /* 0x0003e20000201400 */
[----:B--2---:R-:W-:-:S02]  /*9a90*/  FFMA.FTZ R6, R6, -R216, R184 ;  /* 0x800000d806067223 */ /* 0x004fc400000100b8 */
[----:B------:R-:W-:-:S03]  /*9aa0*/  IABS R2, R2 ;  /* 0x0000000200027213 */ /* 0x000fc60000000000 */
[----:B------:R-:W-:Y:S02]  /*9ab0*/  FSEL R27, R6, -INF , !P6 ;  /* 0xff800000061b7808 */ /* 0x000fe40007000000 */
[----:B------:R-:W-:Y:S02]  /*9ac0*/  IMAD.MOV.U32 R5, RZ, RZ, R2 ;  /* 0x000000ffff057224 */ /* 0x000fe400078e0002 */
[----:B------:R-:W-:Y:S02]  /*9ad0*/  IMAD.IADD R2, R229, 0x1, -R3 ;  /* 0x00000001e5027824 */ /* 0x000fe400078e0a03 */
[----:B------:R2:W3:Y:S01]  /*9ae0*/  I2F R8, R5 ;  /* 0x0000000500087306 */ /* 0x0004e20000201400 */
[----:B------:R-:W-:Y:S02]  /*9af0*/  FFMA.FTZ R3, R24, -R216, R199 ;  /* 0x800000d818037223 */ /* 0x000fe400000100c7 */
[----:B-1----:R-:W-:Y:S02]  /*9b00*/  IABS R4, R2 ;  /* 0x0000000200047213 */ /* 0x002fe40000000000 */
[----:B------:R-:W-:-:S02]  /*9b10*/  IADD3 R2, R0, 0x9, RZ ;  /* 0x0000000900027810 */ /* 0x000fc40007ffe0ff */
[----:B------:R-:W-:Y:S02]  /*9b20*/  FSEL R176, R3, -INF , !P2 ;  /* 0xff80000003b07808 */ /* 0x000fe40005000000 */
[C---:B------:R-:W-:Y:S02]  /*9b30*/  ISETP.GE.AND P2, PT, R2.reuse, R228, PT ;  /* 0x000000e40200720c */ /* 0x040fe40003f46270 */
[C---:B------:R-:W-:Y:S02]  /*9b40*/  ISETP.GE.AND P6, PT, R2.reuse, R227, PT ;  /* 0x000000e30200720c */ /* 0x040fe40003fc6270 */
[C---:B------:R-:W-:Y:S01]  /*9b50*/  ISETP.GE.OR P2, PT, R2.reuse, R234, !P2 ;  /* 0x000000ea0200720c */ /* 0x040fe20005746670 */
[----:B--2---:R-:W-:Y:S01]  /*9b60*/  IMAD.MOV.U32 R5, RZ, RZ, R4 ;  /* 0x000000ffff057224 */ /* 0x004fe200078e0004 */
[----:B------:R-:W-:Y:S01]  /*9b70*/  ISETP.GE.OR P6, PT, R2, R233, !P6 ;  /* 0x000000e90200720c */ /* 0x000fe200077c6670 */
[----:B------:R-:W-:Y:S02]  /*9b80*/  IMAD.IADD R4, R223, 0x1, -R2 ;  /* 0x00000001df047824 */ /* 0x000fe400078e0a02 */
[----:B------:R1:W2:Y:S01]  /*9b90*/  I2F R7, R5 ;  /* 0x0000000500077306 */ /* 0x0002a20000201400 */
[----:B---3--:R-:W-:-:S02]  /*9ba0*/  FFMA.FTZ R8, R8, -R216, R188 ;  /* 0x800000d808087223 */ /* 0x008fc400000100bc */
[----:B------:R-:W-:-:S03]  /*9bb0*/  IABS R4, R4 ;  /* 0x0000000400047213 */ /* 0x000fc60000000000 */
[----:B------:R-:W-:Y:S02]  /*9bc0*/  FSEL R139, R8, -INF , !P4 ;  /* 0xff800000088b7808 */ /* 0x000fe40006000000 */
[C---:B------:R-:W-:Y:S01]  /*9bd0*/  ISETP.GE.AND P4, PT, R2.reuse, R225, PT ;  /* 0x000000e10200720c */ /* 0x040fe20003f86270 */
[----:B------:R-:W3:Y:S03]  /*9be0*/  I2F R4, R4 ;  /* 0x0000000400047306 */ /* 0x000ee60000201400 */
[----:B------:R-:W-:Y:S01]  /*9bf0*/  ISETP.GE.OR P4, PT, R2, R231, !P4 ;  /* 0x000000e70200720c */ /* 0x000fe20006786670 */
[-C--:B-1----:R-:W-:Y:S02]  /*9c00*/  FFMA.FTZ R5, R9, -R216.reuse, R186 ;  /* 0x800000d809057223 */ /* 0x082fe400000100ba */
[----:B--2---:R-:W-:-:S03]  /*9c10*/  FFMA.FTZ R20, R7, -R216, R190 ;  /* 0x800000d807147223 */ /* 0x004fc600000100be */
[----:B------:R-:W-:Y:S02]  /*9c20*/  FSEL R35, R5, -INF , !P5 ;  /* 0xff80000005237808 */ /* 0x000fe40006800000 */
[----:B------:R-:W-:Y:S01]  /*9c30*/  ISETP.GE.AND P5, PT, R2, R226, PT ;  /* 0x000000e20200720c */ /* 0x000fe20003fa6270 */
[----:B---3--:R-:W-:Y:S01]  /*9c40*/  FFMA.FTZ R11, R4, -R216, R185 ;  /* 0x800000d8040b7223 */ /* 0x008fe200000100b9 */
[----:B------:R-:W-:Y:S01]  /*9c50*/  FSEL R175, R20, -INF , !P3 ;  /* 0xff80000014af7808 */ /* 0x000fe20005800000 */
[----:B------:R-:W-:Y:S01]  /*9c60*/  IMAD.IADD R4, R230, 0x1, -R2 ;  /* 0x00000001e6047824 */ /* 0x000fe200078e0a02 */
[----:B------:R-:W-:Y:S02]  /*9c70*/  ISETP.GE.OR P5, PT, R2, R232, !P5 ;  /* 0x000000e80200720c */ /* 0x000fe40006fa6670 */
        /* <DEDUP_REMOVED lines=11> */
[C---:B------:R-:W-:Y:S01]  /*9d30*/  ISETP.GE.AND P3, PT, R2.reuse, R228, PT ;  /* 0x000000e40200720c */ /* 0x040fe20003f66270 */
[----:B---3--:R-:W-:Y:S01]  /*9d40*/  IMAD.IADD R3, R223, 0x1, -R2 ;  /* 0x00000001df037824 */ /* 0x008fe200078e0a02 */
[----:B------:R1:W-:Y:S01]  /*9d50*/  I2F R21, R4 ;  /* 0x0000000400157306 */ /* 0x0003e20000201400 */
[C---:B------:R-:W-:Y:S02]  /*9d60*/  ISETP.GE.AND P2, PT, R2.reuse, R227, PT ;  /* 0x000000e30200720c */ /* 0x040fe40003f46270 */
[C---:B------:R-:W-:Y:S02]  /*9d70*/  ISETP.GE.OR P3, PT, R2.reuse, R234, !P3 ;  /* 0x000000ea0200720c */ /* 0x040fe40005f66670 */
[----:B------:R-:W-:Y:S02]  /*9d80*/  IABS R3, R3 ;  /* 0x0000000300037213 */ /* 0x000fe40000000000 */
[----:B------:R-:W-:-:S03]  /*9d90*/  ISETP.GE.OR P2, PT, R2, R233, !P2 ;  /* 0x000000e90200720c */ /* 0x000fc60005746670 */
        /* <DEDUP_REMOVED lines=10> */
[-C--:B--2---:R-:W-:Y:S02]  /*9e40*/  FFMA.FTZ R5, R10, -R216.reuse, R187 ;  /* 0x800000d80a057223 */ /* 0x084fe400000100bb */
[----:B------:R1:W2:Y:S01]  /*9e50*/  I2F R6, R4 ;  /* 0x0000000400067306 */ /* 0x0002a20000201400 */
[-C--:B---3--:R-:W-:Y:S02]  /*9e60*/  FFMA.FTZ R7, R7, -R216.reuse, R250 ;  /* 0x800000d807077223 */ /* 0x088fe400000100fa */
[----:B------:R-:W-:Y:S01]  /*9e70*/  FSEL R26, R5, -INF , !P6 ;  /* 0xff800000051a7808 */ /* 0x000fe20007000000 */
[----:B------:R-:W-:Y:S01]  /*9e80*/  FFMA.FTZ R5, R9, -R216, R248 ;  /* 0x800000d809057223 */ /* 0x000fe200000100f8 */
[C---:B------:R-:W-:Y:S02]  /*9e90*/  ISETP.GE.AND P6, PT, R2.reuse, R226, PT ;  /* 0x000000e20200720c */ /* 0x040fe40003fc6270 */
[----:B------:R-:W-:Y:S01]  /*9ea0*/  FSEL R22, R7, -INF , !P2 ;  /* 0xff80000007167808 */ /* 0x000fe20005000000 */
[----:B------:R-:W3:Y:S01]  /*9eb0*/  I2F R3, R3 ;  /* 0x0000000300037306 */ /* 0x000ee20000201400 */
[----:B------:R-:W-:-:S02]  /*9ec0*/  ISETP.GE.OR P6, PT, R2, R232, !P6 ;  /* 0x000000e80200720c */ /* 0x000fc400077c6670 */
[----:B------:R-:W-:Y:S01]  /*9ed0*/  FSEL R10, R5, -INF , !P3 ;  /* 0xff800000050a7808 */ /* 0x000fe20005800000 */
[-C--:B-1----:R-:W-:Y:S02]  /*9ee0*/  FFMA.FTZ R4, R8, -R216.reuse, R189 ;  /* 0x800000d808047223 */ /* 0x082fe400000100bd */
[----:B--2---:R-:W-:-:S03]  /*9ef0*/  FFMA.FTZ R6, R6, -R216, R240 ;  /* 0x800000d806067223 */ /* 0x004fc600000100f0 */
[----:B------:R-:W-:Y:S01]  /*9f00*/  FSEL R34, R4, -INF , !P5 ;  /* 0xff80000004227808 */ /* 0x000fe20006800000 */
[-C--:B------:R-:W-:Y:S01]  /*9f10*/  FFMA.FTZ R4, R21, -R216.reuse, R191 ;  /* 0x800000d815047223 */ /* 0x080fe200000100bf */
[----:B------:R-:W-:Y:S01]  /*9f20*/  ISETP.GE.AND P5, PT, R2, R225, PT ;  /* 0x000000e10200720c */ /* 0x000fe20003fa6270 */
[----:B---3--:R-:W-:Y:S01]  /*9f30*/  FFMA.FTZ R21, R3, -R216, R242 ;  /* 0x800000d803157223 */ /* 0x008fe200000100f2 */
[----:B------:R-:W-:Y:S02]  /*9f40*/  FSEL R29, R6, -INF , !P6 ;  /* 0xff800000061d7808 */ /* 0x000fe40007000000 */
[----:B------:R-:W-:Y:S02]  /*9f50*/  ISETP.GE.OR P5, PT, R2, R231, !P5 ;  /* 0x000000e70200720c */ /* 0x000fe40006fa6670 */
[----:B------:R-:W-:Y:S02]  /*9f60*/  IADD3 R2, R0, 0x11, RZ ;  /* 0x0000001100027810 */ /* 0x000fe40007ffe0ff */
[----:B------:R-:W-:-:S02]  /*9f70*/  FSEL R172, R4, -INF , !P4 ;  /* 0xff80000004ac7808 */ /* 0x000fc40006000000 */
[C---:B------:R-:W-:Y:S01]  /*9f80*/  ISETP.GE.AND P4, PT, R2.reuse, R228, PT ;  /* 0x000000e40200720c */ /* 0x040fe20003f86270 */
[--C-:B------:R-:W-:Y:S01]  /*9f90*/  IMAD.IADD R3, R223, 0x1, -R2.reuse ;  /* 0x00000001df037824 */ /* 0x100fe200078e0a02 */
[C---:B------:R-:W-:Y:S02]  /*9fa0*/  ISETP.GE.AND P3, PT, R2.reuse, R227, PT ;  /* 0x000000e30200720c */ /* 0x040fe40003f66270 */
[C---:B------:R-:W-:Y:S02]  /*9fb0*/  ISETP.GE.AND P2, PT, R2.reuse, R226, PT ;  /* 0x000000e20200720c */ /* 0x040fe40003f46270 */
[----:B------:R-:W-:Y:S02]  /*9fc0*/  IABS R3, R3 ;  /* 0x0000000300037213 */ /* 0x000fe40000000000 */
[C---:B------:R-:W-:Y:S02]  /*9fd0*/  ISETP.GE.AND P6, PT, R2.reuse, R225, PT ;  /* 0x000000e10200720c */ /* 0x040fe40003fc6270 */
[C---:B------:R-:W-:Y:S01]  /*9fe0*/  ISETP.GE.OR P4, PT, R2.reuse, R234, !P4 ;  /* 0x000000ea0200720c */ /* 0x040fe20006786670 */
[----:B------:R-:W-:Y:S01]  /*9ff0*/  IMAD.MOV.U32 R4, RZ, RZ, R3 ;  /* 0x000000ffff047224 */ /* 0x000fe200078e0003 */
[----:B------:R-:W-:Y:S01]  /*a000*/  ISETP.GE.OR P3, PT, R2, R233, !P3 ;  /* 0x000000e90200720c */ /* 0x000fe20005f66670 */
[----:B------:R-:W-:Y:S01]  /*a010*/  IMAD.IADD R3, R230, 0x1, -R2 ;  /* 0x00000001e6037824 */ /* 0x000fe200078e0a02 */
[C---:B------:R-:W-:Y:S01]  /*a020*/  ISETP.GE.OR P2, PT, R2.reuse, R232, !P2 ;  /* 0x000000e80200720c */ /* 0x040fe20005746670 */
[----:B------:R1:W-:Y:S01]  /*a030*/  I2F R9, R4 ;  /* 0x0000000400097306 */ /* 0x0003e20000201400 */
[----:B------:R-:W-:-:S02]  /*a040*/  ISETP.GE.OR P6, PT, R2, R231, !P6 ;  /* 0x000000e70200720c */ /* 0x000fc400077c6670 */
[----:B------:R-:W-:-:S05]  /*a050*/  IABS R3, R3 ;  /* 0x0000000300037213 */ /* 0x000fca0000000000 */
[----:B-1----:R-:W-:Y:S02]  /*a060*/  IMAD.MOV.U32 R4, RZ, RZ, R3 ;  /* 0x000000ffff047224 */ /* 0x002fe400078e0003 */
[----:B------:R-:W-:Y:S02]  /*a070*/  IMAD.IADD R3, R224, 0x1, -R2 ;  /* 0x00000001e0037824 */ /* 0x000fe400078e0a02 */
[----:B------:R1:W2:Y:S03]  /*a080*/  I2F R6, R4 ;  /* 0x0000000400067306 */ /* 0x0002a60000201400 */
[----:B------:R-:W-:-:S05]  /*a090*/  IABS R3, R3 ;  /* 0x0000000300037213 */ /* 0x000fca0000000000 */
[----:B------:R3:W4:Y:S01]  /*a0a0*/  I2F R7, R3 ;  /* 0x0000000300077306 */ /* 0x0007220000201400 */
[----:B-1----:R-:W-:Y:S01]  /*a0b0*/  IMAD.IADD R4, R229, 0x1, -R2 ;  /* 0x00000001e5047824 */ /* 0x002fe200078e0a02 */
[----:B------:R-:W-:Y:S01]  /*a0c0*/  IADD3 R2, R0, 0x18, RZ ;  /* 0x0000001800027810 */ /* 0x000fe20007ffe0ff */
[----:B--2---:R-:W-:Y:S01]  /*a0d0*/  FFMA.FTZ R6, R6, -R216, R251 ;  /* 0x800000d806067223 */ /* 0x004fe200000100fb */
[----:B------:R-:W-:Y:S02]  /*a0e0*/  IADD3 R0, R0, 0x19, RZ ;  /* 0x0000001900007810 */ /* 0x000fe40007ffe0ff */
[----:B------:R-:W-:Y:S01]  /*a0f0*/  IABS R4, R4 ;  /* 0x0000000400047213 */ /* 0x000fe20000000000 */
[--C-:B------:R-:W-:Y:S02]  /*a100*/  IMAD.IADD R5, R224, 0x1, -R2.reuse ;  /* 0x00000001e0057824 */ /* 0x100fe400078e0a02 */
[----:B---3--:R-:W-:Y:S01]  /*a110*/  IMAD.IADD R3, R223, 0x1, -R2 ;  /* 0x00000001df037824 */ /* 0x008fe200078e0a02 */
[----:B------:R1:W2:Y:S01]  /*a120*/  I2F R11, R4 ;  /* 0x00000004000b7306 */ /* 0x0002a20000201400 */
[----:B----4-:R-:W-:-:S03]  /*a130*/  FFMA.FTZ R7, R7, -R216, R241 ;  /* 0x800000d807077223 */ /* 0x010fc600000100f1 */
[----:B------:R-:W-:-:S05]  /*a140*/  IABS R3, R3 ;  /* 0x0000000300037213 */ /* 0x000fca0000000000 */
[----:B-1----:R-:W-:Y:S02]  /*a150*/  IMAD.MOV.U32 R4, RZ, RZ, R3 ;  /* 0x000000ffff047224 */ /* 0x002fe400078e0003 */
[----:B------:R-:W-:Y:S02]  /*a160*/  IMAD.IADD R3, R230, 0x1, -R2 ;  /* 0x00000001e6037824 */ /* 0x000fe400078e0a02 */
[----:B------:R1:W3:Y:S01]  /*a170*/  I2F R8, R4 ;  /* 0x0000000400087306 */ /* 0x0002e20000201400 */
[----:B--2---:R-:W-:Y:S02]  /*a180*/  FFMA.FTZ R11, R11, -R216, R243 ;  /* 0x800000d80b0b7223 */ /* 0x004fe400000100f3 */
[----:B------:R-:W-:-:S05]  /*a190*/  IABS R3, R3 ;  /* 0x0000000300037213 */ /* 0x000fca0000000000 */
[----:B-1----:R-:W-:Y:S01]  /*a1a0*/  IMAD.MOV.U32 R4, RZ, RZ, R3 ;  /* 0x000000ffff047224 */ /* 0x002fe200078e0003 */
[----:B------:R-:W-:Y:S01]  /*a1b0*/  IABS R3, R5 ;  /* 0x0000000500037213 */ /* 0x000fe20000000000 */
[----:B---3--:R-:W-:Y:S01]  /*a1c0*/  FFMA.FTZ R23, R8, -R216, R33 ;  /* 0x800000d808177223 */ /* 0x008fe20000010021 */
[----:B------:R-:W-:Y:S01]  /*a1d0*/  FSEL R33, R21, -INF , !P5 ;  /* 0xff80000015217808 */ /* 0x000fe20006800000 */
[----:B------:R1:W2:Y:S01]  /*a1e0*/  I2F R5, R4 ;  /* 0x0000000400057306 */ /* 0x0002a20000201400 */
[----:B------:R-:W-:Y:S02]  /*a1f0*/  FSEL R21, R6, -INF , !P3 ;  /* 0xff80000006157808 */ /* 0x000fe40005800000 */
[C---:B------:R-:W-:Y:S02]  /*a200*/  ISETP.GE.AND P5, PT, R2.reuse, R228, PT ;  /* 0x000000e40200720c */ /* 0x040fe40003fa6270 */
[C---:B------:R-:W-:Y:S02]  /*a210*/  ISETP.GE.AND P3, PT, R2.reuse, R226, PT ;  /* 0x000000e20200720c */ /* 0x040fe40003f66270 */
[C---:B------:R-:W-:Y:S01]  /*a220*/  ISETP.GE.OR P5, PT, R2.reuse, R234, !P5 ;  /* 0x000000ea0200720c */ /* 0x040fe20006fa6670 */
[----:B------:R-:W3:Y:S01]  /*a230*/  I2F R3, R3 ;  /* 0x0000000300037306 */ /* 0x000ee20000201400 */
[----:B------:R-:W-:Y:S01]  /*a240*/  ISETP.GE.OR P3, PT, R2, R232, !P3 ;  /* 0x000000e80200720c */ /* 0x000fe20005f66670 */
[----:B-1----:R-:W-:-:S02]  /*a250*/  FFMA.FTZ R4, R9, -R216, R249 ;  /* 0x800000d809047223 */ /* 0x002fc400000100f9 */
[-C--:B--2---:R-:W-:Y:S01]  /*a260*/  FFMA.FTZ R5, R5, -R216.reuse, R25 ;  /* 0x800000d805057223 */ /* 0x084fe20000010019 */
[----:B------:R-:W-:Y:S02]  /*a270*/  FSEL R25, R7, -INF , !P2 ;  /* 0xff80000007197808 */ /* 0x000fe40005000000 */
[----:B------:R-:W-:Y:S02]  /*a280*/  FSEL R8, R4, -INF , !P4 ;  /* 0xff80000004087808 */ /* 0x000fe40006000000 */
[C---:B------:R-:W-:Y:S01]  /*a290*/  ISETP.GE.AND P4, PT, R2.reuse, R227, PT ;  /* 0x000000e30200720c */ /* 0x040fe20003f86270 */
[----:B---3--:R-:W-:Y:S01]  /*a2a0*/  FFMA.FTZ R24, R3, -R216, R32 ;  /* 0x800000d803187223 */ /* 0x008fe20000010020 */
[C---:B------:R-:W-:Y:S01]  /*a2b0*/  ISETP.GE.AND P2, PT, R2.reuse, R225, PT ;  /* 0x000000e10200720c */ /* 0x040fe20003f46270 */
[----:B------:R-:W-:Y:S01]  /*a2c0*/  IMAD.IADD R3, R229, 0x1, -R2 ;  /* 0x00000001e5037824 */ /* 0x000fe200078e0a02 */
[C---:B------:R-:W-:Y:S02]  /*a2d0*/  ISETP.GE.OR P4, PT, R2.reuse, R233, !P4 ;  /* 0x000000e90200720c */ /* 0x040fe40006786670 */
[----:B------:R-:W-:Y:S01]  /*a2e0*/  ISETP.GE.OR P2, PT, R2, R231, !P2 ;  /* 0x000000e70200720c */ /* 0x000fe20005746670 */
[----:B------:R-:W-:Y:S01]  /*a2f0*/  IMAD.IADD R2, R223, 0x1, -R0 ;  /* 0x00000001df027824 */ /* 0x000fe200078e0a00 */
[----:B------:R-:W-:-:S02]  /*a300*/  IABS R3, R3 ;  /* 0x0000000300037213 */ /* 0x000fc40000000000 */
[----:B------:R-:W-:Y:S02]  /*a310*/  FSEL R32, R11, -INF , !P6 ;  /* 0xff8000000b207808 */ /* 0x000fe40007000000 */
[----:B------:R-:W-:Y:S01]  /*a320*/  IABS R2, R2 ;  /* 0x0000000200027213 */ /* 0x000fe20000000000 */
[----:B------:R1:W-:Y:S01]  /*a330*/  I2F R4, R3 ;  /* 0x0000000300047306 */ /* 0x0003e20000201400 */
[----:B------:R-:W-:Y:S02]  /*a340*/  FSEL R7, R23, -INF , !P5 ;  /* 0xff80000017077808 */ /* 0x000fe40006800000 */
[----:B------:R-:W-:Y:S02]  /*a350*/  FSEL R11, R5, -INF , !P4 ;  /* 0xff800000050b7808 */ /* 0x000fe40006000000 */
[----:B------:R-:W-:Y:S02]  /*a360*/  FSEL R24, R24, -INF , !P3 ;  /* 0xff80000018187808 */ /* 0x000fe40005800000 */
[C---:B------:R-:W-:Y:S01]  /*a370*/  ISETP.GE.AND P6, PT, R0.reuse, R228, PT ;  /* 0x000000e40000720c */ /* 0x040fe20003fc6270 */
[----:B------:R2:W3:Y:S01]  /*a380*/  I2F R6, R2 ;  /* 0x0000000200067306 */ /* 0x0004e20000201400 */
[----:B------:R-:W-:-:S02]  /*a390*/  ISETP.GE.AND P5, PT, R0, R227, PT ;  /* 0x000000e30000720c */ /* 0x000fc40003fa6270 */
[C---:B------:R-:W-:Y:S02]  /*a3a0*/  ISETP.GE.AND P4, PT, R0.reuse, R226, PT ;  /* 0x000000e20000720c */ /* 0x040fe40003f86270 */
[C---:B------:R-:W-:Y:S02]  /*a3b0*/  ISETP.GE.AND P3, PT, R0.reuse, R225, PT ;  /* 0x000000e10000720c */ /* 0x040fe40003f66270 */
[----:B------:R-:W-:Y:S01]  /*a3c0*/  ISETP.GE.OR P6, PT, R0, R234, !P6 ;  /* 0x000000ea0000720c */ /* 0x000fe200077c6670 */
[----:B-1----:R-:W-:Y:S01]  /*a3d0*/  IMAD.IADD R3, R230, 0x1, -R0 ;  /* 0x00000001e6037824 */ /* 0x002fe200078e0a00 */
[C---:B------:R-:W-:Y:S02]  /*a3e0*/  ISETP.GE.OR P5, PT, R0.reuse, R233, !P5 ;  /* 0x000000e90000720c */ /* 0x040fe40006fa6670 */
[----:B------:R-:W-:Y:S02]  /*a3f0*/  ISETP.GE.OR P4, PT, R0, R232, !P4 ;  /* 0x000000e80000720c */ /* 0x000fe40006786670 */
[----:B------:R-:W-:-:S02]  /*a400*/  IABS R3, R3 ;  /* 0x0000000300037213 */ /* 0x000fc40000000000 */
[----:B------:R-:W-:Y:S01]  /*a410*/  ISETP.GE.OR P3, PT, R0, R231, !P3 ;  /* 0x000000e70000720c */ /* 0x000fe20005f66670 */
[----:B--2---:R-:W-:Y:S01]  /*a420*/  IMAD.IADD R2, R224, 0x1, -R0 ;  /* 0x00000001e0027824 */ /* 0x004fe200078e0a00 */
[----:B------:R1:W2:Y:S01]  /*a430*/  I2F R9, R3 ;  /* 0x0000000300097306 */ /* 0x0002a20000201400 */
[----:B---3--:R-:W-:-:S03]  /*a440*/  FFMA.FTZ R6, R6, -R216, R179 ;  /* 0x800000d806067223 */ /* 0x008fc600000100b3 */
[----:B------:R-:W-:Y:S02]  /*a450*/  IABS R2, R2 ;  /* 0x0000000200027213 */ /* 0x000fe40000000000 */
[----:B------:R-:W-:-:S03]  /*a460*/  FSEL R6, R6, -INF , !P6 ;  /* 0xff80000006067808 */ /* 0x000fc60007000000 */
[----:B-1----:R-:W-:Y:S02]  /*a470*/  IMAD.MOV.U32 R3, RZ, RZ, R2 ;  /* 0x000000ffff037224 */ /* 0x002fe400078e0002 */
[----:B------:R-:W-:Y:S02]  /*a480*/  IMAD.IADD R2, R229, 0x1, -R0 ;  /* 0x00000001e5027824 */ /* 0x000fe400078e0a00 */
[----:B------:R-:W-:Y:S02]  /*a490*/  FFMA.FTZ R0, R4, -R216, R211 ;  /* 0x800000d804007223 */ /* 0x000fe400000100d3 */
[----:B------:R-:W1:Y:S01]  /*a4a0*/  I2F R3, R3 ;  /* 0x0000000300037306 */ /* 0x000e620000201400 */
[----:B------:R-:W-:Y:S01]  /*a4b0*/  IABS R2, R2 ;  /* 0x0000000200027213 */ /* 0x000fe20000000000 */
[----:B--2---:R-:W-:-:S05]  /*a4c0*/  FFMA.FTZ R9, R9, -R216, R178 ;  /* 0x800000d809097223 */ /* 0x004fca00000100b2 */
[----:B------:R-:W-:Y:S01]  /*a4d0*/  FSEL R9, R9, -INF , !P5 ;  /* 0xff80000009097808 */ /* 0x000fe20006800000 */
[----:B------:R-:W2:Y:S01]  /*a4e0*/  I2F R2, R2 ;  /* 0x0000000200027306 */ /* 0x000ea20000201400 */
[-C--:B-1----:R-:W-:Y:S01]  /*a4f0*/  FFMA.FTZ R23, R3, -R216.reuse, R31 ;  /* 0x800000d803177223 */ /* 0x082fe2000001001f */
[----:B------:R-:W-:Y:S02]  /*a500*/  FSEL R31, R0, -INF , !P2 ;  /* 0xff800000001f7808 */ /* 0x000fe40005000000 */
[----:B------:R-:W-:Y:S02]  /*a510*/  ISETP.GT.AND P2, PT, R192, R193, PT ;  /* 0x000000c1c000720c */ /* 0x000fe40003f44270 */
[----:B------:R-:W-:Y:S01]  /*a520*/  FSEL R23, R23, -INF , !P4 ;  /* 0xff80000017177808 */ /* 0x000fe20006000000 */
[----:B--2---:R-:W-:-:S05]  /*a530*/  FFMA.FTZ R2, R2, -R216, R28 ;  /* 0x800000d802027223 */ /* 0x004fca000001001c */
[----:B------:R-:W-:-:S05]  /*a540*/  FSEL R28, R2, -INF , !P3 ;  /* 0xff800000021c7808 */ /* 0x000fca0005800000 */
[----:B------:R-:W-:Y:S05]  /*a550*/  @!P2 BRA `(.L_x_2243) ;  /* 0x000002e00000a947 */ /* 0x000fea0003800000 */
[----:B------:R-:W2:Y:S04]  /*a560*/  LDL R222, [R1+0x44] ;  /* 0x0000440001de7983 */ /* 0x000ea80000100800 */
[----:B------:R-:W3:Y:S04]  /*a570*/  LDL R211, [R1+0x100] ;  /* 0x0001000001d37983 */ /* 0x000ee80000100800 */
[----:B------:R-:W4:Y:S04]  /*a580*/  LDL R218, [R1+0xcc] ;  /* 0x0000cc0001da7983 */ /* 0x000f280000100800 */
[----:B------:R-:W5:Y:S04]  /*a590*/  LDL.64 R178, [R1+0xf0] ;  /* 0x0000f00001b27983 */ /* 0x000f680000100a00 */
[----:B------:R-:W5:Y:S04]  /*a5a0*/  LDL R219, [R1+0x104] ;  /* 0x0001040001db7983 */ /* 0x000f680000100800 */
[----:B------:R-:W5:Y:S04]  /*a5b0*/  LDL R193, [R1+0x108] ;  /* 0x0001080001c17983 */ /* 0x000f680000100800 */
[----:B------:R1:W-:Y:S01]  /*a5c0*/  @P1 STS.128 [R220+0x8000], RZ ;  /* 0x008000ffdc001388 */ /* 0x0003e20000000c00 */
[----:B------:R-:W-:Y:S01]  /*a5d0*/  BSSY B0, `(.L_x_2244) ;  /* 0x0000025000007945 */ /* 0x000fe20003800000 */
[----:B--2---:R-:W-:-:S04]  /*a5e0*/  IADD3 R2, R222, -0x3, RZ ;  /* 0xfffffffdde027810 */ /* 0x004fc80007ffe0ff */
[----:B------:R-:W-:Y:S01]  /*a5f0*/  SHF.R.S32.HI R3, RZ, 0x1f, R2 ;  /* 0x0000001fff037819 */ /* 0x000fe20000011402 */
[----:B---3--:R-:W-:-:S04]  /*a600*/  IMAD R0, R211, R2, RZ ;  /* 0x00000002d3007224 */ /* 0x008fc800078e02ff */
[-C--:B----4-:R-:W-:Y:S02]  /*a610*/  IMAD R0, R3, R218.reuse, R0 ;  /* 0x000000da03007224 */ /* 0x090fe400078e0200 */
[----:B-----5:R-:W-:-:S04]  /*a620*/  IMAD.WIDE.U32 R2, R2, R218, R178 ;  /* 0x000000da02027225 */ /* 0x020fc800078e00b2 */
[----:B------:R-:W-:Y:S01]  /*a630*/  IMAD.IADD R0, R3, 0x1, R0 ;  /* 0x0000000103007824 */ /* 0x000fe200078e0200 */
[----:B------:R-:W-:-:S04]  /*a640*/  @!P1 LEA R4, P2, R2, R236, 0x1 ;  /* 0x000000ec02049211 */ /* 0x000fc800078408ff */
[----:B------:R-:W-:-:S05]  /*a650*/  @!P1 LEA.HI.X R5, R2, R237, R0, 0x1, P2 ;  /* 0x000000ed02059211 */ /* 0x000fca00010f0c00 */
[----:B------:R-:W-:Y:S01]  /*a660*/  @!PT LDS RZ, [RZ] ;  /* 0x00000000fffff984 */ /* 0x000fe20000000800 */
[----:B------:R-:W-:Y:S01]  /*a670*/  @!PT LDS RZ, [RZ] ;  /* 0x00000000fffff984 */ /* 0x000fe20000000800 */
[----:B------:R-:W-:Y:S01]  /*a680*/  @!PT LDS RZ, [RZ] ;  /* 0x00000000fffff984 */ /* 0x000fe20000000800 */
[----:B------:R2:W-:Y:S04]  /*a690*/  @!P1 LDGSTS.E.BYPASS.LTC128B.128 [R220+0x8000], [R4.64] ;  /* 0x0800000004dc9fae */ /* 0x0005e8000b901d44 */
[----:B------:R1:W-:Y:S01]  /*a6a0*/  @P0 STS.128 [R220+0x9000], RZ ;  /* 0x009000ffdc000388 */ /* 0x0003e20000000c00 */
[----:B--2---:R-:W-:-:S04]  /*a6b0*/  @!P0 LEA R4, P2, R2, R236, 0x1 ;  /* 0x000000ec02048211 */ /* 0x004fc800078408ff */
[----:B------:R-:W-:Y:S02]  /*a6c0*/  @!P0 LEA.HI.X R5, R2, R237, R0, 0x1, P2 ;  /* 0x000000ed02058211 */ /* 0x000fe400010f0c00 */
[----:B------:R-:W-:-:S03]  /*a6d0*/  IADD3 R2, P2, R219, R2, RZ ;  /* 0x00000002db027210 */ /* 0x000fc60007f5e0ff */
[----:B------:R-:W-:Y:S01]  /*a6e0*/  @!PT LDS RZ, [RZ] ;  /* 0x00000000fffff984 */ /* 0x000fe20000000800 */
[----:B------:R-:W-:Y:S01]  /*a6f0*/  @!PT LDS RZ, [RZ] ;  /* 0x00000000fffff984 */ /* 0x000fe20000000800 */
[----:B------:R-:W-:Y:S01]  /*a700*/  @!PT LDS RZ, [RZ] ;  /* 0x00000000fffff984 */ /* 0x000fe20000000800 */
[----:B------:R2:W-:Y:S02]  /*a710*/  @!P0 LDGSTS.E.BYPASS.LTC128B.128 [R220+0x9000], [R4.64+0x80] ;  /* 0x0900008004dc8fae */ /* 0x0005e4000b901d44 */
[----:B------:R-:W-:Y:S02]  /*a720*/  IMAD.X R0, R193, 0x1, R0, P2 ;  /* 0x00000001c1007824 */ /* 0x000fe400010e0600 */
[----:B------:R1:W-:Y:S01]  /*a730*/  @P1 STS.128 [R220+0x8800], RZ ;  /* 0x008800ffdc001388 */ /* 0x0003e20000000c00 */
[----:B--2---:R-:W-:-:S04]  /*a740*/  @!P1 LEA R4, P2, R2, R236, 0x1 ;  /* 0x000000ec02049211 */ /* 0x004fc800078408ff */
        /* <DEDUP_REMOVED lines=13> */
.L_x_2245:
[----:B------:R-:W-:Y:S05]  /*a820*/  BSYNC B0 ;  /* 0x0000000000007941 */ /* 0x000fea0003800000 */
.L_x_2244:
[----:B------:R-:W0:Y:S02]  /*a830*/  LDGDEPBAR ;  /* 0x00000000000079af */ /* 0x000e240000000000 */
.L_x_2243:
[----:B------:R-:W-:Y:S05]  /*a840*/  BSYNC B1 ;  /* 0x0000000000017941 */ /* 0x000fea0003800000 */
.L_x_2242:
[----:B------:R-:W-:Y:S01]  /*a850*/  FMNMX.FTZ R0, R132, R136, !PT ;  /* 0x0000008884007209 */ /* 0x000fe20007810000 */
[----:B------:R-:W2:Y:S03]  /*a860*/  LDL R186, [R1+0xa8] ;  /* 0x0000a80001ba7983 */ /* 0x000ea60000100800 */
[----:B------:R-:W-:Y:S01]  /*a870*/  FMNMX.FTZ R0, R30, R0, !PT ;  /* 0x000000001e007209 */ /* 0x000fe20007810000 */
[----:B------:R-:W-:Y:S01]  /*a880*/  IMAD.U32 R3, RZ, RZ, UR7 ;  /* 0x00000007ff037e24 */ /* 0x000fe2000f8e00ff */
[----:B------:R-:W3:Y:S02]  /*a890*/  LDL.LU R187, [R1+0xa0] ;  /* 0x0000a00001bb7983 */ /* 0x000ee40000300800 */
[----:B------:R-:W-:Y:S02]  /*a8a0*/  FMNMX.FTZ R0, R27, R0, !PT ;  /* 0x000000001b007209 */ /* 0x000fe40007810000 */
[----:B------:R-:W-:Y:S02]  /*a8b0*/  STL.64 [R1+0x198], R228 ;  /* 0x000198e401007387 */ /* 0x000fe40000100a00 */
[----:B------:R-:W-:-:S02]  /*a8c0*/  FMNMX.FTZ R0, R20, R0, !PT ;  /* 0x0000000014007209 */ /* 0x000fc40007810000 */
[----:B------:R-:W-:Y:S02]  /*a8d0*/  STL [R1+0x194], R223 ;  /* 0x000194df01007387 */ /* 0x000fe40000100800 */
[----:B------:R-:W-:Y:S02]  /*a8e0*/  FMNMX.FTZ R0, R10, R0, !PT ;  /* 0x000000000a007209 */ /* 0x000fe40007810000 */
[----:B------:R-:W-:Y:S02]  /*a8f0*/  STL [R1+0x190], R220 ;  /* 0x000190dc01007387 */ /* 0x000fe40000100800 */
[----:B------:R-:W-:Y:S02]  /*a900*/  FMNMX.FTZ R0, R8, R0, !PT ;  /* 0x0000000008007209 */ /* 0x000fe40007810000 */
[----:B------:R-:W-:Y:S02]  /*a910*/  STL.64 [R1+0x188], R226 ;  /* 0x000188e201007387 */ /* 0x000fe40000100a00 */
[----:B------:R-:W-:-:S02]  /*a920*/  FMNMX.FTZ R0, R7, R0, !PT ;  /* 0x0000000007007209 */ /* 0x000fc40007810000 */
[----:B------:R4:W-:Y:S02]  /*a930*/  STL.64 [R1+0x180], R224 ;  /* 0x000180e001007387 */ /* 0x0009e40000100a00 */
[----:B------:R-:W-:-:S05]  /*a940*/  FMNMX.FTZ R0, R6, R0, !PT ;  /* 0x0000000006007209 */ /* 0x000fca0007810000 */
[----:B------:R-:W1:Y:S04]  /*a950*/  SHFL.BFLY PT, R2, R0, 0x2, 0x1f ;  /* 0x0c401f0000027f89 */ /* 0x000e6800000e0000 */
[----:B----4-:R-:W4:Y:S01]  /*a960*/  LDL.64 R224, [R1+0x38] ;  /* 0x0000380001e07983 */ /* 0x010f220000100a00 */
[----:B-1----:R-:W-:-:S03]  /*a970*/  FMNMX.FTZ R0, R0, R2, !PT ;  /* 0x0000000200007209 */ /* 0x002fc60007810000 */
[----:B------:R-:W-:Y:S04]  /*a980*/  STL [R1+0x17c], R216 ;  /* 0x00017cd801007387 */ /* 0x000fe80000100800 */
[----:B------:R-:W1:Y:S04]  /*a990*/  SHFL.BFLY PT, R2, R0, 0x1, 0x1f ;  /* 0x0c201f0000027f89 */ /* 0x000e6800000e0000 */
[----:B------:R-:W-:Y:S04]  /*a9a0*/  STL [R1+0x178], R215 ;  /* 0x000178d701007387 */ /* 0x000fe80000100800 */
[----:B------:R-:W-:Y:S04]  /*a9b0*/  STL [R1+0x174], R214 ;  /* 0x000174d601007387 */ /* 0x000fe80000100800 */
[----:B------:R-:W-:Y:S04]  /*a9c0*/  STL [R1+0x170], R213 ;  /* 0x000170d501007387 */ /* 0x000fe80000100800 */
[----:B------:R-:W-:Y:S04]  /*a9d0*/  STL [R1+0x16c], R212 ;  /* 0x00016cd401007387 */ /* 0x000fe80000100800 */
[----:B------:R-:W-:Y:S01]  /*a9e0*/  STL [R1+0x168], R210 ;  /* 0x000168d201007387 */ /* 0x000fe20000100800 */
[----:B-1----:R-:W-:Y:S01]  /*a9f0*/  FMNMX.FTZ R211, R0, R2, !PT ;  /* 0x0000000200d37209 */ /* 0x002fe20007810000 */
[----:B------:R-:W-:-:S02]  /*aa00*/  IMAD.U32 R2, RZ, RZ, UR6 ;  /* 0x00000006ff027e24 */ /* 0x000fc4000f8e00ff */
[----:B------:R-:W-:Y:S01]  /*aa10*/  STL [R1+0x164], R209 ;  /* 0x000164d101007387 */ /* 0x000fe20000100800 */
[----:B------:R-:W-:-:S03]  /*aa20*/  FSETP.NEU.FTZ.AND P2, PT, R211, -INF , PT ;  /* 0xff800000d300780b */ /* 0x000fc60003f5d000 */
[----:B------:R-:W-:Y:S01]  /*aa30*/  STL [R1+0x160], R208 ;  /* 0x000160d001007387 */ /* 0x000fe20000100800 */
[----:B------:R-:W-:-:S03]  /*aa40*/  FSEL R0, R211, RZ, P2 ;  /* 0x000000ffd3007208 */ /* 0x000fc60001000000 */
[----:B------:R-:W-:Y:S02]  /*aa50*/  STL [R1+0x15c], R207 ;  /* 0x00015ccf01007387 */ /* 0x000fe40000100800 */
[----:B------:R-:W-:Y:S02]  /*aa60*/  FADD.FTZ R4, R132, -R0 ;  /* 0x8000000084047221 */ /* 0x000fe40000010000 */
[----:B------:R-:W-:Y:S04]  /*aa70*/  STL [R1+0x158], R204 ;  /* 0x000158cc01007387 */ /* 0x000fe80000100800 */
[----:B------:R-:W2:Y:S04]  /*aa80*/  LD.E R0, [R2.64+0xdc] ;  /* 0x0000dc0402007980 */ /* 0x000ea8000c101900 */
[----:B------:R1:W-:Y:S04]  /*aa90*/  STL [R1+0x154], R202 ;  /* 0x000154ca01007387 */ /* 0x0003e80000100800 */
[----:B------:R-:W-:Y:S01]  /*aaa0*/  STL [R1+0x150], R200 ;  /* 0x000150c801007387 */ /* 0x000fe20000100800 */
[----:B--2---:R-:W-:-:S05]  /*aab0*/  FMUL.FTZ R3, R0, R211 ;  /* 0x000000d300037220 */ /* 0x004fca0000410000 */
[----:B------:R-:W-:Y:S01]  /*aac0*/  FSEL R3, R3, RZ, P2 ;  /* 0x000000ff03037208 */ /* 0x000fe20001000000 */
[----:B------:R-:W-:-:S04]  /*aad0*/  FMUL.FTZ R2, R0, R4 ;  /* 0x0000000400027220 */ /* 0x000fc80000410000 */
[-CC-:B------:R-:W-:Y:S02]  /*aae0*/  FFMA.FTZ R132, R20, R0.reuse, -R3.reuse ;  /* 0x0000000014847223 */ /* 0x180fe40000010803 */
[----:B------:R-:W2:Y:S01]  /*aaf0*/  LDL.LU R20, [R1+0x74] ;  /* 0x0000740001147983 */ /* 0x000ea20000300800 */
[-CC-:B------:R-:W-:Y:S01]  /*ab00*/  FFMA.FTZ R4, R136, R0.reuse, -R3.reuse ;  /* 0x0000000088047223 */ /* 0x180fe20000010803 */
[----:B------:R-:W1:Y:S08]  /*ab10*/  MUFU.EX2 R2, R2 ;  /* 0x0000000200027308 */ /* 0x000e700000000800 */
[----:B------:R-:W3:Y:S01]  /*ab20*/  MUFU.EX2 R182, R4 ;  /* 0x0000000400b67308 */ /* 0x000ee20000000800 */
[----:B------:R-:W-:-:S02]  /*ab30*/  FFMA.FTZ R180, R7, R0, -R3 ;  /* 0x0000000007b47223 */ /* 0x000fc40000010803 */
[-C--:B-1----:R-:W-:Y:S02]  /*ab40*/  FMUL.FTZ R185, R53, R2.reuse ;  /* 0x0000000235b97220 */ /* 0x082fe40000410000 */
        /* <DEDUP_REMOVED lines=31> */
[----:B---3--:R-:W-:Y:S01]  /*ad40*/  FFMA.FTZ R53, R187, R2, R182 ;  /* 0x00000002bb357223 */ /* 0x008fe200000100b6 */
[----:B------:R-:W-:-:S04]  /*ad50*/  FMNMX.FTZ R2, R135, R138, !PT ;  /* 0x0000008a87027209 */ /* 0x000fc80007810000 */
[----:B------:R-:W-:-:S04]  /*ad60*/  FMNMX.FTZ R2, R137, R2, !PT ;  /* 0x0000000289027209 */ /* 0x000fc80007810000 */
[----:B------:R-:W-:-:S04]  /*ad70*/  FMNMX.FTZ R2, R35, R2, !PT ;  /* 0x0000000223027209 */ /* 0x000fc80007810000 */
[----:B------:R-:W-:-:S04]  /*ad80*/  FMNMX.FTZ R2, R26, R2, !PT ;  /* 0x000000021a027209 */ /* 0x000fc80007810000 */
[----:B------:R-:W-:-:S04]  /*ad90*/  FMNMX.FTZ R2, R22, R2, !PT ;  /* 0x0000000216027209 */ /* 0x000fc80007810000 */
[----:B------:R-:W-:-:S04]  /*ada0*/  FMNMX.FTZ R2, R21, R2, !PT ;  /* 0x0000000215027209 */ /* 0x000fc80007810000 */
[----:B------:R-:W-:Y:S01]  /*adb0*/  FMNMX.FTZ R2, R11, R2, !PT ;  /* 0x000000020b027209 */ /* 0x000fe20007810000 */
[----:B------:R-:W-:-:S03]  /*adc0*/  FFMA.FTZ R178, R30, R0, -R3 ;  /* 0x000000001eb27223 */ /* 0x000fc60000010803 */
[----:B------:R-:W-:Y:S01]  /*add0*/  FMNMX.FTZ R2, R9, R2, !PT ;  /* 0x0000000209027209 */ /* 0x000fe20007810000 */
[-CC-:B------:R-:W-:Y:S02]  /*ade0*/  FFMA.FTZ R136, R27, R0.reuse, -R3.reuse ;  /* 0x000000001b887223 */ /* 0x180fe40000010803 */
[-CC-:B------:R-:W-:Y:S02]  /*adf0*/  FFMA.FTZ R30, R10, R0.reuse, -R3.reuse ;  /* 0x000000000a1e7223 */ /* 0x180fe40000010803 */
[-CC-:B------:R-:W-:Y:S02]  /*ae00*/  FFMA.FTZ R179, R8, R0.reuse, -R3.reuse ;  /* 0x0000000008b37223 */ /* 0x180fe40000010803 */
[----:B------:R-:W-:Y:S02]  /*ae10*/  FFMA.FTZ R181, R6, R0, -R3 ;  /* 0x0000000006b57223 */ /* 0x000fe40000010803 */
[----:B------:R-:W1:Y:S02]  /*ae20*/  SHFL.BFLY PT, R3, R2, 0x2, 0x1f ;  /* 0x0c401f0002037f89 */ /* 0x000e6400000e0000 */
[----:B-1----:R-:W-:-:S05]  /*ae30*/  FMNMX.FTZ R2, R2, R3, !PT ;  /* 0x0000000302027209 */ /* 0x002fca0007810000 */
[----:B------:R-:W1:Y:S01]  /*ae40*/  SHFL.BFLY PT, R3, R2, 0x1, 0x1f ;  /* 0x0c201f0002037f89 */ /* 0x000e6200000e0000 */
[----:B------:R-:W-:Y:S01]  /*ae50*/  IMAD.MOV.U32 R187, RZ, RZ, R245 ;  /* 0x000000ffffbb7224 */ /* 0x000fe200078e00f5 */
[----:B-1----:R-:W-:-:S04]  /*ae60*/  FMNMX.FTZ R245, R2, R3, !PT ;  /* 0x0000000302f57209 */ /* 0x002fc80007810000 */
[----:B------:R-:W-:Y:S01]  /*ae70*/  FSETP.NEU.FTZ.AND P2, PT, R245, -INF , PT ;  /* 0xff800000f500780b */ /* 0x000fe20003f5d000 */
[----:B------:R-:W-:-:S05]  /*ae80*/  FMUL.FTZ R3, R0, R245 ;  /* 0x000000f500037220 */ /* 0x000fca0000410000 */
[----:B------:R-:W-:-:S05]  /*ae90*/  FSEL R3, R3, RZ, P2 ;  /* 0x000000ff03037208 */ /* 0x000fca0001000000 */
[----:B------:R-:W-:Y:S02]  /*aea0*/  FFMA.FTZ R97, R9, R0, -R3 ;  /* 0x0000000009617223 */ /* 0x000fe40000010803 */
[----:B------:R-:W3:Y:S01]  /*aeb0*/  LDL.LU R9, [R1+0x70] ;  /* 0x0000700001097983 */ /* 0x000ee20000300800 */
[----:B------:R-:W-:-:S05]  /*aec0*/  FSEL R2, R245, RZ, P2 ;  /* 0x000000fff5027208 */ /* 0x000fca0001000000 */
[----:B------:R-:W-:-:S04]  /*aed0*/  FADD.FTZ R2, R135, -R2 ;  /* 0x8000000287027221 */ /* 0x000fc80000010000 */
[----:B------:R-:W-:Y:S02]  /*aee0*/  FMUL.FTZ R2, R0, R2 ;  /* 0x0000000200027220 */ /* 0x000fe40000410000 */
[----:B------:R-:W-:-:S04]  /*aef0*/  FFMA.FTZ R4, R138, R0, -R3 ;  /* 0x000000008a047223 */ /* 0x000fc80000010803 */
[----:B------:R-:W1:Y:S08]  /*af00*/  MUFU.EX2 R2, R2 ;  /* 0x0000000200027308 */ /* 0x000e700000000800 */
[----:B------:R-:W2:Y:S01]  /*af10*/  MUFU.EX2 R101, R4 ;  /* 0x0000000400657308 */ /* 0x000ea20000000800 */
        /* <DEDUP_REMOVED lines=32> */
[----:B--2---:R-:W-:Y:S01]  /*b120*/  FFMA.FTZ R20, R20, R2, R101 ;  /* 0x0000000214147223 */ /* 0x004fe20000010065 */
        /* <DEDUP_REMOVED lines=8> */
[-CC-:B------:R-:W-:Y:S02]  /*b1b0*/  FFMA.FTZ R10, R137, R0.reuse, -R3.reuse ;  /* 0x00000000890a7223 */ /* 0x180fe40000010803 */
[-CC-:B------:R-:W-:Y:S02]  /*b1c0*/  FFMA.FTZ R27, R35, R0.reuse, -R3.reuse ;  /* 0x00000000231b7223 */ /* 0x180fe40000010803 */
[-CC-:B------:R-:W-:Y:S02]  /*b1d0*/  FFMA.FTZ R26, R26, R0.reuse, -R3.reuse ;  /* 0x000000001a1a7223 */ /* 0x180fe40000010803 */
[-CC-:B------:R-:W-:Y:S02]  /*b1e0*/  FFMA.FTZ R68, R22, R0.reuse, -R3.reuse ;  /* 0x0000000016447223 */ /* 0x180fe40000010803 */
[-CC-:B------:R-:W-:Y:S02]  /*b1f0*/  FFMA.FTZ R80, R21, R0.reuse, -R3.reuse ;  /* 0x0000000015507223 */ /* 0x180fe40000010803 */
[----:B------:R-:W-:-:S02]  /*b200*/  FFMA.FTZ R100, R11, R0, -R3 ;  /* 0x000000000b647223 */ /* 0x000fc40000010803 */
[----:B------:R-:W1:Y:S02]  /*b210*/  SHFL.BFLY PT, R3, R2, 0x2, 0x1f ;  /* 0x0c401f0002037f89 */ /* 0x000e6400000e0000 */
[----:B-1----:R-:W-:-:S05]  /*b220*/  FMNMX.FTZ R2, R2, R3, !PT ;  /* 0x0000000302027209 */ /* 0x002fca0007810000 */
[----:B------:R-:W1:Y:S01]  /*b230*/  SHFL.BFLY PT, R3, R2, 0x1, 0x1f ;  /* 0x0c201f0002037f89 */ /* 0x000e6200000e0000 */
[----:B------:R-:W-:Y:S02]  /*b240*/  IMAD.MOV.U32 R21, RZ, RZ, R190 ;  /* 0x000000ffff157224 */ /* 0x000fe400078e00be */
[----:B------:R-:W-:Y:S01]  /*b250*/  IMAD.MOV.U32 R190, RZ, RZ, R186 ;  /* 0x000000ffffbe7224 */ /* 0x000fe200078e00ba */
[----:B------:R-:W-:Y:S02]  /*b260*/  MOV R186, R235 ;  /* 0x000000eb00ba7202 */ /* 0x000fe40000000f00 */
[----:B-1----:R-:W-:-:S04]  /*b270*/  FMNMX.FTZ R235, R2, R3, !PT ;  /* 0x0000000302eb7209 */ /* 0x002fc80007810000 */
[----:B------:R-:W-:Y:S01]  /*b280*/  FSETP.NEU.FTZ.AND P2, PT, R235, -INF , PT ;  /* 0xff800000eb00780b */ /* 0x000fe20003f5d000 */
[----:B------:R-:W-:-:S03]  /*b290*/  FMUL.FTZ R3, R0, R235 ;  /* 0x000000eb00037220 */ /* 0x000fc60000410000 */
[----:B------:R-:W-:Y:S02]  /*b2a0*/  FSEL R2, R235, RZ, P2 ;  /* 0x000000ffeb027208 */ /* 0x000fe40001000000 */
[----:B------:R-:W-:-:S03]  /*b2b0*/  FSEL R3, R3, RZ, P2 ;  /* 0x000000ff03037208 */ /* 0x000fc60001000000 */
[----:B------:R-:W-:Y:S02]  /*b2c0*/  FADD.FTZ R2, R134, -R2 ;  /* 0x8000000286027221 */ /* 0x000fe40000010000 */
[----:B------:R-:W-:Y:S02]  /*b2d0*/  FFMA.FTZ R4, R173, R0, -R3 ;  /* 0x00000000ad047223 */ /* 0x000fe40000010803 */
[----:B------:R-:W-:Y:S02]  /*b2e0*/  FMUL.FTZ R2, R0, R2 ;  /* 0x0000000200027220 */ /* 0x000fe40000410000 */
[----:B------:R-:W-:Y:S08]  /*b2f0*/  MUFU.EX2 R54, R4 ;  /* 0x0000000400367308 */ /* 0x000ff00000000800 */
[----:B------:R-:W1:Y:S01]  /*b300*/  MUFU.EX2 R2, R2 ;  /* 0x0000000200027308 */ /* 0x000e620000000800 */
[----:B------:R-:W-:-:S02]  /*b310*/  IMAD.MOV.U32 R35, RZ, RZ, R189 ;  /* 0x000000ffff237224 */ /* 0x000fc400078e00bd */
[----:B------:R-:W-:Y:S02]  /*b320*/  IMAD.MOV.U32 R166, RZ, RZ, R188 ;  /* 0x000000ffffa67224 */ /* 0x000fe400078e00bc */
[----:B------:R-:W-:Y:S02]  /*b330*/  IMAD.MOV.U32 R11, RZ, RZ, R185 ;  /* 0x000000ffff0b7224 */ /* 0x000fe400078e00b9 */
[----:B------:R-:W-:Y:S02]  /*b340*/  IMAD.MOV.U32 R158, RZ, RZ, R184 ;  /* 0x000000ffff9e7224 */ /* 0x000fe400078e00b8 */
[-C--:B-1----:R-:W-:Y:S02]  /*b350*/  FMUL.FTZ R152, R152, R2.reuse ;  /* 0x0000000298987220 */ /* 0x082fe40000410000 */
        /* <DEDUP_REMOVED lines=39> */
[----:B------:R-:W-:-:S03]  /*b5d0*/  IMAD.MOV.U32 R39, RZ, RZ, R5 ;  /* 0x000000ffff277224 */ /* 0x000fc600078e0005 */
[----:B------:R-:W-:Y:S01]  /*b5e0*/  FMNMX.FTZ R2, R28, R2, !PT ;  /* 0x000000021c027209 */ /* 0x000fe20007810000 */
[-CC-:B------:R-:W-:Y:S01]  /*b5f0*/  FFMA.FTZ R5, R174, R0.reuse, -R3.reuse ;  /* 0x00000000ae057223 */ /* 0x180fe20000010803 */
[----:B------:R-:W-:Y:S01]  /*b600*/  MOV R137, R7 ;  /* 0x0000000700897202 */ /* 0x000fe20000000f00 */
[--C-:B------:R-:W-:Y:S01]  /*b610*/  FFMA.FTZ R6, R139, R0, -R3.reuse ;  /* 0x000000008b067223 */ /* 0x100fe20000010803 */
[----:B------:R-:W-:Y:S01]  /*b620*/  MOV R129, R96 ;  /* 0x0000006000817202 */ /* 0x000fe20000000f00 */
[-CC-:B------:R-:W-:Y:S02]  /*b630*/  FFMA.FTZ R7, R34, R0.reuse, -R3.reuse ;  /* 0x0000000022077223 */ /* 0x180fe40000010803 */
[-CC-:B------:R-:W-:Y:S02]  /*b640*/  FFMA.FTZ R37, R29, R0.reuse, -R3.reuse ;  /* 0x000000001d257223 */ /* 0x180fe40000010803 */
[-CC-:B------:R-:W-:Y:S02]  /*b650*/  FFMA.FTZ R38, R25, R0.reuse, -R3.reuse ;  /* 0x0000000019267223 */ /* 0x180fe40000010803 */
[----:B------:R-:W-:-:S02]  /*b660*/  FFMA.FTZ R87, R24, R0, -R3 ;  /* 0x0000000018577223 */ /* 0x000fc40000010803 */
[----:B------:R-:W-:Y:S02]  /*b670*/  FFMA.FTZ R96, R23, R0, -R3 ;  /* 0x0000000017607223 */ /* 0x000fe40000010803 */
[----:B------:R-:W1:Y:S02]  /*b680*/  SHFL.BFLY PT, R3, R2, 0x2, 0x1f ;  /* 0x0c401f0002037f89 */ /* 0x000e6400000e0000 */
[----:B-1----:R-:W-:-:S05]  /*b690*/  FMNMX.FTZ R2, R2, R3, !PT ;  /* 0x0000000302027209 */ /* 0x002fca0007810000 */
[----:B------:R-:W1:Y:S01]  /*b6a0*/  SHFL.BFLY PT, R3, R2, 0x1, 0x1f ;  /* 0x0c201f0002037f89 */ /* 0x000e6200000e0000 */
[----:B------:R2:W-:Y:S01]  /*b6b0*/  MUFU.EX2 R25, R132 ;  /* 0x0000008400197308 */ /* 0x0005e20000000800 */
[----:B------:R-:W-:Y:S02]  /*b6c0*/  IMAD.MOV.U32 R139, RZ, RZ, R8 ;  /* 0x000000ffff8b7224 */ /* 0x000fe400078e0008 */
[----:B------:R-:W-:-:S05]  /*b6d0*/  IMAD.MOV.U32 R130, RZ, RZ, R39 ;  /* 0x000000ffff827224 */ /* 0x000fca00078e0027 */
[----:B------:R-:W3:Y:S01]  /*b6e0*/  MUFU.EX2 R8, R178 ;  /* 0x000000b200087308 */ /* 0x000ee20000000800 */
[----:B--2---:R-:W-:Y:S02]  /*b6f0*/  MOV R132, R222 ;  /* 0x000000de00847202 */ /* 0x004fe40000000f00 */
[----:B-1----:R-:W-:-:S04]  /*b700*/  FMNMX.FTZ R222, R2, R3, !PT ;  /* 0x0000000302de7209 */ /* 0x002fc80007810000 */
[----:B------:R-:W-:Y:S01]  /*b710*/  FSETP.NEU.FTZ.AND P2, PT, R222, -INF , PT ;  /* 0xff800000de00780b */ /* 0x000fe20003f5d000 */
[----:B------:R-:W-:Y:S01]  /*b720*/  FMUL.FTZ R3, R0, R222 ;  /* 0x000000de00037220 */ /* 0x000fe20000410000 */
[----:B------:R-:W1:Y:S04]  /*b730*/  MUFU.EX2 R23, R10 ;  /* 0x0000000a00177308 */ /* 0x000e680000000800 */
[----:B------:R-:W-:Y:S02]  /*b740*/  FSEL R3, R3, RZ, P2 ;  /* 0x000000ff03037208 */ /* 0x000fe40001000000 */
[----:B------:R-:W-:Y:S02]  /*b750*/  FSEL R2, R222, RZ, P2 ;  /* 0x000000ffde027208 */ /* 0x000fe40001000000 */
[----:B------:R-:W-:Y:S01]  /*b760*/  MUFU.EX2 R39, R30 ;  /* 0x0000001e00277308 */ /* 0x000fe20000000800 */
[----:B------:R-:W-:-:S02]  /*b770*/  FFMA.FTZ R4, R176, R0, -R3 ;  /* 0x00000000b0047223 */ /* 0x000fc40000010803 */
[----:B------:R-:W-:-:S05]  /*b780*/  FADD.FTZ R2, R133, -R2 ;  /* 0x8000000285027221 */ /* 0x000fca0000010000 */
[----:B------:R2:W-:Y:S01]  /*b790*/  MUFU.EX2 R34, R136 ;  /* 0x0000008800227308 */ /* 0x0005e20000000800 */
[-CC-:B------:R-:W-:Y:S02]  /*b7a0*/  FFMA.FTZ R76, R33, R0.reuse, -R3.reuse ;  /* 0x00000000214c7223 */ /* 0x180fe40000010803 */
[----:B------:R-:W-:-:S05]  /*b7b0*/  FFMA.FTZ R77, R32, R0, -R3 ;  /* 0x00000000204d7223 */ /* 0x000fca0000010803 */
[----:B------:R1:W-:Y:S01]  /*b7c0*/  MUFU.EX2 R30, R6 ;  /* 0x00000006001e7308 */ /* 0x0003e20000000800 */
[----:B------:R-:W-:Y:S02]  /*b7d0*/  FMUL.FTZ R2, R0, R2 ;  /* 0x0000000200027220 */ /* 0x000fe40000410000 */
[----:B--2---:R-:W-:-:S05]  /*b7e0*/  IMAD.MOV.U32 R136, RZ, RZ, R21 ;  /* 0x000000ffff887224 */ /* 0x004fca00078e0015 */
[----:B------:R-:W-:Y:S01]  /*b7f0*/  MUFU.EX2 R29, R26 ;  /* 0x0000001a001d7308 */ /* 0x000fe20000000800 */
[----:B-1----:R-:W-:-:S07]  /*b800*/  FFMA.FTZ R6, R175, R0, -R3 ;  /* 0x00000000af067223 */ /* 0x002fce0000010803 */
[----:B------:R1:W-:Y:S01]  /*b810*/  MUFU.EX2 R21, R5 ;  /* 0x0000000500157308 */ /* 0x0003e20000000800 */
[----:B------:R-:W-:Y:S01]  /*b820*/  MOV R175, R84 ;  /* 0x0000005400af7202 */ /* 0x000fe20000000f00 */
[----:B------:R-:W-:Y:S01]  /*b830*/  FFMA.FTZ R84, R31, R0, -R3 ;  /* 0x000000001f547223 */ /* 0x000fe20000010803 */
[----:B---3--:R-:W-:-:S05]  /*b840*/  F2FP.BF16.PACK_AB R22, R8, R182 ;  /* 0x000000b60816723e */ /* 0x008fca00000010ff */
[----:B------:R2:W-:Y:S01]  /*b850*/  MUFU.EX2 R26, R7 ;  /* 0x00000007001a7308 */ /* 0x0005e20000000800 */
[-C--:B-1----:R-:W-:Y:S02]  /*b860*/  FFMA.FTZ R5, R177, R0.reuse, -R3 ;  /* 0x00000000b1057223 */ /* 0x082fe40000010803 */
[----:B------:R-:W-:Y:S02]  /*b870*/  IMAD.MOV.U32 R177, RZ, RZ, R85 ;  /* 0x000000ffffb17224 */ /* 0x000fe400078e0055 */
[-CC-:B------:R-:W-:Y:S02]  /*b880*/  FFMA.FTZ R85, R28, R0.reuse, -R3.reuse ;  /* 0x000000001c557223 */ /* 0x180fe40000010803 */
[----:B--2---:R-:W-:Y:S01]  /*b890*/  FFMA.FTZ R7, R172, R0, -R3 ;  /* 0x00000000ac077223 */ /* 0x004fe20000010803 */
[----:B------:R-:W-:Y:S01]  /*b8a0*/  MOV R3, R175 ;  /* 0x000000af00037202 */ /* 0x000fe20000000f00 */
[----:B------:R-:W-:Y:S01]  /*b8b0*/  FADD.FTZ R0, R8, R53 ;  /* 0x0000003508007221 */ /* 0x000fe20000010000 */
[----:B------:R-:W2:Y:S01]  /*b8c0*/  LDL.LU R172, [R1+0x68] ;  /* 0x0000680001ac7983 */ /* 0x000ea20000300800 */
[----:B------:R1:W-:Y:S01]  /*b8d0*/  MUFU.EX2 R8, R6 ;  /* 0x0000000600087308 */ /* 0x0003e20000000800 */
[----:B------:R-:W-:Y:S01]  /*b8e0*/  MOV R134, R11 ;  /* 0x0000000b00867202 */ /* 0x000fe20000000f00 */
[----:B------:R-:W-:Y:S01]  /*b8f0*/  IMAD.MOV.U32 R102, RZ, RZ, R35 ;  /* 0x000000ffff667224 */ /* 0x000fe200078e0023 */
[----:B------:R-:W-:-:S05]  /*b900*/  MOV R174, R158 ;  /* 0x0000009e00ae7202 */ /* 0x000fca0000000f00 */
[----:B------:R-:W3:Y:S08]  /*b910*/  MUFU.EX2 R2, R2 ;  /* 0x0000000200027308 */ /* 0x000ef00000000800 */
[----:B------:R-:W-:Y:S01]  /*b920*/  MUFU.EX2 R10, R4 ;  /* 0x00000004000a7308 */ /* 0x000fe20000000800 */
[----:B-1----:R-:W-:Y:S02]  /*b930*/  IMAD.MOV.U32 R6, RZ, RZ, R3 ;  /* 0x000000ffff067224 */ /* 0x002fe400078e0003 */
[----:B------:R-:W-:Y:S01]  /*b940*/  IMAD.MOV.U32 R98, RZ, RZ, R86 ;  /* 0x000000ffff627224 */ /* 0x000fe200078e0056 */
[C---:B------:R-:W-:Y:S01]  /*b950*/  F2FP.BF16.PACK_AB R24, R23.reuse, R101 ;  /* 0x000000651718723e */ /* 0x040fe200000010ff */
[----:B------:R-:W-:Y:S01]  /*b960*/  FADD.FTZ R3, R23, R20 ;  /* 0x0000001417037221 */ /* 0x000fe20000010000 */
[----:B------:R-:W4:Y:S04]  /*b970*/  LDL R182, [R1+0xb0] ;  /* 0x0000b00001b67983 */ /* 0x000f280000100800 */
[----:B------:R-:W4:Y:S01]  /*b980*/  LDL R20, [R1+0x6c] ;  /* 0x00006c0001147983 */ /* 0x000f220000100800 */
[----:B------:R1:W2:Y:S01]  /*b990*/  MUFU.EX2 R11, R5 ;  /* 0x00000005000b7308 */ /* 0x0002a20000000800 */
[----:B------:R-:W-:-:S07]  /*b9a0*/  IMAD.MOV.U32 R133, RZ, RZ, R229 ;  /* 0x000000ffff857224 */ /* 0x000fce00078e00e5 */
[----:B------:R3:W2:Y:S01]  /*b9b0*/  MUFU.EX2 R35, R27 ;  /* 0x0000001b00237308 */ /* 0x0006a20000000800 */
[----:B------:R-:W-:Y:S02]  /*b9c0*/  IMAD.MOV.U32 R99, RZ, RZ, R159 ;  /* 0x000000ffff637224 */ /* 0x000fe400078e009f */
[----:B------:R-:W-:Y:S02]  /*b9d0*/  IMAD.MOV.U32 R173, RZ, RZ, R167 ;  /* 0x000000ffffad7224 */ /* 0x000fe400078e00a7 */
[----:B------:R-:W-:Y:S02]  /*b9e0*/  IMAD.MOV.U32 R178, RZ, RZ, R166 ;  /* 0x000000ffffb27224 */ /* 0x000fe400078e00a6 */
[----:B------:R-:W-:Y:S02]  /*b9f0*/  IMAD.MOV.U32 R103, RZ, RZ, R191 ;  /* 0x000000ffff677224 */ /* 0x000fe400078e00bf */
[----:B-1----:R-:W-:Y:S02]  /*ba00*/  IMAD.MOV.U32 R5, RZ, RZ, R132 ;  /* 0x000000ffff057224 */ /* 0x002fe400078e0084 */
[----:B------:R-:W-:-:S02]  /*ba10*/  IMAD.MOV.U32 R86, RZ, RZ, R190 ;  /* 0x000000ffff567224 */ /* 0x000fc400078e00be */
[----:B------:R-:W-:Y:S02]  /*ba20*/  IMAD.MOV.U32 R176, RZ, RZ, R187 ;  /* 0x000000ffffb07224 */ /* 0x000fe400078e00bb */
[----:B------:R-:W-:Y:S02]  /*ba30*/  IMAD.MOV.U32 R229, RZ, RZ, R186 ;  /* 0x000000ffffe57224 */ /* 0x000fe400078e00ba */
        /* <DEDUP_REMOVED lines=32> */
[----:B------:R-:W-:Y:S01]  /*bc40*/  IMAD.MOV.U32 R4, RZ, RZ, R177 ;  /* 0x000000ffff047224 */ /* 0x000fe200078e00b1 */
[----:B------:R-:W-:Y:S01]  /*bc50*/  F2FP.BF16.PACK_AB R27, R25, R34 ;  /* 0x00000022191b723e */ /* 0x000fe200000010ff */
[----:B--2---:R-:W-:Y:S01]  /*bc60*/  FFMA.FTZ R2, R172, R2, R11 ;  /* 0x00000002ac027223 */ /* 0x004fe2000001000b */
[----:B----4-:R-:W-:Y:S01]  /*bc70*/  MOV R101, R20 ;  /* 0x0000001400657202 */ /* 0x010fe20000000f00 */
[----:B------:R-:W-:-:S02]  /*bc80*/  IMAD.MOV.U32 R20, RZ, RZ, R5 ;  /* 0x000000ffff147224 */ /* 0x000fc400078e0005 */
[----:B------:R-:W-:Y:S02]  /*bc90*/  FADD.FTZ R5, R21, R9 ;  /* 0x0000000915057221 */ /* 0x000fe40000010000 */
[----:B------:R-:W-:Y:S02]  /*bca0*/  IMAD.MOV.U32 R9, RZ, RZ, R4 ;  /* 0x000000ffff097224 */ /* 0x000fe400078e0004 */
[----:B------:R-:W-:Y:S02]  /*bcb0*/  FADD.FTZ R4, R10, R2 ;  /* 0x000000020a047221 */ /* 0x000fe40000010000 */
[----:B------:R-:W-:Y:S02]  /*bcc0*/  FADD.FTZ R2, R34, R0 ;  /* 0x0000000022027221 */ /* 0x000fe40000010000 */
[----:B------:R-:W-:Y:S02]  /*bcd0*/  FADD.FTZ R0, R35, R3 ;  /* 0x0000000323007221 */ /* 0x000fe40000010000 */
[----:B------:R-:W-:-:S02]  /*bce0*/  FADD.FTZ R2, R25, R2 ;  /* 0x0000000219027221 */ /* 0x000fc40000010000 */
[C---:B------:R-:W-:Y:S01]  /*bcf0*/  FADD.FTZ R25, R29.reuse, R0 ;  /* 0x000000001d197221 */ /* 0x040fe20000010000 */
[----:B------:R-:W-:Y:S02]  /*bd00*/  F2FP.BF16.PACK_AB R29, R29, R35 ;  /* 0x000000231d1d723e */ /* 0x000fe400000010ff */
[----:B------:R-:W2:Y:S01]  /*bd10*/  LDL.64 R34, [R1+0xe0] ;  /* 0x0000e00001227983 */ /* 0x000ea20000100a00 */
[----:B------:R-:W1:Y:S01]  /*bd20*/  MUFU.EX2 R7, R7 ;  /* 0x0000000700077308 */ /* 0x000e620000000800 */
[----:B------:R-:W-:Y:S01]  /*bd30*/  FADD.FTZ R0, R8, R4 ;  /* 0x0000000408007221 */ /* 0x000fe20000010000 */
[----:B------:R-:W-:Y:S01]  /*bd40*/  F2FP.BF16.PACK_AB R55, R10, R11 ;  /* 0x0000000b0a37723e */ /* 0x000fe200000010ff */
[----:B------:R-:W-:Y:S02]  /*bd50*/  IMAD.MOV.U32 R10, RZ, RZ, R82 ;  /* 0x000000ffff0a7224 */ /* 0x000fe400078e0052 */
[----:B------:R-:W-:Y:S02]  /*bd60*/  IMAD.MOV.U32 R177, RZ, RZ, R216 ;  /* 0x000000ffffb17224 */ /* 0x000fe400078e00d8 */
[----:B------:R-:W3:Y:S01]  /*bd70*/  LDL R216, [R1+0xc4] ;  /* 0x0000c40001d87983 */ /* 0x000ee20000100800 */
[----:B------:R-:W-:-:S03]  /*bd80*/  IMAD.MOV.U32 R172, RZ, RZ, R215 ;  /* 0x000000ffffac7224 */ /* 0x000fc600078e00d7 */
[----:B------:R-:W4:Y:S01]  /*bd90*/  LDL R215, [R1+0xb4] ;  /* 0x0000b40001d77983 */ /* 0x000f220000100800 */
[----:B-1----:R-:W-:Y:S01]  /*bda0*/  FADD.FTZ R82, R7, R0 ;  /* 0x0000000007527221 */ /* 0x002fe20000010000 */
[----:B------:R-:W-:Y:S01]  /*bdb0*/  MOV R58, R130 ;  /* 0x00000082003a7202 */ /* 0x000fe20000000f00 */
[----:B------:R-:W-:Y:S01]  /*bdc0*/  IMAD.MOV.U32 R28, RZ, RZ, R133 ;  /* 0x000000ffff1c7224 */ /* 0x000fe200078e0085 */
[----:B------:R-:W-:Y:S01]  /*bdd0*/  MOV R133, R213 ;  /* 0x000000d500857202 */ /* 0x000fe20000000f00 */
[----:B------:R-:W-:Y:S01]  /*bde0*/  IMAD.MOV.U32 R175, RZ, RZ, R214 ;  /* 0x000000ffffaf7224 */ /* 0x000fe200078e00d6 */
[----:B------:R-:W3:Y:S01]  /*bdf0*/  LDL R213, [R1+0xbc] ;  /* 0x0000bc0001d57983 */ /* 0x000ee20000100800 */
[----:B------:R-:W-:Y:S02]  /*be00*/  IMAD.MOV.U32 R132, RZ, RZ, R226 ;  /* 0x000000ffff847224 */ /* 0x000fe400078e00e2 */
[----:B------:R-:W-:Y:S01]  /*be10*/  IMAD.MOV.U32 R130, RZ, RZ, R227 ;  /* 0x000000ffff827224 */ /* 0x000fe200078e00e3 */
[----:B------:R-:W3:Y:S04]  /*be20*/  LDL R214, [R1+0xb8] ;  /* 0x0000b80001d67983 */ /* 0x000ee80000100800 */
[----:B------:R-:W3:Y:S01]  /*be30*/  LDL.64 R226, [R1+0x48] ;  /* 0x0000480001e27983 */ /* 0x000ee20000100a00 */
[----:B--2---:R-:W-:-:S03]  /*be40*/  LOP3.LUT R0, R35, R192, RZ, 0x3c, !PT ;  /* 0x000000c023007212 */ /* 0x004fc600078e3cff */
[----:B------:R-:W3:Y:S01]  /*be50*/  LDL.64 R34, [R1+0x148] ;  /* 0x0001480001227983 */ /* 0x000ee20000100a00 */
[----:B------:R-:W-:Y:S02]  /*be60*/  IMAD.MOV.U32 R23, RZ, RZ, R6 ;  /* 0x000000ffff177224 */ /* 0x000fe400078e0006 */
[----:B------:R-:W1:Y:S01]  /*be70*/  MUFU.EX2 R6, R179 ;  /* 0x000000b300067308 */ /* 0x000e620000000800 */
[----:B------:R-:W-:Y:S02]  /*be80*/  F2FP.BF16.PACK_AB R53, R21, R54 ;  /* 0x000000361535723e */ /* 0x000fe400000010ff */
[----:B------:R-:W-:Y:S01]  /*be90*/  MOV R21, R28 ;  /* 0x0000001c00157202 */ /* 0x000fe20000000f00 */
[----:B------:R-:W-:Y:S01]  /*bea0*/  FADD.FTZ R3, R30, R5 ;  /* 0x000000051e037221 */ /* 0x000fe20000010000 */
[----:B------:R-:W-:Y:S01]  /*beb0*/  LOP3.LUT R0, R0, R225, RZ, 0x3c, !PT ;  /* 0x000000e100007212 */ /* 0x000fe200078e3cff */
[----:B------:R-:W-:Y:S02]  /*bec0*/  FADD.FTZ R2, R39, R2 ;  /* 0x0000000227027221 */ /* 0x000fe40000010000 */
[----:B------:R-:W-:-:S02]  /*bed0*/  IMAD.MOV.U32 R11, RZ, RZ, R21 ;  /* 0x000000ffff0b7224 */ /* 0x000fc400078e0015 */
[----:B------:R-:W-:Y:S02]  /*bee0*/  FADD.FTZ R28, R26, R3 ;  /* 0x000000031a1c7221 */ /* 0x000fe40000010000 */
[----:B-1----:R-:W-:Y:S02]  /*bef0*/  FADD.FTZ R21, R6, R2 ;  /* 0x0000000206157221 */ /* 0x002fe40000010000 */
[----:B------:R-:W-:Y:S01]  /*bf00*/  IMAD.WIDE.U32 R2, R0, -0x326172a9, RZ ;  /* 0xcd9e8d5700027825 */ /* 0x000fe200078e00ff */
[----:B------:R-:W-:Y:S02]  /*bf10*/  F2FP.BF16.PACK_AB R54, R26, R30 ;  /* 0x0000001e1a36723e */ /* 0x000fe400000010ff */
[----:B------:R-:W-:Y:S02]  /*bf20*/  F2FP.BF16.PACK_AB R56, R7, R8 ;  /* 0x000000080738723e */ /* 0x000fe400000010ff */
[----:B------:R-:W-:Y:S01]  /*bf30*/  F2FP.BF16.PACK_AB R26, R6, R39 ;  /* 0x00000027061a723e */ /* 0x000fe200000010ff */
[----:B------:R-:W-:Y:S01]  /*bf40*/  IMAD.MOV.U32 R179, RZ, RZ, R11 ;  /* 0x000000ffffb37224 */ /* 0x000fe200078e000b */
[----:B------:R-:W-:-:S02]  /*bf50*/  PRMT R39, R24, 0x7632, R39 ;  /* 0x0000763218277816 */ /* 0x000fc40000000027 */
[----:B------:R-:W-:Y:S02]  /*bf60*/  PRMT R40, R24, 0x7610, R40 ;  /* 0x0000761018287816 */ /* 0x000fe40000000028 */
[C---:B------:R-:W-:Y:S02]  /*bf70*/  PRMT R42, R27.reuse, 0x7610, R42 ;  /* 0x000076101b2a7816 */ /* 0x040fe4000000002a */
[----:B------:R-:W-:Y:S02]  /*bf80*/  PRMT R41, R27, 0x7632, R41 ;  /* 0x000076321b297816 */ /* 0x000fe40000000029 */
[----:B---3--:R-:W-:-:S05]  /*bf90*/  LOP3.LUT R0, R3, R216, R34, 0x96, !PT ;  /* 0x000000d803007212 */ /* 0x008fca00078e9622 */
[----:B------:R-:W-:Y:S01]  /*bfa0*/  IMAD.WIDE.U32 R34, R0, -0x2daee0ad, RZ ;  /* 0xd2511f5300227825 */ /* 0x000fe200078e00ff */
[----:B----4-:R-:W-:-:S05]  /*bfb0*/  LOP3.LUT R0, R195, R215, R2, 0x96, !PT ;  /* 0x000000d7c3007212 */ /* 0x010fca00078e9602 */
[----:B------:R-:W-:Y:S01]  /*bfc0*/  IMAD.WIDE.U32 R6, R0, -0x2daee0ad, RZ ;  /* 0xd2511f5300067825 */ /* 0x000fe200078e00ff */
[----:B------:R-:W-:-:S04]  /*bfd0*/  LOP3.LUT R4, R35, R214, R226, 0x96, !PT ;  /* 0x000000d623047212 */ /* 0x000fc800078e96e2 */
[----:B------:R-:W-:Y:S01]  /*bfe0*/  LOP3.LUT R0, R7, R213, R34, 0x96, !PT ;  /* 0x000000d507007212 */ /* 0x000fe200078e9622 */
[----:B------:R-:W-:Y:S02]  /*bff0*/  IMAD.MOV.U32 R195, RZ, RZ, R9 ;  /* 0x000000ffffc37224 */ /* 0x000fe400078e0009 */
[----:B------:R-:W-:-:S04]  /*c000*/  IMAD.WIDE.U32 R4, R4, -0x326172a9, RZ ;  /* 0xcd9e8d5704047825 */ /* 0x000fc800078e00ff */
[----:B------:R-:W-:Y:S01]  /*c010*/  IMAD.WIDE.U32 R8, R0, -0x326172a9, RZ ;  /* 0xcd9e8d5700087825 */ /* 0x000fe200078e00ff */
[----:B------:R-:W-:-:S04]  /*c020*/  LOP3.LUT R5, R5, R86, R194, 0x96, !PT ;  /* 0x0000005605057212 */ /* 0x000fc800078e96c2 */
[----:B------:R-:W-:Y:S01]  /*c030*/  LOP3.LUT R0, R9, R176, R4, 0x96, !PT ;  /* 0x000000b009007212 */ /* 0x000fe200078e9604 */
[----:B------:R-:W-:Y:S01]  /*c040*/  IMAD.WIDE.U32 R4, R5, -0x2daee0ad, RZ ;  /* 0xd2511f5305047825 */ /* 0x000fe200078e00ff */
[----:B------:R-:W-:-:S03]  /*c050*/  MOV R194, R10 ;  /* 0x0000000a00c27202 */ /* 0x000fc60000000f00 */
[----:B------:R-:W-:Y:S01]  /*c060*/  IMAD.WIDE.U32 R10, R0, -0x2daee0ad, RZ ;  /* 0xd2511f53000a7825 */ /* 0x000fe200078e00ff */
[----:B------:R-:W-:-:S04]  /*c070*/  LOP3.LUT R6, R5, R229, R6, 0x96, !PT ;  /* 0x000000e505067212 */ /* 0x000fc800078e9606 */
[----:B------:R-:W-:Y:S01]  /*c080*/  LOP3.LUT R0, R11, R182, R4, 0x96, !PT ;  /* 0x000000b60b007212 */ /* 0x000fe200078e9604 */
[----:B------:R-:W-:-:S04]  /*c090*/  IMAD.WIDE.U32 R6, R6, -0x326172a9, RZ ;  /* 0xcd9e8d5706067825 */ /* 0x000fc800078e00ff */
[----:B------:R-:W-:-:S05]  /*c0a0*/  IMAD.WIDE.U32 R4, R0, -0x326172a9, RZ ;  /* 0xcd9e8d5700047825 */ /* 0x000fca00078e00ff */
[----:B------:R-:W-:-:S04]  /*c0b0*/  LOP3.LUT R0, R5, R101, R6, 0x96, !PT ;  /* 0x0000006505007212 */ /* 0x000fc800078e9606 */
[----:B------:R-:W-:-:S04]  /*c0c0*/  LOP3.LUT R6, R0, 0xff, RZ, 0xc0, !PT ;  /* 0x000000ff00067812 */ /* 0x000fc800078ec0ff */
[----:B------:R-:W-:Y:S02]  /*c0d0*/  ISETP.GE.U32.AND P3, PT, R217, R6, PT ;  /* 0x00000006d900720c */ /* 0x000fe40003f66070 */
[----:B------:R-:W-:Y:S01]  /*c0e0*/  LOP3.LUT R6, R0, 0xffff, RZ, 0xc0, !PT ;  /* 0x0000ffff00067812 */ /* 0x000fe200078ec0ff */
[----:B------:R-:W-:-:S03]  /*c0f0*/  IMAD.MOV.U32 R11, RZ, RZ, R23 ;  /* 0x000000ffff0b7224 */ /* 0x000fc600078e0017 */
[----:B------:R-:W-:Y:S01]  /*c100*/  SHF.R.U32.HI R6, RZ, 0x8, R6 ;  /* 0x00000008ff067819 */ /* 0x000fe20000011606 */
[----:B------:R1:W-:Y:S03]  /*c110*/  MUFU.EX2 R23, R68 ;  /* 0x0000004400177308 */ /* 0x0003e60000000800 */
[----:B------:R-:W-:-:S05]  /*c120*/  LOP3.LUT R6, R6, 0xffff, RZ, 0xc0, !PT ;  /* 0x0000ffff06067812 */ /* 0x000fca00078ec0ff */
[----:B------:R2:W-:Y:S01]  /*c130*/  MUFU.EX2 R9, R80 ;  /* 0x0000005000097308 */ /* 0x0005e20000000800 */
[----:B------:R-:W-:Y:S02]  /*c140*/  ISETP.GE.U32.AND P2, PT, R217, R6, PT ;  /* 0x00000006d900720c */ /* 0x000fe40003f46070 */
[----:B------:R-:W-:Y:S01]  /*c150*/  SHF.R.U32.HI R6, RZ, 0x10, R0 ;  /* 0x00000010ff067819 */ /* 0x000fe20000011600 */
[----:B-1----:R-:W-:-:S04]  /*c160*/  IMAD.MOV.U32 R68, RZ, RZ, R11 ;  /* 0x000000ffff447224 */ /* 0x002fc800078e000b */
[----:B------:R1:W-:Y:S01]  /*c170*/  MUFU.EX2 R11, R38 ;  /* 0x00000026000b7308 */ /* 0x0003e20000000800 */
[----:B--2---:R-:W-:-:S07]  /*c180*/  MOV R80, R20 ;  /* 0x0000001400507202 */ /* 0x004fce0000000f00 */
[----:B------:R2:W3:Y:S01]  /*c190*/  MUFU.EX2 R20, R37 ;  /* 0x0000002500147308 */ /* 0x0004e20000000800 */
[----:B------:R-:W-:-:S04]  /*c1a0*/  SHF.R.U32.HI R0, RZ, 0x18, R0 ;  /* 0x00000018ff007819 */ /* 0x000fc80000011600 */
[----:B------:R-:W-:Y:S02]  /*c1b0*/  ISETP.GE.U32.AND P6, PT, R217, R0, PT ;  /* 0x00000000d900720c */ /* 0x000fe40003fc6070 */
[----:B------:R-:W-:Y:S02]  /*c1c0*/  LOP3.LUT R0, R4, 0xff, RZ, 0xc0, !PT ;  /* 0x000000ff04007812 */ /* 0x000fe400078ec0ff */
[----:B-1----:R-:W-:Y:S02]  /*c1d0*/  PRMT R38, R22, 0x7610, R38 ;  /* 0x0000761016267816 */ /* 0x002fe40000000026 */
[----:B------:R-:W-:Y:S02]  /*c1e0*/  LOP3.LUT R8, R7, R252, R8, 0x96, !PT ;  /* 0x000000fc07087212 */ /* 0x000fe400078e9608 */
[----:B------:R-:W-:Y:S01]  /*c1f0*/  ISETP.GE.U32.AND P5, PT, R217, R0, PT ;  /* 0x00000000d900720c */ /* 0x000fe20003fa6070 */
[----:B------:R-:W-:Y:S01]  /*c200*/  @!P3 HFMA2.BF16_V2 R31, -RZ.H0_H0, RZ.H0_H0, -R38.H0_H0 ;  /* 0x200000ffff1fb231 */ /* 0x000fe20000340926 */
[----:B------:R-:W-:-:S02]  /*c210*/  LOP3.LUT R5, R4, 0xffff, RZ, 0xc0, !PT ;  /* 0x0000ffff04057812 */ /* 0x000fc400078ec0ff */
[----:B--2---:R-:W-:Y:S02]  /*c220*/  PRMT R37, R22, 0x7632, R37 ;  /* 0x0000763216257816 */ /* 0x004fe40000000025 */
[--C-:B------:R-:W-:Y:S02]  /*c230*/  SHF.R.U32.HI R7, RZ, 0x10, R4.reuse ;  /* 0x00000010ff077819 */ /* 0x100fe40000011604 */
[----:B------:R-:W-:Y:S01]  /*c240*/  SHF.R.U32.HI R0, RZ, 0x18, R4 ;  /* 0x00000018ff007819 */ /* 0x000fe20000011604 */
[----:B---3--:R-:W-:Y:S01]  /*c250*/  FADD.FTZ R4, R20, R28 ;  /* 0x0000001c14047221 */ /* 0x008fe20000010000 */
[----:B------:R-:W-:Y:S01]  /*c260*/  F2FP.BF16.PACK_AB R47, R11, R20 ;  /* 0x000000140b2f723e */ /* 0x000fe200000010ff */
[----:B------:R-:W-:Y:S01]  /*c270*/  IMAD.MOV.U32 R20, RZ, RZ, R86 ;  /* 0x000000ffff147224 */ /* 0x000fe200078e0056 */
[----:B------:R-:W-:Y:S02]  /*c280*/  PRMT R86, R38, 0x5410, R37 ;  /* 0x0000541026567816 */ /* 0x000fe40000000025 */
[----:B------:R-:W-:-:S02]  /*c290*/  @!P3 PRMT R38, R31, 0x5410, RZ ;  /* 0x000054101f26b816 */ /* 0x000fc400000000ff */
[----:B------:R-:W-:Y:S02]  /*c2a0*/  ISETP.GE.U32.AND P3, PT, R217, R0, PT ;  /* 0x00000000d900720c */ /* 0x000fe40003f66070 */
[----:B------:R-:W-:Y:S01]  /*c2b0*/  SHF.R.U32.HI R0, RZ, 0x8, R5 ;  /* 0x00000008ff007819 */ /* 0x000fe20000011605 */
[----:B------:R-:W-:-:S03]  /*c2c0*/  @!P2 HFMA2.BF16_V2 R32, -RZ.H0_H0, RZ.H0_H0, -R37.H0_H0 ;  /* 0x200000ffff20a231 */ /* 0x000fc60000340925 */
[----:B------:R-:W-:Y:S01]  /*c2d0*/  LOP3.LUT R0, R0, 0xffff, RZ, 0xc0, !PT ;  /* 0x0000ffff00007812 */ /* 0x000fe200078ec0ff */
[----:B------:R-:W-:Y:S01]  /*c2e0*/  @!P6 HFMA2.BF16_V2 R33, -RZ.H0_H0, RZ.H0_H0, -R39.H0_H0 ;  /* 0x200000ffff21e231 */ /* 0x000fe20000340927 */
[----:B------:R-:W-:Y:S01]  /*c2f0*/  LOP3.LUT R6, R6, 0xff, RZ, 0xc0, !PT ;  /* 0x000000ff06067812 */ /* 0x000fe200078ec0ff */
[----:B------:R-:W-:Y:S01]  /*c300*/  FADD.FTZ R28, R11, R4 ;  /* 0x000000040b1c7221 */ /* 0x000fe20000010000 */
[----:B------:R-:W-:Y:S01]  /*c310*/  @!P2 PRMT R37, R32, 0x5410, RZ ;  /* 0x000054102025a816 */ /* 0x000fe200000000ff */
[----:B------:R-:W-:Y:S01]  /*c320*/  IMAD.WIDE.U32 R4, R8, -0x2daee0ad, RZ ;  /* 0xd2511f5308047825 */ /* 0x000fe200078e00ff */
[----:B------:R-:W-:Y:S02]  /*c330*/  ISETP.GE.U32.AND P2, PT, R217, R0, PT ;  /* 0x00000000d900720c */ /* 0x000fe40003f46070 */
[----:B------:R-:W-:Y:S01]  /*c340*/  LOP3.LUT R0, R7, 0xff, RZ, 0xc0, !PT ;  /* 0x000000ff07007812 */ /* 0x000fe200078ec0ff */
[----:B------:R-:W-:Y:S01]  /*c350*/  IMAD.MOV.U32 R22, RZ, RZ, R80 ;  /* 0x000000ffff167224 */ /* 0x000fe200078e0050 */
[----:B------:R-:W-:Y:S01]  /*c360*/  ISETP.GE.U32.AND P4, PT, R217, R6, PT ;  /* 0x00000006d900720c */ /* 0x000fe20003f86070 */
[----:B------:R-:W1:Y:S01]  /*c370*/  MUFU.EX2 R11, R180 ;  /* 0x000000b4000b7308 */ /* 0x000e620000000800 */
[----:B------:R-:W-:Y:S01]  /*c380*/  PRMT R80, R40, 0x5410, R39 ;  /* 0x0000541028507816 */ /* 0x000fe20000000027 */
[----:B------:R-:W-:Y:S01]  /*c390*/  FADD.FTZ R6, R23, R25 ;  /* 0x0000001917067221 */ /* 0x000fe20000010000 */
[----:B------:R-:W-:-:S02]  /*c3a0*/  @!P6 PRMT R39, R33, 0x5410, RZ ;  /* 0x000054102127e816 */ /* 0x000fc400000000ff */
[----:B------:R-:W-:Y:S02]  /*c3b0*/  ISETP.GE.U32.AND P6, PT, R217, R0, PT ;  /* 0x00000000d900720c */ /* 0x000fe40003fc6070 */
[----:B------:R-:W-:Y:S01]  /*c3c0*/  LOP3.LUT R0, R5, R244, R10, 0x96, !PT ;  /* 0x000000f405007212 */ /* 0x000fe200078e960a */
[----:B------:R-:W2:Y:S01]  /*c3d0*/  MUFU.EX2 R8, R181 ;  /* 0x000000b500087308 */ /* 0x000ea20000000800 */
[----:B------:R-:W-:Y:S02]  /*c3e0*/  FADD.FTZ R25, R9, R6 ;  /* 0x0000000609197221 */ /* 0x000fe40000010000 */
[----:B------:R-:W-:Y:S01]  /*c3f0*/  LOP3.LUT R6, R0, 0xffff, RZ, 0xc0, !PT ;  /* 0x0000ffff00067812 */ /* 0x000fe200078ec0ff */
[----:B------:R-:W-:-:S03]  /*c400*/  @!P4 HFMA2.BF16_V2 R36, -RZ.H0_H0, RZ.H0_H0, -R40.H0_H0 ;  /* 0x200000ffff24c231 */ /* 0x000fc60000340928 */
[----:B------:R-:W-:Y:S01]  /*c410*/  SHF.R.U32.HI R6, RZ, 0x8, R6 ;  /* 0x00000008ff067819 */ /* 0x000fe20000011606 */
[----:B-1----:R-:W-:-:S03]  /*c420*/  FADD.FTZ R7, R11, R21 ;  /* 0x000000150b077221 */ /* 0x002fc60000010000 */
[----:B------:R-:W-:Y:S02]  /*c430*/  LOP3.LUT R6, R6, 0xffff, RZ, 0xc0, !PT ;  /* 0x0000ffff06067812 */ /* 0x000fe400078ec0ff */
[----:B------:R-:W-:Y:S02]  /*c440*/  @!P4 PRMT R40, R36, 0x5410, RZ ;  /* 0x000054102428c816 */ /* 0x000fe400000000ff */
[----:B------:R-:W-:Y:S01]  /*c450*/  ISETP.GE.U32.AND P4, PT, R217, R6, PT ;  /* 0x00000006d900720c */ /* 0x000fe20003f86070 */
[----:B--2---:R-:W-:Y:S01]  /*c460*/  FADD.FTZ R6, R8, R7 ;  /* 0x0000000708067221 */ /* 0x004fe20000010000 */
[----:B------:R-:W-:Y:S01]  /*c470*/  @!P5 HFMA2.BF16_V2 R43, -RZ.H0_H0, RZ.H0_H0, -R42.H0_H0 ;  /* 0x200000ffff2bd231 */ /* 0x000fe2000034092a */
[----:B------:R-:W-:Y:S01]  /*c480*/  IMAD.MOV.U32 R180, RZ, RZ, R20 ;  /* 0x000000ffffb47224 */ /* 0x000fe200078e0014 */
[----:B------:R-:W-:Y:S01]  /*c490*/  MOV R20, R101 ;  /* 0x0000006500147202 */ /* 0x000fe20000000f00 */
[----:B------:R-:W-:Y:S01]  /*c4a0*/  IMAD.MOV.U32 R101, RZ, RZ, R177 ;  /* 0x000000ffff657224 */ /* 0x000fe200078e00b1 */
[----:B------:R1:W-:Y:S01]  /*c4b0*/  STL [R1+0xa0], R6 ;  /* 0x0000a00601007387 */ /* 0x0003e20000100800 */
[----:B------:R-:W-:Y:S01]  /*c4c0*/  MOV R177, R133 ;  /* 0x0000008500b17202 */ /* 0x000fe20000000f00 */
[----:B------:R-:W-:Y:S01]  /*c4d0*/  IMAD.MOV.U32 R133, RZ, RZ, R66 ;  /* 0x000000ffff857224 */ /* 0x000fe200078e0042 */
[----:B------:R-:W-:Y:S01]  /*c4e0*/  PRMT R66, R42, 0x5410, R41 ;  /* 0x000054102a427816 */ /* 0x000fe20000000029 */
[----:B------:R-:W-:Y:S01]  /*c4f0*/  @!P2 HFMA2.BF16_V2 R44, -RZ.H0_H0, RZ.H0_H0, -R41.H0_H0 ;  /* 0x200000ffff2ca231 */ /* 0x000fe20000340929 */
[----:B------:R-:W-:Y:S01]  /*c500*/  @!P5 PRMT R42, R43, 0x5410, RZ ;  /* 0x000054102b2ad816 */ /* 0x000fe200000000ff */
[----:B------:R-:W-:Y:S01]  /*c510*/  IMAD.MOV.U32 R10, RZ, RZ, R182 ;  /* 0x000000ffff0a7224 */ /* 0x000fe200078e00b6 */
[----:B------:R-:W-:-:S02]  /*c520*/  PRMT R43, R29, 0x7632, R43 ;  /* 0x000076321d2b7816 */ /* 0x000fc4000000002b */
[----:B------:R-:W-:Y:S01]  /*c530*/  @!P2 PRMT R41, R44, 0x5410, RZ ;  /* 0x000054102c29a816 */ /* 0x000fe200000000ff */
[----:B------:R-:W-:Y:S01]  /*c540*/  IMAD.MOV.U32 R181, RZ, RZ, R10 ;  /* 0x000000ffffb57224 */ /* 0x000fe200078e000a */
[----:B------:R-:W-:Y:S01]  /*c550*/  PRMT R44, R26, 0x7632, R44 ;  /* 0x000076321a2c7816 */ /* 0x000fe2000000002c */
[----:B------:R-:W-:Y:S01]  /*c560*/  @!P3 HFMA2.BF16_V2 R45, -RZ.H0_H0, RZ.H0_H0, -R43.H0_H0 ;  /* 0x200000ffff2db231 */ /* 0x000fe2000034092b */
[----:B------:R-:W-:Y:S01]  /*c570*/  PRMT R36, R29, 0x7610, R36 ;  /* 0x000076101d247816 */ /* 0x000fe20000000024 */
[----:B------:R-:W-:Y:S01]  /*c580*/  IMAD.MOV.U32 R10, RZ, RZ, R20 ;  /* 0x000000ffff0a7224 */ /* 0x000fe200078e0014 */
[----:B-1----:R-:W-:-:S04]  /*c590*/  LOP3.LUT R6, R0, 0xff, RZ, 0xc0, !PT ;  /* 0x000000ff00067812 */ /* 0x002fc800078ec0ff */
[----:B------:R-:W-:Y:S02]  /*c5a0*/  ISETP.GE.U32.AND P5, PT, R217, R6, PT ;  /* 0x00000006d900720c */ /* 0x000fe40003fa6070 */
[----:B------:R-:W-:-:S04]  /*c5b0*/  SHF.R.U32.HI R6, RZ, 0x18, R0 ;  /* 0x00000018ff067819 */ /* 0x000fc80000011600 */
[----:B------:R-:W-:Y:S02]  /*c5c0*/  ISETP.GE.U32.AND P2, PT, R217, R6, PT ;  /* 0x00000006d900720c */ /* 0x000fe40003f46070 */
[----:B------:R-:W-:Y:S01]  /*c5d0*/  MOV R20, R22 ;  /* 0x0000001600147202 */ /* 0x000fe20000000f00 */
[----:B------:R-:W-:Y:S01]  /*c5e0*/  IMAD.MOV.U32 R22, RZ, RZ, R194 ;  /* 0x000000ffff167224 */ /* 0x000fe200078e00c2 */
[----:B------:R-:W-:Y:S01]  /*c5f0*/  F2FP.BF16.PACK_AB R9, R9, R23 ;  /* 0x000000170909723e */ /* 0x000fe200000010ff */
[----:B------:R-:W-:Y:S01]  /*c600*/  IMAD.MOV.U32 R182, RZ, RZ, R58 ;  /* 0x000000ffffb67224 */ /* 0x000fe200078e003a */
[----:B------:R-:W-:Y:S01]  /*c610*/  PRMT R58, R36, 0x5410, R43 ;  /* 0x00005410243a7816 */ /* 0x000fe2000000002b */
[----:B------:R-:W-:Y:S01]  /*c620*/  IMAD.MOV.U32 R194, RZ, RZ, R179 ;  /* 0x000000ffffc27224 */ /* 0x000fe200078e00b3 */
[----:B------:R-:W-:Y:S01]  /*c630*/  PRMT R33, R26, 0x7610, R33 ;  /* 0x000076101a217816 */ /* 0x000fe20000000021 */
[----:B------:R-:W-:Y:S01]  /*c640*/  IMAD.MOV.U32 R179, RZ, RZ, R136 ;  /* 0x000000ffffb37224 */ /* 0x000fe200078e0088 */
[----:B------:R-:W-:Y:S01]  /*c650*/  @!P4 HFMA2.BF16_V2 R51, -RZ.H0_H0, RZ.H0_H0, -R44.H0_H0 ;  /* 0x200000ffff33c231 */ /* 0x000fe2000034092c */
[----:B------:R-:W-:Y:S01]  /*c660*/  @!P3 PRMT R43, R45, 0x5410, RZ ;  /* 0x000054102d2bb816 */ /* 0x000fe200000000ff */
[----:B------:R-:W2:Y:S01]  /*c670*/  LDL.LU.64 R6, [R1+0x28] ;  /* 0x0000280001067983 */ /* 0x000ea20000300a00 */
[----:B------:R-:W-:Y:S01]  /*c680*/  MOV R136, R178 ;  /* 0x000000b200887202 */ /* 0x000fe20000000f00 */
[----:B------:R-:W-:Y:S01]  /*c690*/  IMAD.MOV.U32 R178, RZ, RZ, R139 ;  /* 0x000000ffffb27224 */ /* 0x000fe200078e008b */
[----:B------:R-:W-:Y:S01]  /*c6a0*/  PRMT R45, R9, 0x7632, R45 ;  /* 0x00007632092d7816 */ /* 0x000fe2000000002d */
[----:B------:R-:W-:Y:S01]  /*c6b0*/  IMAD.MOV.U32 R139, RZ, RZ, R128 ;  /* 0x000000ffff8b7224 */ /* 0x000fe200078e0080 */
[----:B------:R-:W-:-:S02]  /*c6c0*/  PRMT R128, R33, 0x5410, R44 ;  /* 0x0000541021807816 */ /* 0x000fc4000000002c */
[----:B------:R-:W-:Y:S01]  /*c6d0*/  @!P4 PRMT R44, R51, 0x5410, RZ ;  /* 0x00005410332cc816 */ /* 0x000fe200000000ff */
[----:B------:R-:W-:Y:S01]  /*c6e0*/  IMAD.MOV.U32 R51, RZ, RZ, R181 ;  /* 0x000000ffff337224 */ /* 0x000fe200078e00b5 */
[----:B------:R-:W-:Y:S01]  /*c6f0*/  PRMT R46, R9, 0x7610, R46 ;  /* 0x00007610092e7816 */ /* 0x000fe2000000002e */
[----:B------:R-:W-:Y:S01]  /*c700*/  @!P2 HFMA2.BF16_V2 R48, -RZ.H0_H0, RZ.H0_H0, -R45.H0_H0 ;  /* 0x200000ffff30a231 */ /* 0x000fe2000034092d */
[----:B------:R-:W-:Y:S01]  /*c710*/  MOV R181, R10 ;  /* 0x0000000a00b57202 */ /* 0x000fe20000000f00 */
[----:B------:R-:W-:Y:S02]  /*c720*/  IMAD.MOV.U32 R10, RZ, RZ, R194 ;  /* 0x000000ffff0a7224 */ /* 0x000fe400078e00c2 */
[----:B------:R-:W-:Y:S02]  /*c730*/  IMAD.MOV.U32 R194, RZ, RZ, R179 ;  /* 0x000000ffffc27224 */ /* 0x000fe400078e00b3 */
[----:B------:R-:W-:Y:S01]  /*c740*/  IMAD.MOV.U32 R179, RZ, RZ, R129 ;  /* 0x000000ffffb37224 */ /* 0x000fe200078e0081 */
[----:B------:R-:W-:-:S02]  /*c750*/  PRMT R129, R46, 0x5410, R45 ;  /* 0x000054102e817816 */ /* 0x000fc4000000002d */
[----:B------:R-:W-:Y:S02]  /*c760*/  @!P2 PRMT R45, R48, 0x5410, RZ ;  /* 0x00005410302da816 */ /* 0x000fe400000000ff */
[----:B------:R-:W-:Y:S01]  /*c770*/  MOV R48, R176 ;  /* 0x000000b000307202 */ /* 0x000fe20000000f00 */
[----:B------:R-:W-:Y:S01]  /*c780*/  IMAD.MOV.U32 R176, RZ, RZ, R174 ;  /* 0x000000ffffb07224 */ /* 0x000fe200078e00ae */
[----:B------:R-:W-:Y:S01]  /*c790*/  F2FP.BF16.PACK_AB R23, R8, R11 ;  /* 0x0000000b0817723e */ /* 0x000fe200000010ff */
[----:B------:R-:W-:Y:S02]  /*c7a0*/  IMAD.MOV.U32 R174, RZ, RZ, R228 ;  /* 0x000000ffffae7224 */ /* 0x000fe400078e00e4 */
[----:B------:R-:W-:Y:S02]  /*c7b0*/  IMAD.MOV.U32 R11, RZ, RZ, R229 ;  /* 0x000000ffff0b7224 */ /* 0x000fe400078e00e5 */
[----:B------:R-:W3:Y:S01]  /*c7c0*/  LDL.LU.64 R228, [R1+0x20] ;  /* 0x0000200001e47983 */ /* 0x000ee20000300a00 */
[----:B------:R-:W-:-:S04]  /*c7d0*/  SHF.R.U32.HI R0, RZ, 0x10, R0 ;  /* 0x00000010ff007819 */ /* 0x000fc80000011600 */
[----:B------:R-:W-:-:S04]  /*c7e0*/  LOP3.LUT R0, R0, 0xff, RZ, 0xc0, !PT ;  /* 0x000000ff00007812 */ /* 0x000fc800078ec0ff */
[----:B------:R-:W-:Y:S01]  /*c7f0*/  ISETP.GE.U32.AND P3, PT, R217, R0, PT ;  /* 0x00000000d900720c */ /* 0x000fe20003f66070 */
[----:B------:R-:W-:Y:S01]  /*c800*/  @!P5 HFMA2.BF16_V2 R52, -RZ.H0_H0, RZ.H0_H0, -R33.H0_H0 ;  /* 0x200000ffff34d231 */ /* 0x000fe20000340921 */
[----:B------:R-:W-:Y:S01]  /*c810*/  MOV R8, R10 ;  /* 0x0000000a00087202 */ /* 0x000fe20000000f00 */
[----:B------:R-:W-:Y:S01]  /*c820*/  IMAD.MOV.U32 R10, RZ, RZ, R22 ;  /* 0x000000ffff0a7224 */ /* 0x000fe200078e0016 */
[----:B------:R-:W-:Y:S02]  /*c830*/  LOP3.LUT R22, R4, 0xffff, RZ, 0xc0, !PT ;  /* 0x0000ffff04167812 */ /* 0x000fe400078ec0ff */
[----:B------:R-:W-:Y:S02]  /*c840*/  SHF.R.U32.HI R21, RZ, 0x10, R4 ;  /* 0x00000010ff157819 */ /* 0x000fe40000011604 */
[----:B------:R-:W-:Y:S01]  /*c850*/  @!P5 PRMT R33, R52, 0x5410, RZ ;  /* 0x000054103421d816 */ /* 0x000fe200000000ff */
[----:B------:R-:W-:Y:S01]  /*c860*/  @!P6 HFMA2.BF16_V2 R49, -RZ.H0_H0, RZ.H0_H0, -R36.H0_H0 ;  /* 0x200000ffff31e231 */ /* 0x000fe20000340924 */
[----:B------:R-:W-:-:S04]  /*c870*/  IMAD.MOV.U32 R52, RZ, RZ, R11 ;  /* 0x000000ffff347224 */ /* 0x000fc800078e000b */
[----:B------:R-:W-:Y:S02]  /*c880*/  @!P6 PRMT R36, R49, 0x5410, RZ ;  /* 0x000054103124e816 */ /* 0x000fe400000000ff */
[----:B------:R-:W-:Y:S01]  /*c890*/  MOV R49, R8 ;  /* 0x0000000800317202 */ /* 0x000fe20000000f00 */
[----:B------:R-:W-:-:S05]  /*c8a0*/  @!P3 HFMA2.BF16_V2 R50, -RZ.H0_H0, RZ.H0_H0, -R46.H0_H0 ;  /* 0x200000ffff32b231 */ /* 0x000fca000034092e */
[----:B------:R-:W-:Y:S01]  /*c8b0*/  @!P3 PRMT R46, R50, 0x5410, RZ ;  /* 0x00005410322eb816 */ /* 0x000fe200000000ff */
[----:B------:R-:W-:Y:S02]  /*c8c0*/  IMAD.MOV.U32 R50, RZ, RZ, R49 ;  /* 0x000000ffff327224 */ /* 0x000fe400078e0031 */
[----:B------:R-:W-:Y:S01]  /*c8d0*/  IMAD.MOV.U32 R49, RZ, RZ, R10 ;  /* 0x000000ffff317224 */ /* 0x000fe200078e000a */
[C---:B------:R-:W-:Y:S02]  /*c8e0*/  PRMT R30, R23.reuse, 0x7610, R30 ;  /* 0x00007610171e7816 */ /* 0x040fe4000000001e */
[----:B------:R-:W-:Y:S02]  /*c8f0*/  PRMT R29, R23, 0x7632, R29 ;  /* 0x00007632171d7816 */ /* 0x000fe4000000001d */
[----:B------:R-:W-:Y:S02]  /*c900*/  PRMT R26, R53, 0x7610, R26 ;  /* 0x00007610351a7816 */ /* 0x000fe4000000001a */
[----:B------:R-:W-:-:S02]  /*c910*/  PRMT R24, R56, 0x7610, R24 ;  /* 0x0000761038187816 */ /* 0x000fc40000000018 */
[----:B--2---:R-:W-:Y:S01]  /*c920*/  LOP3.LUT R0, R3, R216, R6, 0x96, !PT ;  /* 0x000000d803007212 */ /* 0x004fe200078e9606 */
[----:B------:R-:W-:Y:S01]  /*c930*/  IMAD.MOV.U32 R7, RZ, RZ, R20 ;  /* 0x000000ffff077224 */ /* 0x000fe200078e0014 */
[----:B------:R-:W-:Y:S02]  /*c940*/  LOP3.LUT R6, R4, 0xff, RZ, 0xc0, !PT ;  /* 0x000000ff04067812 */ /* 0x000fe400078ec0ff */
[----:B------:R-:W-:Y:S01]  /*c950*/  SHF.R.U32.HI R20, RZ, 0x18, R4 ;  /* 0x00000018ff147819 */ /* 0x000fe20000011604 */
[----:B------:R-:W-:Y:S01]  /*c960*/  IMAD.WIDE.U32 R4, R0, -0x2daee0ad, RZ ;  /* 0xd2511f5300047825 */ /* 0x000fe200078e00ff */
[----:B------:R-:W-:Y:S02]  /*c970*/  ISETP.GE.U32.AND P5, PT, R217, R6, PT ;  /* 0x00000006d900720c */ /* 0x000fe40003fa6070 */
[----:B------:R-:W-:Y:S01]  /*c980*/  LOP3.LUT R0, R247, R215, R2, 0x96, !PT ;  /* 0x000000d7f7007212 */ /* 0x000fe200078e9602 */
[----:B------:R-:W-:-:S04]  /*c990*/  IMAD.MOV.U32 R11, RZ, RZ, R7 ;  /* 0x000000ffff0b7224 */ /* 0x000fc800078e0007 */
[----:B------:R-:W-:Y:S01]  /*c9a0*/  IMAD.WIDE.U32 R8, R0, -0x2daee0ad, RZ ;  /* 0xd2511f5300087825 */ /* 0x000fe200078e00ff */
[----:B---3--:R-:W-:-:S04]  /*c9b0*/  LOP3.LUT R6, R5, R214, R228, 0x96, !PT ;  /* 0x000000d605067212 */ /* 0x008fc800078e96e4 */
[----:B------:R-:W-:Y:S01]  /*c9c0*/  LOP3.LUT R9, R9, R213, R4, 0x96, !PT ;  /* 0x000000d509097212 */ /* 0x000fe200078e9604 */
[----:B------:R1:W5:Y:S01]  /*c9d0*/  LDL.LU.64 R228, [R1+0x198] ;  /* 0x0001980001e47983 */ /* 0x0003620000300a00 */
[----:B------:R-:W-:-:S05]  /*c9e0*/  IMAD.WIDE.U32 R6, R6, -0x326172a9, RZ ;  /* 0xcd9e8d5706067825 */ /* 0x000fca00078e00ff */
[----:B------:R-:W-:Y:S01]  /*c9f0*/  LOP3.LUT R0, R7, R180, R246, 0x96, !PT ;  /* 0x000000b407007212 */ /* 0x000fe200078e96f6 */
[----:B------:R-:W-:-:S04]  /*ca00*/  IMAD.MOV.U32 R246, RZ, RZ, R52 ;  /* 0x000000fffff67224 */ /* 0x000fc800078e0034 */
[----:B------:R-:W-:-:S05]  /*ca10*/  IMAD.WIDE.U32 R4, R0, -0x2daee0ad, RZ ;  /* 0xd2511f5300047825 */ /* 0x000fca00078e00ff */
[----:B------:R-:W-:Y:S01]  /*ca20*/  LOP3.LUT R7, R5, R246, R8, 0x96, !PT ;  /* 0x000000f605077212 */ /* 0x000fe200078e9608 */
[----:B------:R-:W-:Y:S01]  /*ca30*/  IMAD.WIDE.U32 R8, R9, -0x326172a9, RZ ;  /* 0xcd9e8d5709087825 */ /* 0x000fe200078e00ff */
[----:B------:R-:W-:-:S04]  /*ca40*/  MOV R52, R11 ;  /* 0x0000000b00347202 */ /* 0x000fc80000000f00 */
[----:B------:R-:W-:-:S05]  /*ca50*/  LOP3.LUT R0, R9, R48, R6, 0x96, !PT ;  /* 0x0000003009007212 */ /* 0x000fca00078e9606 */
[----:B------:R-:W-:-:S05]  /*ca60*/  IMAD.WIDE.U32 R10, R0, -0x2daee0ad, RZ ;  /* 0xd2511f53000a7825 */ /* 0x000fca00078e00ff */
[----:B------:R-:W-:Y:S01]  /*ca70*/  LOP3.LUT R0, R11, R51, R4, 0x96, !PT ;  /* 0x000000330b007212 */ /* 0x000fe200078e9604 */
[----:B------:R-:W-:-:S04]  /*ca80*/  IMAD.WIDE.U32 R6, R7, -0x326172a9, RZ ;  /* 0xcd9e8d5707067825 */ /* 0x000fc800078e00ff */
[----:B------:R-:W-:Y:S01]  /*ca90*/  IMAD.WIDE.U32 R4, R0, -0x326172a9, RZ ;  /* 0xcd9e8d5700047825 */ /* 0x000fe200078e00ff */
[----:B------:R-:W2:Y:S04]  /*caa0*/  MUFU.EX2 R11, R100 ;  /* 0x00000064000b7308 */ /* 0x000ea80000000800 */
[----:B------:R-:W-:Y:S02]  /*cab0*/  LOP3.LUT R0, R5, R181, R6, 0x96, !PT ;  /* 0x000000b505007212 */ /* 0x000fe400078e9606 */
[----:B------:R-:W-:Y:S02]  /*cac0*/  LOP3.LUT R9, R7, R252, R8, 0x96, !PT ;  /* 0x000000fc07097212 */ /* 0x000fe400078e9608 */
[----:B------:R-:W-:Y:S01]  /*cad0*/  SHF.R.U32.HI R6, RZ, 0x10, R0 ;  /* 0x00000010ff067819 */ /* 0x000fe20000011600 */
[----:B------:R-:W3:Y:S03]  /*cae0*/  MUFU.EX2 R8, R97 ;  /* 0x0000006100087308 */ /* 0x000ee60000000800 */
[----:B------:R-:W-:-:S02]  /*caf0*/  LOP3.LUT R6, R6, 0xff, RZ, 0xc0, !PT ;  /* 0x000000ff06067812 */ /* 0x000fc400078ec0ff */
[----:B------:R-:W-:Y:S02]  /*cb00*/  SHF.R.U32.HI R7, RZ, 0x8, R22 ;  /* 0x00000008ff077819 */ /* 0x000fe40000011616 */
[----:B------:R-:W-:Y:S02]  /*cb10*/  ISETP.GE.U32.AND P3, PT, R217, R6, PT ;  /* 0x00000006d900720c */ /* 0x000fe40003f66070 */
[----:B------:R-:W-:-:S04]  /*cb20*/  LOP3.LUT R6, R21, 0xff, RZ, 0xc0, !PT ;  /* 0x000000ff15067812 */ /* 0x000fc800078ec0ff */
[----:B------:R-:W-:Y:S02]  /*cb30*/  ISETP.GE.U32.AND P6, PT, R217, R6, PT ;  /* 0x00000006d900720c */ /* 0x000fe40003fc6070 */
[----:B------:R-:W-:Y:S01]  /*cb40*/  LOP3.LUT R6, R7, 0xffff, RZ, 0xc0, !PT ;  /* 0x0000ffff07067812 */ /* 0x000fe200078ec0ff */
[----:B--2---:R-:W-:-:S03]  /*cb50*/  FADD.FTZ R7, R11, R25 ;  /* 0x000000190b077221 */ /* 0x004fc60000010000 */
[----:B------:R-:W-:Y:S01]  /*cb60*/  ISETP.GE.U32.AND P4, PT, R217, R6, PT ;  /* 0x00000006d900720c */ /* 0x000fe20003f86070 */
[----:B---3--:R-:W-:Y:S01]  /*cb70*/  FADD.FTZ R6, R8, R7 ;  /* 0x0000000708067221 */ /* 0x008fe20000010000 */
[----:B------:R-:W-:Y:S01]  /*cb80*/  @!P5 HFMA2.BF16_V2 R57, -RZ.H0_H0, RZ.H0_H0, -R30.H0_H0 ;  /* 0x200000ffff39d231 */ /* 0x000fe2000034091e */
[----:B------:R-:W-:Y:S01]  /*cb90*/  MOV R97, R181 ;  /* 0x000000b500617202 */ /* 0x000fe20000000f00 */
[----:B------:R-:W-:Y:S02]  /*cba0*/  IMAD.MOV.U32 R181, RZ, RZ, R130 ;  /* 0x000000ffffb57224 */ /* 0x000fe400078e0082 */
[----:B------:R2:W-:Y:S01]  /*cbb0*/  STL [R1+0x74], R6 ;  /* 0x0000740601007387 */ /* 0x0005e20000100800 */
[----:B------:R-:W-:Y:S02]  /*cbc0*/  PRMT R130, R30, 0x5410, R29 ;  /* 0x000054101e827816 */ /* 0x000fe4000000001d */
[----:B------:R-:W-:Y:S02]  /*cbd0*/  @!P5 PRMT R30, R57, 0x5410, RZ ;  /* 0x00005410391ed816 */ /* 0x000fe400000000ff */
[----:B------:R-:W-:-:S02]  /*cbe0*/  F2FP.BF16.PACK_AB R7, R8, R11 ;  /* 0x0000000b0807723e */ /* 0x000fc400000010ff */
[----:B------:R-:W-:Y:S01]  /*cbf0*/  @!P4 HFMA2.BF16_V2 R61, -RZ.H0_H0, RZ.H0_H0, -R29.H0_H0 ;  /* 0x200000ffff3dc231 */ /* 0x000fe2000034091d */
[----:B------:R-:W-:Y:S02]  /*cc00*/  ISETP.GE.U32.AND P2, PT, R217, R20, PT ;  /* 0x00000014d900720c */ /* 0x000fe40003f46070 */
[----:B------:R-:W-:Y:S02]  /*cc10*/  PRMT R32, R7, 0x7610, R32 ;  /* 0x0000761007207816 */ /* 0x000fe40000000020 */
[----:B--2---:R-:W-:-:S04]  /*cc20*/  LOP3.LUT R6, R0, 0xff, RZ, 0xc0, !PT ;  /* 0x000000ff00067812 */ /* 0x004fc800078ec0ff */
[----:B------:R-:W-:Y:S02]  /*cc30*/  ISETP.GE.U32.AND P5, PT, R217, R6, PT ;  /* 0x00000006d900720c */ /* 0x000fe40003fa6070 */
[----:B------:R-:W-:-:S04]  /*cc40*/  LOP3.LUT R6, R0, 0xffff, RZ, 0xc0, !PT ;  /* 0x0000ffff00067812 */ /* 0x000fc800078ec0ff */
[----:B------:R-:W-:Y:S01]  /*cc50*/  SHF.R.U32.HI R6, RZ, 0x8, R6 ;  /* 0x00000008ff067819 */ /* 0x000fe20000011606 */
[----:B------:R-:W-:-:S03]  /*cc60*/  @!P6 HFMA2.BF16_V2 R59, -RZ.H0_H0, RZ.H0_H0, -R32.H0_H0 ;  /* 0x200000ffff3be231 */ /* 0x000fc60000340920 */
[----:B------:R-:W-:Y:S02]  /*cc70*/  LOP3.LUT R6, R6, 0xffff, RZ, 0xc0, !PT ;  /* 0x0000ffff06067812 */ /* 0x000fe400078ec0ff */
[----:B------:R-:W-:Y:S02]  /*cc80*/  PRMT R31, R7, 0x7632, R31 ;  /* 0x00007632071f7816 */ /* 0x000fe4000000001f */
[----:B------:R-:W-:Y:S01]  /*cc90*/  @!P4 PRMT R29, R61, 0x5410, RZ ;  /* 0x000054103d1dc816 */ /* 0x000fe200000000ff */
[----:B------:R-:W-:Y:S01]  /*cca0*/  IMAD.MOV.U32 R100, RZ, RZ, R180 ;  /* 0x000000ffff647224 */ /* 0x000fe200078e00b4 */
[----:B------:R-:W-:Y:S01]  /*ccb0*/  ISETP.GE.U32.AND P4, PT, R217, R6, PT ;  /* 0x00000006d900720c */ /* 0x000fe20003f86070 */
[----:B------:R-:W-:Y:S01]  /*ccc0*/  IMAD.MOV.U32 R180, RZ, RZ, R103 ;  /* 0x000000ffffb47224 */ /* 0x000fe200078e0067 */
[----:B------:R-:W-:Y:S02]  /*ccd0*/  LOP3.LUT R6, R4, 0xff, RZ, 0xc0, !PT ;  /* 0x000000ff04067812 */ /* 0x000fe400078ec0ff */
[----:B------:R-:W-:Y:S01]  /*cce0*/  PRMT R103, R32, 0x5410, R31 ;  /* 0x0000541020677816 */ /* 0x000fe2000000001f */
[----:B------:R-:W-:Y:S01]  /*ccf0*/  @!P5 HFMA2.BF16_V2 R62, -RZ.H0_H0, RZ.H0_H0, -R26.H0_H0 ;  /* 0x200000ffff3ed231 */ /* 0x000fe2000034091a */
[----:B------:R-:W-:-:S02]  /*cd00*/  @!P6 PRMT R32, R59, 0x5410, RZ ;  /* 0x000054103b20e816 */ /* 0x000fc400000000ff */
[----:B------:R-:W-:Y:S02]  /*cd10*/  ISETP.GE.U32.AND P6, PT, R217, R6, PT ;  /* 0x00000006d900720c */ /* 0x000fe40003fc6070 */
[----:B------:R-:W-:Y:S02]  /*cd20*/  PRMT R25, R53, 0x7632, R25 ;  /* 0x0000763235197816 */ /* 0x000fe40000000019 */
[----:B------:R-:W-:Y:S01]  /*cd30*/  SHF.R.U32.HI R6, RZ, 0x18, R0 ;  /* 0x00000018ff067819 */ /* 0x000fe20000011600 */
[----:B------:R-:W-:Y:S01]  /*cd40*/  @!P2 HFMA2.BF16_V2 R60, -RZ.H0_H0, RZ.H0_H0, -R31.H0_H0 ;  /* 0x200000ffff3ca231 */ /* 0x000fe2000034091f */
[----:B------:R-:W-:Y:S02]  /*cd50*/  SHF.R.U32.HI R0, RZ, 0x18, R4 ;  /* 0x00000018ff007819 */ /* 0x000fe40000011604 */
[----:B------:R-:W-:Y:S02]  /*cd60*/  LOP3.LUT R5, R4, 0xffff, RZ, 0xc0, !PT ;  /* 0x0000ffff04057812 */ /* 0x000fe400078ec0ff */
[----:B------:R-:W-:-:S02]  /*cd70*/  PRMT R53, R26, 0x5410, R25 ;  /* 0x000054101a357816 */ /* 0x000fc40000000019 */
[----:B------:R-:W-:Y:S02]  /*cd80*/  @!P5 PRMT R26, R62, 0x5410, RZ ;  /* 0x000054103e1ad816 */ /* 0x000fe400000000ff */
[----:B------:R-:W-:Y:S02]  /*cd90*/  ISETP.GE.U32.AND P5, PT, R217, R0, PT ;  /* 0x00000000d900720c */ /* 0x000fe40003fa6070 */
[----:B------:R-:W-:Y:S01]  /*cda0*/  SHF.R.U32.HI R0, RZ, 0x8, R5 ;  /* 0x00000008ff007819 */ /* 0x000fe20000011605 */
[----:B------:R-:W-:Y:S01]  /*cdb0*/  @!P4 HFMA2.BF16_V2 R63, -RZ.H0_H0, RZ.H0_H0, -R25.H0_H0 ;  /* 0x200000ffff3fc231 */ /* 0x000fe20000340919 */
[----:B------:R-:W-:Y:S01]  /*cdc0*/  @!P2 PRMT R31, R60, 0x5410, RZ ;  /* 0x000054103c1fa816 */ /* 0x000fe200000000ff */
[----:B------:R-:W2:Y:S01]  /*cdd0*/  MUFU.EX2 R20, R87 ;  /* 0x0000005700147308 */ /* 0x000ea20000000800 */
[----:B------:R-:W-:Y:S02]  /*cde0*/  PRMT R7, R55, 0x7610, R7 ;  /* 0x0000761037077816 */ /* 0x000fe40000000007 */
[----:B------:R-:W-:-:S02]  /*cdf0*/  ISETP.GE.U32.AND P2, PT, R217, R6, PT ;  /* 0x00000006d900720c */ /* 0x000fc40003f46070 */
[----:B------:R-:W-:Y:S01]  /*ce00*/  SHF.R.U32.HI R8, RZ, 0x10, R4 ;  /* 0x00000010ff087819 */ /* 0x000fe20000011604 */
[----:B------:R-:W-:Y:S01]  /*ce10*/  IMAD.WIDE.U32 R4, R9, -0x2daee0ad, RZ ;  /* 0xd2511f5309047825 */ /* 0x000fe200078e00ff */
[----:B------:R-:W-:Y:S01]  /*ce20*/  LOP3.LUT R0, R0, 0xffff, RZ, 0xc0, !PT ;  /* 0x0000ffff00007812 */ /* 0x000fe200078ec0ff */
[----:B------:R-:W-:Y:S01]  /*ce30*/  @!P3 HFMA2.BF16_V2 R64, -RZ.H0_H0, RZ.H0_H0, -R7.H0_H0 ;  /* 0x200000ffff40b231 */ /* 0x000fe20000340907 */
[----:B------:R-:W-:Y:S01]  /*ce40*/  PRMT R6, R55, 0x7632, R6 ;  /* 0x0000763237067816 */ /* 0x000fe20000000006 */
[----:B------:R-:W3:Y:S01]  /*ce50*/  MUFU.EX2 R11, R96 ;  /* 0x00000060000b7308 */ /* 0x000ee20000000800 */
[----:B------:R-:W-:Y:S01]  /*ce60*/  MOV R57, R97 ;  /* 0x0000006100397202 */ /* 0x000fe20000000f00 */
[----:B------:R-:W-:Y:S01]  /*ce70*/  IMAD.MOV.U32 R247, RZ, RZ, R50 ;  /* 0x000000fffff77224 */ /* 0x000fe200078e0032 */
[----:B------:R-:W-:Y:S01]  /*ce80*/  @!P4 PRMT R25, R63, 0x5410, RZ ;  /* 0x000054103f19c816 */ /* 0x000fe200000000ff */
[----:B------:R-:W-:Y:S01]  /*ce90*/  IMAD.MOV.U32 R97, RZ, RZ, R51 ;  /* 0x000000ffff617224 */ /* 0x000fe200078e0033 */
[----:B------:R-:W-:Y:S01]  /*cea0*/  ISETP.GE.U32.AND P4, PT, R217, R0, PT ;  /* 0x00000000d900720c */ /* 0x000fe20003f86070 */
[----:B------:R-:W-:Y:S01]  /*ceb0*/  IMAD.MOV.U32 R50, RZ, RZ, R52 ;  /* 0x000000ffff327224 */ /* 0x000fe200078e0034 */
[----:B------:R-:W-:-:S02]  /*cec0*/  LOP3.LUT R8, R8, 0xff, RZ, 0xc0, !PT ;  /* 0x000000ff08087812 */ /* 0x000fc400078ec0ff */
[----:B------:R-:W-:Y:S02]  /*ced0*/  LOP3.LUT R0, R5, R244, R10, 0x96, !PT ;  /* 0x000000f405007212 */ /* 0x000fe400078e960a */
[----:B------:R-:W-:Y:S01]  /*cee0*/  PRMT R52, R7, 0x5410, R6 ;  /* 0x0000541007347816 */ /* 0x000fe20000000006 */
[----:B------:R4:W-:Y:S01]  /*cef0*/  MUFU.EX2 R10, R76 ;  /* 0x0000004c000a7308 */ /* 0x0009e20000000800 */
[----:B------:R-:W-:Y:S02]  /*cf00*/  @!P3 PRMT R7, R64, 0x5410, RZ ;  /* 0x000054104007b816 */ /* 0x000fe400000000ff */
[----:B------:R-:W-:Y:S02]  /*cf10*/  ISETP.GE.U32.AND P3, PT, R217, R8, PT ;  /* 0x00000008d900720c */ /* 0x000fe40003f66070 */
[----:B------:R-:W-:Y:S01]  /*cf20*/  SHF.R.U32.HI R8, RZ, 0x10, R0 ;  /* 0x00000010ff087819 */ /* 0x000fe20000011600 */
[----:B------:R-:W-:Y:S01]  /*cf30*/  @!P2 HFMA2.BF16_V2 R65, -RZ.H0_H0, RZ.H0_H0, -R6.H0_H0 ;  /* 0x200000ffff41a231 */ /* 0x000fe20000340906 */
[----:B--2---:R-:W-:-:S02]  /*cf40*/  FADD.FTZ R9, R20, R28 ;  /* 0x0000001c14097221 */ /* 0x004fc40000010000 */
[----:B------:R-:W-:Y:S01]  /*cf50*/  LOP3.LUT R8, R8, 0xff, RZ, 0xc0, !PT ;  /* 0x000000ff08087812 */ /* 0x000fe200078ec0ff */
[----:B----4-:R-:W-:Y:S02]  /*cf60*/  IMAD.MOV.U32 R76, RZ, RZ, R57 ;  /* 0x000000ffff4c7224 */ /* 0x010fe400078e0039 */
[----:B------:R-:W-:Y:S01]  /*cf70*/  IMAD.MOV.U32 R57, RZ, RZ, R97 ;  /* 0x000000ffff397224 */ /* 0x000fe200078e0061 */
[----:B------:R-:W-:Y:S02]  /*cf80*/  MOV R97, R48 ;  /* 0x0000003000617202 */ /* 0x000fe40000000f00 */
[----:B------:R2:W4:Y:S01]  /*cf90*/  MUFU.EX2 R48, R77 ;  /* 0x0000004d00307308 */ /* 0x0005220000000800 */
[----:B------:R-:W-:Y:S02]  /*cfa0*/  @!P2 PRMT R6, R65, 0x5410, RZ ;  /* 0x000054104106a816 */ /* 0x000fe400000000ff */
[----:B------:R-:W-:Y:S01]  /*cfb0*/  ISETP.GE.U32.AND P2, PT, R217, R8, PT ;  /* 0x00000008d900720c */ /* 0x000fe20003f46070 */
[----:B---3--:R-:W-:Y:S01]  /*cfc0*/  FADD.FTZ R8, R11, R9 ;  /* 0x000000090b087221 */ /* 0x008fe20000010000 */
[----:B------:R-:W-:Y:S01]  /*cfd0*/  PRMT R21, R56, 0x7632, R21 ;  /* 0x0000763238157816 */ /* 0x000fe20000000015 */
[----:B--2---:R-:W-:-:S02]  /*cfe0*/  IMAD.MOV.U32 R77, RZ, RZ, R57 ;  /* 0x000000ffff4d7224 */ /* 0x004fc400078e0039 */
[----:B------:R-:W-:Y:S02]  /*cff0*/  IMAD.MOV.U32 R57, RZ, RZ, R97 ;  /* 0x000000ffff397224 */ /* 0x000fe400078e0061 */
[----:B------:R-:W-:Y:S01]  /*d000*/  IMAD.MOV.U32 R97, RZ, RZ, R246 ;  /* 0x000000ffff617224 */ /* 0x000fe200078e00f6 */
[----:B------:R-:W-:Y:S01]  /*d010*/  MOV R246, R247 ;  /* 0x000000f700f67202 */ /* 0x000fe20000000f00 */
[----:B------:R-:W-:Y:S02]  /*d020*/  IMAD.MOV.U32 R247, RZ, RZ, R50 ;  /* 0x000000fffff77224 */ /* 0x000fe400078e0032 */
[----:B------:R-:W-:Y:S02]  /*d030*/  IMAD.MOV.U32 R50, RZ, RZ, R49 ;  /* 0x000000ffff327224 */ /* 0x000fe400078e0031 */
[----:B------:R-:W-:Y:S01]  /*d040*/  IMAD.MOV.U32 R49, RZ, RZ, R223 ;  /* 0x000000ffff317224 */ /* 0x000fe200078e00df */
[----:B------:R2:W-:Y:S01]  /*d050*/  STL [R1+0x70], R8 ;  /* 0x0000700801007387 */ /* 0x0005e20000100800 */
[----:B------:R-:W-:Y:S01]  /*d060*/  MOV R56, R57 ;  /* 0x0000003900387202 */ /* 0x000fe20000000f00 */
[----:B------:R-:W-:-:S02]  /*d070*/  IMAD.MOV.U32 R62, RZ, RZ, R220 ;  /* 0x000000ffff3e7224 */ /* 0x000fc400078e00dc */
[----:B------:R1:W5:Y:S01]  /*d080*/  LDL.LU R223, [R1+0x194] ;  /* 0x0001940001df7983 */ /* 0x0003620000300800 */
[----:B------:R-:W-:Y:S02]  /*d090*/  IMAD.MOV.U32 R57, RZ, RZ, R49 ;  /* 0x000000ffff397224 */ /* 0x000fe400078e0031 */
[----:B------:R3:W-:Y:S01]  /*d0a0*/  MUFU.EX2 R49, R84 ;  /* 0x0000005400317308 */ /* 0x0007e20000000800 */
[----:B------:R1:W5:Y:S04]  /*d0b0*/  LDL.LU R220, [R1+0x190] ;  /* 0x0001900001dc7983 */ /* 0x0003680000300800 */
[----:B---3--:R-:W3:Y:S01]  /*d0c0*/  LDL R84, [R1+0xc8] ;  /* 0x0000c80001547983 */ /* 0x008ee20000100800 */
[C---:B------:R-:W-:Y:S02]  /*d0d0*/  PRMT R22, R54.reuse, 0x7632, R22 ;  /* 0x0000763236167816 */ /* 0x040fe40000000016 */
[----:B------:R-:W-:-:S03]  /*d0e0*/  PRMT R23, R54, 0x7610, R23 ;  /* 0x0000761036177816 */ /* 0x000fc60000000017 */
[----:B------:R-:W-:Y:S01]  /*d0f0*/  @!P4 HFMA2.BF16_V2 R69, -RZ.H0_H0, RZ.H0_H0, -R22.H0_H0 ;  /* 0x200000ffff45c231 */ /* 0x000fe20000340916 */
[C---:B--2---:R-:W-:Y:S02]  /*d100*/  LOP3.LUT R8, R0.reuse, 0xff, RZ, 0xc0, !PT ;  /* 0x000000ff00087812 */ /* 0x044fe400078ec0ff */
[----:B------:R-:W-:Y:S02]  /*d110*/  PRMT R51, R23, 0x5410, R22 ;  /* 0x0000541017337816 */ /* 0x000fe40000000016 */
[----:B------:R-:W-:Y:S02]  /*d120*/  @!P4 PRMT R22, R69, 0x5410, RZ ;  /* 0x000054104516c816 */ /* 0x000fe400000000ff */
[----:B------:R-:W-:Y:S02]  /*d130*/  ISETP.GE.U32.AND P4, PT, R217, R8, PT ;  /* 0x00000008d900720c */ /* 0x000fe40003f86070 */
[----:B------:R-:W-:Y:S02]  /*d140*/  SHF.R.U32.HI R8, RZ, 0x18, R0 ;  /* 0x00000018ff087819 */ /* 0x000fe40000011600 */
[----:B------:R-:W-:Y:S01]  /*d150*/  LOP3.LUT R0, R0, 0xffff, RZ, 0xc0, !PT ;  /* 0x0000ffff00007812 */ /* 0x000fe200078ec0ff */
[----:B------:R-:W-:-:S03]  /*d160*/  @!P3 HFMA2.BF16_V2 R70, -RZ.H0_H0, RZ.H0_H0, -R24.H0_H0 ;  /* 0x200000ffff46b231 */ /* 0x000fc60000340918 */
[----:B------:R-:W-:Y:S01]  /*d170*/  SHF.R.U32.HI R0, RZ, 0x8, R0 ;  /* 0x00000008ff007819 */ /* 0x000fe20000011600 */
[----:B------:R-:W-:Y:S01]  /*d180*/  @!P6 HFMA2.BF16_V2 R67, -RZ.H0_H0, RZ.H0_H0, -R23.H0_H0 ;  /* 0x200000ffff43e231 */ /* 0x000fe20000340917 */
[----:B------:R-:W-:Y:S02]  /*d190*/  IMAD.MOV.U32 R54, RZ, RZ, R100 ;  /* 0x000000ffff367224 */ /* 0x000fe400078e0064 */
[----:B------:R-:W-:Y:S01]  /*d1a0*/  LOP3.LUT R0, R0, 0xffff, RZ, 0xc0, !PT ;  /* 0x0000ffff00007812 */ /* 0x000fe200078ec0ff */
[----:B------:R-:W-:Y:S01]  /*d1b0*/  IMAD.MOV.U32 R100, RZ, RZ, R50 ;  /* 0x000000ffff647224 */ /* 0x000fe200078e0032 */
[----:B------:R-:W-:Y:S02]  /*d1c0*/  PRMT R50, R24, 0x5410, R21 ;  /* 0x0000541018327816 */ /* 0x000fe40000000015 */
[----:B------:R-:W-:Y:S01]  /*d1d0*/  @!P3 PRMT R24, R70, 0x5410, RZ ;  /* 0x000054104618b816 */ /* 0x000fe200000000ff */
[----:B------:R-:W-:Y:S01]  /*d1e0*/  @!P5 HFMA2.BF16_V2 R73, -RZ.H0_H0, RZ.H0_H0, -R21.H0_H0 ;  /* 0x200000ffff49d231 */ /* 0x000fe20000340915 */
[----:B------:R-:W-:Y:S01]  /*d1f0*/  ISETP.GE.U32.AND P3, PT, R217, R0, PT ;  /* 0x00000000d900720c */ /* 0x000fe20003f66070 */
[----:B------:R-:W-:Y:S01]  /*d200*/  IMAD.MOV.U32 R63, RZ, RZ, R194 ;  /* 0x000000ffff3f7224 */ /* 0x000fe200078e00c2 */
[----:B------:R-:W-:-:S02]  /*d210*/  @!P6 PRMT R23, R67, 0x5410, RZ ;  /* 0x000054104317e816 */ /* 0x000fc400000000ff */
[----:B----4-:R-:W-:Y:S01]  /*d220*/  F2FP.BF16.PACK_AB R0, R48, R10 ;  /* 0x0000000a3000723e */ /* 0x010fe200000010ff */
[----:B------:R-:W2:Y:S01]  /*d230*/  MUFU.EX2 R194, R85 ;  /* 0x0000005500c27308 */ /* 0x000ea20000000800 */
[----:B------:R-:W-:Y:S02]  /*d240*/  ISETP.GE.U32.AND P6, PT, R217, R8, PT ;  /* 0x00000008d900720c */ /* 0x000fe40003fc6070 */
[----:B------:R-:W-:Y:S01]  /*d250*/  LOP3.LUT R8, R4, 0xff, RZ, 0xc0, !PT ;  /* 0x000000ff04087812 */ /* 0x000fe200078ec0ff */
[----:B------:R-:W-:Y:S01]  /*d260*/  @!P2 HFMA2.BF16_V2 R71, -RZ.H0_H0, RZ.H0_H0, -R0.H0_H0 ;  /* 0x200000ffff47a231 */ /* 0x000fe20000340900 */
[----:B------:R-:W-:Y:S02]  /*d270*/  PRMT R28, R47, 0x7610, R28 ;  /* 0x000076102f1c7816 */ /* 0x000fe4000000001c */
[----:B------:R-:W-:Y:S02]  /*d280*/  @P2 PRMT R47, R0, 0x7610, R47 ;  /* 0x00007610002f2816 */ /* 0x000fe4000000002f */
[----:B------:R-:W-:-:S02]  /*d290*/  @!P5 PRMT R21, R73, 0x5410, RZ ;  /* 0x000054104915d816 */ /* 0x000fc400000000ff */
[----:B------:R-:W-:Y:S02]  /*d2a0*/  LOP3.LUT R5, R4, 0xffff, RZ, 0xc0, !PT ;  /* 0x0000ffff04057812 */ /* 0x000fe400078ec0ff */
[----:B------:R-:W-:Y:S02]  /*d2b0*/  ISETP.GE.U32.AND P5, PT, R217, R8, PT ;  /* 0x00000008d900720c */ /* 0x000fe40003fa6070 */
[--C-:B------:R-:W-:Y:S02]  /*d2c0*/  SHF.R.U32.HI R8, RZ, 0x18, R4.reuse ;  /* 0x00000018ff087819 */ /* 0x100fe40000011604 */
[----:B------:R-:W-:Y:S02]  /*d2d0*/  SHF.R.U32.HI R4, RZ, 0x10, R4 ;  /* 0x00000010ff047819 */ /* 0x000fe40000011604 */
[----:B------:R-:W-:Y:S02]  /*d2e0*/  PRMT R27, R47, 0x7632, R27 ;  /* 0x000076322f1b7816 */ /* 0x000fe4000000001b */
[----:B------:R-:W-:Y:S01]  /*d2f0*/  SHF.R.U32.HI R5, RZ, 0x8, R5 ;  /* 0x00000008ff057819 */ /* 0x000fe20000011605 */
[----:B------:R-:W-:Y:S01]  /*d300*/  @!P4 HFMA2.BF16_V2 R72, -RZ.H0_H0, RZ.H0_H0, -R28.H0_H0 ;  /* 0x200000ffff48c231 */ /* 0x000fe2000034091c */
[----:B------:R-:W-:-:S02]  /*d310*/  @!P2 PRMT R47, R71, 0x5410, RZ ;  /* 0x00005410472fa816 */ /* 0x000fc400000000ff */
[----:B------:R-:W-:Y:S02]  /*d320*/  ISETP.GE.U32.AND P2, PT, R217, R8, PT ;  /* 0x00000008d900720c */ /* 0x000fe40003f46070 */
[----:B------:R-:W-:Y:S02]  /*d330*/  F2FP.BF16.PACK_AB R11, R11, R20 ;  /* 0x000000140b0b723e */ /* 0x000fe400000010ff */
[----:B------:R-:W-:Y:S01]  /*d340*/  LOP3.LUT R8, R4, 0xff, RZ, 0xc0, !PT ;  /* 0x000000ff04087812 */ /* 0x000fe200078ec0ff */
[----:B------:R-:W-:Y:S01]  /*d350*/  FADD.FTZ R9, R10, R82 ;  /* 0x000000520a097221 */ /* 0x000fe20000010000 */
[----:B------:R-:W-:Y:S02]  /*d360*/  LOP3.LUT R4, R5, 0xffff, RZ, 0xc0, !PT ;  /* 0x0000ffff05047812 */ /* 0x000fe400078ec0ff */
[----:B------:R-:W-:Y:S01]  /*d370*/  PRMT R20, R0, 0x7632, R20 ;  /* 0x0000763200147816 */ /* 0x000fe20000000014 */
[----:B------:R-:W-:Y:S01]  /*d380*/  @!P3 HFMA2.BF16_V2 R74, -RZ.H0_H0, RZ.H0_H0, -R27.H0_H0 ;  /* 0x200000ffff4ab231 */ /* 0x000fe2000034091b */
[----:B------:R-:W-:-:S02]  /*d390*/  PRMT R96, R28, 0x5410, R27 ;  /* 0x000054101c607816 */ /* 0x000fc4000000001b */
[----:B------:R-:W-:Y:S02]  /*d3a0*/  @!P4 PRMT R28, R72, 0x5410, RZ ;  /* 0x00005410481cc816 */ /* 0x000fe400000000ff */
[C---:B------:R-:W-:Y:S01]  /*d3b0*/  ISETP.GE.U32.AND P4, PT, R217.reuse, R4, PT ;  /* 0x00000004d900720c */ /* 0x040fe20003f86070 */
[----:B------:R-:W-:Y:S01]  /*d3c0*/  FADD.FTZ R4, R48, R9 ;  /* 0x0000000930047221 */ /* 0x000fe20000010000 */
[----:B------:R-:W-:Y:S02]  /*d3d0*/  PRMT R82, R0, 0x5410, R20 ;  /* 0x0000541000527816 */ /* 0x000fe40000000014 */
[----:B--2---:R-:W-:Y:S01]  /*d3e0*/  F2FP.BF16.PACK_AB R0, R194, R49 ;  /* 0x00000031c200723e */ /* 0x004fe200000010ff */
[----:B------:R-:W-:Y:S01]  /*d3f0*/  IMAD.MOV.U32 R59, RZ, RZ, R98 ;  /* 0x000000ffff3b7224 */ /* 0x000fe200078e0062 */
[----:B------:R-:W-:Y:S01]  /*d400*/  @!P3 PRMT R27, R74, 0x5410, RZ ;  /* 0x000054104a1bb816 */ /* 0x000fe200000000ff */
[----:B------:R-:W-:Y:S01]  /*d410*/  IMAD.MOV.U32 R98, RZ, RZ, R193 ;  /* 0x000000ffff627224 */ /* 0x000fe200078e00c1 */
[----:B------:R-:W-:Y:S01]  /*d420*/  ISETP.GE.U32.AND P3, PT, R217, R8, PT ;  /* 0x00000008d900720c */ /* 0x000fe20003f66070 */
[----:B------:R-:W-:Y:S01]  /*d430*/  FADD.FTZ R193, R49, R4 ;  /* 0x0000000431c17221 */ /* 0x000fe20000010000 */
[----:B------:R-:W-:-:S02]  /*d440*/  PRMT R9, R0, 0x7610, R9 ;  /* 0x0000761000097816 */ /* 0x000fc40000000009 */
[----:B------:R-:W-:Y:S02]  /*d450*/  PRMT R8, R0, 0x7632, R8 ;  /* 0x0000763200087816 */ /* 0x000fe40000000008 */
[----:B------:R-:W-:Y:S02]  /*d460*/  LOP3.LUT R4, R35, R214, R226, 0x96, !PT ;  /* 0x000000d623047212 */ /* 0x000fe400078e96e2 */
[----:B---3--:R-:W-:Y:S02]  /*d470*/  LOP3.LUT R0, R227, R84, R224, 0x96, !PT ;  /* 0x00000054e3007212 */ /* 0x008fe400078e96e0 */
[----:B------:R1:W5:Y:S04]  /*d480*/  LDL.LU.64 R226, [R1+0x188] ;  /* 0x0001880001e27983 */ /* 0x0003680000300a00 */
[----:B------:R-:W2:Y:S04]  /*d490*/  LDL R73, [R1+0x124] ;  /* 0x0001240001497983 */ /* 0x000ea80000100800 */
[----:B------:R-:W3:Y:S01]  /*d4a0*/  LDL R74, [R1+0xd4] ;  /* 0x0000d400014a7983 */ /* 0x000ee20000100800 */
[----:B------:R-:W-:Y:S01]  /*d4b0*/  IMAD.MOV.U32 R65, RZ, RZ, R97 ;  /* 0x000000ffff417224 */ /* 0x000fe200078e0061 */
[----:B------:R-:W-:Y:S01]  /*d4c0*/  MOV R97, R247 ;  /* 0x000000f700617202 */ /* 0x000fe20000000f00 */
[----:B------:R-:W-:-:S02]  /*d4d0*/  IMAD.MOV.U32 R61, RZ, RZ, R246 ;  /* 0x000000ffff3d7224 */ /* 0x000fc400078e00f6 */
[----:B------:R-:W-:-:S05]  /*d4e0*/  IMAD.WIDE.U32 R246, R0, -0x326172a9, RZ ;  /* 0xcd9e8d5700f67825 */ /* 0x000fca00078e00ff */
[----:B------:R-:W-:-:S05]  /*d4f0*/  LOP3.LUT R0, R247, R215, R2, 0x96, !PT ;  /* 0x000000d7f7007212 */ /* 0x000fca00078e9602 */
[----:B------:R-:W-:-:S05]  /*d500*/  IMAD.WIDE.U32 R48, R0, -0x2daee0ad, RZ ;  /* 0xd2511f5300307825 */ /* 0x000fca00078e00ff */
[----:B------:R-:W-:Y:S01]  /*d510*/  LOP3.LUT R0, R49, R213, R34, 0x96, !PT ;  /* 0x000000d531007212 */ /* 0x000fe200078e9622 */
[----:B------:R-:W-:Y:S01]  /*d520*/  IMAD.WIDE.U32 R4, R4, -0x326172a9, RZ ;  /* 0xcd9e8d5704047825 */ /* 0x000fe200078e00ff */
[----:B------:R-:W-:-:S03]  /*d530*/  MOV R60, R102 ;  /* 0x00000066003c7202 */ /* 0x000fc60000000f00 */
[----:B------:R-:W-:Y:S01]  /*d540*/  IMAD.WIDE.U32 R70, R0, -0x326172a9, RZ ;  /* 0xcd9e8d5700467825 */ /* 0x000fe200078e00ff */
[----:B------:R-:W-:-:S04]  /*d550*/  LOP3.LUT R5, R5, R54, R246, 0x96, !PT ;  /* 0x0000003605057212 */ /* 0x000fc800078e96f6 */
[----:B------:R-:W-:Y:S01]  /*d560*/  LOP3.LUT R0, R71, R56, R4, 0x96, !PT ;  /* 0x0000003847007212 */ /* 0x000fe200078e9604 */
[----:B------:R-:W-:Y:S02]  /*d570*/  IMAD.MOV.U32 R55, RZ, RZ, R60 ;  /* 0x000000ffff377224 */ /* 0x000fe400078e003c */
[----:B------:R-:W-:Y:S02]  /*d580*/  IMAD.MOV.U32 R60, RZ, RZ, R61 ;  /* 0x000000ffff3c7224 */ /* 0x000fe400078e003d */
[----:B------:R-:W-:Y:S02]  /*d590*/  IMAD.MOV.U32 R61, RZ, RZ, R100 ;  /* 0x000000ffff3d7224 */ /* 0x000fe400078e0064 */
[----:B------:R-:W-:Y:S02]  /*d5a0*/  IMAD.MOV.U32 R64, RZ, RZ, R101 ;  /* 0x000000ffff407224 */ /* 0x000fe400078e0065 */
[----:B------:R-:W-:Y:S01]  /*d5b0*/  IMAD.WIDE.U32 R4, R5, -0x2daee0ad, RZ ;  /* 0xd2511f5305047825 */ /* 0x000fe200078e00ff */
[----:B------:R-:W-:-:S03]  /*d5c0*/  MOV R87, R63 ;  /* 0x0000003f00577202 */ /* 0x000fc60000000f00 */
[----:B------:R-:W-:Y:S01]  /*d5d0*/  IMAD.WIDE.U32 R100, R0, -0x2daee0ad, RZ ;  /* 0xd2511f5300647825 */ /* 0x000fe200078e00ff */
[----:B------:R-:W-:-:S03]  /*d5e0*/  LOP3.LUT R5, R5, R65, R48, 0x96, !PT ;  /* 0x0000004105057212 */ /* 0x000fc600078e9630 */
[----:B------:R-:W-:Y:S01]  /*d5f0*/  IMAD.MOV.U32 R63, RZ, RZ, R59 ;  /* 0x000000ffff3f7224 */ /* 0x000fe200078e003b */
[----:B------:R-:W-:Y:S01]  /*d600*/  MOV R59, R97 ;  /* 0x00000061003b7202 */ /* 0x000fe20000000f00 */
[----:B------:R-:W-:Y:S01]  /*d610*/  IMAD.MOV.U32 R97, RZ, RZ, R181 ;  /* 0x000000ffff617224 */ /* 0x000fe200078e00b5 */
[----:B------:R-:W-:Y:S01]  /*d620*/  LOP3.LUT R0, R101, R77, R4, 0x96, !PT ;  /* 0x0000004d65007212 */ /* 0x000fe200078e9604 */
[----:B------:R-:W-:Y:S01]  /*d630*/  IMAD.MOV.U32 R181, RZ, RZ, R180 ;  /* 0x000000ffffb57224 */ /* 0x000fe200078e00b4 */
[----:B------:R-:W-:Y:S01]  /*d640*/  MOV R180, R68 ;  /* 0x0000004400b47202 */ /* 0x000fe20000000f00 */
[----:B------:R-:W-:Y:S01]  /*d650*/  IMAD.WIDE.U32 R68, R5, -0x326172a9, RZ ;  /* 0xcd9e8d5705447825 */ /* 0x000fe200078e00ff */
[----:B------:R-:W-:Y:S03]  /*d660*/  ST.E.U16 [R12.64+-0x40], R38 ;  /* 0xffffc0260c007985 */ /* 0x000fe6000c101504 */
[----:B------:R-:W-:Y:S01]  /*d670*/  IMAD.WIDE.U32 R4, R0, -0x326172a9, RZ ;  /* 0xcd9e8d5700047825 */ /* 0x000fe200078e00ff */
[----:B------:R-:W-:Y:S04]  /*d680*/  ST.E.U16 [R12.64+-0x3e], R37 ;  /* 0xffffc2250c007985 */ /* 0x000fe8000c101504 */
[----:B------:R-:W-:Y:S01]  /*d690*/  ST.E.U16 [R18.64+-0x40], R40 ;  /* 0xffffc02812007985 */ /* 0x000fe2000c101504 */
[----:B------:R-:W-:-:S03]  /*d6a0*/  LOP3.LUT R0, R5, R76, R68, 0x96, !PT ;  /* 0x0000004c05007212 */ /* 0x000fc600078e9644 */
[----:B------:R-:W-:Y:S01]  /*d6b0*/  ST.E.U16 [R18.64+-0x3e], R39 ;  /* 0xffffc22712007985 */ /* 0x000fe2000c101504 */
[----:B------:R-:W-:-:S03]  /*d6c0*/  LOP3.LUT R5, R4, 0xffff, RZ, 0xc0, !PT ;  /* 0x0000ffff04057812 */ /* 0x000fc600078ec0ff */
[----:B------:R-:W-:Y:S04]  /*d6d0*/  ST.E.U16 [R16.64+-0x40], R26 ;  /* 0xffffc01a10007985 */ /* 0x000fe8000c101504 */
[----:B------:R4:W-:Y:S04]  /*d6e0*/  ST.E.U16 [R16.64+-0x3e], R25 ;  /* 0xffffc21910007985 */ /* 0x0009e8000c101504 */
[----:B------:R1:W-:Y:S01]  /*d6f0*/  ST.E.U16 [R14.64+-0x40], R7 ;  /* 0xffffc0070e007985 */ /* 0x0003e2000c101504 */
[----:B------:R-:W-:-:S03]  /*d700*/  SHF.R.U32.HI R5, RZ, 0x8, R5 ;  /* 0x00000008ff057819 */ /* 0x000fc60000011605 */
[----:B------:R1:W-:Y:S01]  /*d710*/  ST.E.U16 [R14.64+-0x3e], R6 ;  /* 0xffffc2060e007985 */ /* 0x0003e2000c101504 */
[----:B----4-:R-:W-:Y:S02]  /*d720*/  LOP3.LUT R25, R4, 0xff, RZ, 0xc0, !PT ;  /* 0x000000ff04197812 */ /* 0x010fe400078ec0ff */
[--C-:B-1----:R-:W-:Y:S02]  /*d730*/  SHF.R.U32.HI R7, RZ, 0x10, R4.reuse ;  /* 0x00000010ff077819 */ /* 0x102fe40000011604 */
[----:B------:R-:W-:Y:S02]  /*d740*/  SHF.R.U32.HI R6, RZ, 0x18, R4 ;  /* 0x00000018ff067819 */ /* 0x000fe40000011604 */
[----:B------:R-:W-:Y:S02]  /*d750*/  LOP3.LUT R4, R7, 0xff, RZ, 0xc0, !PT ;  /* 0x000000ff07047812 */ /* 0x000fe400078ec0ff */
[----:B------:R-:W-:Y:S02]  /*d760*/  PRMT R26, R25, 0x5410, R5 ;  /* 0x00005410191a7816 */ /* 0x000fe40000000005 */
[----:B------:R-:W-:-:S02]  /*d770*/  PRMT R25, R4, 0x5410, R6 ;  /* 0x0000541004197816 */ /* 0x000fc40000000006 */
        /* <DEDUP_REMOVED lines=8> */
[----:B------:R-:W-:Y:S04]  /*d800*/  ST.E.U16 [R12.64+-0x30], R42 ;  /* 0xffffd02a0c007985 */ /* 0x000fe8000c101504 */
[----:B------:R-:W-:Y:S04]  /*d810*/  ST.E.U16 [R12.64+-0x2e], R41 ;  /* 0xffffd2290c007985 */ /* 0x000fe8000c101504 */
[----:B------:R1:W-:Y:S04]  /*d820*/  ST.E.U16 [R18.64+-0x30], R36 ;  /* 0xffffd02412007985 */ /* 0x0003e8000c101504 */
[----:B------:R-:W-:Y:S04]  /*d830*/  ST.E.U16 [R18.64+-0x2e], R43 ;  /* 0xffffd22b12007985 */ /* 0x000fe8000c101504 */
[----:B------:R-:W-:Y:S04]  /*d840*/  ST.E.U16 [R16.64+-0x30], R23 ;  /* 0xffffd01710007985 */ /* 0x000fe8000c101504 */
[----:B------:R4:W-:Y:S04]  /*d850*/  ST.E.U16 [R16.64+-0x2e], R22 ;  /* 0xffffd21610007985 */ /* 0x0009e8000c101504 */
[----:B------:R-:W-:Y:S04]  /*d860*/  ST.E.U16 [R14.64+-0x30], R24 ;  /* 0xffffd0180e007985 */ /* 0x000fe8000c101504 */
[----:B------:R-:W-:Y:S04]  /*d870*/  ST.E.U16 [R14.64+-0x2e], R21 ;  /* 0xffffd2150e007985 */ /* 0x000fe8000c101504 */
[----:B------:R-:W-:Y:S04]  /*d880*/  ST.E.U16 [R12.64+-0x20], R33 ;  /* 0xffffe0210c007985 */ /* 0x000fe8000c101504 */
[----:B------:R-:W-:Y:S04]  /*d890*/  ST.E.U16 [R12.64+-0x1e], R44 ;  /* 0xffffe22c0c007985 */ /* 0x000fe8000c101504 */
[----:B------:R-:W-:Y:S01]  /*d8a0*/  ST.E.U16 [R18.64+-0x1e], R45 ;  /* 0xffffe22d12007985 */ /* 0x000fe2000c101504 */
[----:B------:R-:W-:Y:S01]  /*d8b0*/  PRMT R10, R11, 0x7632, R10 ;  /* 0x000076320b0a7816 */ /* 0x000fe2000000000a */
[----:B------:R-:W-:-:S02]  /*d8c0*/  @!P6 HFMA2.BF16_V2 R75, -RZ.H0_H0, RZ.H0_H0, -R20.H0_H0 ;  /* 0x200000ffff4be231 */ /* 0x000fc40000340914 */
[----:B------:R-:W-:Y:S02]  /*d8d0*/  @!P5 HFMA2.BF16_V2 R81, -RZ.H0_H0, RZ.H0_H0, -R11.H0_H0 ;  /* 0x200000ffff51d231 */ /* 0x000fe4000034090b */
[----:B------:R-:W-:Y:S01]  /*d8e0*/  @!P4 HFMA2.BF16_V2 R83, -RZ.H0_H0, RZ.H0_H0, -R10.H0_H0 ;  /* 0x200000ffff53c231 */ /* 0x000fe2000034090a */
[----:B------:R-:W-:Y:S01]  /*d8f0*/  @!P6 PRMT R20, R75, 0x5410, RZ ;  /* 0x000054104b14e816 */ /* 0x000fe200000000ff */
[----:B------:R-:W-:Y:S02]  /*d900*/  @!P3 HFMA2.BF16_V2 R79, -RZ.H0_H0, RZ.H0_H0, -R9.H0_H0 ;  /* 0x200000ffff4fb231 */ /* 0x000fe40000340909 */
[----:B------:R-:W-:Y:S01]  /*d910*/  @!P2 HFMA2.BF16_V2 R78, -RZ.H0_H0, RZ.H0_H0, -R8.H0_H0 ;  /* 0x200000ffff4ea231 */ /* 0x000fe20000340908 */
[----:B------:R-:W-:Y:S01]  /*d920*/  PRMT R67, R11, 0x5410, R10 ;  /* 0x000054100b437816 */ /* 0x000fe2000000000a */
[----:B------:R-:W-:Y:S01]  /*d930*/  ST.E.U16 [R18.64+-0x20], R46 ;  /* 0xffffe02e12007985 */ /* 0x000fe2000c101504 */
[----:B------:R-:W-:Y:S02]  /*d940*/  @!P5 PRMT R11, R81, 0x5410, RZ ;  /* 0x00005410510bd816 */ /* 0x000fe400000000ff */
[----:B------:R-:W-:Y:S01]  /*d950*/  @!P4 PRMT R10, R83, 0x5410, RZ ;  /* 0x00005410530ac816 */ /* 0x000fe200000000ff */
[----:B------:R-:W-:Y:S01]  /*d960*/  ST.E.U16 [R16.64+-0x20], R28 ;  /* 0xffffe01c10007985 */ /* 0x000fe2000c101504 */
[----:B------:R-:W-:-:S02]  /*d970*/  PRMT R102, R9, 0x5410, R8 ;  /* 0x0000541009667816 */ /* 0x000fc40000000008 */
[----:B------:R-:W-:Y:S01]  /*d980*/  @!P3 PRMT R9, R79, 0x5410, RZ ;  /* 0x000054104f09b816 */ /* 0x000fe200000000ff */
[----:B--2---:R-:W-:-:S05]  /*d990*/  IMAD.WIDE.U32 R72, R73, -0x326172a9, RZ ;  /* 0xcd9e8d5749487825 */ /* 0x004fca00078e00ff */
[----:B---3--:R-:W-:Y:S02]  /*d9a0*/  LOP3.LUT R0, R74, R73, RZ, 0x3c, !PT ;  /* 0x000000494a007212 */ /* 0x008fe400078e3cff */
[----:B------:R-:W-:-:S03]  /*d9b0*/  LOP3.LUT R3, R3, R216, R72, 0x96, !PT ;  /* 0x000000d803037212 */ /* 0x000fc600078e9648 */
[----:B------:R-:W-:-:S04]  /*d9c0*/  IMAD.WIDE.U32 R4, R0, -0x2daee0ad, RZ ;  /* 0xd2511f5300047825 */ /* 0x000fc800078e00ff */
[----:B------:R-:W-:Y:S01]  /*d9d0*/  IMAD.WIDE.U32 R6, R3, -0x2daee0ad, RZ ;  /* 0xd2511f5303067825 */ /* 0x000fe200078e00ff */
[----:B------:R-:W-:Y:S01]  /*d9e0*/  LOP3.LUT R0, R5, R84, R224, 0x96, !PT ;  /* 0x0000005405007212 */ /* 0x000fe200078e96e0 */
[----:B------:R-:W-:Y:S04]  /*d9f0*/  STL.64 [R1+0x20], R72 ;  /* 0x0000204801007387 */ /* 0x000fe80000100a00 */
[----:B-1----:R-:W-:Y:S01]  /*da00*/  IMAD.WIDE.U32 R36, R0, -0x326172a9, RZ ;  /* 0xcd9e8d5700247825 */ /* 0x002fe200078e00ff */
[----:B------:R-:W-:Y:S01]  /*da10*/  LOP3.LUT R0, R7, R214, R4, 0x96, !PT ;  /* 0x000000d607007212 */ /* 0x000fe200078e9604 */
[----:B------:R1:W-:Y:S03]  /*da20*/  STL.64 [R1+0x18], R4 ;  /* 0x0000180401007387 */ /* 0x0003e60000100a00 */
[----:B------:R-:W-:Y:S01]  /*da30*/  LOP3.LUT R2, R37, R215, R2, 0x96, !PT ;  /* 0x000000d725027212 */ /* 0x000fe200078e9602 */
[----:B------:R-:W-:Y:S04]  /*da40*/  ST.E.U16 [R16.64+-0x1e], R27 ;  /* 0xffffe21b10007985 */ /* 0x000fe8000c101504 */
[----:B----4-:R-:W-:-:S04]  /*da50*/  IMAD.WIDE.U32 R22, R2, -0x2daee0ad, RZ ;  /* 0xd2511f5302167825 */ /* 0x010fc800078e00ff */
[----:B-1----:R-:W-:Y:S01]  /*da60*/  IMAD.WIDE.U32 R4, R0, -0x326172a9, RZ ;  /* 0xcd9e8d5700047825 */ /* 0x002fe200078e00ff */
[----:B------:R-:W-:Y:S01]  /*da70*/  @!P2 PRMT R8, R78, 0x5410, RZ ;  /* 0x000054104e08a816 */ /* 0x000fe200000000ff */
[----:B------:R1:W5:Y:S03]  /*da80*/  LDL.LU.64 R224, [R1+0x180] ;  /* 0x0001800001e07983 */ /* 0x0003660000300a00 */
[----:B------:R-:W-:Y:S01]  /*da90*/  LOP3.LUT R2, R5, R54, R36, 0x96, !PT ;  /* 0x0000003605027212 */ /* 0x000fe200078e9624 */
[----:B------:R-:W-:Y:S01]  /*daa0*/  ST.E.U16 [R14.64+-0x20], R47 ;  /* 0xffffe02f0e007985 */ /* 0x000fe2000c101504 */
[----:B------:R-:W-:-:S03]  /*dab0*/  LOP3.LUT R0, R23, R213, R6, 0x96, !PT ;  /* 0x000000d517007212 */ /* 0x000fc600078e9606 */
[----:B------:R-:W-:Y:S01]  /*dac0*/  IMAD.WIDE.U32 R2, R2, -0x2daee0ad, RZ ;  /* 0xd2511f5302027825 */ /* 0x000fe200078e00ff */
[----:B------:R-:W-:Y:S03]  /*dad0*/  ST.E.U16 [R14.64+-0x1e], R20 ;  /* 0xffffe2140e007985 */ /* 0x000fe6000c101504 */
[----:B------:R-:W-:Y:S01]  /*dae0*/  IMAD.MOV.U32 R54, RZ, RZ, R64 ;  /* 0x000000ffff367224 */ /* 0x000fe200078e0040 */
[----:B------:R-:W-:Y:S01]  /*daf0*/  LOP3.LUT R5, R3, R65, R22, 0x96, !PT ;  /* 0x0000004103057212 */ /* 0x000fe200078e9616 */
[----:B------:R-:W-:Y:S01]  /*db00*/  IMAD.WIDE.U32 R64, R0, -0x326172a9, RZ ;  /* 0xcd9e8d5700407825 */ /* 0x000fe200078e00ff */
[----:B------:R1:W5:Y:S04]  /*db10*/  LDL.LU R216, [R1+0x17c] ;  /* 0x00017c0001d87983 */ /* 0x0003680000300800 */
[----:B------:R-:W-:-:S05]  /*db20*/  LOP3.LUT R0, R65, R56, R4, 0x96, !PT ;  /* 0x0000003841007212 */ /* 0x000fca00078e9604 */
[----:B------:R-:W-:-:S05]  /*db30*/  IMAD.WIDE.U32 R48, R0, -0x2daee0ad, RZ ;  /* 0xd2511f5300307825 */ /* 0x000fca00078e00ff */
[----:B------:R-:W-:-:S05]  /*db40*/  LOP3.LUT R2, R49, R77, R2, 0x96, !PT ;  /* 0x0000004d31027212 */ /* 0x000fca00078e9602 */
[----:B------:R-:W-:-:S05]  /*db50*/  IMAD.WIDE.U32 R2, R2, -0x326172a9, RZ ;  /* 0xcd9e8d5702027825 */ /* 0x000fca00078e00ff */
[C---:B------:R-:W-:Y:S02]  /*db60*/  LOP3.LUT R0, R2.reuse, 0xffff, RZ, 0xc0, !PT ;  /* 0x0000ffff02007812 */ /* 0x040fe400078ec0ff */
[----:B------:R-:W-:Y:S02]  /*db70*/  LOP3.LUT R4, R2, 0xff, RZ, 0xc0, !PT ;  /* 0x000000ff02047812 */ /* 0x000fe400078ec0ff */
[----:B------:R-:W-:Y:S01]  /*db80*/  SHF.R.U32.HI R0, RZ, 0x8, R0 ;  /* 0x00000008ff007819 */ /* 0x000fe20000011600 */
[----:B------:R-:W-:-:S03]  /*db90*/  IMAD.WIDE.U32 R44, R5, -0x326172a9, RZ ;  /* 0xcd9e8d57052c7825 */ /* 0x000fc600078e00ff */
[----:B------:R-:W-:Y:S02]  /*dba0*/  PRMT R6, R4, 0x5410, R0 ;  /* 0x0000541004067816 */ /* 0x000fe40000000000 */
[----:B------:R-:W-:Y:S02]  /*dbb0*/  SHF.R.U32.HI R4, RZ, 0x10, R2 ;  /* 0x00000010ff047819 */ /* 0x000fe40000011602 */
[----:B------:R-:W-:Y:S02]  /*dbc0*/  LOP3.LUT R0, R3, R76, R44, 0x96, !PT ;  /* 0x0000004c03007212 */ /* 0x000fe400078e962c */
        /* <DEDUP_REMOVED lines=9> */
[----:B------:R-:W-:Y:S01]  /*dc60*/  LOP3.LUT R0, R3, 0xff, RZ, 0xc0, !PT ;  /* 0x000000ff03007812 */ /* 0x000fe200078ec0ff */
[----:B------:R-:W-:Y:S04]  /*dc70*/  ST.E.U16 [R12.64+-0x10], R30 ;  /* 0xfffff01e0c007985 */ /* 0x000fe8000c101504 */
[----:B------:R-:W-:Y:S01]  /*dc80*/  ST.E.U16 [R12.64+-0xe], R29 ;  /* 0xfffff21d0c007985 */ /* 0x000fe2000c101504 */
[----:B------:R-:W-:Y:S01]  /*dc90*/  PRMT R4, R0, 0x5410, R2 ;  /* 0x0000541000047816 */ /* 0x000fe20000000002 */
[----:B------:R-:W-:-:S02]  /*dca0*/  HSET2.LE.AND R0, R26, R221, PT ;  /* 0x000000dd1a007233 */ /* 0x000fc40003803000 */
[----:B------:R-:W-:Y:S01]  /*dcb0*/  ST.E.U16 [R18.64+-0x10], R32 ;  /* 0xfffff02012007985 */ /* 0x000fe2000c101504 */
[----:B------:R-:W-:-:S03]  /*dcc0*/  HSET2.LE.AND R2, R25, R221, PT ;  /* 0x000000dd19027233 */ /* 0x000fc60003803000 */
[----:B------:R-:W-:Y:S04]  /*dcd0*/  ST.E.U16 [R18.64+-0xe], R31 ;  /* 0xfffff21f12007985 */ /* 0x000fe8000c101504 */
[----:B------:R2:W-:Y:S04]  /*dce0*/  ST.E.U16 [R16.64+-0x10], R11 ;  /* 0xfffff00b10007985 */ /* 0x0005e8000c101504 */
[----:B------:R3:W-:Y:S04]  /*dcf0*/  ST.E.U16 [R16.64+-0xe], R10 ;  /* 0xfffff20a10007985 */ /* 0x0007e8000c101504 */
[----:B------:R4:W-:Y:S04]  /*dd00*/  ST.E.U16 [R14.64+-0x10], R9 ;  /* 0xfffff0090e007985 */ /* 0x0009e8000c101504 */
[----:B------:R1:W-:Y:S04]  /*dd10*/  ST.E.U16 [R14.64+-0xe], R8 ;  /* 0xfffff2080e007985 */ /* 0x0003e8000c101504 */
[----:B------:R-:W1:Y:S04]  /*dd20*/  LDSM.16.MT88.4 R24, [R201+0xa000] ;  /* 0x00a00000c918783b */ /* 0x000e680000004200 */
[----:B------:R-:W1:Y:S01]  /*dd30*/  LDSM.16.MT88.4 R20, [R203+0xa000] ;  /* 0x00a00000cb14783b */ /* 0x000e620000004200 */
[----:B------:R-:W-:-:S03]  /*dd40*/  HSET2.LE.AND R3, R6, R221, PT ;  /* 0x000000dd06037233 */ /* 0x000fc60003803000 */
[----:B------:R-:W-:Y:S01]  /*dd50*/  STL.64 [R1+0x10], R36 ;  /* 0x0000102401007387 */ /* 0x000fe20000100a00 */
[----:B--2---:R-:W-:Y:S01]  /*dd60*/  LOP3.LUT R11, R58, R2, RZ, 0xc0, !PT ;  /* 0x000000023a0b7212 */ /* 0x004fe200078ec0ff */
[--C-:B------:R-:W-:Y:S02]  /*dd70*/  HSET2.LE.AND R2, R34, R221.reuse, PT ;  /* 0x000000dd22027233 */ /* 0x100fe40003803000 */
[----:B------:R-:W-:Y:S01]  /*dd80*/  LDSM.16.MT88.4 R36, [R206+0xa000] ;  /* 0x00a00000ce24783b */ /* 0x000fe20000004200 */
[----:B---3--:R-:W-:Y:S01]  /*dd90*/  LOP3.LUT R10, R66, R0, RZ, 0xc0, !PT ;  /* 0x00000000420a7212 */ /* 0x008fe200078ec0ff */
[--C-:B------:R-:W-:Y:S01]  /*dda0*/  HSET2.LE.AND R0, R35, R221.reuse, PT ;  /* 0x000000dd23007233 */ /* 0x100fe20003803000 */
[----:B------:R-:W-:Y:S01]  /*ddb0*/  LOP3.LUT R6, R51, R3, RZ, 0xc0, !PT ;  /* 0x0000000333067212 */ /* 0x000fe200078ec0ff */
[--C-:B------:R-:W-:Y:S01]  /*ddc0*/  HSET2.LE.AND R3, R4, R221.reuse, PT ;  /* 0x000000dd04037233 */ /* 0x100fe20003803000 */
[----:B----4-:R-:W-:Y:S01]  /*ddd0*/  LOP3.LUT R9, R80, R2, RZ, 0xc0, !PT ;  /* 0x0000000250097212 */ /* 0x010fe200078ec0ff */
[--C-:B------:R-:W-:Y:S01]  /*dde0*/  HSET2.LE.AND R2, R5, R221.reuse, PT ;  /* 0x000000dd05027233 */ /* 0x100fe20003803000 */
[----:B------:R-:W-:Y:S01]  /*ddf0*/  IMAD.MOV.U32 R77, RZ, RZ, R54 ;  /* 0x000000ffff4d7224 */ /* 0x000fe200078e0036 */
[----:B------:R-:W-:Y:S01]  /*de00*/  MOV R74, R209 ;  /* 0x000000d1004a7202 */ /* 0x000fe20000000f00 */
[----:B------:R-:W-:Y:S01]  /*de10*/  LDSM.16.MT88.4 R28, [R205+0xa000] ;  /* 0x00a00000cd1c783b */ /* 0x000fe20000004200 */
[----:B-1----:R-:W-:Y:S01]  /*de20*/  LOP3.LUT R8, R86, R0, RZ, 0xc0, !PT ;  /* 0x0000000056087212 */ /* 0x002fe200078ec0ff */
[----:B------:R-:W-:Y:S01]  /*de30*/  HSET2.LE.AND R0, R7, R221, PT ;  /* 0x000000dd07007233 */ /* 0x000fe20003803000 */
[----:B------:R-:W-:Y:S01]  /*de40*/  IMAD.MOV.U32 R54, RZ, RZ, R133 ;  /* 0x000000ffff367224 */ /* 0x000fe200078e0085 */
[----:B------:R-:W-:Y:S01]  /*de50*/  LOP3.LUT R4, R53, R2, RZ, 0xc0, !PT ;  /* 0x0000000235047212 */ /* 0x000fe200078ec0ff */
[----:B------:R-:W-:Y:S01]  /*de60*/  IMAD.MOV.U32 R56, RZ, RZ, R132 ;  /* 0x000000ffff387224 */ /* 0x000fe200078e0084 */
[----:B------:R-:W-:Y:S01]  /*de70*/  LOP3.LUT R5, R52, R3, RZ, 0xc0, !PT ;  /* 0x0000000334057212 */ /* 0x000fe200078ec0ff */
[----:B------:R-:W-:Y:S01]  /*de80*/  IMAD.MOV.U32 R73, RZ, RZ, R135 ;  /* 0x000000ffff497224 */ /* 0x000fe200078e0087 */
[----:B------:R-:W-:-:S02]  /*de90*/  LOP3.LUT R7, R50, R0, RZ, 0xc0, !PT ;  /* 0x0000000032077212 */ /* 0x000fc400078ec0ff */
[----:B------:R-:W-:Y:S01]  /*dea0*/  MOV R76, R177 ;  /* 0x000000b1004c7202 */ /* 0x000fe20000000f00 */
[----:B------:R-:W-:Y:S01]  /*deb0*/  IMAD.MOV.U32 R177, RZ, RZ, R136 ;  /* 0x000000ffffb17224 */ /* 0x000fe200078e0088 */
[----:B------:R-:W-:Y:S01]  /*dec0*/  MOV R136, R134 ;  /* 0x0000008600887202 */ /* 0x000fe20000000f00 */
[----:B------:R-:W-:Y:S01]  /*ded0*/  IMAD.MOV.U32 R83, RZ, RZ, R56 ;  /* 0x000000ffff537224 */ /* 0x000fe200078e0038 */
[----:B------:R-:W-:Y:S01]  /*dee0*/  MOV R85, R54 ;  /* 0x0000003600557202 */ /* 0x000fe20000000f00 */
[----:B------:R-:W-:Y:S01]  /*def0*/  IMAD.MOV.U32 R81, RZ, RZ, R77 ;  /* 0x000000ffff517224 */ /* 0x000fe200078e004d */
[----:B------:R-:W1:Y:S01]  /*df00*/  LDSM.16.MT88.4 R32, [R206+0xb000] ;  /* 0x00b00000ce20783b */ /* 0x000e620000004200 */
[C---:B------:R-:W-:Y:S01]  /*df10*/  HMMA.16816.F32.BF16 R132, R8.reuse, R26, R196 ;  /* 0x0000001a0884723c */ /* 0x040fe200000418c4 */
[----:B------:R-:W-:Y:S01]  /*df20*/  IMAD.MOV.U32 R54, RZ, RZ, R63 ;  /* 0x000000ffff367224 */ /* 0x000fe200078e003f */
[----:B------:R-:W-:Y:S01]  /*df30*/  MOV R77, R57 ;  /* 0x00000039004d7202 */ /* 0x000fe20000000f00 */
[----:B------:R-:W-:Y:S01]  /*df40*/  IMAD.MOV.U32 R56, RZ, RZ, R61 ;  /* 0x000000ffff387224 */ /* 0x000fe200078e003d */
[----:B------:R-:W-:Y:S01]  /*df50*/  MOV R57, R175 ;  /* 0x000000af00397202 */ /* 0x000fe20000000f00 */
[----:B------:R-:W-:Y:S01]  /*df60*/  IMAD.MOV.U32 R63, RZ, RZ, R180 ;  /* 0x000000ffff3f7224 */ /* 0x000fe200078e00b4 */
[----:B------:R-:W-:Y:S01]  /*df70*/  LDSM.16.MT88.4 R40, [R205+0xb000] ;  /* 0x00b00000cd28783b */ /* 0x000fe20000004200 */
[----:B------:R-:W-:Y:S01]  /*df80*/  IMAD.MOV.U32 R196, RZ, RZ, R74 ;  /* 0x000000ffffc47224 */ /* 0x000fe200078e004a */
[----:B------:R-:W-:Y:S01]  /*df90*/  HMMA.16816.F32.BF16 R168, R8, R24, R168 ;  /* 0x0000001808a8723c */ /* 0x000fe200000418a8 */
[----:B------:R-:W-:Y:S01]  /*dfa0*/  IMAD.MOV.U32 R74, RZ, RZ, R87 ;  /* 0x000000ffff4a7224 */ /* 0x000fe200078e0057 */
[----:B------:R2:W5:Y:S01]  /*dfb0*/  LDL.LU R215, [R1+0x178] ;  /* 0x0001780001d77983 */ /* 0x0005620000300800 */
[----:B------:R-:W-:-:S02]  /*dfc0*/  IMAD.MOV.U32 R87, RZ, RZ, R181 ;  /* 0x000000ffff577224 */ /* 0x000fc400078e00b5 */
[----:B------:R-:W-:-:S03]  /*dfd0*/  IMAD.MOV.U32 R61, RZ, RZ, R172 ;  /* 0x000000ffff3d7224 */ /* 0x000fc600078e00ac */
[----:B------:R-:W-:Y:S01]  /*dfe0*/  HMMA.16816.F32.BF16 R152, R4, R24, R152 ;  /* 0x000000180498723c */ /* 0x000fe20000041898 */
[----:B------:R-:W-:-:S07]  /*dff0*/  IMAD.MOV.U32 R181, RZ, RZ, R174 ;  /* 0x000000ffffb57224 */ /* 0x000fce00078e00ae */
[----:B------:R-:W-:Y:S01]  /*e000*/  HMMA.16816.F32.BF16 R148, R4, R26, R148 ;  /* 0x0000001a0494723c */ /* 0x000fe20000041894 */
[----:B------:R-:W-:Y:S01]  /*e010*/  IMAD.MOV.U32 R180, RZ, RZ, R173 ;  /* 0x000000ffffb47224 */ /* 0x000fe200078e00ad */
[----:B------:R-:W-:Y:S06]  /*e020*/  LDSM.16.MT88.4 R24, [R201+0xb000] ;  /* 0x00b00000c918783b */ /* 0x000fec0000004200 */
[-C--:B------:R-:W-:Y:S08]  /*e030*/  HMMA.16816.F32.BF16 R160, R8, R20.reuse, R160 ;  /* 0x0000001408a0723c */ /* 0x080ff000000418a0 */
[C---:B------:R-:W-:Y:S08]  /*e040*/  HMMA.16816.F32.BF16 R144, R4.reuse, R20, R144 ;  /* 0x000000140490723c */ /* 0x040ff00000041890 */
[-C--:B------:R-:W-:Y:S01]  /*e050*/  HMMA.16816.F32.BF16 R140, R4, R22.reuse, R140 ;  /* 0x00000016048c723c */ /* 0x080fe2000004188c */
[----:B------:R-:W-:Y:S01]  /*e060*/  IMAD.MOV.U32 R84, RZ, RZ, R212 ;  /* 0x000000ffff547224 */ /* 0x000fe200078e00d4 */
[----:B------:R-:W-:Y:S01]  /*e070*/  MOV R199, R73 ;  /* 0x0000004900c77202 */ /* 0x000fe20000000f00 */
[----:B------:R-:W-:Y:S01]  /*e080*/  IMAD.MOV.U32 R72, RZ, RZ, R210 ;  /* 0x000000ffff487224 */ /* 0x000fe200078e00d2 */
[----:B------:R-:W-:Y:S01]  /*e090*/  LOP3.LUT R2, R45, R252, R64, 0x96, !PT ;  /* 0x000000fc2d027212 */ /* 0x000fe200078e9640 */
[----:B------:R-:W-:Y:S01]  /*e0a0*/  IMAD.MOV.U32 R75, RZ, RZ, R76 ;  /* 0x000000ffff4b7224 */ /* 0x000fe200078e004c */
[----:B------:R2:W5:Y:S02]  /*e0b0*/  LDL.LU R214, [R1+0x174] ;  /* 0x0001740001d67983 */ /* 0x0005640000300800 */
[----:B------:R-:W-:Y:S02]  /*e0c0*/  HMMA.16816.F32.BF16 R172, R8, R22, R240 ;  /* 0x0000001608ac723c */ /* 0x000fe400000418f0 */
[----:B------:R-:W3:Y:S01]  /*e0d0*/  LDSM.16.MT88.4 R20, [R203+0xb000] ;  /* 0x00b00000cb14783b */ /* 0x000ee20000004200 */
[----:B------:R-:W-:-:S02]  /*e0e0*/  IMAD.MOV.U32 R73, RZ, RZ, R59 ;  /* 0x000000ffff497224 */ /* 0x000fc400078e003b */
[----:B------:R-:W-:Y:S01]  /*e0f0*/  IMAD.MOV.U32 R197, RZ, RZ, R84 ;  /* 0x000000ffffc57224 */ /* 0x000fe200078e0054 */
[----:B------:R2:W5:Y:S01]  /*e100*/  LDL.LU R213, [R1+0x170] ;  /* 0x0001700001d57983 */ /* 0x0005620000300800 */
[----:B------:R-:W-:Y:S02]  /*e110*/  IMAD.MOV.U32 R76, RZ, RZ, R97 ;  /* 0x000000ffff4c7224 */ /* 0x000fe400078e0061 */
[----:B------:R-:W-:Y:S02]  /*e120*/  IMAD.MOV.U32 R198, RZ, RZ, R72 ;  /* 0x000000ffffc67224 */ /* 0x000fe400078e0048 */
[----:B------:R-:W-:Y:S02]  /*e130*/  IMAD.MOV.U32 R242, RZ, RZ, R75 ;  /* 0x000000fffff27224 */ /* 0x000fe400078e004b */
[----:B------:R-:W-:Y:S02]  /*e140*/  IMAD.MOV.U32 R241, RZ, RZ, R81 ;  /* 0x000000fffff17224 */ /* 0x000fe400078e0051 */
[----:B------:R-:W-:-:S02]  /*e150*/  IMAD.MOV.U32 R240, RZ, RZ, R83 ;  /* 0x000000fffff07224 */ /* 0x000fc400078e0053 */
        /* <DEDUP_REMOVED lines=13> */
[----:B-1----:R-:W-:Y:S01]  /*e230*/  HMMA.16816.F32.BF16 R104, R4, R32, R104 ;  /* 0x000000200468723c */ /* 0x002fe20000041868 */
[----:B------:R-:W-:Y:S01]  /*e240*/  IMAD.MOV.U32 R182, RZ, RZ, R207 ;  /* 0x000000ffffb67224 */ /* 0x000fe200078e00cf */
[----:B------:R2:W5:Y:S01]  /*e250*/  LDL.LU R212, [R1+0x16c] ;  /* 0x00016c0001d47983 */ /* 0x0005620000300800 */
[----:B------:R-:W-:Y:S01]  /*e260*/  IMAD.MOV.U32 R81, RZ, RZ, R72 ;  /* 0x000000ffff517224 */ /* 0x000fe200078e0048 */
[----:B------:R-:W-:Y:S01]  /*e270*/  MOV R72, R87 ;  /* 0x0000005700487202 */ /* 0x000fe20000000f00 */
[----:B------:R-:W-:Y:S01]  /*e280*/  IMAD.MOV.U32 R63, RZ, RZ, R57 ;  /* 0x000000ffff3f7224 */ /* 0x000fe200078e0039 */
[----:B------:R2:W5:Y:S01]  /*e290*/  LDL.LU R210, [R1+0x168] ;  /* 0x0001680001d27983 */ /* 0x0005620000300800 */
[----:B------:R-:W-:-:S02]  /*e2a0*/  IMAD.MOV.U32 R83, RZ, RZ, R84 ;  /* 0x000000ffff537224 */ /* 0x000fc400078e0054 */
[----:B------:R-:W-:Y:S01]  /*e2b0*/  IMAD.MOV.U32 R57, RZ, RZ, R176 ;  /* 0x000000ffff397224 */ /* 0x000fe200078e00b0 */
[----:B------:R-:W-:Y:S01]  /*e2c0*/  MOV R176, R177 ;  /* 0x000000b100b07202 */ /* 0x000fe20000000f00 */
[----:B------:R-:W-:Y:S02]  /*e2d0*/  IMAD.MOV.U32 R74, RZ, RZ, R77 ;  /* 0x000000ffff4a7224 */ /* 0x000fe400078e004d */
[----:B------:R-:W-:Y:S01]  /*e2e0*/  IMAD.MOV.U32 R85, RZ, RZ, R56 ;  /* 0x000000ffff557224 */ /* 0x000fe200078e0038 */
[----:B---3--:R-:W-:Y:S01]  /*e2f0*/  HMMA.16816.F32.BF16 R88, R4, R20, R88 ;  /* 0x000000140458723c */ /* 0x008fe20000041858 */
[----:B------:R-:W-:Y:S01]  /*e300*/  IMAD.MOV.U32 R84, RZ, RZ, R76 ;  /* 0x000000ffff547224 */ /* 0x000fe200078e004c */
[----:B------:R-:W-:Y:S01]  /*e310*/  MOV R76, R59 ;  /* 0x0000003b004c7202 */ /* 0x000fe20000000f00 */
[----:B------:R-:W-:Y:S01]  /*e320*/  IMAD.MOV.U32 R87, RZ, RZ, R61 ;  /* 0x000000ffff577224 */ /* 0x000fe200078e003d */
[----:B------:R2:W5:Y:S01]  /*e330*/  LDL.LU R209, [R1+0x164] ;  /* 0x0001640001d17983 */ /* 0x0005620000300800 */
[----:B------:R-:W-:Y:S01]  /*e340*/  IMAD.MOV.U32 R77, RZ, RZ, R60 ;  /* 0x000000ffff4d7224 */ /* 0x000fe200078e003c */
[----:B------:R-:W-:Y:S01]  /*e350*/  MOV R60, R181 ;  /* 0x000000b5003c7202 */ /* 0x000fe20000000f00 */
[----:B------:R-:W-:-:S02]  /*e360*/  IMAD.MOV.U32 R61, RZ, RZ, R195 ;  /* 0x000000ffff3d7224 */ /* 0x000fc400078e00c3 */
[----:B------:R-:W-:Y:S02]  /*e370*/  IMAD.MOV.U32 R177, RZ, RZ, R136 ;  /* 0x000000ffffb17224 */ /* 0x000fe400078e0088 */
[----:B------:R-:W-:Y:S02]  /*e380*/  IMAD.MOV.U32 R59, RZ, RZ, R180 ;  /* 0x000000ffff3b7224 */ /* 0x000fe400078e00b4 */
[----:B------:R-:W-:Y:S02]  /*e390*/  IMAD.MOV.U32 R195, RZ, RZ, R182 ;  /* 0x000000ffffc37224 */ /* 0x000fe400078e00b6 */
[----:B------:R-:W-:Y:S02]  /*e3a0*/  IMAD.MOV.U32 R136, RZ, RZ, R183 ;  /* 0x000000ffff887224 */ /* 0x000fe400078e00b7 */
[----:B------:R-:W-:Y:S01]  /*e3b0*/  HMMA.16816.F32.BF16 R180, R8, R36, R248 ;  /* 0x0000002408b4723c */ /* 0x000fe200000418f8 */
[----:B------:R-:W-:Y:S02]  /*e3c0*/  IMAD.MOV.U32 R56, RZ, RZ, R62 ;  /* 0x000000ffff387224 */ /* 0x000fe400078e003e */
[----:B------:R-:W-:-:S04]  /*e3d0*/  IMAD.MOV.U32 R62, RZ, RZ, R97 ;  /* 0x000000ffff3e7224 */ /* 0x000fc800078e0061 */
[----:B------:R-:W-:Y:S02]  /*e3e0*/  IMAD.MOV.U32 R250, RZ, RZ, R54 ;  /* 0x000000fffffa7224 */ /* 0x000fe400078e0036 */
[----:B------:R-:W-:Y:S02]  /*e3f0*/  IMAD.MOV.U32 R251, RZ, RZ, R55 ;  /* 0x000000fffffb7224 */ /* 0x000fe400078e0037 */
[----:B------:R-:W-:Y:S01]  /*e400*/  HMMA.16816.F32.BF16 R52, R4, R36, R112 ;  /* 0x000000240434723c */ /* 0x000fe20000041870 */
[----:B------:R-:W-:Y:S01]  /*e410*/  IMAD.MOV.U32 R248, RZ, RZ, R79 ;  /* 0x000000fffff87224 */ /* 0x000fe200078e004f */
[----:B------:R-:W-:Y:S01]  /*e420*/  MOV R79, R76 ;  /* 0x0000004c004f7202 */ /* 0x000fe20000000f00 */
[----:B------:R-:W-:-:S04]  /*e430*/  IMAD.MOV.U32 R78, RZ, RZ, R77 ;  /* 0x000000ffff4e7224 */ /* 0x000fc800078e004d */
        /* <DEDUP_REMOVED lines=12> */
[----:B------:R-:W-:Y:S02]  /*e500*/  IMAD.MOV.U32 R85, RZ, RZ, R60 ;  /* 0x000000ffff557224 */ /* 0x000fe400078e003c */
[----:B------:R-:W-:Y:S01]  /*e510*/  HMMA.16816.F32.BF16 R60, R4, R28, R156 ;  /* 0x0000001c043c723c */ /* 0x000fe2000004189c */
[----:B------:R-:W-:Y:S01]  /*e520*/  IMAD.MOV.U32 R84, RZ, RZ, R59 ;  /* 0x000000ffff547224 */ /* 0x000fe200078e003b */
[----:B------:R-:W-:-:S05]  /*e530*/  MOV R112, R81 ;  /* 0x0000005100707202 */ /* 0x000fca0000000f00 */
[----:B------:R-:W-:Y:S01]  /*e540*/  IMAD.MOV.U32 R156, RZ, RZ, R75 ;  /* 0x000000ffff9c7224 */ /* 0x000fe200078e004b */
[----:B------:R-:W-:Y:S01]  /*e550*/  MOV R157, R74 ;  /* 0x0000004a009d7202 */ /* 0x000fe20000000f00 */
[----:B------:R-:W-:Y:S02]  /*e560*/  IMAD.MOV.U32 R158, RZ, RZ, R72 ;  /* 0x000000ffff9e7224 */ /* 0x000fe400078e0048 */
[----:B------:R-:W-:Y:S02]  /*e570*/  IMAD.MOV.U32 R159, RZ, RZ, R73 ;  /* 0x000000ffff9f7224 */ /* 0x000fe400078e0049 */
[----:B------:R-:W-:Y:S01]  /*e580*/  HMMA.16816.F32.BF16 R72, R4, R30, R164 ;  /* 0x0000001e0448723c */ /* 0x000fe200000418a4 */
[----:B------:R-:W-:-:S06]  /*e590*/  IMAD.MOV.U32 R81, RZ, RZ, R57 ;  /* 0x000000ffff517224 */ /* 0x000fcc00078e0039 */
[----:B------:R-:W-:Y:S01]  /*e5a0*/  MOV R164, R78 ;  /* 0x0000004e00a47202 */ /* 0x000fe20000000f00 */
[----:B------:R-:W-:Y:S01]  /*e5b0*/  IMAD.MOV.U32 R165, RZ, RZ, R79 ;  /* 0x000000ffffa57224 */ /* 0x000fe200078e004f */
[----:B------:R-:W-:Y:S01]  /*e5c0*/  MOV R167, R76 ;  /* 0x0000004c00a77202 */ /* 0x000fe20000000f00 */
[----:B------:R-:W-:Y:S01]  /*e5d0*/  IMAD.MOV.U32 R166, RZ, RZ, R77 ;  /* 0x000000ffffa67224 */ /* 0x000fe200078e004d */
[C---:B------:R-:W-:Y:S08]  /*e5e0*/  HMMA.16816.F32.BF16 R56, R4.reuse, R38, R116 ;  /* 0x000000260438723c */ /* 0x040ff00000041874 */
[C---:B------:R-:W-:Y:S07]  /*e5f0*/  HMMA.16816.F32.BF16 R76, R4.reuse, R24, R184 ;  /* 0x00000018044c723c */ /* 0x040fee00000418b8 */
[----:B------:R-:W-:Y:S01]  /*e600*/  IMAD.MOV.U32 R185, RZ, RZ, R85 ;  /* 0x000000ffffb97224 */ /* 0x000fe200078e0055 */
[----:B------:R-:W-:Y:S01]  /*e610*/  MOV R186, R84 ;  /* 0x0000005400ba7202 */ /* 0x000fe20000000f00 */
[----:B------:R-:W-:Y:S01]  /*e620*/  IMAD.MOV.U32 R187, RZ, RZ, R87 ;  /* 0x000000ffffbb7224 */ /* 0x000fe200078e0057 */
[C---:B------:R-:W-:Y:S08]  /*e630*/  HMMA.16816.F32.BF16 R92, R4.reuse, R22, R92 ;  /* 0x00000016045c723c */ /* 0x040ff0000004185c */
[C---:B------:R-:W-:Y:S08]  /*e640*/  HMMA.16816.F32.BF16 R84, R4.reuse, R26, R188 ;  /* 0x0000001a0454723c */ /* 0x040ff000000418bc */
[C---:B------:R-:W-:Y:S08]  /*e650*/  HMMA.16816.F32.BF16 R108, R4.reuse, R34, R108 ;  /* 0x00000022046c723c */ /* 0x040ff0000004186c */
[C---:B------:R-:W-:Y:S08]  /*e660*/  HMMA.16816.F32.BF16 R120, R4.reuse, R40, R120 ;  /* 0x000000280478723c */ /* 0x040ff00000041878 */
[----:B------:R-:W-:Y:S08]  /*e670*/  HMMA.16816.F32.BF16 R116, R4, R42, R124 ;  /* 0x0000002a0474723c */ /* 0x000ff0000004187c */
[----:B------:R-:W-:Y:S01]  /*e680*/  HMMA.16816.F32.BF16 R4, R8, R22, R164 ;  /* 0x000000160804723c */ /* 0x000fe200000418a4 */
[----:B------:R-:W-:Y:S01]  /*e690*/  IMAD.MOV.U32 R179, RZ, RZ, R208 ;  /* 0x000000ffffb37224 */ /* 0x000fe200078e00d0 */
[----:B------:R-:W-:Y:S01]  /*e6a0*/  LDSM.16.MT88.4 R164, [R201+0xa800] ;  /* 0x00a80000c9a4783b */ /* 0x000fe20000004200 */
[----:B------:R-:W-:-:S03]  /*e6b0*/  IMAD.WIDE.U32 R2, R2, -0x2daee0ad, RZ ;  /* 0xd2511f5302027825 */ /* 0x000fc600078e00ff */
[----:B------:R-:W-:Y:S01]  /*e6c0*/  MOV R97, R179 ;  /* 0x000000b300617202 */ /* 0x000fe20000000f00 */
[----:B------:R-:W-:Y:S01]  /*e6d0*/  IMAD.MOV.U32 R179, RZ, RZ, R139 ;  /* 0x000000ffffb37224 */ /* 0x000fe200078e008b */
[----:B------:R-:W-:Y:S01]  /*e6e0*/  MOV R139, R200 ;  /* 0x000000c8008b7202 */ /* 0x000fe20000000f00 */
[C---:B------:R-:W-:Y:S01]  /*e6f0*/  HMMA.16816.F32.BF16 R248, R8.reuse, R20, R248 ;  /* 0x0000001408f8723c */ /* 0x040fe200000418f8 */
[----:B------:R-:W-:Y:S01]  /*e700*/  LOP3.LUT R0, R3, R244, R48, 0x96, !PT ;  /* 0x000000f403007212 */ /* 0x000fe200078e9630 */
[----:B------:R-:W-:Y:S01]  /*e710*/  IMAD.MOV.U32 R99, RZ, RZ, R204 ;  /* 0x000000ffff637224 */ /* 0x000fe200078e00cc */
[----:B------:R2:W5:Y:S05]  /*e720*/  LDL.LU R208, [R1+0x160] ;  /* 0x0001600001d07983 */ /* 0x00056a0000300800 */
[----:B------:R-:W-:Y:S01]  /*e730*/  HMMA.16816.F32.BF16 R136, R8, R38, R136 ;  /* 0x000000260888723c */ /* 0x000fe20000041888 */
[----:B------:R-:W-:-:S02]  /*e740*/  LOP3.LUT R3, R2, 0xffff, RZ, 0xc0, !PT ;  /* 0x0000ffff02037812 */ /* 0x000fc400078ec0ff */
[----:B------:R-:W-:Y:S02]  /*e750*/  LOP3.LUT R21, R2, 0xff, RZ, 0xc0, !PT ;  /* 0x000000ff02157812 */ /* 0x000fe400078ec0ff */
[----:B------:R-:W-:Y:S02]  /*e760*/  SHF.R.U32.HI R20, RZ, 0x18, R2 ;  /* 0x00000018ff147819 */ /* 0x000fe40000011602 */
[----:B------:R-:W-:Y:S01]  /*e770*/  IMAD.MOV.U32 R36, RZ, RZ, R7 ;  /* 0x000000ffff247224 */ /* 0x000fe200078e0007 */
[----:B------:R-:W-:Y:S01]  /*e780*/  MOV R37, R6 ;  /* 0x0000000600257202 */ /* 0x000fe20000000f00 */
        /* <DEDUP_REMOVED lines=9> */
[----:B------:R-:W-:-:S02]  /*e820*/  SHF.R.U32.HI R2, RZ, 0x10, R0 ;  /* 0x00000010ff027819 */ /* 0x000fc40000011600 */
[----:B------:R-:W-:Y:S01]  /*e830*/  MOV R189, R97 ;  /* 0x0000006100bd7202 */ /* 0x000fe20000000f00 */
[C---:B------:R-:W-:Y:S01]  /*e840*/  HMMA.16816.F32.BF16 R176, R8.reuse, R28, R176 ;  /* 0x0000001c08b0723c */ /* 0x040fe200000418b0 */
[----:B------:R-:W-:Y:S01]  /*e850*/  PRMT R6, R4, 0x5410, R5 ;  /* 0x0000541004067816 */ /* 0x000fe20000000005 */
[----:B------:R-:W-:Y:S01]  /*e860*/  IMAD.MOV.U32 R184, RZ, RZ, R83 ;  /* 0x000000ffffb87224 */ /* 0x000fe200078e0053 */
[----:B------:R-:W-:Y:S01]  /*e870*/  SHF.R.U32.HI R5, RZ, 0x18, R0 ;  /* 0x00000018ff057819 */ /* 0x000fe20000011600 */
[----:B------:R-:W1:Y:S01]  /*e880*/  LDSM.16.MT88.4 R48, [R206+0xa800] ;  /* 0x00a80000ce30783b */ /* 0x000e620000004200 */
[----:B------:R-:W-:Y:S02]  /*e890*/  LOP3.LUT R2, R2, 0xff, RZ, 0xc0, !PT ;  /* 0x000000ff02027812 */ /* 0x000fe400078ec0ff */
[----:B------:R-:W-:Y:S01]  /*e8a0*/  SHF.R.U32.HI R4, RZ, 0x8, R3 ;  /* 0x00000008ff047819 */ /* 0x000fe20000011603 */
[--C-:B------:R-:W-:Y:S01]  /*e8b0*/  HSET2.LE.AND R0, R6, R221.reuse, PT ;  /* 0x000000dd06007233 */ /* 0x100fe20003803000 */
[----:B------:R-:W-:Y:S01]  /*e8c0*/  PRMT R2, R2, 0x5410, R5 ;  /* 0x0000541002027816 */ /* 0x000fe20000000005 */
[C---:B------:R-:W-:Y:S01]  /*e8d0*/  HMMA.16816.F32.BF16 R240, R8.reuse, R32, R240 ;  /* 0x0000002008f0723c */ /* 0x040fe200000418f0 */
[----:B------:R-:W-:Y:S01]  /*e8e0*/  PRMT R4, R21, 0x5410, R4 ;  /* 0x0000541015047816 */ /* 0x000fe20000000004 */
[----:B------:R2:W5:Y:S01]  /*e8f0*/  LDL.LU R207, [R1+0x15c] ;  /* 0x00015c0001cf7983 */ /* 0x0005620000300800 */
[----:B------:R-:W-:Y:S01]  /*e900*/  LOP3.LUT R124, R96, R0, RZ, 0xc0, !PT ;  /* 0x00000000607c7212 */ /* 0x000fe200078ec0ff */
[--C-:B------:R-:W-:Y:S01]  /*e910*/  HSET2.LE.AND R0, R2, R221.reuse, PT ;  /* 0x000000dd02007233 */ /* 0x100fe20003803000 */
[----:B------:R-:W-:Y:S01]  /*e920*/  LOP3.LUT R3, R7, 0xff, RZ, 0xc0, !PT ;  /* 0x000000ff07037812 */ /* 0x000fe200078ec0ff */
[----:B------:R-:W-:Y:S01]  /*e930*/  HSET2.LE.AND R2, R4, R221, PT ;  /* 0x000000dd04027233 */ /* 0x000fe20003803000 */
[----:B------:R2:W5:Y:S01]  /*e940*/  LDL.LU R204, [R1+0x158] ;  /* 0x0001580001cc7983 */ /* 0x0005620000300800 */
[----:B------:R-:W-:Y:S01]  /*e950*/  HMMA.16816.F32.BF16 R28, R8, R30, R188 ;  /* 0x0000001e081c723c */ /* 0x000fe200000418bc */
[----:B------:R-:W-:-:S02]  /*e960*/  PRMT R3, R3, 0x5410, R20 ;  /* 0x0000541003037816 */ /* 0x000fc40000000014 */
[----:B------:R-:W-:Y:S01]  /*e970*/  LOP3.LUT R126, R67, R2, RZ, 0xc0, !PT ;  /* 0x00000002437e7212 */ /* 0x000fe200078ec0ff */
[----:B------:R-:W-:Y:S01]  /*e980*/  LDSM.16.MT88.4 R20, [R205+0xb800] ;  /* 0x00b80000cd14783b */ /* 0x000fe20000004200 */
[----:B------:R-:W-:-:S03]  /*e990*/  LOP3.LUT R2, R69, R252, R70, 0x96, !PT ;  /* 0x000000fc45027212 */ /* 0x000fc600078e9646 */
[C---:B------:R-:W-:Y:S01]  /*e9a0*/  HMMA.16816.F32.BF16 R188, R8.reuse, R26, R112 ;  /* 0x0000001a08bc723c */ /* 0x040fe20000041870 */
[----:B------:R-:W-:Y:S01]  /*e9b0*/  LOP3.LUT R125, R82, R0, RZ, 0xc0, !PT ;  /* 0x00000000527d7212 */ /* 0x000fe200078ec0ff */
[----:B------:R-:W-:Y:S01]  /*e9c0*/  HSET2.LE.AND R0, R3, R221, PT ;  /* 0x000000dd03007233 */ /* 0x000fe20003803000 */
[----:B------:R-:W-:Y:S01]  /*e9d0*/  IMAD.WIDE.U32 R2, R2, -0x2daee0ad, RZ ;  /* 0xd2511f5302027825 */ /* 0x000fe200078e00ff */
[----:B------:R-:W3:Y:S03]  /*e9e0*/  LDSM.16.MT88.4 R64, [R205+0xa800] ;  /* 0x00a80000cd40783b */ /* 0x000ee60000004200 */
[----:B------:R-:W-:Y:S01]  /*e9f0*/  MOV R112, R98 ;  /* 0x0000006200707202 */ /* 0x000fe20000000f00 */
[----:B------:R-:W-:Y:S01]  /*ea00*/  IMAD.MOV.U32 R113, RZ, RZ, R219 ;  /* 0x000000ffff717224 */ /* 0x000fe200078e00db */
[----:B------:R-:W-:Y:S01]  /*ea10*/  MOV R115, R131 ;  /* 0x0000008300737202 */ /* 0x000fe20000000f00 */
[----:B------:R-:W-:Y:S01]  /*ea20*/  IMAD.MOV.U32 R114, RZ, RZ, R218 ;  /* 0x000000ffff727224 */ /* 0x000fe200078e00da */
[----:B------:R-:W-:Y:S01]  /*ea30*/  HMMA.16816.F32.BF16 R184, R8, R24, R184 ;  /* 0x0000001808b8723c */ /* 0x000fe200000418b8 */
[----:B------:R-:W4:Y:S01]  /*ea40*/  LDSM.16.MT88.4 R80, [R201+0xb800] ;  /* 0x00b80000c950783b */ /* 0x000f220000004200 */
[----:B------:R-:W-:-:S02]  /*ea50*/  LOP3.LUT R127, R102, R0, RZ, 0xc0, !PT ;  /* 0x00000000667f7212 */ /* 0x000fc400078ec0ff */
[----:B------:R-:W-:Y:S01]  /*ea60*/  LOP3.LUT R0, R3, R244, R100, 0x96, !PT ;  /* 0x000000f403007212 */ /* 0x000fe200078e9664 */
[----:B------:R-:W-:Y:S03]  /*ea70*/  LDSM.16.MT88.4 R96, [R203+0xb800] ;  /* 0x00b80000cb60783b */ /* 0x000fe60000004200 */
[C---:B------:R-:W-:Y:S01]  /*ea80*/  HMMA.16816.F32.BF16 R196, R8.reuse, R34, R196 ;  /* 0x0000002208c4723c */ /* 0x040fe200000418c4 */
[----:B------:R-:W-:Y:S01]  /*ea90*/  LOP3.LUT R3, R2, 0xffff, RZ, 0xc0, !PT ;  /* 0x0000ffff02037812 */ /* 0x000fe200078ec0ff */
[----:B------:R2:W5:Y:S06]  /*eaa0*/  LDL.LU R202, [R1+0x154] ;  /* 0x0001540001ca7983 */ /* 0x00056c0000300800 */
[----:B------:R-:W-:Y:S01]  /*eab0*/  HMMA.16816.F32.BF16 R32, R8, R40, R156 ;  /* 0x000000280820723c */ /* 0x000fe2000004189c */
[----:B------:R-:W1:Y:S01]  /*eac0*/  LDSM.16.MT88.4 R156, [R203+0xa800] ;  /* 0x00a80000cb9c783b */ /* 0x000e620000004200 */
[----:B------:R-:W-:-:S06]  /*ead0*/  SHF.R.U32.HI R4, RZ, 0x8, R3 ;  /* 0x00000008ff047819 */ /* 0x000fcc0000011603 */
[----:B------:R-:W-:Y:S01]  /*eae0*/  HMMA.16816.F32.BF16 R24, R8, R42, R112 ;  /* 0x0000002a0818723c */ /* 0x000fe20000041870 */
[----:B------:R-:W2:Y:S01]  /*eaf0*/  LDSM.16.MT88.4 R112, [R206+0xb800] ;  /* 0x00b80000ce70783b */ /* 0x000ea20000004200 */
[----:B------:R-:W-:Y:S02]  /*eb00*/  LOP3.LUT R3, R2, 0xff, RZ, 0xc0, !PT ;  /* 0x000000ff02037812 */ /* 0x000fe400078ec0ff */
[--C-:B------:R-:W-:Y:S01]  /*eb10*/  SHF.R.U32.HI R6, RZ, 0x10, R2.reuse ;  /* 0x00000010ff067819 */ /* 0x100fe20000011602 */
[----:B------:R1:W5:Y:S01]  /*eb20*/  LDL.LU R200, [R1+0x150] ;  /* 0x0001500001c87983 */ /* 0x0003620000300800 */
[----:B------:R-:W-:Y:S02]  /*eb30*/  SHF.R.U32.HI R7, RZ, 0x18, R2 ;  /* 0x00000018ff077819 */ /* 0x000fe40000011602 */
[----:B------:R-:W-:Y:S02]  /*eb40*/  LOP3.LUT R2, R0, 0xffff, RZ, 0xc0, !PT ;  /* 0x0000ffff00027812 */ /* 0x000fe400078ec0ff */
[----:B------:R-:W-:-:S02]  /*eb50*/  PRMT R8, R3, 0x5410, R4 ;  /* 0x0000541003087816 */ /* 0x000fc40000000004 */
[----:B------:R-:W-:Y:S02]  /*eb60*/  SHF.R.U32.HI R3, RZ, 0x8, R2 ;  /* 0x00000008ff037819 */ /* 0x000fe40000011602 */
[----:B------:R-:W-:-:S04]  /*eb70*/  LOP3.LUT R2, R0, 0xff, RZ, 0xc0, !PT ;  /* 0x000000ff00027812 */ /* 0x000fc800078ec0ff */
[----:B------:R-:W-:Y:S02]  /*eb80*/  PRMT R3, R2, 0x5410, R3 ;  /* 0x0000541002037816 */ /* 0x000fe40000000003 */
[--C-:B------:R-:W-:Y:S02]  /*eb90*/  SHF.R.U32.HI R2, RZ, 0x10, R0.reuse ;  /* 0x00000010ff027819 */ /* 0x100fe40000011600 */
[----:B------:R-:W-:Y:S02]  /*eba0*/  SHF.R.U32.HI R5, RZ, 0x18, R0 ;  /* 0x00000018ff057819 */ /* 0x000fe40000011600 */
[----:B------:R-:W-:Y:S02]  /*ebb0*/  LOP3.LUT R2, R2, 0xff, RZ, 0xc0, !PT ;  /* 0x000000ff02027812 */ /* 0x000fe400078ec0ff */
[----:B------:R-:W-:Y:S01]  /*ebc0*/  LOP3.LUT R4, R6, 0xff, RZ, 0xc0, !PT ;  /* 0x000000ff06047812 */ /* 0x000fe200078ec0ff */
[----:B------:R-:W-:Y:S01]  /*ebd0*/  HSET2.LE.AND R0, R3, R221, PT ;  /* 0x000000dd03007233 */ /* 0x000fe20003803000 */
[----:B------:R-:W-:-:S02]  /*ebe0*/  PRMT R2, R2, 0x5410, R5 ;  /* 0x0000541002027816 */ /* 0x000fc40000000005 */
[----:B------:R-:W-:Y:S02]  /*ebf0*/  PRMT R3, R4, 0x5410, R7 ;  /* 0x0000541004037816 */ /* 0x000fe40000000007 */
[----:B------:R-:W-:Y:S01]  /*ec00*/  LOP3.LUT R128, R128, R0, RZ, 0xc0, !PT ;  /* 0x0000000080807212 */ /* 0x000fe200078ec0ff */
[--C-:B------:R-:W-:Y:S02]  /*ec10*/  HSET2.LE.AND R0, R2, R221.reuse, PT ;  /* 0x000000dd02007233 */ /* 0x100fe40003803000 */
[--C-:B------:R-:W-:Y:S02]  /*ec20*/  HSET2.LE.AND R2, R8, R221.reuse, PT ;  /* 0x000000dd08027233 */ /* 0x100fe40003803000 */
[----:B------:R-:W-:Y:S01]  /*ec30*/  HSET2.LE.AND R3, R3, R221, PT ;  /* 0x000000dd03037233 */ /* 0x000fe20003803000 */
[----:B-1----:R-:W-:Y:S01]  /*ec40*/  HMMA.16816.F32.BF16 R44, R124, R50, R56 ;  /* 0x000000327c2c723c */ /* 0x002fe20000041838 */
[----:B------:R-:W-:Y:S02]  /*ec50*/  LOP3.LUT R129, R129, R0, RZ, 0xc0, !PT ;  /* 0x0000000081817212 */ /* 0x000fe400078ec0ff */
[----:B------:R-:W-:-:S02]  /*ec60*/  LOP3.LUT R130, R130, R2, RZ, 0xc0, !PT ;  /* 0x0000000282827212 */ /* 0x000fc400078ec0ff */
[----:B------:R-:W-:-:S03]  /*ec70*/  LOP3.LUT R131, R103, R3, RZ, 0xc0, !PT ;  /* 0x0000000367837212 */ /* 0x000fc600078ec0ff */
[C---:B---3--:R-:W-:Y:S08]  /*ec80*/  HMMA.16816.F32.BF16 R56, R124.reuse, R64, R60 ;  /* 0x000000407c38723c */ /* 0x048ff0000004183c */
[C---:B------:R-:W-:Y:S08]  /*ec90*/  HMMA.16816.F32.BF16 R60, R124.reuse, R66, R72 ;  /* 0x000000427c3c723c */ /* 0x040ff00000041848 */
[C---:B----4-:R-:W-:Y:S08]  /*eca0*/  HMMA.16816.F32.BF16 R72, R124.reuse, R80, R76 ;  /* 0x000000507c48723c */ /* 0x050ff0000004184c */
        /* <DEDUP_REMOVED lines=11> */
[----:B------:R-:W-:Y:S07]  /*ed60*/  HMMA.16816.F32.BF16 R124, R124, R22, R116 ;  /* 0x000000167c7c723c */ /* 0x000fee0000041874 */
[----:B------:R-:W-:Y:S01]  /*ed70*/  IMAD.MOV.U32 R116, RZ, RZ, R39 ;  /* 0x000000ffff747224 */ /* 0x000fe200078e0027 */
[----:B------:R-:W-:Y:S01]  /*ed80*/  MOV R117, R38 ;  /* 0x0000002600757202 */ /* 0x000fe20000000f00 */
[----:B------:R-:W-:-:S02]  /*ed90*/  IMAD.MOV.U32 R118, RZ, RZ, R37 ;  /* 0x000000ffff767224 */ /* 0x000fc400078e0025 */
[----:B------:R-:W-:Y:S02]  /*eda0*/  IMAD.MOV.U32 R119, RZ, RZ, R36 ;  /* 0x000000ffff777224 */ /* 0x000fe400078e0024 */
[----:B------:R-:W-:Y:S01]  /*edb0*/  HMMA.16816.F32.BF16 R36, R128, R48, R180 ;  /* 0x000000308024723c */ /* 0x000fe200000418b4 */
[----:B------:R-:W2:Y:S01]  /*edc0*/  LDL R183, [R1+0xd8] ;  /* 0x0000d80001b77983 */ /* 0x000ea20000100800 */
[----:B------:R-:W-:-:S05]  /*edd0*/  FADD.FTZ R0, R194, R193 ;  /* 0x000000c1c2007221 */ /* 0x000fca0000010000 */
[----:B------:R1:W-:Y:S01]  /*ede0*/  STL [R1+0x68], R0 ;  /* 0x0000680001007387 */ /* 0x0003e20000100800 */
[----:B------:R-:W-:Y:S01]  /*edf0*/  HMMA.16816.F32.BF16 R84, R128, R96, R248 ;  /* 0x000000608054723c */ /* 0x000fe200000418f8 */
[----:B------:R-:W-:Y:S02]  /*ee00*/  IADD3 R218, P2, R12, -0x80, RZ ;  /* 0xffffff800cda7810 */ /* 0x000fe40007f5e0ff */
[----:B------:R-:W-:-:S05]  /*ee10*/  MOV R180, R192 ;  /* 0x000000c000b47202 */ /* 0x000fca0000000f00 */
[----:B------:R-:W-:Y:S01]  /*ee20*/  HMMA.16816.F32.BF16 R168, R128, R164, R168 ;  /* 0x000000a480a8723c */ /* 0x000fe200000418a8 */
[----:B------:R-:W-:-:S07]  /*ee30*/  IADD3.X R219, R13, -0x1, RZ, P2, !PT ;  /* 0xffffffff0ddb7810 */ /* 0x000fce00017fe4ff */
[C---:B------:R-:W-:Y:S08]  /*ee40*/  HMMA.16816.F32.BF16 R160, R128.reuse, R156, R160 ;  /* 0x0000009c80a0723c */ /* 0x040ff000000418a0 */
[C---:B------:R-:W-:Y:S08]  /*ee50*/  HMMA.16816.F32.BF16 R52, R128.reuse, R64, R176 ;  /* 0x000000408034723c */ /* 0x040ff000000418b0 */
[C---:B------:R-:W-:Y:S08]  /*ee60*/  HMMA.16816.F32.BF16 R68, R128.reuse, R80, R184 ;  /* 0x000000508044723c */ /* 0x040ff000000418b8 */
[C---:B------:R-:W-:Y:S08]  /*ee70*/  HMMA.16816.F32.BF16 R96, R128.reuse, R98, R116 ;  /* 0x000000628060723c */ /* 0x040ff00000041874 */
[C---:B------:R-:W-:Y:S08]  /*ee80*/  HMMA.16816.F32.BF16 R100, R128.reuse, R112, R240 ;  /* 0x000000708064723c */ /* 0x040ff000000418f0 */
[C---:B------:R-:W-:Y:S08]  /*ee90*/  HMMA.16816.F32.BF16 R164, R128.reuse, R166, R132 ;  /* 0x000000a680a4723c */ /* 0x040ff00000041884 */
[----:B------:R-:W-:Y:S01]  /*eea0*/  HMMA.16816.F32.BF16 R156, R128, R158, R172 ;  /* 0x0000009e809c723c */ /* 0x000fe200000418ac */
[----:B------:R-:W-:Y:S01]  /*eeb0*/  IMAD.MOV.U32 R135, RZ, RZ, R245 ;  /* 0x000000ffff877224 */ /* 0x000fe200078e00f5 */
[----:B------:R-:W-:Y:S01]  /*eec0*/  MOV R133, R222 ;  /* 0x000000de00857202 */ /* 0x000fe20000000f00 */
[----:B------:R-:W-:-:S05]  /*eed0*/  IMAD.MOV.U32 R132, RZ, RZ, R211 ;  /* 0x000000ffff847224 */ /* 0x000fca00078e00d3 */
[----:B------:R-:W-:Y:S01]  /*eee0*/  HMMA.16816.F32.BF16 R48, R128, R50, R136 ;  /* 0x000000328030723c */ /* 0x000fe20000041888 */
[----:B------:R-:W-:-:S07]  /*eef0*/  IMAD.MOV.U32 R134, RZ, RZ, R235 ;  /* 0x000000ffff867224 */ /* 0x000fce00078e00eb */
[C---:B------:R-:W-:Y:S08]  /*ef00*/  HMMA.16816.F32.BF16 R64, R128.reuse, R66, R28 ;  /* 0x000000428040723c */ /* 0x040ff0000004181c */
[C---:B------:R-:W-:Y:S08]  /*ef10*/  HMMA.16816.F32.BF16 R80, R128.reuse, R82, R188 ;  /* 0x000000528050723c */ /* 0x040ff000000418bc */
[C---:B------:R-:W-:Y:S08]  /*ef20*/  HMMA.16816.F32.BF16 R112, R128.reuse, R114, R196 ;  /* 0x000000728070723c */ /* 0x040ff000000418c4 */
[C---:B------:R-:W-:Y:S08]  /*ef30*/  HMMA.16816.F32.BF16 R116, R128.reuse, R20, R32 ;  /* 0x000000148074723c */ /* 0x040ff00000041820 */
[----:B------:R-:W-:Y:S01]  /*ef40*/  HMMA.16816.F32.BF16 R128, R128, R22, R24 ;  /* 0x000000168080723c */ /* 0x000fe20000041818 */
[----:B--2---:R-:W-:Y:S11]  /*ef50*/  ISETP.GT.AND P3, PT, R192, R183, PT ;  /* 0x000000b7c000720c */ /* 0x004ff60003f64270 */
[----:B------:R-:W-:Y:S02]  /*ef60*/  @!UPT UIADD3 URZ, URZ, URZ, URZ ;  /* 0x0000003f3f3ff290 */ /* 0x000fe4000fffe03f */
[----:B------:R-:W-:Y:S05]  /*ef70*/  @!P3 BRA `(.L_x_2241) ;  /* 0x000125500000b947 */ /* 0x000fea0003800000 */
[----:B-1----:R-:W2:Y:S01]  /*ef80*/  LDL.64 R174, [R1+0x60] ;  /* 0x0000600001ae7983 */ /* 0x002ea20000100a00 */
[----:B------:R-:W-:-:S04]  /*ef90*/  DEPBAR.LE SB0, 0x0 ;  /* 0x000080000000791a */ /* 0x000fc80000000000 */
[----:B------:R-:W3:Y:S04]  /*efa0*/  LDL R248, [R1+0x44] ;  /* 0x0000440001f87983 */ /* 0x000ee80000100800 */
[----:B------:R-:W4:Y:S04]  /*efb0*/  LDL.64 R6, [R1+0xf8] ;  /* 0x0000f80001067983 */ /* 0x000f280000100a00 */
[----:B------:R-:W4:Y:S01]  /*efc0*/  LDL.64 R10, [R1+0x110] ;  /* 0x00011000010a7983 */ /* 0x000f220000100a00 */
[----:B------:R-:W-:Y:S03]  /*efd0*/  WARPSYNC 0xffffffff ;  /* 0xffffffff00007948 */ /* 0x000fe60003800000 */
[----:B------:R-:W-:Y:S06]  /*efe0*/  BAR.SYNC.DEFER_BLOCKING 0x0 ;  /* 0x0000000000007b1d */ /* 0x000fec0000010000 */
[----:B-----5:R-:W-:Y:S01]  /*eff0*/  @P1 STS.128 [R220+0xa000], RZ ;  /* 0x00a000ffdc001388 */ /* 0x020fe20000000c00 */
[----:B--2---:R-:W-:-:S02]  /*f000*/  SHF.L.U64.HI R2, R174, 0x5, R175 ;  /* 0x00000005ae027819 */ /* 0x004fc400000102af */
[----:B---3--:R-:W-:Y:S01]  /*f010*/  IADD3 R180, R248, -0x3, RZ ;  /* 0xfffffffdf8b47810 */ /* 0x008fe20007ffe0ff */
[----:B------:R-:W-:-:S03]  /*f020*/  IMAD.SHL.U32 R0, R174, 0x20, RZ ;  /* 0x00000020ae007824 */ /* 0x000fc600078e00ff */
[----:B------:R-:W-:Y:S01]  /*f030*/  SHF.R.S32.HI R5, RZ, 0x1f, R180 ;  /* 0x0000001fff057819 */ /* 0x000fe200000114b4 */
[----:B------:R-:W-:Y:S02]  /*f040*/  IMAD R4, R2, R180, RZ ;  /* 0x000000b402047224 */ /* 0x000fe400078e02ff */
[----:B----4-:R-:W-:Y:S02]  /*f050*/  IMAD.MOV.U32 R6, RZ, RZ, R10 ;  /* 0x000000ffff067224 */ /* 0x010fe400078e000a */
[-C--:B------:R-:W-:Y:S02]  /*f060*/  IMAD R4, R5, R0.reuse, R4 ;  /* 0x0000000005047224 */ /* 0x080fe400078e0204 */
[----:B------:R-:W-:Y:S01]  /*f070*/  IMAD.WIDE.U32 R2, R180, R0, R6 ;  /* 0x00000000b4027225 */ /* 0x000fe200078e0006 */
[----:B------:R1:W-:Y:S03]  /*f080*/  STL.64 [R1+0x128], R6 ;  /* 0x0001280601007387 */ /* 0x0003e60000100a00 */
[----:B------:R-:W-:Y:S01]  /*f090*/  IMAD.IADD R3, R3, 0x1, R4 ;  /* 0x0000000103037824 */ /* 0x000fe200078e0204 */
[----:B------:R-:W-:-:S02]  /*f0a0*/  LEA R0, P2, R174, R2, 0x4 ;  /* 0x00000002ae007211 */ /* 0x000fc400078420ff */
[-C--:B------:R-:W-:Y:S02]  /*f0b0*/  @!P1 LEA R10, P5, R2, R238.reuse, 0x1 ;  /* 0x000000ee020a9211 */ /* 0x080fe400078a08ff */
[-C--:B------:R-:W-:Y:S02]  /*f0c0*/  @!P1 LEA R8, P4, R0, R238.reuse, 0x1 ;  /* 0x000000ee00089211 */ /* 0x080fe400078808ff */
[----:B------:R-:W-:Y:S02]  /*f0d0*/  LEA.HI.X R5, R174, R3, R175, 0x4, P2 ;  /* 0x00000003ae057211 */ /* 0x000fe400010f24af */
[-C--:B------:R-:W-:Y:S02]  /*f0e0*/  @!P1 LEA.HI.X R11, R2, R239.reuse, R3, 0x1, P5 ;  /* 0x000000ef020b9211 */ /* 0x080fe400028f0c03 */
[C---:B------:R-:W-:Y:S02]  /*f0f0*/  @!P0 LEA R4, P2, R0.reuse, R238, 0x1 ;  /* 0x000000ee00048211 */ /* 0x040fe400078408ff */
[CCC-:B------:R-:W-:Y:S01]  /*f100*/  @!P1 LEA.HI.X R9, R0.reuse, R239.reuse, R5.reuse, 0x1, P4 ;  /* 0x000000ef00099211 */ /* 0x1c0fe200020f0c05 */
[----:B------:R-:W-:Y:S01]  /*f110*/  @!PT LDS RZ, [RZ] ;  /* 0x00000000fffff984 */ /* 0x000fe20000000800 */
[----:B------:R-:W-:Y:S01]  /*f120*/  @!PT LDS RZ, [RZ] ;  /* 0x00000000fffff984 */ /* 0x000fe20000000800 */
[----:B------:R-:W-:Y:S01]  /*f130*/  @!PT LDS RZ, [RZ] ;  /* 0x00000000fffff984 */ /* 0x000fe20000000800 */
[----:B------:R2:W-:Y:S01]  /*f140*/  @!P1 LDGSTS.E.BYPASS.LTC128B.128 [R220+0xa000], [R10.64] ;  /* 0x0a0000000adc9fae */ /* 0x0005e2000b901d44 */
[----:B------:R-:W-:-:S02]  /*f150*/  @!P0 LEA.HI.X R5, R0, R239, R5, 0x1, P2 ;  /* 0x000000ef00058211 */ /* 0x000fc400010f0c05 */
[----:B-1----:R-:W-:-:S04]  /*f160*/  @!P0 LEA R6, P3, R2, R238, 0x1 ;  /* 0x000000ee02068211 */ /* 0x002fc800078608ff */
[----:B------:R-:W-:Y:S01]  /*f170*/  @!P0 LEA.HI.X R7, R2, R239, R3, 0x1, P3 ;  /* 0x000000ef02078211 */ /* 0x000fe200018f0c03 */
        /* <DEDUP_REMOVED lines=16> */
[----:B------:R-:W3:Y:S04]  /*f280*/  LDSM.16.M88.4 R20, [R202+0x2000] ;  /* 0x00200000ca14783b */ /* 0x000ee80000000200 */
[----:B------:R-:W4:Y:S04]  /*f290*/  LDSM.16.M88.4 R24, [R202] ;  /* 0x00000000ca18783b */ /* 0x000f280000000200 */
[----:B------:R-:W-:Y:S04]  /*f2a0*/  LDSM.16.M88.4 R32, [R212] ;  /* 0x00000000d420783b */ /* 0x000fe80000000200 */
[----:B--2---:R-:W-:Y:S04]  /*f2b0*/  LDSM.16.M88.4 R8, [R204] ;  /* 0x00000000cc08783b */ /* 0x004fe80000000200 */
[----:B------:R-:W-:Y:S04]  /*f2c0*/  LDSM.16.M88.4 R136, [R200+0x8800] ;  /* 0x00880000c888783b */ /* 0x000fe80000000200 */
[----:B-1----:R-:W1:Y:S04]  /*f2d0*/  LDSM.16.M88.4 R4, [R204+0x2000] ;  /* 0x00200000cc04783b */ /* 0x002e680000000200 */
[----:B------:R-:W0:Y:S01]  /*f2e0*/  LDGDEPBAR ;  /* 0x00000000000079af */ /* 0x000e220000000000 */
[-C--:B---3--:R-:W-:Y:S08]  /*f2f0*/  HMMA.16816.F32.BF16 R28, R20, R132.reuse, RZ ;  /* 0x00000084141c723c */ /* 0x088ff000000418ff */
[----:B----4-:R-:W-:Y:S11]  /*f300*/  HMMA.16816.F32.BF16 R172, R24, R132, RZ ;  /* 0x0000008418ac723c */ /* 0x010ff600000418ff */
[----:B------:R-:W-:Y:S05]  /*f310*/  @!UPT UIADD3 URZ, URZ, URZ, URZ ;  /* 0x0000003f3f3ff290 */ /* 0x000fea000fffe03f */
[-C--:B-1----:R-:W-:Y:S01]  /*f320*/  HMMA.16816.F32.BF16 R188, R4, R32.reuse, R28 ;  /* 0x0000002004bc723c */ /* 0x082fe2000004181c */
[----:B------:R-:W1:Y:S07]  /*f330*/  LDSM.16.M88.4 R28, [R215] ;  /* 0x00000000d71c783b */ /* 0x000e6e0000000200 */
[----:B------:R-:W-:Y:S08]  /*f340*/  HMMA.16816.F32.BF16 R192, R8, R32, R172 ;  /* 0x0000002008c0723c */ /* 0x000ff000000418ac */
[-C--:B------:R-:W-:Y:S08]  /*f350*/  HMMA.16816.F32.BF16 R172, R20, R136.reuse, RZ ;  /* 0x0000008814ac723c */ /* 0x080ff000000418ff */
[----:B------:R-:W-:Y:S11]  /*f360*/  HMMA.16816.F32.BF16 R176, R24, R136, RZ ;  /* 0x0000008818b0723c */ /* 0x000ff600000418ff */
[----:B------:R-:W-:Y:S05]  /*f370*/  @!UPT UIADD3 URZ, URZ, URZ, URZ ;  /* 0x0000003f3f3ff290 */ /* 0x000fea000fffe03f */
        /* <DEDUP_REMOVED lines=72> */
[----:B------:R-:W2:Y:S01]  /*f800*/  LDSM.16.M88.4 R8, [R208+0x4000] ;  /* 0x00400000d008783b */ /* 0x000ea20000000200 */
[----:B------:R-:W-:-:S02]  /*f810*/  ISETP.GT.AND P2, PT, R180, R183, PT ;  /* 0x000000b7b400720c */ /* 0x000fc40003f44270 */
[C---:B-1----:R-:W-:Y:S08]  /*f820*/  HMMA.16816.F32.BF16 R184, R4.reuse, R22, R172 ;  /* 0x0000001604b8723c */ /* 0x042ff000000418ac */
[-C--:B------:R-:W-:Y:S08]  /*f830*/  HMMA.16816.F32.BF16 R192, R4, R20.reuse, R192 ;  /* 0x0000001404c0723c */ /* 0x080ff000000418c0 */
[C---:B--2---:R-:W-:Y:S08]  /*f840*/  HMMA.16816.F32.BF16 R176, R8.reuse, R20, R176 ;  /* 0x0000001408b0723c */ /* 0x044ff000000418b0 */
[----:B------:R-:W-:Y:S01]  /*f850*/  HMMA.16816.F32.BF16 R172, R8, R22, R32 ;  /* 0x0000001608ac723c */ /* 0x000fe20000041820 */
[----:B------:R-:W1:Y:S01]  /*f860*/  LDSM.16.M88.4 R20, [R207+0x1800] ;  /* 0x00180000cf14783b */ /* 0x000e620000000200 */
[----:B------:R-:W-:-:S04]  /*f870*/  DEPBAR.LE SB0, 0x0 ;  /* 0x000080000000791a */ /* 0x000fc80000000000 */
[----:B------:R-:W-:Y:S02]  /*f880*/  BSSY B1, `(.L_x_2246) ;  /* 0x0000035000017945 */ /* 0x000fe40003800000 */
[-C--:B-1----:R-:W-:Y:S08]  /*f890*/  HMMA.16816.F32.BF16 R188, R4, R20.reuse, R132 ;  /* 0x0000001404bc723c */ /* 0x082ff00000041884 */
[----:B------:R-:W-:Y:S08]  /*f8a0*/  HMMA.16816.F32.BF16 R136, R8, R20, R136 ;  /* 0x000000140888723c */ /* 0x000ff00000041888 */
[-C--:B------:R-:W-:Y:S08]  /*f8b0*/  HMMA.16816.F32.BF16 R196, R4, R22.reuse, R28 ;  /* 0x0000001604c4723c */ /* 0x080ff0000004181c */
[----:B------:R-:W-:Y:S01]  /*f8c0*/  HMMA.16816.F32.BF16 R132, R8, R22, R24 ;  /* 0x000000160884723c */ /* 0x000fe20000041818 */
[----:B------:R-:W-:Y:S06]  /*f8d0*/  BAR.SYNC.DEFER_BLOCKING 0x0 ;  /* 0x0000000000007b1d */ /* 0x000fec0000010000 */
[----:B------:R-:W-:Y:S01]  /*f8e0*/  @!UPT UIADD3 URZ, URZ, URZ, URZ ;  /* 0x0000003f3f3ff290 */ /* 0x000fe2000fffe03f */
[----:B------:R-:W-:Y:S11]  /*f8f0*/  @!P2 BRA `(.L_x_2247) ;  /* 0x000002d00000a947 */ /* 0x000ff60003800000 */
[----:B------:R-:W2:Y:S04]  /*f900*/  LDL R249, [R1+0x100] ;  /* 0x0001000001f97983 */ /* 0x000ea80000100800 */
[----:B------:R-:W3:Y:S04]  /*f910*/  LDL R181, [R1+0xcc] ;  /* 0x0000cc0001b57983 */ /* 0x000ee80000100800 */
[----:B------:R-:W4:Y:S04]  /*f920*/  LDL.64 R250, [R1+0xf0] ;  /* 0x0000f00001fa7983 */ /* 0x000f280000100a00 */
[----:B------:R-:W5:Y:S04]  /*f930*/  LDL R182, [R1+0x104] ;  /* 0x0001040001b67983 */ /* 0x000f680000100800 */
[----:B------:R-:W5:Y:S01]  /*f940*/  LDL R183, [R1+0x108] ;  /* 0x0001080001b77983 */ /* 0x000f620000100800 */
[----:B------:R-:W-:-:S04]  /*f950*/  IADD3 R2, R248, -0x4, RZ ;  /* 0xfffffffcf8027810 */ /* 0x000fc80007ffe0ff */
[----:B------:R-:W-:Y:S01]  /*f960*/  SHF.R.S32.HI R3, RZ, 0x1f, R2 ;  /* 0x0000001fff037819 */ /* 0x000fe20000011402 */
[----:B------:R1:W-:Y:S01]  /*f970*/  @P1 STS.128 [R220+0x8000], RZ ;  /* 0x008000ffdc001388 */ /* 0x0003e20000000c00 */
[----:B------:R-:W-:Y:S01]  /*f980*/  BSSY B0, `(.L_x_2248) ;  /* 0x0000023000007945 */ /* 0x000fe20003800000 */
[----:B--2---:R-:W-:-:S04]  /*f990*/  IMAD R0, R249, R2, RZ ;  /* 0x00000002f9007224 */ /* 0x004fc800078e02ff */
[-C--:B---3--:R-:W-:Y:S02]  /*f9a0*/  IMAD R0, R3, R181.reuse, R0 ;  /* 0x000000b503007224 */ /* 0x088fe400078e0200 */
[----:B----4-:R-:W-:-:S04]  /*f9b0*/  IMAD.WIDE.U32 R2, R2, R181, R250 ;  /* 0x000000b502027225 */ /* 0x010fc800078e00fa */
        /* <DEDUP_REMOVED lines=10> */
[----:B-----5:R-:W-:-:S03]  /*fa60*/  IADD3 R2, P2, R182, R2, RZ ;  /* 0x00000002b6027210 */ /* 0x020fc60007f5e0ff */
        /* <DEDUP_REMOVED lines=20> */
.L_x_2249:
[----:B------:R-:W-:Y:S05]  /*fbb0*/  BSYNC B0 ;  /* 0x0000000000007941 */ /* 0x000fea0003800000 */
.L_x_2248:
[----:B------:R-:W0:Y:S02]  /*fbc0*/  LDGDEPBAR ;  /* 0x00000000000079af */ /* 0x000e240000000000 */
.L_x_2247:
[----:B------:R-:W-:Y:S05]  /*fbd0*/  BSYNC B1 ;  /* 0x0000000000017941 */ /* 0x000fea0003800000 */
.L_x_2246:
[----:B------:R-:W2:Y:S04]  /*fbe0*/  LDL R0, [R1+0xac] ;  /* 0x0000ac0001007983 */ /* 0x000ea80000100800 */
[----:B------:R-:W3:Y:S04]  /*fbf0*/  LDL R2, [R1+0xa8] ;  /* 0x0000a80001027983 */ /* 0x000ee80000100800 */
[----:B------:R-:W4:Y:S04]  /*fc00*/  LDL R6, [R1+0x6c] ;  /* 0x00006c0001067983 */ /* 0x000f280000100800 */
[----:B------:R-:W4:Y:S04]  /*fc10*/  LDL R3, [R1+0xc0] ;  /* 0x0000c00001037983 */ /* 0x000f280000100800 */
[----:B-1----:R-:W4:Y:S04]  /*fc20*/  LDL R5, [R1+0xb0] ;  /* 0x0000b00001057983 */ /* 0x002f280000100800 */
[----:B------:R-:W1:Y:S02]  /*fc30*/  S2R R4, SR_TID.X ;  /* 0x0000000000047919 */ /* 0x000e640000002100 */
[----:B-1----:R-:W-:-:S05]  /*fc40*/  IMAD.SHL.U32 R4, R4, 0x2, RZ ;  /* 0x0000000204047824 */ /* 0x002fca00078e00ff */
[----:B------:R-:W-:-:S05]  /*fc50*/  LOP3.LUT R4, R4, 0x6, RZ, 0xc0, !PT ;  /* 0x0000000604047812 */ /* 0x000fca00078ec0ff */
[----:B------:R-:W-:-:S05]  /*fc60*/  IMAD R4, R180, 0x20, R4 ;  /* 0x00000020b4047824 */ /* 0x000fca00078e0204 */
[C---:B------:R-:W-:Y:S02]  /*fc70*/  IADD3 R11, R4.reuse, 0x1, RZ ;  /* 0x00000001040b7810 */ /* 0x040fe40007ffe0ff */
[C---:B------:R-:W-:Y:S02]  /*fc80*/  IADD3 R10, R4.reuse, 0x8, RZ ;  /* 0x00000008040a7810 */ /* 0x040fe40007ffe0ff */
[C---:B------:R-:W-:Y:S02]  /*fc90*/  IADD3 R9, R4.reuse, 0x9, RZ ;  /* 0x0000000904097810 */ /* 0x040fe40007ffe0ff */
[C---:B------:R-:W-:Y:S02]  /*fca0*/  IADD3 R8, R4.reuse, 0x10, RZ ;  /* 0x0000001004087810 */ /* 0x040fe40007ffe0ff */
[C---:B------:R-:W-:Y:S02]  /*fcb0*/  IADD3 R7, R4.reuse, 0x11, RZ ;  /* 0x0000001104077810 */ /* 0x040fe40007ffe0ff */
[----:B------:R-:W-:-:S02]  /*fcc0*/  ISETP.GE.AND P2, PT, R4, R228, PT ;  /* 0x000000e40400720c */ /* 0x000fc40003f46270 */
[C---:B------:R-:W-:Y:S02]  /*fcd0*/  ISETP.GE.AND P5, PT, R11.reuse, R228, PT ;  /* 0x000000e40b00720c */ /* 0x040fe40003fa6270 */
[----:B------:R-:W-:Y:S02]  /*fce0*/  ISETP.GE.OR P2, PT, R4, R234, !P2 ;  /* 0x000000ea0400720c */ /* 0x000fe40005746670 */
[C---:B------:R-:W-:Y:S02]  /*fcf0*/  ISETP.GE.AND P4, PT, R10.reuse, R228, PT ;  /* 0x000000e40a00720c */ /* 0x040fe40003f86270 */
[----:B------:R-:W-:Y:S02]  /*fd00*/  ISETP.GE.OR P5, PT, R11, R234, !P5 ;  /* 0x000000ea0b00720c */ /* 0x000fe40006fa6670 */
[----:B------:R-:W-:Y:S02]  /*fd10*/  ISETP.GE.AND P3, PT, R9, R228, PT ;  /* 0x000000e40900720c */ /* 0x000fe40003f66270 */
[----:B------:R-:W-:-:S02]  /*fd20*/  ISETP.GE.OR P4, PT, R10, R234, !P4 ;  /* 0x000000ea0a00720c */ /* 0x000fc40006786670 */
[----:B------:R-:W-:Y:S01]  /*fd30*/  ISETP.GE.OR P3, PT, R9, R234, !P3 ;  /* 0x000000ea0900720c */ /* 0x000fe20005f66670 */
[----:B--2---:R-:W-:Y:S01]  /*fd40*/  IMAD.MOV.U32 R29, RZ, RZ, R0 ;  /* 0x000000ffff1d7224 */ /* 0x004fe200078e0000 */
[----:B------:R-:W-:-:S04]  /*fd50*/  IADD3 R0, R223, -R4, RZ ;  /* 0x80000004df007210 */ /* 0x000fc80007ffe0ff */
[----:B------:R-:W-:Y:S01]  /*fd60*/  IABS R0, R0 ;  /* 0x0000000000007213 */ /* 0x000fe20000000000 */
[----:B---3--:R-:W-:-:S04]  /*fd70*/  IMAD.MOV.U32 R218, RZ, RZ, R2 ;  /* 0x000000ffffda7224 */ /* 0x008fc800078e0002 */
[----:B------:R-:W-:Y:S02]  /*fd80*/  IMAD.MOV.U32 R2, RZ, RZ, R0 ;  /* 0x000000ffff027224 */ /* 0x000fe400078e0000 */
[----:B------:R-:W-:Y:S02]  /*fd90*/  IMAD.IADD R0, R223, 0x1, -R11 ;  /* 0x00000001df007824 */ /* 0x000fe400078e0a0b */
[----:B----4-:R-:W-:-:S03]  /*fda0*/  IMAD.MOV.U32 R181, RZ, RZ, R6 ;  /* 0x000000ffffb57224 */ /* 0x010fc600078e0006 */
[----:B------:R-:W-:Y:S01]  /*fdb0*/  IABS R0, R0 ;  /* 0x0000000000007213 */ /* 0x000fe20000000000 */
[----:B------:R1:W-:Y:S01]  /*fdc0*/  I2F R6, R2 ;  /* 0x0000000200067306 */ /* 0x0003e20000201400 */
[----:B------:R-:W-:Y:S02]  /*fdd0*/  IMAD.MOV.U32 R183, RZ, RZ, R3 ;  /* 0x000000ffffb77224 */ /* 0x000fe400078e0003 */
[C---:B------:R-:W-:Y:S02]  /*fde0*/  IMAD.IADD R3, R223.reuse, 0x1, -R9 ;  /* 0x00000001df037824 */ /* 0x040fe400078e0a09 */
[----:B------:R-:W-:Y:S02]  /*fdf0*/  IMAD.MOV.U32 R182, RZ, RZ, R5 ;  /* 0x000000ffffb67224 */ /* 0x000fe400078e0005 */
[----:B-1----:R-:W-:Y:S02]  /*fe00*/  IMAD.MOV.U32 R2, RZ, RZ, R0 ;  /* 0x000000ffff027224 */ /* 0x002fe400078e0000 */
[----:B------:R-:W-:-:S05]  /*fe10*/  IMAD.IADD R0, R223, 0x1, -R10 ;  /* 0x00000001df007824 */ /* 0x000fca00078e0a0a */
[----:B------:R-:W-:Y:S01]  /*fe20*/  IABS R0, R0 ;  /* 0x0000000000007213 */ /* 0x000fe20000000000 */
[----:B------:R1:W-:Y:S04]  /*fe30*/  I2F R5, R2 ;  /* 0x0000000200057306 */ /* 0x0003e80000201400 */
[----:B-1----:R-:W-:Y:S01]  /*fe40*/  IMAD.MOV.U32 R2, RZ, RZ, R0 ;  /* 0x000000ffff027224 */ /* 0x002fe200078e0000 */
[----:B------:R-:W-:-:S06]  /*fe50*/  IABS R0, R3 ;  /* 0x0000000300007213 */ /* 0x000fcc0000000000 */
[----:B------:R-:W1:Y:S08]  /*fe60*/  I2F R0, R0 ;  /* 0x0000000000007306 */ /* 0x000e700000201400 */
[----:B------:R-:W2:Y:S01]  /*fe70*/  I2F R2, R2 ;  /* 0x0000000200027306 */ /* 0x000ea20000201400 */
[C---:B------:R-:W-:Y:S02]  /*fe80*/  IMAD.IADD R3, R223.reuse, 0x1, -R7 ;  /* 0x00000001df037824 */ /* 0x040fe400078e0a07 */
[----:B-1----:R-:W-:Y:S01]  /*fe90*/  FFMA.FTZ R24, R0, -R216, R173 ;  /* 0x800000d800187223 */ /* 0x002fe200000100ad */
[----:B------:R-:W-:-:S04]  /*fea0*/  IADD3 R0, R223, -R8, RZ ;  /* 0x80000008df007210 */ /* 0x000fc80007ffe0ff */
[----:B------:R-:W-:Y:S01]  /*feb0*/  IABS R0, R0 ;  /* 0x0000000000007213 */ /* 0x000fe20000000000 */
[----:B--2---:R-:W-:-:S04]  /*fec0*/  FFMA.FTZ R25, R2, -R216, R172 ;  /* 0x800000d802197223 */ /* 0x004fc800000100ac */
[----:B------:R-:W-:Y:S01]  /*fed0*/  IMAD.MOV.U32 R2, RZ, RZ, R0 ;  /* 0x000000ffff027224 */ /* 0x000fe200078e0000 */
[----:B------:R-:W-:-:S06]  /*fee0*/  IABS R0, R3 ;  /* 0x0000000300007213 */ /* 0x000fcc0000000000 */
[----:B------:R-:W1:Y:S01]  /*fef0*/  I2F R0, R0 ;  /* 0x0000000000007306 */ /* 0x000e620000201400 */
[-C--:B------:R-:W-:Y:S01]  /*ff00*/  FFMA.FTZ R21, R6, -R216.reuse, R176 ;  /* 0x800000d806157223 */ /* 0x080fe200000100b0 */
[----:B------:R-:W-:Y:S01]  /*ff10*/  IADD3 R6, R4, 0x18, RZ ;  /* 0x0000001804067810 */ /* 0x000fe20007ffe0ff */
[----:B-1----:R-:W-:-:S04]  /*ff20*/  FFMA.FTZ R22, R0, -R216, R137 ;  /* 0x800000d800167223 */ /* 0x002fc80000010089 */
[----:B------:R-:W-:-:S05]  /*ff30*/  IMAD.IADD R0, R223, 0x1, -R6 ;  /* 0x00000001df007824 */ /* 0x000fca00078e0a06 */
[----:B------:R-:W-:-:S06]  /*ff40*/  IABS R0, R0 ;  /* 0x0000000000007213 */ /* 0x000fcc0000000000 */
[----:B------:R-:W1:Y:S01]  /*ff50*/  I2F R0, R0 ;  /* 0x0000000000007306 */ /* 0x000e620000201400 */
[-C--:B------:R-:W-:Y:S01]  /*ff60*/  FFMA.FTZ R20, R5, -R216.reuse, R177 ;  /* 0x800000d805147223 */ /* 0x080fe200000100b1 */
[----:B------:R-:W-:Y:S01]  /*ff70*/  IADD3 R5, R4, 0x19, RZ ;  /* 0x0000001904057810 */ /* 0x000fe20007ffe0ff */
[----:B-1----:R-:W-:-:S04]  /*ff80*/  FFMA.FTZ R3, R0, -R216, R132 ;  /* 0x800000d800037223 */ /* 0x002fc80000010084 */
[----:B------:R-:W-:-:S05]  /*ff90*/  IMAD.IADD R0, R223, 0x1, -R5 ;  /* 0x00000001df007824 */ /* 0x000fca00078e0a05 */
[----:B------:R-:W-:Y:S01]  /*ffa0*/  IABS R0, R0 ;  /* 0x0000000000007213 */ /* 0x000fe20000000000 */
[----:B------:R-:W1:Y:S08]  /*ffb0*/  I2F R2, R2 ;  /* 0x0000000200027306 */ /* 0x000e700000201400 */
[----:B------:R-:W2:Y:S01]  /*ffc0*/  I2F R0, R0 ;  /* 0x0000000000007306 */ /* 0x000ea20000201400 */
[----:B------:R-:W-:-:S02]  /*ffd0*/  FSEL R27, R21, -INF , !P2 ;  /* 0xff800000151b7808 */ /* 0x000fc40005000000 */
[----:B------:R-:W-:Y:S01]  /*ffe0*/  FSEL R26, R20, -INF , !P5 ;  /* 0xff800000141a7808 */ /* 0x000fe20006800000 */
[----:B-1----:R-:W-:Y:S01]  /*fff0*/  FFMA.FTZ R23, R2, -R216, R136 ;  /* 0x800000d802177223 */ /* 0x002fe20000010088 */
[----:B------:R-:W-:Y:S02]  /*10000*/  ISETP.GE.AND P2, PT, R8, R228, PT ;  /* 0x000000e40800720c */ /* 0x000fe40003f46270 */
[----:B------:R-:W-:Y:S01]  /*10010*/  FSEL R25, R25, -INF , !P4 ;  /* 0xff80000019197808 */ /* 0x000fe20006000000 */
[----:B--2---:R-:W-:Y:S01]  /*10020*/  FFMA.FTZ R2, R0, -R216, R133 ;  /* 0x800000d800027223 */ /* 0x004fe20000010085 */
[----:B------:R-:W-:-:S04]  /*10030*/  FMNMX.FTZ R0, R211, R27, !PT ;  /* 0x0000001bd3007209 */ /* 0x000fc80007810000 */
[----:B------:R-:W-:Y:S02]  /*10040*/  FMNMX.FTZ R0, R26, R0, !PT ;  /* 0x000000001a007209 */ /* 0x000fe40007810000 */
[----:B------:R-:W-:Y:S02]  /*10050*/  ISETP.GE.AND P4, PT, R7, R228, PT ;  /* 0x000000e40700720c */ /* 0x000fe40003f86270 */
[----:B------:R-:W-:Y:S02]  /*10060*/  ISETP.GE.OR P2, PT, R8, R234, !P2 ;  /* 0x000000ea0800720c */ /* 0x000fe40005746670 */
[----:B------:R-:W-:Y:S02]  /*10070*/  FSEL R24, R24, -INF , !P3 ;  /* 0xff80000018187808 */ /* 0x000fe40005800000 */
[----:B------:R-:W-:Y:S02]  /*10080*/  FMNMX.FTZ R0, R25, R0, !PT ;  /* 0x0000000019007209 */ /* 0x000fe40007810000 */
[----:B------:R-:W-:-:S02]  /*10090*/  ISETP.GE.AND P3, PT, R6, R228, PT ;  /* 0x000000e40600720c */ /* 0x000fc40003f66270 */
[----:B------:R-:W-:Y:S02]  /*100a0*/  ISETP.GE.OR P4, PT, R7, R234, !P4 ;  /* 0x000000ea0700720c */ /* 0x000fe40006786670 */
[----:B------:R-:W-:Y:S02]  /*100b0*/  FSEL R23, R23, -INF , !P2 ;  /* 0xff80000017177808 */ /* 0x000fe40005000000 */
[----:B------:R-:W-:Y:S02]  /*100c0*/  FMNMX.FTZ R0, R24, R0, !PT ;  /* 0x0000000018007209 */ /* 0x000fe40007810000 */
[----:B------:R-:W-:Y:S02]  /*100d0*/  ISETP.GE.AND P2, PT, R5, R228, PT ;  /* 0x000000e40500720c */ /* 0x000fe40003f46270 */
[----:B------:R-:W-:Y:S02]  /*100e0*/  ISETP.GE.OR P3, PT, R6, R234, !P3 ;  /* 0x000000ea0600720c */ /* 0x000fe40005f66670 */
[----:B------:R-:W-:-:S02]  /*100f0*/  FSEL R22, R22, -INF , !P4 ;  /* 0xff80000016167808 */ /* 0x000fc40006000000 */
[----:B------:R-:W-:Y:S02]  /*10100*/  FMNMX.FTZ R0, R23, R0, !PT ;  /* 0x0000000017007209 */ /* 0x000fe40007810000 */
[----:B------:R-:W-:Y:S02]  /*10110*/  ISETP.GE.OR P2, PT, R5, R234, !P2 ;  /* 0x000000ea0500720c */ /* 0x000fe40005746670 */
        /* <DEDUP_REMOVED lines=8> */
[----:B------:R-:W-:Y:S01]  /*101a0*/  IMAD.U32 R3, RZ, RZ, UR7 ;  /* 0x00000007ff037e24 */ /* 0x000fe2000f8e00ff */
[----:B-1----:R-:W-:-:S04]  /*101b0*/  FMNMX.FTZ R132, R0, R2, !PT ;  /* 0x0000000200847209 */ /* 0x002fc80007810000 */
[----:B------:R-:W-:Y:S01]  /*101c0*/  FSETP.NEU.FTZ.AND P2, PT, R132, -INF , PT ;  /* 0xff8000008400780b */ /* 0x000fe20003f5d000 */
[----:B------:R-:W-:-:S03]  /*101d0*/  IMAD.U32 R2, RZ, RZ, UR6 ;  /* 0x00000006ff027e24 */ /* 0x000fc6000f8e00ff */
[----:B------:R-:W-:-:S05]  /*101e0*/  FSEL R0, R132, RZ, P2 ;  /* 0x000000ff84007208 */ /* 0x000fca0001000000 */
[----:B------:R-:W-:Y:S02]  /*101f0*/  FADD.FTZ R28, R211, -R0 ;  /* 0x80000000d31c7221 */ /* 0x000fe40000010000 */
[----:B------:R-:W2:Y:S04]  /*10200*/  LD.E R0, [R2.64+0xdc] ;  /* 0x0000dc0402007980 */ /* 0x000ea8000c101900 */
[----:B------:R1:W-:Y:S04]  /*10210*/  STL.64 [R1+0x1a0], R14 ;  /* 0x0001a00e01007387 */ /* 0x0003e80000100a00 */
[----:B------:R3:W-:Y:S04]  /*10220*/  STL [R1+0x190], R205 ;  /* 0x000190cd01007387 */ /* 0x0007e80000100800 */
[----:B------:R4:W-:Y:S04]  /*10230*/  STL [R1+0x18c], R239 ;  /* 0x00018cef01007387 */ /* 0x0009e80000100800 */
[----:B------:R1:W-:Y:S04]  /*10240*/  STL [R1+0x188], R238 ;  /* 0x000188ee01007387 */ /* 0x0003e80000100800 */
[----:B------:R1:W-:Y:S04]  /*10250*/  STL [R1+0x184], R237 ;  /* 0x000184ed01007387 */ /* 0x0003e80000100800 */
[----:B------:R-:W-:Y:S04]  /*10260*/  STL [R1+0x180], R236 ;  /* 0x000180ec01007387 */ /* 0x000fe80000100800 */
[----:B------:R-:W-:Y:S04]  /*10270*/  STL [R1+0x17c], R220 ;  /* 0x00017cdc01007387 */ /* 0x000fe80000100800 */
[----:B------:R1:W-:Y:S04]  /*10280*/  STL [R1+0x178], R215 ;  /* 0x000178d701007387 */ /* 0x0003e80000100800 */
[----:B------:R-:W-:Y:S04]  /*10290*/  STL [R1+0x174], R214 ;  /* 0x000174d601007387 */ /* 0x000fe80000100800 */
[----:B------:R1:W-:Y:S04]  /*102a0*/  STL [R1+0x170], R213 ;  /* 0x000170d501007387 */ /* 0x0003e80000100800 */
[----:B------:R1:W-:Y:S04]  /*102b0*/  STL [R1+0x16c], R212 ;  /* 0x00016cd401007387 */ /* 0x0003e80000100800 */
[----:B------:R1:W-:Y:S04]  /*102c0*/  STL [R1+0x168], R210 ;  /* 0x000168d201007387 */ /* 0x0003e80000100800 */
[----:B------:R-:W-:Y:S04]  /*102d0*/  STL [R1+0x164], R209 ;  /* 0x000164d101007387 */ /* 0x000fe80000100800 */
[----:B------:R2:W-:Y:S04]  /*102e0*/  STL [R1+0x160], R208 ;  /* 0x000160d001007387 */ /* 0x0005e80000100800 */
[----:B------:R-:W-:Y:S04]  /*102f0*/  STL [R1+0x15c], R207 ;  /* 0x00015ccf01007387 */ /* 0x000fe80000100800 */
[----:B------:R2:W-:Y:S04]  /*10300*/  STL [R1+0x158], R204 ;  /* 0x000158cc01007387 */ /* 0x0005e80000100800 */
[----:B------:R2:W-:Y:S04]  /*10310*/  STL [R1+0x154], R202 ;  /* 0x000154ca01007387 */ /* 0x0005e80000100800 */
[----:B------:R2:W-:Y:S04]  /*10320*/  STL [R1+0x150], R200 ;  /* 0x000150c801007387 */ /* 0x0005e80000100800 */
[----:B------:R-:W4:Y:S01]  /*10330*/  LDL.LU R30, [R1+0xa0] ;  /* 0x0000a000011e7983 */ /* 0x000f220000300800 */
[----:B------:R-:W-:-:S02]  /*10340*/  ISETP.GE.AND P4, PT, R4, R227, PT ;  /* 0x000000e30400720c */ /* 0x000fc40003f86270 */
[C---:B------:R-:W-:Y:S01]  /*10350*/  ISETP.GE.AND P6, PT, R4.reuse, R226, PT ;  /* 0x000000e20400720c */ /* 0x040fe20003fc6270 */
[----:B-1----:R-:W4:Y:S01]  /*10360*/  LDL.64 R14, [R1+0x48] ;  /* 0x00004800010e7983 */ /* 0x002f220000100a00 */
[----:B------:R-:W-:Y:S01]  /*10370*/  ISETP.GE.OR P4, PT, R4, R233, !P4 ;  /* 0x000000e90400720c */ /* 0x000fe20006786670 */
[C---:B--2---:R-:W-:Y:S01]  /*10380*/  FMUL.FTZ R3, R0.reuse, R132 ;  /* 0x0000008400037220 */ /* 0x044fe20000410000 */
[C---:B------:R-:W-:Y:S01]  /*10390*/  ISETP.GE.AND P3, PT, R11.reuse, R227, PT ;  /* 0x000000e30b00720c */ /* 0x040fe20003f66270 */
[----:B------:R-:W-:Y:S01]  /*103a0*/  FMUL.FTZ R2, R0, R28 ;  /* 0x0000001c00027220 */ /* 0x000fe20000410000 */
[----:B------:R-:W-:Y:S01]  /*103b0*/  ISETP.GE.AND P5, PT, R11, R226, PT ;  /* 0x000000e20b00720c */ /* 0x000fe20003fa6270 */
[----:B---3--:R-:W2:Y:S01]  /*103c0*/  LDL R205, [R1+0xc4] ;  /* 0x0000c40001cd7983 */ /* 0x008ea20000100800 */
[----:B------:R-:W-:-:S03]  /*103d0*/  FSEL R3, R3, RZ, P2 ;  /* 0x000000ff03037208 */ /* 0x000fc60001000000 */
[----:B------:R-:W1:Y:S01]  /*103e0*/  MUFU.EX2 R2, R2 ;  /* 0x0000000200027308 */ /* 0x000e620000000800 */
[----:B----4-:R-:W3:Y:S01]  /*103f0*/  LDL R239, [R1+0xb4] ;  /* 0x0000b40001ef7983 */ /* 0x010ee20000100800 */
[-CC-:B------:R-:W-:Y:S02]  /*10400*/  FFMA.FTZ R27, R27, R0.reuse, -R3.reuse ;  /* 0x000000001b1b7223 */ /* 0x180fe40000010803 */
[-CC-:B------:R-:W-:Y:S01]  /*10410*/  FFMA.FTZ R26, R26, R0.reuse, -R3.reuse ;  /* 0x000000001a1a7223 */ /* 0x180fe20000010803 */
[----:B------:R-:W4:Y:S01]  /*10420*/  LDL R238, [R1+0xb8] ;  /* 0x0000b80001ee7983 */ /* 0x000f220000100800 */
[-CC-:B------:R-:W-:Y:S02]  /*10430*/  FFMA.FTZ R136, R25, R0.reuse, -R3.reuse ;  /* 0x0000000019887223 */ /* 0x180fe40000010803 */
[-CC-:B------:R-:W-:Y:S01]  /*10440*/  FFMA.FTZ R137, R24, R0.reuse, -R3.reuse ;  /* 0x0000000018897223 */ /* 0x180fe20000010803 */
[----:B------:R-:W2:Y:S01]  /*10450*/  LDL R237, [R1+0xbc] ;  /* 0x0000bc0001ed7983 */ /* 0x000ea20000100800 */
[----:B------:R-:W-:-:S02]  /*10460*/  FFMA.FTZ R172, R23, R0, -R3 ;  /* 0x0000000017ac7223 */ /* 0x000fc40000010803 */
[-CC-:B------:R-:W-:Y:S02]  /*10470*/  FFMA.FTZ R173, R22, R0.reuse, -R3.reuse ;  /* 0x0000000016ad7223 */ /* 0x180fe40000010803 */
[-CC-:B------:R-:W-:Y:S02]  /*10480*/  FFMA.FTZ R176, R21, R0.reuse, -R3.reuse ;  /* 0x0000000015b07223 */ /* 0x180fe40000010803 */
[----:B------:R-:W-:Y:S02]  /*10490*/  FFMA.FTZ R177, R20, R0, -R3 ;  /* 0x0000000014b17223 */ /* 0x000fe40000010803 */
[----:B------:R-:W1:Y:S02]  /*104a0*/  MUFU.EX2 R3, R27 ;  /* 0x0000001b00037308 */ /* 0x000e640000000800 */
[-C--:B-1----:R-:W-:Y:S01]  /*104b0*/  FMUL.FTZ R249, R165, R2.reuse ;  /* 0x00000002a5f97220 */ /* 0x082fe20000410000 */
[----:B------:R-:W-:Y:S01]  /*104c0*/  MOV R165, R29 ;  /* 0x0000001d00a57202 */ /* 0x000fe20000000f00 */
[----:B------:R-:W-:-:S02]  /*104d0*/  FMUL.FTZ R240, R168, R2 ;  /* 0x00000002a8f07220 */ /* 0x000fc40000410000 */
[-C--:B------:R-:W-:Y:S02]  /*104e0*/  FMUL.FTZ R241, R169, R2.reuse ;  /* 0x00000002a9f17220 */ /* 0x080fe40000410000 */
        /* <DEDUP_REMOVED lines=30> */
[----:B------:R-:W-:Y:S02]  /*106d0*/  FFMA.FTZ R20, R30, R2, R3 ;  /* 0x000000021e147223 */ /* 0x000fe40000010003 */
[----:B------:R-:W1:Y:S02]  /*106e0*/  MUFU.EX2 R2, R26 ;  /* 0x0000001a00027308 */ /* 0x000e640000000800 */
[C---:B-1----:R-:W-:Y:S01]  /*106f0*/  FADD.FTZ R64, R2.reuse, R20 ;  /* 0x0000001402407221 */ /* 0x042fe20000010000 */
[----:B------:R-:W-:Y:S01]  /*10700*/  F2FP.BF16.PACK_AB R156, R2, R3 ;  /* 0x00000003029c723e */ /* 0x000fe200000010ff */
[----:B------:R-:W-:-:S05]  /*10710*/  IMAD.IADD R2, R230, 0x1, -R4 ;  /* 0x00000001e6027824 */ /* 0x000fca00078e0a04 */
[----:B------:R-:W-:-:S06]  /*10720*/  IABS R2, R2 ;  /* 0x0000000200027213 */ /* 0x000fcc0000000000 */
[----:B------:R-:W1:Y:S02]  /*10730*/  I2F R2, R2 ;  /* 0x0000000200027306 */ /* 0x000e640000201400 */
[----:B-1----:R-:W-:Y:S01]  /*10740*/  FFMA.FTZ R3, R2, -R216, R178 ;  /* 0x800000d802037223 */ /* 0x002fe200000100b2 */
[----:B------:R-:W-:-:S04]  /*10750*/  IADD3 R2, R224, -R4, RZ ;  /* 0x80000004e0027210 */ /* 0x000fc80007ffe0ff */
[----:B------:R-:W-:-:S06]  /*10760*/  IABS R2, R2 ;  /* 0x0000000200027213 */ /* 0x000fcc0000000000 */
[----:B------:R-:W1:Y:S02]  /*10770*/  I2F R2, R2 ;  /* 0x0000000200027306 */ /* 0x000e640000201400 */
[----:B-1----:R-:W-:Y:S02]  /*10780*/  FFMA.FTZ R24, R2, -R216, R192 ;  /* 0x800000d802187223 */ /* 0x002fe400000100c0 */
[----:B------:R-:W-:-:S05]  /*10790*/  IMAD.IADD R2, R229, 0x1, -R4 ;  /* 0x00000001e5027824 */ /* 0x000fca00078e0a04 */
[----:B------:R-:W-:-:S06]  /*107a0*/  IABS R2, R2 ;  /* 0x0000000200027213 */ /* 0x000fcc0000000000 */
[----:B------:R-:W1:Y:S01]  /*107b0*/  I2F R2, R2 ;  /* 0x0000000200027306 */ /* 0x000e620000201400 */
[----:B------:R-:W-:Y:S02]  /*107c0*/  IMAD.MOV.U32 R96, RZ, RZ, R23 ;  /* 0x000000ffff607224 */ /* 0x000fe400078e0017 */
[----:B-1----:R-:W-:Y:S02]  /*107d0*/  FFMA.FTZ R23, R2, -R216, R194 ;  /* 0x800000d802177223 */ /* 0x002fe400000100c2 */
[----:B------:R-:W-:-:S05]  /*107e0*/  IMAD.IADD R2, R230, 0x1, -R11 ;  /* 0x00000001e6027824 */ /* 0x000fca00078e0a0b */
[----:B------:R-:W-:-:S06]  /*107f0*/  IABS R2, R2 ;  /* 0x0000000200027213 */ /* 0x000fcc0000000000 */
[----:B------:R-:W1:Y:S02]  /*10800*/  I2F R2, R2 ;  /* 0x0000000200027306 */ /* 0x000e640000201400 */
[----:B-1----:R-:W-:Y:S02]  /*10810*/  FFMA.FTZ R20, R2, -R216, R179 ;  /* 0x800000d802147223 */ /* 0x002fe400000100b3 */
[----:B------:R-:W-:-:S05]  /*10820*/  IMAD.IADD R2, R224, 0x1, -R11 ;  /* 0x00000001e0027824 */ /* 0x000fca00078e0a0b */
[----:B------:R-:W-:-:S06]  /*10830*/  IABS R2, R2 ;  /* 0x0000000200027213 */ /* 0x000fcc0000000000 */
[----:B------:R-:W1:Y:S01]  /*10840*/  I2F R2, R2 ;  /* 0x0000000200027306 */ /* 0x000e620000201400 */
[----:B------:R-:W-:Y:S01]  /*10850*/  IMAD.MOV.U32 R97, RZ, RZ, R22 ;  /* 0x000000ffff617224 */ /* 0x000fe200078e0016 */
[----:B------:R-:W-:Y:S01]  /*10860*/  FSEL R48, R3, -INF , !P4 ;  /* 0xff80000003307808 */ /* 0x000fe20006000000 */
[----:B-1----:R-:W-:Y:S02]  /*10870*/  FFMA.FTZ R22, R2, -R216, R193 ;  /* 0x800000d802167223 */ /* 0x002fe400000100c1 */
[----:B------:R-:W-:-:S05]  /*10880*/  IMAD.IADD R2, R229, 0x1, -R11 ;  /* 0x00000001e5027824 */ /* 0x000fca00078e0a0b */
[----:B------:R-:W-:Y:S01]  /*10890*/  IABS R3, R2 ;  /* 0x0000000200037213 */ /* 0x000fe20000000000 */
[----:B------:R-:W-:-:S05]  /*108a0*/  IMAD.IADD R2, R230, 0x1, -R10 ;  /* 0x00000001e6027824 */ /* 0x000fca00078e0a0a */
[----:B------:R-:W-:-:S06]  /*108b0*/  IABS R2, R2 ;  /* 0x0000000200027213 */ /* 0x000fcc0000000000 */
[----:B------:R-:W1:Y:S01]  /*108c0*/  I2F R2, R2 ;  /* 0x0000000200027306 */ /* 0x000e620000201400 */
[----:B------:R-:W-:-:S07]  /*108d0*/  IMAD.MOV.U32 R112, RZ, RZ, R21 ;  /* 0x000000ffff707224 */ /* 0x000fce00078e0015 */
[----:B------:R-:W3:Y:S01]  /*108e0*/  I2F R3, R3 ;  /* 0x0000000300037306 */ /* 0x000ee20000201400 */
[-C--:B------:R-:W-:Y:S02]  /*108f0*/  ISETP.GE.AND P2, PT, R4, R225.reuse, PT ;  /* 0x000000e10400720c */ /* 0x080fe40003f46270 */
[----:B------:R-:W-:Y:S01]  /*10900*/  ISETP.GE.AND P4, PT, R11, R225, PT ;  /* 0x000000e10b00720c */ /* 0x000fe20003f86270 */
[----:B-1----:R-:W-:Y:S02]  /*10910*/  FFMA.FTZ R21, R2, -R216, R174 ;  /* 0x800000d802157223 */ /* 0x002fe400000100ae */
[----:B------:R-:W-:Y:S01]  /*10920*/  IMAD.IADD R2, R224, 0x1, -R10 ;  /* 0x00000001e0027824 */ /* 0x000fe200078e0a0a */
[C---:B------:R-:W-:Y:S02]  /*10930*/  ISETP.GE.OR P6, PT, R4.reuse, R232, !P6 ;  /* 0x000000e80400720c */ /* 0x040fe400077c6670 */
[----:B------:R-:W-:Y:S02]  /*10940*/  ISETP.GE.OR P2, PT, R4, R231, !P2 ;  /* 0x000000e70400720c */ /* 0x000fe40005746670 */
[----:B------:R-:W-:-:S02]  /*10950*/  IABS R2, R2 ;  /* 0x0000000200027213 */ /* 0x000fc40000000000 */
[----:B------:R-:W-:Y:S02]  /*10960*/  IADD3 R4, R229, -R10, RZ ;  /* 0x8000000ae5047210 */ /* 0x000fe40007ffe0ff */
[C---:B------:R-:W-:Y:S02]  /*10970*/  ISETP.GE.OR P3, PT, R11.reuse, R233, !P3 ;  /* 0x000000e90b00720c */ /* 0x040fe40005f66670 */
[C---:B------:R-:W-:Y:S02]  /*10980*/  ISETP.GE.OR P5, PT, R11.reuse, R232, !P5 ;  /* 0x000000e80b00720c */ /* 0x040fe40006fa6670 */
[----:B------:R-:W-:Y:S01]  /*10990*/  ISETP.GE.OR P4, PT, R11, R231, !P4 ;  /* 0x000000e70b00720c */ /* 0x000fe20006786670 */
[----:B---3--:R-:W-:Y:S02]  /*109a0*/  FFMA.FTZ R11, R3, -R216, R195 ;  /* 0x800000d8030b7223 */ /* 0x008fe400000100c3 */
[----:B------:R-:W-:Y:S01]  /*109b0*/  IMAD.MOV.U32 R3, RZ, RZ, R2 ;  /* 0x000000ffff037224 */ /* 0x000fe200078e0002 */
[----:B------:R-:W-:-:S06]  /*109c0*/  IABS R2, R4 ;  /* 0x0000000400027213 */ /* 0x000fcc0000000000 */
[----:B------:R-:W1:Y:S08]  /*109d0*/  I2F R2, R2 ;  /* 0x0000000200027306 */ /* 0x000e700000201400 */
[----:B------:R-:W3:Y:S01]  /*109e0*/  I2F R3, R3 ;  /* 0x0000000300037306 */ /* 0x000ee20000201400 */
[----:B------:R-:W-:Y:S01]  /*109f0*/  FSEL R35, R23, -INF , !P2 ;  /* 0xff80000017237808 */ /* 0x000fe20005000000 */
[----:B-1----:R-:W-:-:S02]  /*10a00*/  FFMA.FTZ R23, R2, -R216, R186 ;  /* 0x800000d802177223 */ /* 0x002fc400000100ba */
[----:B------:R-:W-:-:S05]  /*10a10*/  IMAD.IADD R2, R230, 0x1, -R9 ;  /* 0x00000001e6027824 */ /* 0x000fca00078e0a09 */
[----:B------:R-:W-:Y:S01]  /*10a20*/  IABS R2, R2 ;  /* 0x0000000200027213 */ /* 0x000fe20000000000 */
[----:B---3--:R-:W-:Y:S02]  /*10a30*/  FFMA.FTZ R25, R3, -R216, R184 ;  /* 0x800000d803197223 */ /* 0x008fe400000100b8 */
[----:B------:R-:W-:Y:S01]  /*10a40*/  IMAD.IADD R3, R224, 0x1, -R9 ;  /* 0x00000001e0037824 */ /* 0x000fe200078e0a09 */
[----:B------:R-:W-:Y:S01]  /*10a50*/  FSEL R37, R24, -INF , !P6 ;  /* 0xff80000018257808 */ /* 0x000fe20007000000 */
[----:B------:R-:W-:Y:S01]  /*10a60*/  IMAD.MOV.U32 R4, RZ, RZ, R2 ;  /* 0x000000ffff047224 */ /* 0x000fe200078e0002 */
[----:B------:R-:W-:Y:S02]  /*10a70*/  FSEL R20, R20, -INF , !P3 ;  /* 0xff80000014147808 */ /* 0x000fe40005800000 */
[C---:B------:R-:W-:Y:S02]  /*10a80*/  ISETP.GE.AND P6, PT, R10.reuse, R227, PT ;  /* 0x000000e30a00720c */ /* 0x040fe40003fc6270 */
[----:B------:R-:W-:-:S02]  /*10a90*/  ISETP.GE.AND P2, PT, R10, R226, PT ;  /* 0x000000e20a00720c */ /* 0x000fc40003f46270 */
[C---:B------:R-:W-:Y:S02]  /*10aa0*/  ISETP.GE.AND P3, PT, R10.reuse, R225, PT ;  /* 0x000000e10a00720c */ /* 0x040fe40003f66270 */
[----:B------:R-:W-:Y:S01]  /*10ab0*/  IABS R2, R3 ;  /* 0x0000000300027213 */ /* 0x000fe20000000000 */
[----:B------:R-:W-:Y:S01]  /*10ac0*/  IMAD.IADD R3, R229, 0x1, -R9 ;  /* 0x00000001e5037824 */ /* 0x000fe200078e0a09 */
[C---:B------:R-:W-:Y:S02]  /*10ad0*/  ISETP.GE.OR P6, PT, R10.reuse, R233, !P6 ;  /* 0x000000e90a00720c */ /* 0x040fe400077c6670 */
[C---:B------:R-:W-:Y:S02]  /*10ae0*/  ISETP.GE.OR P2, PT, R10.reuse, R232, !P2 ;  /* 0x000000e80a00720c */ /* 0x040fe40005746670 */
[----:B------:R-:W-:Y:S02]  /*10af0*/  ISETP.GE.OR P3, PT, R10, R231, !P3 ;  /* 0x000000e70a00720c */ /* 0x000fe40005f66670 */
[----:B------:R1:W-:Y:S01]  /*10b00*/  I2F R10, R4 ;  /* 0x00000004000a7306 */ /* 0x0003e20000201400 */
[----:B------:R3:W-:Y:S01]  /*10b10*/  STL.64 [R1+0x198], R240 ;  /* 0x000198f001007387 */ /* 0x0007e20000100a00 */
[----:B-1----:R-:W-:-:S06]  /*10b20*/  IABS R4, R3 ;  /* 0x0000000300047213 */ /* 0x002fcc0000000000 */
[----:B------:R-:W1:Y:S01]  /*10b30*/  I2F R3, R2 ;  /* 0x0000000200037306 */ /* 0x000e620000201400 */
[----:B---3--:R-:W3:Y:S04]  /*10b40*/  LDL.64 R240, [R1+0x38] ;  /* 0x0000380001f07983 */ /* 0x008ee80000100a00 */
[----:B------:R-:W2:Y:S01]  /*10b50*/  LDL.LU R117, [R1+0x68] ;  /* 0x0000680001757983 */ /* 0x000ea20000300800 */
[----:B-1----:R-:W-:-:S03]  /*10b60*/  FFMA.FTZ R24, R3, -R216, R185 ;  /* 0x800000d803187223 */ /* 0x002fc600000100b9 */
[----:B------:R-:W2:Y:S01]  /*10b70*/  LDL.64 R184, [R1+0xe0] ;  /* 0x0000e00001b87983 */ /* 0x000ea20000100a00 */
[----:B------:R-:W-:Y:S01]  /*10b80*/  FFMA.FTZ R10, R10, -R216, R175 ;  /* 0x800000d80a0a7223 */ /* 0x000fe200000100af */
[----:B------:R-:W-:Y:S01]  /*10b90*/  FSEL R52, R11, -INF , !P4 ;  /* 0xff8000000b347808 */ /* 0x000fe20006000000 */
[----:B------:R-:W-:Y:S01]  /*10ba0*/  IMAD.IADD R2, R230, 0x1, -R8 ;  /* 0x00000001e6027824 */ /* 0x000fe200078e0a08 */
[----:B------:R-:W2:Y:S01]  /*10bb0*/  LDL.64 R174, [R1+0x148] ;  /* 0x0001480001ae7983 */ /* 0x000ea20000100a00 */
[----:B------:R-:W-:Y:S02]  /*10bc0*/  FSEL R36, R22, -INF , !P5 ;  /* 0xff80000016247808 */ /* 0x000fe40006800000 */
[----:B------:R-:W-:Y:S02]  /*10bd0*/  FSEL R11, R21, -INF , !P6 ;  /* 0xff800000150b7808 */ /* 0x000fe40007000000 */
[C---:B------:R-:W-:Y:S02]  /*10be0*/  ISETP.GE.AND P5, PT, R9.reuse, R227, PT ;  /* 0x000000e30900720c */ /* 0x040fe40003fa6270 */
[----:B------:R-:W-:-:S02]  /*10bf0*/  ISETP.GE.AND P4, PT, R9, R226, PT ;  /* 0x000000e20900720c */ /* 0x000fc40003f86270 */
[C---:B------:R-:W-:Y:S02]  /*10c00*/  ISETP.GE.AND P6, PT, R9.reuse, R225, PT ;  /* 0x000000e10900720c */ /* 0x040fe40003fc6270 */
[----:B------:R-:W-:Y:S02]  /*10c10*/  IABS R2, R2 ;  /* 0x0000000200027213 */ /* 0x000fe40000000000 */
[C---:B------:R-:W-:Y:S02]  /*10c20*/  ISETP.GE.OR P5, PT, R9.reuse, R233, !P5 ;  /* 0x000000e90900720c */ /* 0x040fe40006fa6670 */
[C---:B------:R-:W-:Y:S02]  /*10c30*/  ISETP.GE.OR P4, PT, R9.reuse, R232, !P4 ;  /* 0x000000e80900720c */ /* 0x040fe40006786670 */
[----:B------:R-:W-:Y:S02]  /*10c40*/  ISETP.GE.OR P6, PT, R9, R231, !P6 ;  /* 0x000000e70900720c */ /* 0x000fe400077c6670 */
[----:B------:R-:W-:Y:S08]  /*10c50*/  I2F R9, R4 ;  /* 0x0000000400097306 */ /* 0x000ff00000201400 */
[----:B------:R1:W-:Y:S02]  /*10c60*/  I2F R4, R2 ;  /* 0x0000000200047306 */ /* 0x0003e40000201400 */
[----:B-1----:R-:W-:-:S04]  /*10c70*/  IADD3 R2, R224, -R8, RZ ;  /* 0x80000008e0027210 */ /* 0x002fc80007ffe0ff */
[----:B------:R-:W-:-:S04]  /*10c80*/  IABS R2, R2 ;  /* 0x0000000200027213 */ /* 0x000fc80000000000 */
[----:B------:R1:W1:Y:S01]  /*10c90*/  I2F R3, R2 ;  /* 0x0000000200037306 */ /* 0x0002620000201400 */
[----:B------:R-:W-:Y:S02]  /*10ca0*/  IMAD.MOV.U32 R113, RZ, RZ, R29 ;  /* 0x000000ffff717224 */ /* 0x000fe400078e001d */
[----:B-1----:R-:W-:-:S05]  /*10cb0*/  IMAD.IADD R2, R229, 0x1, -R8 ;  /* 0x00000001e5027824 */ /* 0x002fca00078e0a08 */
[----:B------:R-:W-:Y:S01]  /*10cc0*/  IABS R2, R2 ;  /* 0x0000000200027213 */ /* 0x000fe20000000000 */
[----:B------:R-:W-:-:S04]  /*10cd0*/  FFMA.FTZ R22, R3, -R216, R188 ;  /* 0x800000d803167223 */ /* 0x000fc800000100bc */
[----:B------:R-:W-:Y:S02]  /*10ce0*/  IMAD.MOV.U32 R3, RZ, RZ, R2 ;  /* 0x000000ffff037224 */ /* 0x000fe400078e0002 */
[--C-:B------:R-:W-:Y:S02]  /*10cf0*/  IMAD.IADD R2, R230, 0x1, -R7.reuse ;  /* 0x00000001e6027824 */ /* 0x100fe400078e0a07 */
[----:B------:R-:W-:Y:S02]  /*10d00*/  FFMA.FTZ R29, R4, -R216, R138 ;  /* 0x800000d8041d7223 */ /* 0x000fe4000001008a */
[----:B------:R-:W-:Y:S01]  /*10d10*/  IMAD.IADD R4, R229, 0x1, -R7 ;  /* 0x00000001e5047824 */ /* 0x000fe200078e0a07 */
[----:B------:R-:W-:Y:S01]  /*10d20*/  IABS R2, R2 ;  /* 0x0000000200027213 */ /* 0x000fe20000000000 */
[----:B------:R1:W1:Y:S01]  /*10d30*/  I2F R21, R3 ;  /* 0x0000000300157306 */ /* 0x0002620000201400 */
[----:B------:R-:W-:Y:S01]  /*10d40*/  FFMA.FTZ R30, R9, -R216, R187 ;  /* 0x800000d8091e7223 */ /* 0x000fe200000100bb */
[----:B------:R-:W-:-:S02]  /*10d50*/  FSEL R25, R25, -INF , !P2 ;  /* 0xff80000019197808 */ /* 0x000fc40005000000 */
[----:B------:R-:W-:Y:S02]  /*10d60*/  FSEL R26, R23, -INF , !P3 ;  /* 0xff800000171a7808 */ /* 0x000fe40005800000 */
[----:B------:R-:W-:Y:S01]  /*10d70*/  FSEL R10, R10, -INF , !P5 ;  /* 0xff8000000a0a7808 */ /* 0x000fe20006800000 */
[----:B-1----:R-:W-:Y:S01]  /*10d80*/  IMAD.MOV.U32 R3, RZ, RZ, R2 ;  /* 0x000000ffff037224 */ /* 0x002fe200078e0002 */
[----:B------:R-:W-:-:S03]  /*10d90*/  IABS R2, R4 ;  /* 0x0000000400027213 */ /* 0x000fc60000000000 */
[----:B------:R1:W1:Y:S01]  /*10da0*/  I2F R9, R3 ;  /* 0x0000000300097306 */ /* 0x0002620000201400 */
[C---:B------:R-:W-:Y:S02]  /*10db0*/  ISETP.GE.AND P2, PT, R8.reuse, R227, PT ;  /* 0x000000e30800720c */ /* 0x040fe40003f46270 */
[C---:B------:R-:W-:Y:S02]  /*10dc0*/  ISETP.GE.AND P3, PT, R8.reuse, R226, PT ;  /* 0x000000e20800720c */ /* 0x040fe40003f66270 */
[----:B------:R-:W-:Y:S01]  /*10dd0*/  ISETP.GE.AND P5, PT, R8, R225, PT ;  /* 0x000000e10800720c */ /* 0x000fe20003fa6270 */
[----:B------:R-:W-:Y:S01]  /*10de0*/  IMAD.IADD R4, R230, 0x1, -R5 ;  /* 0x00000001e6047824 */ /* 0x000fe200078e0a05 */
[----:B------:R-:W-:Y:S01]  /*10df0*/  ISETP.GE.OR P2, PT, R8, R233, !P2 ;  /* 0x000000e90800720c */ /* 0x000fe20005746670 */
[----:B-1----:R-:W-:Y:S01]  /*10e00*/  IMAD.MOV.U32 R3, RZ, RZ, R2 ;  /* 0x000000ffff037224 */ /* 0x002fe200078e0002 */
[----:B------:R-:W-:-:S04]  /*10e10*/  IADD3 R2, R230, -R6, RZ ;  /* 0x80000006e6027210 */ /* 0x000fc80007ffe0ff */
[----:B------:R-:W-:Y:S02]  /*10e20*/  IABS R2, R2 ;  /* 0x0000000200027213 */ /* 0x000fe40000000000 */
[C---:B------:R-:W-:Y:S02]  /*10e30*/  ISETP.GE.OR P3, PT, R8.reuse, R232, !P3 ;  /* 0x000000e80800720c */ /* 0x040fe40005f66670 */
[----:B------:R-:W-:Y:S02]  /*10e40*/  ISETP.GE.OR P5, PT, R8, R231, !P5 ;  /* 0x000000e70800720c */ /* 0x000fe40006fa6670 */
[----:B------:R1:W-:Y:S02]  /*10e50*/  I2F R8, R3 ;  /* 0x0000000300087306 */ /* 0x0003e40000201400 */
[----:B-1----:R-:W-:Y:S01]  /*10e60*/  IMAD.MOV.U32 R3, RZ, RZ, R2 ;  /* 0x000000ffff037224 */ /* 0x002fe200078e0002 */
[----:B------:R-:W-:-:S06]  /*10e70*/  IABS R2, R4 ;  /* 0x0000000400027213 */ /* 0x000fcc0000000000 */
[----:B------:R-:W1:Y:S01]  /*10e80*/  I2F R2, R2 ;  /* 0x0000000200027306 */ /* 0x000e620000201400 */
[----:B------:R-:W-:-:S07]  /*10e90*/  FSEL R24, R24, -INF , !P4 ;  /* 0xff80000018187808 */ /* 0x000fce0006000000 */
[----:B------:R-:W4:Y:S01]  /*10ea0*/  I2F R3, R3 ;  /* 0x0000000300037306 */ /* 0x000f220000201400 */
[----:B------:R-:W-:Y:S01]  /*10eb0*/  ISETP.GE.AND P4, PT, R7, R227, PT ;  /* 0x000000e30700720c */ /* 0x000fe20003f86270 */
[-C--:B------:R-:W-:Y:S02]  /*10ec0*/  FFMA.FTZ R4, R21, -R216.reuse, R190 ;  /* 0x800000d815047223 */ /* 0x080fe400000100be */
[-C--:B------:R-:W-:Y:S02]  /*10ed0*/  FFMA.FTZ R21, R9, -R216.reuse, R139 ;  /* 0x800000d809157223 */ /* 0x080fe4000001008b */
[-C--:B-1----:R-:W-:Y:S02]  /*10ee0*/  FFMA.FTZ R28, R2, -R216.reuse, R135 ;  /* 0x800000d8021c7223 */ /* 0x082fe40000010087 */
[----:B------:R-:W-:Y:S01]  /*10ef0*/  IMAD.IADD R2, R224, 0x1, -R7 ;  /* 0x00000001e0027824 */ /* 0x000fe200078e0a07 */
[----:B------:R-:W-:Y:S01]  /*10f00*/  ISETP.GE.OR P4, PT, R7, R233, !P4 ;  /* 0x000000e90700720c */ /* 0x000fe20006786670 */
[----:B------:R-:W-:Y:S01]  /*10f10*/  FFMA.FTZ R23, R8, -R216, R191 ;  /* 0x800000d808177223 */ /* 0x000fe200000100bf */
[----:B------:R-:W-:-:S02]  /*10f20*/  FSEL R9, R29, -INF , !P2 ;  /* 0xff8000001d097808 */ /* 0x000fc40005000000 */
[----:B------:R-:W-:Y:S01]  /*10f30*/  IABS R2, R2 ;  /* 0x0000000200027213 */ /* 0x000fe20000000000 */
[----:B----4-:R-:W-:Y:S01]  /*10f40*/  FFMA.FTZ R27, R3, -R216, R134 ;  /* 0x800000d8031b7223 */ /* 0x010fe20000010086 */
[----:B------:R-:W-:Y:S01]  /*10f50*/  ISETP.GE.AND P2, PT, R7, R225, PT ;  /* 0x000000e10700720c */ /* 0x000fe20003f46270 */
[----:B------:R-:W-:Y:S01]  /*10f60*/  IMAD.IADD R3, R224, 0x1, -R6 ;  /* 0x00000001e0037824 */ /* 0x000fe200078e0a06 */
[----:B------:R-:W-:Y:S02]  /*10f70*/  FSEL R22, R22, -INF , !P3 ;  /* 0xff80000016167808 */ /* 0x000fe40005800000 */
[----:B------:R-:W-:Y:S02]  /*10f80*/  FSEL R31, R4, -INF , !P5 ;  /* 0xff800000041f7808 */ /* 0x000fe40006800000 */
[----:B------:R-:W-:Y:S02]  /*10f90*/  FSEL R8, R21, -INF , !P4 ;  /* 0xff80000015087808 */ /* 0x000fe40006000000 */
[----:B------:R-:W-:-:S02]  /*10fa0*/  ISETP.GE.AND P3, PT, R6, R227, PT ;  /* 0x000000e30600720c */ /* 0x000fc40003f66270 */
[C---:B------:R-:W-:Y:S02]  /*10fb0*/  ISETP.GE.AND P5, PT, R6.reuse, R226, PT ;  /* 0x000000e20600720c */ /* 0x040fe40003fa6270 */
[C---:B------:R-:W-:Y:S01]  /*10fc0*/  ISETP.GE.AND P4, PT, R6.reuse, R225, PT ;  /* 0x000000e10600720c */ /* 0x040fe20003f86270 */
[----:B------:R-:W-:Y:S01]  /*10fd0*/  IMAD.MOV.U32 R4, RZ, RZ, R2 ;  /* 0x000000ffff047224 */ /* 0x000fe200078e0002 */
[----:B------:R-:W-:Y:S01]  /*10fe0*/  ISETP.GE.OR P2, PT, R7, R231, !P2 ;  /* 0x000000e70700720c */ /* 0x000fe20005746670 */
[----:B------:R-:W-:Y:S01]  /*10ff0*/  IMAD.IADD R2, R229, 0x1, -R6 ;  /* 0x00000001e5027824 */ /* 0x000fe200078e0a06 */
[C---:B------:R-:W-:Y:S02]  /*11000*/  ISETP.GE.OR P3, PT, R6.reuse, R233, !P3 ;  /* 0x000000e90600720c */ /* 0x040fe40005f66670 */
[C---:B------:R-:W-:Y:S02]  /*11010*/  ISETP.GE.OR P5, PT, R6.reuse, R232, !P5 ;  /* 0x000000e80600720c */ /* 0x040fe40006fa6670 */
[----:B------:R-:W-:-:S02]  /*11020*/  ISETP.GE.OR P4, PT, R6, R231, !P4 ;  /* 0x000000e70600720c */ /* 0x000fc40006786670 */
[----:B------:R-:W-:Y:S02]  /*11030*/  IABS R6, R3 ;  /* 0x0000000300067213 */ /* 0x000fe40000000000 */
[----:B------:R-:W-:Y:S02]  /*11040*/  FSEL R23, R23, -INF , !P2 ;  /* 0xff80000017177808 */ /* 0x000fe40005000000 */
[----:B------:R-:W-:Y:S02]  /*11050*/  ISETP.GE.AND P2, PT, R5, R227, PT ;  /* 0x000000e30500720c */ /* 0x000fe40003f46270 */
[----:B------:R-:W-:Y:S02]  /*11060*/  IABS R3, R2 ;  /* 0x0000000200037213 */ /* 0x000fe40000000000 */
[----:B------:R-:W-:Y:S02]  /*11070*/  FSEL R32, R30, -INF , !P6 ;  /* 0xff8000001e207808 */ /* 0x000fe40007000000 */
[----:B------:R-:W-:-:S02]  /*11080*/  MOV R2, R6 ;  /* 0x0000000600027202 */ /* 0x000fc40000000f00 */
[----:B------:R-:W-:Y:S01]  /*11090*/  ISETP.GE.AND P6, PT, R7, R226, PT ;  /* 0x000000e20700720c */ /* 0x000fe20003fc6270 */
[----:B------:R-:W-:Y:S01]  /*110a0*/  I2F R29, R4 ;  /* 0x00000004001d7306 */ /* 0x000fe20000201400 */
[----:B------:R-:W-:Y:S02]  /*110b0*/  ISETP.GE.OR P2, PT, R5, R233, !P2 ;  /* 0x000000e90500720c */ /* 0x000fe40005746670 */
[----:B------:R-:W-:Y:S02]  /*110c0*/  ISETP.GE.OR P6, PT, R7, R232, !P6 ;  /* 0x000000e80700720c */ /* 0x000fe400077c6670 */
[----:B------:R-:W-:-:S03]  /*110d0*/  FSEL R7, R27, -INF , !P3 ;  /* 0xff8000001b077808 */ /* 0x000fc60005800000 */
[----:B------:R1:W4:Y:S01]  /*110e0*/  I2F R4, R2 ;  /* 0x0000000200047306 */ /* 0x0003220000201400 */
[----:B------:R-:W-:Y:S02]  /*110f0*/  FSEL R6, R28, -INF , !P2 ;  /* 0xff8000001c067808 */ /* 0x000fe40005000000 */
[C---:B------:R-:W-:Y:S02]  /*11100*/  ISETP.GE.AND P3, PT, R5.reuse, R226, PT ;  /* 0x000000e20500720c */ /* 0x040fe40003f66270 */
[----:B------:R-:W-:-:S03]  /*11110*/  ISETP.GE.AND P2, PT, R5, R225, PT ;  /* 0x000000e10500720c */ /* 0x000fc60003f46270 */
[----:B------:R4:W-:Y:S01]  /*11120*/  I2F R21, R3 ;  /* 0x0000000300157306 */ /* 0x0009e20000201400 */
[C---:B------:R-:W-:Y:S02]  /*11130*/  ISETP.GE.OR P3, PT, R5.reuse, R232, !P3 ;  /* 0x000000e80500720c */ /* 0x040fe40005f66670 */
[----:B------:R-:W-:Y:S01]  /*11140*/  ISETP.GE.OR P2, PT, R5, R231, !P2 ;  /* 0x000000e70500720c */ /* 0x000fe20005746670 */
[--C-:B-1----:R-:W-:Y:S02]  /*11150*/  IMAD.IADD R2, R224, 0x1, -R5.reuse ;  /* 0x00000001e0027824 */ /* 0x102fe400078e0a05 */
[----:B----4-:R-:W-:-:S03]  /*11160*/  IMAD.IADD R3, R229, 0x1, -R5 ;  /* 0x00000001e5037824 */ /* 0x010fc600078e0a05 */
[----:B------:R-:W-:Y:S02]  /*11170*/  IABS R2, R2 ;  /* 0x0000000200027213 */ /* 0x000fe40000000000 */
[----:B------:R-:W-:Y:S02]  /*11180*/  IABS R5, R3 ;  /* 0x0000000300057213 */ /* 0x000fe40000000000 */
[----:B------:R1:W4:Y:S01]  /*11190*/  I2F R3, R2 ;  /* 0x0000000200037306 */ /* 0x0003220000201400 */
[----:B------:R-:W-:Y:S02]  /*111a0*/  FFMA.FTZ R34, R4, -R216, R196 ;  /* 0x800000d804227223 */ /* 0x000fe400000100c4 */
[----:B-1----:R-:W-:-:S05]  /*111b0*/  IMAD.MOV.U32 R2, RZ, RZ, R5 ;  /* 0x000000ffff027224 */ /* 0x002fca00078e0005 */
[----:B------:R1:W1:Y:S01]  /*111c0*/  I2F R4, R2 ;  /* 0x0000000200047306 */ /* 0x0002620000201400 */
[----:B----4-:R-:W-:Y:S01]  /*111d0*/  FFMA.FTZ R49, R3, -R216, R197 ;  /* 0x800000d803317223 */ /* 0x010fe200000100c5 */
[----:B-1----:R-:W-:-:S04]  /*111e0*/  FMNMX.FTZ R2, R245, R48, !PT ;  /* 0x00000030f5027209 */ /* 0x002fc80007810000 */
[----:B------:R-:W-:-:S04]  /*111f0*/  FMNMX.FTZ R2, R20, R2, !PT ;  /* 0x0000000214027209 */ /* 0x000fc80007810000 */
[----:B------:R-:W-:-:S04]  /*11200*/  FMNMX.FTZ R2, R11, R2, !PT ;  /* 0x000000020b027209 */ /* 0x000fc80007810000 */
[----:B------:R-:W-:-:S04]  /*11210*/  FMNMX.FTZ R2, R10, R2, !PT ;  /* 0x000000020a027209 */ /* 0x000fc80007810000 */
[----:B------:R-:W-:Y:S02]  /*11220*/  FMNMX.FTZ R3, R9, R2, !PT ;  /* 0x0000000209037209 */ /* 0x000fe40007810000 */
[----:B------:R-:W-:Y:S02]  /*11230*/  FMNMX.FTZ R2, R222, R35, !PT ;  /* 0x00000023de027209 */ /* 0x000fe40007810000 */
[----:B------:R-:W-:Y:S02]  /*11240*/  FMNMX.FTZ R3, R8, R3, !PT ;  /* 0x0000000308037209 */ /* 0x000fe40007810000 */
[----:B------:R-:W-:Y:S01]  /*11250*/  FMNMX.FTZ R2, R52, R2, !PT ;  /* 0x0000000234027209 */ /* 0x000fe20007810000 */
[----:B------:R-:W-:Y:S01]  /*11260*/  FFMA.FTZ R27, R21, -R216, R198 ;  /* 0x800000d8151b7223 */ /* 0x000fe200000100c6 */
[----:B------:R-:W-:Y:S02]  /*11270*/  FMNMX.FTZ R3, R7, R3, !PT ;  /* 0x0000000307037209 */ /* 0x000fe40007810000 */
[----:B------:R-:W-:Y:S01]  /*11280*/  FMNMX.FTZ R2, R26, R2, !PT ;  /* 0x000000021a027209 */ /* 0x000fe20007810000 */
[----:B------:R-:W-:-:S03]  /*11290*/  FFMA.FTZ R21, R4, -R216, R199 ;  /* 0x800000d804157223 */ /* 0x000fc600000100c7 */
[----:B------:R-:W-:Y:S02]  /*112a0*/  FMNMX.FTZ R4, R32, R2, !PT ;  /* 0x0000000220047209 */ /* 0x000fe40007810000 */
[----:B------:R-:W-:Y:S02]  /*112b0*/  FMNMX.FTZ R2, R6, R3, !PT ;  /* 0x0000000306027209 */ /* 0x000fe40007810000 */
[----:B------:R-:W-:-:S03]  /*112c0*/  FMNMX.FTZ R3, R235, R37, !PT ;  /* 0x00000025eb037209 */ /* 0x000fc60007810000 */
[----:B------:R-:W1:Y:S01]  /*112d0*/  SHFL.BFLY PT, R33, R2, 0x2, 0x1f ;  /* 0x0c401f0002217f89 */ /* 0x000e6200000e0000 */
[----:B------:R-:W-:Y:S02]  /*112e0*/  FMNMX.FTZ R5, R36, R3, !PT ;  /* 0x0000000324057209 */ /* 0x000fe40007810000 */
[----:B------:R-:W-:Y:S02]  /*112f0*/  FMNMX.FTZ R3, R31, R4, !PT ;  /* 0x000000041f037209 */ /* 0x000fe40007810000 */
[----:B------:R-:W-:Y:S01]  /*11300*/  FMNMX.FTZ R5, R25, R5, !PT ;  /* 0x0000000519057209 */ /* 0x000fe20007810000 */
[----:B------:R-:W-:Y:S01]  /*11310*/  FFMA.FTZ R28, R29, -R216, R189 ;  /* 0x800000d81d1c7223 */ /* 0x000fe200000100bd */
[----:B------:R-:W-:Y:S02]  /*11320*/  FSEL R30, R27, -INF , !P4 ;  /* 0xff8000001b1e7808 */ /* 0x000fe40006000000 */
[----:B------:R-:W-:Y:S02]  /*11330*/  FMNMX.FTZ R3, R23, R3, !PT ;  /* 0x0000000317037209 */ /* 0x000fe40007810000 */
[----:B------:R-:W-:-:S02]  /*11340*/  FMNMX.FTZ R5, R24, R5, !PT ;  /* 0x0000000518057209 */ /* 0x000fc40007810000 */
[----:B------:R-:W-:Y:S02]  /*11350*/  FSEL R29, R21, -INF , !P2 ;  /* 0xff800000151d7808 */ /* 0x000fe40005000000 */
[----:B------:R-:W-:Y:S02]  /*11360*/  FMNMX.FTZ R3, R30, R3, !PT ;  /* 0x000000031e037209 */ /* 0x000fe40007810000 */
[----:B------:R-:W-:Y:S02]  /*11370*/  FSEL R28, R28, -INF , !P6 ;  /* 0xff8000001c1c7808 */ /* 0x000fe40007000000 */
[----:B------:R-:W-:Y:S02]  /*11380*/  FMNMX.FTZ R5, R22, R5, !PT ;  /* 0x0000000516057209 */ /* 0x000fe40007810000 */
[----:B------:R-:W-:Y:S02]  /*11390*/  FMNMX.FTZ R4, R29, R3, !PT ;  /* 0x000000031d047209 */ /* 0x000fe40007810000 */
[----:B------:R-:W-:-:S02]  /*113a0*/  FSEL R27, R34, -INF , !P5 ;  /* 0xff800000221b7808 */ /* 0x000fc40006800000 */
[----:B------:R-:W-:Y:S01]  /*113b0*/  FMNMX.FTZ R3, R28, R5, !PT ;  /* 0x000000051c037209 */ /* 0x000fe20007810000 */
[----:B------:R-:W4:Y:S01]  /*113c0*/  SHFL.BFLY PT, R34, R4, 0x2, 0x1f ;  /* 0x0c401f0004227f89 */ /* 0x000f2200000e0000 */
[----:B------:R-:W-:Y:S02]  /*113d0*/  FSEL R21, R49, -INF , !P3 ;  /* 0xff80000031157808 */ /* 0x000fe40005800000 */
[----:B------:R-:W-:Y:S02]  /*113e0*/  FMNMX.FTZ R5, R27, R3, !PT ;  /* 0x000000031b057209 */ /* 0x000fe40007810000 */
[----:B-1----:R-:W-:Y:S02]  /*113f0*/  FMNMX.FTZ R3, R33, R2, !PT ;  /* 0x0000000221037209 */ /* 0x002fe40007810000 */
[----:B------:R-:W-:-:S05]  /*11400*/  FMNMX.FTZ R2, R21, R5, !PT ;  /* 0x0000000515027209 */ /* 0x000fca0007810000 */
[----:B------:R-:W1:Y:S04]  /*11410*/  SHFL.BFLY PT, R5, R2, 0x2, 0x1f ;  /* 0x0c401f0002057f89 */ /* 0x000e6800000e0000 */
[----:B------:R-:W2:Y:S01]  /*11420*/  SHFL.BFLY PT, R33, R3, 0x1, 0x1f ;  /* 0x0c201f0003217f89 */ /* 0x000ea200000e0000 */
[----:B----4-:R-:W-:-:S05]  /*11430*/  FMNMX.FTZ R4, R34, R4, !PT ;  /* 0x0000000422047209 */ /* 0x010fca0007810000 */
[----:B------:R-:W4:Y:S01]  /*11440*/  SHFL.BFLY PT, R34, R4, 0x1, 0x1f ;  /* 0x0c201f0004227f89 */ /* 0x000f2200000e0000 */
[----:B-1----:R-:W-:Y:S02]  /*11450*/  FMNMX.FTZ R5, R5, R2, !PT ;  /* 0x0000000205057209 */ /* 0x002fe40007810000 */
[----:B--2---:R-:W-:-:S03]  /*11460*/  FMNMX.FTZ R135, R3, R33, !PT ;  /* 0x0000002103877209 */ /* 0x004fc60007810000 */
[----:B------:R-:W1:Y:S01]  /*11470*/  SHFL.BFLY PT, R3, R5, 0x1, 0x1f ;  /* 0x0c201f0005037f89 */ /* 0x000e6200000e0000 */
[----:B------:R-:W-:Y:S01]  /*11480*/  FSETP.NEU.FTZ.AND P4, PT, R135, -INF , PT ;  /* 0xff8000008700780b */ /* 0x000fe20003f9d000 */
[----:B------:R-:W-:-:S05]  /*11490*/  FMUL.FTZ R2, R0, R135 ;  /* 0x0000008700027220 */ /* 0x000fca0000410000 */
[----:B------:R-:W-:Y:S02]  /*114a0*/  FSEL R2, R2, RZ, P4 ;  /* 0x000000ff02027208 */ /* 0x000fe40002000000 */
[----:B----4-:R-:W-:-:S03]  /*114b0*/  FMNMX.FTZ R133, R4, R34, !PT ;  /* 0x0000002204857209 */ /* 0x010fc60007810000 */
[-CC-:B------:R-:W-:Y:S02]  /*114c0*/  FFMA.FTZ R33, R48, R0.reuse, -R2.reuse ;  /* 0x0000000030217223 */ /* 0x180fe40000010802 */
[-CC-:B------:R-:W-:Y:S02]  /*114d0*/  FFMA.FTZ R48, R20, R0.reuse, -R2.reuse ;  /* 0x0000000014307223 */ /* 0x180fe40000010802 */
[-CC-:B------:R-:W-:Y:S02]  /*114e0*/  FFMA.FTZ R53, R11, R0.reuse, -R2.reuse ;  /* 0x000000000b357223 */ /* 0x180fe40000010802 */
[-CC-:B------:R-:W-:Y:S02]  /*114f0*/  FFMA.FTZ R65, R10, R0.reuse, -R2.reuse ;  /* 0x000000000a417223 */ /* 0x180fe40000010802 */
[-CC-:B------:R-:W-:Y:S02]  /*11500*/  FFMA.FTZ R68, R9, R0.reuse, -R2.reuse ;  /* 0x0000000009447223 */ /* 0x180fe40000010802 */
[----:B------:R-:W-:-:S02]  /*11510*/  FFMA.FTZ R69, R8, R0, -R2 ;  /* 0x0000000008457223 */ /* 0x000fc40000010802 */
[-CC-:B------:R-:W-:Y:S02]  /*11520*/  FFMA.FTZ R84, R7, R0.reuse, -R2.reuse ;  /* 0x0000000007547223 */ /* 0x180fe40000010802 */
[----:B------:R-:W-:Y:S01]  /*11530*/  FFMA.FTZ R85, R6, R0, -R2 ;  /* 0x0000000006557223 */ /* 0x000fe20000010802 */
[----:B------:R-:W-:Y:S01]  /*11540*/  FSETP.NEU.FTZ.AND P2, PT, R133, -INF , PT ;  /* 0xff8000008500780b */ /* 0x000fe20003f5d000 */
[----:B------:R-:W-:Y:S01]  /*11550*/  FMUL.FTZ R2, R0, R133 ;  /* 0x0000008500027220 */ /* 0x000fe20000410000 */
[----:B-1----:R-:W-:-:S04]  /*11560*/  FMNMX.FTZ R134, R5, R3, !PT ;  /* 0x0000000305867209 */ /* 0x002fc80007810000 */
[----:B------:R-:W-:Y:S01]  /*11570*/  FSEL R4, R2, RZ, P2 ;  /* 0x000000ff02047208 */ /* 0x000fe20001000000 */
[----:B------:R-:W-:Y:S01]  /*11580*/  FMUL.FTZ R3, R0, R134 ;  /* 0x0000008600037220 */ /* 0x000fe20000410000 */
[----:B------:R-:W-:-:S03]  /*11590*/  FSETP.NEU.FTZ.AND P3, PT, R134, -INF , PT ;  /* 0xff8000008600780b */ /* 0x000fc60003f7d000 */
[----:B------:R-:W-:Y:S01]  /*115a0*/  FFMA.FTZ R2, R35, R0, -R4 ;  /* 0x0000000023027223 */ /* 0x000fe20000010804 */
[----:B------:R-:W-:-:S03]  /*115b0*/  FSEL R5, R133, RZ, P2 ;  /* 0x000000ff85057208 */ /* 0x000fc60001000000 */
[----:B------:R1:W-:Y:S02]  /*115c0*/  MUFU.EX2 R6, R2 ;  /* 0x0000000200067308 */ /* 0x0003e40000000800 */
[----:B------:R-:W-:Y:S01]  /*115d0*/  FADD.FTZ R9, R222, -R5 ;  /* 0x80000005de097221 */ /* 0x000fe20000010000 */
[----:B-1----:R-:W-:Y:S01]  /*115e0*/  FSEL R2, R3, RZ, P3 ;  /* 0x000000ff03027208 */ /* 0x002fe20001800000 */
[----:B------:R-:W-:-:S04]  /*115f0*/  FFMA.FTZ R3, R52, R0, -R4 ;  /* 0x0000000034037223 */ /* 0x000fc80000010804 */
[----:B------:R1:W-:Y:S01]  /*11600*/  MUFU.EX2 R5, R3 ;  /* 0x0000000300057308 */ /* 0x0003e20000000800 */
[----:B------:R-:W-:Y:S01]  /*11610*/  IMAD.MOV.U32 R222, RZ, RZ, R113 ;  /* 0x000000ffffde7224 */ /* 0x000fe200078e0071 */
[----:B------:R-:W-:Y:S01]  /*11620*/  MOV R179, R96 ;  /* 0x0000006000b37202 */ /* 0x000fe20000000f00 */
[----:B------:R-:W-:Y:S02]  /*11630*/  IMAD.MOV.U32 R195, RZ, RZ, R112 ;  /* 0x000000ffffc37224 */ /* 0x000fe400078e0070 */
[----:B-1----:R-:W-:-:S06]  /*11640*/  FMUL.FTZ R3, R0, R9 ;  /* 0x0000000900037220 */ /* 0x002fcc0000410000 */
[----:B------:R-:W1:Y:S01]  /*11650*/  MUFU.EX2 R3, R3 ;  /* 0x0000000300037308 */ /* 0x000e620000000800 */
[----:B------:R-:W-:Y:S01]  /*11660*/  IMAD.MOV.U32 R193, RZ, RZ, R97 ;  /* 0x000000ffffc17224 */ /* 0x000fe200078e0061 */
[----:B------:R-:W-:Y:S01]  /*11670*/  FSEL R10, R135, RZ, P4 ;  /* 0x000000ff870a7208 */ /* 0x000fe20002000000 */
[----:B------:R-:W-:Y:S01]  /*11680*/  IMAD.MOV.U32 R178, RZ, RZ, R80 ;  /* 0x000000ffffb27224 */ /* 0x000fe200078e0050 */
[----:B------:R-:W-:Y:S01]  /*11690*/  FSEL R9, R134, RZ, P3 ;  /* 0x000000ff86097208 */ /* 0x000fe20001800000 */
[-CC-:B------:R-:W-:Y:S02]  /*116a0*/  FFMA.FTZ R37, R37, R0.reuse, -R2.reuse ;  /* 0x0000000025257223 */ /* 0x180fe40000010802 */
[-CC-:B------:R-:W-:Y:S02]  /*116b0*/  FFMA.FTZ R80, R36, R0.reuse, -R2.reuse ;  /* 0x0000000024507223 */ /* 0x180fe40000010802 */
[-CC-:B------:R-:W-:Y:S02]  /*116c0*/  FFMA.FTZ R96, R25, R0.reuse, -R2.reuse ;  /* 0x0000000019607223 */ /* 0x180fe40000010802 */
[----:B------:R-:W-:-:S02]  /*116d0*/  FFMA.FTZ R97, R24, R0, -R2 ;  /* 0x0000000018617223 */ /* 0x000fc40000010802 */
[-CC-:B------:R-:W-:Y:S02]  /*116e0*/  FFMA.FTZ R113, R22, R0.reuse, -R2.reuse ;  /* 0x0000000016717223 */ /* 0x180fe40000010802 */
[-CC-:B------:R-:W-:Y:S02]  /*116f0*/  FFMA.FTZ R112, R28, R0.reuse, -R2.reuse ;  /* 0x000000001c707223 */ /* 0x180fe40000010802 */
[-CC-:B------:R-:W-:Y:S02]  /*11700*/  FFMA.FTZ R116, R27, R0.reuse, -R2.reuse ;  /* 0x000000001b747223 */ /* 0x180fe40000010802 */
[-C--:B------:R-:W-:Y:S02]  /*11710*/  FFMA.FTZ R128, R21, R0.reuse, -R2 ;  /* 0x0000000015807223 */ /* 0x080fe40000010802 */
[----:B------:R-:W-:Y:S02]  /*11720*/  FFMA.FTZ R2, R26, R0, -R4 ;  /* 0x000000001a027223 */ /* 0x000fe40000010804 */
[----:B------:R-:W-:Y:S01]  /*11730*/  FADD.FTZ R11, R245, -R10 ;  /* 0x8000000af50b7221 */ /* 0x000fe20000010000 */
[----:B------:R2:W-:Y:S01]  /*11740*/  MUFU.EX2 R8, R136 ;  /* 0x0000008800087308 */ /* 0x0005e20000000800 */
[----:B------:R-:W-:-:S02]  /*11750*/  FADD.FTZ R10, R235, -R9 ;  /* 0x80000009eb0a7221 */ /* 0x000fc40000010000 */
[----:B------:R-:W-:Y:S02]  /*11760*/  IMAD.MOV.U32 R192, RZ, RZ, R101 ;  /* 0x000000ffffc07224 */ /* 0x000fe400078e0065 */
[----:B------:R-:W-:Y:S02]  /*11770*/  IMAD.MOV.U32 R194, RZ, RZ, R100 ;  /* 0x000000ffffc27224 */ /* 0x000fe400078e0064 */
[-CC-:B------:R-:W-:Y:S01]  /*11780*/  FFMA.FTZ R9, R32, R0.reuse, -R4.reuse ;  /* 0x0000000020097223 */ /* 0x180fe20000010804 */
[----:B------:R4:W-:Y:S01]  /*11790*/  MUFU.EX2 R7, R137 ;  /* 0x0000008900077308 */ /* 0x0009e20000000800 */
[-CC-:B------:R-:W-:Y:S02]  /*117a0*/  FFMA.FTZ R100, R30, R0.reuse, -R4.reuse ;  /* 0x000000001e647223 */ /* 0x180fe40000010804 */
[----:B------:R-:W-:Y:S02]  /*117b0*/  FFMA.FTZ R101, R29, R0, -R4 ;  /* 0x000000001d657223 */ /* 0x000fe40000010804 */
[----:B------:R-:W-:-:S03]  /*117c0*/  FMUL.FTZ R25, R0, R10 ;  /* 0x0000000a00197220 */ /* 0x000fc60000410000 */
[----:B------:R-:W3:Y:S01]  /*117d0*/  MUFU.EX2 R2, R2 ;  /* 0x0000000200027308 */ /* 0x000ee20000000800 */
[-CC-:B--2---:R-:W-:Y:S02]  /*117e0*/  FFMA.FTZ R136, R31, R0.reuse, -R4.reuse ;  /* 0x000000001f887223 */ /* 0x184fe40000010804 */
[----:B----4-:R-:W-:Y:S02]  /*117f0*/  FFMA.FTZ R137, R23, R0, -R4 ;  /* 0x0000000017897223 */ /* 0x010fe40000010804 */
[----:B-1----:R-:W-:Y:S02]  /*11800*/  FFMA.FTZ R4, R117, R3, R6 ;  /* 0x0000000375047223 */ /* 0x002fe40000010006 */
[----:B------:R-:W-:Y:S02]  /*11810*/  FMUL.FTZ R23, R0, R11 ;  /* 0x0000000b00177220 */ /* 0x000fe40000410000 */
[----:B------:R1:W2:Y:S01]  /*11820*/  MUFU.EX2 R0, R9 ;  /* 0x0000000900007308 */ /* 0x0002a20000000800 */
[C---:B------:R-:W-:Y:S01]  /*11830*/  F2FP.BF16.PACK_AB R129, R5.reuse, R6 ;  /* 0x000000060581723e */ /* 0x040fe200000010ff */
[----:B-1----:R-:W-:Y:S01]  /*11840*/  FADD.FTZ R9, R5, R4 ;  /* 0x0000000405097221 */ /* 0x002fe20000010000 */
[----:B------:R-:W-:-:S04]  /*11850*/  LOP3.LUT R4, R185, R180, RZ, 0x3c, !PT ;  /* 0x000000b4b9047212 */ /* 0x000fc800078e3cff */
[----:B---3--:R-:W-:Y:S01]  /*11860*/  LOP3.LUT R4, R4, R241, RZ, 0x3c, !PT ;  /* 0x000000f104047212 */ /* 0x008fe200078e3cff */
[----:B------:R-:W-:-:S04]  /*11870*/  FADD.FTZ R5, R2, R9 ;  /* 0x0000000902057221 */ /* 0x000fc80000010000 */
[----:B------:R-:W-:Y:S01]  /*11880*/  IMAD.WIDE.U32 R34, R4, -0x326172a9, RZ ;  /* 0xcd9e8d5704227825 */ /* 0x000fe200078e00ff */
[----:B--2---:R-:W-:-:S03]  /*11890*/  F2FP.BF16.PACK_AB R81, R0, R2 ;  /* 0x000000020051723e */ /* 0x004fc600000010ff */
[----:B------:R-:W-:Y:S01]  /*118a0*/  FADD.FTZ R117, R0, R5 ;  /* 0x0000000500757221 */ /* 0x000fe20000010000 */
[----:B------:R-:W-:Y:S01]  /*118b0*/  LOP3.LUT R0, R35, R205, R174, 0x96, !PT ;  /* 0x000000cd23007212 */ /* 0x000fe200078e96ae */
[----:B------:R-:W-:Y:S01]  /*118c0*/  FADD.FTZ R10, R8, R64 ;  /* 0x00000040080a7221 */ /* 0x000fe20000010000 */
[----:B------:R-:W-:Y:S01]  /*118d0*/  F2FP.BF16.PACK_AB R22, R7, R8 ;  /* 0x000000080716723e */ /* 0x000fe200000010ff */
[----:B------:R-:W2:Y:S02]  /*118e0*/  LDL.LU.64 R174, [R1+0x20] ;  /* 0x0000200001ae7983 */ /* 0x000ea40000300a00 */
[----:B------:R-:W-:Y:S01]  /*118f0*/  IMAD.WIDE.U32 R30, R0, -0x2daee0ad, RZ ;  /* 0xd2511f53001e7825 */ /* 0x000fe200078e00ff */
[----:B------:R-:W-:Y:S01]  /*11900*/  LOP3.LUT R0, R247, R239, R34, 0x96, !PT ;  /* 0x000000eff7007212 */ /* 0x000fe200078e9622 */
[----:B------:R-:W3:Y:S02]  /*11910*/  LDL.LU R184, [R1+0x74] ;  /* 0x0000740001b87983 */ /* 0x000ee40000300800 */
[----:B------:R-:W-:-:S02]  /*11920*/  FADD.FTZ R20, R7, R10 ;  /* 0x0000000a07147221 */ /* 0x000fc40000010000 */
[----:B------:R-:W-:Y:S01]  /*11930*/  IMAD.WIDE.U32 R6, R0, -0x2daee0ad, RZ ;  /* 0xd2511f5300067825 */ /* 0x000fe200078e00ff */
[----:B------:R-:W-:-:S04]  /*11940*/  LOP3.LUT R2, R31, R238, R14, 0x96, !PT ;  /* 0x000000ee1f027212 */ /* 0x000fc800078e960e */
[----:B------:R-:W-:Y:S01]  /*11950*/  LOP3.LUT R0, R7, R237, R30, 0x96, !PT ;  /* 0x000000ed07007212 */ /* 0x000fe200078e961e */
[----:B------:R-:W-:-:S04]  /*11960*/  IMAD.WIDE.U32 R4, R2, -0x326172a9, RZ ;  /* 0xcd9e8d5702047825 */ /* 0x000fc800078e00ff */
        /* <DEDUP_REMOVED lines=12> */
[----:B------:R-:W-:-:S04]  /*11a30*/  LOP3.LUT R2, R0, 0xffff, RZ, 0xc0, !PT ;  /* 0x0000ffff00027812 */ /* 0x000fc800078ec0ff */
[----:B------:R-:W-:Y:S02]  /*11a40*/  SHF.R.U32.HI R6, RZ, 0x8, R2 ;  /* 0x00000008ff067819 */ /* 0x000fe40000011602 */
[----:B------:R-:W-:Y:S02]  /*11a50*/  LOP3.LUT R21, R7, R222, R8, 0x96, !PT ;  /* 0x000000de07157212 */ /* 0x000fe400078e9608 */
[----:B------:R-:W-:Y:S01]  /*11a60*/  LOP3.LUT R6, R6, 0xffff, RZ, 0xc0, !PT ;  /* 0x0000ffff06067812 */ /* 0x000fe200078ec0ff */
[----:B------:R-:W1:Y:S03]  /*11a70*/  MUFU.EX2 R7, R172 ;  /* 0x000000ac00077308 */ /* 0x000e660000000800 */
[----:B------:R-:W-:Y:S02]  /*11a80*/  ISETP.GE.U32.AND P2, PT, R217, R6, PT ;  /* 0x00000006d900720c */ /* 0x000fe40003f46070 */
[----:B------:R-:W-:-:S03]  /*11a90*/  SHF.R.U32.HI R6, RZ, 0x10, R0 ;  /* 0x00000010ff067819 */ /* 0x000fc60000011600 */
[----:B------:R-:W4:Y:S01]  /*11aa0*/  MUFU.EX2 R2, R173 ;  /* 0x000000ad00027308 */ /* 0x000f220000000800 */
[----:B------:R-:W-:-:S04]  /*11ab0*/  LOP3.LUT R6, R6, 0xff, RZ, 0xc0, !PT ;  /* 0x000000ff06067812 */ /* 0x000fc800078ec0ff */
[----:B------:R-:W-:-:S03]  /*11ac0*/  ISETP.GE.U32.AND P3, PT, R217, R6, PT ;  /* 0x00000006d900720c */ /* 0x000fc60003f66070 */
[----:B------:R-:W4:Y:S01]  /*11ad0*/  MUFU.EX2 R8, R176 ;  /* 0x000000b000087308 */ /* 0x000f220000000800 */
[----:B------:R-:W-:Y:S01]  /*11ae0*/  SHF.R.U32.HI R0, RZ, 0x18, R0 ;  /* 0x00000018ff007819 */ /* 0x000fe20000011600 */
[----:B-1----:R-:W-:-:S06]  /*11af0*/  FADD.FTZ R9, R7, R20 ;  /* 0x0000001407097221 */ /* 0x002fcc0000010000 */
[----:B------:R-:W1:Y:S01]  /*11b00*/  MUFU.EX2 R6, R177 ;  /* 0x000000b100067308 */ /* 0x000e620000000800 */
[----:B------:R-:W-:Y:S02]  /*11b10*/  ISETP.GE.U32.AND P6, PT, R217, R0, PT ;  /* 0x00000000d900720c */ /* 0x000fe40003fc6070 */
[C---:B------:R-:W-:Y:S02]  /*11b20*/  LOP3.LUT R11, R4.reuse, 0xffff, RZ, 0xc0, !PT ;  /* 0x0000ffff040b7812 */ /* 0x040fe400078ec0ff */
[----:B------:R-:W-:Y:S02]  /*11b30*/  LOP3.LUT R0, R4, 0xff, RZ, 0xc0, !PT ;  /* 0x000000ff04007812 */ /* 0x000fe400078ec0ff */
[--C-:B------:R-:W-:Y:S02]  /*11b40*/  SHF.R.U32.HI R20, RZ, 0x10, R4.reuse ;  /* 0x00000010ff147819 */ /* 0x100fe40000011604 */
[----:B------:R-:W-:Y:S01]  /*11b50*/  SHF.R.U32.HI R5, RZ, 0x18, R4 ;  /* 0x00000018ff057819 */ /* 0x000fe20000011604 */
[----:B----4-:R-:W-:-:S04]  /*11b60*/  FADD.FTZ R4, R2, R9 ;  /* 0x0000000902047221 */ /* 0x010fc80000010000 */
[----:B------:R-:W-:-:S04]  /*11b70*/  FADD.FTZ R4, R8, R4 ;  /* 0x0000000408047221 */ /* 0x000fc80000010000 */
[----:B-1----:R-:W-:-:S05]  /*11b80*/  FADD.FTZ R4, R6, R4 ;  /* 0x0000000406047221 */ /* 0x002fca0000010000 */
[----:B------:R1:W-:Y:S04]  /*11b90*/  STL [R1+0xa0], R4 ;  /* 0x0000a00401007387 */ /* 0x0003e80000100800 */
[----:B------:R-:W4:Y:S01]  /*11ba0*/  LDL.LU R28, [R1+0x70] ;  /* 0x00007000011c7983 */ /* 0x000f220000300800 */
[----:B------:R-:W-:Y:S02]  /*11bb0*/  ISETP.GE.U32.AND P5, PT, R217, R0, PT ;  /* 0x00000000d900720c */ /* 0x000fe40003fa6070 */
[----:B------:R-:W-:Y:S01]  /*11bc0*/  F2FP.BF16.PACK_AB R7, R2, R7 ;  /* 0x000000070207723e */ /* 0x000fe200000010ff */
[----:B------:R1:W-:Y:S08]  /*11bd0*/  MUFU.EX2 R0, R33 ;  /* 0x0000002100007308 */ /* 0x0003f00000000800 */
[----:B------:R-:W1:Y:S08]  /*11be0*/  MUFU.EX2 R2, R23 ;  /* 0x0000001700027308 */ /* 0x000e700000000800 */
[----:B------:R-:W2:Y:S01]  /*11bf0*/  MUFU.EX2 R23, R48 ;  /* 0x0000003000177308 */ /* 0x000ea20000000800 */
[----:B-1----:R-:W-:-:S02]  /*11c00*/  PRMT R33, R156, 0x7610, R33 ;  /* 0x000076109c217816 */ /* 0x002fc40000000021 */
[----:B------:R-:W-:Y:S02]  /*11c10*/  PRMT R32, R156, 0x7632, R32 ;  /* 0x000076329c207816 */ /* 0x000fe40000000020 */
[----:B------:R-:W-:Y:S01]  /*11c20*/  SHF.R.U32.HI R4, RZ, 0x8, R11 ;  /* 0x00000008ff047819 */ /* 0x000fe2000001160b */
[----:B------:R-:W-:Y:S02]  /*11c30*/  @!P4 HFMA2.BF16_V2 R139, -RZ.H0_H0, RZ.H0_H0, -R33.H0_H0 ;  /* 0x200000ffff8bc231 */ /* 0x000fe40000340921 */
[----:B------:R-:W-:Y:S01]  /*11c40*/  @!P2 HFMA2.BF16_V2 R138, -RZ.H0_H0, RZ.H0_H0, -R32.H0_H0 ;  /* 0x200000ffff8aa231 */ /* 0x000fe20000340920 */
[----:B------:R-:W-:Y:S02]  /*11c50*/  LOP3.LUT R4, R4, 0xffff, RZ, 0xc0, !PT ;  /* 0x0000ffff04047812 */ /* 0x000fe400078ec0ff */
[----:B------:R-:W-:Y:S01]  /*11c60*/  F2FP.BF16.PACK_AB R29, R6, R8 ;  /* 0x00000008061d723e */ /* 0x000fe200000010ff */
[----:B------:R-:W-:Y:S01]  /*11c70*/  MUFU.EX2 R24, R37 ;  /* 0x0000002500187308 */ /* 0x000fe20000000800 */
[----:B------:R-:W-:Y:S01]  /*11c80*/  FMUL.FTZ R9, R87, R2 ;  /* 0x0000000257097220 */ /* 0x000fe20000410000 */
[----:B------:R-:W-:-:S06]  /*11c90*/  MOV R188, R193 ;  /* 0x000000c100bc7202 */ /* 0x000fcc0000000f00 */
[----:B------:R1:W-:Y:S01]  /*11ca0*/  MUFU.EX2 R64, R53 ;  /* 0x0000003500407308 */ /* 0x0003e20000000800 */
[----:B------:R-:W-:Y:S01]  /*11cb0*/  MOV R185, R215 ;  /* 0x000000d700b97202 */ /* 0x000fe20000000f00 */
[----:B------:R-:W-:Y:S01]  /*11cc0*/  IMAD.MOV.U32 R193, RZ, RZ, R178 ;  /* 0x000000ffffc17224 */ /* 0x000fe200078e00b2 */
[----:B------:R-:W-:Y:S01]  /*11cd0*/  PRMT R52, R22, 0x7632, R52 ;  /* 0x0000763216347816 */ /* 0x000fe20000000034 */
[----:B------:R-:W-:Y:S02]  /*11ce0*/  IMAD.MOV.U32 R186, RZ, RZ, R243 ;  /* 0x000000ffffba7224 */ /* 0x000fe400078e00f3 */
[----:B------:R-:W-:Y:S02]  /*11cf0*/  IMAD.MOV.U32 R196, RZ, RZ, R209 ;  /* 0x000000ffffc47224 */ /* 0x000fe400078e00d1 */
[----:B------:R-:W-:Y:S02]  /*11d00*/  IMAD.MOV.U32 R197, RZ, RZ, R207 ;  /* 0x000000ffffc57224 */ /* 0x000fe400078e00cf */
[-C--:B------:R-:W-:Y:S01]  /*11d10*/  FMUL.FTZ R173, R50, R2.reuse ;  /* 0x0000000232ad7220 */ /* 0x080fe20000410000 */
[----:B-1----:R-:W-:Y:S01]  /*11d20*/  PRMT R53, R22, 0x7610, R53 ;  /* 0x0000761016357816 */ /* 0x002fe20000000035 */
[----:B------:R-:W-:-:S02]  /*11d30*/  FMUL.FTZ R172, R66, R2 ;  /* 0x0000000242ac7220 */ /* 0x000fc40000410000 */
[-C--:B------:R-:W-:Y:S02]  /*11d40*/  FMUL.FTZ R156, R67, R2.reuse ;  /* 0x00000002439c7220 */ /* 0x080fe40000410000 */
[----:B------:R-:W-:Y:S01]  /*11d50*/  @!P5 HFMA2.BF16_V2 R164, -RZ.H0_H0, RZ.H0_H0, -R53.H0_H0 ;  /* 0x200000ffffa4d231 */ /* 0x000fe20000340935 */
[-C--:B------:R-:W-:Y:S01]  /*11d60*/  FMUL.FTZ R243, R171, R2.reuse ;  /* 0x00000002abf37220 */ /* 0x080fe20000410000 */
[----:B------:R-:W-:Y:S01]  /*11d70*/  PRMT R66, R53, 0x5410, R52 ;  /* 0x0000541035427816 */ /* 0x000fe20000000034 */
[-C--:B------:R-:W-:Y:S02]  /*11d80*/  FMUL.FTZ R171, R82, R2.reuse ;  /* 0x0000000252ab7220 */ /* 0x080fe40000410000 */
[-C--:B------:R-:W-:Y:S02]  /*11d90*/  FMUL.FTZ R207, R98, R2.reuse ;  /* 0x0000000262cf7220 */ /* 0x080fe40000410000 */
[-C--:B------:R-:W-:Y:S01]  /*11da0*/  FMUL.FTZ R8, R102, R2.reuse ;  /* 0x0000000266087220 */ /* 0x080fe20000410000 */
[----:B------:R-:W-:Y:S01]  /*11db0*/  MOV R102, R9 ;  /* 0x0000000900667202 */ /* 0x000fe20000000f00 */
[-C--:B------:R-:W-:Y:S01]  /*11dc0*/  FMUL.FTZ R235, R114, R2.reuse ;  /* 0x0000000272eb7220 */ /* 0x080fe20000410000 */
[----:B------:R-:W-:Y:S01]  /*11dd0*/  @!P5 PRMT R53, R164, 0x5410, RZ ;  /* 0x00005410a435d816 */ /* 0x000fe200000000ff */
[----:B------:R-:W-:-:S02]  /*11de0*/  FMUL.FTZ R98, R130, R2 ;  /* 0x0000000282627220 */ /* 0x000fc40000410000 */
        /* <DEDUP_REMOVED lines=28> */
[----:B------:R-:W-:Y:S01]  /*11fb0*/  PRMT R36, R7, 0x7610, R36 ;  /* 0x0000761007247816 */ /* 0x000fe20000000024 */
[----:B------:R-:W-:Y:S01]  /*11fc0*/  FMUL.FTZ R158, R42, R3 ;  /* 0x000000032a9e7220 */ /* 0x000fe20000410000 */
[----:B--2---:R-:W-:Y:S01]  /*11fd0*/  LOP3.LUT R26, R35, R205, R174, 0x96, !PT ;  /* 0x000000cd231a7212 */ /* 0x004fe200078e96ae */
[----:B---3--:R-:W-:Y:S01]  /*11fe0*/  FFMA.FTZ R27, R184, R2, R0 ;  /* 0x00000002b81b7223 */ /* 0x008fe20000010000 */
[----:B------:R-:W-:Y:S01]  /*11ff0*/  F2FP.BF16.PACK_AB R0, R23, R0 ;  /* 0x000000001700723e */ /* 0x000fe200000010ff */
[----:B------:R-:W-:Y:S01]  /*12000*/  IMAD.MOV.U32 R174, RZ, RZ, R168 ;  /* 0x000000ffffae7224 */ /* 0x000fe200078e00a8 */
[----:B------:R-:W-:-:S02]  /*12010*/  PRMT R168, R33, 0x5410, R32 ;  /* 0x0000541021a87816 */ /* 0x000fc40000000020 */
[----:B------:R-:W-:Y:S02]  /*12020*/  PRMT R48, R0, 0x7632, R48 ;  /* 0x0000763200307816 */ /* 0x000fe40000000030 */
[----:B------:R-:W-:Y:S02]  /*12030*/  @!P4 PRMT R33, R139, 0x5410, RZ ;  /* 0x000054108b21c816 */ /* 0x000fe400000000ff */
[----:B------:R-:W-:Y:S02]  /*12040*/  @!P2 PRMT R32, R138, 0x5410, RZ ;  /* 0x000054108a20a816 */ /* 0x000fe400000000ff */
[C---:B------:R-:W-:Y:S02]  /*12050*/  ISETP.GE.U32.AND P4, PT, R217.reuse, R5, PT ;  /* 0x00000005d900720c */ /* 0x040fe40003f86070 */
[----:B------:R-:W-:Y:S01]  /*12060*/  ISETP.GE.U32.AND P2, PT, R217, R4, PT ;  /* 0x00000004d900720c */ /* 0x000fe20003f46070 */
[----:B------:R-:W-:Y:S01]  /*12070*/  IMAD.WIDE.U32 R4, R21, -0x2daee0ad, RZ ;  /* 0xd2511f5315047825 */ /* 0x000fe200078e00ff */
[----:B------:R-:W-:Y:S01]  /*12080*/  PRMT R49, R0, 0x7610, R49 ;  /* 0x0000761000317816 */ /* 0x000fe20000000031 */
[----:B------:R-:W-:Y:S01]  /*12090*/  @!P6 HFMA2.BF16_V2 R160, -RZ.H0_H0, RZ.H0_H0, -R48.H0_H0 ;  /* 0x200000ffffa0e231 */ /* 0x000fe20000340930 */
[----:B------:R-:W-:-:S02]  /*120a0*/  LOP3.LUT R0, R20, 0xff, RZ, 0xc0, !PT ;  /* 0x000000ff14007812 */ /* 0x000fc400078ec0ff */
[----:B------:R-:W-:Y:S02]  /*120b0*/  LOP3.LUT R6, R5, R244, R10, 0x96, !PT ;  /* 0x000000f405067212 */ /* 0x000fe400078e960a */
        /* <DEDUP_REMOVED lines=8> */
[----:B------:R-:W1:Y:S01]  /*12140*/  MUFU.EX2 R0, R25 ;  /* 0x0000001900007308 */ /* 0x000e620000000800 */
[----:B------:R-:W-:Y:S02]  /*12150*/  IMAD.MOV.U32 R184, RZ, RZ, R242 ;  /* 0x000000ffffb87224 */ /* 0x000fe400078e00f2 */
[----:B------:R-:W-:-:S05]  /*12160*/  FMUL.FTZ R139, R163, R2 ;  /* 0x00000002a38b7220 */ /* 0x000fca0000410000 */
[----:B------:R2:W3:Y:S01]  /*12170*/  MUFU.EX2 R25, R65 ;  /* 0x0000004100197308 */ /* 0x0004e20000000800 */
[-C--:B------:R-:W-:Y:S02]  /*12180*/  FMUL.FTZ R242, R170, R2.reuse ;  /* 0x00000002aaf27220 */ /* 0x080fe40000410000 */
[----:B------:R-:W-:Y:S02]  /*12190*/  FMUL.FTZ R163, R118, R2 ;  /* 0x0000000276a37220 */ /* 0x000fe40000410000 */
[----:B------:R-:W-:Y:S02]  /*121a0*/  IMAD.MOV.U32 R10, RZ, RZ, R197 ;  /* 0x000000ffff0a7224 */ /* 0x000fe400078e00c5 */
[----:B------:R-:W-:Y:S02]  /*121b0*/  IMAD.MOV.U32 R170, RZ, RZ, R196 ;  /* 0x000000ffffaa7224 */ /* 0x000fe400078e00c4 */
[----:B------:R-:W-:Y:S02]  /*121c0*/  IMAD.MOV.U32 R67, RZ, RZ, R184 ;  /* 0x000000ffff437224 */ /* 0x000fe400078e00b8 */
[----:B------:R-:W-:-:S02]  /*121d0*/  IMAD.MOV.U32 R118, RZ, RZ, R156 ;  /* 0x000000ffff767224 */ /* 0x000fc400078e009c */
[-C--:B-1----:R-:W-:Y:S02]  /*121e0*/  FMUL.FTZ R152, R152, R0.reuse ;  /* 0x0000000098987220 */ /* 0x082fe40000410000 */
[-C--:B------:R-:W-:Y:S02]  /*121f0*/  FMUL.FTZ R153, R153, R0.reuse ;  /* 0x0000000099997220 */ /* 0x080fe40000410000 */
[----:B--2---:R-:W-:Y:S02]  /*12200*/  IMAD.MOV.U32 R65, RZ, RZ, R165 ;  /* 0x000000ffff417224 */ /* 0x004fe400078e00a5 */
        /* <DEDUP_REMOVED lines=23> */
[-C--:B----4-:R-:W-:Y:S02]  /*12380*/  FFMA.FTZ R28, R28, R0.reuse, R24 ;  /* 0x000000001c1c7223 */ /* 0x090fe40000010018 */
[-C--:B------:R-:W-:Y:S02]  /*12390*/  FMUL.FTZ R105, R105, R0.reuse ;  /* 0x0000000069697220 */ /* 0x080fe40000410000 */
[-C--:B------:R-:W-:Y:S02]  /*123a0*/  FMUL.FTZ R108, R108, R0.reuse ;  /* 0x000000006c6c7220 */ /* 0x080fe40000410000 */
[----:B------:R-:W-:-:S02]  /*123b0*/  FMUL.FTZ R109, R109, R0 ;  /* 0x000000006d6d7220 */ /* 0x000fc40000410000 */
[-C--:B------:R-:W-:Y:S02]  /*123c0*/  FMUL.FTZ R120, R120, R0.reuse ;  /* 0x0000000078787220 */ /* 0x080fe40000410000 */
[-C--:B------:R-:W-:Y:S02]  /*123d0*/  FMUL.FTZ R121, R121, R0.reuse ;  /* 0x0000000079797220 */ /* 0x080fe40000410000 */
[-C--:B------:R-:W-:Y:S02]  /*123e0*/  FMUL.FTZ R124, R124, R0.reuse ;  /* 0x000000007c7c7220 */ /* 0x080fe40000410000 */
[----:B------:R-:W-:Y:S01]  /*123f0*/  FMUL.FTZ R125, R125, R0 ;  /* 0x000000007d7d7220 */ /* 0x000fe20000410000 */
[----:B------:R-:W-:Y:S01]  /*12400*/  LOP3.LUT R0, R6, 0xff, RZ, 0xc0, !PT ;  /* 0x000000ff06007812 */ /* 0x000fe200078ec0ff */
[----:B------:R-:W-:-:S03]  /*12410*/  IMAD.MOV.U32 R176, RZ, RZ, R174 ;  /* 0x000000ffffb07224 */ /* 0x000fc600078e00ae */
[----:B------:R-:W-:Y:S01]  /*12420*/  ISETP.GE.U32.AND P5, PT, R217, R0, PT ;  /* 0x00000000d900720c */ /* 0x000fe20003fa6070 */
[----:B------:R-:W-:Y:S02]  /*12430*/  IMAD.MOV.U32 R174, RZ, RZ, R251 ;  /* 0x000000ffffae7224 */ /* 0x000fe400078e00fb */
[-C--:B------:R-:W-:Y:S02]  /*12440*/  FMUL.FTZ R251, R167, R2.reuse ;  /* 0x00000002a7fb7220 */ /* 0x080fe40000410000 */
[-C--:B------:R-:W-:Y:S02]  /*12450*/  FMUL.FTZ R175, R51, R2.reuse ;  /* 0x0000000233af7220 */ /* 0x080fe40000410000 */
[----:B------:R-:W-:Y:S01]  /*12460*/  FMUL.FTZ R20, R115, R2 ;  /* 0x0000000273147220 */ /* 0x000fe20000410000 */
[----:B---3--:R-:W-:Y:S01]  /*12470*/  F2FP.BF16.PACK_AB R2, R25, R64 ;  /* 0x000000401902723e */ /* 0x008fe200000010ff */
[----:B------:R-:W-:-:S03]  /*12480*/  @!P2 HFMA2.BF16_V2 R161, -RZ.H0_H0, RZ.H0_H0, -R52.H0_H0 ;  /* 0x200000ffffa1a231 */ /* 0x000fc60000340934 */
[C---:B------:R-:W-:Y:S01]  /*12490*/  PRMT R40, R2.reuse, 0x7610, R40 ;  /* 0x0000761002287816 */ /* 0x040fe20000000028 */
[----:B------:R-:W-:Y:S01]  /*124a0*/  FMUL.FTZ R159, R43, R3 ;  /* 0x000000032b9f7220 */ /* 0x000fe20000410000 */
[----:B------:R-:W-:Y:S01]  /*124b0*/  SHF.R.U32.HI R0, RZ, 0x18, R6 ;  /* 0x00000018ff007819 */ /* 0x000fe20000011606 */
[----:B------:R-:W-:Y:S01]  /*124c0*/  @!P5 HFMA2.BF16_V2 R42, -RZ.H0_H0, RZ.H0_H0, -R36.H0_H0 ;  /* 0x200000ffff2ad231 */ /* 0x000fe20000340924 */
[----:B------:R-:W-:Y:S01]  /*124d0*/  PRMT R41, R2, 0x7632, R41 ;  /* 0x0000763202297816 */ /* 0x000fe20000000029 */
[----:B------:R-:W-:Y:S01]  /*124e0*/  @!P6 HFMA2.BF16_V2 R43, -RZ.H0_H0, RZ.H0_H0, -R40.H0_H0 ;  /* 0x200000ffff2be231 */ /* 0x000fe20000340928 */
[----:B------:R-:W-:Y:S02]  /*124f0*/  PRMT R39, R7, 0x7632, R39 ;  /* 0x0000763207277816 */ /* 0x000fe40000000027 */
[----:B------:R-:W-:Y:S02]  /*12500*/  @!P2 PRMT R52, R161, 0x5410, RZ ;  /* 0x00005410a134a816 */ /* 0x000fe400000000ff */
[----:B------:R-:W-:-:S02]  /*12510*/  ISETP.GE.U32.AND P2, PT, R217, R0, PT ;  /* 0x00000000d900720c */ /* 0x000fc40003f46070 */
[----:B------:R-:W-:Y:S02]  /*12520*/  LOP3.LUT R0, R6, 0xffff, RZ, 0xc0, !PT ;  /* 0x0000ffff06007812 */ /* 0x000fe400078ec0ff */
[----:B------:R-:W-:Y:S01]  /*12530*/  PRMT R55, R40, 0x5410, R41 ;  /* 0x0000541028377816 */ /* 0x000fe20000000029 */
[----:B------:R-:W2:Y:S01]  /*12540*/  LDL.LU.64 R6, [R1+0x18] ;  /* 0x0000180001067983 */ /* 0x000ea20000300a00 */
[----:B------:R-:W-:Y:S02]  /*12550*/  PRMT R131, R36, 0x5410, R39 ;  /* 0x0000541024837816 */ /* 0x000fe40000000027 */
[----:B------:R-:W-:Y:S02]  /*12560*/  @!P6 PRMT R40, R43, 0x5410, RZ ;  /* 0x000054102b28e816 */ /* 0x000fe400000000ff */
[----:B------:R-:W-:Y:S02]  /*12570*/  @!P5 PRMT R36, R42, 0x5410, RZ ;  /* 0x000054102a24d816 */ /* 0x000fe400000000ff */
[----:B------:R-:W3:Y:S01]  /*12580*/  LDL.LU.64 R42, [R1+0x10] ;  /* 0x00001000012a7983 */ /* 0x000ee20000300a00 */
[----:B------:R-:W-:Y:S01]  /*12590*/  SHF.R.U32.HI R0, RZ, 0x8, R0 ;  /* 0x00000008ff007819 */ /* 0x000fe20000011600 */
[----:B------:R-:W-:Y:S01]  /*125a0*/  MUFU.EX2 R44, R68 ;  /* 0x00000044002c7308 */ /* 0x000fe20000000800 */
[----:B------:R-:W-:-:S02]  /*125b0*/  @!P4 HFMA2.BF16_V2 R38, -RZ.H0_H0, RZ.H0_H0, -R41.H0_H0 ;  /* 0x200000ffff26c231 */ /* 0x000fc40000340929 */
[----:B------:R-:W-:-:S05]  /*125c0*/  LOP3.LUT R0, R0, 0xffff, RZ, 0xc0, !PT ;  /* 0x0000ffff00007812 */ /* 0x000fca00078ec0ff */
[----:B------:R-:W1:Y:S01]  /*125d0*/  MUFU.EX2 R245, R69 ;  /* 0x0000004500f57308 */ /* 0x000e620000000800 */
[----:B------:R-:W-:Y:S02]  /*125e0*/  @!P4 PRMT R41, R38, 0x5410, RZ ;  /* 0x000054102629c816 */ /* 0x000fe400000000ff */
[----:B------:R-:W-:Y:S01]  /*125f0*/  ISETP.GE.U32.AND P4, PT, R217, R0, PT ;  /* 0x00000000d900720c */ /* 0x000fe20003f86070 */
[----:B------:R-:W-:Y:S01]  /*12600*/  IMAD.MOV.U32 R22, RZ, RZ, R198 ;  /* 0x000000ffff167224 */ /* 0x000fe200078e00c6 */
[----:B------:R-:W-:Y:S01]  /*12610*/  MOV R11, R199 ;  /* 0x000000c7000b7202 */ /* 0x000fe20000000f00 */
[----:B------:R-:W-:Y:S01]  /*12620*/  IMAD.MOV.U32 R160, RZ, RZ, R187 ;  /* 0x000000ffffa07224 */ /* 0x000fe200078e00bb */
[----:B------:R-:W-:Y:S01]  /*12630*/  MOV R86, R186 ;  /* 0x000000ba00567202 */ /* 0x000fe20000000f00 */
[----:B------:R-:W-:Y:S02]  /*12640*/  IMAD.MOV.U32 R87, RZ, RZ, R175 ;  /* 0x000000ffff577224 */ /* 0x000fe400078e00af */
[----:B------:R-:W-:-:S02]  /*12650*/  IMAD.MOV.U32 R115, RZ, RZ, R174 ;  /* 0x000000ffff737224 */ /* 0x000fc400078e00ae */
[----:B------:R-:W-:Y:S01]  /*12660*/  IMAD.MOV.U32 R161, RZ, RZ, R195 ;  /* 0x000000ffffa17224 */ /* 0x000fe200078e00c3 */
[----:B-1----:R-:W-:Y:S01]  /*12670*/  F2FP.BF16.PACK_AB R0, R245, R44 ;  /* 0x0000002cf500723e */ /* 0x002fe200000010ff */
[----:B------:R-:W-:Y:S02]  /*12680*/  IMAD.MOV.U32 R21, RZ, RZ, R194 ;  /* 0x000000ffff157224 */ /* 0x000fe400078e00c2 */
[-C--:B------:R-:W-:Y:S01]  /*12690*/  FMUL.FTZ R167, R47, R3.reuse ;  /* 0x000000032fa77220 */ /* 0x080fe20000410000 */
[----:B------:R-:W-:Y:S01]  /*126a0*/  PRMT R38, R0, 0x7610, R38 ;  /* 0x0000761000267816 */ /* 0x000fe20000000026 */
[-C--:B------:R-:W-:Y:S01]  /*126b0*/  FMUL.FTZ R154, R154, R3.reuse ;  /* 0x000000039a9a7220 */ /* 0x080fe20000410000 */
[----:B------:R-:W-:Y:S01]  /*126c0*/  PRMT R37, R0, 0x7632, R37 ;  /* 0x0000763200257816 */ /* 0x000fe20000000025 */
[-C--:B------:R-:W-:Y:S01]  /*126d0*/  FMUL.FTZ R155, R155, R3.reuse ;  /* 0x000000039b9b7220 */ /* 0x080fe20000410000 */
[----:B------:R-:W-:Y:S01]  /*126e0*/  @!P4 HFMA2.BF16_V2 R47, -RZ.H0_H0, RZ.H0_H0, -R39.H0_H0 ;  /* 0x200000ffff2fc231 */ /* 0x000fe20000340927 */
[-C--:B------:R-:W-:Y:S01]  /*126f0*/  FMUL.FTZ R150, R150, R3.reuse ;  /* 0x0000000396967220 */ /* 0x080fe20000410000 */
[----:B------:R-:W-:Y:S01]  /*12700*/  LOP3.LUT R0, R4, 0xff, RZ, 0xc0, !PT ;  /* 0x000000ff04007812 */ /* 0x000fe200078ec0ff */
        /* <DEDUP_REMOVED lines=27> */
[----:B------:R-:W-:Y:S02]  /*128c0*/  ISETP.GE.U32.AND P6, PT, R217, R0, PT ;  /* 0x00000000d900720c */ /* 0x000fe40003fc6070 */
[----:B------:R-:W-:Y:S01]  /*128d0*/  @!P4 PRMT R39, R47, 0x5410, RZ ;  /* 0x000054102f27c816 */ /* 0x000fe200000000ff */
[----:B------:R-:W-:Y:S01]  /*128e0*/  IMAD.MOV.U32 R47, RZ, RZ, R65 ;  /* 0x000000ffff2f7224 */ /* 0x000fe200078e0041 */
[----:B------:R-:W-:Y:S01]  /*128f0*/  MOV R68, R130 ;  /* 0x0000008200447202 */ /* 0x000fe20000000f00 */
[----:B------:R-:W-:Y:S02]  /*12900*/  IMAD.MOV.U32 R69, RZ, RZ, R161 ;  /* 0x000000ffff457224 */ /* 0x000fe400078e00a1 */
[----:B------:R-:W-:-:S02]  /*12910*/  IMAD.MOV.U32 R65, RZ, RZ, R118 ;  /* 0x000000ffff417224 */ /* 0x000fc400078e0076 */
[----:B------:R-:W-:Y:S02]  /*12920*/  IMAD.MOV.U32 R161, RZ, RZ, R86 ;  /* 0x000000ffffa17224 */ /* 0x000fe400078e0056 */
[----:B------:R-:W-:Y:S02]  /*12930*/  IMAD.MOV.U32 R118, RZ, RZ, R67 ;  /* 0x000000ffff767224 */ /* 0x000fe400078e0043 */
[----:B------:R-:W-:Y:S01]  /*12940*/  IMAD.MOV.U32 R130, RZ, RZ, R170 ;  /* 0x000000ffff827224 */ /* 0x000fe200078e00aa */
[----:B------:R-:W-:Y:S01]  /*12950*/  MOV R170, R10 ;  /* 0x0000000a00aa7202 */ /* 0x000fe20000000f00 */
[----:B------:R-:W-:Y:S01]  /*12960*/  IMAD.MOV.U32 R86, RZ, RZ, R22 ;  /* 0x000000ffff567224 */ /* 0x000fe200078e0016 */
[--C-:B------:R-:W-:Y:S01]  /*12970*/  SHF.R.U32.HI R22, RZ, 0x10, R4.reuse ;  /* 0x00000010ff167819 */ /* 0x100fe20000011604 */
[----:B------:R-:W-:Y:S01]  /*12980*/  IMAD.MOV.U32 R67, RZ, RZ, R11 ;  /* 0x000000ffff437224 */ /* 0x000fe200078e000b */
[----:B------:R-:W-:Y:S02]  /*12990*/  LOP3.LUT R11, R4, 0xffff, RZ, 0xc0, !PT ;  /* 0x0000ffff040b7812 */ /* 0x000fe400078ec0ff */
[----:B------:R-:W-:Y:S01]  /*129a0*/  SHF.R.U32.HI R10, RZ, 0x18, R4 ;  /* 0x00000018ff0a7819 */ /* 0x000fe20000011604 */
[----:B------:R-:W-:Y:S01]  /*129b0*/  @!P3 HFMA2.BF16_V2 R46, -RZ.H0_H0, RZ.H0_H0, -R38.H0_H0 ;  /* 0x200000ffff2eb231 */ /* 0x000fe20000340926 */
[----:B------:R-:W-:Y:S01]  /*129c0*/  IMAD.MOV.U32 R79, RZ, RZ, R115 ;  /* 0x000000ffff4f7224 */ /* 0x000fe200078e0073 */
[----:B------:R-:W-:-:S03]  /*129d0*/  PRMT R115, R38, 0x5410, R37 ;  /* 0x0000541026737816 */ /* 0x000fc60000000025 */
[----:B------:R-:W-:Y:S01]  /*129e0*/  @!P3 PRMT R38, R46, 0x5410, RZ ;  /* 0x000054102e26b816 */ /* 0x000fe200000000ff */
[----:B------:R-:W-:Y:S01]  /*129f0*/  IMAD.MOV.U32 R46, RZ, RZ, R9 ;  /* 0x000000ffff2e7224 */ /* 0x000fe200078e0009 */
[----:B------:R-:W-:-:S05]  /*12a00*/  @!P2 HFMA2.BF16_V2 R45, -RZ.H0_H0, RZ.H0_H0, -R37.H0_H0 ;  /* 0x200000ffff2da231 */ /* 0x000fca0000340925 */
[----:B------:R-:W-:Y:S02]  /*12a10*/  @!P2 PRMT R37, R45, 0x5410, RZ ;  /* 0x000054102d25a816 */ /* 0x000fe400000000ff */
[----:B------:R-:W-:Y:S01]  /*12a20*/  ISETP.GE.U32.AND P5, PT, R217, R10, PT ;  /* 0x0000000ad900720c */ /* 0x000fe20003fa6070 */
[----:B------:R-:W-:Y:S02]  /*12a30*/  IMAD.MOV.U32 R10, RZ, RZ, R86 ;  /* 0x000000ffff0a7224 */ /* 0x000fe400078e0056 */
[----:B------:R-:W-:Y:S02]  /*12a40*/  IMAD.MOV.U32 R86, RZ, RZ, R67 ;  /* 0x000000ffff567224 */ /* 0x000fe400078e0043 */
[----:B------:R-:W-:Y:S01]  /*12a50*/  IMAD.MOV.U32 R67, RZ, RZ, R170 ;  /* 0x000000ffff437224 */ /* 0x000fe200078e00aa */
[----:B------:R-:W-:Y:S01]  /*12a60*/  PRMT R26, R29, 0x7632, R26 ;  /* 0x000076321d1a7816 */ /* 0x000fe2000000001a */
[----:B------:R-:W-:Y:S02]  /*12a70*/  IMAD.MOV.U32 R170, RZ, RZ, R160 ;  /* 0x000000ffffaa7224 */ /* 0x000fe400078e00a0 */
[----:B------:R-:W-:-:S02]  /*12a80*/  IMAD.MOV.U32 R160, RZ, RZ, R222 ;  /* 0x000000ffffa07224 */ /* 0x000fc400078e00de */
[----:B------:R-:W-:Y:S01]  /*12a90*/  MUFU.EX2 R222, R85 ;  /* 0x0000005500de7308 */ /* 0x000fe20000000800 */
[----:B------:R-:W-:Y:S01]  /*12aa0*/  IMAD.MOV.U32 R45, RZ, RZ, R21 ;  /* 0x000000ffff2d7224 */ /* 0x000fe200078e0015 */
[----:B--2---:R-:W-:Y:S02]  /*12ab0*/  LOP3.LUT R3, R3, R238, R6, 0x96, !PT ;  /* 0x000000ee03037212 */ /* 0x004fe400078e9606 */
[----:B---3--:R-:W-:-:S03]  /*12ac0*/  LOP3.LUT R0, R43, R239, R34, 0x96, !PT ;  /* 0x000000ef2b007212 */ /* 0x008fc600078e9622 */
[----:B------:R-:W-:-:S04]  /*12ad0*/  IMAD.WIDE.U32 R4, R3, -0x326172a9, RZ ;  /* 0xcd9e8d5703047825 */ /* 0x000fc800078e00ff */
[----:B------:R-:W-:-:S05]  /*12ae0*/  IMAD.WIDE.U32 R6, R0, -0x2daee0ad, RZ ;  /* 0xd2511f5300067825 */ /* 0x000fca00078e00ff */
[----:B------:R-:W-:Y:S02]  /*12af0*/  LOP3.LUT R0, R7, R237, R2, 0x96, !PT ;  /* 0x000000ed07007212 */ /* 0x000fe400078e9602 */
[----:B------:R-:W-:-:S05]  /*12b00*/  LOP3.LUT R2, R5, R218, R42, 0x96, !PT ;  /* 0x000000da05027212 */ /* 0x000fca00078e962a */
[----:B------:R-:W-:-:S05]  /*12b10*/  IMAD.WIDE.U32 R2, R2, -0x2daee0ad, RZ ;  /* 0xd2511f5302027825 */ /* 0x000fca00078e00ff */
[----:B------:R-:W-:Y:S01]  /*12b20*/  LOP3.LUT R3, R3, R183, R6, 0x96, !PT ;  /* 0x000000b703037212 */ /* 0x000fe200078e9606 */
[----:B------:R-:W-:-:S05]  /*12b30*/  IMAD.WIDE.U32 R6, R0, -0x326172a9, RZ ;  /* 0xcd9e8d5700067825 */ /* 0x000fca00078e00ff */
[----:B------:R-:W-:Y:S01]  /*12b40*/  LOP3.LUT R0, R7, R47, R4, 0x96, !PT ;  /* 0x0000002f07007212 */ /* 0x000fe200078e9604 */
[----:B------:R-:W-:-:S04]  /*12b50*/  IMAD.MOV.U32 R43, RZ, RZ, R8 ;  /* 0x000000ffff2b7224 */ /* 0x000fc800078e0008 */
[----:B------:R-:W-:-:S05]  /*12b60*/  IMAD.WIDE.U32 R8, R0, -0x2daee0ad, RZ ;  /* 0xd2511f5300087825 */ /* 0x000fca00078e00ff */
[----:B------:R-:W-:Y:S01]  /*12b70*/  LOP3.LUT R2, R9, R182, R2, 0x96, !PT ;  /* 0x000000b609027212 */ /* 0x000fe200078e9602 */
[----:B------:R-:W-:-:S04]  /*12b80*/  IMAD.WIDE.U32 R4, R3, -0x326172a9, RZ ;  /* 0xcd9e8d5703047825 */ /* 0x000fc800078e00ff */
[----:B------:R-:W-:-:S05]  /*12b90*/  IMAD.WIDE.U32 R2, R2, -0x326172a9, RZ ;  /* 0xcd9e8d5702027825 */ /* 0x000fca00078e00ff */
[----:B------:R-:W-:-:S04]  /*12ba0*/  LOP3.LUT R0, R2, 0xff, RZ, 0xc0, !PT ;  /* 0x000000ff02007812 */ /* 0x000fc800078ec0ff */
[----:B------:R-:W-:Y:S02]  /*12bb0*/  ISETP.GE.U32.AND P2, PT, R217, R0, PT ;  /* 0x00000000d900720c */ /* 0x000fe40003f46070 */
[----:B------:R-:W-:Y:S01]  /*12bc0*/  SHF.R.U32.HI R0, RZ, 0x8, R11 ;  /* 0x00000008ff007819 */ /* 0x000fe2000001160b */
[----:B------:R-:W-:-:S03]  /*12bd0*/  FADD.FTZ R7, R23, R27 ;  /* 0x0000001b17077221 */ /* 0x000fc60000010000 */
[----:B------:R-:W-:Y:S01]  /*12be0*/  LOP3.LUT R0, R0, 0xffff, RZ, 0xc0, !PT ;  /* 0x0000ffff00007812 */ /* 0x000fe200078ec0ff */
[----:B------:R-:W-:Y:S01]  /*12bf0*/  IMAD.MOV.U32 R42, RZ, RZ, R20 ;  /* 0x000000ffff2a7224 */ /* 0x000fe200078e0014 */
[----:B------:R-:W-:Y:S02]  /*12c00*/  LOP3.LUT R4, R3, R181, R4, 0x96, !PT ;  /* 0x000000b503047212 */ /* 0x000fe400078e9604 */
[----:B------:R-:W-:Y:S02]  /*12c10*/  PRMT R27, R29, 0x7610, R27 ;  /* 0x000076101d1b7816 */ /* 0x000fe4000000001b */
[----:B------:R-:W-:Y:S02]  /*12c20*/  LOP3.LUT R3, R2, 0xffff, RZ, 0xc0, !PT ;  /* 0x0000ffff02037812 */ /* 0x000fe400078ec0ff */
[----:B------:R-:W-:Y:S02]  /*12c30*/  SHF.R.U32.HI R20, RZ, 0x10, R2 ;  /* 0x00000010ff147819 */ /* 0x000fe40000011602 */
[----:B------:R-:W-:-:S02]  /*12c40*/  ISETP.GE.U32.AND P4, PT, R217, R0, PT ;  /* 0x00000000d900720c */ /* 0x000fc40003f86070 */
[----:B------:R-:W-:Y:S01]  /*12c50*/  SHF.R.U32.HI R2, RZ, 0x18, R2 ;  /* 0x00000018ff027819 */ /* 0x000fe20000011602 */
[----:B------:R-:W-:Y:S01]  /*12c60*/  IMAD.MOV.U32 R9, RZ, RZ, R235 ;  /* 0x000000ffff097224 */ /* 0x000fe200078e00eb */
[----:B------:R1:W2:Y:S01]  /*12c70*/  MUFU.EX2 R0, R80 ;  /* 0x0000005000007308 */ /* 0x0002a20000000800 */
[----:B------:R-:W-:Y:S01]  /*12c80*/  @!P6 HFMA2.BF16_V2 R51, -RZ.H0_H0, RZ.H0_H0, -R27.H0_H0 ;  /* 0x200000ffff33e231 */ /* 0x000fe2000034091b */
[----:B------:R-:W-:Y:S02]  /*12c90*/  ISETP.GE.U32.AND P3, PT, R217, R2, PT ;  /* 0x00000002d900720c */ /* 0x000fe40003f66070 */
[----:B------:R-:W-:-:S04]  /*12ca0*/  LOP3.LUT R2, R22, 0xff, RZ, 0xc0, !PT ;  /* 0x000000ff16027812 */ /* 0x000fc800078ec0ff */
[----:B------:R-:W3:Y:S01]  /*12cb0*/  MUFU.EX2 R235, R84 ;  /* 0x0000005400eb7308 */ /* 0x000ee20000000800 */
[----:B------:R-:W-:Y:S01]  /*12cc0*/  @!P4 HFMA2.BF16_V2 R50, -RZ.H0_H0, RZ.H0_H0, -R26.H0_H0 ;  /* 0x200000ffff32c231 */ /* 0x000fe2000034091a */
[----:B-1----:R-:W-:Y:S01]  /*12cd0*/  IMAD.MOV.U32 R80, RZ, RZ, R130 ;  /* 0x000000ffff507224 */ /* 0x002fe200078e0082 */
[----:B------:R-:W-:Y:S02]  /*12ce0*/  PRMT R130, R27, 0x5410, R26 ;  /* 0x000054101b827816 */ /* 0x000fe4000000001a */
[----:B------:R-:W-:Y:S02]  /*12cf0*/  @!P6 PRMT R27, R51, 0x5410, RZ ;  /* 0x00005410331be816 */ /* 0x000fe400000000ff */
[----:B------:R-:W-:Y:S02]  /*12d00*/  ISETP.GE.U32.AND P6, PT, R217, R2, PT ;  /* 0x00000002d900720c */ /* 0x000fe40003fc6070 */
[----:B------:R-:W-:-:S04]  /*12d10*/  SHF.R.U32.HI R2, RZ, 0x8, R3 ;  /* 0x00000008ff027819 */ /* 0x000fc80000011603 */
[----:B------:R-:W-:Y:S02]  /*12d20*/  LOP3.LUT R2, R2, 0xffff, RZ, 0xc0, !PT ;  /* 0x0000ffff02027812 */ /* 0x000fe400078ec0ff */
[----:B------:R-:W-:Y:S01]  /*12d30*/  @!P4 PRMT R26, R50, 0x5410, RZ ;  /* 0x00005410321ac816 */ /* 0x000fe200000000ff */
[C---:B--2---:R-:W-:Y:S01]  /*12d40*/  FADD.FTZ R11, R0.reuse, R28 ;  /* 0x0000001c000b7221 */ /* 0x044fe20000010000 */
[----:B------:R-:W-:Y:S02]  /*12d50*/  ISETP.GE.U32.AND P4, PT, R217, R2, PT ;  /* 0x00000002d900720c */ /* 0x000fe40003f86070 */
[----:B------:R-:W-:Y:S02]  /*12d60*/  F2FP.BF16.PACK_AB R2, R0, R24 ;  /* 0x000000180002723e */ /* 0x000fe400000010ff */
[----:B---3--:R-:W-:Y:S02]  /*12d70*/  F2FP.BF16.PACK_AB R0, R222, R235 ;  /* 0x000000ebde00723e */ /* 0x008fe400000010ff */
[----:B------:R-:W-:-:S02]  /*12d80*/  MOV R84, R103 ;  /* 0x0000006700547202 */ /* 0x000fc40000000f00 */
[C---:B------:R-:W-:Y:S02]  /*12d90*/  PRMT R29, R0.reuse, 0x7610, R29 ;  /* 0x00007610001d7816 */ /* 0x040fe4000000001d */
[----:B------:R-:W-:Y:S02]  /*12da0*/  MOV R23, R9 ;  /* 0x0000000900177202 */ /* 0x000fe40000000f00 */
[----:B------:R1:W-:Y:S01]  /*12db0*/  MUFU.EX2 R9, R96 ;  /* 0x0000006000097308 */ /* 0x0003e20000000800 */
[----:B------:R-:W-:Y:S01]  /*12dc0*/  @!P6 HFMA2.BF16_V2 R54, -RZ.H0_H0, RZ.H0_H0, -R29.H0_H0 ;  /* 0x200000ffff36e231 */ /* 0x000fe2000034091d */
[----:B------:R-:W-:Y:S02]  /*12dd0*/  PRMT R28, R0, 0x7632, R28 ;  /* 0x00007632001c7816 */ /* 0x000fe4000000001c */
[----:B------:R-:W-:Y:S02]  /*12de0*/  LOP3.LUT R0, R4, 0xff, RZ, 0xc0, !PT ;  /* 0x000000ff04007812 */ /* 0x000fe400078ec0ff */
[----:B------:R-:W-:-:S02]  /*12df0*/  PRMT R103, R29, 0x5410, R28 ;  /* 0x000054101d677816 */ /* 0x000fc4000000001c */
[----:B------:R-:W-:Y:S01]  /*12e00*/  @!P6 PRMT R29, R54, 0x5410, RZ ;  /* 0x00005410361de816 */ /* 0x000fe200000000ff */
[----:B-1----:R-:W-:Y:S02]  /*12e10*/  IMAD.MOV.U32 R96, RZ, RZ, R84 ;  /* 0x000000ffff607224 */ /* 0x002fe400078e0054 */
[----:B------:R-:W-:Y:S02]  /*12e20*/  IMAD.MOV.U32 R84, RZ, RZ, R10 ;  /* 0x000000ffff547224 */ /* 0x000fe400078e000a */
[----:B------:R-:W1:Y:S01]  /*12e30*/  MUFU.EX2 R10, R97 ;  /* 0x00000061000a7308 */ /* 0x000e620000000800 */
[----:B------:R-:W-:Y:S02]  /*12e40*/  ISETP.GE.U32.AND P6, PT, R217, R0, PT ;  /* 0x00000000d900720c */ /* 0x000fe40003fc6070 */
[----:B------:R-:W-:Y:S01]  /*12e50*/  LOP3.LUT R0, R4, 0xffff, RZ, 0xc0, !PT ;  /* 0x0000ffff04007812 */ /* 0x000fe200078ec0ff */
[----:B------:R-:W-:Y:S01]  /*12e60*/  @!P5 HFMA2.BF16_V2 R56, -RZ.H0_H0, RZ.H0_H0, -R28.H0_H0 ;  /* 0x200000ffff38d231 */ /* 0x000fe2000034091c */
[----:B------:R-:W-:-:S02]  /*12e70*/  LOP3.LUT R21, R5, R82, R6, 0x96, !PT ;  /* 0x0000005205157212 */ /* 0x000fc400078e9606 */
[----:B------:R-:W-:Y:S02]  /*12e80*/  SHF.R.U32.HI R0, RZ, 0x8, R0 ;  /* 0x00000008ff007819 */ /* 0x000fe40000011600 */
[----:B------:R-:W-:Y:S01]  /*12e90*/  PRMT R6, R2, 0x7610, R6 ;  /* 0x0000761002067816 */ /* 0x000fe20000000006 */
[----:B------:R-:W-:Y:S01]  /*12ea0*/  FADD.FTZ R22, R64, R7 ;  /* 0x0000000740167221 */ /* 0x000fe20000010000 */
[----:B------:R-:W-:Y:S02]  /*12eb0*/  LOP3.LUT R0, R0, 0xffff, RZ, 0xc0, !PT ;  /* 0x0000ffff00007812 */ /* 0x000fe400078ec0ff */
[----:B------:R-:W-:Y:S01]  /*12ec0*/  @!P5 PRMT R28, R56, 0x5410, RZ ;  /* 0x00005410381cd816 */ /* 0x000fe200000000ff */
[----:B------:R-:W-:Y:S01]  /*12ed0*/  @!P6 HFMA2.BF16_V2 R57, -RZ.H0_H0, RZ.H0_H0, -R6.H0_H0 ;  /* 0x200000ffff39e231 */ /* 0x000fe20000340906 */
[----:B-1----:R-:W-:Y:S02]  /*12ee0*/  F2FP.BF16.PACK_AB R7, R10, R9 ;  /* 0x000000090a07723e */ /* 0x002fe400000010ff */
[----:B------:R-:W-:Y:S01]  /*12ef0*/  PRMT R5, R2, 0x7632, R5 ;  /* 0x0000763202057816 */ /* 0x000fe20000000005 */
[----:B------:R-:W-:Y:S01]  /*12f00*/  IMAD.WIDE.U32 R2, R21, -0x2daee0ad, RZ ;  /* 0xd2511f5315027825 */ /* 0x000fe200078e00ff */
[----:B------:R-:W-:-:S02]  /*12f10*/  ISETP.GE.U32.AND P5, PT, R217, R0, PT ;  /* 0x00000000d900720c */ /* 0x000fc40003fa6070 */
[----:B------:R-:W-:Y:S02]  /*12f20*/  LOP3.LUT R0, R20, 0xff, RZ, 0xc0, !PT ;  /* 0x000000ff14007812 */ /* 0x000fe400078ec0ff */
[----:B------:R-:W-:Y:S02]  /*12f30*/  PRMT R21, R7, 0x7610, R21 ;  /* 0x0000761007157816 */ /* 0x000fe40000000015 */
[----:B------:R-:W-:Y:S02]  /*12f40*/  PRMT R54, R6, 0x5410, R5 ;  /* 0x0000541006367816 */ /* 0x000fe40000000005 */
[----:B------:R-:W-:Y:S01]  /*12f50*/  @!P6 PRMT R6, R57, 0x5410, RZ ;  /* 0x000054103906e816 */ /* 0x000fe200000000ff */
[----:B------:R-:W-:Y:S01]  /*12f60*/  IMAD.MOV.U32 R64, RZ, RZ, R23 ;  /* 0x000000ffff407224 */ /* 0x000fe200078e0017 */
[----:B------:R-:W-:Y:S01]  /*12f70*/  ISETP.GE.U32.AND P6, PT, R217, R0, PT ;  /* 0x00000000d900720c */ /* 0x000fe20003fc6070 */
[----:B------:R-:W-:Y:S01]  /*12f80*/  @!P2 HFMA2.BF16_V2 R59, -RZ.H0_H0, RZ.H0_H0, -R21.H0_H0 ;  /* 0x200000ffff3ba231 */ /* 0x000fe20000340915 */
[----:B------:R-:W-:-:S02]  /*12f90*/  LOP3.LUT R0, R3, R244, R8, 0x96, !PT ;  /* 0x000000f403007212 */ /* 0x000fc400078e9608 */
[----:B------:R-:W-:Y:S02]  /*12fa0*/  PRMT R7, R7, 0x7632, R7 ;  /* 0x0000763207077816 */ /* 0x000fe40000000007 */
[C---:B------:R-:W-:Y:S02]  /*12fb0*/  LOP3.LUT R8, R2.reuse, 0xff, RZ, 0xc0, !PT ;  /* 0x000000ff02087812 */ /* 0x040fe400078ec0ff */
[----:B------:R-:W-:Y:S02]  /*12fc0*/  LOP3.LUT R3, R2, 0xffff, RZ, 0xc0, !PT ;  /* 0x0000ffff02037812 */ /* 0x000fe400078ec0ff */
[--C-:B------:R-:W-:Y:S02]  /*12fd0*/  SHF.R.U32.HI R23, RZ, 0x10, R2.reuse ;  /* 0x00000010ff177819 */ /* 0x100fe40000011602 */
[----:B------:R-:W-:Y:S02]  /*12fe0*/  SHF.R.U32.HI R2, RZ, 0x18, R2 ;  /* 0x00000018ff027819 */ /* 0x000fe40000011602 */
[----:B------:R-:W-:-:S02]  /*12ff0*/  PRMT R51, R21, 0x5410, R7 ;  /* 0x0000541015337816 */ /* 0x000fc40000000007 */
[----:B------:R-:W-:Y:S01]  /*13000*/  @!P2 PRMT R21, R59, 0x5410, RZ ;  /* 0x000054103b15a816 */ /* 0x000fe200000000ff */
[----:B------:R-:W-:Y:S01]  /*13010*/  @!P5 HFMA2.BF16_V2 R58, -RZ.H0_H0, RZ.H0_H0, -R5.H0_H0 ;  /* 0x200000ffff3ad231 */ /* 0x000fe20000340905 */
[C---:B------:R-:W-:Y:S01]  /*13020*/  ISETP.GE.U32.AND P2, PT, R217.reuse, R2, PT ;  /* 0x00000002d900720c */ /* 0x040fe20003f46070 */
[----:B------:R-:W-:Y:S01]  /*13030*/  IMAD.MOV.U32 R59, RZ, RZ, R42 ;  /* 0x000000ffff3b7224 */ /* 0x000fe200078e002a */
[----:B------:R-:W-:Y:S01]  /*13040*/  SHF.R.U32.HI R2, RZ, 0x8, R3 ;  /* 0x00000008ff027819 */ /* 0x000fe20000011603 */
[----:B------:R-:W-:Y:S01]  /*13050*/  IMAD.MOV.U32 R42, RZ, RZ, R161 ;  /* 0x000000ffff2a7224 */ /* 0x000fe200078e00a1 */
[----:B------:R-:W-:Y:S01]  /*13060*/  @!P4 HFMA2.BF16_V2 R60, -RZ.H0_H0, RZ.H0_H0, -R7.H0_H0 ;  /* 0x200000ffff3cc231 */ /* 0x000fe20000340907 */
[----:B------:R-:W-:Y:S01]  /*13070*/  IMAD.MOV.U32 R161, RZ, RZ, R163 ;  /* 0x000000ffffa17224 */ /* 0x000fe200078e00a3 */
[----:B------:R-:W-:Y:S01]  /*13080*/  LOP3.LUT R3, R2, 0xffff, RZ, 0xc0, !PT ;  /* 0x0000ffff02037812 */ /* 0x000fe200078ec0ff */
[----:B------:R-:W-:Y:S01]  /*13090*/  IMAD.MOV.U32 R163, RZ, RZ, R170 ;  /* 0x000000ffffa37224 */ /* 0x000fe200078e00aa */
[----:B------:R-:W-:Y:S01]  /*130a0*/  @!P5 PRMT R5, R58, 0x5410, RZ ;  /* 0x000054103a05d816 */ /* 0x000fe200000000ff */
[----:B------:R-:W-:Y:S01]  /*130b0*/  IMAD.MOV.U32 R170, RZ, RZ, R219 ;  /* 0x000000ffffaa7224 */ /* 0x000fe200078e00db */
[----:B------:R-:W-:Y:S01]  /*130c0*/  ISETP.GE.U32.AND P5, PT, R217, R8, PT ;  /* 0x00000008d900720c */ /* 0x000fe20003fa6070 */
[----:B------:R-:W-:Y:S01]  /*130d0*/  MUFU.EX2 R2, R113 ;  /* 0x0000007100027308 */ /* 0x000fe20000000800 */
[----:B------:R-:W-:-:S02]  /*130e0*/  PRMT R8, R81, 0x7632, R8 ;  /* 0x0000763251087816 */ /* 0x000fc40000000008 */
[----:B------:R-:W-:Y:S01]  /*130f0*/  @!P4 PRMT R7, R60, 0x5410, RZ ;  /* 0x000054103c07c816 */ /* 0x000fe200000000ff */
[----:B------:R-:W-:Y:S01]  /*13100*/  FADD.FTZ R20, R9, R11 ;  /* 0x0000000b09147221 */ /* 0x000fe20000010000 */
[----:B------:R-:W-:-:S03]  /*13110*/  ISETP.GE.U32.AND P4, PT, R217, R3, PT ;  /* 0x00000003d900720c */ /* 0x000fc60003f86070 */
[----:B------:R-:W1:Y:S01]  /*13120*/  MUFU.EX2 R219, R112 ;  /* 0x0000007000db7308 */ /* 0x000e620000000800 */
[C---:B------:R-:W-:Y:S02]  /*13130*/  LOP3.LUT R3, R0.reuse, 0xffff, RZ, 0xc0, !PT ;  /* 0x0000ffff00037812 */ /* 0x040fe400078ec0ff */
[----:B------:R-:W-:Y:S01]  /*13140*/  PRMT R9, R81, 0x7610, R9 ;  /* 0x0000761051097816 */ /* 0x000fe20000000009 */
[----:B------:R-:W-:Y:S01]  /*13150*/  @!P3 HFMA2.BF16_V2 R61, -RZ.H0_H0, RZ.H0_H0, -R8.H0_H0 ;  /* 0x200000ffff3db231 */ /* 0x000fe20000340908 */
[----:B------:R-:W-:Y:S02]  /*13160*/  SHF.R.U32.HI R3, RZ, 0x8, R3 ;  /* 0x00000008ff037819 */ /* 0x000fe40000011603 */
[----:B------:R-:W-:Y:S01]  /*13170*/  LOP3.LUT R11, R0, 0xff, RZ, 0xc0, !PT ;  /* 0x000000ff000b7812 */ /* 0x000fe200078ec0ff */
[----:B------:R-:W-:Y:S01]  /*13180*/  @!P6 HFMA2.BF16_V2 R62, -RZ.H0_H0, RZ.H0_H0, -R9.H0_H0 ;  /* 0x200000ffff3ee231 */ /* 0x000fe20000340909 */
[----:B------:R-:W-:Y:S01]  /*13190*/  IMAD.MOV.U32 R57, RZ, RZ, R80 ;  /* 0x000000ffff397224 */ /* 0x000fe200078e0050 */
[----:B------:R-:W-:Y:S01]  /*131a0*/  PRMT R50, R9, 0x5410, R8 ;  /* 0x0000541009327816 */ /* 0x000fe20000000008 */
[----:B------:R-:W-:Y:S01]  /*131b0*/  IMAD.MOV.U32 R80, RZ, RZ, R69 ;  /* 0x000000ffff507224 */ /* 0x000fe200078e0045 */
[----:B------:R-:W-:Y:S01]  /*131c0*/  @!P3 PRMT R8, R61, 0x5410, RZ ;  /* 0x000054103d08b816 */ /* 0x000fe200000000ff */
[----:B------:R-:W-:Y:S01]  /*131d0*/  IMAD.MOV.U32 R69, RZ, RZ, R118 ;  /* 0x000000ffff457224 */ /* 0x000fe200078e0076 */
[----:B------:R-:W-:Y:S01]  /*131e0*/  LOP3.LUT R3, R3, 0xffff, RZ, 0xc0, !PT ;  /* 0x0000ffff03037812 */ /* 0x000fe200078ec0ff */
[----:B------:R-:W-:Y:S01]  /*131f0*/  IMAD.MOV.U32 R118, RZ, RZ, R86 ;  /* 0x000000ffff767224 */ /* 0x000fe200078e0056 */
[C---:B------:R-:W-:Y:S01]  /*13200*/  ISETP.GE.U32.AND P3, PT, R217.reuse, R11, PT ;  /* 0x0000000bd900720c */ /* 0x040fe20003f66070 */
[----:B------:R-:W-:Y:S01]  /*13210*/  IMAD.MOV.U32 R86, RZ, RZ, R160 ;  /* 0x000000ffff567224 */ /* 0x000fe200078e00a0 */
[----:B------:R-:W-:Y:S01]  /*13220*/  @!P6 PRMT R9, R62, 0x5410, RZ ;  /* 0x000054103e09e816 */ /* 0x000fe200000000ff */
[----:B------:R-:W-:Y:S01]  /*13230*/  IMAD.MOV.U32 R81, RZ, RZ, R218 ;  /* 0x000000ffff517224 */ /* 0x000fe200078e00da */
[----:B------:R-:W-:Y:S01]  /*13240*/  MOV R160, R211 ;  /* 0x000000d300a07202 */ /* 0x000fe20000000f00 */
[----:B------:R-:W-:Y:S01]  /*13250*/  MUFU.EX2 R218, R116 ;  /* 0x0000007400da7308 */ /* 0x000fe20000000800 */
[----:B------:R-:W-:-:S02]  /*13260*/  ISETP.GE.U32.AND P6, PT, R217, R3, PT ;  /* 0x00000003d900720c */ /* 0x000fc40003fc6070 */
[----:B-1----:R-:W-:Y:S01]  /*13270*/  F2FP.BF16.PACK_AB R3, R219, R2 ;  /* 0x00000002db03723e */ /* 0x002fe200000010ff */
[----:B------:R-:W-:-:S04]  /*13280*/  IMAD.MOV.U32 R113, RZ, RZ, R183 ;  /* 0x000000ffff717224 */ /* 0x000fc800078e00b7 */
[----:B------:R-:W1:Y:S01]  /*13290*/  MUFU.EX2 R211, R128 ;  /* 0x0000008000d37308 */ /* 0x000e620000000800 */
[----:B------:R-:W-:Y:S02]  /*132a0*/  IMAD.MOV.U32 R60, RZ, RZ, R182 ;  /* 0x000000ffff3c7224 */ /* 0x000fe400078e00b6 */
[----:B------:R-:W-:Y:S01]  /*132b0*/  FADD.FTZ R11, R25, R22 ;  /* 0x00000016190b7221 */ /* 0x000fe20000010000 */
[----:B------:R-:W-:-:S04]  /*132c0*/  PRMT R25, R3, 0x7610, R25 ;  /* 0x0000761003197816 */ /* 0x000fc80000000019 */
[----:B------:R-:W-:Y:S01]  /*132d0*/  MUFU.EX2 R183, R100 ;  /* 0x0000006400b77308 */ /* 0x000fe20000000800 */
[----:B------:R-:W-:Y:S01]  /*132e0*/  PRMT R24, R3, 0x7632, R24 ;  /* 0x0000763203187816 */ /* 0x000fe20000000018 */
[----:B------:R-:W-:Y:S01]  /*132f0*/  @!P3 HFMA2.BF16_V2 R63, -RZ.H0_H0, RZ.H0_H0, -R25.H0_H0 ;  /* 0x200000ffff3fb231 */ /* 0x000fe20000340919 */
[----:B------:R-:W-:-:S05]  /*13300*/  FADD.FTZ R10, R10, R20 ;  /* 0x000000140a0a7221 */ /* 0x000fca0000010000 */
[----:B------:R-:W2:Y:S01]  /*13310*/  MUFU.EX2 R182, R101 ;  /* 0x0000006500b67308 */ /* 0x000ea20000000800 */
[----:B------:R-:W-:Y:S01]  /*13320*/  MOV R85, R79 ;  /* 0x0000004f00557202 */ /* 0x000fe20000000f00 */
[----:B------:R-:W-:Y:S01]  /*13330*/  IMAD.MOV.U32 R97, RZ, RZ, R68 ;  /* 0x000000ffff617224 */ /* 0x000fe200078e0044 */
[----:B------:R-:W-:Y:S01]  /*13340*/  MOV R79, R87 ;  /* 0x00000057004f7202 */ /* 0x000fe20000000f00 */
[----:B------:R-:W-:Y:S01]  /*13350*/  IMAD.MOV.U32 R68, RZ, RZ, R67 ;  /* 0x000000ffff447224 */ /* 0x000fe200078e0043 */
[----:B------:R-:W-:Y:S01]  /*13360*/  LOP3.LUT R3, R23, 0xff, RZ, 0xc0, !PT ;  /* 0x000000ff17037812 */ /* 0x000fe200078ec0ff */
[----:B------:R-:W-:Y:S01]  /*13370*/  IMAD.MOV.U32 R87, RZ, RZ, R83 ;  /* 0x000000ffff577224 */ /* 0x000fe200078e0053 */
[----:B------:R-:W-:Y:S01]  /*13380*/  @!P6 HFMA2.BF16_V2 R70, -RZ.H0_H0, RZ.H0_H0, -R24.H0_H0 ;  /* 0x200000ffff46e231 */ /* 0x000fe20000340918 */
[----:B------:R-:W-:Y:S01]  /*13390*/  PRMT R67, R25, 0x5410, R24 ;  /* 0x0000541019437816 */ /* 0x000fe20000000018 */
[----:B------:R-:W-:Y:S01]  /*133a0*/  FADD.FTZ R83, R2, R10 ;  /* 0x0000000a02537221 */ /* 0x000fe20000010000 */
[----:B------:R-:W-:-:S02]  /*133b0*/  @!P3 PRMT R25, R63, 0x5410, RZ ;  /* 0x000054103f19b816 */ /* 0x000fc400000000ff */
[--C-:B------:R-:W-:Y:S02]  /*133c0*/  SHF.R.U32.HI R2, RZ, 0x18, R4.reuse ;  /* 0x00000018ff027819 */ /* 0x100fe40000011604 */
[----:B------:R-:W-:Y:S02]  /*133d0*/  ISETP.GE.U32.AND P3, PT, R217, R3, PT ;  /* 0x00000003d900720c */ /* 0x000fe40003f66070 */
[----:B-1----:R-:W-:Y:S02]  /*133e0*/  F2FP.BF16.PACK_AB R3, R211, R218 ;  /* 0x000000dad303723e */ /* 0x002fe400000010ff */
[----:B------:R-:W-:Y:S02]  /*133f0*/  @!P6 PRMT R24, R70, 0x5410, RZ ;  /* 0x000054104618e816 */ /* 0x000fe400000000ff */
[----:B------:R-:W-:Y:S02]  /*13400*/  ISETP.GE.U32.AND P6, PT, R217, R2, PT ;  /* 0x00000002d900720c */ /* 0x000fe40003fc6070 */
[----:B------:R-:W-:-:S02]  /*13410*/  SHF.R.U32.HI R2, RZ, 0x10, R4 ;  /* 0x00000010ff027819 */ /* 0x000fc40000011604 */
[C---:B------:R-:W-:Y:S02]  /*13420*/  PRMT R22, R3.reuse, 0x7632, R22 ;  /* 0x0000763203167816 */ /* 0x040fe40000000016 */
[----:B--2---:R-:W-:Y:S01]  /*13430*/  F2FP.BF16.PACK_AB R4, R182, R183 ;  /* 0x000000b7b604723e */ /* 0x004fe200000010ff */
[----:B------:R-:W-:Y:S01]  /*13440*/  IMAD.MOV.U32 R58, RZ, RZ, R84 ;  /* 0x000000ffff3a7224 */ /* 0x000fe200078e0054 */
[----:B------:R-:W-:Y:S01]  /*13450*/  PRMT R23, R3, 0x7610, R23 ;  /* 0x0000761003177816 */ /* 0x000fe20000000017 */
[----:B------:R-:W-:Y:S01]  /*13460*/  @!P4 HFMA2.BF16_V2 R72, -RZ.H0_H0, RZ.H0_H0, -R22.H0_H0 ;  /* 0x200000ffff48c231 */ /* 0x000fe20000340916 */
[----:B------:R-:W-:Y:S01]  /*13470*/  PRMT R20, R4, 0x7610, R20 ;  /* 0x0000761004147816 */ /* 0x000fe20000000014 */
[----:B------:R-:W-:Y:S02]  /*13480*/  IMAD.MOV.U32 R84, RZ, RZ, R114 ;  /* 0x000000ffff547224 */ /* 0x000fe400078e0072 */
[----:B------:R-:W-:Y:S01]  /*13490*/  IMAD.MOV.U32 R56, RZ, RZ, R65 ;  /* 0x000000ffff387224 */ /* 0x000fe200078e0041 */
[----:B------:R-:W-:Y:S01]  /*134a0*/  PRMT R65, R23, 0x5410, R22 ;  /* 0x0000541017417816 */ /* 0x000fe20000000016 */
[--C-:B------:R-:W-:Y:S01]  /*134b0*/  FADD.FTZ R114, R44, R11.reuse ;  /* 0x0000000b2c727221 */ /* 0x100fe20000010000 */
[----:B------:R-:W-:Y:S01]  /*134c0*/  @!P3 HFMA2.BF16_V2 R73, -RZ.H0_H0, RZ.H0_H0, -R20.H0_H0 ;  /* 0x200000ffff49b231 */ /* 0x000fe20000340914 */
[----:B------:R-:W-:-:S02]  /*134d0*/  PRMT R11, R4, 0x7632, R11 ;  /* 0x00007632040b7816 */ /* 0x000fc4000000000b */
[----:B------:R-:W-:Y:S01]  /*134e0*/  @!P4 PRMT R22, R72, 0x5410, RZ ;  /* 0x000054104816c816 */ /* 0x000fe200000000ff */
[----:B------:R-:W-:Y:S02]  /*134f0*/  IMAD.MOV.U32 R72, RZ, RZ, R81 ;  /* 0x000000ffff487224 */ /* 0x000fe400078e0051 */
[----:B------:R-:W-:Y:S01]  /*13500*/  IMAD.MOV.U32 R81, RZ, RZ, R64 ;  /* 0x000000ffff517224 */ /* 0x000fe200078e0040 */
[----:B------:R-:W-:Y:S02]  /*13510*/  PRMT R64, R20, 0x5410, R11 ;  /* 0x0000541014407816 */ /* 0x000fe4000000000b */
[----:B------:R-:W-:Y:S02]  /*13520*/  @!P3 PRMT R20, R73, 0x5410, RZ ;  /* 0x000054104914b816 */ /* 0x000fe400000000ff */
[----:B------:R-:W2:Y:S01]  /*13530*/  LDL R73, [R1+0xc8] ;  /* 0x0000c80001497983 */ /* 0x000ea20000100800 */
[----:B------:R-:W-:Y:S01]  /*13540*/  IMAD.MOV.U32 R62, RZ, RZ, R181 ;  /* 0x000000ffff3e7224 */ /* 0x000fe200078e00b5 */
[----:B------:R-:W1:Y:S08]  /*13550*/  MUFU.EX2 R3, R136 ;  /* 0x0000008800037308 */ /* 0x000e700000000800 */
[----:B------:R-:W3:Y:S01]  /*13560*/  MUFU.EX2 R181, R137 ;  /* 0x0000008900b57308 */ /* 0x000ee20000000800 */
[----:B------:R-:W-:-:S02]  /*13570*/  IMAD.MOV.U32 R112, RZ, RZ, R252 ;  /* 0x000000ffff707224 */ /* 0x000fc400078e00fc */
[----:B-1----:R-:W-:Y:S01]  /*13580*/  FADD.FTZ R252, R3, R117 ;  /* 0x0000007503fc7221 */ /* 0x002fe20000010000 */
[----:B---3--:R-:W-:Y:S01]  /*13590*/  F2FP.BF16.PACK_AB R3, R181, R3 ;  /* 0x00000003b503723e */ /* 0x008fe200000010ff */
[----:B------:R-:W-:-:S03]  /*135a0*/  IMAD.MOV.U32 R137, RZ, RZ, R62 ;  /* 0x000000ffff897224 */ /* 0x000fc600078e003e */
[C---:B------:R-:W-:Y:S02]  /*135b0*/  PRMT R10, R3.reuse, 0x7610, R10 ;  /* 0x00007610030a7816 */ /* 0x040fe4000000000a */
[----:B------:R-:W-:Y:S01]  /*135c0*/  PRMT R4, R3, 0x7632, R4 ;  /* 0x0000763203047816 */ /* 0x000fe20000000004 */
[----:B------:R-:W-:Y:S02]  /*135d0*/  IMAD.MOV.U32 R44, RZ, RZ, R113 ;  /* 0x000000ffff2c7224 */ /* 0x000fe400078e0071 */
[----:B------:R-:W-:Y:S02]  /*135e0*/  IMAD.MOV.U32 R62, RZ, RZ, R96 ;  /* 0x000000ffff3e7224 */ /* 0x000fe400078e0060 */
[----:B------:R-:W-:Y:S02]  /*135f0*/  IMAD.MOV.U32 R113, RZ, RZ, R46 ;  /* 0x000000ffff717224 */ /* 0x000fe400078e002e */
[----:B------:R-:W-:Y:S02]  /*13600*/  IMAD.MOV.U32 R46, RZ, RZ, R247 ;  /* 0x000000ffff2e7224 */ /* 0x000fe400078e00f7 */
[----:B------:R-:W-:Y:S01]  /*13610*/  IMAD.MOV.U32 R96, RZ, RZ, R246 ;  /* 0x000000ffff607224 */ /* 0x000fe200078e00f6 */
[----:B------:R-:W-:Y:S04]  /*13620*/  ST.E.U16 [R12.64+-0x80], R33 ;  /* 0xffff80210c007985 */ /* 0x000fe8000c101504 */
[----:B------:R1:W-:Y:S01]  /*13630*/  ST.E.U16 [R12.64+-0x7e], R32 ;  /* 0xffff82200c007985 */ /* 0x0003e2000c101504 */
[----:B------:R-:W-:Y:S01]  /*13640*/  @!P5 HFMA2.BF16_V2 R71, -RZ.H0_H0, RZ.H0_H0, -R23.H0_H0 ;  /* 0x200000ffff47d231 */ /* 0x000fe20000340917 */
[----:B------:R-:W-:-:S04]  /*13650*/  LOP3.LUT R2, R2, 0xff, RZ, 0xc0, !PT ;  /* 0x000000ff02027812 */ /* 0x000fc800078ec0ff */
[----:B------:R-:W-:Y:S02]  /*13660*/  @!P5 PRMT R23, R71, 0x5410, RZ ;  /* 0x000054104717d816 */ /* 0x000fe400000000ff */
[----:B------:R-:W-:Y:S02]  /*13670*/  ISETP.GE.U32.AND P5, PT, R217, R2, PT ;  /* 0x00000002d900720c */ /* 0x000fe40003fa6070 */
[--C-:B------:R-:W-:Y:S02]  /*13680*/  SHF.R.U32.HI R2, RZ, 0x18, R0.reuse ;  /* 0x00000018ff027819 */ /* 0x100fe40000011600 */
[----:B------:R-:W-:-:S04]  /*13690*/  SHF.R.U32.HI R0, RZ, 0x10, R0 ;  /* 0x00000010ff007819 */ /* 0x000fc80000011600 */
[----:B------:R-:W-:Y:S02]  /*136a0*/  LOP3.LUT R0, R0, 0xff, RZ, 0xc0, !PT ;  /* 0x000000ff00007812 */ /* 0x000fe400078ec0ff */
[C---:B------:R-:W-:Y:S02]  /*136b0*/  ISETP.GE.U32.AND P4, PT, R217.reuse, R2, PT ;  /* 0x00000002d900720c */ /* 0x040fe40003f86070 */
[----:B------:R-:W-:Y:S02]  /*136c0*/  ISETP.GE.U32.AND P3, PT, R217, R0, PT ;  /* 0x00000000d900720c */ /* 0x000fe40003f66070 */
[C---:B------:R-:W-:Y:S02]  /*136d0*/  PRMT R2, R129.reuse, 0x7610, R2 ;  /* 0x0000761081027816 */ /* 0x040fe40000000002 */
[----:B------:R-:W-:Y:S02]  /*136e0*/  PRMT R0, R129, 0x7632, R0 ;  /* 0x0000763281007816 */ /* 0x000fe40000000000 */
[----:B--2---:R-:W-:-:S05]  /*136f0*/  LOP3.LUT R3, R15, R73, R240, 0x96, !PT ;  /* 0x000000490f037212 */ /* 0x004fca00078e96f0 */
[----:B------:R-:W-:-:S05]  /*13700*/  IMAD.WIDE.U32 R246, R3, -0x326172a9, RZ ;  /* 0xcd9e8d5703f67825 */ /* 0x000fca00078e00ff */
[----:B------:R-:W-:-:S05]  /*13710*/  LOP3.LUT R3, R247, R239, R34, 0x96, !PT ;  /* 0x000000eff7037212 */ /* 0x000fca00078e9622 */
[----:B-1----:R-:W-:Y:S01]  /*13720*/  IMAD.WIDE.U32 R32, R3, -0x2daee0ad, RZ ;  /* 0xd2511f5303207825 */ /* 0x002fe200078e00ff */
[----:B------:R-:W-:Y:S02]  /*13730*/  LOP3.LUT R3, R31, R238, R14, 0x96, !PT ;  /* 0x000000ee1f037212 */ /* 0x000fe400078e960e */
[----:B------:R-:W2:Y:S04]  /*13740*/  LDL.LU.64 R14, [R1+0x1a0] ;  /* 0x0001a000010e7983 */ /* 0x000ea80000300a00 */
[----:B------:R-:W3:Y:S04]  /*13750*/  LDL R129, [R1+0x124] ;  /* 0x0001240001817983 */ /* 0x000ee80000100800 */
[----:B------:R-:W4:Y:S01]  /*13760*/  LDL R117, [R1+0xd4] ;  /* 0x0000d40001757983 */ /* 0x000f220000100800 */
[----:B------:R-:W-:Y:S01]  /*13770*/  LOP3.LUT R33, R33, R237, R30, 0x96, !PT ;  /* 0x000000ed21217212 */ /* 0x000fe200078e961e */
[----:B------:R-:W-:-:S04]  /*13780*/  IMAD.WIDE.U32 R30, R3, -0x326172a9, RZ ;  /* 0xcd9e8d57031e7825 */ /* 0x000fc800078e00ff */
[----:B------:R-:W-:Y:S01]  /*13790*/  IMAD.WIDE.U32 R70, R33, -0x326172a9, RZ ;  /* 0xcd9e8d5721467825 */ /* 0x000fe200078e00ff */
[----:B------:R-:W-:-:S04]  /*137a0*/  LOP3.LUT R31, R31, R72, R246, 0x96, !PT ;  /* 0x000000481f1f7212 */ /* 0x000fc800078e96f6 */
[----:B------:R-:W-:Y:S01]  /*137b0*/  LOP3.LUT R3, R71, R47, R30, 0x96, !PT ;  /* 0x0000002f47037212 */ /* 0x000fe200078e961e */
[----:B------:R-:W-:Y:S01]  /*137c0*/  @!P5 HFMA2.BF16_V2 R78, -RZ.H0_H0, RZ.H0_H0, -R2.H0_H0 ;  /* 0x200000ffff4ed231 */ /* 0x000fe20000340902 */
[----:B------:R-:W-:Y:S01]  /*137d0*/  IMAD.WIDE.U32 R30, R31, -0x2daee0ad, RZ ;  /* 0xd2511f531f1e7825 */ /* 0x000fe200078e00ff */
[----:B------:R-:W-:-:S03]  /*137e0*/  MOV R136, R60 ;  /* 0x0000003c00887202 */ /* 0x000fc60000000f00 */
[----:B------:R-:W-:Y:S01]  /*137f0*/  IMAD.WIDE.U32 R100, R3, -0x2daee0ad, RZ ;  /* 0xd2511f5303647825 */ /* 0x000fe200078e00ff */
[----:B------:R-:W-:Y:S02]  /*13800*/  MOV R61, R43 ;  /* 0x0000002b003d7202 */ /* 0x000fe40000000f00 */
[----:B------:R-:W-:Y:S01]  /*13810*/  PRMT R43, R2, 0x5410, R0 ;  /* 0x00005410022b7816 */ /* 0x000fe20000000000 */
[----:B------:R-:W-:Y:S01]  /*13820*/  ST.E.U16 [R18.64+-0x80], R49 ;  /* 0xffff803112007985 */ /* 0x000fe2000c101504 */
[----:B------:R-:W-:Y:S01]  /*13830*/  @!P5 PRMT R2, R78, 0x5410, RZ ;  /* 0x000054104e02d816 */ /* 0x000fe200000000ff */
[----:B------:R-:W-:Y:S01]  /*13840*/  @!P6 HFMA2.BF16_V2 R77, -RZ.H0_H0, RZ.H0_H0, -R0.H0_H0 ;  /* 0x200000ffff4de231 */ /* 0x000fe20000340900 */
[----:B------:R-:W-:Y:S01]  /*13850*/  LOP3.LUT R3, R101, R136, R30, 0x96, !PT ;  /* 0x0000008865037212 */ /* 0x000fe200078e961e */
[----:B------:R-:W-:Y:S01]  /*13860*/  ST.E.U16 [R18.64+-0x7e], R48 ;  /* 0xffff823012007985 */ /* 0x000fe2000c101504 */
[----:B------:R-:W-:Y:S02]  /*13870*/  IMAD.MOV.U32 R63, RZ, RZ, R112 ;  /* 0x000000ffff3f7224 */ /* 0x000fe400078e0070 */
[----:B------:R-:W-:Y:S01]  /*13880*/  IMAD.MOV.U32 R112, RZ, RZ, R61 ;  /* 0x000000ffff707224 */ /* 0x000fe200078e003d */
[----:B------:R1:W-:Y:S01]  /*13890*/  ST.E.U16 [R16.64+-0x80], R6 ;  /* 0xffff800610007985 */ /* 0x0003e2000c101504 */
[----:B------:R-:W-:Y:S01]  /*138a0*/  IMAD.MOV.U32 R116, RZ, RZ, R113 ;  /* 0x000000ffff747224 */ /* 0x000fe200078e0071 */
[----:B------:R-:W-:Y:S01]  /*138b0*/  MOV R61, R62 ;  /* 0x0000003e003d7202 */ /* 0x000fe20000000f00 */
[----:B------:R-:W-:Y:S01]  /*138c0*/  IMAD.MOV.U32 R113, RZ, RZ, R81 ;  /* 0x000000ffff717224 */ /* 0x000fe200078e0051 */
[----:B------:R-:W-:Y:S01]  /*138d0*/  ST.E.U16 [R16.64+-0x7e], R5 ;  /* 0xffff820510007985 */ /* 0x000fe2000c101504 */
[----:B------:R-:W-:-:S02]  /*138e0*/  IMAD.MOV.U32 R81, RZ, RZ, R59 ;  /* 0x000000ffff517224 */ /* 0x000fc400078e003b */
[----:B------:R-:W-:Y:S01]  /*138f0*/  IMAD.MOV.U32 R62, RZ, RZ, R58 ;  /* 0x000000ffff3e7224 */ /* 0x000fe200078e003a */
[----:B------:R-:W-:Y:S01]  /*13900*/  @!P6 PRMT R0, R77, 0x5410, RZ ;  /* 0x000054104d00e816 */ /* 0x000fe200000000ff */
[----:B------:R-:W-:Y:S02]  /*13910*/  IMAD.MOV.U32 R59, RZ, RZ, R85 ;  /* 0x000000ffff3b7224 */ /* 0x000fe400078e0055 */
[----:B------:R-:W-:Y:S02]  /*13920*/  IMAD.MOV.U32 R58, RZ, RZ, R80 ;  /* 0x000000ffff3a7224 */ /* 0x000fe400078e0050 */
[----:B------:R-:W-:Y:S02]  /*13930*/  IMAD.MOV.U32 R85, RZ, RZ, R69 ;  /* 0x000000ffff557224 */ /* 0x000fe400078e0045 */
[----:B------:R-:W-:Y:S01]  /*13940*/  IMAD.MOV.U32 R80, RZ, RZ, R68 ;  /* 0x000000ffff507224 */ /* 0x000fe200078e0044 */
[----:B-1----:R-:W-:-:S05]  /*13950*/  LOP3.LUT R6, R31, R44, R32, 0x96, !PT ;  /* 0x0000002c1f067212 */ /* 0x002fca00078e9620 */
[----:B------:R-:W-:-:S04]  /*13960*/  IMAD.WIDE.U32 R68, R6, -0x326172a9, RZ ;  /* 0xcd9e8d5706447825 */ /* 0x000fc800078e00ff */
[----:B------:R-:W-:-:S04]  /*13970*/  IMAD.MOV.U32 R60, RZ, RZ, R45 ;  /* 0x000000ffff3c7224 */ /* 0x000fc800078e002d */
[----:B------:R-:W-:Y:S02]  /*13980*/  IMAD.MOV.U32 R128, RZ, RZ, R60 ;  /* 0x000000ffff807224 */ /* 0x000fe400078e003c */
[----:B------:R-:W-:Y:S01]  /*13990*/  IMAD.MOV.U32 R60, RZ, RZ, R57 ;  /* 0x000000ffff3c7224 */ /* 0x000fe200078e0039 */
[----:B------:R-:W-:Y:S01]  /*139a0*/  MOV R57, R97 ;  /* 0x0000006100397202 */ /* 0x000fe20000000f00 */
[----:B------:R-:W-:Y:S01]  /*139b0*/  IMAD.MOV.U32 R97, RZ, RZ, R56 ;  /* 0x000000ffff617224 */ /* 0x000fe200078e0038 */
[----:B------:R-:W-:Y:S01]  /*139c0*/  @!P2 HFMA2.BF16_V2 R74, -RZ.H0_H0, RZ.H0_H0, -R11.H0_H0 ;  /* 0x200000ffff4aa231 */ /* 0x000fe2000034090b */
[----:B------:R-:W-:Y:S01]  /*139d0*/  IMAD.MOV.U32 R56, RZ, RZ, R42 ;  /* 0x000000ffff387224 */ /* 0x000fe200078e002a */
[----:B------:R-:W-:Y:S01]  /*139e0*/  @!P4 HFMA2.BF16_V2 R75, -RZ.H0_H0, RZ.H0_H0, -R4.H0_H0 ;  /* 0x200000ffff4bc231 */ /* 0x000fe20000340904 */
[----:B------:R-:W-:Y:S01]  /*139f0*/  IMAD.MOV.U32 R45, RZ, RZ, R102 ;  /* 0x000000ffff2d7224 */ /* 0x000fe200078e0066 */
[----:B------:R-:W-:Y:S02]  /*13a00*/  PRMT R102, R10, 0x5410, R4 ;  /* 0x000054100a667816 */ /* 0x000fe40000000004 */
[----:B------:R-:W-:-:S02]  /*13a10*/  @!P2 PRMT R11, R74, 0x5410, RZ ;  /* 0x000054104a0ba816 */ /* 0x000fc400000000ff */
[----:B------:R-:W-:Y:S01]  /*13a20*/  @!P4 PRMT R4, R75, 0x5410, RZ ;  /* 0x000054104b04c816 */ /* 0x000fe200000000ff */
[----:B--2---:R1:W-:Y:S04]  /*13a30*/  ST.E.U16 [R14.64+-0x80], R2 ;  /* 0xffff80020e007985 */ /* 0x0043e8000c101504 */
[----:B------:R2:W-:Y:S01]  /*13a40*/  ST.E.U16 [R14.64+-0x7e], R0 ;  /* 0xffff82000e007985 */ /* 0x0005e2000c101504 */
[----:B-1----:R-:W-:-:S05]  /*13a50*/  IMAD.WIDE.U32 R2, R3, -0x326172a9, RZ ;  /* 0xcd9e8d5703027825 */ /* 0x002fca00078e00ff */
[----:B------:R-:W-:Y:S02]  /*13a60*/  SHF.R.U32.HI R6, RZ, 0x10, R2 ;  /* 0x00000010ff067819 */ /* 0x000fe40000011602 */
[----:B--2---:R-:W-:Y:S02]  /*13a70*/  LOP3.LUT R0, R3, R137, R68, 0x96, !PT ;  /* 0x0000008903007212 */ /* 0x004fe400078e9644 */
[C---:B------:R-:W-:Y:S02]  /*13a80*/  LOP3.LUT R3, R2.reuse, 0xffff, RZ, 0xc0, !PT ;  /* 0x0000ffff02037812 */ /* 0x040fe400078ec0ff */
[----:B------:R-:W-:Y:S02]  /*13a90*/  LOP3.LUT R30, R2, 0xff, RZ, 0xc0, !PT ;  /* 0x000000ff021e7812 */ /* 0x000fe400078ec0ff */
[----:B------:R-:W-:Y:S02]  /*13aa0*/  SHF.R.U32.HI R5, RZ, 0x18, R2 ;  /* 0x00000018ff057819 */ /* 0x000fe40000011602 */
[----:B------:R-:W-:-:S02]  /*13ab0*/  LOP3.LUT R2, R6, 0xff, RZ, 0xc0, !PT ;  /* 0x000000ff06027812 */ /* 0x000fc400078ec0ff */
[----:B------:R-:W-:Y:S02]  /*13ac0*/  SHF.R.U32.HI R3, RZ, 0x8, R3 ;  /* 0x00000008ff037819 */ /* 0x000fe40000011603 */
[----:B------:R-:W-:Y:S02]  /*13ad0*/  PRMT R31, R2, 0x5410, R5 ;  /* 0x00005410021f7816 */ /* 0x000fe40000000005 */
[----:B------:R-:W-:Y:S02]  /*13ae0*/  LOP3.LUT R2, R0, 0xffff, RZ, 0xc0, !PT ;  /* 0x0000ffff00027812 */ /* 0x000fe400078ec0ff */
[----:B------:R-:W-:Y:S02]  /*13af0*/  PRMT R32, R30, 0x5410, R3 ;  /* 0x000054101e207816 */ /* 0x000fe40000000003 */
[----:B------:R-:W-:Y:S02]  /*13b00*/  SHF.R.U32.HI R3, RZ, 0x8, R2 ;  /* 0x00000008ff037819 */ /* 0x000fe40000011602 */
[----:B------:R-:W-:-:S04]  /*13b10*/  LOP3.LUT R2, R0, 0xff, RZ, 0xc0, !PT ;  /* 0x000000ff00027812 */ /* 0x000fc800078ec0ff */
[----:B------:R-:W-:Y:S02]  /*13b20*/  PRMT R42, R2, 0x5410, R3 ;  /* 0x00005410022a7816 */ /* 0x000fe40000000003 */
[--C-:B------:R-:W-:Y:S01]  /*13b30*/  SHF.R.U32.HI R3, RZ, 0x10, R0.reuse ;  /* 0x00000010ff037819 */ /* 0x100fe20000011600 */
[----:B---3--:R-:W-:Y:S01]  /*13b40*/  IMAD.WIDE.U32 R74, R129, -0x326172a9, RZ ;  /* 0xcd9e8d57814a7825 */ /* 0x008fe200078e00ff */
[----:B------:R-:W-:Y:S02]  /*13b50*/  SHF.R.U32.HI R2, RZ, 0x18, R0 ;  /* 0x00000018ff027819 */ /* 0x000fe40000011600 */
[----:B------:R-:W-:Y:S01]  /*13b60*/  LOP3.LUT R0, R3, 0xff, RZ, 0xc0, !PT ;  /* 0x000000ff03007812 */ /* 0x000fe200078ec0ff */
[----:B------:R-:W-:Y:S03]  /*13b70*/  ST.E.U16 [R12.64+-0x70], R53 ;  /* 0xffff90350c007985 */ /* 0x000fe6000c101504 */
[----:B------:R-:W-:-:S02]  /*13b80*/  PRMT R33, R0, 0x5410, R2 ;  /* 0x0000541000217816 */ /* 0x000fc40000000002 */
[----:B----4-:R-:W-:Y:S01]  /*13b90*/  LOP3.LUT R0, R117, R75, RZ, 0x3c, !PT ;  /* 0x0000004b75007212 */ /* 0x010fe200078e3cff */
[----:B------:R-:W-:Y:S04]  /*13ba0*/  ST.E.U16 [R12.64+-0x6e], R52 ;  /* 0xffff92340c007985 */ /* 0x000fe8000c101504 */
[----:B------:R-:W-:Y:S04]  /*13bb0*/  ST.E.U16 [R18.64+-0x70], R40 ;  /* 0xffff902812007985 */ /* 0x000fe8000c101504 */
[----:B------:R-:W-:Y:S04]  /*13bc0*/  ST.E.U16 [R18.64+-0x6e], R41 ;  /* 0xffff922912007985 */ /* 0x000fe8000c101504 */
[----:B------:R1:W-:Y:S01]  /*13bd0*/  ST.E.U16 [R16.64+-0x6e], R7 ;  /* 0xffff920710007985 */ /* 0x0003e2000c101504 */
[----:B------:R-:W-:-:S03]  /*13be0*/  LOP3.LUT R2, R35, R205, R74, 0x96, !PT ;  /* 0x000000cd23027212 */ /* 0x000fc600078e964a */
[----:B------:R-:W-:Y:S01]  /*13bf0*/  STL.64 [R1+0x140], R74 ;  /* 0x0001404a01007387 */ /* 0x000fe20000100a00 */
[----:B-1----:R-:W-:-:S05]  /*13c00*/  IMAD.WIDE.U32 R6, R0, -0x2daee0ad, RZ ;  /* 0xd2511f5300067825 */ /* 0x002fca00078e00ff */
[----:B------:R1:W-:Y:S01]  /*13c10*/  STL.64 [R1+0x30], R6 ;  /* 0x0000300601007387 */ /* 0x0003e20000100a00 */
[----:B------:R-:W-:-:S03]  /*13c20*/  LOP3.LUT R0, R7, R73, R240, 0x96, !PT ;  /* 0x0000004907007212 */ /* 0x000fc600078e96f0 */
[----:B------:R-:W2:Y:S04]  /*13c30*/  LDL.LU.64 R240, [R1+0x198] ;  /* 0x0001980001f07983 */ /* 0x000ea80000300a00 */
[----:B------:R-:W3:Y:S01]  /*13c40*/  LDL.LU R205, [R1+0x190] ;  /* 0x0001900001cd7983 */ /* 0x000ee20000300800 */
[----:B------:R-:W-:-:S04]  /*13c50*/  IMAD.WIDE.U32 R40, R0, -0x326172a9, RZ ;  /* 0xcd9e8d5700287825 */ /* 0x000fc800078e00ff */
[----:B------:R-:W-:Y:S01]  /*13c60*/  IMAD.WIDE.U32 R2, R2, -0x2daee0ad, RZ ;  /* 0xd2511f5302027825 */ /* 0x000fe200078e00ff */
[----:B------:R-:W-:Y:S01]  /*13c70*/  LOP3.LUT R5, R41, R239, R34, 0x96, !PT ;  /* 0x000000ef29057212 */ /* 0x000fe200078e9622 */
[----:B------:R-:W-:Y:S03]  /*13c80*/  ST.E.U16 [R16.64+-0x70], R21 ;  /* 0xffff901510007985 */ /* 0x000fe6000c101504 */
[----:B------:R-:W-:Y:S01]  /*13c90*/  LOP3.LUT R0, R3, R238, R6, 0x96, !PT ;  /* 0x000000ee03007212 */ /* 0x000fe200078e9606 */
[----:B------:R-:W-:Y:S04]  /*13ca0*/  ST.E.U16 [R14.64+-0x70], R9 ;  /* 0xffff90090e007985 */ /* 0x000fe8000c101504 */
[----:B------:R4:W-:Y:S01]  /*13cb0*/  ST.E.U16 [R14.64+-0x6e], R8 ;  /* 0xffff92080e007985 */ /* 0x0009e2000c101504 */
[----:B-1----:R-:W-:-:S04]  /*13cc0*/  IMAD.WIDE.U32 R6, R0, -0x326172a9, RZ ;  /* 0xcd9e8d5700067825 */ /* 0x002fc800078e00ff */
[----:B----4-:R-:W-:-:S05]  /*13cd0*/  IMAD.WIDE.U32 R8, R5, -0x2daee0ad, RZ ;  /* 0xd2511f5305087825 */ /* 0x010fca00078e00ff */
[----:B------:R-:W-:Y:S02]  /*13ce0*/  LOP3.LUT R0, R9, R237, R2, 0x96, !PT ;  /* 0x000000ed09007212 */ /* 0x000fe400078e9602 */
[----:B------:R-:W-:-:S03]  /*13cf0*/  LOP3.LUT R2, R7, R72, R40, 0x96, !PT ;  /* 0x0000004807027212 */ /* 0x000fc600078e9628 */
[----:B------:R-:W-:-:S04]  /*13d00*/  IMAD.WIDE.U32 R48, R0, -0x326172a9, RZ ;  /* 0xcd9e8d5700307825 */ /* 0x000fc800078e00ff */
[----:B------:R-:W-:Y:S01]  /*13d10*/  IMAD.WIDE.U32 R2, R2, -0x2daee0ad, RZ ;  /* 0xd2511f5302027825 */ /* 0x000fe200078e00ff */
[----:B------:R-:W-:-:S04]  /*13d20*/  LOP3.LUT R0, R49, R47, R6, 0x96, !PT ;  /* 0x0000002f31007212 */ /* 0x000fc800078e9606 */
[----:B------:R-:W-:Y:S02]  /*13d30*/  LOP3.LUT R5, R3, R44, R8, 0x96, !PT ;  /* 0x0000002c03057212 */ /* 0x000fe400078e9608 */
[----:B------:R-:W-:Y:S01]  /*13d40*/  MOV R44, R63 ;  /* 0x0000003f002c7202 */ /* 0x000fe20000000f00 */
[----:B------:R-:W-:Y:S02]  /*13d50*/  IMAD.MOV.U32 R63, RZ, RZ, R96 ;  /* 0x000000ffff3f7224 */ /* 0x000fe400078e0060 */
[----:B------:R-:W-:Y:S02]  /*13d60*/  IMAD.MOV.U32 R96, RZ, RZ, R45 ;  /* 0x000000ffff607224 */ /* 0x000fe400078e002d */
[----:B------:R-:W-:Y:S02]  /*13d70*/  IMAD.MOV.U32 R45, RZ, RZ, R46 ;  /* 0x000000ffff2d7224 */ /* 0x000fe400078e002e */
[----:B------:R-:W-:-:S05]  /*13d80*/  IMAD.WIDE.U32 R46, R0, -0x2daee0ad, RZ ;  /* 0xd2511f53002e7825 */ /* 0x000fca00078e00ff */
[----:B------:R-:W-:-:S05]  /*13d90*/  LOP3.LUT R2, R47, R136, R2, 0x96, !PT ;  /* 0x000000882f027212 */ /* 0x000fca00078e9602 */
[----:B------:R-:W-:Y:S01]  /*13da0*/  IMAD.WIDE.U32 R2, R2, -0x326172a9, RZ ;  /* 0xcd9e8d5702027825 */ /* 0x000fe200078e00ff */
[----:B------:R-:W-:-:S03]  /*13db0*/  @!P3 HFMA2.BF16_V2 R76, -RZ.H0_H0, RZ.H0_H0, -R10.H0_H0 ;  /* 0x200000ffff4cb231 */ /* 0x000fc6000034090a */
[----:B------:R-:W-:Y:S01]  /*13dc0*/  IMAD.MOV.U32 R136, RZ, RZ, R63 ;  /* 0x000000ffff887224 */ /* 0x000fe200078e003f */
[C---:B------:R-:W-:Y:S01]  /*13dd0*/  LOP3.LUT R0, R2.reuse, 0xffff, RZ, 0xc0, !PT ;  /* 0x0000ffff02007812 */ /* 0x040fe200078ec0ff */
[----:B------:R-:W-:Y:S01]  /*13de0*/  IMAD.MOV.U32 R63, RZ, RZ, R96 ;  /* 0x000000ffff3f7224 */ /* 0x000fe200078e0060 */
[----:B------:R-:W-:Y:S01]  /*13df0*/  MOV R96, R45 ;  /* 0x0000002d00607202 */ /* 0x000fe20000000f00 */
[----:B------:R-:W-:Y:S01]  /*13e00*/  IMAD.MOV.U32 R72, RZ, RZ, R44 ;  /* 0x000000ffff487224 */ /* 0x000fe200078e002c */
[----:B------:R-:W-:Y:S01]  /*13e10*/  SHF.R.U32.HI R0, RZ, 0x8, R0 ;  /* 0x00000008ff007819 */ /* 0x000fe20000011600 */
[----:B------:R-:W-:Y:S01]  /*13e20*/  IMAD.WIDE.U32 R44, R5, -0x326172a9, RZ ;  /* 0xcd9e8d57052c7825 */ /* 0x000fe200078e00ff */
[----:B------:R-:W-:Y:S02]  /*13e30*/  LOP3.LUT R6, R2, 0xff, RZ, 0xc0, !PT ;  /* 0x000000ff02067812 */ /* 0x000fe400078ec0ff */
[----:B------:R-:W-:Y:S02]  /*13e40*/  SHF.R.U32.HI R5, RZ, 0x10, R2 ;  /* 0x00000010ff057819 */ /* 0x000fe40000011602 */
[----:B------:R-:W-:-:S02]  /*13e50*/  PRMT R6, R6, 0x5410, R0 ;  /* 0x0000541006067816 */ /* 0x000fc40000000000 */
[----:B------:R-:W-:Y:S02]  /*13e60*/  @!P3 PRMT R10, R76, 0x5410, RZ ;  /* 0x000054104c0ab816 */ /* 0x000fe400000000ff */
[----:B------:R-:W-:Y:S01]  /*13e70*/  LOP3.LUT R0, R3, R137, R44, 0x96, !PT ;  /* 0x0000008903007212 */ /* 0x000fe200078e962c */
[----:B------:R-:W-:Y:S01]  /*13e80*/  ST.E.U16 [R12.64+-0x60], R36 ;  /* 0xffffa0240c007985 */ /* 0x000fe2000c101504 */
[----:B------:R-:W-:Y:S02]  /*13e90*/  SHF.R.U32.HI R3, RZ, 0x18, R2 ;  /* 0x00000018ff037819 */ /* 0x000fe40000011602 */
[----:B------:R-:W-:Y:S01]  /*13ea0*/  LOP3.LUT R2, R5, 0xff, RZ, 0xc0, !PT ;  /* 0x000000ff05027812 */ /* 0x000fe200078ec0ff */
[----:B------:R-:W-:Y:S04]  /*13eb0*/  ST.E.U16 [R12.64+-0x5e], R39 ;  /* 0xffffa2270c007985 */ /* 0x000fe8000c101504 */
[----:B------:R-:W-:Y:S01]  /*13ec0*/  ST.E.U16 [R18.64+-0x60], R38 ;  /* 0xffffa02612007985 */ /* 0x000fe2000c101504 */
[----:B------:R-:W-:-:S03]  /*13ed0*/  PRMT R30, R2, 0x5410, R3 ;  /* 0x00005410021e7816 */ /* 0x000fc60000000003 */
[----:B------:R-:W-:Y:S01]  /*13ee0*/  ST.E.U16 [R18.64+-0x5e], R37 ;  /* 0xffffa22512007985 */ /* 0x000fe2000c101504 */
[----:B------:R-:W-:-:S03]  /*13ef0*/  LOP3.LUT R2, R0, 0xffff, RZ, 0xc0, !PT ;  /* 0x0000ffff00027812 */ /* 0x000fc600078ec0ff */
        /* <DEDUP_REMOVED lines=8> */
[----:B------:R-:W-:-:S03]  /*13f80*/  SHF.R.U32.HI R3, RZ, 0x8, R2 ;  /* 0x00000008ff037819 */ /* 0x000fc60000011602 */
[----:B------:R-:W-:Y:S04]  /*13f90*/  ST.E.U16 [R16.64+-0x50], R23 ;  /* 0xffffb01710007985 */ /* 0x000fe8000c101504 */
[----:B------:R-:W-:Y:S01]  /*13fa0*/  ST.E.U16 [R16.64+-0x4e], R22 ;  /* 0xffffb21610007985 */ /* 0x000fe2000c101504 */
[----:B------:R-:W-:-:S03]  /*13fb0*/  LOP3.LUT R2, R0, 0xff, RZ, 0xc0, !PT ;  /* 0x000000ff00027812 */ /* 0x000fc600078ec0ff */
[----:B------:R-:W-:Y:S04]  /*13fc0*/  ST.E.U16 [R14.64+-0x50], R20 ;  /* 0xffffb0140e007985 */ /* 0x000fe8000c101504 */
[----:B------:R4:W-:Y:S04]  /*13fd0*/  ST.E.U16 [R14.64+-0x4e], R11 ;  /* 0xffffb20b0e007985 */ /* 0x0009e8000c101504 */
[----:B------:R-:W4:Y:S01]  /*13fe0*/  LDSM.16.MT88.4 R24, [R201+0xa000] ;  /* 0x00a00000c918783b */ /* 0x000f220000004200 */
[----:B------:R-:W-:-:S03]  /*13ff0*/  PRMT R7, R2, 0x5410, R3 ;  /* 0x0000541002077816 */ /* 0x000fc60000000003 */
[----:B------:R-:W-:Y:S01]  /*14000*/  LDSM.16.MT88.4 R36, [R206+0xa000] ;  /* 0x00a00000ce24783b */ /* 0x000fe20000004200 */
[----:B------:R-:W-:-:S03]  /*14010*/  SHF.R.U32.HI R3, RZ, 0x10, R0 ;  /* 0x00000010ff037819 */ /* 0x000fc60000011600 */
[----:B------:R-:W4:Y:S01]  /*14020*/  LDSM.16.MT88.4 R20, [R203+0xa000] ;  /* 0x00a00000cb14783b */ /* 0x000f220000004200 */
[----:B------:R-:W-:Y:S02]  /*14030*/  SHF.R.U32.HI R2, RZ, 0x18, R0 ;  /* 0x00000018ff027819 */ /* 0x000fe40000011600 */
[----:B------:R-:W-:-:S04]  /*14040*/  LOP3.LUT R0, R3, 0xff, RZ, 0xc0, !PT ;  /* 0x000000ff03007812 */ /* 0x000fc800078ec0ff */
[----:B------:R-:W-:Y:S01]  /*14050*/  PRMT R5, R0, 0x5410, R2 ;  /* 0x0000541000057816 */ /* 0x000fe20000000002 */
[--C-:B------:R-:W-:Y:S02]  /*14060*/  HSET2.LE.AND R0, R32, R221.reuse, PT ;  /* 0x000000dd20007233 */ /* 0x100fe40003803000 */
[--C-:B------:R-:W-:Y:S02]  /*14070*/  HSET2.LE.AND R2, R31, R221.reuse, PT ;  /* 0x000000dd1f027233 */ /* 0x100fe40003803000 */
[--C-:B------:R-:W-:Y:S01]  /*14080*/  HSET2.LE.AND R3, R6, R221.reuse, PT ;  /* 0x000000dd06037233 */ /* 0x100fe20003803000 */
[----:B-1----:R-:W-:Y:S01]  /*14090*/  LOP3.LUT R10, R66, R0, RZ, 0xc0, !PT ;  /* 0x00000000420a7212 */ /* 0x002fe200078ec0ff */
[--C-:B------:R-:W-:Y:S01]  /*140a0*/  HSET2.LE.AND R0, R42, R221.reuse, PT ;  /* 0x000000dd2a007233 */ /* 0x100fe20003803000 */
[----:B----4-:R-:W-:Y:S01]  /*140b0*/  LOP3.LUT R11, R55, R2, RZ, 0xc0, !PT ;  /* 0x00000002370b7212 */ /* 0x010fe200078ec0ff */
[--C-:B------:R-:W-:Y:S01]  /*140c0*/  HSET2.LE.AND R2, R33, R221.reuse, PT ;  /* 0x000000dd21027233 */ /* 0x100fe20003803000 */
[----:B------:R-:W-:Y:S01]  /*140d0*/  LOP3.LUT R6, R51, R3, RZ, 0xc0, !PT ;  /* 0x0000000333067212 */ /* 0x000fe200078ec0ff */
[--C-:B------:R-:W-:Y:S01]  /*140e0*/  HSET2.LE.AND R3, R5, R221.reuse, PT ;  /* 0x000000dd05037233 */ /* 0x100fe20003803000 */
[----:B------:R-:W-:Y:S01]  /*140f0*/  LOP3.LUT R8, R168, R0, RZ, 0xc0, !PT ;  /* 0x00000000a8087212 */ /* 0x000fe200078ec0ff */
[--C-:B------:R-:W-:Y:S01]  /*14100*/  HSET2.LE.AND R0, R30, R221.reuse, PT ;  /* 0x000000dd1e007233 */ /* 0x100fe20003803000 */
[----:B------:R-:W-:Y:S01]  /*14110*/  LOP3.LUT R9, R138, R2, RZ, 0xc0, !PT ;  /* 0x000000028a097212 */ /* 0x000fe200078ec0ff */
[----:B------:R-:W-:Y:S01]  /*14120*/  HSET2.LE.AND R2, R7, R221, PT ;  /* 0x000000dd07027233 */ /* 0x000fe20003803000 */
[----:B------:R-:W-:Y:S01]  /*14130*/  LOP3.LUT R5, R43, R3, RZ, 0xc0, !PT ;  /* 0x000000032b057212 */ /* 0x000fe200078ec0ff */
[----:B------:R-:W-:Y:S01]  /*14140*/  IMAD.MOV.U32 R78, RZ, RZ, R80 ;  /* 0x000000ffff4e7224 */ /* 0x000fe200078e0050 */
[----:B------:R-:W-:Y:S01]  /*14150*/  LOP3.LUT R7, R50, R0, RZ, 0xc0, !PT ;  /* 0x0000000032077212 */ /* 0x000fe200078ec0ff */
[----:B------:R-:W-:Y:S01]  /*14160*/  IMAD.MOV.U32 R129, RZ, RZ, R119 ;  /* 0x000000ffff817224 */ /* 0x000fe200078e0077 */
[----:B------:R-:W-:-:S02]  /*14170*/  LOP3.LUT R4, R54, R2, RZ, 0xc0, !PT ;  /* 0x0000000236047212 */ /* 0x000fc400078ec0ff */
[----:B------:R-:W-:Y:S01]  /*14180*/  MOV R77, R118 ;  /* 0x00000076004d7202 */ /* 0x000fe20000000f00 */
[----:B------:R-:W-:Y:S01]  /*14190*/  IMAD.MOV.U32 R74, RZ, RZ, R161 ;  /* 0x000000ffff4a7224 */ /* 0x000fe200078e00a1 */
[----:B------:R1:W-:Y:S01]  /*141a0*/  STL.64 [R1+0x20], R40 ;  /* 0x0000202801007387 */ /* 0x0003e20000100a00 */
[----:B------:R-:W-:Y:S01]  /*141b0*/  IMAD.MOV.U32 R119, RZ, RZ, R163 ;  /* 0x000000ffff777224 */ /* 0x000fe200078e00a3 */
[----:B------:R-:W-:Y:S01]  /*141c0*/  MOV R163, R139 ;  /* 0x0000008b00a37202 */ /* 0x000fe20000000f00 */
[----:B------:R-:W-:Y:S02]  /*141d0*/  IMAD.MOV.U32 R80, RZ, RZ, R160 ;  /* 0x000000ffff507224 */ /* 0x000fe400078e00a0 */
[----:B------:R-:W-:Y:S02]  /*141e0*/  IMAD.MOV.U32 R73, RZ, RZ, R72 ;  /* 0x000000ffff497224 */ /* 0x000fe400078e0048 */
[----:B------:R-:W-:Y:S01]  /*141f0*/  IMAD.MOV.U32 R117, RZ, RZ, R96 ;  /* 0x000000ffff757224 */ /* 0x000fe200078e0060 */
[----:B------:R-:W-:Y:S01]  /*14200*/  HMMA.16816.F32.BF16 R152, R4, R24, R152 ;  /* 0x000000180498723c */ /* 0x000fe20000041898 */
[----:B------:R-:W-:Y:S01]  /*14210*/  IMAD.MOV.U32 R160, RZ, RZ, R236 ;  /* 0x000000ffffa07224 */ /* 0x000fe200078e00ec */
[----:B------:R-:W4:Y:S01]  /*14220*/  LDSM.16.MT88.4 R32, [R206+0xb000] ;  /* 0x00b00000ce20783b */ /* 0x000f220000004200 */
[----:B------:R-:W-:-:S02]  /*14230*/  IMAD.MOV.U32 R161, RZ, RZ, R169 ;  /* 0x000000ffffa17224 */ /* 0x000fc400078e00a9 */
[----:B------:R-:W-:-:S03]  /*14240*/  IMAD.MOV.U32 R72, RZ, RZ, R136 ;  /* 0x000000ffff487224 */ /* 0x000fc600078e0088 */
[----:B------:R-:W-:Y:S01]  /*14250*/  HMMA.16816.F32.BF16 R176, R8, R22, R176 ;  /* 0x0000001608b0723c */ /* 0x000fe200000418b0 */
[----:B------:R-:W-:Y:S02]  /*14260*/  IMAD.MOV.U32 R118, RZ, RZ, R171 ;  /* 0x000000ffff767224 */ /* 0x000fe400078e00ab */
[----:B------:R-:W-:Y:S01]  /*14270*/  IMAD.MOV.U32 R76, RZ, RZ, R129 ;  /* 0x000000ffff4c7224 */ /* 0x000fe200078e0081 */
[----:B---3--:R-:W-:Y:S01]  /*14280*/  LDSM.16.MT88.4 R28, [R205+0xa000] ;  /* 0x00a00000cd1c783b */ /* 0x008fe20000004200 */
[----:B------:R-:W-:-:S03]  /*14290*/  IMAD.MOV.U32 R96, RZ, RZ, R170 ;  /* 0x000000ffff607224 */ /* 0x000fc600078e00aa */
[----:B------:R-:W-:Y:S01]  /*142a0*/  HMMA.16816.F32.BF16 R148, R4, R26, R148 ;  /* 0x0000001a0494723c */ /* 0x000fe20000041894 */
[----:B-1----:R-:W-:-:S07]  /*142b0*/  IMAD.MOV.U32 R41, RZ, RZ, R77 ;  /* 0x000000ffff297224 */ /* 0x002fce00078e004d */
[----:B------:R-:W-:Y:S01]  /*142c0*/  HMMA.16816.F32.BF16 R188, R8, R36, R188 ;  /* 0x0000002408bc723c */ /* 0x000fe200000418bc */
[----:B------:R-:W-:Y:S01]  /*142d0*/  IMAD.MOV.U32 R40, RZ, RZ, R78 ;  /* 0x000000ffff287224 */ /* 0x000fe200078e004e */
[----:B------:R-:W-:-:S06]  /*142e0*/  LOP3.LUT R2, R45, R82, R48, 0x96, !PT ;  /* 0x000000522d027212 */ /* 0x000fcc00078e9630 */
[C---:B------:R-:W-:Y:S08]  /*142f0*/  HMMA.16816.F32.BF16 R52, R4.reuse, R36, R156 ;  /* 0x000000240434723c */ /* 0x040ff0000004189c */
[----:B------:R-:W-:Y:S01]  /*14300*/  HMMA.16816.F32.BF16 R144, R4, R20, R144 ;  /* 0x000000140490723c */ /* 0x000fe20000041890 */
[----:B------:R-:W-:Y:S01]  /*14310*/  MOV R156, R41 ;  /* 0x00000029009c7202 */ /* 0x000fe20000000f00 */
[----:B------:R-:W-:Y:S01]  /*14320*/  IMAD.MOV.U32 R157, RZ, RZ, R40 ;  /* 0x000000ffff9d7224 */ /* 0x000fe200078e0028 */
[----:B------:R1:W5:Y:S04]  /*14330*/  LDL.LU R239, [R1+0x18c] ;  /* 0x00018c0001ef7983 */ /* 0x0003680000300800 */
[----:B------:R-:W-:Y:S01]  /*14340*/  LDSM.16.MT88.4 R40, [R205+0xb000] ;  /* 0x00b00000cd28783b */ /* 0x000fe20000004200 */
[C---:B--2---:R-:W-:Y:S08]  /*14350*/  HMMA.16816.F32.BF16 R168, R8.reuse, R24, R240 ;  /* 0x0000001808a8723c */ /* 0x044ff000000418f0 */
[C---:B------:R-:W-:Y:S01]  /*14360*/  HMMA.16816.F32.BF16 R136, R8.reuse, R26, R248 ;  /* 0x0000001a0888723c */ /* 0x040fe200000418f8 */
[----:B------:R-:W-:Y:S07]  /*14370*/  LDSM.16.MT88.4 R24, [R201+0xb000] ;  /* 0x00b00000c918783b */ /* 0x000fee0000004200 */
[----:B------:R-:W-:Y:S08]  /*14380*/  HMMA.16816.F32.BF16 R160, R8, R20, R160 ;  /* 0x0000001408a0723c */ /* 0x000ff000000418a0 */
[----:B------:R-:W-:Y:S01]  /*14390*/  HMMA.16816.F32.BF16 R140, R4, R22, R140 ;  /* 0x00000016048c723c */ /* 0x000fe2000004188c */
[----:B------:R-:W2:Y:S01]  /*143a0*/  LDSM.16.MT88.4 R20, [R203+0xb000] ;  /* 0x00b00000cb14783b */ /* 0x000ea20000004200 */
[----:B------:R-:W-:Y:S01]  /*143b0*/  IMAD.MOV.U32 R75, RZ, RZ, R74 ;  /* 0x000000ffff4b7224 */ /* 0x000fe200078e004a */
[----:B------:R-:W-:Y:S01]  /*143c0*/  MOV R74, R72 ;  /* 0x00000048004a7202 */ /* 0x000fe20000000f00 */
[----:B------:R-:W-:Y:S01]  /*143d0*/  IMAD.MOV.U32 R77, RZ, RZ, R117 ;  /* 0x000000ffff4d7224 */ /* 0x000fe200078e0075 */
[----:B------:R1:W5:Y:S01]  /*143e0*/  LDL.LU R238, [R1+0x188] ;  /* 0x0001880001ee7983 */ /* 0x0003620000300800 */
[----:B------:R-:W-:-:S02]  /*143f0*/  IMAD.MOV.U32 R129, RZ, RZ, R63 ;  /* 0x000000ffff817224 */ /* 0x000fc400078e003f */
[----:B------:R-:W-:Y:S01]  /*14400*/  IMAD.MOV.U32 R117, RZ, RZ, R128 ;  /* 0x000000ffff757224 */ /* 0x000fe200078e0080 */
[C---:B----4-:R-:W-:Y:S01]  /*14410*/  HMMA.16816.F32.BF16 R104, R4.reuse, R32, R104 ;  /* 0x000000200468723c */ /* 0x050fe20000041868 */
[----:B------:R-:W-:Y:S01]  /*14420*/  IMAD.MOV.U32 R78, RZ, RZ, R73 ;  /* 0x000000ffff4e7224 */ /* 0x000fe200078e0049 */
[----:B------:R1:W5:Y:S01]  /*14430*/  LDL.LU R237, [R1+0x184] ;  /* 0x0001840001ed7983 */ /* 0x0003620000300800 */
[----:B------:R-:W-:Y:S01]  /*14440*/  IMAD.MOV.U32 R72, RZ, RZ, R112 ;  /* 0x000000ffff487224 */ /* 0x000fe200078e0070 */
[----:B------:R-:W-:Y:S01]  /*14450*/  MOV R112, R60 ;  /* 0x0000003c00707202 */ /* 0x000fe20000000f00 */
[----:B------:R-:W-:Y:S01]  /*14460*/  IMAD.MOV.U32 R63, RZ, RZ, R61 ;  /* 0x000000ffff3f7224 */ /* 0x000fe200078e003d */
[----:B------:R-:W-:Y:S01]  /*14470*/  MOV R251, R129 ;  /* 0x0000008100fb7202 */ /* 0x000fe20000000f00 */
[----:B------:R-:W-:Y:S02]  /*14480*/  IMAD.MOV.U32 R128, RZ, RZ, R62 ;  /* 0x000000ffff807224 */ /* 0x000fe400078e003e */
[----:B------:R-:W-:Y:S01]  /*14490*/  IMAD.MOV.U32 R159, RZ, RZ, R76 ;  /* 0x000000ffff9f7224 */ /* 0x000fe200078e004c */
[----:B------:R-:W-:Y:S01]  /*144a0*/  HMMA.16816.F32.BF16 R108, R4, R34, R108 ;  /* 0x00000022046c723c */ /* 0x000fe2000004186c */
[----:B------:R-:W-:Y:S01]  /*144b0*/  IMAD.MOV.U32 R73, RZ, RZ, R116 ;  /* 0x000000ffff497224 */ /* 0x000fe200078e0074 */
[----:B------:R1:W5:Y:S01]  /*144c0*/  LDL.LU R236, [R1+0x180] ;  /* 0x0001800001ec7983 */ /* 0x0003620000300800 */
[----:B------:R-:W-:-:S02]  /*144d0*/  IMAD.MOV.U32 R61, RZ, RZ, R113 ;  /* 0x000000ffff3d7224 */ /* 0x000fc400078e0071 */
[----:B------:R-:W-:Y:S02]  /*144e0*/  IMAD.MOV.U32 R62, RZ, RZ, R81 ;  /* 0x000000ffff3e7224 */ /* 0x000fe400078e0051 */
[----:B------:R-:W-:Y:S01]  /*144f0*/  IMAD.MOV.U32 R60, RZ, RZ, R59 ;  /* 0x000000ffff3c7224 */ /* 0x000fe200078e003b */
[----:B------:R-:W-:Y:S01]  /*14500*/  MOV R59, R85 ;  /* 0x00000055003b7202 */ /* 0x000fe20000000f00 */
[----:B------:R-:W-:Y:S02]  /*14510*/  IMAD.MOV.U32 R113, RZ, RZ, R58 ;  /* 0x000000ffff717224 */ /* 0x000fe400078e003a */
[----:B------:R-:W-:Y:S02]  /*14520*/  IMAD.MOV.U32 R81, RZ, RZ, R57 ;  /* 0x000000ffff517224 */ /* 0x000fe400078e0039 */
[----:B------:R-:W-:Y:S02]  /*14530*/  IMAD.MOV.U32 R116, RZ, RZ, R56 ;  /* 0x000000ffff747224 */ /* 0x000fe400078e0038 */
[----:B------:R-:W-:-:S02]  /*14540*/  IMAD.MOV.U32 R58, RZ, RZ, R84 ;  /* 0x000000ffff3a7224 */ /* 0x000fc400078e0054 */
[----:B------:R-:W-:Y:S02]  /*14550*/  IMAD.MOV.U32 R57, RZ, RZ, R79 ;  /* 0x000000ffff397224 */ /* 0x000fe400078e004f */
[----:B------:R-:W-:Y:S02]  /*14560*/  IMAD.MOV.U32 R56, RZ, RZ, R220 ;  /* 0x000000ffff387224 */ /* 0x000fe400078e00dc */
[----:B------:R-:W-:Y:S01]  /*14570*/  IMAD.MOV.U32 R243, RZ, RZ, R63 ;  /* 0x000000fffff37224 */ /* 0x000fe200078e003f */
[----:B--2---:R-:W-:Y:S01]  /*14580*/  HMMA.16816.F32.BF16 R88, R4, R20, R88 ;  /* 0x000000140458723c */ /* 0x004fe20000041858 */
[----:B------:R-:W-:Y:S01]  /*14590*/  IMAD.MOV.U32 R63, RZ, RZ, R128 ;  /* 0x000000ffff3f7224 */ /* 0x000fe200078e0080 */
[----:B------:R1:W5:Y:S01]  /*145a0*/  LDL.LU R220, [R1+0x17c] ;  /* 0x00017c0001dc7983 */ /* 0x0003620000300800 */
[----:B------:R-:W-:Y:S02]  /*145b0*/  IMAD.MOV.U32 R84, RZ, RZ, R213 ;  /* 0x000000ffff547224 */ /* 0x000fe400078e00d5 */
[----:B------:R-:W-:Y:S01]  /*145c0*/  IMAD.MOV.U32 R250, RZ, RZ, R74 ;  /* 0x000000fffffa7224 */ /* 0x000fe200078e004a */
[----:B------:R-:W-:Y:S01]  /*145d0*/  MOV R74, R59 ;  /* 0x0000003b004a7202 */ /* 0x000fe20000000f00 */
[----:B------:R-:W-:-:S02]  /*145e0*/  IMAD.MOV.U32 R241, RZ, RZ, R73 ;  /* 0x000000fffff17224 */ /* 0x000fc400078e0049 */
[----:B------:R-:W-:Y:S02]  /*145f0*/  IMAD.MOV.U32 R242, RZ, RZ, R72 ;  /* 0x000000fffff27224 */ /* 0x000fe400078e0048 */
[----:B------:R-:W-:Y:S02]  /*14600*/  IMAD.MOV.U32 R85, RZ, RZ, R215 ;  /* 0x000000ffff557224 */ /* 0x000fe400078e00d7 */
[----:B------:R-:W-:Y:S01]  /*14610*/  IMAD.MOV.U32 R248, RZ, RZ, R77 ;  /* 0x000000fffff87224 */ /* 0x000fe200078e004d */
[----:B------:R-:W-:Y:S01]  /*14620*/  HMMA.16816.F32.BF16 R92, R4, R22, R92 ;  /* 0x00000016045c723c */ /* 0x000fe2000004185c */
[----:B------:R-:W-:Y:S01]  /*14630*/  IMAD.MOV.U32 R73, RZ, RZ, R58 ;  /* 0x000000ffff497224 */ /* 0x000fe200078e003a */
[----:B------:R1:W5:Y:S01]  /*14640*/  LDL.LU R215, [R1+0x178] ;  /* 0x0001780001d77983 */ /* 0x0003620000300800 */
[----:B------:R-:W-:Y:S02]  /*14650*/  IMAD.MOV.U32 R72, RZ, RZ, R57 ;  /* 0x000000ffff487224 */ /* 0x000fe400078e0039 */
[----:B------:R-:W-:-:S02]  /*14660*/  IMAD.MOV.U32 R129, RZ, RZ, R56 ;  /* 0x000000ffff817224 */ /* 0x000fc400078e0038 */
[----:B------:R-:W-:Y:S01]  /*14670*/  IMAD.MOV.U32 R77, RZ, RZ, R116 ;  /* 0x000000ffff4d7224 */ /* 0x000fe200078e0074 */
[----:B------:R-:W-:Y:S01]  /*14680*/  HMMA.16816.F32.BF16 R56, R4, R38, R164 ;  /* 0x000000260438723c */ /* 0x000fe200000418a4 */
        /* <DEDUP_REMOVED lines=10> */
[----:B------:R-:W-:Y:S02]  /*14730*/  IMAD.MOV.U32 R128, RZ, RZ, R86 ;  /* 0x000000ffff807224 */ /* 0x000fe400078e0056 */
[----:B------:R-:W-:Y:S01]  /*14740*/  IMAD.MOV.U32 R158, RZ, RZ, R75 ;  /* 0x000000ffff9e7224 */ /* 0x000fe200078e004b */
[----:B------:R-:W-:Y:S01]  /*14750*/  HMMA.16816.F32.BF16 R120, R4, R40, R120 ;  /* 0x000000280478723c */ /* 0x000fe20000041878 */
[----:B------:R-:W-:Y:S01]  /*14760*/  IMAD.MOV.U32 R112, RZ, RZ, R60 ;  /* 0x000000ffff707224 */ /* 0x000fe200078e003c */
[----:B------:R1:W5:Y:S01]  /*14770*/  LDL.LU R214, [R1+0x174] ;  /* 0x0001740001d67983 */ /* 0x0003620000300800 */
[----:B------:R-:W-:-:S02]  /*14780*/  IMAD.MOV.U32 R117, RZ, RZ, R85 ;  /* 0x000000ffff757224 */ /* 0x000fc400078e0055 */
[----:B------:R-:W-:Y:S01]  /*14790*/  IMAD.MOV.U32 R118, RZ, RZ, R87 ;  /* 0x000000ffff767224 */ /* 0x000fe200078e0057 */
[----:B------:R1:W5:Y:S01]  /*147a0*/  LDL.LU R213, [R1+0x170] ;  /* 0x0001700001d57983 */ /* 0x0003620000300800 */
[----:B------:R-:W-:Y:S01]  /*147b0*/  IMAD.MOV.U32 R84, RZ, RZ, R210 ;  /* 0x000000ffff547224 */ /* 0x000fe200078e00d2 */
[----:B------:R-:W-:Y:S01]  /*147c0*/  HMMA.16816.F32.BF16 R60, R4, R28, R172 ;  /* 0x0000001c043c723c */ /* 0x000fe200000418ac */
[----:B------:R-:W-:Y:S02]  /*147d0*/  IMAD.MOV.U32 R85, RZ, RZ, R212 ;  /* 0x000000ffff557224 */ /* 0x000fe400078e00d4 */
[----:B------:R-:W-:Y:S01]  /*147e0*/  IMAD.MOV.U32 R87, RZ, RZ, R209 ;  /* 0x000000ffff577224 */ /* 0x000fe200078e00d1 */
[----:B------:R1:W5:Y:S01]  /*147f0*/  LDL.LU R212, [R1+0x16c] ;  /* 0x00016c0001d47983 */ /* 0x0003620000300800 */
[----:B------:R-:W-:Y:S02]  /*14800*/  IMAD.MOV.U32 R86, RZ, RZ, R208 ;  /* 0x000000ffff567224 */ /* 0x000fe400078e00d0 */
[----:B------:R-:W-:Y:S01]  /*14810*/  IMAD.MOV.U32 R173, RZ, RZ, R74 ;  /* 0x000000ffffad7224 */ /* 0x000fe200078e004a */
[----:B------:R-:W-:Y:S01]  /*14820*/  MOV R174, R73 ;  /* 0x0000004900ae7202 */ /* 0x000fe20000000f00 */
[----:B------:R-:W-:-:S02]  /*14830*/  IMAD.MOV.U32 R175, RZ, RZ, R72 ;  /* 0x000000ffffaf7224 */ /* 0x000fc400078e0048 */
[----:B------:R-:W-:Y:S01]  /*14840*/  IMAD.WIDE.U32 R2, R2, -0x2daee0ad, RZ ;  /* 0xd2511f5302027825 */ /* 0x000fe200078e00ff */
[----:B------:R-:W-:Y:S01]  /*14850*/  HMMA.16816.F32.BF16 R72, R4, R30, R184 ;  /* 0x0000001e0448723c */ /* 0x000fe200000418b8 */
[----:B------:R1:W5:Y:S02]  /*14860*/  LDL.LU R210, [R1+0x168] ;  /* 0x0001680001d27983 */ /* 0x0003640000300800 */
[----:B------:R-:W-:Y:S01]  /*14870*/  IMAD.MOV.U32 R172, RZ, RZ, R77 ;  /* 0x000000ffffac7224 */ /* 0x000fe200078e004d */
[----:B------:R-:W-:Y:S01]  /*14880*/  LOP3.LUT R0, R2, 0xffff, RZ, 0xc0, !PT ;  /* 0x0000ffff02007812 */ /* 0x000fe200078ec0ff */
[----:B------:R1:W5:Y:S02]  /*14890*/  LDL.LU R209, [R1+0x164] ;  /* 0x0001640001d17983 */ /* 0x0003640000300800 */
[----:B------:R-:W-:Y:S02]  /*148a0*/  IMAD.MOV.U32 R184, RZ, RZ, R78 ;  /* 0x000000ffffb87224 */ /* 0x000fe400078e004e */
[----:B------:R-:W-:-:S02]  /*148b0*/  IMAD.MOV.U32 R187, RZ, RZ, R79 ;  /* 0x000000ffffbb7224 */ /* 0x000fc400078e004f */
[----:B------:R-:W-:Y:S01]  /*148c0*/  IMAD.MOV.U32 R186, RZ, RZ, R117 ;  /* 0x000000ffffba7224 */ /* 0x000fe200078e0075 */
[----:B------:R-:W-:Y:S01]  /*148d0*/  HMMA.16816.F32.BF16 R76, R4, R24, R192 ;  /* 0x00000018044c723c */ /* 0x000fe200000418c0 */
[----:B------:R-:W-:Y:S01]  /*148e0*/  IMAD.MOV.U32 R185, RZ, RZ, R129 ;  /* 0x000000ffffb97224 */ /* 0x000fe200078e0081 */
[----:B------:R1:W5:Y:S05]  /*148f0*/  LDL.LU R208, [R1+0x160] ;  /* 0x0001600001d07983 */ /* 0x00036a0000300800 */
[----:B------:R-:W-:Y:S01]  /*14900*/  IMAD.MOV.U32 R192, RZ, RZ, R85 ;  /* 0x000000ffffc07224 */ /* 0x000fe200078e0055 */
[----:B------:R-:W-:Y:S01]  /*14910*/  MOV R193, R84 ;  /* 0x0000005400c17202 */ /* 0x000fe20000000f00 */
[----:B------:R-:W-:-:S02]  /*14920*/  IMAD.MOV.U32 R194, RZ, RZ, R87 ;  /* 0x000000ffffc27224 */ /* 0x000fc400078e0057 */
[----:B------:R-:W-:Y:S02]  /*14930*/  IMAD.MOV.U32 R195, RZ, RZ, R86 ;  /* 0x000000ffffc37224 */ /* 0x000fe400078e0056 */
[----:B------:R-:W-:Y:S07]  /*14940*/  HMMA.16816.F32.BF16 R84, R4, R26, R196 ;  /* 0x0000001a0454723c */ /* 0x000fee00000418c4 */
[----:B------:R-:W-:Y:S02]  /*14950*/  IMAD.MOV.U32 R197, RZ, RZ, R116 ;  /* 0x000000ffffc57224 */ /* 0x000fe400078e0074 */
[----:B------:R-:W-:-:S02]  /*14960*/  IMAD.MOV.U32 R198, RZ, RZ, R119 ;  /* 0x000000ffffc67224 */ /* 0x000fc400078e0077 */
[----:B------:R-:W-:Y:S02]  /*14970*/  IMAD.MOV.U32 R199, RZ, RZ, R118 ;  /* 0x000000ffffc77224 */ /* 0x000fe400078e0076 */
[----:B------:R-:W-:Y:S07]  /*14980*/  HMMA.16816.F32.BF16 R116, R4, R42, R124 ;  /* 0x0000002a0474723c */ /* 0x000fee000004187c */
        /* <DEDUP_REMOVED lines=8> */
[C---:B------:R-:W-:Y:S08]  /*14a10*/  HMMA.16816.F32.BF16 R184, R8.reuse, R28, R184 ;  /* 0x0000001c08b8723c */ /* 0x040ff000000418b8 */
[C---:B------:R-:W-:Y:S01]  /*14a20*/  HMMA.16816.F32.BF16 R172, R8.reuse, R38, R172 ;  /* 0x0000002608ac723c */ /* 0x040fe200000418ac */
[----:B------:R-:W-:Y:S01]  /*14a30*/  IMAD.MOV.U32 R196, RZ, RZ, R128 ;  /* 0x000000ffffc47224 */ /* 0x000fe200078e0080 */
[----:B------:R1:W5:Y:S06]  /*14a40*/  LDL.LU R207, [R1+0x15c] ;  /* 0x00015c0001cf7983 */ /* 0x00036c0000300800 */
[----:B------:R-:W-:Y:S01]  /*14a50*/  HMMA.16816.F32.BF16 R248, R8, R20, R248 ;  /* 0x0000001408f8723c */ /* 0x000fe200000418f8 */
[----:B------:R-:W-:Y:S01]  /*14a60*/  IMAD.MOV.U32 R96, RZ, RZ, R202 ;  /* 0x000000ffff607224 */ /* 0x000fe200078e00ca */
[----:B------:R1:W5:Y:S01]  /*14a70*/  LDL.LU R204, [R1+0x158] ;  /* 0x0001580001cc7983 */ /* 0x0003620000300800 */
[----:B------:R-:W-:-:S02]  /*14a80*/  IMAD.MOV.U32 R97, RZ, RZ, R200 ;  /* 0x000000ffff617224 */ /* 0x000fc400078e00c8 */
[----:B------:R-:W-:Y:S01]  /*14a90*/  IMAD.MOV.U32 R129, RZ, RZ, R115 ;  /* 0x000000ffff817224 */ /* 0x000fe200078e0073 */
[----:B------:R1:W5:Y:S02]  /*14aa0*/  LDL.LU R202, [R1+0x154] ;  /* 0x0001540001ca7983 */ /* 0x0003640000300800 */
[C---:B------:R-:W-:Y:S02]  /*14ab0*/  HMMA.16816.F32.BF16 R28, R8.reuse, R30, R4 ;  /* 0x0000001e081c723c */ /* 0x040fe40000041804 */
[----:B------:R1:W5:Y:S06]  /*14ac0*/  LDL.LU R200, [R1+0x150] ;  /* 0x0001500001c87983 */ /* 0x00036c0000300800 */
        /* <DEDUP_REMOVED lines=8> */
[----:B------:R-:W-:Y:S01]  /*14b50*/  SHF.R.U32.HI R22, RZ, 0x18, R2 ;  /* 0x00000018ff167819 */ /* 0x000fe20000011602 */
[----:B------:R-:W-:Y:S01]  /*14b60*/  IMAD.MOV.U32 R23, RZ, RZ, R83 ;  /* 0x000000ffff177224 */ /* 0x000fe200078e0053 */
[----:B------:R-:W-:Y:S11]  /*14b70*/  LDSM.16.MT88.4 R164, [R201+0xa800] ;  /* 0x00a80000c9a4783b */ /* 0x000ff60000004200 */
[----:B------:R-:W-:Y:S10]  /*14b80*/  @!UPT UIADD3 URZ, URZ, URZ, URZ ;  /* 0x0000003f3f3ff290 */ /* 0x000ff4000fffe03f */
[----:B------:R-:W-:Y:S01]  /*14b90*/  MOV R48, R5 ;  /* 0x0000000500307202 */ /* 0x000fe20000000f00 */
[----:B------:R-:W-:Y:S01]  /*14ba0*/  IMAD.MOV.U32 R44, RZ, RZ, R4 ;  /* 0x000000ffff2c7224 */ /* 0x000fe200078e0004 */
[----:B------:R-:W-:Y:S02]  /*14bb0*/  SHF.R.U32.HI R5, RZ, 0x8, R0 ;  /* 0x00000008ff057819 */ /* 0x000fe40000011600 */
[----:B------:R-:W-:Y:S02]  /*14bc0*/  LOP3.LUT R0, R3, R244, R46, 0x96, !PT ;  /* 0x000000f403007212 */ /* 0x000fe400078e962e */
[----:B------:R-:W-:Y:S02]  /*14bd0*/  LOP3.LUT R4, R2, 0xff, RZ, 0xc0, !PT ;  /* 0x000000ff02047812 */ /* 0x000fe400078ec0ff */
[----:B------:R-:W-:Y:S01]  /*14be0*/  SHF.R.U32.HI R3, RZ, 0x10, R2 ;  /* 0x00000010ff037819 */ /* 0x000fe20000011602 */
[----:B------:R-:W-:Y:S01]  /*14bf0*/  IMAD.MOV.U32 R128, RZ, RZ, R7 ;  /* 0x000000ffff807224 */ /* 0x000fe200078e0007 */
[----:B------:R-:W-:-:S02]  /*14c00*/  LOP3.LUT R2, R0, 0xffff, RZ, 0xc0, !PT ;  /* 0x0000ffff00027812 */ /* 0x000fc400078ec0ff */
[----:B------:R-:W-:Y:S01]  /*14c10*/  PRMT R7, R4, 0x5410, R5 ;  /* 0x0000541004077816 */ /* 0x000fe20000000005 */
[----:B------:R-:W-:Y:S01]  /*14c20*/  IMAD.MOV.U32 R45, RZ, RZ, R6 ;  /* 0x000000ffff2d7224 */ /* 0x000fe200078e0006 */
[----:B------:R-:W-:Y:S02]  /*14c30*/  LOP3.LUT R4, R3, 0xff, RZ, 0xc0, !PT ;  /* 0x000000ff03047812 */ /* 0x000fe400078ec0ff */
[----:B------:R-:W-:Y:S02]  /*14c40*/  SHF.R.U32.HI R3, RZ, 0x10, R0 ;  /* 0x00000010ff037819 */ /* 0x000fe40000011600 */
[----:B------:R-:W-:Y:S02]  /*14c50*/  LOP3.LUT R21, R0, 0xff, RZ, 0xc0, !PT ;  /* 0x000000ff00157812 */ /* 0x000fe400078ec0ff */
[----:B------:R-:W-:Y:S02]  /*14c60*/  SHF.R.U32.HI R6, RZ, 0x8, R2 ;  /* 0x00000008ff067819 */ /* 0x000fe40000011602 */
[----:B------:R-:W-:Y:S01]  /*14c70*/  SHF.R.U32.HI R20, RZ, 0x18, R0 ;  /* 0x00000018ff147819 */ /* 0x000fe20000011600 */
[----:B------:R-:W-:Y:S01]  /*14c80*/  HSET2.LE.AND R0, R7, R221, PT ;  /* 0x000000dd07007233 */ /* 0x000fe20003803000 */
[----:B------:R-:W-:-:S02]  /*14c90*/  LOP3.LUT R5, R3, 0xff, RZ, 0xc0, !PT ;  /* 0x000000ff03057812 */ /* 0x000fc400078ec0ff */
[----:B------:R-:W-:Y:S02]  /*14ca0*/  PRMT R2, R4, 0x5410, R22 ;  /* 0x0000541004027816 */ /* 0x000fe40000000016 */
[----:B------:R-:W-:Y:S02]  /*14cb0*/  PRMT R3, R21, 0x5410, R6 ;  /* 0x0000541015037816 */ /* 0x000fe40000000006 */
[----:B------:R-:W-:Y:S01]  /*14cc0*/  LOP3.LUT R126, R65, R0, RZ, 0xc0, !PT ;  /* 0x00000000417e7212 */ /* 0x000fe200078ec0ff */
[--C-:B------:R-:W-:Y:S02]  /*14cd0*/  HSET2.LE.AND R2, R2, R221.reuse, PT ;  /* 0x000000dd02027233 */ /* 0x100fe40003803000 */
[----:B------:R-:W-:Y:S01]  /*14ce0*/  HSET2.LE.AND R0, R3, R221, PT ;  /* 0x000000dd03007233 */ /* 0x000fe20003803000 */
[----:B------:R-:W-:Y:S02]  /*14cf0*/  IMAD.MOV.U32 R4, RZ, RZ, R48 ;  /* 0x000000ffff047224 */ /* 0x000fe400078e0030 */
[----:B------:R-:W-:Y:S01]  /*14d00*/  LOP3.LUT R127, R64, R2, RZ, 0xc0, !PT ;  /* 0x00000002407f7212 */ /* 0x000fe200078ec0ff */
[----:B------:R-:W2:Y:S01]  /*14d10*/  LDSM.16.MT88.4 R48, [R206+0xa800] ;  /* 0x00a80000ce30783b */ /* 0x000ea20000004200 */
[----:B------:R-:W-:Y:S01]  /*14d20*/  LOP3.LUT R124, R67, R0, RZ, 0xc0, !PT ;  /* 0x00000000437c7212 */ /* 0x000fe200078ec0ff */
[----:B------:R-:W-:Y:S01]  /*14d30*/  HMMA.16816.F32.BF16 R192, R8, R24, R192 ;  /* 0x0000001808c0723c */ /* 0x000fe200000418c0 */
[----:B------:R-:W-:Y:S01]  /*14d40*/  MOV R21, R82 ;  /* 0x0000005200157202 */ /* 0x000fe20000000f00 */
[----:B------:R-:W3:Y:S01]  /*14d50*/  LDSM.16.MT88.4 R64, [R205+0xa800] ;  /* 0x00a80000cd40783b */ /* 0x000ee20000004200 */
[----:B------:R-:W-:-:S03]  /*14d60*/  IMAD.MOV.U32 R22, RZ, RZ, R114 ;  /* 0x000000ffff167224 */ /* 0x000fc600078e0072 */
[----:B------:R-:W4:Y:S02]  /*14d70*/  LDSM.16.MT88.4 R80, [R201+0xb800] ;  /* 0x00b80000c950783b */ /* 0x000f240000004200 */
[C---:B------:R-:W-:Y:S02]  /*14d80*/  HMMA.16816.F32.BF16 R196, R8.reuse, R26, R196 ;  /* 0x0000001a08c4723c */ /* 0x040fe400000418c4 */
[----:B------:R-:W-:Y:S06]  /*14d90*/  LDSM.16.MT88.4 R112, [R206+0xb800] ;  /* 0x00b80000ce70783b */ /* 0x000fec0000004200 */
[C---:B------:R-:W-:Y:S08]  /*14da0*/  HMMA.16816.F32.BF16 R240, R8.reuse, R32, R240 ;  /* 0x0000002008f0723c */ /* 0x040ff000000418f0 */
[C---:B------:R-:W-:Y:S01]  /*14db0*/  HMMA.16816.F32.BF16 R32, R8.reuse, R40, R156 ;  /* 0x000000280820723c */ /* 0x040fe2000004189c */
[----:B------:R-:W1:Y:S07]  /*14dc0*/  LDSM.16.MT88.4 R156, [R203+0xa800] ;  /* 0x00a80000cb9c783b */ /* 0x000e6e0000004200 */
[----:B------:R-:W-:Y:S01]  /*14dd0*/  HMMA.16816.F32.BF16 R24, R8, R42, R96 ;  /* 0x0000002a0818723c */ /* 0x000fe20000041860 */
[----:B------:R-:W1:Y:S04]  /*14de0*/  LDSM.16.MT88.4 R96, [R203+0xb800] ;  /* 0x00b80000cb60783b */ /* 0x000e680000004200 */
[----:B------:R-:W1:Y:S01]  /*14df0*/  LDSM.16.MT88.4 R8, [R205+0xb800] ;  /* 0x00b80000cd08783b */ /* 0x000e620000004200 */
[----:B------:R-:W-:-:S05]  /*14e00*/  PRMT R5, R5, 0x5410, R20 ;  /* 0x0000541005057816 */ /* 0x000fca0000000014 */
[----:B------:R-:W-:Y:S01]  /*14e10*/  HSET2.LE.AND R0, R5, R221, PT ;  /* 0x000000dd05007233 */ /* 0x000fe20003803000 */
[----:B------:R-:W-:-:S04]  /*14e20*/  LOP3.LUT R2, R69, R21, R70, 0x96, !PT ;  /* 0x0000001545027212 */ /* 0x000fc800078e9646 */
[----:B------:R-:W-:Y:S01]  /*14e30*/  LOP3.LUT R125, R102, R0, RZ, 0xc0, !PT ;  /* 0x00000000667d7212 */ /* 0x000fe200078ec0ff */
[----:B------:R-:W-:-:S04]  /*14e40*/  IMAD.WIDE.U32 R2, R2, -0x2daee0ad, RZ ;  /* 0xd2511f5302027825 */ /* 0x000fc800078e00ff */
[----:B------:R-:W-:Y:S02]  /*14e50*/  IMAD.MOV.U32 R7, RZ, RZ, R45 ;  /* 0x000000ffff077224 */ /* 0x000fe400078e002d */
[----:B------:R-:W-:Y:S02]  /*14e60*/  IMAD.MOV.U32 R6, RZ, RZ, R44 ;  /* 0x000000ffff067224 */ /* 0x000fe400078e002c */
[----:B--2---:R-:W-:Y:S01]  /*14e70*/  HMMA.16816.F32.BF16 R44, R124, R50, R56 ;  /* 0x000000327c2c723c */ /* 0x004fe20000041838 */
[----:B------:R-:W-:Y:S02]  /*14e80*/  LOP3.LUT R0, R3, R244, R100, 0x96, !PT ;  /* 0x000000f403007212 */ /* 0x000fe400078e9664 */
[----:B------:R-:W-:-:S05]  /*14e90*/  LOP3.LUT R3, R2, 0xffff, RZ, 0xc0, !PT ;  /* 0x0000ffff02037812 */ /* 0x000fca00078ec0ff */
[C---:B---3--:R-:W-:Y:S08]  /*14ea0*/  HMMA.16816.F32.BF16 R56, R124.reuse, R64, R60 ;  /* 0x000000407c38723c */ /* 0x048ff0000004183c */
[C---:B------:R-:W-:Y:S08]  /*14eb0*/  HMMA.16816.F32.BF16 R60, R124.reuse, R66, R72 ;  /* 0x000000427c3c723c */ /* 0x040ff00000041848 */
[C---:B----4-:R-:W-:Y:S08]  /*14ec0*/  HMMA.16816.F32.BF16 R72, R124.reuse, R80, R76 ;  /* 0x000000507c48723c */ /* 0x050ff0000004184c */
        /* <DEDUP_REMOVED lines=12> */
[----:B------:R-:W-:Y:S01]  /*14f90*/  IMAD.MOV.U32 R117, RZ, RZ, R4 ;  /* 0x000000ffff757224 */ /* 0x000fe200078e0004 */
[----:B------:R-:W-:Y:S01]  /*14fa0*/  SHF.R.U32.HI R4, RZ, 0x8, R3 ;  /* 0x00000008ff047819 */ /* 0x000fe20000011603 */
[----:B------:R-:W-:Y:S01]  /*14fb0*/  IMAD.MOV.U32 R116, RZ, RZ, R6 ;  /* 0x000000ffff747224 */ /* 0x000fe200078e0006 */
[----:B------:R-:W-:Y:S01]  /*14fc0*/  LOP3.LUT R3, R2, 0xff, RZ, 0xc0, !PT ;  /* 0x000000ff02037812 */ /* 0x000fe200078ec0ff */
[----:B------:R-:W-:Y:S01]  /*14fd0*/  IMAD.MOV.U32 R118, RZ, RZ, R7 ;  /* 0x000000ffff767224 */ /* 0x000fe200078e0007 */
[----:B------:R-:W-:-:S02]  /*14fe0*/  SHF.R.U32.HI R6, RZ, 0x10, R2 ;  /* 0x00000010ff067819 */ /* 0x000fc40000011602 */
[----:B------:R-:W-:Y:S02]  /*14ff0*/  SHF.R.U32.HI R7, RZ, 0x18, R2 ;  /* 0x00000018ff077819 */ /* 0x000fe40000011602 */
[C---:B------:R-:W-:Y:S02]  /*15000*/  LOP3.LUT R2, R0.reuse, 0xffff, RZ, 0xc0, !PT ;  /* 0x0000ffff00027812 */ /* 0x040fe400078ec0ff */
[----:B------:R-:W-:Y:S02]  /*15010*/  PRMT R20, R3, 0x5410, R4 ;  /* 0x0000541003147816 */ /* 0x000fe40000000004 */
        /* <DEDUP_REMOVED lines=10> */
[----:B------:R-:W-:Y:S02]  /*150c0*/  MOV R119, R128 ;  /* 0x0000008000777202 */ /* 0x000fe40000000f00 */
[----:B------:R-:W-:Y:S01]  /*150d0*/  LOP3.LUT R128, R131, R0, RZ, 0xc0, !PT ;  /* 0x0000000083807212 */ /* 0x000fe200078ec0ff */
[--C-:B------:R-:W-:Y:S02]  /*150e0*/  HSET2.LE.AND R0, R2, R221.reuse, PT ;  /* 0x000000dd02007233 */ /* 0x100fe40003803000 */
[--C-:B------:R-:W-:Y:S02]  /*150f0*/  HSET2.LE.AND R2, R20, R221.reuse, PT ;  /* 0x000000dd14027233 */ /* 0x100fe40003803000 */
[----:B------:R-:W-:Y:S01]  /*15100*/  HSET2.LE.AND R3, R3, R221, PT ;  /* 0x000000dd03037233 */ /* 0x000fe20003803000 */
[----:B------:R-:W-:-:S02]  /*15110*/  LOP3.LUT R129, R129, R0, RZ, 0xc0, !PT ;  /* 0x0000000081817212 */ /* 0x000fc400078ec0ff */
[----:B------:R-:W-:Y:S02]  /*15120*/  LOP3.LUT R130, R130, R2, RZ, 0xc0, !PT ;  /* 0x0000000282827212 */ /* 0x000fe400078ec0ff */
[----:B------:R-:W-:-:S07]  /*15130*/  LOP3.LUT R131, R103, R3, RZ, 0xc0, !PT ;  /* 0x0000000367837212 */ /* 0x000fce00078ec0ff */
[----:B------:R-:W-:Y:S01]  /*15140*/  HMMA.16816.F32.BF16 R52, R128, R64, R184 ;  /* 0x000000408034723c */ /* 0x000fe200000418b8 */
[----:B------:R-:W2:Y:S01]  /*15150*/  LDL R187, [R1+0xd8] ;  /* 0x0000d80001bb7983 */ /* 0x000ea20000100800 */
        /* <DEDUP_REMOVED lines=11> */
[----:B------:R1:W-:Y:S01]  /*15210*/  STL [R1+0x68], R222 ;  /* 0x000068de01007387 */ /* 0x0003e20000100800 */
[----:B------:R-:W-:-:S02]  /*15220*/  IMAD.MOV.U32 R4, RZ, RZ, R39 ;  /* 0x000000ffff047224 */ /* 0x000fc400078e0027 */
[----:B------:R-:W-:Y:S02]  /*15230*/  IMAD.MOV.U32 R5, RZ, RZ, R38 ;  /* 0x000000ffff057224 */ /* 0x000fe400078e0026 */
[----:B------:R-:W-:Y:S02]  /*15240*/  IMAD.MOV.U32 R6, RZ, RZ, R37 ;  /* 0x000000ffff067224 */ /* 0x000fe400078e0025 */
[----:B------:R-:W-:Y:S01]  /*15250*/  IMAD.MOV.U32 R7, RZ, RZ, R36 ;  /* 0x000000ffff077224 */ /* 0x000fe200078e0024 */
[----:B------:R-:W-:Y:S01]  /*15260*/  HMMA.16816.F32.BF16 R100, R128, R112, R240 ;  /* 0x000000708064723c */ /* 0x000fe200000418f0 */
[----:B------:R-:W-:-:S07]  /*15270*/  IADD3 R218, P2, R12, -0xc0, RZ ;  /* 0xffffff400cda7810 */ /* 0x000fce0007f5e0ff */
        /* <DEDUP_REMOVED lines=18> */
[----:B-1----:R-:W2:Y:S01]  /*153a0*/  LDL.LU.64 R6, [R1+0x128] ;  /* 0x0001280001067983 */ /* 0x002ea20000300a00 */
[----:B------:R-:W-:-:S04]  /*153b0*/  DEPBAR.LE SB0, 0x0 ;  /* 0x000080000000791a */ /* 0x000fc80000000000 */
[----:B------:R-:W3:Y:S04]  /*153c0*/  LDL.64 R22, [R1+0x60] ;  /* 0x0000600001167983 */ /* 0x000ee80000100a00 */
[----:B------:R-:W4:Y:S01]  /*153d0*/  LDL R248, [R1+0x44] ;  /* 0x0000440001f87983 */ /* 0x000f220000100800 */
[----:B------:R-:W-:Y:S01]  /*153e0*/  WARPSYNC 0xffffffff ;  /* 0xffffffff00007948 */ /* 0x000fe20003800000 */
[----:B------:R-:W-:Y:S02]  /*153f0*/  BSSY B1, `(.L_x_2250) ;  /* 0x00000bd000017945 */ /* 0x000fe40003800000 */
[----:B------:R-:W-:Y:S06]  /*15400*/  BAR.SYNC.DEFER_BLOCKING 0x0 ;  /* 0x0000000000007b1d */ /* 0x000fec0000010000 */
[----:B-----5:R-:W-:Y:S01]  /*15410*/  @P1 STS.128 [R220+0xa000], RZ ;  /* 0x00a000ffdc001388 */ /* 0x020fe20000000c00 */
[C---:B---3--:R-:W-:Y:S01]  /*15420*/  SHF.L.U64.HI R2, R22.reuse, 0x5, R23 ;  /* 0x0000000516027819 */ /* 0x048fe20000010217 */
[----:B------:R-:W-:Y:S01]  /*15430*/  IMAD.SHL.U32 R0, R22, 0x20, RZ ;  /* 0x0000002016007824 */ /* 0x000fe200078e00ff */
[----:B----4-:R-:W-:-:S04]  /*15440*/  IADD3 R184, R248, -0x4, RZ ;  /* 0xfffffffcf8b87810 */ /* 0x010fc80007ffe0ff */
[----:B------:R-:W-:Y:S01]  /*15450*/  SHF.R.S32.HI R5, RZ, 0x1f, R184 ;  /* 0x0000001fff057819 */ /* 0x000fe200000114b8 */
[----:B------:R-:W-:Y:S02]  /*15460*/  IMAD R4, R2, R184, RZ ;  /* 0x000000b802047224 */ /* 0x000fe400078e02ff */
[----:B--2---:R-:W-:-:S04]  /*15470*/  IMAD.WIDE.U32 R2, R184, R0, R6 ;  /* 0x00000000b8027225 */ /* 0x004fc800078e0006 */
[----:B------:R-:W-:Y:S01]  /*15480*/  IMAD R4, R5, R0, R4 ;  /* 0x0000000005047224 */ /* 0x000fe200078e0204 */
[----:B------:R-:W-:Y:S02]  /*15490*/  LEA R0, P2, R22, R2, 0x4 ;  /* 0x0000000216007211 */ /* 0x000fe400078420ff */
[CC--:B------:R-:W-:Y:S01]  /*154a0*/  @!P1 LEA R10, P5, R2.reuse, R238.reuse, 0x1 ;  /* 0x000000ee020a9211 */ /* 0x0c0fe200078a08ff */
[----:B------:R-:W-:Y:S01]  /*154b0*/  IMAD.IADD R3, R3, 0x1, R4 ;  /* 0x0000000103037824 */ /* 0x000fe200078e0204 */
[-C--:B------:R-:W-:Y:S02]  /*154c0*/  @!P0 LEA R6, P3, R2, R238.reuse, 0x1 ;  /* 0x000000ee02068211 */ /* 0x080fe400078608ff */
[----:B------:R-:W-:Y:S02]  /*154d0*/  @!P1 LEA R8, P4, R0, R238, 0x1 ;  /* 0x000000ee00089211 */ /* 0x000fe400078808ff */
[----:B------:R-:W-:Y:S02]  /*154e0*/  LEA.HI.X R5, R22, R3, R23, 0x4, P2 ;  /* 0x0000000316057211 */ /* 0x000fe400010f2417 */
[----:B------:R-:W-:-:S02]  /*154f0*/  @!P1 LEA.HI.X R11, R2, R239, R3, 0x1, P5 ;  /* 0x000000ef020b9211 */ /* 0x000fc400028f0c03 */
[----:B------:R-:W-:Y:S02]  /*15500*/  @!P0 LEA R4, P2, R0, R238, 0x1 ;  /* 0x000000ee00048211 */ /* 0x000fe400078408ff */
[-C--:B------:R-:W-:Y:S01]  /*15510*/  @!P0 LEA.HI.X R7, R2, R239.reuse, R3, 0x1, P3 ;  /* 0x000000ef02078211 */ /* 0x080fe200018f0c03 */
[----:B------:R-:W-:Y:S01]  /*15520*/  @!PT LDS RZ, [RZ] ;  /* 0x00000000fffff984 */ /* 0x000fe20000000800 */
[----:B------:R-:W-:Y:S01]  /*15530*/  @!PT LDS RZ, [RZ] ;  /* 0x00000000fffff984 */ /* 0x000fe20000000800 */
[----:B------:R-:W-:Y:S01]  /*15540*/  @!PT LDS RZ, [RZ] ;  /* 0x00000000fffff984 */ /* 0x000fe20000000800 */
[----:B------:R1:W-:Y:S01]  /*15550*/  @!P1 LDGSTS.E.BYPASS.LTC128B.128 [R220+0xa000], [R10.64] ;  /* 0x0a0000000adc9fae */ /* 0x0003e2000b901d44 */
[CCC-:B------:R-:W-:Y:S02]  /*15560*/  @!P1 LEA.HI.X R9, R0.reuse, R239.reuse, R5.reuse, 0x1, P4 ;  /* 0x000000ef00099211 */ /* 0x1c0fe400020f0c05 */
[----:B------:R-:W-:Y:S01]  /*15570*/  @!P0 LEA.HI.X R5, R0, R239, R5, 0x1, P2 ;  /* 0x000000ef00058211 */ /* 0x000fe200010f0c05 */
[----:B------:R-:W-:Y:S01]  /*15580*/  @P0 STS.128 [R220+0xb000], RZ ;  /* 0x00b000ffdc000388 */ /* 0x000fe20000000c00 */
[----:B------:R-:W-:-:S03]  /*15590*/  ISETP.GT.AND P2, PT, R184, R187, PT ;  /* 0x000000bbb800720c */ /* 0x000fc60003f44270 */
        /* <DEDUP_REMOVED lines=160> */
.L_x_2253:
[----:B------:R-:W-:Y:S05]  /*15fa0*/  BSYNC B0 ;  /* 0x0000000000007941 */ /* 0x000fea0003800000 */
.L_x_2252:
[----:B------:R-:W0:Y:S02]  /*15fb0*/  LDGDEPBAR ;  /* 0x00000000000079af */ /* 0x000e240000000000 */
.L_x_2251:
[----:B------:R-:W-:Y:S05]  /*15fc0*/  BSYNC B1 ;  /* 0x0000000000017941 */ /* 0x000fea0003800000 */
.L_x_2250:
[----:B------:R-:W2:Y:S04]  /*15fd0*/  LDL R0, [R1+0xa4] ;  /* 0x0000a40001007983 */ /* 0x000ea80000100800 */
[----:B------:R-:W3:Y:S04]  /*15fe0*/  S2R R2, SR_TID.X ;  /* 0x0000000000027919 */ /* 0x000ee80000002100 */
[----:B------:R-:W-:Y:S04]  /*15ff0*/  STL.64 [R1+0x198], R16 ;  /* 0x0001981001007387 */ /* 0x000fe80000100a00 */
[----:B------:R-:W-:Y:S04]  /*16000*/  STL.64 [R1+0x190], R14 ;  /* 0x0001900e01007387 */ /* 0x000fe80000100a00 */
[----:B------:R4:W-:Y:S04]  /*16010*/  STL.64 [R1+0x188], R238 ;  /* 0x000188ee01007387 */ /* 0x0009e80000100a00 */
[----:B------:R1:W-:Y:S04]  /*16020*/  STL [R1+0x184], R237 ;  /* 0x000184ed01007387 */ /* 0x0003e80000100800 */
[----:B------:R1:W-:Y:S01]  /*16030*/  STL [R1+0x180], R236 ;  /* 0x000180ec01007387 */ /* 0x0003e20000100800 */
[----:B---3--:R-:W-:-:S03]  /*16040*/  IMAD.SHL.U32 R2, R2, 0x2, RZ ;  /* 0x0000000202027824 */ /* 0x008fc600078e00ff */
[----:B------:R3:W-:Y:S02]  /*16050*/  STL [R1+0x17c], R220 ;  /* 0x00017cdc01007387 */ /* 0x0007e40000100800 */
[----:B------:R-:W-:Y:S02]  /*16060*/  LOP3.LUT R2, R2, 0x6, RZ, 0xc0, !PT ;  /* 0x0000000602027812 */ /* 0x000fe400078ec0ff */
[----:B------:R1:W-:Y:S03]  /*16070*/  STL [R1+0x178], R215 ;  /* 0x000178d701007387 */ /* 0x0003e60000100800 */
[----:B-1----:R-:W-:Y:S01]  /*16080*/  IMAD R4, R184, 0x20, R2 ;  /* 0x00000020b8047824 */ /* 0x002fe200078e0202 */
[----:B------:R1:W-:Y:S04]  /*16090*/  STL [R1+0x174], R214 ;  /* 0x000174d601007387 */ /* 0x0003e80000100800 */
[C---:B------:R-:W-:Y:S01]  /*160a0*/  IADD3 R11, R4.reuse, 0x1, RZ ;  /* 0x00000001040b7810 */ /* 0x040fe20007ffe0ff */
[----:B------:R-:W-:Y:S01]  /*160b0*/  STL [R1+0x170], R213 ;  /* 0x000170d501007387 */ /* 0x000fe20000100800 */
[----:B------:R-:W-:-:S02]  /*160c0*/  IADD3 R10, R4, 0x8, RZ ;  /* 0x00000008040a7810 */ /* 0x000fc40007ffe0ff */
[C---:B------:R-:W-:Y:S01]  /*160d0*/  IADD3 R9, R4.reuse, 0x9, RZ ;  /* 0x0000000904097810 */ /* 0x040fe20007ffe0ff */
[----:B------:R1:W-:Y:S01]  /*160e0*/  STL [R1+0x16c], R212 ;  /* 0x00016cd401007387 */ /* 0x0003e20000100800 */
[C---:B------:R-:W-:Y:S02]  /*160f0*/  IADD3 R8, R4.reuse, 0x10, RZ ;  /* 0x0000001004087810 */ /* 0x040fe40007ffe0ff */
[C---:B------:R-:W-:Y:S01]  /*16100*/  IADD3 R7, R4.reuse, 0x11, RZ ;  /* 0x0000001104077810 */ /* 0x040fe20007ffe0ff */
[----:B------:R-:W-:Y:S01]  /*16110*/  IMAD.IADD R3, R223, 0x1, -R9 ;  /* 0x00000001df037824 */ /* 0x000fe200078e0a09 */
[CC--:B------:R-:W-:Y:S01]  /*16120*/  ISETP.GE.AND P2, PT, R4.reuse, R228.reuse, PT ;  /* 0x000000e40400720c */ /* 0x0c0fe20003f46270 */
[----:B------:R1:W-:Y:S01]  /*16130*/  STL [R1+0x168], R210 ;  /* 0x000168d201007387 */ /* 0x0003e20000100800 */
[----:B------:R-:W-:Y:S02]  /*16140*/  ISETP.GE.AND P5, PT, R11, R228, PT ;  /* 0x000000e40b00720c */ /* 0x000fe40003fa6270 */
[----:B------:R-:W-:Y:S01]  /*16150*/  ISETP.GE.OR P2, PT, R4, R234, !P2 ;  /* 0x000000ea0400720c */ /* 0x000fe20005746670 */
[----:B------:R1:W-:Y:S01]  /*16160*/  STL [R1+0x164], R209 ;  /* 0x000164d101007387 */ /* 0x0003e20000100800 */
[----:B------:R-:W-:-:S02]  /*16170*/  ISETP.GE.AND P4, PT, R10, R228, PT ;  /* 0x000000e40a00720c */ /* 0x000fc40003f86270 */
[----:B------:R-:W-:Y:S01]  /*16180*/  ISETP.GE.OR P5, PT, R11, R234, !P5 ;  /* 0x000000ea0b00720c */ /* 0x000fe20006fa6670 */
[----:B------:R-:W-:Y:S01]  /*16190*/  STL [R1+0x160], R208 ;  /* 0x000160d001007387 */ /* 0x000fe20000100800 */
[C---:B------:R-:W-:Y:S02]  /*161a0*/  ISETP.GE.AND P3, PT, R9.reuse, R228, PT ;  /* 0x000000e40900720c */ /* 0x040fe40003f66270 */
[-C--:B------:R-:W-:Y:S01]  /*161b0*/  ISETP.GE.OR P4, PT, R10, R234.reuse, !P4 ;  /* 0x000000ea0a00720c */ /* 0x080fe20006786670 */
[----:B------:R-:W-:Y:S01]  /*161c0*/  STL [R1+0x15c], R207 ;  /* 0x00015ccf01007387 */ /* 0x000fe20000100800 */
[----:B------:R-:W-:-:S03]  /*161d0*/  ISETP.GE.OR P3, PT, R9, R234, !P3 ;  /* 0x000000ea0900720c */ /* 0x000fc60005f66670 */
[----:B------:R-:W-:Y:S04]  /*161e0*/  STL [R1+0x158], R204 ;  /* 0x000158cc01007387 */ /* 0x000fe80000100800 */
[----:B------:R-:W-:Y:S04]  /*161f0*/  STL [R1+0x154], R202 ;  /* 0x000154ca01007387 */ /* 0x000fe80000100800 */
[----:B------:R-:W-:Y:S04]  /*16200*/  STL [R1+0x150], R200 ;  /* 0x000150c801007387 */ /* 0x000fe80000100800 */
[----:B------:R-:W3:Y:S01]  /*16210*/  LDL.LU R211, [R1+0xa0] ;  /* 0x0000a00001d37983 */ /* 0x000ee20000300800 */
[----:B--2---:R-:W-:Y:S01]  /*16220*/  IMAD.MOV.U32 R29, RZ, RZ, R0 ;  /* 0x000000ffff1d7224 */ /* 0x004fe200078e0000 */
[----:B------:R-:W-:Y:S01]  /*16230*/  ISETP.GE.AND P6, PT, R4, R226, PT ;  /* 0x000000e20400720c */ /* 0x000fe20003fc6270 */
[C---:B------:R-:W-:Y:S01]  /*16240*/  IMAD.IADD R0, R223.reuse, 0x1, -R4 ;  /* 0x00000001df007824 */ /* 0x040fe200078e0a04 */
[----:B----4-:R-:W2:Y:S04]  /*16250*/  LDL.64 R238, [R1+0x38] ;  /* 0x0000380001ee7983 */ /* 0x010ea80000100a00 */
[----:B------:R-:W-:Y:S01]  /*16260*/  IABS R0, R0 ;  /* 0x0000000000007213 */ /* 0x000fe20000000000 */
[----:B------:R-:W4:Y:S04]  /*16270*/  LDL R237, [R1+0xc4] ;  /* 0x0000c40001ed7983 */ /* 0x000f280000100800 */
[----:B------:R-:W-:Y:S01]  /*16280*/  IMAD.MOV.U32 R2, RZ, RZ, R0 ;  /* 0x000000ffff027224 */ /* 0x000fe200078e0000 */
[----:B------:R-:W2:Y:S01]  /*16290*/  LDL R236, [R1+0xb4] ;  /* 0x0000b40001ec7983 */ /* 0x000ea20000100800 */
[----:B------:R-:W-:-:S02]  /*162a0*/  IMAD.IADD R0, R223, 0x1, -R11 ;  /* 0x00000001df007824 */ /* 0x000fc400078e0a0b */
[----:B------:R3:W3:Y:S01]  /*162b0*/  I2F R6, R2 ;  /* 0x0000000200067306 */ /* 0x0006e20000201400 */
[----:B------:R-:W2:Y:S02]  /*162c0*/  LDL.64 R14, [R1+0x48] ;  /* 0x00004800010e7983 */ /* 0x000ea40000100a00 */
[----:B------:R-:W-:Y:S02]  /*162d0*/  IABS R0, R0 ;  /* 0x0000000000007213 */ /* 0x000fe40000000000 */
[----:B---3--:R-:W3:Y:S04]  /*162e0*/  LDL R220, [R1+0xb8] ;  /* 0x0000b80001dc7983 */ /* 0x008ee80000100800 */
[----:B------:R-:W2:Y:S04]  /*162f0*/  LDL R215, [R1+0xbc] ;  /* 0x0000bc0001d77983 */ /* 0x000ea80000100800 */
[----:B-1----:R-:W2:Y:S01]  /*16300*/  LDL R214, [R1+0xa8] ;  /* 0x0000a80001d67983 */ /* 0x002ea20000100800 */
[----:B------:R-:W-:-:S03]  /*16310*/  IMAD.MOV.U32 R2, RZ, RZ, R0 ;  /* 0x000000ffff027224 */ /* 0x000fc600078e0000 */
[----:B------:R-:W2:Y:S01]  /*16320*/  LDL R212, [R1+0xac] ;  /* 0x0000ac0001d47983 */ /* 0x000ea20000100800 */
[----:B------:R-:W-:Y:S01]  /*16330*/  IMAD.IADD R0, R223, 0x1, -R10 ;  /* 0x00000001df007824 */ /* 0x000fe200078e0a0a */
[----:B------:R1:W1:Y:S01]  /*16340*/  I2F R5, R2 ;  /* 0x0000000200057306 */ /* 0x0002620000201400 */
[----:B------:R-:W-:Y:S01]  /*16350*/  FFMA.FTZ R21, R6, -R216, R180 ;  /* 0x800000d806157223 */ /* 0x000fe200000100b4 */
[----:B------:R-:W-:Y:S01]  /*16360*/  IADD3 R6, R4, 0x18, RZ ;  /* 0x0000001804067810 */ /* 0x000fe20007ffe0ff */
[----:B------:R-:W2:Y:S01]  /*16370*/  LDL R213, [R1+0xc0] ;  /* 0x0000c00001d57983 */ /* 0x000ea20000100800 */
[----:B------:R-:W-:Y:S02]  /*16380*/  IABS R0, R0 ;  /* 0x0000000000007213 */ /* 0x000fe40000000000 */
[----:B------:R-:W-:Y:S01]  /*16390*/  FSEL R27, R21, -INF , !P2 ;  /* 0xff800000151b7808 */ /* 0x000fe20005000000 */
[----:B------:R-:W2:Y:S01]  /*163a0*/  LDL R210, [R1+0xb0] ;  /* 0x0000b00001d27983 */ /* 0x000ea20000100800 */
[----:B------:R-:W-:-:S03]  /*163b0*/  ISETP.GE.AND P2, PT, R8, R228, PT ;  /* 0x000000e40800720c */ /* 0x000fc60003f46270 */
[----:B------:R-:W2:Y:S01]  /*163c0*/  LDL R209, [R1+0x6c] ;  /* 0x00006c0001d17983 */ /* 0x000ea20000100800 */
[----:B------:R-:W-:Y:S01]  /*163d0*/  ISETP.GE.OR P2, PT, R8, R234, !P2 ;  /* 0x000000ea0800720c */ /* 0x000fe20005746670 */
[----:B-1----:R-:W-:Y:S01]  /*163e0*/  IMAD.MOV.U32 R2, RZ, RZ, R0 ;  /* 0x000000ffff027224 */ /* 0x002fe200078e0000 */
[----:B------:R-:W-:Y:S01]  /*163f0*/  IABS R0, R3 ;  /* 0x0000000300007213 */ /* 0x000fe20000000000 */
[----:B------:R-:W-:Y:S02]  /*16400*/  IMAD.IADD R3, R223, 0x1, -R7 ;  /* 0x00000001df037824 */ /* 0x000fe400078e0a07 */
[----:B------:R-:W-:Y:S01]  /*16410*/  FFMA.FTZ R20, R5, -R216, R181 ;  /* 0x800000d805147223 */ /* 0x000fe200000100b5 */
[----:B------:R-:W-:Y:S01]  /*16420*/  IADD3 R5, R4, 0x19, RZ ;  /* 0x0000001904057810 */ /* 0x000fe20007ffe0ff */
[----:B------:R-:W1:Y:S03]  /*16430*/  I2F R2, R2 ;  /* 0x0000000200027306 */ /* 0x000e660000201400 */
[----:B------:R-:W-:-:S05]  /*16440*/  FSEL R26, R20, -INF , !P5 ;  /* 0xff800000141a7808 */ /* 0x000fca0006800000 */
[----:B------:R-:W1:Y:S02]  /*16450*/  I2F R0, R0 ;  /* 0x0000000000007306 */ /* 0x000e640000201400 */
[----:B-1----:R-:W-:-:S05]  /*16460*/  FFMA.FTZ R25, R2, -R216, R32 ;  /* 0x800000d802197223 */ /* 0x002fca0000010020 */
[----:B------:R-:W-:Y:S02]  /*16470*/  FSEL R25, R25, -INF , !P4 ;  /* 0xff80000019197808 */ /* 0x000fe40006000000 */
[----:B------:R-:W-:Y:S01]  /*16480*/  ISETP.GE.AND P4, PT, R7, R228, PT ;  /* 0x000000e40700720c */ /* 0x000fe20003f86270 */
[----:B------:R-:W-:Y:S02]  /*16490*/  FFMA.FTZ R24, R0, -R216, R33 ;  /* 0x800000d800187223 */ /* 0x000fe40000010021 */
[----:B------:R-:W-:Y:S01]  /*164a0*/  IMAD.IADD R0, R223, 0x1, -R8 ;  /* 0x00000001df007824 */ /* 0x000fe200078e0a08 */
[----:B------:R-:W-:Y:S02]  /*164b0*/  ISETP.GE.OR P4, PT, R7, R234, !P4 ;  /* 0x000000ea0700720c */ /* 0x000fe40006786670 */
[----:B------:R-:W-:Y:S02]  /*164c0*/  FSEL R24, R24, -INF , !P3 ;  /* 0xff80000018187808 */ /* 0x000fe40005800000 */
[----:B------:R-:W-:-:S02]  /*164d0*/  IABS R0, R0 ;  /* 0x0000000000007213 */ /* 0x000fc40000000000 */
[----:B------:R-:W-:-:S03]  /*164e0*/  ISETP.GE.AND P3, PT, R6, R228, PT ;  /* 0x000000e40600720c */ /* 0x000fc60003f66270 */
[----:B------:R-:W-:Y:S01]  /*164f0*/  IMAD.MOV.U32 R2, RZ, RZ, R0 ;  /* 0x000000ffff027224 */ /* 0x000fe200078e0000 */
[----:B------:R-:W-:Y:S02]  /*16500*/  IABS R0, R3 ;  /* 0x0000000300007213 */ /* 0x000fe40000000000 */
[----:B------:R-:W-:-:S03]  /*16510*/  ISETP.GE.OR P3, PT, R6, R234, !P3 ;  /* 0x000000ea0600720c */ /* 0x000fc60005f66670 */
[----:B------:R-:W1:Y:S08]  /*16520*/  I2F R2, R2 ;  /* 0x0000000200027306 */ /* 0x000e700000201400 */
        /* <DEDUP_REMOVED lines=8> */
[----:B------:R-:W-:-:S06]  /*165b0*/  IABS R0, R0 ;  /* 0x0000000000007213 */ /* 0x000fcc0000000000 */
[----:B------:R-:W1:Y:S02]  /*165c0*/  I2F R0, R0 ;  /* 0x0000000000007306 */ /* 0x000e640000201400 */
[----:B-1----:R-:W-:Y:S02]  /*165d0*/  FFMA.FTZ R3, R0, -R216, R136 ;  /* 0x800000d800037223 */ /* 0x002fe40000010088 */
[----:B------:R-:W-:-:S03]  /*165e0*/  IMAD.IADD R0, R223, 0x1, -R5 ;  /* 0x00000001df007824 */ /* 0x000fc600078e0a05 */
[----:B------:R-:W-:Y:S02]  /*165f0*/  FSEL R21, R3, -INF , !P3 ;  /* 0xff80000003157808 */ /* 0x000fe40005800000 */
[----:B------:R-:W-:Y:S02]  /*16600*/  IABS R0, R0 ;  /* 0x0000000000007213 */ /* 0x000fe40000000000 */
[----:B------:R-:W-:-:S04]  /*16610*/  MOV R3, UR7 ;  /* 0x0000000700037c02 */ /* 0x000fc80008000f00 */
[----:B------:R-:W1:Y:S02]  /*16620*/  I2F R0, R0 ;  /* 0x0000000000007306 */ /* 0x000e640000201400 */
[----:B-1----:R-:W-:Y:S01]  /*16630*/  FFMA.FTZ R2, R0, -R216, R137 ;  /* 0x800000d800027223 */ /* 0x002fe20000010089 */
[----:B------:R-:W-:-:S04]  /*16640*/  FMNMX.FTZ R0, R132, R27, !PT ;  /* 0x0000001b84007209 */ /* 0x000fc80007810000 */
[----:B------:R-:W-:Y:S02]  /*16650*/  FMNMX.FTZ R0, R26, R0, !PT ;  /* 0x000000001a007209 */ /* 0x000fe40007810000 */
[----:B------:R-:W-:Y:S02]  /*16660*/  FSEL R20, R2, -INF , !P2 ;  /* 0xff80000002147808 */ /* 0x000fe40005000000 */
        /* <DEDUP_REMOVED lines=10> */
[----:B------:R-:W-:-:S03]  /*16710*/  IMAD.U32 R2, RZ, RZ, UR6 ;  /* 0x00000006ff027e24 */ /* 0x000fc6000f8e00ff */
[----:B------:R-:W-:-:S04]  /*16720*/  FSETP.NEU.FTZ.AND P2, PT, R245, -INF , PT ;  /* 0xff800000f500780b */ /* 0x000fc80003f5d000 */
[----:B------:R-:W-:-:S05]  /*16730*/  FSEL R0, R245, RZ, P2 ;  /* 0x000000fff5007208 */ /* 0x000fca0001000000 */
[----:B------:R-:W-:Y:S02]  /*16740*/  FADD.FTZ R28, R132, -R0 ;  /* 0x80000000841c7221 */ /* 0x000fe40000010000 */
[----:B------:R-:W2:Y:S01]  /*16750*/  LD.E R0, [R2.64+0xdc] ;  /* 0x0000dc0402007980 */ /* 0x000ea2000c101900 */
[----:B------:R-:W-:-:S04]  /*16760*/  ISETP.GE.AND P4, PT, R4, R227, PT ;  /* 0x000000e30400720c */ /* 0x000fc80003f86270 */
[C---:B------:R-:W-:Y:S02]  /*16770*/  ISETP.GE.OR P4, PT, R4.reuse, R233, !P4 ;  /* 0x000000e90400720c */ /* 0x040fe40006786670 */
[C---:B------:R-:W-:Y:S02]  /*16780*/  ISETP.GE.AND P3, PT, R11.reuse, R227, PT ;  /* 0x000000e30b00720c */ /* 0x040fe40003f66270 */
[C---:B------:R-:W-:Y:S02]  /*16790*/  ISETP.GE.AND P5, PT, R11.reuse, R226, PT ;  /* 0x000000e20b00720c */ /* 0x040fe40003fa6270 */
[-C--:B------:R-:W-:Y:S02]  /*167a0*/  ISETP.GE.OR P6, PT, R4, R232.reuse, !P6 ;  /* 0x000000e80400720c */ /* 0x080fe400077c6670 */
[C---:B------:R-:W-:Y:S02]  /*167b0*/  ISETP.GE.OR P3, PT, R11.reuse, R233, !P3 ;  /* 0x000000e90b00720c */ /* 0x040fe40005f66670 */
[----:B------:R-:W-:Y:S01]  /*167c0*/  ISETP.GE.OR P5, PT, R11, R232, !P5 ;  /* 0x000000e80b00720c */ /* 0x000fe20006fa6670 */
[----:B--2---:R-:W-:-:S02]  /*167d0*/  FMUL.FTZ R3, R0, R245 ;  /* 0x000000f500037220 */ /* 0x004fc40000410000 */
[----:B------:R-:W-:-:S03]  /*167e0*/  FMUL.FTZ R2, R0, R28 ;  /* 0x0000001c00027220 */ /* 0x000fc60000410000 */
[----:B------:R-:W-:-:S03]  /*167f0*/  FSEL R3, R3, RZ, P2 ;  /* 0x000000ff03037208 */ /* 0x000fc60001000000 */
[----:B------:R-:W1:Y:S02]  /*16800*/  MUFU.EX2 R2, R2 ;  /* 0x0000000200027308 */ /* 0x000e640000000800 */
[-CC-:B------:R-:W-:Y:S02]  /*16810*/  FFMA.FTZ R27, R27, R0.reuse, -R3.reuse ;  /* 0x000000001b1b7223 */ /* 0x180fe40000010803 */
[-CC-:B------:R-:W-:Y:S02]  /*16820*/  FFMA.FTZ R26, R26, R0.reuse, -R3.reuse ;  /* 0x000000001a1a7223 */ /* 0x180fe40000010803 */
[-CC-:B------:R-:W-:Y:S02]  /*16830*/  FFMA.FTZ R132, R25, R0.reuse, -R3.reuse ;  /* 0x0000000019847223 */ /* 0x180fe40000010803 */
[-CC-:B------:R-:W-:Y:S02]  /*16840*/  FFMA.FTZ R136, R24, R0.reuse, -R3.reuse ;  /* 0x0000000018887223 */ /* 0x180fe40000010803 */
[----:B------:R-:W-:-:S02]  /*16850*/  FFMA.FTZ R172, R23, R0, -R3 ;  /* 0x0000000017ac7223 */ /* 0x000fc40000010803 */
[-CC-:B------:R-:W-:Y:S02]  /*16860*/  FFMA.FTZ R173, R22, R0.reuse, -R3.reuse ;  /* 0x0000000016ad7223 */ /* 0x180fe40000010803 */
[-CC-:B------:R-:W-:Y:S02]  /*16870*/  FFMA.FTZ R180, R21, R0.reuse, -R3.reuse ;  /* 0x0000000015b47223 */ /* 0x180fe40000010803 */
[----:B------:R-:W-:Y:S02]  /*16880*/  FFMA.FTZ R181, R20, R0, -R3 ;  /* 0x0000000014b57223 */ /* 0x000fe40000010803 */
[----:B------:R2:W2:Y:S01]  /*16890*/  MUFU.EX2 R3, R27 ;  /* 0x0000001b00037308 */ /* 0x0004a20000000800 */
[-C--:B-1----:R-:W-:Y:S02]  /*168a0*/  FMUL.FTZ R249, R161, R2.reuse ;  /* 0x00000002a1f97220 */ /* 0x082fe40000410000 */
[-C--:B------:R-:W-:Y:S02]  /*168b0*/  FMUL.FTZ R240, R164, R2.reuse ;  /* 0x00000002a4f07220 */ /* 0x080fe40000410000 */
[----:B------:R-:W-:-:S02]  /*168c0*/  FMUL.FTZ R241, R165, R2 ;  /* 0x00000002a5f17220 */ /* 0x000fc40000410000 */
[----:B------:R-:W-:Y:S02]  /*168d0*/  IMAD.MOV.U32 R161, RZ, RZ, R29 ;  /* 0x000000ffffa17224 */ /* 0x000fe400078e001d */
[-C--:B------:R-:W-:Y:S02]  /*168e0*/  FMUL.FTZ R168, R168, R2.reuse ;  /* 0x00000002a8a87220 */ /* 0x080fe40000410000 */
[-C--:B------:R-:W-:Y:S02]  /*168f0*/  FMUL.FTZ R169, R169, R2.reuse ;  /* 0x00000002a9a97220 */ /* 0x080fe40000410000 */
[-C--:B------:R-:W-:Y:S02]  /*16900*/  FMUL.FTZ R248, R160, R2.reuse ;  /* 0x00000002a0f87220 */ /* 0x080fe40000410000 */
[-C--:B------:R-:W-:Y:S02]  /*16910*/  FMUL.FTZ R28, R157, R2.reuse ;  /* 0x000000029d1c7220 */ /* 0x080fe40000410000 */
[----:B--2---:R-:W-:-:S02]  /*16920*/  FMUL.FTZ R27, R156, R2 ;  /* 0x000000029c1b7220 */ /* 0x004fc40000410000 */
        /* <DEDUP_REMOVED lines=24> */
[----:B------:R-:W-:Y:S02]  /*16ab0*/  FFMA.FTZ R20, R211, R2, R3 ;  /* 0x00000002d3147223 */ /* 0x000fe40000010003 */
[----:B------:R-:W1:Y:S02]  /*16ac0*/  MUFU.EX2 R2, R26 ;  /* 0x0000001a00027308 */ /* 0x000e640000000800 */
[C---:B-1----:R-:W-:Y:S01]  /*16ad0*/  FADD.FTZ R81, R2.reuse, R20 ;  /* 0x0000001402517221 */ /* 0x042fe20000010000 */
[----:B------:R-:W-:Y:S01]  /*16ae0*/  F2FP.BF16.PACK_AB R137, R2, R3 ;  /* 0x000000030289723e */ /* 0x000fe200000010ff */
[----:B------:R-:W-:-:S05]  /*16af0*/  IMAD.IADD R2, R230, 0x1, -R4 ;  /* 0x00000001e6027824 */ /* 0x000fca00078e0a04 */
[----:B------:R-:W-:-:S06]  /*16b00*/  IABS R2, R2 ;  /* 0x0000000200027213 */ /* 0x000fcc0000000000 */
[----:B------:R-:W1:Y:S02]  /*16b10*/  I2F R2, R2 ;  /* 0x0000000200027306 */ /* 0x000e640000201400 */
[----:B-1----:R-:W-:Y:S02]  /*16b20*/  FFMA.FTZ R3, R2, -R216, R182 ;  /* 0x800000d802037223 */ /* 0x002fe400000100b6 */
        /* <DEDUP_REMOVED lines=15> */
[----:B------:R-:W-:Y:S01]  /*16c20*/  FSEL R49, R3, -INF , !P4 ;  /* 0xff80000003317808 */ /* 0x000fe20006000000 */
[----:B-1----:R-:W-:Y:S02]  /*16c30*/  FFMA.FTZ R22, R2, -R216, R197 ;  /* 0x800000d802167223 */ /* 0x002fe400000100c5 */
[----:B------:R-:W-:-:S05]  /*16c40*/  IMAD.IADD R2, R229, 0x1, -R11 ;  /* 0x00000001e5027824 */ /* 0x000fca00078e0a0b */
[----:B------:R-:W-:Y:S01]  /*16c50*/  IABS R3, R2 ;  /* 0x0000000200037213 */ /* 0x000fe20000000000 */
[----:B------:R-:W-:-:S05]  /*16c60*/  IMAD.IADD R2, R230, 0x1, -R10 ;  /* 0x00000001e6027824 */ /* 0x000fca00078e0a0a */
[----:B------:R-:W-:-:S06]  /*16c70*/  IABS R2, R2 ;  /* 0x0000000200027213 */ /* 0x000fcc0000000000 */
[----:B------:R-:W1:Y:S08]  /*16c80*/  I2F R2, R2 ;  /* 0x0000000200027306 */ /* 0x000e700000201400 */
[----:B------:R-:W2:Y:S01]  /*16c90*/  I2F R3, R3 ;  /* 0x0000000300037306 */ /* 0x000ea20000201400 */
[-C--:B------:R-:W-:Y:S02]  /*16ca0*/  ISETP.GE.AND P2, PT, R4, R225.reuse, PT ;  /* 0x000000e10400720c */ /* 0x080fe40003f46270 */
[----:B------:R-:W-:Y:S01]  /*16cb0*/  ISETP.GE.AND P4, PT, R11, R225, PT ;  /* 0x000000e10b00720c */ /* 0x000fe20003f86270 */
[----:B-1----:R-:W-:-:S02]  /*16cc0*/  FFMA.FTZ R20, R2, -R216, R34 ;  /* 0x800000d802147223 */ /* 0x002fc40000010022 */
[--C-:B------:R-:W-:Y:S01]  /*16cd0*/  IMAD.IADD R2, R224, 0x1, -R10.reuse ;  /* 0x00000001e0027824 */ /* 0x100fe200078e0a0a */
[----:B------:R-:W-:Y:S01]  /*16ce0*/  ISETP.GE.OR P2, PT, R4, R231, !P2 ;  /* 0x000000e70400720c */ /* 0x000fe20005746670 */
[----:B------:R-:W-:-:S03]  /*16cf0*/  IMAD.IADD R4, R229, 0x1, -R10 ;  /* 0x00000001e5047824 */ /* 0x000fc600078e0a0a */
[----:B------:R-:W-:Y:S02]  /*16d00*/  IABS R2, R2 ;  /* 0x0000000200027213 */ /* 0x000fe40000000000 */
[----:B------:R-:W-:Y:S01]  /*16d10*/  ISETP.GE.OR P4, PT, R11, R231, !P4 ;  /* 0x000000e70b00720c */ /* 0x000fe20006786670 */
[----:B--2---:R-:W-:Y:S02]  /*16d20*/  FFMA.FTZ R11, R3, -R216, R199 ;  /* 0x800000d8030b7223 */ /* 0x004fe400000100c7 */
[----:B------:R-:W-:Y:S01]  /*16d30*/  IMAD.MOV.U32 R3, RZ, RZ, R2 ;  /* 0x000000ffff037224 */ /* 0x000fe200078e0002 */
[----:B------:R-:W-:-:S06]  /*16d40*/  IABS R2, R4 ;  /* 0x0000000400027213 */ /* 0x000fcc0000000000 */
[----:B------:R-:W1:Y:S08]  /*16d50*/  I2F R2, R2 ;  /* 0x0000000200027306 */ /* 0x000e700000201400 */
[----:B------:R-:W2:Y:S01]  /*16d60*/  I2F R3, R3 ;  /* 0x0000000300037306 */ /* 0x000ea20000201400 */
[----:B------:R-:W-:Y:S02]  /*16d70*/  FSEL R48, R24, -INF , !P6 ;  /* 0xff80000018307808 */ /* 0x000fe40007000000 */
[----:B------:R-:W-:Y:S01]  /*16d80*/  FSEL R24, R23, -INF , !P2 ;  /* 0xff80000017187808 */ /* 0x000fe20005000000 */
[----:B-1----:R-:W-:-:S02]  /*16d90*/  FFMA.FTZ R23, R2, -R216, R178 ;  /* 0x800000d802177223 */ /* 0x002fc400000100b2 */
[----:B------:R-:W-:-:S05]  /*16da0*/  IMAD.IADD R2, R230, 0x1, -R9 ;  /* 0x00000001e6027824 */ /* 0x000fca00078e0a09 */
[----:B------:R-:W-:Y:S01]  /*16db0*/  IABS R2, R2 ;  /* 0x0000000200027213 */ /* 0x000fe20000000000 */
[----:B--2---:R-:W-:Y:S02]  /*16dc0*/  FFMA.FTZ R26, R3, -R216, R176 ;  /* 0x800000d8031a7223 */ /* 0x004fe400000100b0 */
[----:B------:R-:W-:Y:S01]  /*16dd0*/  IMAD.IADD R3, R224, 0x1, -R9 ;  /* 0x00000001e0037824 */ /* 0x000fe200078e0a09 */
[----:B------:R-:W-:Y:S01]  /*16de0*/  FSEL R21, R21, -INF , !P3 ;  /* 0xff80000015157808 */ /* 0x000fe20005800000 */
[----:B------:R-:W-:Y:S01]  /*16df0*/  IMAD.MOV.U32 R4, RZ, RZ, R2 ;  /* 0x000000ffff047224 */ /* 0x000fe200078e0002 */
[C---:B------:R-:W-:Y:S02]  /*16e00*/  ISETP.GE.AND P6, PT, R10.reuse, R227, PT ;  /* 0x000000e30a00720c */ /* 0x040fe40003fc6270 */
[C---:B------:R-:W-:Y:S02]  /*16e10*/  ISETP.GE.AND P2, PT, R10.reuse, R226, PT ;  /* 0x000000e20a00720c */ /* 0x040fe40003f46270 */
[----:B------:R-:W-:-:S02]  /*16e20*/  ISETP.GE.AND P3, PT, R10, R225, PT ;  /* 0x000000e10a00720c */ /* 0x000fc40003f66270 */
[----:B------:R-:W-:Y:S01]  /*16e30*/  IABS R2, R3 ;  /* 0x0000000300027213 */ /* 0x000fe20000000000 */
[----:B------:R-:W-:Y:S01]  /*16e40*/  IMAD.IADD R3, R229, 0x1, -R9 ;  /* 0x00000001e5037824 */ /* 0x000fe200078e0a09 */
[C---:B------:R-:W-:Y:S02]  /*16e50*/  ISETP.GE.OR P6, PT, R10.reuse, R233, !P6 ;  /* 0x000000e90a00720c */ /* 0x040fe400077c6670 */
[C---:B------:R-:W-:Y:S02]  /*16e60*/  ISETP.GE.OR P2, PT, R10.reuse, R232, !P2 ;  /* 0x000000e80a00720c */ /* 0x040fe40005746670 */
[----:B------:R-:W-:Y:S02]  /*16e70*/  ISETP.GE.OR P3, PT, R10, R231, !P3 ;  /* 0x000000e70a00720c */ /* 0x000fe40005f66670 */
[----:B------:R1:W-:Y:S01]  /*16e80*/  I2F R10, R4 ;  /* 0x00000004000a7306 */ /* 0x0003e20000201400 */
[----:B------:R-:W-:Y:S02]  /*16e90*/  FSEL R52, R11, -INF , !P4 ;  /* 0xff8000000b347808 */ /* 0x000fe40006000000 */
[----:B------:R-:W-:-:S02]  /*16ea0*/  FSEL R37, R22, -INF , !P5 ;  /* 0xff80000016257808 */ /* 0x000fc40006800000 */
[----:B------:R-:W-:Y:S02]  /*16eb0*/  FSEL R11, R20, -INF , !P6 ;  /* 0xff800000140b7808 */ /* 0x000fe40007000000 */
[C---:B------:R-:W-:Y:S02]  /*16ec0*/  ISETP.GE.AND P5, PT, R9.reuse, R227, PT ;  /* 0x000000e30900720c */ /* 0x040fe40003fa6270 */
[C---:B------:R-:W-:Y:S02]  /*16ed0*/  ISETP.GE.AND P4, PT, R9.reuse, R226, PT ;  /* 0x000000e20900720c */ /* 0x040fe40003f86270 */
[C---:B------:R-:W-:Y:S02]  /*16ee0*/  ISETP.GE.AND P6, PT, R9.reuse, R225, PT ;  /* 0x000000e10900720c */ /* 0x040fe40003fc6270 */
[----:B-1----:R-:W-:Y:S02]  /*16ef0*/  IABS R4, R3 ;  /* 0x0000000300047213 */ /* 0x002fe40000000000 */
[----:B------:R1:W2:Y:S01]  /*16f00*/  I2F R3, R2 ;  /* 0x0000000200037306 */ /* 0x0002a20000201400 */
[----:B------:R-:W-:-:S02]  /*16f10*/  ISETP.GE.OR P5, PT, R9, R233, !P5 ;  /* 0x000000e90900720c */ /* 0x000fc40006fa6670 */
[C---:B------:R-:W-:Y:S02]  /*16f20*/  ISETP.GE.OR P4, PT, R9.reuse, R232, !P4 ;  /* 0x000000e80900720c */ /* 0x040fe40006786670 */
[----:B------:R-:W-:-:S03]  /*16f30*/  ISETP.GE.OR P6, PT, R9, R231, !P6 ;  /* 0x000000e70900720c */ /* 0x000fc600077c6670 */
[----:B------:R-:W-:Y:S01]  /*16f40*/  I2F R9, R4 ;  /* 0x0000000400097306 */ /* 0x000fe20000201400 */
[----:B-1----:R-:W-:-:S05]  /*16f50*/  IMAD.IADD R2, R230, 0x1, -R8 ;  /* 0x00000001e6027824 */ /* 0x002fca00078e0a08 */
[----:B------:R-:W-:-:S04]  /*16f60*/  IABS R2, R2 ;  /* 0x0000000200027213 */ /* 0x000fc80000000000 */
[----:B------:R1:W-:Y:S01]  /*16f70*/  I2F R4, R2 ;  /* 0x0000000200047306 */ /* 0x0003e20000201400 */
[----:B------:R-:W-:Y:S02]  /*16f80*/  IMAD.MOV.U32 R182, RZ, RZ, R25 ;  /* 0x000000ffffb67224 */ /* 0x000fe400078e0019 */
[----:B--2---:R-:W-:Y:S02]  /*16f90*/  FFMA.FTZ R25, R3, -R216, R177 ;  /* 0x800000d803197223 */ /* 0x004fe400000100b1 */
[----:B-1----:R-:W-:-:S05]  /*16fa0*/  IMAD.IADD R2, R224, 0x1, -R8 ;  /* 0x00000001e0027824 */ /* 0x002fca00078e0a08 */
[----:B------:R-:W-:-:S04]  /*16fb0*/  IABS R2, R2 ;  /* 0x0000000200027213 */ /* 0x000fc80000000000 */
[----:B------:R1:W2:Y:S02]  /*16fc0*/  I2F R3, R2 ;  /* 0x0000000200037306 */ /* 0x0002a40000201400 */
[----:B-1----:R-:W-:-:S05]  /*16fd0*/  IMAD.IADD R2, R229, 0x1, -R8 ;  /* 0x00000001e5027824 */ /* 0x002fca00078e0a08 */
[----:B------:R-:W-:Y:S01]  /*16fe0*/  IABS R2, R2 ;  /* 0x0000000200027213 */ /* 0x000fe20000000000 */
[----:B--2---:R-:W-:-:S04]  /*16ff0*/  FFMA.FTZ R22, R3, -R216, R188 ;  /* 0x800000d803167223 */ /* 0x004fc800000100bc */
[----:B------:R-:W-:Y:S02]  /*17000*/  IMAD.MOV.U32 R3, RZ, RZ, R2 ;  /* 0x000000ffff037224 */ /* 0x000fe400078e0002 */
[--C-:B------:R-:W-:Y:S02]  /*17010*/  IMAD.IADD R2, R230, 0x1, -R7.reuse ;  /* 0x00000001e6027824 */ /* 0x100fe400078e0a07 */
[----:B------:R-:W-:Y:S02]  /*17020*/  IMAD.MOV.U32 R199, RZ, RZ, R30 ;  /* 0x000000ffffc77224 */ /* 0x000fe400078e001e */
[----:B------:R-:W-:Y:S01]  /*17030*/  FFMA.FTZ R30, R4, -R216, R174 ;  /* 0x800000d8041e7223 */ /* 0x000fe200000100ae */
[----:B------:R-:W-:Y:S01]  /*17040*/  IABS R2, R2 ;  /* 0x0000000200027213 */ /* 0x000fe20000000000 */
[----:B------:R-:W-:Y:S01]  /*17050*/  IMAD.IADD R4, R229, 0x1, -R7 ;  /* 0x00000001e5047824 */ /* 0x000fe200078e0a07 */
[----:B------:R1:W2:Y:S01]  /*17060*/  I2F R20, R3 ;  /* 0x0000000300147306 */ /* 0x0002a20000201400 */
[----:B------:R-:W-:-:S02]  /*17070*/  IMAD.MOV.U32 R196, RZ, RZ, R31 ;  /* 0x000000ffffc47224 */ /* 0x000fc400078e001f */
[-C--:B------:R-:W-:Y:S02]  /*17080*/  FFMA.FTZ R31, R9, -R216.reuse, R179 ;  /* 0x800000d8091f7223 */ /* 0x080fe400000100b3 */
[----:B------:R-:W-:Y:S01]  /*17090*/  FFMA.FTZ R10, R10, -R216, R35 ;  /* 0x800000d80a0a7223 */ /* 0x000fe20000010023 */
[----:B------:R-:W-:Y:S01]  /*170a0*/  FSEL R26, R26, -INF , !P2 ;  /* 0xff8000001a1a7808 */ /* 0x000fe20005000000 */
[----:B------:R-:W-:Y:S02]  /*170b0*/  IMAD.MOV.U32 R183, RZ, RZ, R27 ;  /* 0x000000ffffb77224 */ /* 0x000fe400078e001b */
[----:B-1----:R-:W-:Y:S01]  /*170c0*/  IMAD.MOV.U32 R3, RZ, RZ, R2 ;  /* 0x000000ffff037224 */ /* 0x002fe200078e0002 */
[----:B------:R-:W-:Y:S01]  /*170d0*/  IABS R2, R4 ;  /* 0x0000000400027213 */ /* 0x000fe20000000000 */
[----:B------:R-:W4:Y:S02]  /*170e0*/  LDL.64 R178, [R1+0x148] ;  /* 0x0001480001b27983 */ /* 0x000f240000100a00 */
[----:B------:R1:W1:Y:S01]  /*170f0*/  I2F R9, R3 ;  /* 0x0000000300097306 */ /* 0x0002620000201400 */
[----:B------:R-:W-:-:S02]  /*17100*/  FSEL R27, R23, -INF , !P3 ;  /* 0xff800000171b7808 */ /* 0x000fc40005800000 */
[----:B------:R-:W-:Y:S02]  /*17110*/  FSEL R10, R10, -INF , !P5 ;  /* 0xff8000000a0a7808 */ /* 0x000fe40006800000 */
[C---:B------:R-:W-:Y:S02]  /*17120*/  ISETP.GE.AND P2, PT, R8.reuse, R227, PT ;  /* 0x000000e30800720c */ /* 0x040fe40003f46270 */
[C---:B------:R-:W-:Y:S02]  /*17130*/  ISETP.GE.AND P3, PT, R8.reuse, R226, PT ;  /* 0x000000e20800720c */ /* 0x040fe40003f66270 */
[----:B------:R-:W-:Y:S02]  /*17140*/  ISETP.GE.AND P5, PT, R8, R225, PT ;  /* 0x000000e10800720c */ /* 0x000fe40003fa6270 */
[----:B-1----:R-:W-:Y:S01]  /*17150*/  MOV R3, R2 ;  /* 0x0000000200037202 */ /* 0x002fe20000000f00 */
[C---:B------:R-:W-:Y:S02]  /*17160*/  IMAD.IADD R2, R230.reuse, 0x1, -R6 ;  /* 0x00000001e6027824 */ /* 0x040fe400078e0a06 */
[----:B------:R-:W-:-:S03]  /*17170*/  IMAD.IADD R4, R230, 0x1, -R5 ;  /* 0x00000001e6047824 */ /* 0x000fc600078e0a05 */
[----:B------:R-:W-:Y:S02]  /*17180*/  IABS R2, R2 ;  /* 0x0000000200027213 */ /* 0x000fe40000000000 */
[C---:B------:R-:W-:Y:S02]  /*17190*/  ISETP.GE.OR P2, PT, R8.reuse, R233, !P2 ;  /* 0x000000e90800720c */ /* 0x040fe40005746670 */
[C---:B------:R-:W-:Y:S02]  /*171a0*/  ISETP.GE.OR P3, PT, R8.reuse, R232, !P3 ;  /* 0x000000e80800720c */ /* 0x040fe40005f66670 */
[----:B------:R-:W-:Y:S02]  /*171b0*/  ISETP.GE.OR P5, PT, R8, R231, !P5 ;  /* 0x000000e70800720c */ /* 0x000fe40006fa6670 */
[----:B------:R1:W-:Y:S02]  /*171c0*/  I2F R8, R3 ;  /* 0x0000000300087306 */ /* 0x0003e40000201400 */
[----:B-1----:R-:W-:Y:S01]  /*171d0*/  IMAD.MOV.U32 R3, RZ, RZ, R2 ;  /* 0x000000ffff037224 */ /* 0x002fe200078e0002 */
[----:B------:R-:W-:Y:S01]  /*171e0*/  IABS R2, R4 ;  /* 0x0000000400027213 */ /* 0x000fe20000000000 */
[----:B--2---:R-:W-:-:S02]  /*171f0*/  FFMA.FTZ R4, R20, -R216, R190 ;  /* 0x800000d814047223 */ /* 0x004fc400000100be */
[----:B------:R-:W-:Y:S02]  /*17200*/  FFMA.FTZ R20, R9, -R216, R175 ;  /* 0x800000d809147223 */ /* 0x000fe400000100af */
[----:B------:R-:W2:Y:S01]  /*17210*/  LDL.64 R174, [R1+0xe0] ;  /* 0x0000e00001ae7983 */ /* 0x000ea20000100a00 */
[----:B------:R-:W1:Y:S01]  /*17220*/  I2F R2, R2 ;  /* 0x0000000200027306 */ /* 0x000e620000201400 */
[----:B------:R-:W-:-:S07]  /*17230*/  FSEL R25, R25, -INF , !P4 ;  /* 0xff80000019197808 */ /* 0x000fce0006000000 */
[----:B------:R-:W3:Y:S01]  /*17240*/  I2F R3, R3 ;  /* 0x0000000300037306 */ /* 0x000ee20000201400 */
[----:B------:R-:W-:Y:S01]  /*17250*/  IMAD.MOV.U32 R176, RZ, RZ, R29 ;  /* 0x000000ffffb07224 */ /* 0x000fe200078e001d */
[C---:B------:R-:W-:Y:S01]  /*17260*/  ISETP.GE.AND P4, PT, R7.reuse, R227, PT ;  /* 0x000000e30700720c */ /* 0x040fe20003f86270 */
[----:B-1----:R-:W-:Y:S02]  /*17270*/  FFMA.FTZ R29, R2, -R216, R139 ;  /* 0x800000d8021d7223 */ /* 0x002fe4000001008b */
[----:B------:R-:W-:Y:S01]  /*17280*/  IMAD.IADD R2, R224, 0x1, -R7 ;  /* 0x00000001e0027824 */ /* 0x000fe200078e0a07 */
[----:B------:R-:W-:Y:S01]  /*17290*/  ISETP.GE.OR P4, PT, R7, R233, !P4 ;  /* 0x000000e90700720c */ /* 0x000fe20006786670 */
[----:B------:R-:W-:Y:S01]  /*172a0*/  IMAD.MOV.U32 R197, RZ, RZ, R32 ;  /* 0x000000ffffc57224 */ /* 0x000fe200078e0020 */
[----:B------:R-:W-:Y:S01]  /*172b0*/  MOV R198, R28 ;  /* 0x0000001c00c67202 */ /* 0x000fe20000000f00 */
[-C--:B------:R-:W-:Y:S01]  /*172c0*/  FFMA.FTZ R23, R8, -R216.reuse, R191 ;  /* 0x800000d808177223 */ /* 0x080fe200000100bf */
[----:B------:R-:W-:Y:S01]  /*172d0*/  FSEL R9, R30, -INF , !P2 ;  /* 0xff8000001e097808 */ /* 0x000fe20005000000 */
[----:B---3--:R-:W-:Y:S01]  /*172e0*/  FFMA.FTZ R28, R3, -R216, R138 ;  /* 0x800000d8031c7223 */ /* 0x008fe2000001008a */
[----:B------:R-:W-:Y:S01]  /*172f0*/  IABS R2, R2 ;  /* 0x0000000200027213 */ /* 0x000fe20000000000 */
[----:B------:R-:W-:Y:S01]  /*17300*/  IMAD.IADD R3, R224, 0x1, -R6 ;  /* 0x00000001e0037824 */ /* 0x000fe200078e0a06 */
[----:B------:R-:W-:-:S02]  /*17310*/  ISETP.GE.AND P2, PT, R7, R225, PT ;  /* 0x000000e10700720c */ /* 0x000fc40003f46270 */
[----:B------:R-:W-:Y:S02]  /*17320*/  FSEL R22, R22, -INF , !P3 ;  /* 0xff80000016167808 */ /* 0x000fe40005800000 */
[----:B------:R-:W-:Y:S02]  /*17330*/  FSEL R32, R4, -INF , !P5 ;  /* 0xff80000004207808 */ /* 0x000fe40006800000 */
[----:B------:R-:W-:Y:S02]  /*17340*/  FSEL R8, R20, -INF , !P4 ;  /* 0xff80000014087808 */ /* 0x000fe40006000000 */
[C---:B------:R-:W-:Y:S02]  /*17350*/  ISETP.GE.AND P3, PT, R6.reuse, R227, PT ;  /* 0x000000e30600720c */ /* 0x040fe40003f66270 */
[C---:B------:R-:W-:Y:S02]  /*17360*/  ISETP.GE.AND P5, PT, R6.reuse, R226, PT ;  /* 0x000000e20600720c */ /* 0x040fe40003fa6270 */
[C---:B------:R-:W-:Y:S01]  /*17370*/  ISETP.GE.AND P4, PT, R6.reuse, R225, PT ;  /* 0x000000e10600720c */ /* 0x040fe20003f86270 */
[----:B------:R-:W-:Y:S01]  /*17380*/  IMAD.MOV.U32 R4, RZ, RZ, R2 ;  /* 0x000000ffff047224 */ /* 0x000fe200078e0002 */
[----:B------:R-:W-:Y:S01]  /*17390*/  ISETP.GE.OR P2, PT, R7, R231, !P2 ;  /* 0x000000e70700720c */ /* 0x000fe20005746670 */
[----:B------:R-:W-:Y:S01]  /*173a0*/  IMAD.IADD R2, R229, 0x1, -R6 ;  /* 0x00000001e5027824 */ /* 0x000fe200078e0a06 */
[----:B------:R-:W-:-:S02]  /*173b0*/  ISETP.GE.OR P3, PT, R6, R233, !P3 ;  /* 0x000000e90600720c */ /* 0x000fc40005f66670 */
[C---:B------:R-:W-:Y:S02]  /*173c0*/  ISETP.GE.OR P5, PT, R6.reuse, R232, !P5 ;  /* 0x000000e80600720c */ /* 0x040fe40006fa6670 */
[----:B------:R-:W-:Y:S02]  /*173d0*/  ISETP.GE.OR P4, PT, R6, R231, !P4 ;  /* 0x000000e70600720c */ /* 0x000fe40006786670 */
[----:B------:R-:W-:Y:S02]  /*173e0*/  IABS R6, R3 ;  /* 0x0000000300067213 */ /* 0x000fe40000000000 */
[----:B------:R-:W-:Y:S02]  /*173f0*/  FSEL R23, R23, -INF , !P2 ;  /* 0xff80000017177808 */ /* 0x000fe40005000000 */
[----:B------:R-:W-:Y:S02]  /*17400*/  ISETP.GE.AND P2, PT, R5, R227, PT ;  /* 0x000000e30500720c */ /* 0x000fe40003f46270 */
[----:B------:R-:W-:Y:S01]  /*17410*/  IABS R3, R2 ;  /* 0x0000000200037213 */ /* 0x000fe20000000000 */
[----:B------:R-:W-:Y:S01]  /*17420*/  IMAD.MOV.U32 R2, RZ, RZ, R6 ;  /* 0x000000ffff027224 */ /* 0x000fe200078e0006 */
[----:B------:R-:W-:-:S02]  /*17430*/  FSEL R33, R31, -INF , !P6 ;  /* 0xff8000001f217808 */ /* 0x000fc40007000000 */
[----:B------:R-:W-:Y:S01]  /*17440*/  ISETP.GE.AND P6, PT, R7, R226, PT ;  /* 0x000000e20700720c */ /* 0x000fe20003fc6270 */
[----:B------:R-:W-:Y:S01]  /*17450*/  I2F R30, R4 ;  /* 0x00000004001e7306 */ /* 0x000fe20000201400 */
[----:B------:R-:W-:Y:S02]  /*17460*/  ISETP.GE.OR P2, PT, R5, R233, !P2 ;  /* 0x000000e90500720c */ /* 0x000fe40005746670 */
[----:B------:R-:W-:Y:S02]  /*17470*/  ISETP.GE.OR P6, PT, R7, R232, !P6 ;  /* 0x000000e80700720c */ /* 0x000fe400077c6670 */
[----:B------:R-:W-:-:S03]  /*17480*/  FSEL R7, R28, -INF , !P3 ;  /* 0xff8000001c077808 */ /* 0x000fc60005800000 */
[----:B------:R1:W3:Y:S01]  /*17490*/  I2F R4, R2 ;  /* 0x0000000200047306 */ /* 0x0002e20000201400 */
[----:B------:R-:W-:Y:S02]  /*174a0*/  FSEL R6, R29, -INF , !P2 ;  /* 0xff8000001d067808 */ /* 0x000fe40005000000 */
[C---:B------:R-:W-:Y:S02]  /*174b0*/  ISETP.GE.AND P3, PT, R5.reuse, R226, PT ;  /* 0x000000e20500720c */ /* 0x040fe40003f66270 */
[----:B------:R-:W-:-:S03]  /*174c0*/  ISETP.GE.AND P2, PT, R5, R225, PT ;  /* 0x000000e10500720c */ /* 0x000fc60003f46270 */
[----:B------:R3:W-:Y:S01]  /*174d0*/  I2F R20, R3 ;  /* 0x0000000300147306 */ /* 0x0007e20000201400 */
[C---:B------:R-:W-:Y:S02]  /*174e0*/  ISETP.GE.OR P3, PT, R5.reuse, R232, !P3 ;  /* 0x000000e80500720c */ /* 0x040fe40005f66670 */
[----:B------:R-:W-:Y:S01]  /*174f0*/  ISETP.GE.OR P2, PT, R5, R231, !P2 ;  /* 0x000000e70500720c */ /* 0x000fe20005746670 */
[--C-:B-1----:R-:W-:Y:S02]  /*17500*/  IMAD.IADD R2, R224, 0x1, -R5.reuse ;  /* 0x00000001e0027824 */ /* 0x102fe400078e0a05 */
[----:B---3--:R-:W-:-:S03]  /*17510*/  IMAD.IADD R3, R229, 0x1, -R5 ;  /* 0x00000001e5037824 */ /* 0x008fc600078e0a05 */
[----:B------:R-:W-:Y:S02]  /*17520*/  IABS R2, R2 ;  /* 0x0000000200027213 */ /* 0x000fe40000000000 */
[----:B------:R-:W-:Y:S02]  /*17530*/  IABS R5, R3 ;  /* 0x0000000300057213 */ /* 0x000fe40000000000 */
[----:B------:R1:W3:Y:S01]  /*17540*/  I2F R3, R2 ;  /* 0x0000000200037306 */ /* 0x0002e20000201400 */
[----:B------:R-:W-:Y:S02]  /*17550*/  FFMA.FTZ R28, R4, -R216, R192 ;  /* 0x800000d8041c7223 */ /* 0x000fe400000100c0 */
[----:B-1----:R-:W-:-:S05]  /*17560*/  IMAD.MOV.U32 R2, RZ, RZ, R5 ;  /* 0x000000ffff027224 */ /* 0x002fca00078e0005 */
[----:B------:R1:W1:Y:S01]  /*17570*/  I2F R4, R2 ;  /* 0x0000000200047306 */ /* 0x0002620000201400 */
[----:B---3--:R-:W-:Y:S01]  /*17580*/  FFMA.FTZ R35, R3, -R216, R193 ;  /* 0x800000d803237223 */ /* 0x008fe200000100c1 */
        /* <DEDUP_REMOVED lines=30> */
[----:B------:R-:W3:Y:S01]  /*17770*/  SHFL.BFLY PT, R36, R3, 0x2, 0x1f ;  /* 0x0c401f0003247f89 */ /* 0x000ee200000e0000 */
[----:B------:R-:W-:Y:S02]  /*17780*/  FSEL R20, R35, -INF , !P3 ;  /* 0xff80000023147808 */ /* 0x000fe40005800000 */
[----:B------:R-:W-:Y:S02]  /*17790*/  FMNMX.FTZ R4, R28, R4, !PT ;  /* 0x000000041c047209 */ /* 0x000fe40007810000 */
[----:B-1----:R-:W-:Y:S02]  /*177a0*/  FMNMX.FTZ R5, R2, R34, !PT ;  /* 0x0000002202057209 */ /* 0x002fe40007810000 */
[----:B------:R-:W-:-:S05]  /*177b0*/  FMNMX.FTZ R2, R20, R4, !PT ;  /* 0x0000000414027209 */ /* 0x000fca0007810000 */
[----:B------:R-:W1:Y:S04]  /*177c0*/  SHFL.BFLY PT, R34, R2, 0x2, 0x1f ;  /* 0x0c401f0002227f89 */ /* 0x000e6800000e0000 */
[----:B------:R-:W1:Y:S01]  /*177d0*/  SHFL.BFLY PT, R35, R5, 0x1, 0x1f ;  /* 0x0c201f0005237f89 */ /* 0x000e6200000e0000 */
[----:B---3--:R-:W-:-:S05]  /*177e0*/  FMNMX.FTZ R4, R3, R36, !PT ;  /* 0x0000002403047209 */ /* 0x008fca0007810000 */
[----:B------:R-:W3:Y:S01]  /*177f0*/  SHFL.BFLY PT, R36, R4, 0x1, 0x1f ;  /* 0x0c201f0004247f89 */ /* 0x000ee200000e0000 */
[----:B-1----:R-:W-:Y:S02]  /*17800*/  FMNMX.FTZ R3, R2, R34, !PT ;  /* 0x0000002202037209 */ /* 0x002fe40007810000 */
[----:B------:R-:W-:-:S03]  /*17810*/  FMNMX.FTZ R211, R5, R35, !PT ;  /* 0x0000002305d37209 */ /* 0x000fc60007810000 */
[----:B------:R-:W1:Y:S01]  /*17820*/  SHFL.BFLY PT, R5, R3, 0x1, 0x1f ;  /* 0x0c201f0003057f89 */ /* 0x000e6200000e0000 */
[----:B------:R-:W-:Y:S01]  /*17830*/  FSETP.NEU.FTZ.AND P4, PT, R211, -INF , PT ;  /* 0xff800000d300780b */ /* 0x000fe20003f9d000 */
[----:B------:R-:W-:Y:S02]  /*17840*/  FMUL.FTZ R2, R0, R211 ;  /* 0x000000d300027220 */ /* 0x000fe40000410000 */
[----:B------:R-:W-:-:S03]  /*17850*/  IMAD.MOV.U32 R160, RZ, RZ, R235 ;  /* 0x000000ffffa07224 */ /* 0x000fc600078e00eb */
[----:B------:R-:W-:Y:S02]  /*17860*/  FSEL R2, R2, RZ, P4 ;  /* 0x000000ff02027208 */ /* 0x000fe40002000000 */
[----:B---3--:R-:W-:-:S03]  /*17870*/  FMNMX.FTZ R235, R4, R36, !PT ;  /* 0x0000002404eb7209 */ /* 0x008fc60007810000 */
        /* <DEDUP_REMOVED lines=9> */
[----:B------:R-:W-:Y:S02]  /*17910*/  FMUL.FTZ R2, R0, R235 ;  /* 0x000000eb00027220 */ /* 0x000fe40000410000 */
[----:B------:R-:W-:Y:S01]  /*17920*/  IMAD.MOV.U32 R113, RZ, RZ, R222 ;  /* 0x000000ffff717224 */ /* 0x000fe200078e00de */
[----:B-1----:R-:W-:Y:S02]  /*17930*/  FMNMX.FTZ R222, R3, R5, !PT ;  /* 0x0000000503de7209 */ /* 0x002fe40007810000 */
[----:B------:R-:W-:Y:S02]  /*17940*/  FSEL R4, R2, RZ, P2 ;  /* 0x000000ff02047208 */ /* 0x000fe40001000000 */
[----:B------:R-:W-:Y:S01]  /*17950*/  FSETP.NEU.FTZ.AND P3, PT, R222, -INF , PT ;  /* 0xff800000de00780b */ /* 0x000fe20003f7d000 */
[----:B------:R-:W-:-:S02]  /*17960*/  FMUL.FTZ R3, R0, R222 ;  /* 0x000000de00037220 */ /* 0x000fc40000410000 */
[----:B------:R-:W-:Y:S01]  /*17970*/  FFMA.FTZ R2, R24, R0, -R4 ;  /* 0x0000000018027223 */ /* 0x000fe20000010804 */
[----:B------:R-:W-:-:S03]  /*17980*/  FSEL R5, R235, RZ, P2 ;  /* 0x000000ffeb057208 */ /* 0x000fc60001000000 */
[----:B------:R1:W-:Y:S02]  /*17990*/  MUFU.EX2 R6, R2 ;  /* 0x0000000200067308 */ /* 0x0003e40000000800 */
[----:B------:R-:W-:Y:S01]  /*179a0*/  FADD.FTZ R9, R133, -R5 ;  /* 0x8000000585097221 */ /* 0x000fe20000010000 */
[----:B-1----:R-:W-:Y:S01]  /*179b0*/  FSEL R2, R3, RZ, P3 ;  /* 0x000000ff03027208 */ /* 0x002fe20001800000 */
[----:B------:R-:W-:-:S04]  /*179c0*/  FFMA.FTZ R3, R52, R0, -R4 ;  /* 0x0000000034037223 */ /* 0x000fc80000010804 */
[----:B------:R1:W-:Y:S01]  /*179d0*/  MUFU.EX2 R5, R3 ;  /* 0x0000000300057308 */ /* 0x0003e20000000800 */
[-CC-:B------:R-:W-:Y:S01]  /*179e0*/  FFMA.FTZ R53, R48, R0.reuse, -R2.reuse ;  /* 0x0000000030357223 */ /* 0x180fe20000010802 */
[----:B------:R-:W-:Y:S01]  /*179f0*/  FSEL R10, R222, RZ, P3 ;  /* 0x000000ffde0a7208 */ /* 0x000fe20001800000 */
[----:B------:R-:W-:Y:S02]  /*17a00*/  FFMA.FTZ R80, R37, R0, -R2 ;  /* 0x0000000025507223 */ /* 0x000fe40000010802 */
[----:B-1----:R-:W-:-:S06]  /*17a10*/  FMUL.FTZ R3, R0, R9 ;  /* 0x0000000900037220 */ /* 0x002fcc0000410000 */
[----:B------:R-:W1:Y:S01]  /*17a20*/  MUFU.EX2 R3, R3 ;  /* 0x0000000300037308 */ /* 0x000e620000000800 */
[-CC-:B------:R-:W-:Y:S01]  /*17a30*/  FFMA.FTZ R85, R26, R0.reuse, -R2.reuse ;  /* 0x000000001a557223 */ /* 0x180fe20000010802 */
[----:B------:R-:W-:Y:S01]  /*17a40*/  FSEL R9, R211, RZ, P4 ;  /* 0x000000ffd3097208 */ /* 0x000fe20002000000 */
[-CC-:B------:R-:W-:Y:S02]  /*17a50*/  FFMA.FTZ R97, R25, R0.reuse, -R2.reuse ;  /* 0x0000000019617223 */ /* 0x180fe40000010802 */
[-CC-:B------:R-:W-:Y:S02]  /*17a60*/  FFMA.FTZ R100, R22, R0.reuse, -R2.reuse ;  /* 0x0000000016647223 */ /* 0x180fe40000010802 */
[-CC-:B------:R-:W-:Y:S02]  /*17a70*/  FFMA.FTZ R101, R29, R0.reuse, -R2.reuse ;  /* 0x000000001d657223 */ /* 0x180fe40000010802 */
[-CC-:B------:R-:W-:Y:S02]  /*17a80*/  FFMA.FTZ R117, R28, R0.reuse, -R2.reuse ;  /* 0x000000001c757223 */ /* 0x180fe40000010802 */
[----:B------:R-:W-:-:S02]  /*17a90*/  FFMA.FTZ R128, R20, R0, -R2 ;  /* 0x0000000014807223 */ /* 0x000fc40000010802 */
[-C--:B------:R-:W-:Y:S01]  /*17aa0*/  FFMA.FTZ R2, R27, R0.reuse, -R4 ;  /* 0x000000001b027223 */ /* 0x080fe20000010804 */
[----:B------:R3:W1:Y:S01]  /*17ab0*/  MUFU.EX2 R8, R132 ;  /* 0x0000008400087308 */ /* 0x0006620000000800 */
[----:B------:R-:W-:Y:S02]  /*17ac0*/  FADD.FTZ R11, R135, -R9 ;  /* 0x80000009870b7221 */ /* 0x000fe40000010000 */
[----:B------:R-:W-:Y:S02]  /*17ad0*/  FADD.FTZ R10, R134, -R10 ;  /* 0x8000000a860a7221 */ /* 0x000fe40000010000 */
[-CC-:B------:R-:W-:Y:S02]  /*17ae0*/  FFMA.FTZ R9, R33, R0.reuse, -R4.reuse ;  /* 0x0000000021097223 */ /* 0x180fe40000010804 */
[-CC-:B------:R-:W-:Y:S01]  /*17af0*/  FFMA.FTZ R133, R23, R0.reuse, -R4.reuse ;  /* 0x0000000017857223 */ /* 0x180fe20000010804 */
[----:B------:R-:W2:Y:S01]  /*17b00*/  MUFU.EX2 R2, R2 ;  /* 0x0000000200027308 */ /* 0x000ea20000000800 */
[----:B------:R-:W-:-:S02]  /*17b10*/  FFMA.FTZ R112, R31, R0, -R4 ;  /* 0x000000001f707223 */ /* 0x000fc40000010804 */
[-CC-:B------:R-:W-:Y:S02]  /*17b20*/  FFMA.FTZ R116, R30, R0.reuse, -R4.reuse ;  /* 0x000000001e747223 */ /* 0x180fe40000010804 */
[----:B------:R-:W-:Y:S02]  /*17b30*/  FMUL.FTZ R23, R0, R11 ;  /* 0x0000000b00177220 */ /* 0x000fe40000410000 */
[----:B---3--:R-:W-:Y:S02]  /*17b40*/  FFMA.FTZ R132, R32, R0, -R4 ;  /* 0x0000000020847223 */ /* 0x008fe40000010804 */
[----:B-1----:R-:W-:Y:S02]  /*17b50*/  FFMA.FTZ R4, R113, R3, R6 ;  /* 0x0000000371047223 */ /* 0x002fe40000010006 */
[----:B------:R-:W-:Y:S02]  /*17b60*/  FMUL.FTZ R27, R0, R10 ;  /* 0x0000000a001b7220 */ /* 0x000fe40000410000 */
[----:B------:R1:W3:Y:S01]  /*17b70*/  MUFU.EX2 R0, R9 ;  /* 0x0000000900007308 */ /* 0x0002e20000000800 */
[----:B------:R-:W-:Y:S01]  /*17b80*/  F2FP.BF16.PACK_AB R129, R5, R6 ;  /* 0x000000060581723e */ /* 0x000fe200000010ff */
[----:B------:R-:W-:-:S02]  /*17b90*/  FADD.FTZ R10, R8, R81 ;  /* 0x00000051080a7221 */ /* 0x000fc40000010000 */
[----:B-1----:R-:W-:Y:S01]  /*17ba0*/  FADD.FTZ R9, R5, R4 ;  /* 0x0000000405097221 */ /* 0x002fe20000010000 */
[----:B--2---:R-:W-:-:S04]  /*17bb0*/  LOP3.LUT R4, R175, R184, RZ, 0x3c, !PT ;  /* 0x000000b8af047212 */ /* 0x004fc800078e3cff */
[----:B------:R-:W-:Y:S01]  /*17bc0*/  LOP3.LUT R4, R4, R239, RZ, 0x3c, !PT ;  /* 0x000000ef04047212 */ /* 0x000fe200078e3cff */
[----:B------:R-:W1:Y:S01]  /*17bd0*/  MUFU.EX2 R7, R136 ;  /* 0x0000008800077308 */ /* 0x000e620000000800 */
[----:B------:R-:W-:-:S03]  /*17be0*/  FADD.FTZ R5, R2, R9 ;  /* 0x0000000902057221 */ /* 0x000fc60000010000 */
[----:B------:R-:W-:Y:S01]  /*17bf0*/  IMAD.WIDE.U32 R34, R4, -0x326172a9, RZ ;  /* 0xcd9e8d5704227825 */ /* 0x000fe200078e00ff */
[----:B---3--:R-:W-:-:S03]  /*17c00*/  F2FP.BF16.PACK_AB R81, R0, R2 ;  /* 0x000000020051723e */ /* 0x008fc600000010ff */
[----:B------:R-:W-:Y:S01]  /*17c10*/  FADD.FTZ R113, R0, R5 ;  /* 0x0000000500717221 */ /* 0x000fe20000010000 */
[----:B----4-:R-:W-:Y:S02]  /*17c20*/  LOP3.LUT R0, R35, R237, R178, 0x96, !PT ;  /* 0x000000ed23007212 */ /* 0x010fe400078e96b2 */
[----:B------:R-:W2:Y:S03]  /*17c30*/  LDL.LU.64 R178, [R1+0x140] ;  /* 0x0001400001b27983 */ /* 0x000ea60000300a00 */
[----:B------:R-:W-:Y:S01]  /*17c40*/  IMAD.WIDE.U32 R48, R0, -0x2daee0ad, RZ ;  /* 0xd2511f5300307825 */ /* 0x000fe200078e00ff */
[----:B------:R-:W-:Y:S02]  /*17c50*/  LOP3.LUT R0, R247, R236, R34, 0x96, !PT ;  /* 0x000000ecf7007212 */ /* 0x000fe400078e9622 */
[C---:B-1----:R-:W-:Y:S01]  /*17c60*/  F2FP.BF16.PACK_AB R24, R7.reuse, R8 ;  /* 0x000000080718723e */ /* 0x042fe200000010ff */
        /* <DEDUP_REMOVED lines=24> */
[----:B------:R-:W3:Y:S01]  /*17df0*/  MUFU.EX2 R2, R173 ;  /* 0x000000ad00027308 */ /* 0x000ee20000000800 */
        /* <DEDUP_REMOVED lines=11> */
[----:B---3--:R-:W-:-:S04]  /*17eb0*/  FADD.FTZ R4, R2, R9 ;  /* 0x0000000902047221 */ /* 0x008fc80000010000 */
[----:B----4-:R-:W-:-:S04]  /*17ec0*/  FADD.FTZ R4, R8, R4 ;  /* 0x0000000408047221 */ /* 0x010fc80000010000 */
[----:B-1----:R-:W-:-:S05]  /*17ed0*/  FADD.FTZ R4, R6, R4 ;  /* 0x0000000406047221 */ /* 0x002fca0000010000 */
[----:B------:R1:W-:Y:S02]  /*17ee0*/  STL [R1+0xa0], R4 ;  /* 0x0000a00401007387 */ /* 0x0003e40000100800 */
[----:B-1----:R-:W-:Y:S02]  /*17ef0*/  SHF.R.U32.HI R4, RZ, 0x8, R11 ;  /* 0x00000008ff047819 */ /* 0x002fe4000001160b */
[----:B------:R-:W3:Y:S01]  /*17f00*/  LDL.LU R11, [R1+0x70] ;  /* 0x00007000010b7983 */ /* 0x000ee20000300800 */
[----:B------:R-:W-:Y:S02]  /*17f10*/  ISETP.GE.U32.AND P5, PT, R217, R0, PT ;  /* 0x00000000d900720c */ /* 0x000fe40003fa6070 */
[----:B------:R-:W-:Y:S01]  /*17f20*/  F2FP.BF16.PACK_AB R7, R2, R7 ;  /* 0x000000070207723e */ /* 0x000fe200000010ff */
[----:B------:R-:W-:Y:S08]  /*17f30*/  MUFU.EX2 R0, R36 ;  /* 0x0000002400007308 */ /* 0x000ff00000000800 */
[----:B------:R-:W1:Y:S08]  /*17f40*/  MUFU.EX2 R2, R23 ;  /* 0x0000001700027308 */ /* 0x000e700000000800 */
[----:B------:R-:W4:Y:S01]  /*17f50*/  MUFU.EX2 R21, R21 ;  /* 0x0000001500157308 */ /* 0x000f220000000800 */
[----:B------:R-:W-:-:S02]  /*17f60*/  PRMT R33, R137, 0x7610, R33 ;  /* 0x0000761089217816 */ /* 0x000fc40000000021 */
[----:B------:R-:W-:-:S03]  /*17f70*/  PRMT R32, R137, 0x7632, R32 ;  /* 0x0000763289207816 */ /* 0x000fc60000000020 */
[----:B------:R-:W-:Y:S02]  /*17f80*/  @!P4 HFMA2.BF16_V2 R135, -RZ.H0_H0, RZ.H0_H0, -R33.H0_H0 ;  /* 0x200000ffff87c231 */ /* 0x000fe40000340921 */
[----:B------:R-:W-:Y:S01]  /*17f90*/  @!P2 HFMA2.BF16_V2 R134, -RZ.H0_H0, RZ.H0_H0, -R32.H0_H0 ;  /* 0x200000ffff86a231 */ /* 0x000fe20000340920 */
[----:B------:R-:W-:Y:S02]  /*17fa0*/  LOP3.LUT R4, R4, 0xffff, RZ, 0xc0, !PT ;  /* 0x0000ffff04047812 */ /* 0x000fe400078ec0ff */
[----:B------:R-:W-:Y:S01]  /*17fb0*/  F2FP.BF16.PACK_AB R28, R6, R8 ;  /* 0x00000008061c723e */ /* 0x000fe200000010ff */
[----:B------:R4:W-:Y:S01]  /*17fc0*/  MUFU.EX2 R23, R53 ;  /* 0x0000003500177308 */ /* 0x0009e20000000800 */
[----:B------:R-:W-:-:S07]  /*17fd0*/  IMAD.MOV.U32 R188, RZ, RZ, R176 ;  /* 0x000000ffffbc7224 */ /* 0x000fce00078e00b0 */
[----:B------:R4:W-:Y:S01]  /*17fe0*/  MUFU.EX2 R30, R64 ;  /* 0x00000040001e7308 */ /* 0x0009e20000000800 */
[----:B-1----:R-:W-:Y:S01]  /*17ff0*/  FMUL.FTZ R9, R103, R2 ;  /* 0x0000000267097220 */ /* 0x002fe20000410000 */
[C---:B----4-:R-:W-:Y:S01]  /*18000*/  PRMT R53, R24.reuse, 0x7610, R53 ;  /* 0x0000761018357816 */ /* 0x050fe20000000035 */
[----:B------:R-:W-:Y:S01]  /*18010*/  IMAD.MOV.U32 R176, RZ, RZ, R242 ;  /* 0x000000ffffb07224 */ /* 0x000fe200078e00f2 */
[----:B------:R-:W-:-:S03]  /*18020*/  PRMT R64, R24, 0x7632, R64 ;  /* 0x0000763218407816 */ /* 0x000fc60000000040 */
[----:B------:R-:W-:Y:S01]  /*18030*/  @!P5 HFMA2.BF16_V2 R157, -RZ.H0_H0, RZ.H0_H0, -R53.H0_H0 ;  /* 0x200000ffff9dd231 */ /* 0x000fe20000340935 */
[----:B------:R-:W-:Y:S01]  /*18040*/  IMAD.MOV.U32 R177, RZ, RZ, R218 ;  /* 0x000000ffffb17224 */ /* 0x000fe200078e00da */
[----:B------:R-:W-:Y:S01]  /*18050*/  MOV R173, R198 ;  /* 0x000000c600ad7202 */ /* 0x000fe20000000f00 */
[----:B------:R-:W-:Y:S02]  /*18060*/  IMAD.MOV.U32 R136, RZ, RZ, R207 ;  /* 0x000000ffff887224 */ /* 0x000fe400078e00cf */
[----:B------:R-:W-:Y:S02]  /*18070*/  IMAD.MOV.U32 R137, RZ, RZ, R185 ;  /* 0x000000ffff897224 */ /* 0x000fe400078e00b9 */
[----:B------:R-:W-:Y:S01]  /*18080*/  IMAD.MOV.U32 R247, RZ, RZ, R204 ;  /* 0x000000fffff77224 */ /* 0x000fe200078e00cc */
[----:B------:R1:W-:Y:S01]  /*18090*/  MUFU.EX2 R24, R65 ;  /* 0x0000004100187308 */ /* 0x0003e20000000800 */
[----:B------:R-:W-:Y:S02]  /*180a0*/  IMAD.MOV.U32 R193, RZ, RZ, R251 ;  /* 0x000000ffffc17224 */ /* 0x000fe400078e00fb */
[-C--:B------:R-:W-:Y:S01]  /*180b0*/  FMUL.FTZ R198, R70, R2.reuse ;  /* 0x0000000246c67220 */ /* 0x080fe20000410000 */
[----:B------:R-:W-:Y:S01]  /*180c0*/  PRMT R70, R53, 0x5410, R64 ;  /* 0x0000541035467816 */ /* 0x000fe20000000040 */
[----:B------:R-:W-:-:S02]  /*180d0*/  FMUL.FTZ R8, R114, R2 ;  /* 0x0000000272087220 */ /* 0x000fc40000410000 */
[-C--:B------:R-:W-:Y:S02]  /*180e0*/  FMUL.FTZ R207, R118, R2.reuse ;  /* 0x0000000276cf7220 */ /* 0x080fe40000410000 */
[-C--:B------:R-:W-:Y:S01]  /*180f0*/  FMUL.FTZ R204, R119, R2.reuse ;  /* 0x0000000277cc7220 */ /* 0x080fe20000410000 */
[----:B------:R-:W-:Y:S01]  /*18100*/  @!P5 PRMT R53, R157, 0x5410, RZ ;  /* 0x000054109d35d816 */ /* 0x000fe200000000ff */
[-C--:B------:R-:W-:Y:S02]  /*18110*/  FMUL.FTZ R251, R163, R2.reuse ;  /* 0x00000002a3fb7220 */ /* 0x080fe40000410000 */
[----:B------:R-:W-:Y:S02]  /*18120*/  FMUL.FTZ R114, R130, R2 ;  /* 0x0000000282727220 */ /* 0x000fe40000410000 */
[----:B------:R-:W-:Y:S02]  /*18130*/  IMAD.MOV.U32 R118, RZ, RZ, R9 ;  /* 0x000000ffff767224 */ /* 0x000fe400078e0009 */
[----:B------:R-:W-:-:S02]  /*18140*/  IMAD.MOV.U32 R163, RZ, RZ, R136 ;  /* 0x000000ffffa37224 */ /* 0x000fc400078e0088 */
[----:B------:R-:W-:Y:S02]  /*18150*/  IMAD.MOV.U32 R130, RZ, RZ, R177 ;  /* 0x000000ffff827224 */ /* 0x000fe400078e00b1 */
[----:B-1----:R-:W-:Y:S02]  /*18160*/  IMAD.MOV.U32 R65, RZ, RZ, R176 ;  /* 0x000000ffff417224 */ /* 0x002fe400078e00b0 */
[----:B------:R-:W-:Y:S02]  /*18170*/  IMAD.MOV.U32 R9, RZ, RZ, R164 ;  /* 0x000000ffff097224 */ /* 0x000fe400078e00a4 */
[----:B------:R-:W-:Y:S02]  /*18180*/  IMAD.MOV.U32 R172, RZ, RZ, R183 ;  /* 0x000000ffffac7224 */ /* 0x000fe400078e00b7 */
[----:B------:R-:W-:Y:S02]  /*18190*/  IMAD.MOV.U32 R183, RZ, RZ, R250 ;  /* 0x000000ffffb77224 */ /* 0x000fe400078e00fa */
[----:B------:R-:W-:-:S02]  /*181a0*/  FMUL.FTZ R250, R162, R2 ;  /* 0x00000002a2fa7220 */ /* 0x000fc40000410000 */
[----:B------:R-:W-:Y:S01]  /*181b0*/  IMAD.MOV.U32 R162, RZ, RZ, R183 ;  /* 0x000000ffffa27224 */ /* 0x000fe200078e00b7 */
[C---:B------:R-:W-:Y:S01]  /*181c0*/  PRMT R36, R7.reuse, 0x7610, R36 ;  /* 0x0000761007247816 */ /* 0x040fe20000000024 */
[----:B------:R-:W-:Y:S01]  /*181d0*/  IMAD.MOV.U32 R183, RZ, RZ, R16 ;  /* 0x000000ffffb77224 */ /* 0x000fe200078e0010 */
[----:B------:R-:W-:Y:S02]  /*181e0*/  PRMT R29, R7, 0x7632, R29 ;  /* 0x00007632071d7816 */ /* 0x000fe4000000001d */
[----:B--2---:R-:W-:Y:S01]  /*181f0*/  LOP3.LUT R25, R35, R237, R178, 0x96, !PT ;  /* 0x000000ed23197212 */ /* 0x004fe200078e96b2 */
[----:B------:R-:W-:-:S04]  /*18200*/  IMAD.MOV.U32 R178, RZ, RZ, R160 ;  /* 0x000000ffffb27224 */ /* 0x000fc800078e00a0 */
[----:B------:R-:W-:Y:S01]  /*18210*/  FFMA.FTZ R26, R178, R2, R0 ;  /* 0x00000002b21a7223 */ /* 0x000fe20000010000 */
[----:B------:R-:W-:Y:S02]  /*18220*/  F2FP.BF16.PACK_AB R0, R21, R0 ;  /* 0x000000001500723e */ /* 0x000fe400000010ff */
[----:B------:R-:W-:Y:S02]  /*18230*/  PRMT R160, R33, 0x5410, R32 ;  /* 0x0000541021a07816 */ /* 0x000fe40000000020 */
[----:B------:R-:W-:Y:S02]  /*18240*/  PRMT R52, R0, 0x7632, R52 ;  /* 0x0000763200347816 */ /* 0x000fe40000000034 */
[----:B------:R-:W-:Y:S02]  /*18250*/  @!P4 PRMT R33, R135, 0x5410, RZ ;  /* 0x000054108721c816 */ /* 0x000fe400000000ff */
[----:B------:R-:W-:Y:S02]  /*18260*/  @!P2 PRMT R32, R134, 0x5410, RZ ;  /* 0x000054108620a816 */ /* 0x000fe400000000ff */
[----:B------:R-:W-:-:S02]  /*18270*/  ISETP.GE.U32.AND P4, PT, R217, R5, PT ;  /* 0x00000005d900720c */ /* 0x000fc40003f86070 */
[----:B------:R-:W-:Y:S01]  /*18280*/  ISETP.GE.U32.AND P2, PT, R217, R4, PT ;  /* 0x00000004d900720c */ /* 0x000fe20003f46070 */
[----:B------:R-:W-:Y:S01]  /*18290*/  IMAD.WIDE.U32 R4, R22, -0x2daee0ad, RZ ;  /* 0xd2511f5316047825 */ /* 0x000fe200078e00ff */
[----:B------:R-:W-:Y:S01]  /*182a0*/  PRMT R31, R0, 0x7610, R31 ;  /* 0x00007610001f7816 */ /* 0x000fe2000000001f */
[----:B------:R-:W-:Y:S01]  /*182b0*/  @!P6 HFMA2.BF16_V2 R139, -RZ.H0_H0, RZ.H0_H0, -R52.H0_H0 ;  /* 0x200000ffff8be231 */ /* 0x000fe20000340934 */
[----:B------:R-:W-:Y:S02]  /*182c0*/  LOP3.LUT R0, R20, 0xff, RZ, 0xc0, !PT ;  /* 0x000000ff14007812 */ /* 0x000fe400078ec0ff */
[----:B------:R-:W-:Y:S02]  /*182d0*/  LOP3.LUT R6, R5, R244, R10, 0x96, !PT ;  /* 0x000000f405067212 */ /* 0x000fe400078e960a */
[----:B------:R-:W-:Y:S02]  /*182e0*/  PRMT R134, R31, 0x5410, R52 ;  /* 0x000054101f867816 */ /* 0x000fe40000000034 */
[----:B------:R-:W-:-:S02]  /*182f0*/  @!P6 PRMT R52, R139, 0x5410, RZ ;  /* 0x000054108b34e816 */ /* 0x000fc400000000ff */
[----:B------:R-:W-:Y:S02]  /*18300*/  ISETP.GE.U32.AND P6, PT, R217, R0, PT ;  /* 0x00000000d900720c */ /* 0x000fe40003fc6070 */
[----:B------:R-:W-:Y:S01]  /*18310*/  SHF.R.U32.HI R0, RZ, 0x10, R6 ;  /* 0x00000010ff007819 */ /* 0x000fe20000011606 */
[----:B------:R-:W-:-:S03]  /*18320*/  @!P3 HFMA2.BF16_V2 R138, -RZ.H0_H0, RZ.H0_H0, -R31.H0_H0 ;  /* 0x200000ffff8ab231 */ /* 0x000fc6000034091f */
[----:B------:R-:W-:Y:S02]  /*18330*/  LOP3.LUT R0, R0, 0xff, RZ, 0xc0, !PT ;  /* 0x000000ff00007812 */ /* 0x000fe400078ec0ff */
[----:B------:R-:W-:Y:S02]  /*18340*/  @!P3 PRMT R31, R138, 0x5410, RZ ;  /* 0x000054108a1fb816 */ /* 0x000fe400000000ff */
[----:B------:R-:W-:Y:S02]  /*18350*/  ISETP.GE.U32.AND P3, PT, R217, R0, PT ;  /* 0x00000000d900720c */ /* 0x000fe40003f66070 */
[----:B------:R-:W1:Y:S01]  /*18360*/  MUFU.EX2 R0, R27 ;  /* 0x0000001b00007308 */ /* 0x000e620000000800 */
[----:B------:R-:W-:Y:S01]  /*18370*/  FMUL.FTZ R135, R102, R2 ;  /* 0x0000000266877220 */ /* 0x000fe20000410000 */
[----:B------:R-:W-:Y:S01]  /*18380*/  @!P2 HFMA2.BF16_V2 R156, -RZ.H0_H0, RZ.H0_H0, -R64.H0_H0 ;  /* 0x200000ffff9ca231 */ /* 0x000fe20000340940 */
[----:B------:R-:W-:-:S03]  /*18390*/  IMAD.MOV.U32 R20, RZ, RZ, R137 ;  /* 0x000000ffff147224 */ /* 0x000fc600078e0089 */
[----:B------:R-:W-:Y:S01]  /*183a0*/  MOV R119, R135 ;  /* 0x0000008700777202 */ /* 0x000fe20000000f00 */
[----:B------:R-:W-:Y:S01]  /*183b0*/  IMAD.MOV.U32 R135, RZ, RZ, R165 ;  /* 0x000000ffff877224 */ /* 0x000fe200078e00a5 */
[----:B------:R-:W-:Y:S01]  /*183c0*/  @!P2 PRMT R64, R156, 0x5410, RZ ;  /* 0x000054109c40a816 */ /* 0x000fe200000000ff */
[-C--:B-1----:R-:W-:Y:S02]  /*183d0*/  FMUL.FTZ R152, R152, R0.reuse ;  /* 0x0000000098987220 */ /* 0x082fe40000410000 */
        /* <DEDUP_REMOVED lines=31> */
[----:B---3--:R-:W-:Y:S01]  /*185d0*/  FFMA.FTZ R27, R11, R0, R23 ;  /* 0x000000000b1b7223 */ /* 0x008fe20000010017 */
[----:B------:R-:W-:-:S04]  /*185e0*/  LOP3.LUT R0, R6, 0xff, RZ, 0xc0, !PT ;  /* 0x000000ff06007812 */ /* 0x000fc800078ec0ff */
[C---:B------:R-:W-:Y:S02]  /*185f0*/  ISETP.GE.U32.AND P5, PT, R217.reuse, R0, PT ;  /* 0x00000000d900720c */ /* 0x040fe40003fa6070 */
[----:B------:R-:W-:Y:S01]  /*18600*/  SHF.R.U32.HI R0, RZ, 0x18, R6 ;  /* 0x00000018ff007819 */ /* 0x000fe20000011606 */
[----:B------:R-:W-:Y:S02]  /*18610*/  IMAD.MOV.U32 R11, RZ, RZ, R247 ;  /* 0x000000ffff0b7224 */ /* 0x000fe400078e00f7 */
[----:B------:R-:W-:Y:S01]  /*18620*/  IMAD.MOV.U32 R247, RZ, RZ, R17 ;  /* 0x000000fffff77224 */ /* 0x000fe200078e0011 */
[----:B------:R-:W-:Y:S01]  /*18630*/  ISETP.GE.U32.AND P2, PT, R217, R0, PT ;  /* 0x00000000d900720c */ /* 0x000fe20003f46070 */
[----:B------:R-:W2:Y:S01]  /*18640*/  LDL.LU.64 R16, [R1+0x20] ;  /* 0x0000200001107983 */ /* 0x000ea20000300a00 */
[----:B------:R-:W-:-:S03]  /*18650*/  LOP3.LUT R0, R6, 0xffff, RZ, 0xc0, !PT ;  /* 0x0000ffff06007812 */ /* 0x000fc600078ec0ff */
[----:B------:R-:W3:Y:S01]  /*18660*/  LDL.LU.64 R6, [R1+0x30] ;  /* 0x0000300001067983 */ /* 0x000ee20000300a00 */
        /* <DEDUP_REMOVED lines=27> */
[----:B------:R-:W-:Y:S01]  /*18820*/  F2FP.BF16.PACK_AB R2, R24, R30 ;  /* 0x0000001e1802723e */ /* 0x000fe200000010ff */
[----:B------:R-:W-:Y:S03]  /*18830*/  MUFU.EX2 R41, R68 ;  /* 0x0000004400297308 */ /* 0x000fe60000000800 */
[C---:B------:R-:W-:Y:S02]  /*18840*/  PRMT R40, R2.reuse, 0x7632, R40 ;  /* 0x0000763202287816 */ /* 0x040fe40000000028 */
[----:B------:R-:W-:Y:S01]  /*18850*/  PRMT R39, R2, 0x7610, R39 ;  /* 0x0000761002277816 */ /* 0x000fe20000000027 */
[----:B------:R-:W-:-:S02]  /*18860*/  IMAD.MOV.U32 R2, RZ, RZ, R219 ;  /* 0x000000ffff027224 */ /* 0x000fc400078e00db */
[----:B------:R-:W1:Y:S01]  /*18870*/  MUFU.EX2 R219, R69 ;  /* 0x0000004500db7308 */ /* 0x000e620000000800 */
[----:B------:R-:W-:Y:S01]  /*18880*/  SHF.R.U32.HI R0, RZ, 0x8, R0 ;  /* 0x00000008ff007819 */ /* 0x000fe20000011600 */
[----:B------:R-:W-:Y:S01]  /*18890*/  @!P4 HFMA2.BF16_V2 R38, -RZ.H0_H0, RZ.H0_H0, -R40.H0_H0 ;  /* 0x200000ffff26c231 */ /* 0x000fe20000340928 */
[----:B------:R-:W-:Y:S02]  /*188a0*/  PRMT R56, R39, 0x5410, R40 ;  /* 0x0000541027387816 */ /* 0x000fe40000000028 */
[----:B------:R-:W-:Y:S02]  /*188b0*/  LOP3.LUT R0, R0, 0xffff, RZ, 0xc0, !PT ;  /* 0x0000ffff00007812 */ /* 0x000fe400078ec0ff */
[----:B------:R-:W-:Y:S02]  /*188c0*/  @!P4 PRMT R40, R38, 0x5410, RZ ;  /* 0x000054102628c816 */ /* 0x000fe400000000ff */
[----:B------:R-:W-:Y:S01]  /*188d0*/  ISETP.GE.U32.AND P4, PT, R217, R0, PT ;  /* 0x00000000d900720c */ /* 0x000fe20003f86070 */
[-C--:B------:R-:W-:Y:S01]  /*188e0*/  FMUL.FTZ R139, R43, R3.reuse ;  /* 0x000000032b8b7220 */ /* 0x080fe20000410000 */
[----:B------:R-:W-:Y:S01]  /*188f0*/  @!P6 HFMA2.BF16_V2 R43, -RZ.H0_H0, RZ.H0_H0, -R39.H0_H0 ;  /* 0x200000ffff2be231 */ /* 0x000fe20000340927 */
[----:B------:R-:W-:Y:S01]  /*18900*/  FMUL.FTZ R138, R42, R3 ;  /* 0x000000032a8a7220 */ /* 0x000fe20000410000 */
[----:B-1----:R-:W-:Y:S01]  /*18910*/  F2FP.BF16.PACK_AB R0, R219, R41 ;  /* 0x00000029db00723e */ /* 0x002fe200000010ff */
[----:B------:R-:W-:Y:S01]  /*18920*/  @!P5 HFMA2.BF16_V2 R42, -RZ.H0_H0, RZ.H0_H0, -R36.H0_H0 ;  /* 0x200000ffff2ad231 */ /* 0x000fe20000340924 */
[----:B------:R-:W-:Y:S01]  /*18930*/  IMAD.MOV.U32 R102, RZ, RZ, R179 ;  /* 0x000000ffff667224 */ /* 0x000fe200078e00b3 */
[----:B------:R-:W-:Y:S01]  /*18940*/  @!P6 PRMT R39, R43, 0x5410, RZ ;  /* 0x000054102b27e816 */ /* 0x000fe200000000ff */
[----:B------:R-:W-:Y:S01]  /*18950*/  IMAD.MOV.U32 R131, RZ, RZ, R178 ;  /* 0x000000ffff837224 */ /* 0x000fe200078e00b2 */
[----:B------:R-:W-:Y:S01]  /*18960*/  PRMT R38, R0, 0x7610, R38 ;  /* 0x0000761000267816 */ /* 0x000fe20000000026 */
[-C--:B------:R-:W-:Y:S01]  /*18970*/  FMUL.FTZ R154, R154, R3.reuse ;  /* 0x000000039a9a7220 */ /* 0x080fe20000410000 */
[----:B------:R-:W-:Y:S01]  /*18980*/  PRMT R37, R0, 0x7632, R37 ;  /* 0x0000763200257816 */ /* 0x000fe20000000025 */
        /* <DEDUP_REMOVED lines=30> */
[----:B------:R-:W-:Y:S02]  /*18b70*/  IMAD.MOV.U32 R43, RZ, RZ, R2 ;  /* 0x000000ffff2b7224 */ /* 0x000fe400078e0002 */
[----:B------:R-:W-:Y:S02]  /*18b80*/  IMAD.MOV.U32 R68, RZ, RZ, R65 ;  /* 0x000000ffff447224 */ /* 0x000fe400078e0041 */
[----:B------:R-:W-:Y:S01]  /*18b90*/  IMAD.MOV.U32 R65, RZ, RZ, R130 ;  /* 0x000000ffff417224 */ /* 0x000fe200078e0082 */
[----:B------:R-:W-:Y:S01]  /*18ba0*/  PRMT R130, R36, 0x5410, R29 ;  /* 0x0000541024827816 */ /* 0x000fe2000000001d */
[----:B------:R-:W-:Y:S01]  /*18bb0*/  IMAD.WIDE.U32 R2, R25, -0x2daee0ad, RZ ;  /* 0xd2511f5319027825 */ /* 0x000fe200078e00ff */
[----:B------:R-:W-:Y:S01]  /*18bc0*/  @!P4 HFMA2.BF16_V2 R46, -RZ.H0_H0, RZ.H0_H0, -R29.H0_H0 ;  /* 0x200000ffff2ec231 */ /* 0x000fe2000034091d */
[----:B------:R-:W-:Y:S01]  /*18bd0*/  @!P5 PRMT R36, R42, 0x5410, RZ ;  /* 0x000054102a24d816 */ /* 0x000fe200000000ff */
[----:B------:R-:W-:Y:S01]  /*18be0*/  @!P3 HFMA2.BF16_V2 R45, -RZ.H0_H0, RZ.H0_H0, -R38.H0_H0 ;  /* 0x200000ffff2db231 */ /* 0x000fe20000340926 */
[----:B------:R-:W-:Y:S01]  /*18bf0*/  ISETP.GE.U32.AND P5, PT, R217, R0, PT ;  /* 0x00000000d900720c */ /* 0x000fe20003fa6070 */
[----:B------:R-:W-:Y:S01]  /*18c00*/  IMAD.MOV.U32 R69, RZ, RZ, R131 ;  /* 0x000000ffff457224 */ /* 0x000fe200078e0083 */
[----:B------:R-:W-:Y:S01]  /*18c10*/  PRMT R131, R38, 0x5410, R37 ;  /* 0x0000541026837816 */ /* 0x000fe20000000025 */
[----:B------:R-:W-:Y:S01]  /*18c20*/  IMAD.MOV.U32 R42, RZ, RZ, R20 ;  /* 0x000000ffff2a7224 */ /* 0x000fe200078e0014 */
[----:B------:R-:W-:Y:S01]  /*18c30*/  @!P4 PRMT R29, R46, 0x5410, RZ ;  /* 0x000054102e1dc816 */ /* 0x000fe200000000ff */
[----:B------:R-:W-:Y:S01]  /*18c40*/  IMAD.MOV.U32 R46, RZ, RZ, R10 ;  /* 0x000000ffff2e7224 */ /* 0x000fe200078e000a */
[----:B------:R-:W-:-:S02]  /*18c50*/  @!P3 PRMT R38, R45, 0x5410, RZ ;  /* 0x000054102d26b816 */ /* 0x000fc400000000ff */
[----:B------:R-:W-:Y:S02]  /*18c60*/  MOV R45, R11 ;  /* 0x0000000b002d7202 */ /* 0x000fe40000000f00 */
[----:B------:R-:W-:Y:S02]  /*18c70*/  LOP3.LUT R11, R4, 0xffff, RZ, 0xc0, !PT ;  /* 0x0000ffff040b7812 */ /* 0x000fe400078ec0ff */
[--C-:B------:R-:W-:Y:S02]  /*18c80*/  SHF.R.U32.HI R20, RZ, 0x10, R4.reuse ;  /* 0x00000010ff147819 */ /* 0x100fe40000011604 */
[----:B------:R-:W-:Y:S01]  /*18c90*/  SHF.R.U32.HI R10, RZ, 0x18, R4 ;  /* 0x00000018ff0a7819 */ /* 0x000fe20000011604 */
[----:B------:R-:W-:-:S05]  /*18ca0*/  @!P2 HFMA2.BF16_V2 R44, -RZ.H0_H0, RZ.H0_H0, -R37.H0_H0 ;  /* 0x200000ffff2ca231 */ /* 0x000fca0000340925 */
[----:B------:R-:W-:Y:S01]  /*18cb0*/  @!P2 PRMT R37, R44, 0x5410, RZ ;  /* 0x000054102c25a816 */ /* 0x000fe200000000ff */
[----:B------:R-:W-:Y:S02]  /*18cc0*/  IMAD.MOV.U32 R44, RZ, RZ, R45 ;  /* 0x000000ffff2c7224 */ /* 0x000fe400078e002d */
[----:B------:R-:W-:Y:S02]  /*18cd0*/  IMAD.MOV.U32 R45, RZ, RZ, R46 ;  /* 0x000000ffff2d7224 */ /* 0x000fe400078e002e */
[----:B------:R-:W-:Y:S02]  /*18ce0*/  IMAD.MOV.U32 R46, RZ, RZ, R42 ;  /* 0x000000ffff2e7224 */ /* 0x000fe400078e002a */
[----:B------:R-:W-:Y:S02]  /*18cf0*/  IMAD.MOV.U32 R42, RZ, RZ, R43 ;  /* 0x000000ffff2a7224 */ /* 0x000fe400078e002b */
[----:B------:R-:W-:Y:S01]  /*18d00*/  IMAD.MOV.U32 R43, RZ, RZ, R9 ;  /* 0x000000ffff2b7224 */ /* 0x000fe200078e0009 */
[----:B------:R-:W-:-:S02]  /*18d10*/  ISETP.GE.U32.AND P3, PT, R217, R10, PT ;  /* 0x0000000ad900720c */ /* 0x000fc40003f66070 */
[----:B------:R-:W-:Y:S02]  /*18d20*/  PRMT R25, R28, 0x7632, R25 ;  /* 0x000076321c197816 */ /* 0x000fe40000000019 */
[----:B--2---:R-:W-:Y:S02]  /*18d30*/  LOP3.LUT R0, R17, R236, R34, 0x96, !PT ;  /* 0x000000ec11007212 */ /* 0x004fe400078e9622 */
[----:B---3--:R-:W-:-:S03]  /*18d40*/  LOP3.LUT R3, R3, R220, R6, 0x96, !PT ;  /* 0x000000dc03037212 */ /* 0x008fc600078e9606 */
[----:B------:R-:W-:-:S04]  /*18d50*/  IMAD.WIDE.U32 R6, R0, -0x2daee0ad, RZ ;  /* 0xd2511f5300067825 */ /* 0x000fc800078e00ff */
[----:B------:R-:W-:Y:S01]  /*18d60*/  IMAD.WIDE.U32 R4, R3, -0x326172a9, RZ ;  /* 0xcd9e8d5703047825 */ /* 0x000fe200078e00ff */
[----:B------:R-:W-:-:S04]  /*18d70*/  LOP3.LUT R0, R7, R215, R2, 0x96, !PT ;  /* 0x000000d707007212 */ /* 0x000fc800078e9602 */
[----:B------:R-:W-:Y:S01]  /*18d80*/  LOP3.LUT R2, R5, R214, R16, 0x96, !PT ;  /* 0x000000d605027212 */ /* 0x000fe200078e9610 */
[----:B------:R-:W-:Y:S01]  /*18d90*/  IMAD.MOV.U32 R5, RZ, RZ, R8 ;  /* 0x000000ffff057224 */ /* 0x000fe200078e0008 */
[----:B------:R-:W2:Y:S03]  /*18da0*/  LDL.LU.64 R16, [R1+0x198] ;  /* 0x0001980001107983 */ /* 0x000ea60000300a00 */
[----:B------:R-:W-:-:S05]  /*18db0*/  IMAD.WIDE.U32 R2, R2, -0x2daee0ad, RZ ;  /* 0xd2511f5302027825 */ /* 0x000fca00078e00ff */
[----:B------:R-:W-:Y:S01]  /*18dc0*/  LOP3.LUT R3, R3, R213, R6, 0x96, !PT ;  /* 0x000000d503037212 */ /* 0x000fe200078e9606 */
[----:B------:R-:W-:-:S05]  /*18dd0*/  IMAD.WIDE.U32 R6, R0, -0x326172a9, RZ ;  /* 0xcd9e8d5700067825 */ /* 0x000fca00078e00ff */
[----:B------:R-:W-:-:S05]  /*18de0*/  LOP3.LUT R0, R7, R212, R4, 0x96, !PT ;  /* 0x000000d407007212 */ /* 0x000fca00078e9604 */
[----:B------:R-:W-:-:S05]  /*18df0*/  IMAD.WIDE.U32 R8, R0, -0x2daee0ad, RZ ;  /* 0xd2511f5300087825 */ /* 0x000fca00078e00ff */
[----:B------:R-:W-:Y:S01]  /*18e00*/  LOP3.LUT R2, R9, R210, R2, 0x96, !PT ;  /* 0x000000d209027212 */ /* 0x000fe200078e9602 */
[----:B------:R-:W-:Y:S02]  /*18e10*/  IMAD.MOV.U32 R0, RZ, RZ, R5 ;  /* 0x000000ffff007224 */ /* 0x000fe400078e0005 */
[----:B------:R-:W-:-:S04]  /*18e20*/  IMAD.WIDE.U32 R4, R3, -0x326172a9, RZ ;  /* 0xcd9e8d5703047825 */ /* 0x000fc800078e00ff */
[----:B------:R-:W-:-:S04]  /*18e30*/  IMAD.WIDE.U32 R2, R2, -0x326172a9, RZ ;  /* 0xcd9e8d5702027825 */ /* 0x000fc800078e00ff */
[----:B------:R-:W-:Y:S01]  /*18e40*/  IMAD.MOV.U32 R7, RZ, RZ, R0 ;  /* 0x000000ffff077224 */ /* 0x000fe200078e0000 */
[----:B------:R-:W-:-:S04]  /*18e50*/  LOP3.LUT R0, R2, 0xff, RZ, 0xc0, !PT ;  /* 0x000000ff02007812 */ /* 0x000fc800078ec0ff */
[----:B------:R-:W-:Y:S02]  /*18e60*/  ISETP.GE.U32.AND P2, PT, R217, R0, PT ;  /* 0x00000000d900720c */ /* 0x000fe40003f46070 */
[----:B------:R-:W-:Y:S01]  /*18e70*/  SHF.R.U32.HI R0, RZ, 0x8, R11 ;  /* 0x00000008ff007819 */ /* 0x000fe2000001160b */
[----:B------:R-:W-:Y:S02]  /*18e80*/  IMAD.MOV.U32 R11, RZ, RZ, R218 ;  /* 0x000000ffff0b7224 */ /* 0x000fe400078e00da */
[----:B------:R-:W-:Y:S01]  /*18e90*/  IMAD.MOV.U32 R9, RZ, RZ, R22 ;  /* 0x000000ffff097224 */ /* 0x000fe200078e0016 */
[----:B------:R1:W-:Y:S01]  /*18ea0*/  MUFU.EX2 R218, R84 ;  /* 0x0000005400da7308 */ /* 0x0003e20000000800 */
[----:B------:R-:W-:Y:S02]  /*18eb0*/  LOP3.LUT R0, R0, 0xffff, RZ, 0xc0, !PT ;  /* 0x0000ffff00007812 */ /* 0x000fe400078ec0ff */
[----:B------:R-:W-:Y:S02]  /*18ec0*/  LOP3.LUT R4, R3, R209, R4, 0x96, !PT ;  /* 0x000000d103047212 */ /* 0x000fe400078e9604 */
[----:B------:R-:W-:-:S02]  /*18ed0*/  LOP3.LUT R3, R2, 0xffff, RZ, 0xc0, !PT ;  /* 0x0000ffff02037812 */ /* 0x000fc400078ec0ff */
[----:B------:R-:W-:Y:S02]  /*18ee0*/  SHF.R.U32.HI R10, RZ, 0x10, R2 ;  /* 0x00000010ff0a7819 */ /* 0x000fe40000011602 */
[----:B------:R-:W-:Y:S01]  /*18ef0*/  ISETP.GE.U32.AND P4, PT, R217, R0, PT ;  /* 0x00000000d900720c */ /* 0x000fe20003f86070 */
[----:B-1----:R-:W-:Y:S02]  /*18f00*/  IMAD.MOV.U32 R84, RZ, RZ, R11 ;  /* 0x000000ffff547224 */ /* 0x002fe400078e000b */
[----:B------:R-:W-:Y:S02]  /*18f10*/  IMAD.MOV.U32 R11, RZ, RZ, R7 ;  /* 0x000000ffff0b7224 */ /* 0x000fe400078e0007 */
[----:B------:R-:W-:Y:S02]  /*18f20*/  IMAD.MOV.U32 R7, RZ, RZ, R9 ;  /* 0x000000ffff077224 */ /* 0x000fe400078e0009 */
[--C-:B------:R-:W-:Y:S01]  /*18f30*/  FADD.FTZ R9, R21, R26.reuse ;  /* 0x0000001a15097221 */ /* 0x100fe20000010000 */
[----:B------:R-:W-:-:S02]  /*18f40*/  PRMT R26, R28, 0x7610, R26 ;  /* 0x000076101c1a7816 */ /* 0x000fc4000000001a */
[----:B------:R-:W-:Y:S01]  /*18f50*/  SHF.R.U32.HI R2, RZ, 0x18, R2 ;  /* 0x00000018ff027819 */ /* 0x000fe20000011602 */
[----:B------:R1:W3:Y:S02]  /*18f60*/  MUFU.EX2 R0, R80 ;  /* 0x0000005000007308 */ /* 0x0002e40000000800 */
[----:B------:R-:W-:Y:S01]  /*18f70*/  @!P5 HFMA2.BF16_V2 R47, -RZ.H0_H0, RZ.H0_H0, -R26.H0_H0 ;  /* 0x200000ffff2fd231 */ /* 0x000fe2000034091a */
[----:B------:R-:W-:Y:S01]  /*18f80*/  ISETP.GE.U32.AND P6, PT, R217, R2, PT ;  /* 0x00000002d900720c */ /* 0x000fe20003fc6070 */
[----:B------:R-:W-:Y:S01]  /*18f90*/  IMAD.MOV.U32 R21, RZ, RZ, R103 ;  /* 0x000000ffff157224 */ /* 0x000fe200078e0067 */
[----:B------:R-:W-:Y:S02]  /*18fa0*/  LOP3.LUT R2, R20, 0xff, RZ, 0xc0, !PT ;  /* 0x000000ff14027812 */ /* 0x000fe400078ec0ff */
[----:B------:R-:W-:Y:S02]  /*18fb0*/  PRMT R103, R26, 0x5410, R25 ;  /* 0x000054101a677816 */ /* 0x000fe40000000019 */
[----:B------:R-:W-:Y:S01]  /*18fc0*/  @!P5 PRMT R26, R47, 0x5410, RZ ;  /* 0x000054102f1ad816 */ /* 0x000fe200000000ff */
[----:B-1----:R-:W-:-:S02]  /*18fd0*/  IMAD.MOV.U32 R80, RZ, RZ, R187 ;  /* 0x000000ffff507224 */ /* 0x002fc400078e00bb */
[----:B------:R-:W1:Y:S01]  /*18fe0*/  MUFU.EX2 R187, R96 ;  /* 0x0000006000bb7308 */ /* 0x000e620000000800 */
[----:B------:R-:W-:Y:S02]  /*18ff0*/  ISETP.GE.U32.AND P5, PT, R217, R2, PT ;  /* 0x00000002d900720c */ /* 0x000fe40003fa6070 */
[----:B------:R-:W-:Y:S01]  /*19000*/  SHF.R.U32.HI R2, RZ, 0x8, R3 ;  /* 0x00000008ff027819 */ /* 0x000fe20000011603 */
[----:B------:R-:W-:-:S03]  /*19010*/  @!P4 HFMA2.BF16_V2 R50, -RZ.H0_H0, RZ.H0_H0, -R25.H0_H0 ;  /* 0x200000ffff32c231 */ /* 0x000fc60000340919 */
[----:B------:R-:W-:Y:S02]  /*19020*/  LOP3.LUT R2, R2, 0xffff, RZ, 0xc0, !PT ;  /* 0x0000ffff02027812 */ /* 0x000fe400078ec0ff */
[----:B------:R-:W-:Y:S02]  /*19030*/  @!P4 PRMT R25, R50, 0x5410, RZ ;  /* 0x000054103219c816 */ /* 0x000fe400000000ff */
[----:B------:R-:W-:Y:S01]  /*19040*/  MOV R50, R21 ;  /* 0x0000001500327202 */ /* 0x000fe20000000f00 */
[C---:B---3--:R-:W-:Y:S01]  /*19050*/  FADD.FTZ R21, R0.reuse, R27 ;  /* 0x0000001b00157221 */ /* 0x048fe20000010000 */
[----:B------:R-:W-:Y:S02]  /*19060*/  ISETP.GE.U32.AND P4, PT, R217, R2, PT ;  /* 0x00000002d900720c */ /* 0x000fe40003f86070 */
[----:B------:R-:W-:Y:S02]  /*19070*/  F2FP.BF16.PACK_AB R2, R0, R23 ;  /* 0x000000170002723e */ /* 0x000fe400000010ff */
[----:B-1----:R-:W-:-:S04]  /*19080*/  F2FP.BF16.PACK_AB R0, R187, R218 ;  /* 0x000000dabb00723e */ /* 0x002fc800000010ff */
[C---:B------:R-:W-:Y:S01]  /*19090*/  PRMT R28, R0.reuse, 0x7610, R28 ;  /* 0x00007610001c7816 */ /* 0x040fe2000000001c */
[----:B------:R-:W-:Y:S01]  /*190a0*/  IMAD.MOV.U32 R96, RZ, RZ, R44 ;  /* 0x000000ffff607224 */ /* 0x000fe200078e002c */
[----:B------:R-:W-:Y:S01]  /*190b0*/  PRMT R27, R0, 0x7632, R27 ;  /* 0x00007632001b7816 */ /* 0x000fe2000000001b */
[----:B------:R-:W-:Y:S02]  /*190c0*/  IMAD.MOV.U32 R44, RZ, RZ, R45 ;  /* 0x000000ffff2c7224 */ /* 0x000fe400078e002d */
[----:B------:R-:W-:Y:S01]  /*190d0*/  @!P5 HFMA2.BF16_V2 R51, -RZ.H0_H0, RZ.H0_H0, -R28.H0_H0 ;  /* 0x200000ffff33d231 */ /* 0x000fe2000034091c */
[----:B------:R-:W-:Y:S01]  /*190e0*/  IMAD.MOV.U32 R45, RZ, RZ, R46 ;  /* 0x000000ffff2d7224 */ /* 0x000fe200078e002e */
[----:B------:R-:W-:Y:S01]  /*190f0*/  LOP3.LUT R0, R4, 0xff, RZ, 0xc0, !PT ;  /* 0x000000ff04007812 */ /* 0x000fe200078ec0ff */
[----:B------:R-:W-:Y:S01]  /*19100*/  IMAD.MOV.U32 R46, RZ, RZ, R102 ;  /* 0x000000ffff2e7224 */ /* 0x000fe200078e0066 */
[----:B------:R-:W-:Y:S02]  /*19110*/  PRMT R102, R28, 0x5410, R27 ;  /* 0x000054101c667816 */ /* 0x000fe4000000001b */
[----:B------:R-:W-:-:S02]  /*19120*/  @!P5 PRMT R28, R51, 0x5410, RZ ;  /* 0x00005410331cd816 */ /* 0x000fc400000000ff */
[----:B------:R-:W-:Y:S02]  /*19130*/  ISETP.GE.U32.AND P5, PT, R217, R0, PT ;  /* 0x00000000d900720c */ /* 0x000fe40003fa6070 */
[----:B------:R-:W-:Y:S01]  /*19140*/  LOP3.LUT R0, R4, 0xffff, RZ, 0xc0, !PT ;  /* 0x0000ffff04007812 */ /* 0x000fe200078ec0ff */
[----:B------:R-:W-:Y:S02]  /*19150*/  IMAD.MOV.U32 R20, RZ, RZ, R11 ;  /* 0x000000ffff147224 */ /* 0x000fe400078e000b */
[----:B------:R-:W-:Y:S01]  /*19160*/  IMAD.MOV.U32 R47, RZ, RZ, R7 ;  /* 0x000000ffff2f7224 */ /* 0x000fe200078e0007 */
[----:B------:R-:W-:Y:S01]  /*19170*/  MUFU.EX2 R11, R97 ;  /* 0x00000061000b7308 */ /* 0x000fe20000000800 */
[----:B------:R-:W-:Y:S01]  /*19180*/  SHF.R.U32.HI R0, RZ, 0x8, R0 ;  /* 0x00000008ff007819 */ /* 0x000fe20000011600 */
[----:B------:R-:W-:Y:S01]  /*19190*/  @!P3 HFMA2.BF16_V2 R54, -RZ.H0_H0, RZ.H0_H0, -R27.H0_H0 ;  /* 0x200000ffff36b231 */ /* 0x000fe2000034091b */
[--C-:B------:R-:W-:Y:S02]  /*191a0*/  LOP3.LUT R22, R5, R161, R6.reuse, 0x96, !PT ;  /* 0x000000a105167212 */ /* 0x100fe400078e9606 */
[----:B------:R-:W-:-:S03]  /*191b0*/  PRMT R6, R2, 0x7610, R6 ;  /* 0x0000761002067816 */ /* 0x000fc60000000006 */
[----:B------:R1:W3:Y:S01]  /*191c0*/  MUFU.EX2 R7, R85 ;  /* 0x0000005500077308 */ /* 0x0002e20000000800 */
[----:B------:R-:W-:Y:S01]  /*191d0*/  LOP3.LUT R0, R0, 0xffff, RZ, 0xc0, !PT ;  /* 0x0000ffff00007812 */ /* 0x000fe200078ec0ff */
[----:B------:R-:W-:Y:S01]  /*191e0*/  @!P5 HFMA2.BF16_V2 R57, -RZ.H0_H0, RZ.H0_H0, -R6.H0_H0 ;  /* 0x200000ffff39d231 */ /* 0x000fe20000340906 */
[----:B------:R-:W-:Y:S02]  /*191f0*/  @!P3 PRMT R27, R54, 0x5410, RZ ;  /* 0x00005410361bb816 */ /* 0x000fe400000000ff */
[----:B------:R-:W-:Y:S01]  /*19200*/  PRMT R5, R2, 0x7632, R5 ;  /* 0x0000763202057816 */ /* 0x000fe20000000005 */
[----:B------:R-:W-:Y:S01]  /*19210*/  IMAD.WIDE.U32 R2, R22, -0x2daee0ad, RZ ;  /* 0xd2511f5316027825 */ /* 0x000fe200078e00ff */
[----:B------:R-:W-:Y:S02]  /*19220*/  ISETP.GE.U32.AND P3, PT, R217, R0, PT ;  /* 0x00000000d900720c */ /* 0x000fe40003f66070 */
[----:B------:R-:W-:Y:S01]  /*19230*/  LOP3.LUT R0, R10, 0xff, RZ, 0xc0, !PT ;  /* 0x000000ff0a007812 */ /* 0x000fe200078ec0ff */
[----:B-1----:R-:W-:Y:S01]  /*19240*/  IMAD.MOV.U32 R85, RZ, RZ, R55 ;  /* 0x000000ffff557224 */ /* 0x002fe200078e0037 */
[----:B------:R-:W-:-:S02]  /*19250*/  PRMT R55, R6, 0x5410, R5 ;  /* 0x0000541006377816 */ /* 0x000fc40000000005 */
[----:B------:R-:W-:Y:S02]  /*19260*/  @!P5 PRMT R6, R57, 0x5410, RZ ;  /* 0x000054103906d816 */ /* 0x000fe400000000ff */
[----:B------:R-:W-:Y:S02]  /*19270*/  ISETP.GE.U32.AND P5, PT, R217, R0, PT ;  /* 0x00000000d900720c */ /* 0x000fe40003fa6070 */
[----:B------:R-:W-:Y:S02]  /*19280*/  LOP3.LUT R0, R3, R244, R8, 0x96, !PT ;  /* 0x000000f403007212 */ /* 0x000fe400078e9608 */
[----:B---3--:R-:W-:Y:S01]  /*19290*/  F2FP.BF16.PACK_AB R8, R11, R7 ;  /* 0x000000070b08723e */ /* 0x008fe200000010ff */
[----:B------:R-:W-:-:S03]  /*192a0*/  IMAD.MOV.U32 R57, RZ, RZ, R47 ;  /* 0x000000ffff397224 */ /* 0x000fc600078e002f */
[C---:B------:R-:W-:Y:S01]  /*192b0*/  PRMT R23, R8.reuse, 0x7610, R23 ;  /* 0x0000761008177816 */ /* 0x040fe20000000017 */
[----:B------:R-:W-:Y:S01]  /*192c0*/  IMAD.MOV.U32 R47, RZ, RZ, R20 ;  /* 0x000000ffff2f7224 */ /* 0x000fe200078e0014 */
[----:B------:R-:W-:Y:S01]  /*192d0*/  PRMT R8, R8, 0x7632, R8 ;  /* 0x0000763208087816 */ /* 0x000fe20000000008 */
[----:B------:R-:W-:Y:S01]  /*192e0*/  FADD.FTZ R20, R30, R9 ;  /* 0x000000091e147221 */ /* 0x000fe20000010000 */
[C---:B------:R-:W-:Y:S01]  /*192f0*/  LOP3.LUT R9, R2.reuse, 0xff, RZ, 0xc0, !PT ;  /* 0x000000ff02097812 */ /* 0x040fe200078ec0ff */
[----:B------:R-:W-:Y:S01]  /*19300*/  @!P2 HFMA2.BF16_V2 R60, -RZ.H0_H0, RZ.H0_H0, -R23.H0_H0 ;  /* 0x200000ffff3ca231 */ /* 0x000fe20000340917 */
[----:B------:R-:W-:Y:S02]  /*19310*/  LOP3.LUT R3, R2, 0xffff, RZ, 0xc0, !PT ;  /* 0x0000ffff02037812 */ /* 0x000fe400078ec0ff */
[--C-:B------:R-:W-:Y:S02]  /*19320*/  SHF.R.U32.HI R30, RZ, 0x10, R2.reuse ;  /* 0x00000010ff1e7819 */ /* 0x100fe40000011602 */
[----:B------:R-:W-:-:S02]  /*19330*/  SHF.R.U32.HI R2, RZ, 0x18, R2 ;  /* 0x00000018ff027819 */ /* 0x000fc40000011602 */
[----:B------:R-:W-:Y:S02]  /*19340*/  PRMT R54, R23, 0x5410, R8 ;  /* 0x0000541017367816 */ /* 0x000fe40000000008 */
[----:B------:R-:W-:Y:S02]  /*19350*/  @!P2 PRMT R23, R60, 0x5410, RZ ;  /* 0x000054103c17a816 */ /* 0x000fe400000000ff */
[----:B------:R-:W-:Y:S01]  /*19360*/  ISETP.GE.U32.AND P2, PT, R217, R2, PT ;  /* 0x00000002d900720c */ /* 0x000fe20003f46070 */
[----:B------:R-:W-:Y:S01]  /*19370*/  @!P3 HFMA2.BF16_V2 R58, -RZ.H0_H0, RZ.H0_H0, -R5.H0_H0 ;  /* 0x200000ffff3ab231 */ /* 0x000fe20000340905 */
[----:B------:R-:W-:Y:S01]  /*19380*/  SHF.R.U32.HI R2, RZ, 0x8, R3 ;  /* 0x00000008ff027819 */ /* 0x000fe20000011603 */
[----:B------:R-:W-:Y:S01]  /*19390*/  @!P4 HFMA2.BF16_V2 R59, -RZ.H0_H0, RZ.H0_H0, -R8.H0_H0 ;  /* 0x200000ffff3bc231 */ /* 0x000fe20000340908 */
[----:B------:R-:W-:Y:S02]  /*193a0*/  PRMT R10, R81, 0x7610, R10 ;  /* 0x00007610510a7816 */ /* 0x000fe4000000000a */
[----:B------:R-:W-:-:S02]  /*193b0*/  LOP3.LUT R2, R2, 0xffff, RZ, 0xc0, !PT ;  /* 0x0000ffff02027812 */ /* 0x000fc400078ec0ff */
[----:B------:R-:W-:Y:S01]  /*193c0*/  @!P3 PRMT R5, R58, 0x5410, RZ ;  /* 0x000054103a05b816 */ /* 0x000fe200000000ff */
[----:B------:R-:W-:Y:S01]  /*193d0*/  @!P5 HFMA2.BF16_V2 R61, -RZ.H0_H0, RZ.H0_H0, -R10.H0_H0 ;  /* 0x200000ffff3dd231 */ /* 0x000fe2000034090a */
[----:B------:R-:W-:Y:S02]  /*193e0*/  ISETP.GE.U32.AND P3, PT, R217, R9, PT ;  /* 0x00000009d900720c */ /* 0x000fe40003f66070 */
[----:B------:R-:W-:Y:S02]  /*193f0*/  @!P4 PRMT R8, R59, 0x5410, RZ ;  /* 0x000054103b08c816 */ /* 0x000fe400000000ff */
[----:B------:R-:W-:Y:S02]  /*19400*/  PRMT R9, R81, 0x7632, R9 ;  /* 0x0000763251097816 */ /* 0x000fe40000000009 */
[----:B------:R-:W-:Y:S02]  /*19410*/  ISETP.GE.U32.AND P4, PT, R217, R2, PT ;  /* 0x00000002d900720c */ /* 0x000fe40003f86070 */
[----:B------:R1:W-:Y:S01]  /*19420*/  MUFU.EX2 R2, R100 ;  /* 0x0000006400027308 */ /* 0x0003e20000000800 */
[----:B------:R-:W-:-:S02]  /*19430*/  LOP3.LUT R3, R0, 0xff, RZ, 0xc0, !PT ;  /* 0x000000ff00037812 */ /* 0x000fc400078ec0ff */
[----:B------:R-:W-:Y:S02]  /*19440*/  PRMT R51, R10, 0x5410, R9 ;  /* 0x000054100a337816 */ /* 0x000fe40000000009 */
[----:B------:R-:W-:Y:S02]  /*19450*/  @!P5 PRMT R10, R61, 0x5410, RZ ;  /* 0x000054103d0ad816 */ /* 0x000fe400000000ff */
[----:B------:R-:W-:Y:S02]  /*19460*/  ISETP.GE.U32.AND P5, PT, R217, R3, PT ;  /* 0x00000003d900720c */ /* 0x000fe40003fa6070 */
[----:B------:R-:W-:Y:S01]  /*19470*/  LOP3.LUT R3, R0, 0xffff, RZ, 0xc0, !PT ;  /* 0x0000ffff00037812 */ /* 0x000fe200078ec0ff */
[----:B-1----:R-:W-:Y:S02]  /*19480*/  IMAD.MOV.U32 R100, RZ, RZ, R183 ;  /* 0x000000ffff647224 */ /* 0x002fe400078e00b7 */
[----:B------:R-:W1:Y:S01]  /*19490*/  MUFU.EX2 R183, R101 ;  /* 0x0000006500b77308 */ /* 0x000e620000000800 */
[----:B------:R-:W-:Y:S01]  /*194a0*/  SHF.R.U32.HI R3, RZ, 0x8, R3 ;  /* 0x00000008ff037819 */ /* 0x000fe20000011603 */
[----:B------:R-:W-:-:S03]  /*194b0*/  @!P6 HFMA2.BF16_V2 R62, -RZ.H0_H0, RZ.H0_H0, -R9.H0_H0 ;  /* 0x200000ffff3ee231 */ /* 0x000fc60000340909 */
[----:B------:R-:W-:Y:S02]  /*194c0*/  LOP3.LUT R3, R3, 0xffff, RZ, 0xc0, !PT ;  /* 0x0000ffff03037812 */ /* 0x000fe400078ec0ff */
[----:B------:R-:W-:Y:S02]  /*194d0*/  @!P6 PRMT R9, R62, 0x5410, RZ ;  /* 0x000054103e09e816 */ /* 0x000fe400000000ff */
[----:B------:R-:W-:Y:S01]  /*194e0*/  ISETP.GE.U32.AND P6, PT, R217, R3, PT ;  /* 0x00000003d900720c */ /* 0x000fe20003fc6070 */
[----:B------:R-:W-:Y:S01]  /*194f0*/  FADD.FTZ R21, R7, R21 ;  /* 0x0000001507157221 */ /* 0x000fe20000010000 */
[----:B-1----:R-:W-:-:S04]  /*19500*/  F2FP.BF16.PACK_AB R3, R183, R2 ;  /* 0x00000002b703723e */ /* 0x002fc800000010ff */
[C---:B------:R-:W-:Y:S01]  /*19510*/  PRMT R7, R3.reuse, 0x7610, R7 ;  /* 0x0000761003077816 */ /* 0x040fe20000000007 */
[----:B------:R-:W-:Y:S02]  /*19520*/  IMAD.MOV.U32 R60, RZ, RZ, R185 ;  /* 0x000000ffff3c7224 */ /* 0x000fe400078e00b9 */
[----:B------:R-:W-:Y:S01]  /*19530*/  FADD.FTZ R20, R24, R20 ;  /* 0x0000001418147221 */ /* 0x000fe20000010000 */
[----:B------:R-:W-:Y:S01]  /*19540*/  MUFU.EX2 R185, R117 ;  /* 0x0000007500b97308 */ /* 0x000fe20000000800 */
[----:B------:R-:W-:Y:S01]  /*19550*/  IMAD.MOV.U32 R62, RZ, RZ, R186 ;  /* 0x000000ffff3e7224 */ /* 0x000fe200078e00ba */
[----:B------:R-:W-:Y:S01]  /*19560*/  @!P5 HFMA2.BF16_V2 R63, -RZ.H0_H0, RZ.H0_H0, -R7.H0_H0 ;  /* 0x200000ffff3fd231 */ /* 0x000fe20000340907 */
[----:B------:R-:W-:Y:S01]  /*19570*/  PRMT R24, R3, 0x7632, R24 ;  /* 0x0000763203187816 */ /* 0x000fe20000000018 */
[----:B------:R-:W-:Y:S01]  /*19580*/  IMAD.MOV.U32 R101, RZ, RZ, R80 ;  /* 0x000000ffff657224 */ /* 0x000fe200078e0050 */
[----:B------:R-:W-:-:S03]  /*19590*/  SHF.R.U32.HI R3, RZ, 0x18, R4 ;  /* 0x00000018ff037819 */ /* 0x000fc60000011604 */
[----:B------:R-:W1:Y:S01]  /*195a0*/  MUFU.EX2 R186, R128 ;  /* 0x0000008000ba7308 */ /* 0x000e620000000800 */
[----:B------:R-:W-:Y:S02]  /*195b0*/  PRMT R80, R7, 0x5410, R24 ;  /* 0x0000541007507816 */ /* 0x000fe40000000018 */
[----:B------:R-:W-:Y:S02]  /*195c0*/  @!P5 PRMT R7, R63, 0x5410, RZ ;  /* 0x000054103f07d816 */ /* 0x000fe400000000ff */
[----:B------:R-:W-:Y:S02]  /*195d0*/  ISETP.GE.U32.AND P5, PT, R217, R3, PT ;  /* 0x00000003d900720c */ /* 0x000fe40003fa6070 */
[----:B------:R-:W-:Y:S01]  /*195e0*/  SHF.R.U32.HI R3, RZ, 0x10, R4 ;  /* 0x00000010ff037819 */ /* 0x000fe20000011604 */
[----:B------:R-:W-:Y:S01]  /*195f0*/  @!P6 HFMA2.BF16_V2 R66, -RZ.H0_H0, RZ.H0_H0, -R24.H0_H0 ;  /* 0x200000ffff42e231 */ /* 0x000fe20000340918 */
[----:B------:R-:W-:Y:S02]  /*19600*/  IMAD.MOV.U32 R63, RZ, RZ, R182 ;  /* 0x000000ffff3f7224 */ /* 0x000fe400078e00b6 */
[----:B------:R-:W-:Y:S01]  /*19610*/  LOP3.LUT R3, R3, 0xff, RZ, 0xc0, !PT ;  /* 0x000000ff03037812 */ /* 0x000fe200078ec0ff */
[----:B------:R3:W-:Y:S01]  /*19620*/  MUFU.EX2 R182, R112 ;  /* 0x0000007000b67308 */ /* 0x0007e20000000800 */
[----:B------:R-:W-:-:S02]  /*19630*/  @!P6 PRMT R24, R66, 0x5410, RZ ;  /* 0x000054104218e816 */ /* 0x000fc400000000ff */
[----:B------:R-:W-:Y:S02]  /*19640*/  ISETP.GE.U32.AND P6, PT, R217, R3, PT ;  /* 0x00000003d900720c */ /* 0x000fe40003fc6070 */
[----:B-1----:R-:W-:-:S04]  /*19650*/  F2FP.BF16.PACK_AB R3, R186, R185 ;  /* 0x000000b9ba03723e */ /* 0x002fc800000010ff */
[----:B------:R-:W-:Y:S01]  /*19660*/  PRMT R22, R3, 0x7610, R22 ;  /* 0x0000761003167816 */ /* 0x000fe20000000016 */
[----:B---3--:R-:W-:Y:S02]  /*19670*/  IMAD.MOV.U32 R112, RZ, RZ, R181 ;  /* 0x000000ffff707224 */ /* 0x008fe400078e00b5 */
[----:B------:R-:W1:Y:S01]  /*19680*/  MUFU.EX2 R181, R116 ;  /* 0x0000007400b57308 */ /* 0x000e620000000800 */
[--C-:B------:R-:W-:Y:S01]  /*19690*/  FADD.FTZ R4, R11, R21.reuse ;  /* 0x000000150b047221 */ /* 0x100fe20000010000 */
[----:B------:R-:W-:Y:S01]  /*196a0*/  PRMT R21, R3, 0x7632, R21 ;  /* 0x0000763203157816 */ /* 0x000fe20000000015 */
[----:B------:R-:W-:Y:S01]  /*196b0*/  @!P3 HFMA2.BF16_V2 R71, -RZ.H0_H0, RZ.H0_H0, -R22.H0_H0 ;  /* 0x200000ffff47b231 */ /* 0x000fe20000340916 */
[----:B------:R-:W-:Y:S02]  /*196c0*/  LOP3.LUT R3, R30, 0xff, RZ, 0xc0, !PT ;  /* 0x000000ff1e037812 */ /* 0x000fe400078ec0ff */
[----:B------:R-:W-:Y:S02]  /*196d0*/  PRMT R66, R22, 0x5410, R21 ;  /* 0x0000541016427816 */ /* 0x000fe40000000015 */
[----:B------:R-:W-:-:S02]  /*196e0*/  @!P3 PRMT R22, R71, 0x5410, RZ ;  /* 0x000054104716b816 */ /* 0x000fc400000000ff */
[----:B------:R-:W-:Y:S01]  /*196f0*/  ISETP.GE.U32.AND P3, PT, R217, R3, PT ;  /* 0x00000003d900720c */ /* 0x000fe20003f66070 */
[----:B------:R-:W-:Y:S01]  /*19700*/  FADD.FTZ R97, R2, R4 ;  /* 0x0000000402617221 */ /* 0x000fe20000010000 */
[----:B-1----:R-:W-:-:S04]  /*19710*/  F2FP.BF16.PACK_AB R3, R181, R182 ;  /* 0x000000b6b503723e */ /* 0x002fc800000010ff */
[----:B------:R-:W-:Y:S01]  /*19720*/  PRMT R4, R3, 0x7632, R4 ;  /* 0x0000763203047816 */ /* 0x000fe20000000004 */
[----:B------:R-:W-:-:S04]  /*19730*/  IMAD.MOV.U32 R116, RZ, RZ, R65 ;  /* 0x000000ffff747224 */ /* 0x000fc800078e0041 */
[----:B------:R-:W-:Y:S01]  /*19740*/  @!P2 HFMA2.BF16_V2 R83, -RZ.H0_H0, RZ.H0_H0, -R4.H0_H0 ;  /* 0x200000ffff53a231 */ /* 0x000fe20000340904 */
[----:B------:R-:W-:-:S04]  /*19750*/  PRMT R65, R3, 0x5410, R4 ;  /* 0x0000541003417816 */ /* 0x000fc80000000004 */
[----:B------:R-:W-:Y:S02]  /*19760*/  @!P2 PRMT R4, R83, 0x5410, RZ ;  /* 0x000054105304a816 */ /* 0x000fe400000000ff */
[----:B------:R-:W3:Y:S01]  /*19770*/  LDL R83, [R1+0xc8] ;  /* 0x0000c80001537983 */ /* 0x000ee20000100800 */
[----:B------:R-:W-:Y:S02]  /*19780*/  IMAD.MOV.U32 R128, RZ, RZ, R46 ;  /* 0x000000ffff807224 */ /* 0x000fe400078e002e */
[----:B------:R-:W-:Y:S02]  /*19790*/  IMAD.MOV.U32 R46, RZ, RZ, R246 ;  /* 0x000000ffff2e7224 */ /* 0x000fe400078e00f6 */
[----:B------:R-:W-:Y:S02]  /*197a0*/  IMAD.MOV.U32 R61, RZ, RZ, R44 ;  /* 0x000000ffff3d7224 */ /* 0x000fe400078e002c */
[----:B------:R-:W-:Y:S01]  /*197b0*/  IMAD.MOV.U32 R44, RZ, RZ, R247 ;  /* 0x000000ffff2c7224 */ /* 0x000fe200078e00f7 */
[----:B------:R-:W-:Y:S01]  /*197c0*/  @!P3 HFMA2.BF16_V2 R82, -RZ.H0_H0, RZ.H0_H0, -R3.H0_H0 ;  /* 0x200000ffff52b231 */ /* 0x000fe20000340903 */
[----:B------:R-:W-:Y:S01]  /*197d0*/  FADD.FTZ R81, R41, R20 ;  /* 0x0000001429517221 */ /* 0x000fe20000010000 */
[----:B------:R-:W-:Y:S01]  /*197e0*/  @P3 PRMT R41, R3, 0x7610, R41 ;  /* 0x0000761003293816 */ /* 0x000fe20000000029 */
[----:B------:R-:W-:Y:S04]  /*197f0*/  ST.E.U16 [R12.64+-0xc0], R33 ;  /* 0xffff40210c007985 */ /* 0x000fe8000c101504 */
[----:B------:R-:W-:Y:S01]  /*19800*/  ST.E.U16 [R12.64+-0xbe], R32 ;  /* 0xffff42200c007985 */ /* 0x000fe2000c101504 */
[----:B------:R-:W-:Y:S01]  /*19810*/  @!P4 HFMA2.BF16_V2 R67, -RZ.H0_H0, RZ.H0_H0, -R21.H0_H0 ;  /* 0x200000ffff43c231 */ /* 0x000fe20000340915 */
[----:B------:R-:W-:-:S02]  /*19820*/  SHF.R.U32.HI R2, RZ, 0x18, R0 ;  /* 0x00000018ff027819 */ /* 0x000fc40000011600 */
[----:B------:R-:W-:Y:S02]  /*19830*/  SHF.R.U32.HI R0, RZ, 0x10, R0 ;  /* 0x00000010ff007819 */ /* 0x000fe40000011600 */
[----:B------:R-:W-:Y:S02]  /*19840*/  @!P4 PRMT R21, R67, 0x5410, RZ ;  /* 0x000054104315c816 */ /* 0x000fe400000000ff */
[----:B------:R-:W-:Y:S02]  /*19850*/  ISETP.GE.U32.AND P4, PT, R217, R2, PT ;  /* 0x00000002d900720c */ /* 0x000fe40003f86070 */
[----:B------:R-:W-:Y:S02]  /*19860*/  LOP3.LUT R0, R0, 0xff, RZ, 0xc0, !PT ;  /* 0x000000ff00007812 */ /* 0x000fe400078ec0ff */
[----:B------:R-:W-:Y:S02]  /*19870*/  PRMT R2, R129, 0x7610, R2 ;  /* 0x0000761081027816 */ /* 0x000fe40000000002 */
[----:B------:R-:W-:-:S02]  /*19880*/  @!P3 PRMT R41, R82, 0x5410, RZ ;  /* 0x000054105229b816 */ /* 0x000fc400000000ff */
[----:B------:R-:W-:Y:S01]  /*19890*/  ISETP.GE.U32.AND P3, PT, R217, R0, PT ;  /* 0x00000000d900720c */ /* 0x000fe20003f66070 */
[----:B------:R-:W-:Y:S01]  /*198a0*/  @!P6 HFMA2.BF16_V2 R99, -RZ.H0_H0, RZ.H0_H0, -R2.H0_H0 ;  /* 0x200000ffff63e231 */ /* 0x000fe20000340902 */
[----:B------:R-:W-:Y:S01]  /*198b0*/  PRMT R0, R129, 0x7632, R0 ;  /* 0x0000763281007816 */ /* 0x000fe20000000000 */
[----:B------:R-:W-:-:S03]  /*198c0*/  IMAD.MOV.U32 R58, RZ, RZ, R50 ;  /* 0x000000ffff3a7224 */ /* 0x000fc600078e0032 */
[----:B------:R-:W-:Y:S02]  /*198d0*/  PRMT R50, R2, 0x5410, R0 ;  /* 0x0000541002327816 */ /* 0x000fe40000000000 */
[----:B------:R-:W-:Y:S02]  /*198e0*/  @!P6 PRMT R2, R99, 0x5410, RZ ;  /* 0x000054106302e816 */ /* 0x000fe400000000ff */
[----:B---3--:R-:W-:-:S05]  /*198f0*/  LOP3.LUT R246, R15, R83, R238, 0x96, !PT ;  /* 0x000000530ff67212 */ /* 0x008fca00078e96ee */
[----:B------:R1:W-:Y:S02]  /*19900*/  STL [R1+0x40], R246 ;  /* 0x000040f601007387 */ /* 0x0003e40000100800 */
[----:B-1----:R-:W-:-:S05]  /*19910*/  IMAD.WIDE.U32 R246, R246, -0x326172a9, RZ ;  /* 0xcd9e8d57f6f67825 */ /* 0x002fca00078e00ff */
[----:B------:R-:W-:-:S05]  /*19920*/  LOP3.LUT R3, R247, R236, R34, 0x96, !PT ;  /* 0x000000ecf7037212 */ /* 0x000fca00078e9622 */
[----:B------:R-:W-:Y:S01]  /*19930*/  IMAD.WIDE.U32 R32, R3, -0x2daee0ad, RZ ;  /* 0xd2511f5303207825 */ /* 0x000fe200078e00ff */
[----:B------:R-:W-:Y:S02]  /*19940*/  LOP3.LUT R3, R49, R220, R14, 0x96, !PT ;  /* 0x000000dc31037212 */ /* 0x000fe400078e960e */
[----:B------:R-:W3:Y:S04]  /*19950*/  LDL.LU.64 R14, [R1+0x190] ;  /* 0x00019000010e7983 */ /* 0x000ee80000300a00 */
[----:B------:R-:W4:Y:S04]  /*19960*/  LDL R99, [R1+0x124] ;  /* 0x0001240001637983 */ /* 0x000f280000100800 */
[----:B------:R-:W4:Y:S01]  /*19970*/  LDL R49, [R1+0xd4] ;  /* 0x0000d40001317983 */ /* 0x000f220000100800 */
[----:B------:R-:W-:Y:S01]  /*19980*/  IMAD.MOV.U32 R59, RZ, RZ, R47 ;  /* 0x000000ffff3b7224 */ /* 0x000fe200078e002f */
[----:B------:R-:W1:Y:S01]  /*19990*/  MUFU.EX2 R11, R132 ;  /* 0x00000084000b7308 */ /* 0x000e620000000800 */
[----:B------:R-:W-:-:S07]  /*199a0*/  IMAD.MOV.U32 R47, RZ, RZ, R180 ;  /* 0x000000ffff2f7224 */ /* 0x000fce00078e00b4 */
[----:B------:R-:W2:Y:S01]  /*199b0*/  MUFU.EX2 R180, R133 ;  /* 0x0000008500b47308 */ /* 0x000ea20000000800 */
[----:B------:R-:W-:Y:S01]  /*199c0*/  MOV R117, R45 ;  /* 0x0000002d00757202 */ /* 0x000fe20000000f00 */
[----:B------:R-:W-:Y:S02]  /*199d0*/  IMAD.MOV.U32 R45, RZ, RZ, R252 ;  /* 0x000000ffff2d7224 */ /* 0x000fe400078e00fc */
[----:B-1----:R-:W-:Y:S01]  /*199e0*/  FADD.FTZ R252, R11, R113 ;  /* 0x000000710bfc7221 */ /* 0x002fe20000010000 */
[----:B--2---:R-:W-:-:S04]  /*199f0*/  F2FP.BF16.PACK_AB R11, R180, R11 ;  /* 0x0000000bb40b723e */ /* 0x004fc800000010ff */
[C---:B------:R-:W-:Y:S02]  /*19a00*/  PRMT R20, R11.reuse, 0x7610, R20 ;  /* 0x000076100b147816 */ /* 0x040fe40000000014 */
[----:B------:R-:W-:Y:S02]  /*19a10*/  PRMT R11, R11, 0x7632, R11 ;  /* 0x000076320b0b7816 */ /* 0x000fe4000000000b */
[----:B------:R-:W-:Y:S01]  /*19a20*/  LOP3.LUT R33, R33, R215, R48, 0x96, !PT ;  /* 0x000000d721217212 */ /* 0x000fe200078e9630 */
[----:B------:R-:W-:Y:S02]  /*19a30*/  @!P3 HFMA2.BF16_V2 R87, -RZ.H0_H0, RZ.H0_H0, -R20.H0_H0 ;  /* 0x200000ffff57b231 */ /* 0x000fe40000340914 */
[----:B------:R-:W-:Y:S01]  /*19a40*/  @!P4 HFMA2.BF16_V2 R86, -RZ.H0_H0, RZ.H0_H0, -R11.H0_H0 ;  /* 0x200000ffff56c231 */ /* 0x000fe2000034090b */
[----:B------:R-:W-:Y:S01]  /*19a50*/  PRMT R67, R20, 0x5410, R11 ;  /* 0x0000541014437816 */ /* 0x000fe2000000000b */
[----:B------:R1:W-:Y:S01]  /*19a60*/  ST.E.U16 [R18.64+-0xc0], R31 ;  /* 0xffff401f12007985 */ /* 0x0003e2000c101504 */
[----:B------:R-:W-:-:S02]  /*19a70*/  @!P3 PRMT R20, R87, 0x5410, RZ ;  /* 0x000054105714b816 */ /* 0x000fc400000000ff */
[----:B------:R-:W-:Y:S01]  /*19a80*/  @!P4 PRMT R11, R86, 0x5410, RZ ;  /* 0x00005410560bc816 */ /* 0x000fe200000000ff */
[----:B------:R-:W-:Y:S01]  /*19a90*/  IMAD.WIDE.U32 R86, R33, -0x326172a9, RZ ;  /* 0xcd9e8d5721567825 */ /* 0x000fe200078e00ff */
[----:B------:R-:W-:Y:S04]  /*19aa0*/  ST.E.U16 [R18.64+-0xbe], R52 ;  /* 0xffff423412007985 */ /* 0x000fe8000c101504 */
[----:B------:R2:W-:Y:S01]  /*19ab0*/  ST.E.U16 [R16.64+-0xc0], R6 ;  /* 0xffff400610007985 */ /* 0x0005e2000c101504 */
[----:B------:R-:W-:Y:S01]  /*19ac0*/  IMAD.MOV.U32 R113, RZ, RZ, R101 ;  /* 0x000000ffff717224 */ /* 0x000fe200078e0065 */
[----:B------:R-:W-:Y:S01]  /*19ad0*/  MOV R71, R100 ;  /* 0x0000006400477202 */ /* 0x000fe20000000f00 */
[----:B-1----:R-:W-:-:S05]  /*19ae0*/  IMAD.WIDE.U32 R30, R3, -0x326172a9, RZ ;  /* 0xcd9e8d57031e7825 */ /* 0x002fca00078e00ff */
[----:B------:R-:W-:Y:S02]  /*19af0*/  LOP3.LUT R3, R87, R212, R30, 0x96, !PT ;  /* 0x000000d457037212 */ /* 0x000fe400078e961e */
[----:B--2---:R-:W-:-:S03]  /*19b00*/  LOP3.LUT R6, R31, R214, R246, 0x96, !PT ;  /* 0x000000d61f067212 */ /* 0x004fc600078e96f6 */
[----:B------:R-:W-:-:S04]  /*19b10*/  IMAD.WIDE.U32 R100, R3, -0x2daee0ad, RZ ;  /* 0xd2511f5303647825 */ /* 0x000fc800078e00ff */
[----:B------:R-:W-:Y:S01]  /*19b20*/  IMAD.WIDE.U32 R30, R6, -0x2daee0ad, RZ ;  /* 0xd2511f53061e7825 */ /* 0x000fe200078e00ff */
[----:B------:R-:W-:Y:S01]  /*19b30*/  @!P5 HFMA2.BF16_V2 R98, -RZ.H0_H0, RZ.H0_H0, -R0.H0_H0 ;  /* 0x200000ffff62d231 */ /* 0x000fe20000340900 */
[----:B------:R1:W-:Y:S03]  /*19b40*/  ST.E.U16 [R16.64+-0xbe], R5 ;  /* 0xffff420510007985 */ /* 0x0003e6000c101504 */
[----:B------:R-:W-:Y:S01]  /*19b50*/  LOP3.LUT R3, R101, R210, R30, 0x96, !PT ;  /* 0x000000d265037212 */ /* 0x000fe200078e961e */
[----:B------:R-:W-:Y:S01]  /*19b60*/  IMAD.MOV.U32 R132, RZ, RZ, R112 ;  /* 0x000000ffff847224 */ /* 0x000fe200078e0070 */
[----:B------:R-:W-:Y:S01]  /*19b70*/  @!P5 PRMT R0, R98, 0x5410, RZ ;  /* 0x000054106200d816 */ /* 0x000fe200000000ff */
[----:B------:R-:W-:Y:S02]  /*19b80*/  IMAD.MOV.U32 R129, RZ, RZ, R128 ;  /* 0x000000ffff817224 */ /* 0x000fe400078e0080 */
[----:B------:R-:W-:-:S02]  /*19b90*/  IMAD.MOV.U32 R112, RZ, RZ, R57 ;  /* 0x000000ffff707224 */ /* 0x000fc400078e0039 */
[----:B------:R-:W-:Y:S02]  /*19ba0*/  IMAD.MOV.U32 R128, RZ, RZ, R85 ;  /* 0x000000ffff807224 */ /* 0x000fe400078e0055 */
[----:B------:R-:W-:Y:S01]  /*19bb0*/  IMAD.MOV.U32 R57, RZ, RZ, R84 ;  /* 0x000000ffff397224 */ /* 0x000fe200078e0054 */
[----:B-1----:R-:W-:-:S05]  /*19bc0*/  LOP3.LUT R5, R31, R213, R32, 0x96, !PT ;  /* 0x000000d51f057212 */ /* 0x002fca00078e9620 */
[----:B------:R-:W-:-:S04]  /*19bd0*/  IMAD.WIDE.U32 R84, R5, -0x326172a9, RZ ;  /* 0xcd9e8d5705547825 */ /* 0x000fc800078e00ff */
[----:B------:R-:W-:Y:S02]  /*19be0*/  IMAD.MOV.U32 R82, RZ, RZ, R63 ;  /* 0x000000ffff527224 */ /* 0x000fe400078e003f */
[----:B------:R-:W-:Y:S02]  /*19bf0*/  IMAD.MOV.U32 R63, RZ, RZ, R117 ;  /* 0x000000ffff3f7224 */ /* 0x000fe400078e0075 */
[----:B------:R-:W-:Y:S02]  /*19c00*/  IMAD.MOV.U32 R117, RZ, RZ, R58 ;  /* 0x000000ffff757224 */ /* 0x000fe400078e003a */
[----:B------:R-:W-:Y:S02]  /*19c10*/  IMAD.MOV.U32 R58, RZ, RZ, R43 ;  /* 0x000000ffff3a7224 */ /* 0x000fe400078e002b */
[----:B------:R-:W-:Y:S02]  /*19c20*/  IMAD.MOV.U32 R133, RZ, RZ, R116 ;  /* 0x000000ffff857224 */ /* 0x000fe400078e0074 */
[----:B------:R-:W-:-:S02]  /*19c30*/  IMAD.MOV.U32 R116, RZ, RZ, R59 ;  /* 0x000000ffff747224 */ /* 0x000fc400078e003b */
[----:B------:R-:W-:Y:S01]  /*19c40*/  IMAD.MOV.U32 R59, RZ, RZ, R42 ;  /* 0x000000ffff3b7224 */ /* 0x000fe200078e002a */
[----:B---3--:R1:W-:Y:S04]  /*19c50*/  ST.E.U16 [R14.64+-0xc0], R2 ;  /* 0xffff40020e007985 */ /* 0x0083e8000c101504 */
        /* <DEDUP_REMOVED lines=16> */
[----:B----4-:R-:W-:Y:S01]  /*19d60*/  IMAD.WIDE.U32 R98, R99, -0x326172a9, RZ ;  /* 0xcd9e8d5763627825 */ /* 0x010fe200078e00ff */
[----:B------:R-:W-:Y:S02]  /*19d70*/  SHF.R.U32.HI R2, RZ, 0x18, R0 ;  /* 0x00000018ff027819 */ /* 0x000fe40000011600 */
[----:B------:R-:W-:Y:S01]  /*19d80*/  LOP3.LUT R0, R3, 0xff, RZ, 0xc0, !PT ;  /* 0x000000ff03007812 */ /* 0x000fe200078ec0ff */
[----:B------:R-:W-:Y:S03]  /*19d90*/  ST.E.U16 [R12.64+-0xb0], R53 ;  /* 0xffff50350c007985 */ /* 0x000fe6000c101504 */
[----:B------:R-:W-:Y:S01]  /*19da0*/  PRMT R42, R0, 0x5410, R2 ;  /* 0x00005410002a7816 */ /* 0x000fe20000000002 */
[----:B------:R-:W-:Y:S01]  /*19db0*/  ST.E.U16 [R12.64+-0xae], R64 ;  /* 0xffff52400c007985 */ /* 0x000fe2000c101504 */
[----:B------:R-:W-:-:S03]  /*19dc0*/  LOP3.LUT R0, R49, R99, RZ, 0x3c, !PT ;  /* 0x0000006331007212 */ /* 0x000fc600078e3cff */
[----:B------:R-:W-:Y:S04]  /*19dd0*/  ST.E.U16 [R18.64+-0xb0], R39 ;  /* 0xffff502712007985 */ /* 0x000fe8000c101504 */
[----:B------:R-:W-:Y:S04]  /*19de0*/  ST.E.U16 [R18.64+-0xae], R40 ;  /* 0xffff522812007985 */ /* 0x000fe8000c101504 */
[----:B------:R-:W-:Y:S04]  /*19df0*/  ST.E.U16 [R16.64+-0xb0], R23 ;  /* 0xffff501710007985 */ /* 0x000fe8000c101504 */
[----:B------:R-:W-:Y:S04]  /*19e00*/  ST.E.U16 [R16.64+-0xae], R8 ;  /* 0xffff520810007985 */ /* 0x000fe8000c101504 */
[----:B------:R1:W-:Y:S01]  /*19e10*/  ST.E.U16 [R14.64+-0xae], R9 ;  /* 0xffff52090e007985 */ /* 0x0003e2000c101504 */
[----:B------:R-:W-:-:S05]  /*19e20*/  LOP3.LUT R2, R35, R237, R98, 0x96, !PT ;  /* 0x000000ed23027212 */ /* 0x000fca00078e9662 */
[----:B------:R-:W-:-:S04]  /*19e30*/  IMAD.WIDE.U32 R2, R2, -0x2daee0ad, RZ ;  /* 0xd2511f5302027825 */ /* 0x000fc800078e00ff */
[----:B-1----:R-:W-:-:S05]  /*19e40*/  IMAD.WIDE.U32 R8, R0, -0x2daee0ad, RZ ;  /* 0xd2511f5300087825 */ /* 0x002fca00078e00ff */
[----:B------:R-:W-:-:S05]  /*19e50*/  LOP3.LUT R0, R9, R83, R238, 0x96, !PT ;  /* 0x0000005309007212 */ /* 0x000fca00078e96ee */
[----:B------:R-:W-:Y:S01]  /*19e60*/  IMAD.WIDE.U32 R48, R0, -0x326172a9, RZ ;  /* 0xcd9e8d5700307825 */ /* 0x000fe200078e00ff */
[----:B------:R-:W-:-:S04]  /*19e70*/  LOP3.LUT R0, R3, R220, R8, 0x96, !PT ;  /* 0x000000dc03007212 */ /* 0x000fc800078e9608 */
[----:B------:R-:W-:Y:S01]  /*19e80*/  LOP3.LUT R5, R49, R236, R34, 0x96, !PT ;  /* 0x000000ec31057212 */ /* 0x000fe200078e9622 */
[----:B------:R-:W-:Y:S04]  /*19e90*/  STL.64 [R1+0x128], R98 ;  /* 0x0001286201007387 */ /* 0x000fe80000100a00 */
[----:B------:R-:W-:Y:S01]  /*19ea0*/  IMAD.WIDE.U32 R30, R5, -0x2daee0ad, RZ ;  /* 0xd2511f53051e7825 */ /* 0x000fe200078e00ff */
[----:B------:R1:W-:Y:S04]  /*19eb0*/  STL.64 [R1+0x30], R8 ;  /* 0x0000300801007387 */ /* 0x0003e80000100a00 */
[----:B------:R2:W5:Y:S04]  /*19ec0*/  LDL.LU.64 R238, [R1+0x188] ;  /* 0x0001880001ee7983 */ /* 0x0005680000300a00 */
[----:B------:R2:W5:Y:S04]  /*19ed0*/  LDL.LU R237, [R1+0x184] ;  /* 0x0001840001ed7983 */ /* 0x0005680000300800 */
[----:B------:R3:W-:Y:S01]  /*19ee0*/  STL.64 [R1+0x20], R48 ;  /* 0x0000203001007387 */ /* 0x0007e20000100a00 */
[----:B------:R-:W-:-:S02]  /*19ef0*/  IMAD.MOV.U32 R83, RZ, RZ, R129 ;  /* 0x000000ffff537224 */ /* 0x000fc400078e0081 */
[----:B------:R-:W-:Y:S01]  /*19f00*/  IMAD.MOV.U32 R129, RZ, RZ, R132 ;  /* 0x000000ffff817224 */ /* 0x000fe200078e0084 */
[----:B------:R-:W-:Y:S01]  /*19f10*/  ST.E.U16 [R14.64+-0xb0], R10 ;  /* 0xffff500a0e007985 */ /* 0x000fe2000c101504 */
[----:B-1----:R-:W-:Y:S01]  /*19f20*/  IMAD.WIDE.U32 R8, R0, -0x326172a9, RZ ;  /* 0xcd9e8d5700087825 */ /* 0x002fe200078e00ff */
[----:B------:R-:W-:Y:S02]  /*19f30*/  LOP3.LUT R0, R31, R215, R2, 0x96, !PT ;  /* 0x000000d71f007212 */ /* 0x000fe400078e9602 */
[----:B------:R2:W5:Y:S02]  /*19f40*/  LDL.LU R236, [R1+0x180] ;  /* 0x0001800001ec7983 */ /* 0x0005640000300800 */
[----:B------:R-:W-:Y:S01]  /*19f50*/  LOP3.LUT R2, R9, R214, R48, 0x96, !PT ;  /* 0x000000d609027212 */ /* 0x000fe200078e9630 */
[----:B------:R-:W-:Y:S02]  /*19f60*/  IMAD.MOV.U32 R99, RZ, RZ, R113 ;  /* 0x000000ffff637224 */ /* 0x000fe400078e0071 */
[----:B------:R-:W-:Y:S01]  /*19f70*/  IMAD.MOV.U32 R132, RZ, RZ, R44 ;  /* 0x000000ffff847224 */ /* 0x000fe200078e002c */
[----:B------:R1:W-:Y:S01]  /*19f80*/  ST.E.U16 [R12.64+-0x9e], R29 ;  /* 0xffff621d0c007985 */ /* 0x0003e2000c101504 */
[----:B---3--:R-:W-:-:S03]  /*19f90*/  IMAD.WIDE.U32 R48, R0, -0x326172a9, RZ ;  /* 0xcd9e8d5700307825 */ /* 0x008fc600078e00ff */
[----:B------:R-:W-:Y:S02]  /*19fa0*/  ST.E.U16 [R12.64+-0xa0], R36 ;  /* 0xffff60240c007985 */ /* 0x000fe4000c101504 */
[----:B------:R-:W-:Y:S01]  /*19fb0*/  LOP3.LUT R0, R49, R212, R8, 0x96, !PT ;  /* 0x000000d431007212 */ /* 0x000fe200078e9608 */
[----:B------:R-:W-:Y:S01]  /*19fc0*/  IMAD.MOV.U32 R113, RZ, RZ, R133 ;  /* 0x000000ffff717224 */ /* 0x000fe200078e0085 */
[----:B------:R2:W5:Y:S01]  /*19fd0*/  LDL.LU R220, [R1+0x17c] ;  /* 0x00017c0001dc7983 */ /* 0x0005620000300800 */
[----:B------:R-:W-:Y:S02]  /*19fe0*/  IMAD.MOV.U32 R44, RZ, RZ, R45 ;  /* 0x000000ffff2c7224 */ /* 0x000fe400078e002d */
[----:B------:R-:W-:Y:S02]  /*19ff0*/  IMAD.MOV.U32 R133, RZ, RZ, R47 ;  /* 0x000000ffff857224 */ /* 0x000fe400078e002f */
[----:B------:R-:W-:Y:S01]  /*1a000*/  IMAD.WIDE.U32 R2, R2, -0x2daee0ad, RZ ;  /* 0xd2511f5302027825 */ /* 0x000fe200078e00ff */
[----:B------:R-:W-:Y:S01]  /*1a010*/  MOV R52, R99 ;  /* 0x0000006300347202 */ /* 0x000fe20000000f00 */
[----:B------:R-:W-:Y:S02]  /*1a020*/  ST.E.U16 [R18.64+-0xa0], R38 ;  /* 0xffff602612007985 */ /* 0x000fe4000c101504 */
[----:B------:R-:W-:-:S02]  /*1a030*/  IMAD.MOV.U32 R45, RZ, RZ, R46 ;  /* 0x000000ffff2d7224 */ /* 0x000fc400078e002e */
[----:B------:R-:W-:Y:S01]  /*1a040*/  IMAD.WIDE.U32 R46, R0, -0x2daee0ad, RZ ;  /* 0xd2511f53002e7825 */ /* 0x000fe200078e00ff */
[----:B------:R-:W-:Y:S01]  /*1a050*/  LOP3.LUT R5, R3, R213, R30, 0x96, !PT ;  /* 0x000000d503057212 */ /* 0x000fe200078e961e */
[----:B------:R-:W-:Y:S03]  /*1a060*/  ST.E.U16 [R18.64+-0x9e], R37 ;  /* 0xffff622512007985 */ /* 0x000fe6000c101504 */
[----:B------:R-:W-:Y:S01]  /*1a070*/  LOP3.LUT R2, R47, R210, R2, 0x96, !PT ;  /* 0x000000d22f027212 */ /* 0x000fe200078e9602 */
[----:B------:R-:W-:Y:S01]  /*1a080*/  IMAD.MOV.U32 R31, RZ, RZ, R163 ;  /* 0x000000ffff1f7224 */ /* 0x000fe200078e00a3 */
[----:B------:R2:W5:Y:S03]  /*1a090*/  LDL.LU R215, [R1+0x178] ;  /* 0x0001780001d77983 */ /* 0x0005660000300800 */
[----:B------:R-:W-:-:S04]  /*1a0a0*/  IMAD.WIDE.U32 R2, R2, -0x326172a9, RZ ;  /* 0xcd9e8d5702027825 */ /* 0x000fc800078e00ff */
[----:B------:R-:W-:Y:S01]  /*1a0b0*/  IMAD.MOV.U32 R99, RZ, RZ, R133 ;  /* 0x000000ffff637224 */ /* 0x000fe200078e0085 */
[C---:B------:R-:W-:Y:S01]  /*1a0c0*/  LOP3.LUT R0, R2.reuse, 0xffff, RZ, 0xc0, !PT ;  /* 0x0000ffff02007812 */ /* 0x040fe200078ec0ff */
[----:B------:R-:W-:Y:S01]  /*1a0d0*/  IMAD.MOV.U32 R133, RZ, RZ, R132 ;  /* 0x000000ffff857224 */ /* 0x000fe200078e0084 */
[----:B------:R-:W-:Y:S01]  /*1a0e0*/  LOP3.LUT R6, R2, 0xff, RZ, 0xc0, !PT ;  /* 0x000000ff02067812 */ /* 0x000fe200078ec0ff */
[----:B------:R-:W-:Y:S01]  /*1a0f0*/  IMAD.MOV.U32 R132, RZ, RZ, R44 ;  /* 0x000000ffff847224 */ /* 0x000fe200078e002c */
[----:B------:R-:W-:Y:S01]  /*1a100*/  SHF.R.U32.HI R0, RZ, 0x8, R0 ;  /* 0x00000008ff007819 */ /* 0x000fe20000011600 */
[----:B------:R-:W-:Y:S01]  /*1a110*/  IMAD.MOV.U32 R98, RZ, RZ, R45 ;  /* 0x000000ffff627224 */ /* 0x000fe200078e002d */
[----:B------:R3:W-:Y:S01]  /*1a120*/  ST.E.U16 [R16.64+-0xa0], R7 ;  /* 0xffff600710007985 */ /* 0x0007e2000c101504 */
[----:B------:R-:W-:Y:S01]  /*1a130*/  IMAD.WIDE.U32 R44, R5, -0x326172a9, RZ ;  /* 0xcd9e8d57052c7825 */ /* 0x000fe200078e00ff */
[----:B------:R-:W-:Y:S02]  /*1a140*/  SHF.R.U32.HI R5, RZ, 0x10, R2 ;  /* 0x00000010ff057819 */ /* 0x000fe40000011602 */
[----:B------:R-:W-:Y:S01]  /*1a150*/  PRMT R6, R6, 0x5410, R0 ;  /* 0x0000541006067816 */ /* 0x000fe20000000000 */
[----:B------:R-:W-:Y:S01]  /*1a160*/  ST.E.U16 [R16.64+-0x9e], R24 ;  /* 0xffff621810007985 */ /* 0x000fe2000c101504 */
[----:B------:R-:W-:-:S02]  /*1a170*/  LOP3.LUT R0, R3, R209, R44, 0x96, !PT ;  /* 0x000000d103007212 */ /* 0x000fc400078e962c */
[----:B------:R-:W-:Y:S01]  /*1a180*/  SHF.R.U32.HI R3, RZ, 0x18, R2 ;  /* 0x00000018ff037819 */ /* 0x000fe20000011602 */
[----:B------:R-:W-:Y:S01]  /*1a190*/  IMAD.MOV.U32 R40, RZ, RZ, R96 ;  /* 0x000000ffff287224 */ /* 0x000fe200078e0060 */
[----:B------:R-:W-:Y:S01]  /*1a1a0*/  LOP3.LUT R2, R5, 0xff, RZ, 0xc0, !PT ;  /* 0x000000ff05027812 */ /* 0x000fe200078ec0ff */
[----:B------:R-:W-:Y:S01]  /*1a1b0*/  IMAD.MOV.U32 R34, RZ, RZ, R112 ;  /* 0x000000ffff227224 */ /* 0x000fe200078e0070 */
[----:B------:R2:W5:Y:S02]  /*1a1c0*/  LDL.LU R214, [R1+0x174] ;  /* 0x0001740001d67983 */ /* 0x0005640000300800 */
[----:B-1----:R-:W-:Y:S02]  /*1a1d0*/  PRMT R29, R2, 0x5410, R3 ;  /* 0x00005410021d7816 */ /* 0x002fe40000000003 */
[C---:B------:R-:W-:Y:S01]  /*1a1e0*/  LOP3.LUT R2, R0.reuse, 0xffff, RZ, 0xc0, !PT ;  /* 0x0000ffff00027812 */ /* 0x040fe200078ec0ff */
[----:B------:R-:W-:Y:S03]  /*1a1f0*/  ST.E.U16 [R14.64+-0xa0], R20 ;  /* 0xffff60140e007985 */ /* 0x000fe6000c101504 */
[----:B------:R-:W-:Y:S01]  /*1a200*/  SHF.R.U32.HI R3, RZ, 0x8, R2 ;  /* 0x00000008ff037819 */ /* 0x000fe20000011602 */
[----:B------:R1:W-:Y:S01]  /*1a210*/  ST.E.U16 [R14.64+-0x9e], R11 ;  /* 0xffff620b0e007985 */ /* 0x0003e2000c101504 */
[----:B------:R-:W-:Y:S01]  /*1a220*/  LOP3.LUT R2, R0, 0xff, RZ, 0xc0, !PT ;  /* 0x000000ff00027812 */ /* 0x000fe200078ec0ff */
[----:B------:R-:W-:-:S02]  /*1a230*/  IMAD.MOV.U32 R53, RZ, RZ, R133 ;  /* 0x000000ffff357224 */ /* 0x000fc400078e0085 */
[----:B------:R-:W-:Y:S01]  /*1a240*/  IMAD.MOV.U32 R64, RZ, RZ, R132 ;  /* 0x000000ffff407224 */ /* 0x000fe200078e0084 */
[----:B------:R2:W5:Y:S01]  /*1a250*/  LDL.LU R213, [R1+0x170] ;  /* 0x0001700001d57983 */ /* 0x0005620000300800 */
[----:B---3--:R-:W-:Y:S02]  /*1a260*/  PRMT R7, R2, 0x5410, R3 ;  /* 0x0000541002077816 */ /* 0x008fe40000000003 */
[--C-:B------:R-:W-:Y:S01]  /*1a270*/  SHF.R.U32.HI R3, RZ, 0x10, R0.reuse ;  /* 0x00000010ff037819 */ /* 0x100fe20000011600 */
[----:B------:R-:W-:Y:S01]  /*1a280*/  ST.E.U16 [R12.64+-0x90], R26 ;  /* 0xffff701a0c007985 */ /* 0x000fe2000c101504 */
[----:B------:R-:W-:Y:S02]  /*1a290*/  SHF.R.U32.HI R2, RZ, 0x18, R0 ;  /* 0x00000018ff027819 */ /* 0x000fe40000011600 */
[----:B------:R-:W-:Y:S01]  /*1a2a0*/  LOP3.LUT R0, R3, 0xff, RZ, 0xc0, !PT ;  /* 0x000000ff03007812 */ /* 0x000fe200078ec0ff */
[--C-:B------:R-:W-:Y:S01]  /*1a2b0*/  HSET2.LE.AND R3, R6, R221.reuse, PT ;  /* 0x000000dd06037233 */ /* 0x100fe20003803000 */
[----:B------:R-:W-:Y:S02]  /*1a2c0*/  ST.E.U16 [R12.64+-0x8e], R25 ;  /* 0xffff72190c007985 */ /* 0x000fe4000c101504 */
[----:B------:R-:W-:Y:S01]  /*1a2d0*/  PRMT R5, R0, 0x5410, R2 ;  /* 0x0000541000057816 */ /* 0x000fe20000000002 */
[--C-:B------:R-:W-:Y:S01]  /*1a2e0*/  HSET2.LE.AND R0, R33, R221.reuse, PT ;  /* 0x000000dd21007233 */ /* 0x100fe20003803000 */
[----:B------:R-:W-:Y:S01]  /*1a2f0*/  LOP3.LUT R6, R54, R3, RZ, 0xc0, !PT ;  /* 0x0000000336067212 */ /* 0x000fe200078ec0ff */
[----:B------:R-:W-:Y:S02]  /*1a300*/  ST.E.U16 [R18.64+-0x90], R28 ;  /* 0xffff701c12007985 */ /* 0x000fe4000c101504 */
[--C-:B------:R-:W-:Y:S01]  /*1a310*/  HSET2.LE.AND R3, R5, R221.reuse, PT ;  /* 0x000000dd05037233 */ /* 0x100fe20003803000 */
[----:B------:R-:W-:Y:S01]  /*1a320*/  LOP3.LUT R10, R70, R0, RZ, 0xc0, !PT ;  /* 0x00000000460a7212 */ /* 0x000fe200078ec0ff */
[----:B------:R-:W-:Y:S01]  /*1a330*/  ST.E.U16 [R18.64+-0x8e], R27 ;  /* 0xffff721b12007985 */ /* 0x000fe2000c101504 */
[----:B------:R-:W-:-:S03]  /*1a340*/  HSET2.LE.AND R0, R43, R221, PT ;  /* 0x000000dd2b007233 */ /* 0x000fc60003803000 */
[----:B------:R-:W-:Y:S04]  /*1a350*/  ST.E.U16 [R16.64+-0x90], R22 ;  /* 0xffff701610007985 */ /* 0x000fe8000c101504 */
[----:B------:R-:W-:Y:S01]  /*1a360*/  ST.E.U16 [R16.64+-0x8e], R21 ;  /* 0xffff721510007985 */ /* 0x000fe2000c101504 */
[----:B------:R-:W-:-:S03]  /*1a370*/  LOP3.LUT R8, R160, R0, RZ, 0xc0, !PT ;  /* 0x00000000a0087212 */ /* 0x000fc600078ec0ff */
[----:B------:R-:W-:Y:S01]  /*1a380*/  ST.E.U16 [R14.64+-0x90], R41 ;  /* 0xffff70290e007985 */ /* 0x000fe2000c101504 */
[----:B------:R-:W-:-:S03]  /*1a390*/  LOP3.LUT R5, R50, R3, RZ, 0xc0, !PT ;  /* 0x0000000332057212 */ /* 0x000fc600078ec0ff */
[----:B------:R3:W-:Y:S01]  /*1a3a0*/  ST.E.U16 [R14.64+-0x8e], R4 ;  /* 0xffff72040e007985 */ /* 0x0007e2000c101504 */
[----:B------:R-:W-:-:S03]  /*1a3b0*/  HSET2.LE.AND R0, R29, R221, PT ;  /* 0x000000dd1d007233 */ /* 0x000fc60003803000 */
[----:B------:R-:W4:Y:S01]  /*1a3c0*/  LDSM.16.MT88.4 R36, [R206+0xa000] ;  /* 0x00a00000ce24783b */ /* 0x000f220000004200 */
[----:B------:R-:W-:-:S03]  /*1a3d0*/  IMAD.MOV.U32 R3, RZ, RZ, R31 ;  /* 0x000000ffff037224 */ /* 0x000fc600078e001f */
[----:B------:R-:W2:Y:S04]  /*1a3e0*/  LDSM.16.MT88.4 R24, [R201+0xa000] ;  /* 0x00a00000c918783b */ /* 0x000ea80000004200 */
[----:B------:R-:W2:Y:S04]  /*1a3f0*/  LDSM.16.MT88.4 R28, [R205+0xa000] ;  /* 0x00a00000cd1c783b */ /* 0x000ea80000004200 */
[----:B------:R-:W2:Y:S01]  /*1a400*/  LDSM.16.MT88.4 R20, [R203+0xa000] ;  /* 0x00a00000cb14783b */ /* 0x000ea20000004200 */
[----:B------:R-:W-:Y:S01]  /*1a410*/  HSET2.LE.AND R2, R32, R221, PT ;  /* 0x000000dd20027233 */ /* 0x000fe20003803000 */
[----:B------:R-:W-:-:S02]  /*1a420*/  IMAD.MOV.U32 R35, RZ, RZ, R128 ;  /* 0x000000ffff237224 */ /* 0x000fc400078e0080 */
[----:B------:R-:W-:Y:S01]  /*1a430*/  IMAD.MOV.U32 R112, RZ, RZ, R162 ;  /* 0x000000ffff707224 */ /* 0x000fe200078e00a2 */
[----:B------:R2:W5:Y:S01]  /*1a440*/  LDL.LU R212, [R1+0x16c] ;  /* 0x00016c0001d47983 */ /* 0x0005620000300800 */
[----:B-1----:R-:W-:Y:S01]  /*1a450*/  LOP3.LUT R11, R56, R2, RZ, 0xc0, !PT ;  /* 0x00000002380b7212 */ /* 0x002fe200078ec0ff */
[--C-:B------:R-:W-:Y:S01]  /*1a460*/  HSET2.LE.AND R2, R42, R221.reuse, PT ;  /* 0x000000dd2a027233 */ /* 0x100fe20003803000 */
[----:B------:R-:W-:Y:S01]  /*1a470*/  IMAD.MOV.U32 R50, RZ, RZ, R40 ;  /* 0x000000ffff327224 */ /* 0x000fe200078e0028 */
[----:B------:R1:W5:Y:S03]  /*1a480*/  LDL.LU R210, [R1+0x168] ;  /* 0x0001680001d27983 */ /* 0x0003660000300800 */
[----:B------:R-:W-:Y:S01]  /*1a490*/  LOP3.LUT R9, R134, R2, RZ, 0xc0, !PT ;  /* 0x0000000286097212 */ /* 0x000fe200078ec0ff */
[----:B------:R-:W-:Y:S01]  /*1a4a0*/  HSET2.LE.AND R2, R7, R221, PT ;  /* 0x000000dd07027233 */ /* 0x000fe20003803000 */
[----:B------:R-:W-:Y:S01]  /*1a4b0*/  LOP3.LUT R7, R51, R0, RZ, 0xc0, !PT ;  /* 0x0000000033077212 */ /* 0x000fe200078ec0ff */
[----:B------:R-:W-:Y:S01]  /*1a4c0*/  IMAD.MOV.U32 R42, RZ, RZ, R52 ;  /* 0x000000ffff2a7224 */ /* 0x000fe200078e0034 */
[----:B------:R1:W5:Y:S02]  /*1a4d0*/  LDL.LU R209, [R1+0x164] ;  /* 0x0001640001d17983 */ /* 0x0003640000300800 */
[----:B---3--:R-:W-:Y:S01]  /*1a4e0*/  LOP3.LUT R4, R55, R2, RZ, 0xc0, !PT ;  /* 0x0000000237047212 */ /* 0x008fe200078ec0ff */
[----:B------:R-:W-:-:S02]  /*1a4f0*/  IMAD.MOV.U32 R0, RZ, RZ, R53 ;  /* 0x000000ffff007224 */ /* 0x000fc400078e0035 */
[----:B------:R-:W-:Y:S02]  /*1a500*/  IMAD.MOV.U32 R43, RZ, RZ, R71 ;  /* 0x000000ffff2b7224 */ /* 0x000fe400078e0047 */
[----:B------:R-:W-:Y:S02]  /*1a510*/  IMAD.MOV.U32 R41, RZ, RZ, R117 ;  /* 0x000000ffff297224 */ /* 0x000fe400078e0075 */
[----:B------:R-:W-:Y:S01]  /*1a520*/  IMAD.MOV.U32 R40, RZ, RZ, R59 ;  /* 0x000000ffff287224 */ /* 0x000fe200078e003b */
[----:B----4-:R-:W-:Y:S01]  /*1a530*/  HMMA.16816.F32.BF16 R52, R4, R36, R136 ;  /* 0x000000240434723c */ /* 0x010fe20000041888 */
[----:B------:R-:W-:Y:S01]  /*1a540*/  IMAD.MOV.U32 R128, RZ, RZ, R135 ;  /* 0x000000ffff807224 */ /* 0x000fe200078e0087 */
[----:B------:R-:W-:Y:S01]  /*1a550*/  MOV R51, R35 ;  /* 0x0000002300337202 */ /* 0x000fe20000000f00 */
[----:B------:R-:W-:-:S04]  /*1a560*/  IMAD.MOV.U32 R96, RZ, RZ, R161 ;  /* 0x000000ffff607224 */ /* 0x000fc800078e00a1 */
        /* <DEDUP_REMOVED lines=8> */
[C---:B--2---:R-:W-:Y:S01]  /*1a5f0*/  HMMA.16816.F32.BF16 R132, R8.reuse, R26, R240 ;  /* 0x0000001a0884723c */ /* 0x044fe200000418f0 */
[----:B------:R-:W-:Y:S02]  /*1a600*/  IMAD.MOV.U32 R83, RZ, RZ, R63 ;  /* 0x000000ffff537224 */ /* 0x000fe400078e003f */
[----:B------:R-:W-:Y:S02]  /*1a610*/  IMAD.MOV.U32 R113, RZ, RZ, R62 ;  /* 0x000000ffff717224 */ /* 0x000fe400078e003e */
[----:B------:R-:W-:Y:S02]  /*1a620*/  IMAD.MOV.U32 R129, RZ, RZ, R61 ;  /* 0x000000ffff817224 */ /* 0x000fe400078e003d */
[----:B------:R-:W-:Y:S01]  /*1a630*/  IMAD.MOV.U32 R82, RZ, RZ, R60 ;  /* 0x000000ffff527224 */ /* 0x000fe200078e003c */
[----:B------:R-:W-:Y:S01]  /*1a640*/  HMMA.16816.F32.BF16 R168, R8, R24, R168 ;  /* 0x0000001808a8723c */ /* 0x000fe200000418a8 */
[----:B------:R-:W-:-:S02]  /*1a650*/  IMAD.MOV.U32 R2, RZ, RZ, R34 ;  /* 0x000000ffff027224 */ /* 0x000fc400078e0022 */
[----:B------:R-:W-:Y:S01]  /*1a660*/  IMAD.MOV.U32 R240, RZ, RZ, R40 ;  /* 0x000000fffff07224 */ /* 0x000fe200078e0028 */
[----:B------:R-:W-:Y:S04]  /*1a670*/  LDSM.16.MT88.4 R32, [R206+0xb000] ;  /* 0x00b00000ce20783b */ /* 0x000fe80000004200 */
[C---:B------:R-:W-:Y:S07]  /*1a680*/  HMMA.16816.F32.BF16 R60, R4.reuse, R28, R164 ;  /* 0x0000001c043c723c */ /* 0x040fee00000418a4 */
[----:B------:R-:W-:Y:S01]  /*1a690*/  IMAD.MOV.U32 R164, RZ, RZ, R42 ;  /* 0x000000ffffa47224 */ /* 0x000fe200078e002a */
[----:B------:R-:W-:Y:S01]  /*1a6a0*/  HMMA.16816.F32.BF16 R152, R4, R24, R152 ;  /* 0x000000180498723c */ /* 0x000fe20000041898 */
[----:B------:R-:W-:-:S02]  /*1a6b0*/  IMAD.MOV.U32 R165, RZ, RZ, R43 ;  /* 0x000000ffffa57224 */ /* 0x000fc400078e002b */
[----:B------:R-:W-:Y:S02]  /*1a6c0*/  IMAD.MOV.U32 R167, RZ, RZ, R41 ;  /* 0x000000ffffa77224 */ /* 0x000fe400078e0029 */
[----:B------:R-:W-:Y:S03]  /*1a6d0*/  LDSM.16.MT88.4 R40, [R205+0xb000] ;  /* 0x00b00000cd28783b */ /* 0x000fe60000004200 */
[----:B------:R-:W-:Y:S01]  /*1a6e0*/  HMMA.16816.F32.BF16 R148, R4, R26, R148 ;  /* 0x0000001a0494723c */ /* 0x000fe20000041894 */
[----:B------:R-:W2:Y:S07]  /*1a6f0*/  LDSM.16.MT88.4 R24, [R201+0xb000] ;  /* 0x00b00000c918783b */ /* 0x000eae0000004200 */
[-C--:B------:R-:W-:Y:S08]  /*1a700*/  HMMA.16816.F32.BF16 R160, R8, R20.reuse, R248 ;  /* 0x0000001408a0723c */ /* 0x080ff000000418f8 */
[C---:B------:R-:W-:Y:S08]  /*1a710*/  HMMA.16816.F32.BF16 R144, R4.reuse, R20, R144 ;  /* 0x000000140490723c */ /* 0x040ff00000041890 */
[-C--:B------:R-:W-:Y:S08]  /*1a720*/  HMMA.16816.F32.BF16 R140, R4, R22.reuse, R140 ;  /* 0x00000016048c723c */ /* 0x080ff0000004188c */
[----:B------:R-:W-:Y:S01]  /*1a730*/  HMMA.16816.F32.BF16 R172, R8, R22, R172 ;  /* 0x0000001608ac723c */ /* 0x000fe200000418ac */
[----:B------:R-:W3:Y:S01]  /*1a740*/  LDSM.16.MT88.4 R20, [R203+0xb000] ;  /* 0x00b00000cb14783b */ /* 0x000ee20000004200 */
[----:B------:R-:W-:-:S02]  /*1a750*/  IMAD.MOV.U32 R70, RZ, RZ, R116 ;  /* 0x000000ffff467224 */ /* 0x000fc400078e0074 */
[----:B------:R-:W-:Y:S02]  /*1a760*/  IMAD.MOV.U32 R71, RZ, RZ, R58 ;  /* 0x000000ffff477224 */ /* 0x000fe400078e003a */
[----:B------:R-:W-:Y:S02]  /*1a770*/  IMAD.MOV.U32 R116, RZ, RZ, R57 ;  /* 0x000000ffff747224 */ /* 0x000fe400078e0039 */
[----:B------:R-:W-:Y:S01]  /*1a780*/  IMAD.MOV.U32 R117, RZ, RZ, R208 ;  /* 0x000000ffff757224 */ /* 0x000fe200078e00d0 */
[----:B------:R-:W-:Y:S01]  /*1a790*/  MOV R241, R71 ;  /* 0x0000004700f17202 */ /* 0x000fe20000000f00 */
[----:B------:R-:W-:Y:S01]  /*1a7a0*/  IMAD.MOV.U32 R166, RZ, RZ, R70 ;  /* 0x000000ffffa67224 */ /* 0x000fe200078e0046 */
[----:B------:R-:W-:Y:S01]  /*1a7b0*/  HMMA.16816.F32.BF16 R56, R4, R38, R156 ;  /* 0x000000260438723c */ /* 0x000fe2000004189c */
[----:B------:R-:W-:Y:S01]  /*1a7c0*/  IMAD.MOV.U32 R242, RZ, RZ, R116 ;  /* 0x000000fffff27224 */ /* 0x000fe200078e0074 */
[----:B------:R1:W5:Y:S01]  /*1a7d0*/  LDL.LU R208, [R1+0x160] ;  /* 0x0001600001d07983 */ /* 0x0003620000300800 */
[----:B------:R-:W-:-:S02]  /*1a7e0*/  IMAD.MOV.U32 R243, RZ, RZ, R117 ;  /* 0x000000fffff37224 */ /* 0x000fc400078e0075 */
[----:B------:R-:W-:Y:S02]  /*1a7f0*/  IMAD.MOV.U32 R248, RZ, RZ, R69 ;  /* 0x000000fffff87224 */ /* 0x000fe400078e0045 */
[----:B------:R-:W-:Y:S01]  /*1a800*/  IMAD.MOV.U32 R249, RZ, RZ, R68 ;  /* 0x000000fffff97224 */ /* 0x000fe200078e0044 */
[----:B--2---:R-:W-:Y:S01]  /*1a810*/  HMMA.16816.F32.BF16 R72, R4, R24, R72 ;  /* 0x000000180448723c */ /* 0x004fe20000041848 */
[----:B------:R-:W-:Y:S02]  /*1a820*/  IMAD.MOV.U32 R250, RZ, RZ, R119 ;  /* 0x000000fffffa7224 */ /* 0x000fe400078e0077 */
[----:B------:R-:W-:-:S05]  /*1a830*/  IMAD.MOV.U32 R251, RZ, RZ, R118 ;  /* 0x000000fffffb7224 */ /* 0x000fca00078e0076 */
[C---:B------:R-:W-:Y:S08]  /*1a840*/  HMMA.16816.F32.BF16 R68, R4.reuse, R30, R176 ;  /* 0x0000001e0444723c */ /* 0x040ff000000418b0 */
[C---:B------:R-:W-:Y:S08]  /*1a850*/  HMMA.16816.F32.BF16 R76, R4.reuse, R26, R76 ;  /* 0x0000001a044c723c */ /* 0x040ff0000004184c */
[C---:B---3--:R-:W-:Y:S08]  /*1a860*/  HMMA.16816.F32.BF16 R88, R4.reuse, R20, R88 ;  /* 0x000000140458723c */ /* 0x048ff00000041858 */
[C---:B------:R-:W-:Y:S08]  /*1a870*/  HMMA.16816.F32.BF16 R92, R4.reuse, R22, R92 ;  /* 0x00000016045c723c */ /* 0x040ff0000004185c */
[C---:B------:R-:W-:Y:S08]  /*1a880*/  HMMA.16816.F32.BF16 R104, R4.reuse, R32, R104 ;  /* 0x000000200468723c */ /* 0x040ff00000041868 */
[C---:B------:R-:W-:Y:S08]  /*1a890*/  HMMA.16816.F32.BF16 R108, R4.reuse, R34, R108 ;  /* 0x00000022046c723c */ /* 0x040ff0000004186c */
[C---:B------:R-:W-:Y:S08]  /*1a8a0*/  HMMA.16816.F32.BF16 R120, R4.reuse, R40, R120 ;  /* 0x000000280478723c */ /* 0x040ff00000041878 */
[----:B------:R-:W-:Y:S07]  /*1a8b0*/  HMMA.16816.F32.BF16 R116, R4, R42, R124 ;  /* 0x0000002a0474723c */ /* 0x000fee000004187c */
[----:B------:R-:W-:-:S02]  /*1a8c0*/  IMAD.MOV.U32 R4, RZ, RZ, R0 ;  /* 0x000000ffff047224 */ /* 0x000fc400078e0000 */
[----:B------:R-:W-:Y:S02]  /*1a8d0*/  IMAD.MOV.U32 R5, RZ, RZ, R64 ;  /* 0x000000ffff057224 */ /* 0x000fe400078e0040 */
[----:B------:R-:W-:Y:S02]  /*1a8e0*/  IMAD.MOV.U32 R6, RZ, RZ, R98 ;  /* 0x000000ffff067224 */ /* 0x000fe400078e0062 */
[----:B------:R-:W-:-:S07]  /*1a8f0*/  IMAD.MOV.U32 R7, RZ, RZ, R99 ;  /* 0x000000ffff077224 */ /* 0x000fce00078e0063 */
[C---:B------:R-:W-:Y:S01]  /*1a900*/  HMMA.16816.F32.BF16 R4, R8.reuse, R20, R4 ;  /* 0x000000140804723c */ /* 0x040fe20000041804 */
[----:B------:R-:W-:Y:S02]  /*1a910*/  IMAD.MOV.U32 R124, RZ, RZ, R83 ;  /* 0x000000ffff7c7224 */ /* 0x000fe400078e0053 */
[----:B------:R-:W-:Y:S02]  /*1a920*/  IMAD.MOV.U32 R125, RZ, RZ, R113 ;  /* 0x000000ffff7d7224 */ /* 0x000fe400078e0071 */
[----:B------:R-:W-:Y:S02]  /*1a930*/  IMAD.MOV.U32 R126, RZ, RZ, R129 ;  /* 0x000000ffff7e7224 */ /* 0x000fe400078e0081 */
[----:B------:R-:W-:Y:S01]  /*1a940*/  IMAD.MOV.U32 R127, RZ, RZ, R82 ;  /* 0x000000ffff7f7224 */ /* 0x000fe200078e0052 */
[C---:B------:R-:W-:Y:S08]  /*1a950*/  HMMA.16816.F32.BF16 R192, R8.reuse, R36, R192 ;  /* 0x0000002408c0723c */ /* 0x040ff000000418c0 */
[----:B------:R-:W-:Y:S08]  /*1a960*/  HMMA.16816.F32.BF16 R136, R8, R38, R136 ;  /* 0x000000260888723c */ /* 0x000ff00000041888 */
[----:B------:R-:W-:-:S02]  /*1a970*/  IMAD.MOV.U32 R39, RZ, RZ, R4 ;  /* 0x000000ffff277224 */ /* 0x000fc400078e0004 */
[----:B------:R-:W-:Y:S02]  /*1a980*/  IMAD.MOV.U32 R38, RZ, RZ, R5 ;  /* 0x000000ffff267224 */ /* 0x000fe400078e0005 */
[----:B------:R-:W-:Y:S02]  /*1a990*/  IMAD.MOV.U32 R37, RZ, RZ, R6 ;  /* 0x000000ffff257224 */ /* 0x000fe400078e0006 */
[----:B------:R-:W-:Y:S02]  /*1a9a0*/  IMAD.MOV.U32 R36, RZ, RZ, R7 ;  /* 0x000000ffff247224 */ /* 0x000fe400078e0007 */
[----:B------:R-:W-:Y:S01]  /*1a9b0*/  HMMA.16816.F32.BF16 R4, R8, R22, R124 ;  /* 0x000000160804723c */ /* 0x000fe2000004187c */
[----:B------:R-:W-:Y:S01]  /*1a9c0*/  IMAD.MOV.U32 R158, RZ, RZ, R2 ;  /* 0x000000ffff9e7224 */ /* 0x000fe200078e0002 */
[----:B------:R-:W-:Y:S01]  /*1a9d0*/  LOP3.LUT R2, R45, R96, R48, 0x96, !PT ;  /* 0x000000602d027212 */ /* 0x000fe200078e9630 */
[----:B------:R-:W-:Y:S02]  /*1a9e0*/  IMAD.MOV.U32 R157, RZ, RZ, R3 ;  /* 0x000000ffff9d7224 */ /* 0x000fe400078e0003 */
[----:B------:R-:W-:-:S02]  /*1a9f0*/  IMAD.MOV.U32 R156, RZ, RZ, R50 ;  /* 0x000000ffff9c7224 */ /* 0x000fc400078e0032 */
[----:B------:R-:W-:Y:S02]  /*1aa00*/  IMAD.MOV.U32 R159, RZ, RZ, R51 ;  /* 0x000000ffff9f7224 */ /* 0x000fe400078e0033 */
[----:B------:R-:W-:Y:S01]  /*1aa10*/  IMAD.WIDE.U32 R2, R2, -0x2daee0ad, RZ ;  /* 0xd2511f5302027825 */ /* 0x000fe200078e00ff */
[C---:B------:R-:W-:Y:S01]  /*1aa20*/  HMMA.16816.F32.BF16 R188, R8.reuse, R30, R188 ;  /* 0x0000001e08bc723c */ /* 0x040fe200000418bc */
[----:B------:R-:W2:Y:S03]  /*1aa30*/  LDSM.16.MT88.4 R48, [R206+0xa800] ;  /* 0x00a80000ce30783b */ /* 0x000ea60000004200 */
[----:B------:R-:W-:Y:S02]  /*1aa40*/  LOP3.LUT R0, R3, R244, R46, 0x96, !PT ;  /* 0x000000f403007212 */ /* 0x000fe400078e962e */
[----:B------:R-:W-:Y:S02]  /*1aa50*/  LOP3.LUT R3, R2, 0xffff, RZ, 0xc0, !PT ;  /* 0x0000ffff02037812 */ /* 0x000fe400078ec0ff */
[----:B------:R-:W-:Y:S02]  /*1aa60*/  HMMA.16816.F32.BF16 R176, R8, R28, R156 ;  /* 0x0000001c08b0723c */ /* 0x000fe4000004189c */
[----:B------:R-:W-:-:S04]  /*1aa70*/  SHF.R.U32.HI R3, RZ, 0x8, R3 ;  /* 0x00000008ff037819 */ /* 0x000fc80000011603 */
[----:B------:R-:W-:Y:S01]  /*1aa80*/  IMAD.MOV.U32 R129, RZ, RZ, R5 ;  /* 0x000000ffff817224 */ /* 0x000fe200078e0005 */
[----:B------:R-:W-:Y:S01]  /*1aa90*/  SHF.R.U32.HI R5, RZ, 0x10, R2 ;  /* 0x00000010ff057819 */ /* 0x000fe20000011602 */
[----:B------:R-:W-:Y:S01]  /*1aaa0*/  IMAD.MOV.U32 R21, RZ, RZ, R4 ;  /* 0x000000ffff157224 */ /* 0x000fe200078e0004 */
[----:B------:R-:W-:Y:S01]  /*1aab0*/  MOV R157, R128 ;  /* 0x00000080009d7202 */ /* 0x000fe20000000f00 */
[----:B------:R-:W-:Y:S01]  /*1aac0*/  IMAD.MOV.U32 R128, RZ, RZ, R6 ;  /* 0x000000ffff807224 */ /* 0x000fe200078e0006 */
[----:B------:R-:W-:Y:S02]  /*1aad0*/  LOP3.LUT R6, R2, 0xff, RZ, 0xc0, !PT ;  /* 0x000000ff02067812 */ /* 0x000fe400078ec0ff */
[----:B------:R-:W-:Y:S02]  /*1aae0*/  SHF.R.U32.HI R4, RZ, 0x18, R2 ;  /* 0x00000018ff047819 */ /* 0x000fe40000011602 */
[----:B------:R-:W-:Y:S02]  /*1aaf0*/  LOP3.LUT R2, R5, 0xff, RZ, 0xc0, !PT ;  /* 0x000000ff05027812 */ /* 0x000fe400078ec0ff */
[----:B------:R-:W-:-:S02]  /*1ab00*/  PRMT R20, R6, 0x5410, R3 ;  /* 0x0000541006147816 */ /* 0x000fc40000000003 */
[----:B------:R-:W-:Y:S02]  /*1ab10*/  PRMT R5, R2, 0x5410, R4 ;  /* 0x0000541002057816 */ /* 0x000fe40000000004 */
[--C-:B------:R-:W-:Y:S02]  /*1ab20*/  SHF.R.U32.HI R3, RZ, 0x10, R0.reuse ;  /* 0x00000010ff037819 */ /* 0x100fe40000011600 */
[C---:B------:R-:W-:Y:S01]  /*1ab30*/  LOP3.LUT R2, R0.reuse, 0xffff, RZ, 0xc0, !PT ;  /* 0x0000ffff00027812 */ /* 0x040fe200078ec0ff */
[----:B------:R-:W-:Y:S01]  /*1ab40*/  IMAD.MOV.U32 R22, RZ, RZ, R7 ;  /* 0x000000ffff167224 */ /* 0x000fe200078e0007 */
[----:B------:R-:W-:Y:S02]  /*1ab50*/  SHF.R.U32.HI R6, RZ, 0x18, R0 ;  /* 0x00000018ff067819 */ /* 0x000fe40000011600 */
[----:B------:R-:W-:Y:S02]  /*1ab60*/  LOP3.LUT R3, R3, 0xff, RZ, 0xc0, !PT ;  /* 0x000000ff03037812 */ /* 0x000fe400078ec0ff */
[----:B------:R-:W-:-:S02]  /*1ab70*/  LOP3.LUT R7, R0, 0xff, RZ, 0xc0, !PT ;  /* 0x000000ff00077812 */ /* 0x000fc400078ec0ff */
[----:B------:R-:W-:Y:S01]  /*1ab80*/  SHF.R.U32.HI R4, RZ, 0x8, R2 ;  /* 0x00000008ff047819 */ /* 0x000fe20000011602 */
[--C-:B------:R-:W-:Y:S01]  /*1ab90*/  HSET2.LE.AND R2, R5, R221.reuse, PT ;  /* 0x000000dd05027233 */ /* 0x100fe20003803000 */
[----:B------:R-:W-:Y:S01]  /*1aba0*/  PRMT R3, R3, 0x5410, R6 ;  /* 0x0000541003037816 */ /* 0x000fe20000000006 */
[--C-:B------:R-:W-:Y:S01]  /*1abb0*/  HSET2.LE.AND R0, R20, R221.reuse, PT ;  /* 0x000000dd14007233 */ /* 0x100fe20003803000 */
[----:B------:R-:W-:Y:S01]  /*1abc0*/  PRMT R4, R7, 0x5410, R4 ;  /* 0x0000541007047816 */ /* 0x000fe20000000004 */
[----:B------:R-:W-:Y:S01]  /*1abd0*/  IMAD.MOV.U32 R156, RZ, RZ, R112 ;  /* 0x000000ffff9c7224 */ /* 0x000fe200078e0070 */
[----:B------:R-:W-:Y:S01]  /*1abe0*/  LOP3.LUT R127, R65, R2, RZ, 0xc0, !PT ;  /* 0x00000002417f7212 */ /* 0x000fe200078ec0ff */
[----:B------:R-:W-:Y:S01]  /*1abf0*/  IMAD.MOV.U32 R158, RZ, RZ, R207 ;  /* 0x000000ffff9e7224 */ /* 0x000fe200078e00cf */
[----:B------:R-:W-:Y:S01]  /*1ac00*/  LOP3.LUT R126, R66, R0, RZ, 0xc0, !PT ;  /* 0x00000000427e7212 */ /* 0x000fe200078ec0ff */
[----:B------:R-:W-:Y:S01]  /*1ac10*/  IMAD.MOV.U32 R159, RZ, RZ, R204 ;  /* 0x000000ffff9f7224 */ /* 0x000fe200078e00cc */
[----:B------:R-:W-:Y:S01]  /*1ac20*/  HSET2.LE.AND R2, R3, R221, PT ;  /* 0x000000dd03027233 */ /* 0x000fe20003803000 */
[----:B------:R-:W-:-:S02]  /*1ac30*/  IMAD.MOV.U32 R112, RZ, RZ, R202 ;  /* 0x000000ffff707224 */ /* 0x000fc400078e00ca */
[----:B------:R-:W-:Y:S01]  /*1ac40*/  IMAD.MOV.U32 R113, RZ, RZ, R200 ;  /* 0x000000ffff717224 */ /* 0x000fe200078e00c8 */
[----:B------:R-:W-:Y:S01]  /*1ac50*/  HSET2.LE.AND R0, R4, R221, PT ;  /* 0x000000dd04007233 */ /* 0x000fe20003803000 */
[C---:B------:R-:W-:Y:S01]  /*1ac60*/  HMMA.16816.F32.BF16 R196, R8.reuse, R24, R196 ;  /* 0x0000001808c4723c */ /* 0x040fe200000418c4 */
[----:B------:R-:W-:Y:S01]  /*1ac70*/  IMAD.MOV.U32 R20, RZ, RZ, R21 ;  /* 0x000000ffff147224 */ /* 0x000fe200078e0015 */
[----:B------:R-:W-:Y:S01]  /*1ac80*/  LOP3.LUT R125, R67, R2, RZ, 0xc0, !PT ;  /* 0x00000002437d7212 */ /* 0x000fe200078ec0ff */
[----:B------:R-:W-:Y:S01]  /*1ac90*/  IMAD.MOV.U32 R23, RZ, RZ, R81 ;  /* 0x000000ffff177224 */ /* 0x000fe200078e0051 */
[----:B------:R-:W-:Y:S01]  /*1aca0*/  MOV R5, R96 ;  /* 0x0000006000057202 */ /* 0x000fe20000000f00 */
[----:B------:R-:W-:Y:S01]  /*1acb0*/  IMAD.MOV.U32 R21, RZ, RZ, R97 ;  /* 0x000000ffff157224 */ /* 0x000fe200078e0061 */
[----:B------:R-:W-:Y:S01]  /*1acc0*/  LOP3.LUT R124, R80, R0, RZ, 0xc0, !PT ;  /* 0x00000000507c7212 */ /* 0x000fe200078ec0ff */
[----:B------:R-:W3:Y:S01]  /*1acd0*/  LDSM.16.MT88.4 R64, [R205+0xa800] ;  /* 0x00a80000cd40783b */ /* 0x000ee20000004200 */
[C---:B------:R-:W-:Y:S03]  /*1ace0*/  HMMA.16816.F32.BF16 R240, R8.reuse, R26, R240 ;  /* 0x0000001a08f0723c */ /* 0x040fe600000418f0 */
[----:B------:R-:W-:Y:S04]  /*1acf0*/  LDSM.16.MT88.4 R80, [R201+0xb800] ;  /* 0x00b80000c950783b */ /* 0x000fe80000004200 */
[----:B------:R-:W-:Y:S01]  /*1ad00*/  LDSM.16.MT88.4 R96, [R203+0xb800] ;  /* 0x00b80000cb60783b */ /* 0x000fe20000004200 */
[C---:B------:R-:W-:Y:S03]  /*1ad10*/  HMMA.16816.F32.BF16 R248, R8.reuse, R32, R248 ;  /* 0x0000002008f8723c */ /* 0x040fe600000418f8 */
[----:B------:R1:W5:Y:S05]  /*1ad20*/  LDL.LU R207, [R1+0x15c] ;  /* 0x00015c0001cf7983 */ /* 0x00036a0000300800 */
[----:B------:R-:W-:Y:S01]  /*1ad30*/  HMMA.16816.F32.BF16 R28, R8, R40, R156 ;  /* 0x00000028081c723c */ /* 0x000fe2000004189c */
[----:B------:R-:W4:Y:S01]  /*1ad40*/  LDSM.16.MT88.4 R156, [R203+0xa800] ;  /* 0x00a80000cb9c783b */ /* 0x000f220000004200 */
[----:B------:R-:W-:-:S03]  /*1ad50*/  LOP3.LUT R2, R85, R5, R86, 0x96, !PT ;  /* 0x0000000555027212 */ /* 0x000fc600078e9656 */
[----:B------:R1:W5:Y:S03]  /*1ad60*/  LDL.LU R204, [R1+0x158] ;  /* 0x0001580001cc7983 */ /* 0x0003660000300800 */
[C---:B------:R-:W-:Y:S01]  /*1ad70*/  HMMA.16816.F32.BF16 R32, R8.reuse, R34, R164 ;  /* 0x000000220820723c */ /* 0x040fe200000418a4 */
[----:B------:R-:W1:Y:S07]  /*1ad80*/  LDSM.16.MT88.4 R164, [R201+0xa800] ;  /* 0x00a80000c9a4783b */ /* 0x000e6e0000004200 */
[----:B------:R-:W-:Y:S01]  /*1ad90*/  HMMA.16816.F32.BF16 R24, R8, R42, R112 ;  /* 0x0000002a0818723c */ /* 0x000fe20000041870 */
[----:B------:R-:W1:Y:S04]  /*1ada0*/  LDSM.16.MT88.4 R112, [R206+0xb800] ;  /* 0x00b80000ce70783b */ /* 0x000e680000004200 */
[----:B------:R-:W1:Y:S01]  /*1adb0*/  LDSM.16.MT88.4 R8, [R205+0xb800] ;  /* 0x00b80000cd08783b */ /* 0x000e620000004200 */
[----:B------:R-:W-:-:S02]  /*1adc0*/  IMAD.WIDE.U32 R2, R2, -0x2daee0ad, RZ ;  /* 0xd2511f5302027825 */ /* 0x000fc400078e00ff */
[C---:B--2---:R-:W-:Y:S01]  /*1add0*/  HMMA.16816.F32.BF16 R44, R124.reuse, R50, R56 ;  /* 0x000000327c2c723c */ /* 0x044fe20000041838 */
[----:B------:R2:W5:Y:S02]  /*1ade0*/  LDL.LU R202, [R1+0x154] ;  /* 0x0001540001ca7983 */ /* 0x0005640000300800 */
[----:B------:R-:W-:Y:S02]  /*1adf0*/  LOP3.LUT R0, R3, R244, R100, 0x96, !PT ;  /* 0x000000f403007212 */ /* 0x000fe400078e9664 */
[C---:B------:R-:W-:Y:S01]  /*1ae00*/  LOP3.LUT R3, R2.reuse, 0xffff, RZ, 0xc0, !PT ;  /* 0x0000ffff02037812 */ /* 0x040fe200078ec0ff */
[----:B------:R2:W5:Y:S01]  /*1ae10*/  LDL.LU R200, [R1+0x150] ;  /* 0x0001500001c87983 */ /* 0x0005620000300800 */
[----:B------:R-:W-:Y:S01]  /*1ae20*/  SHF.R.U32.HI R6, RZ, 0x10, R2 ;  /* 0x00000010ff067819 */ /* 0x000fe20000011602 */
[----:B---3--:R-:W-:Y:S01]  /*1ae30*/  HMMA.16816.F32.BF16 R56, R124, R64, R60 ;  /* 0x000000407c38723c */ /* 0x008fe2000004183c */
[----:B------:R-:W-:Y:S02]  /*1ae40*/  SHF.R.U32.HI R4, RZ, 0x8, R3 ;  /* 0x00000008ff047819 */ /* 0x000fe40000011603 */
[----:B------:R-:W-:-:S02]  /*1ae50*/  LOP3.LUT R3, R2, 0xff, RZ, 0xc0, !PT ;  /* 0x000000ff02037812 */ /* 0x000fc400078ec0ff */
[----:B------:R-:W-:Y:S02]  /*1ae60*/  SHF.R.U32.HI R7, RZ, 0x18, R2 ;  /* 0x00000018ff077819 */ /* 0x000fe40000011602 */
[----:B------:R-:W-:Y:S01]  /*1ae70*/  LOP3.LUT R2, R0, 0xffff, RZ, 0xc0, !PT ;  /* 0x0000ffff00027812 */ /* 0x000fe200078ec0ff */
[C---:B------:R-:W-:Y:S08]  /*1ae80*/  HMMA.16816.F32.BF16 R40, R124.reuse, R48, R52 ;  /* 0x000000307c28723c */ /* 0x040ff00000041834 */
[C---:B----4-:R-:W-:Y:S08]  /*1ae90*/  HMMA.16816.F32.BF16 R144, R124.reuse, R156, R144 ;  /* 0x0000009c7c90723c */ /* 0x050ff00000041890 */
        /* <DEDUP_REMOVED lines=23> */
[----:B------:R-:W-:Y:S01]  /*1b010*/  PRMT R3, R4, 0x5410, R7 ;  /* 0x0000541004037816 */ /* 0x000fe20000000007 */
[----:B------:R-:W-:Y:S01]  /*1b020*/  IMAD.MOV.U32 R118, RZ, RZ, R128 ;  /* 0x000000ffff767224 */ /* 0x000fe200078e0080 */
[----:B------:R-:W-:Y:S01]  /*1b030*/  LOP3.LUT R128, R130, R0, RZ, 0xc0, !PT ;  /* 0x0000000082807212 */ /* 0x000fe200078ec0ff */
[--C-:B------:R-:W-:Y:S02]  /*1b040*/  HSET2.LE.AND R0, R2, R221.reuse, PT ;  /* 0x000000dd02007233 */ /* 0x100fe40003803000 */
[--C-:B------:R-:W-:Y:S02]  /*1b050*/  HSET2.LE.AND R2, R20, R221.reuse, PT ;  /* 0x000000dd14027233 */ /* 0x100fe40003803000 */
[----:B------:R-:W-:Y:S01]  /*1b060*/  HSET2.LE.AND R3, R3, R221, PT ;  /* 0x000000dd03037233 */ /* 0x000fe20003803000 */
[----:B------:R-:W-:Y:S01]  /*1b070*/  IMAD.MOV.U32 R117, RZ, RZ, R129 ;  /* 0x000000ffff757224 */ /* 0x000fe200078e0081 */
[----:B------:R-:W-:Y:S02]  /*1b080*/  LOP3.LUT R129, R131, R0, RZ, 0xc0, !PT ;  /* 0x0000000083817212 */ /* 0x000fe400078ec0ff */
[----:B------:R-:W-:-:S02]  /*1b090*/  LOP3.LUT R130, R103, R2, RZ, 0xc0, !PT ;  /* 0x0000000267827212 */ /* 0x000fc400078ec0ff */
[----:B------:R-:W-:-:S07]  /*1b0a0*/  LOP3.LUT R131, R102, R3, RZ, 0xc0, !PT ;  /* 0x0000000366837212 */ /* 0x000fce00078ec0ff */
[----:B------:R-:W-:Y:S01]  /*1b0b0*/  HMMA.16816.F32.BF16 R68, R128, R80, R196 ;  /* 0x000000508044723c */ /* 0x000fe200000418c4 */
[----:B------:R-:W3:Y:S01]  /*1b0c0*/  LDL R199, [R1+0xd8] ;  /* 0x0000d80001c77983 */ /* 0x000ee20000100800 */
        /* <DEDUP_REMOVED lines=15> */
[----:B------:R-:W-:Y:S02]  /*1b1c0*/  IMAD.MOV.U32 R87, RZ, RZ, R36 ;  /* 0x000000ffff577224 */ /* 0x000fe400078e0024 */
[----:B------:R-:W-:Y:S01]  /*1b1d0*/  IMAD.MOV.U32 R119, RZ, RZ, R22 ;  /* 0x000000ffff777224 */ /* 0x000fe200078e0016 */
[----:B------:R-:W-:Y:S01]  /*1b1e0*/  HMMA.16816.F32.BF16 R168, R128, R164, R168 ;  /* 0x000000a480a8723c */ /* 0x000fe200000418a8 */
[----:B------:R-:W-:Y:S01]  /*1b1f0*/  IADD3 R218, P2, R12, -0x100, RZ ;  /* 0xffffff000cda7810 */ /* 0x000fe20007f5e0ff */
[----:B------:R-:W-:-:S06]  /*1b200*/  IMAD.MOV.U32 R180, RZ, RZ, R184 ;  /* 0x000000ffffb47224 */ /* 0x000fcc00078e00b8 */
        /* <DEDUP_REMOVED lines=9> */
[----:B------:R-:W-:-:S02]  /*1b2a0*/  IMAD.MOV.U32 R135, RZ, RZ, R211 ;  /* 0x000000ffff877224 */ /* 0x000fc400078e00d3 */
[----:B------:R-:W-:-:S05]  /*1b2b0*/  IMAD.MOV.U32 R132, RZ, RZ, R245 ;  /* 0x000000ffff847224 */ /* 0x000fca00078e00f5 */
[----:B------:R-:W-:Y:S01]  /*1b2c0*/  HMMA.16816.F32.BF16 R48, R128, R50, R136 ;  /* 0x000000328030723c */ /* 0x000fe20000041888 */
[----:B------:R-:W-:Y:S02]  /*1b2d0*/  IMAD.MOV.U32 R133, RZ, RZ, R235 ;  /* 0x000000ffff857224 */ /* 0x000fe400078e00eb */
[----:B------:R-:W-:-:S05]  /*1b2e0*/  IMAD.MOV.U32 R134, RZ, RZ, R222 ;  /* 0x000000ffff867224 */ /* 0x000fca00078e00de */
[C---:B------:R-:W-:Y:S08]  /*1b2f0*/  HMMA.16816.F32.BF16 R64, R128.reuse, R66, R188 ;  /* 0x000000428040723c */ /* 0x040ff000000418bc */
[C---:B------:R-:W-:Y:S08]  /*1b300*/  HMMA.16816.F32.BF16 R80, R128.reuse, R82, R240 ;  /* 0x000000528050723c */ /* 0x040ff000000418f0 */
[C---:B------:R-:W-:Y:S08]  /*1b310*/  HMMA.16816.F32.BF16 R112, R128.reuse, R114, R32 ;  /* 0x000000728070723c */ /* 0x040ff00000041820 */
[C---:B------:R-:W-:Y:S08]  /*1b320*/  HMMA.16816.F32.BF16 R116, R128.reuse, R8, R28 ;  /* 0x000000088074723c */ /* 0x040ff0000004181c */
[----:B------:R-:W-:Y:S01]  /*1b330*/  HMMA.16816.F32.BF16 R128, R128, R10, R24 ;  /* 0x0000000a8080723c */ /* 0x000fe20000041818 */
[----:B---3--:R-:W-:Y:S11]  /*1b340*/  ISETP.GT.AND P3, PT, R184, R199, PT ;  /* 0x000000c7b800720c */ /* 0x008ff60003f64270 */
[----:B------:R-:W-:Y:S02]  /*1b350*/  @!UPT UIADD3 URZ, URZ, URZ, URZ ;  /* 0x0000003f3f3ff290 */ /* 0x000fe4000fffe03f */
[----:B------:R-:W-:Y:S05]  /*1b360*/  @!P3 BRA `(.L_x_2241) ;  /* 0x000061600000b947 */ /* 0x000fea0003800000 */
[----:B--2---:R-:W2:Y:S01]  /*1b370*/  LDL.64 R22, [R1+0x60] ;  /* 0x0000600001167983 */ /* 0x004ea20000100a00 */
        /* <DEDUP_REMOVED lines=13> */
[----:B------:R-:W-:Y:S02]  /*1b450*/  IMAD.MOV.U32 R2, RZ, RZ, R6 ;  /* 0x000000ffff027224 */ /* 0x000fe400078e0006 */
[-C--:B------:R-:W-:Y:S02]  /*1b460*/  IMAD R4, R5, R0.reuse, R4 ;  /* 0x0000000005047224 */ /* 0x080fe400078e0204 */
[----:B------:R-:W-:-:S04]  /*1b470*/  IMAD.WIDE.U32 R2, R196, R0, R2 ;  /* 0x00000000c4027225 */ /* 0x000fc800078e0002 */
[----:B------:R-:W-:Y:S01]  /*1b480*/  IMAD.IADD R3, R3, 0x1, R4 ;  /* 0x0000000103037824 */ /* 0x000fe200078e0204 */
[----:B------:R-:W-:Y:S02]  /*1b490*/  LEA R0, P2, R22, R2, 0x4 ;  /* 0x0000000216007211 */ /* 0x000fe400078420ff */
[CC--:B------:R-:W-:Y:S02]  /*1b4a0*/  @!P1 LEA R10, P5, R2.reuse, R238.reuse, 0x1 ;  /* 0x000000ee020a9211 */ /* 0x0c0fe400078a08ff */
        /* <DEDUP_REMOVED lines=32> */
[----:B------:R-:W-:Y:S04]  /*1b6b0*/  LDSM.16.M88.4 R136, [R200+0x8800] ;  /* 0x00880000c888783b */ /* 0x000fe80000000200 */
[----:B--2---:R-:W1:Y:S04]  /*1b6c0*/  LDSM.16.M88.4 R4, [R204+0x2000] ;  /* 0x00200000cc04783b */ /* 0x004e680000000200 */
        /* <DEDUP_REMOVED lines=84> */
[-C--:B-1----:R-:W-:Y:S08]  /*1bc10*/  HMMA.16816.F32.BF16 R188, R4, R20.reuse, R188 ;  /* 0x0000001404bc723c */ /* 0x082ff000000418bc */
[----:B--2---:R-:W-:Y:S08]  /*1bc20*/  HMMA.16816.F32.BF16 R176, R8, R20, R176 ;  /* 0x0000001408b0723c */ /* 0x004ff000000418b0 */
[-C--:B------:R-:W-:Y:S08]  /*1bc30*/  HMMA.16816.F32.BF16 R172, R4, R22.reuse, R172 ;  /* 0x0000001604ac723c */ /* 0x080ff000000418ac */
[----:B------:R-:W-:Y:S01]  /*1bc40*/  HMMA.16816.F32.BF16 R32, R8, R22, R32 ;  /* 0x000000160820723c */ /* 0x000fe20000041820 */
[----:B------:R-:W1:Y:S01]  /*1bc50*/  LDSM.16.M88.4 R20, [R207+0x1800] ;  /* 0x00180000cf14783b */ /* 0x000e620000000200 */
[----:B------:R-:W-:-:S04]  /*1bc60*/  DEPBAR.LE SB0, 0x0 ;  /* 0x000080000000791a */ /* 0x000fc80000000000 */
[----:B------:R-:W-:Y:S02]  /*1bc70*/  BSSY B1, `(.L_x_2254) ;  /* 0x0000035000017945 */ /* 0x000fe40003800000 */
[-C--:B-1----:R-:W-:Y:S08]  /*1bc80*/  HMMA.16816.F32.BF16 R180, R8, R20.reuse, R136 ;  /* 0x0000001408b4723c */ /* 0x082ff00000041888 */
[C---:B------:R-:W-:Y:S08]  /*1bc90*/  HMMA.16816.F32.BF16 R184, R4.reuse, R20, R132 ;  /* 0x0000001404b8723c */ /* 0x040ff00000041884 */
[-C--:B------:R-:W-:Y:S08]  /*1bca0*/  HMMA.16816.F32.BF16 R240, R4, R22.reuse, R28 ;  /* 0x0000001604f0723c */ /* 0x080ff0000004181c */
[----:B------:R-:W-:Y:S01]  /*1bcb0*/  HMMA.16816.F32.BF16 R192, R8, R22, R24 ;  /* 0x0000001608c0723c */ /* 0x000fe20000041818 */
[----:B------:R-:W-:Y:S06]  /*1bcc0*/  BAR.SYNC.DEFER_BLOCKING 0x0 ;  /* 0x0000000000007b1d */ /* 0x000fec0000010000 */
[----:B------:R-:W-:Y:S01]  /*1bcd0*/  @!UPT UIADD3 URZ, URZ, URZ, URZ ;  /* 0x0000003f3f3ff290 */ /* 0x000fe2000fffe03f */
[----:B------:R-:W-:Y:S11]  /*1bce0*/  @!P2 BRA `(.L_x_2255) ;  /* 0x000002d00000a947 */ /* 0x000ff60003800000 */
[----:B------:R-:W2:Y:S04]  /*1bcf0*/  LDL.64 R248, [R1+0xf0] ;  /* 0x0000f00001f87983 */ /* 0x000ea80000100a00 */
[----:B------:R-:W2:Y:S04]  /*1bd00*/  LDL R197, [R1+0xcc] ;  /* 0x0000cc0001c57983 */ /* 0x000ea80000100800 */
[----:B------:R-:W3:Y:S04]  /*1bd10*/  LDL R251, [R1+0x100] ;  /* 0x0001000001fb7983 */ /* 0x000ee80000100800 */
[----:B------:R-:W4:Y:S04]  /*1bd20*/  LDL R198, [R1+0x104] ;  /* 0x0001040001c67983 */ /* 0x000f280000100800 */
[----:B------:R-:W5:Y:S01]  /*1bd30*/  LDL R199, [R1+0x108] ;  /* 0x0001080001c77983 */ /* 0x000f620000100800 */
[----:B------:R-:W-:-:S04]  /*1bd40*/  IADD3 R0, R250, -0x6, RZ ;  /* 0xfffffffafa007810 */ /* 0x000fc80007ffe0ff */
[----:B------:R-:W-:Y:S01]  /*1bd50*/  SHF.R.S32.HI R4, RZ, 0x1f, R0 ;  /* 0x0000001fff047819 */ /* 0x000fe20000011400 */
[----:B------:R1:W-:Y:S01]  /*1bd60*/  @P1 STS.128 [R220+0x8000], RZ ;  /* 0x008000ffdc001388 */ /* 0x0003e20000000c00 */
[----:B------:R-:W-:Y:S01]  /*1bd70*/  BSSY B0, `(.L_x_2256) ;  /* 0x0000023000007945 */ /* 0x000fe20003800000 */
[----:B--2---:R-:W-:-:S04]  /*1bd80*/  IMAD.WIDE.U32 R2, R0, R197, R248 ;  /* 0x000000c500027225 */ /* 0x004fc800078e00f8 */
[----:B---3--:R-:W-:-:S04]  /*1bd90*/  IMAD R0, R251, R0, RZ ;  /* 0x00000000fb007224 */ /* 0x008fc800078e02ff */
[----:B------:R-:W-:Y:S01]  /*1bda0*/  IMAD R0, R4, R197, R0 ;  /* 0x000000c504007224 */ /* 0x000fe200078e0200 */
[----:B------:R-:W-:-:S03]  /*1bdb0*/  @!P1 LEA R4, P2, R2, R236, 0x1 ;  /* 0x000000ec02049211 */ /* 0x000fc600078408ff */
[----:B------:R-:W-:-:S05]  /*1bdc0*/  IMAD.IADD R0, R3, 0x1, R0 ;  /* 0x0000000103007824 */ /* 0x000fca00078e0200 */
        /* <DEDUP_REMOVED lines=8> */
[----:B----4-:R-:W-:-:S03]  /*1be50*/  IADD3 R2, P2, R198, R2, RZ ;  /* 0x00000002c6027210 */ /* 0x010fc60007f5e0ff */
[----:B------:R-:W-:Y:S01]  /*1be60*/  @!PT LDS RZ, [RZ] ;  /* 0x00000000fffff984 */ /* 0x000fe20000000800 */
[----:B------:R-:W-:Y:S01]  /*1be70*/  @!PT LDS RZ, [RZ] ;  /* 0x00000000fffff984 */ /* 0x000fe20000000800 */
[----:B------:R-:W-:Y:S01]  /*1be80*/  @!PT LDS RZ, [RZ] ;  /* 0x00000000fffff984 */ /* 0x000fe20000000800 */
[----:B------:R2:W-:Y:S02]  /*1be90*/  @!P0 LDGSTS.E.BYPASS.LTC128B.128 [R220+0x9000], [R4.64+0x80] ;  /* 0x0900008004dc8fae */ /* 0x0005e4000b901d44 */
[----:B-----5:R-:W-:Y:S02]  /*1bea0*/  IMAD.X R0, R199, 0x1, R0, P2 ;  /* 0x00000001c7007824 */ /* 0x020fe400010e0600 */
        /* <DEDUP_REMOVED lines=15> */
.L_x_2257:
[----:B------:R-:W-:Y:S05]  /*1bfa0*/  BSYNC B0 ;  /* 0x0000000000007941 */ /* 0x000fea0003800000 */
.L_x_2256:
[----:B------:R-:W0:Y:S02]  /*1bfb0*/  LDGDEPBAR ;  /* 0x00000000000079af */ /* 0x000e240000000000 */
.L_x_2255:
[----:B------:R-:W-:Y:S05]  /*1bfc0*/  BSYNC B1 ;  /* 0x0000000000017941 */ /* 0x000fea0003800000 */
.L_x_2254:
[----:B------:R-:W2:Y:S04]  /*1bfd0*/  LDL R8, [R1+0xb8] ;  /* 0x0000b80001087983 */ /* 0x000ea80000100800 */
[----:B------:R-:W3:Y:S04]  /*1bfe0*/  LDL R7, [R1+0xc0] ;  /* 0x0000c00001077983 */ /* 0x000ee80000100800 */
[----:B------:R-:W4:Y:S04]  /*1bff0*/  LDL R6, [R1+0xbc] ;  /* 0x0000bc0001067983 */ /* 0x000f280000100800 */
[----:B-1----:R-:W2:Y:S04]  /*1c000*/  LDL.LU.64 R4, [R1+0x48] ;  /* 0x0000480001047983 */ /* 0x002ea80000300a00 */
[----:B------:R-:W2:Y:S04]  /*1c010*/  LDL R2, [R1+0x6c] ;  /* 0x00006c0001027983 */ /* 0x000ea80000100800 */
[----:B------:R-:W3:Y:S04]  /*1c020*/  LDL R3, [R1+0xc4] ;  /* 0x0000c40001037983 */ /* 0x000ee80000100800 */
[----:B------:R-:W1:Y:S02]  /*1c030*/  S2R R0, SR_TID.X ;  /* 0x0000000000007919 */ /* 0x000e640000002100 */
[----:B-1----:R-:W-:-:S05]  /*1c040*/  IMAD.SHL.U32 R0, R0, 0x2, RZ ;  /* 0x0000000200007824 */ /* 0x002fca00078e00ff */
[----:B------:R-:W-:-:S05]  /*1c050*/  LOP3.LUT R0, R0, 0x6, RZ, 0xc0, !PT ;  /* 0x0000000600007812 */ /* 0x000fca00078ec0ff */
[----:B------:R-:W-:Y:S02]  /*1c060*/  IMAD R0, R196, 0x20, R0 ;  /* 0x00000020c4007824 */ /* 0x000fe400078e0200 */
[----:B--2---:R-:W-:Y:S02]  /*1c070*/  IMAD.MOV.U32 R134, RZ, RZ, R2 ;  /* 0x000000ffff867224 */ /* 0x004fe400078e0002 */
        /* <DEDUP_REMOVED lines=15> */
[----:B------:R-:W1:Y:S01]  /*1c170*/  I2F R2, R2 ;  /* 0x0000000200027306 */ /* 0x000e620000201400 */
[----:B----4-:R-:W-:Y:S02]  /*1c180*/  IMAD.MOV.U32 R198, RZ, RZ, R6 ;  /* 0x000000ffffc67224 */ /* 0x010fe400078e0006 */
[----:B---3--:R-:W-:Y:S02]  /*1c190*/  IMAD.MOV.U32 R199, RZ, RZ, R3 ;  /* 0x000000ffffc77224 */ /* 0x008fe400078e0003 */
[----:B-1----:R-:W-:Y:S01]  /*1c1a0*/  FFMA.FTZ R6, R2, -R216, R190 ;  /* 0x800000d802067223 */ /* 0x002fe200000100be */
[----:B------:R-:W-:-:S04]  /*1c1b0*/  IADD3 R2, R0, 0x1, RZ ;  /* 0x0000000100027810 */ /* 0x000fc80007ffe0ff */
[----:B------:R-:W-:-:S04]  /*1c1c0*/  IADD3 R3, R223, -R2, RZ ;  /* 0x80000002df037210 */ /* 0x000fc80007ffe0ff */
        /* <DEDUP_REMOVED lines=15> */
[C---:B------:R-:W-:Y:S02]  /*1c2c0*/  ISETP.GE.AND P5, PT, R2.reuse, R228, PT ;  /* 0x000000e40200720c */ /* 0x040fe40003fa6270 */
[C---:B------:R-:W-:Y:S02]  /*1c2d0*/  ISETP.GE.AND P0, PT, R2.reuse, R227, PT ;  /* 0x000000e30200720c */ /* 0x040fe40003f06270 */
[C---:B------:R-:W-:Y:S02]  /*1c2e0*/  ISETP.GE.AND P1, PT, R2.reuse, R226, PT ;  /* 0x000000e20200720c */ /* 0x040fe40003f26270 */
[C---:B------:R-:W-:Y:S02]  /*1c2f0*/  ISETP.GE.AND P2, PT, R2.reuse, R225, PT ;  /* 0x000000e10200720c */ /* 0x040fe40003f46270 */
[C---:B------:R-:W-:Y:S02]  /*1c300*/  ISETP.GE.OR P5, PT, R2.reuse, R234, !P5 ;  /* 0x000000ea0200720c */ /* 0x040fe40006fa6670 */
[----:B------:R-:W-:-:S02]  /*1c310*/  ISETP.GE.OR P0, PT, R2, R233, !P0 ;  /* 0x000000e90200720c */ /* 0x000fc40004706670 */
[C---:B------:R-:W-:Y:S02]  /*1c320*/  ISETP.GE.OR P1, PT, R2.reuse, R232, !P1 ;  /* 0x000000e80200720c */ /* 0x040fe40004f26670 */
[----:B------:R-:W-:Y:S02]  /*1c330*/  ISETP.GE.OR P2, PT, R2, R231, !P2 ;  /* 0x000000e70200720c */ /* 0x000fe40005746670 */
[----:B------:R-:W-:Y:S01]  /*1c340*/  IADD3 R2, R0, 0x8, RZ ;  /* 0x0000000800027810 */ /* 0x000fe20007ffe0ff */
[----:B-1----:R-:W-:-:S04]  /*1c350*/  FFMA.FTZ R191, R3, -R216, R191 ;  /* 0x800000d803bf7223 */ /* 0x002fc800000100bf */
        /* <DEDUP_REMOVED lines=13> */
[----:B------:R-:W-:Y:S02]  /*1c430*/  P2R R190, PR, RZ, 0x4 ;  /* 0x00000004ffbe7803 */ /* 0x000fe40000000000 */
[----:B------:R-:W-:-:S04]  /*1c440*/  ISETP.GE.AND P2, PT, R0, R228, PT ;  /* 0x000000e40000720c */ /* 0x000fc80003f46270 */
[----:B------:R-:W-:Y:S01]  /*1c450*/  ISETP.GE.OR P2, PT, R0, R234, !P2 ;  /* 0x000000ea0000720c */ /* 0x000fe20005746670 */
[----:B-1----:R-:W-:Y:S02]  /*1c460*/  FFMA.FTZ R21, R3, -R216, R172 ;  /* 0x800000d803157223 */ /* 0x002fe400000100ac */
[----:B------:R-:W-:Y:S01]  /*1c470*/  IMAD.IADD R3, R229, 0x1, -R2 ;  /* 0x00000001e5037824 */ /* 0x000fe200078e0a02 */
[----:B------:R-:W-:-:S04]  /*1c480*/  FSEL R28, R11, -INF , !P2 ;  /* 0xff8000000b1c7808 */ /* 0x000fc80005000000 */
[----:B------:R-:W-:Y:S02]  /*1c490*/  IABS R3, R3 ;  /* 0x0000000300037213 */ /* 0x000fe40000000000 */
[C---:B------:R-:W-:Y:S02]  /*1c4a0*/  ISETP.GE.AND P3, PT, R0.reuse, R227, PT ;  /* 0x000000e30000720c */ /* 0x040fe40003f66270 */
[C---:B------:R-:W-:Y:S02]  /*1c4b0*/  ISETP.GE.AND P4, PT, R0.reuse, R226, PT ;  /* 0x000000e20000720c */ /* 0x040fe40003f86270 */
[C---:B------:R-:W-:Y:S01]  /*1c4c0*/  ISETP.GE.AND P2, PT, R0.reuse, R225, PT ;  /* 0x000000e10000720c */ /* 0x040fe20003f46270 */
[----:B------:R-:W1:Y:S01]  /*1c4d0*/  I2F R3, R3 ;  /* 0x0000000300037306 */ /* 0x000e620000201400 */
[C---:B------:R-:W-:Y:S02]  /*1c4e0*/  ISETP.GE.OR P3, PT, R0.reuse, R233, !P3 ;  /* 0x000000e90000720c */ /* 0x040fe40005f66670 */
[----:B------:R-:W-:-:S02]  /*1c4f0*/  ISETP.GE.OR P4, PT, R0, R232, !P4 ;  /* 0x000000e80000720c */ /* 0x000fc40006786670 */
[----:B------:R-:W-:Y:S02]  /*1c500*/  ISETP.GE.OR P2, PT, R0, R231, !P2 ;  /* 0x000000e70000720c */ /* 0x000fe40005746670 */
[----:B------:R-:W-:Y:S02]  /*1c510*/  FSEL R32, R9, -INF , !P3 ;  /* 0xff80000009207808 */ /* 0x000fe40005800000 */
[----:B------:R-:W-:Y:S02]  /*1c520*/  FSEL R138, R8, -INF , !P4 ;  /* 0xff800000088a7808 */ /* 0x000fe40006000000 */
[----:B------:R-:W-:Y:S02]  /*1c530*/  FSEL R139, R6, -INF , !P2 ;  /* 0xff800000068b7808 */ /* 0x000fe40005000000 */
[C---:B------:R-:W-:Y:S02]  /*1c540*/  ISETP.GE.AND P3, PT, R2.reuse, R228, PT ;  /* 0x000000e40200720c */ /* 0x040fe40003f66270 */
[----:B------:R-:W-:-:S02]  /*1c550*/  ISETP.GE.AND P4, PT, R2, R227, PT ;  /* 0x000000e30200720c */ /* 0x000fc40003f86270 */
[C---:B------:R-:W-:Y:S02]  /*1c560*/  ISETP.GE.AND P2, PT, R2.reuse, R226, PT ;  /* 0x000000e20200720c */ /* 0x040fe40003f46270 */
[C---:B------:R-:W-:Y:S02]  /*1c570*/  ISETP.GE.AND P6, PT, R2.reuse, R225, PT ;  /* 0x000000e10200720c */ /* 0x040fe40003fc6270 */
[C---:B------:R-:W-:Y:S02]  /*1c580*/  ISETP.GE.OR P3, PT, R2.reuse, R234, !P3 ;  /* 0x000000ea0200720c */ /* 0x040fe40005f66670 */
[C---:B------:R-:W-:Y:S02]  /*1c590*/  ISETP.GE.OR P4, PT, R2.reuse, R233, !P4 ;  /* 0x000000e90200720c */ /* 0x040fe40006786670 */
[C---:B------:R-:W-:Y:S02]  /*1c5a0*/  ISETP.GE.OR P2, PT, R2.reuse, R232, !P2 ;  /* 0x000000e80200720c */ /* 0x040fe40005746670 */
[----:B------:R-:W-:-:S02]  /*1c5b0*/  ISETP.GE.OR P6, PT, R2, R231, !P6 ;  /* 0x000000e70200720c */ /* 0x000fc400077c6670 */
[----:B------:R-:W-:Y:S01]  /*1c5c0*/  IADD3 R2, R0, 0x9, RZ ;  /* 0x0000000900027810 */ /* 0x000fe20007ffe0ff */
[----:B-1----:R-:W-:-:S04]  /*1c5d0*/  FFMA.FTZ R189, R3, -R216, R174 ;  /* 0x800000d803bd7223 */ /* 0x002fc800000100ae */
        /* <DEDUP_REMOVED lines=14> */
[----:B------:R-:W-:-:S06]  /*1c6c0*/  IABS R3, R3 ;  /* 0x0000000300037213 */ /* 0x000fcc0000000000 */
[----:B------:R-:W1:Y:S01]  /*1c6d0*/  I2F R3, R3 ;  /* 0x0000000300037306 */ /* 0x000e620000201400 */
[----:B------:R-:W-:Y:S02]  /*1c6e0*/  FSEL R137, R10, -INF , !P1 ;  /* 0xff8000000a897808 */ /* 0x000fe40004800000 */
[----:B------:R-:W-:Y:S02]  /*1c6f0*/  FSEL R31, R20, -INF , !P0 ;  /* 0xff800000141f7808 */ /* 0x000fe40004000000 */
[----:B------:R-:W-:Y:S02]  /*1c700*/  FSEL R10, R7, -INF , !P3 ;  /* 0xff800000070a7808 */ /* 0x000fe40005800000 */
[C---:B------:R-:W-:Y:S02]  /*1c710*/  ISETP.GE.AND P0, PT, R2.reuse, R228, PT ;  /* 0x000000e40200720c */ /* 0x040fe40003f06270 */
[C---:B------:R-:W-:Y:S02]  /*1c720*/  ISETP.GE.AND P1, PT, R2.reuse, R227, PT ;  /* 0x000000e30200720c */ /* 0x040fe40003f26270 */
[----:B------:R-:W-:-:S02]  /*1c730*/  ISETP.GE.AND P3, PT, R2, R226, PT ;  /* 0x000000e20200720c */ /* 0x000fc40003f66270 */
[C---:B------:R-:W-:Y:S02]  /*1c740*/  ISETP.GE.AND P5, PT, R2.reuse, R225, PT ;  /* 0x000000e10200720c */ /* 0x040fe40003fa6270 */
[C---:B------:R-:W-:Y:S02]  /*1c750*/  ISETP.GE.OR P0, PT, R2.reuse, R234, !P0 ;  /* 0x000000ea0200720c */ /* 0x040fe40004706670 */
[C---:B------:R-:W-:Y:S02]  /*1c760*/  ISETP.GE.OR P1, PT, R2.reuse, R233, !P1 ;  /* 0x000000e90200720c */ /* 0x040fe40004f26670 */
[C---:B------:R-:W-:Y:S02]  /*1c770*/  ISETP.GE.OR P3, PT, R2.reuse, R232, !P3 ;  /* 0x000000e80200720c */ /* 0x040fe40005f66670 */
[----:B------:R-:W-:Y:S02]  /*1c780*/  ISETP.GE.OR P5, PT, R2, R231, !P5 ;  /* 0x000000e70200720c */ /* 0x000fe40006fa6670 */
        /* <DEDUP_REMOVED lines=9> */
[----:B-1----:R-:W-:Y:S01]  /*1c820*/  FFMA.FTZ R9, R3, -R216, R182 ;  /* 0x800000d803097223 */ /* 0x002fe200000100b6 */
[----:B------:R-:W-:-:S04]  /*1c830*/  IADD3 R3, R224, -R2, RZ ;  /* 0x80000002e0037210 */ /* 0x000fc80007ffe0ff */
        /* <DEDUP_REMOVED lines=59> */
[----:B------:R-:W-:Y:S02]  /*1cbf0*/  IABS R3, R3 ;  /* 0x0000000300037213 */ /* 0x000fe40000000000 */
[----:B------:R-:W-:-:S04]  /*1cc00*/  ISETP.GE.AND P0, PT, R2, R228, PT ;  /* 0x000000e40200720c */ /* 0x000fc80003f06270 */
[----:B------:R-:W1:Y:S01]  /*1cc10*/  I2F R3, R3 ;  /* 0x0000000300037306 */ /* 0x000e620000201400 */
[----:B------:R-:W-:Y:S02]  /*1cc20*/  ISETP.GE.OR P0, PT, R2, R234, !P0 ;  /* 0x000000ea0200720c */ /* 0x000fe40004706670 */
[----:B------:R-:W-:Y:S02]  /*1cc30*/  FSEL R6, R6, -INF , !P2 ;  /* 0xff80000006067808 */ /* 0x000fe40005000000 */
[----:B------:R-:W-:Y:S02]  /*1cc40*/  FSEL R25, R11, -INF , !P1 ;  /* 0xff8000000b197808 */ /* 0x000fe40004800000 */
[----:B------:R-:W-:Y:S02]  /*1cc50*/  FSEL R5, R5, -INF , !P0 ;  /* 0xff80000005057808 */ /* 0x000fe40004000000 */
[C---:B------:R-:W-:Y:S02]  /*1cc60*/  ISETP.GE.AND P1, PT, R2.reuse, R227, PT ;  /* 0x000000e30200720c */ /* 0x040fe40003f26270 */
[----:B------:R-:W-:-:S02]  /*1cc70*/  ISETP.GE.AND P0, PT, R2, R226, PT ;  /* 0x000000e20200720c */ /* 0x000fc40003f06270 */
[----:B------:R-:W-:Y:S02]  /*1cc80*/  ISETP.GE.AND P2, PT, R2, R225, PT ;  /* 0x000000e10200720c */ /* 0x000fe40003f46270 */
[----:B------:R-:W-:Y:S01]  /*1cc90*/  IADD3 R0, R0, 0x19, RZ ;  /* 0x0000001900007810 */ /* 0x000fe20007ffe0ff */
[----:B-1----:R-:W-:Y:S01]  /*1cca0*/  FFMA.FTZ R24, R3, -R216, R240 ;  /* 0x800000d803187223 */ /* 0x002fe200000100f0 */
[C---:B------:R-:W-:Y:S01]  /*1ccb0*/  ISETP.GE.OR P1, PT, R2.reuse, R233, !P1 ;  /* 0x000000e90200720c */ /* 0x040fe20004f26670 */
[----:B------:R-:W-:Y:S01]  /*1ccc0*/  IMAD.IADD R3, R229, 0x1, -R2 ;  /* 0x00000001e5037824 */ /* 0x000fe200078e0a02 */
[C---:B------:R-:W-:Y:S02]  /*1ccd0*/  ISETP.GE.OR P0, PT, R2.reuse, R232, !P0 ;  /* 0x000000e80200720c */ /* 0x040fe40004706670 */
[----:B------:R-:W-:Y:S01]  /*1cce0*/  ISETP.GE.OR P2, PT, R2, R231, !P2 ;  /* 0x000000e70200720c */ /* 0x000fe20005746670 */
        /* <DEDUP_REMOVED lines=8> */
[----:B------:R-:W-:-:S04]  /*1cd70*/  FMNMX.FTZ R132, R245, R28, !PT ;  /* 0x0000001cf5847209 */ /* 0x000fc80007810000 */
[----:B------:R-:W-:Y:S02]  /*1cd80*/  FMNMX.FTZ R132, R29, R132, !PT ;  /* 0x000000841d847209 */ /* 0x000fe40007810000 */
[----:B------:R-:W-:Y:S02]  /*1cd90*/  FSEL R24, R24, -INF , !P0 ;  /* 0xff80000018187808 */ /* 0x000fe40004000000 */
[----:B------:R-:W-:Y:S01]  /*1cda0*/  FMNMX.FTZ R132, R10, R132, !PT ;  /* 0x000000840a847209 */ /* 0x000fe20007810000 */
[----:B-1----:R-:W-:Y:S02]  /*1cdb0*/  FFMA.FTZ R9, R2, -R216, R195 ;  /* 0x800000d802097223 */ /* 0x002fe400000100c3 */
[----:B------:R-:W-:Y:S01]  /*1cdc0*/  IMAD.IADD R2, R224, 0x1, -R0 ;  /* 0x00000001e0027824 */ /* 0x000fe200078e0a00 */
[----:B------:R-:W-:-:S04]  /*1cdd0*/  ISETP.GE.AND P0, PT, R0, R228, PT ;  /* 0x000000e40000720c */ /* 0x000fc80003f06270 */
[----:B------:R-:W-:Y:S02]  /*1cde0*/  IABS R2, R2 ;  /* 0x0000000200027213 */ /* 0x000fe40000000000 */
[----:B------:R-:W-:Y:S02]  /*1cdf0*/  FMNMX.FTZ R132, R8, R132, !PT ;  /* 0x0000008408847209 */ /* 0x000fe40007810000 */
[----:B------:R-:W-:Y:S02]  /*1ce00*/  ISETP.GE.OR P0, PT, R0, R234, !P0 ;  /* 0x000000ea0000720c */ /* 0x000fe40004706670 */
[----:B------:R-:W1:Y:S01]  /*1ce10*/  I2F R2, R2 ;  /* 0x0000000200027306 */ /* 0x000e620000201400 */
[----:B------:R-:W-:Y:S02]  /*1ce20*/  FMNMX.FTZ R132, R7, R132, !PT ;  /* 0x0000008407847209 */ /* 0x000fe40007810000 */
[----:B------:R-:W-:Y:S02]  /*1ce30*/  FSEL R4, R4, -INF , !P0 ;  /* 0xff80000004047808 */ /* 0x000fe40004000000 */
[----:B------:R-:W-:-:S02]  /*1ce40*/  ISETP.GE.AND P0, PT, R0, R227, PT ;  /* 0x000000e30000720c */ /* 0x000fc40003f06270 */
[----:B------:R-:W-:Y:S02]  /*1ce50*/  FMNMX.FTZ R132, R6, R132, !PT ;  /* 0x0000008406847209 */ /* 0x000fe40007810000 */
[C---:B------:R-:W-:Y:S02]  /*1ce60*/  ISETP.GE.OR P0, PT, R0.reuse, R233, !P0 ;  /* 0x000000e90000720c */ /* 0x040fe40004706670 */
[----:B------:R-:W-:Y:S02]  /*1ce70*/  FMNMX.FTZ R132, R5, R132, !PT ;  /* 0x0000008405847209 */ /* 0x000fe40007810000 */
[----:B------:R-:W-:Y:S02]  /*1ce80*/  FSEL R9, R9, -INF , !P0 ;  /* 0xff80000009097808 */ /* 0x000fe40004000000 */
[C---:B------:R-:W-:Y:S02]  /*1ce90*/  ISETP.GE.AND P0, PT, R0.reuse, R226, PT ;  /* 0x000000e20000720c */ /* 0x040fe40003f06270 */
[----:B------:R-:W-:-:S02]  /*1cea0*/  ISETP.GE.AND P1, PT, R0, R225, PT ;  /* 0x000000e10000720c */ /* 0x000fc40003f26270 */
[----:B------:R-:W-:Y:S01]  /*1ceb0*/  FMNMX.FTZ R132, R4, R132, !PT ;  /* 0x0000008404847209 */ /* 0x000fe20007810000 */
[----:B-1----:R-:W-:Y:S01]  /*1cec0*/  FFMA.FTZ R23, R2, -R216, R241 ;  /* 0x800000d802177223 */ /* 0x002fe200000100f1 */
[C---:B------:R-:W-:Y:S01]  /*1ced0*/  ISETP.GE.OR P0, PT, R0.reuse, R232, !P0 ;  /* 0x000000e80000720c */ /* 0x040fe20004706670 */
[----:B------:R-:W-:Y:S01]  /*1cee0*/  IMAD.IADD R2, R229, 0x1, -R0 ;  /* 0x00000001e5027824 */ /* 0x000fe200078e0a00 */
[----:B------:R-:W-:Y:S02]  /*1cef0*/  ISETP.GE.OR P1, PT, R0, R231, !P1 ;  /* 0x000000e70000720c */ /* 0x000fe40004f26670 */
[----:B------:R-:W1:Y:S01]  /*1cf00*/  SHFL.BFLY PT, R0, R132, 0x2, 0x1f ;  /* 0x0c401f0084007f89 */ /* 0x000e6200000e0000 */
[----:B------:R-:W-:Y:S02]  /*1cf10*/  IABS R3, R3 ;  /* 0x0000000300037213 */ /* 0x000fe40000000000 */
[----:B------:R-:W-:Y:S02]  /*1cf20*/  IABS R2, R2 ;  /* 0x0000000200027213 */ /* 0x000fe40000000000 */
[----:B-1----:R-:W-:-:S05]  /*1cf30*/  FMNMX.FTZ R132, R132, R0, !PT ;  /* 0x0000000084847209 */ /* 0x002fca0007810000 */
[----:B------:R-:W1:Y:S01]  /*1cf40*/  SHFL.BFLY PT, R0, R132, 0x1, 0x1f ;  /* 0x0c201f0084007f89 */ /* 0x000e6200000e0000 */
[----:B------:R-:W2:Y:S08]  /*1cf50*/  I2F R3, R3 ;  /* 0x0000000300037306 */ /* 0x000eb00000201400 */
[----:B------:R-:W3:Y:S01]  /*1cf60*/  I2F R2, R2 ;  /* 0x0000000200027306 */ /* 0x000ee20000201400 */
[----:B------:R-:W-:-:S02]  /*1cf70*/  FSEL R23, R23, -INF , !P0 ;  /* 0xff80000017177808 */ /* 0x000fc40004000000 */
[----:B-1----:R-:W-:-:S04]  /*1cf80*/  FMNMX.FTZ R132, R132, R0, !PT ;  /* 0x0000000084847209 */ /* 0x002fc80007810000 */
[----:B------:R-:W-:Y:S01]  /*1cf90*/  FSETP.NEU.FTZ.AND P0, PT, R132, -INF , PT ;  /* 0xff8000008400780b */ /* 0x000fe20003f1d000 */
[-C--:B--2---:R-:W-:Y:S02]  /*1cfa0*/  FFMA.FTZ R176, R3, -R216.reuse, R242 ;  /* 0x800000d803b07223 */ /* 0x084fe400000100f2 */
[----:B---3--:R-:W-:Y:S01]  /*1cfb0*/  FFMA.FTZ R175, R2, -R216, R243 ;  /* 0x800000d802af7223 */ /* 0x008fe200000100f3 */
[----:B------:R-:W-:Y:S01]  /*1cfc0*/  FSEL R0, R132, RZ, P0 ;  /* 0x000000ff84007208 */ /* 0x000fe20000000000 */
[----:B------:R-:W-:Y:S01]  /*1cfd0*/  IMAD.U32 R3, RZ, RZ, UR7 ;  /* 0x00000007ff037e24 */ /* 0x000fe2000f8e00ff */
[----:B------:R-:W-:-:S03]  /*1cfe0*/  MOV R2, UR6 ;  /* 0x0000000600027c02 */ /* 0x000fc60008000f00 */
[----:B------:R-:W-:Y:S02]  /*1cff0*/  FADD.FTZ R26, R245, -R0 ;  /* 0x80000000f51a7221 */ /* 0x000fe40000010000 */
[----:B------:R-:W2:Y:S04]  /*1d000*/  LD.E R0, [R2.64+0xdc] ;  /* 0x0000dc0402007980 */ /* 0x000ea8000c101900 */
[----:B------:R1:W-:Y:S04]  /*1d010*/  STL.64 [R1+0x1b8], R14 ;  /* 0x0001b80e01007387 */ /* 0x0003e80000100a00 */
[----:B------:R-:W-:Y:S04]  /*1d020*/  STL [R1+0x18c], R239 ;  /* 0x00018cef01007387 */ /* 0x000fe80000100800 */
        /* <DEDUP_REMOVED lines=20> */
[----:B------:R-:W-:Y:S04]  /*1d170*/  STL [R1+0x1a4], R234 ;  /* 0x0001a4ea01007387 */ /* 0x000fe80000100800 */
[----:B------:R-:W-:Y:S04]  /*1d180*/  STL [R1+0x1a8], R227 ;  /* 0x0001a8e301007387 */ /* 0x000fe80000100800 */
[----:B------:R1:W-:Y:S04]  /*1d190*/  STL [R1+0x1ac], R233 ;  /* 0x0001ace901007387 */ /* 0x0003e80000100800 */
[----:B------:R1:W-:Y:S04]  /*1d1a0*/  STL [R1+0x1b0], R226 ;  /* 0x0001b0e201007387 */ /* 0x0003e80000100800 */
[----:B------:R-:W4:Y:S01]  /*1d1b0*/  LDL.LU R252, [R1+0xa0] ;  /* 0x0000a00001fc7983 */ /* 0x000f220000300800 */
[----:B------:R-:W-:-:S02]  /*1d1c0*/  IMAD.MOV.U32 R219, RZ, RZ, R199 ;  /* 0x000000ffffdb7224 */ /* 0x000fc400078e00c7 */
[----:B------:R-:W-:Y:S02]  /*1d1d0*/  IMAD.MOV.U32 R218, RZ, RZ, R198 ;  /* 0x000000ffffda7224 */ /* 0x000fe400078e00c6 */
[----:B--2---:R-:W-:-:S06]  /*1d1e0*/  FMUL.FTZ R2, R0, R26 ;  /* 0x0000001a00027220 */ /* 0x004fcc0000410000 */
[----:B------:R-:W2:Y:S01]  /*1d1f0*/  MUFU.EX2 R2, R2 ;  /* 0x0000000200027308 */ /* 0x000ea20000000800 */
[----:B------:R-:W-:-:S05]  /*1d200*/  FMUL.FTZ R3, R0, R132 ;  /* 0x0000008400037220 */ /* 0x000fca0000410000 */
[----:B------:R-:W-:-:S05]  /*1d210*/  FSEL R3, R3, RZ, P0 ;  /* 0x000000ff03037208 */ /* 0x000fca0000000000 */
[-CC-:B------:R-:W-:Y:S02]  /*1d220*/  FFMA.FTZ R33, R28, R0.reuse, -R3.reuse ;  /* 0x000000001c217223 */ /* 0x180fe40000010803 */
[-CC-:B------:R-:W-:Y:S02]  /*1d230*/  FFMA.FTZ R174, R29, R0.reuse, -R3.reuse ;  /* 0x000000001dae7223 */ /* 0x180fe40000010803 */
[-CC-:B------:R-:W-:Y:S02]  /*1d240*/  FFMA.FTZ R173, R10, R0.reuse, -R3.reuse ;  /* 0x000000000aad7223 */ /* 0x180fe40000010803 */
[-CC-:B------:R-:W-:Y:S02]  /*1d250*/  FFMA.FTZ R172, R8, R0.reuse, -R3.reuse ;  /* 0x0000000008ac7223 */ /* 0x180fe40000010803 */
[-CC-:B------:R-:W-:Y:S02]  /*1d260*/  FFMA.FTZ R179, R7, R0.reuse, -R3.reuse ;  /* 0x0000000007b37223 */ /* 0x180fe40000010803 */
[----:B------:R-:W-:-:S02]  /*1d270*/  FFMA.FTZ R180, R6, R0, -R3 ;  /* 0x0000000006b47223 */ /* 0x000fc40000010803 */
[-CC-:B------:R-:W-:Y:S02]  /*1d280*/  FFMA.FTZ R181, R5, R0.reuse, -R3.reuse ;  /* 0x0000000005b57223 */ /* 0x180fe40000010803 */
[----:B------:R-:W-:Y:S02]  /*1d290*/  FFMA.FTZ R182, R4, R0, -R3 ;  /* 0x0000000004b67223 */ /* 0x000fe40000010803 */
[----:B--2---:R-:W-:-:S05]  /*1d2a0*/  FMUL.FTZ R3, R36, R2 ;  /* 0x0000000224037220 */ /* 0x004fca0000410000 */
[----:B------:R-:W-:Y:S04]  /*1d2b0*/  STL [R1+0x50], R3 ;  /* 0x0000500301007387 */ /* 0x000fe80000100800 */
[----:B-1----:R-:W2:Y:S04]  /*1d2c0*/  LDL.LU.64 R14, [R1+0x38] ;  /* 0x00003800010e7983 */ /* 0x002ea80000300a00 */
[----:B------:R-:W2:Y:S01]  /*1d2d0*/  LDL.LU R34, [R1+0x74] ;  /* 0x0000740001227983 */ /* 0x000ea20000300800 */
[----:B------:R-:W1:Y:S01]  /*1d2e0*/  MUFU.EX2 R33, R33 ;  /* 0x0000002100217308 */ /* 0x000e620000000800 */
[----:B---3--:R-:W-:-:S02]  /*1d2f0*/  FMUL.FTZ R236, R156, R2 ;  /* 0x000000029cec7220 */ /* 0x008fc40000410000 */
[-C--:B------:R-:W-:Y:S02]  /*1d300*/  FMUL.FTZ R187, R52, R2.reuse ;  /* 0x0000000234bb7220 */ /* 0x080fe40000410000 */
[-C--:B----4-:R-:W-:Y:S02]  /*1d310*/  FMUL.FTZ R228, R112, R2.reuse ;  /* 0x0000000270e47220 */ /* 0x090fe40000410000 */
        /* <DEDUP_REMOVED lines=28> */
[----:B-1----:R-:W-:Y:S01]  /*1d4e0*/  FFMA.FTZ R36, R252, R2, R33 ;  /* 0x00000002fc247223 */ /* 0x002fe20000010021 */
        /* <DEDUP_REMOVED lines=20> */
[----:B------:R-:W-:-:S06]  /*1d630*/  FMUL.FTZ R2, R0, R2 ;  /* 0x0000000200027220 */ /* 0x000fcc0000410000 */
[----:B------:R-:W1:Y:S01]  /*1d640*/  MUFU.EX2 R2, R2 ;  /* 0x0000000200027308 */ /* 0x000e620000000800 */
[----:B------:R-:W-:Y:S02]  /*1d650*/  FFMA.FTZ R37, R21, R0, -R3 ;  /* 0x0000000015257223 */ /* 0x000fe40000010803 */
[----:B------:R-:W-:Y:S02]  /*1d660*/  IMAD.MOV.U32 R21, RZ, RZ, R156 ;  /* 0x000000ffff157224 */ /* 0x000fe400078e009c */
[----:B------:R-:W-:Y:S02]  /*1d670*/  IMAD.MOV.U32 R7, RZ, RZ, R218 ;  /* 0x000000ffff077224 */ /* 0x000fe400078e00da */
[----:B-1----:R-:W-:Y:S02]  /*1d680*/  FMUL.FTZ R210, R50, R2 ;  /* 0x0000000232d27220 */ /* 0x002fe40000410000 */
[----:B------:R-:W-:Y:S02]  /*1d690*/  IMAD.MOV.U32 R50, RZ, RZ, R21 ;  /* 0x000000ffff327224 */ /* 0x000fe400078e0015 */
[----:B------:R-:W-:Y:S01]  /*1d6a0*/  IMAD.MOV.U32 R21, RZ, RZ, R7 ;  /* 0x000000ffff157224 */ /* 0x000fe200078e0007 */
[----:B------:R-:W-:-:S02]  /*1d6b0*/  FSEL R7, R178, -INF , !P4 ;  /* 0xff800000b2077808 */ /* 0x000fc40006000000 */
[----:B------:R-:W4:Y:S01]  /*1d6c0*/  LDL.LU R178, [R1+0x68] ;  /* 0x0000680001b27983 */ /* 0x000f220000300800 */
[----:B------:R-:W-:-:S04]  /*1d6d0*/  FFMA.FTZ R4, R32, R0, -R3 ;  /* 0x0000000020047223 */ /* 0x000fc80000010803 */
        /* <DEDUP_REMOVED lines=49> */
[----:B------:R-:W-:Y:S02]  /*1d9f0*/  FFMA.FTZ R69, R9, R0, -R3 ;  /* 0x0000000009457223 */ /* 0x000fe40000010803 */
[----:B------:R-:W1:Y:S02]  /*1da00*/  SHFL.BFLY PT, R3, R2, 0x2, 0x1f ;  /* 0x0c401f0002037f89 */ /* 0x000e6400000e0000 */
[----:B-1----:R-:W-:-:S05]  /*1da10*/  FMNMX.FTZ R2, R3, R2, !PT ;  /* 0x0000000203027209 */ /* 0x002fca0007810000 */
[----:B------:R-:W1:Y:S01]  /*1da20*/  SHFL.BFLY PT, R3, R2, 0x1, 0x1f ;  /* 0x0c201f0002037f89 */ /* 0x000e6200000e0000 */
[----:B------:R-:W-:Y:S02]  /*1da30*/  IMAD.MOV.U32 R9, RZ, RZ, R184 ;  /* 0x000000ffff097224 */ /* 0x000fe400078e00b8 */
[----:B------:R-:W-:Y:S01]  /*1da40*/  IMAD.MOV.U32 R184, RZ, RZ, R134 ;  /* 0x000000ffffb87224 */ /* 0x000fe200078e0086 */
[----:B-1----:R-:W-:-:S04]  /*1da50*/  FMNMX.FTZ R134, R2, R3, !PT ;  /* 0x0000000302867209 */ /* 0x002fc80007810000 */
[----:B------:R-:W-:Y:S01]  /*1da60*/  FSETP.NEU.FTZ.AND P0, PT, R134, -INF , PT ;  /* 0xff8000008600780b */ /* 0x000fe20003f1d000 */
[----:B------:R-:W-:-:S03]  /*1da70*/  FMUL.FTZ R3, R0, R134 ;  /* 0x0000008600037220 */ /* 0x000fc60000410000 */
[----:B------:R-:W-:Y:S02]  /*1da80*/  FSEL R2, R134, RZ, P0 ;  /* 0x000000ff86027208 */ /* 0x000fe40000000000 */
[----:B------:R-:W-:-:S03]  /*1da90*/  FSEL R3, R3, RZ, P0 ;  /* 0x000000ff03037208 */ /* 0x000fc60000000000 */
[----:B------:R-:W-:Y:S02]  /*1daa0*/  FADD.FTZ R2, R222, -R2 ;  /* 0x80000002de027221 */ /* 0x000fe40000010000 */
[----:B------:R-:W-:Y:S02]  /*1dab0*/  FFMA.FTZ R4, R138, R0, -R3 ;  /* 0x000000008a047223 */ /* 0x000fe40000010803 */
[----:B------:R-:W-:Y:S01]  /*1dac0*/  FMUL.FTZ R2, R0, R2 ;  /* 0x0000000200027220 */ /* 0x000fe20000410000 */
[----:B------:R-:W-:Y:S02]  /*1dad0*/  MOV R11, R28 ;  /* 0x0000001c000b7202 */ /* 0x000fe40000000f00 */
[----:B------:R-:W-:Y:S08]  /*1dae0*/  MUFU.EX2 R28, R4 ;  /* 0x00000004001c7308 */ /* 0x000ff00000000800 */
[----:B------:R-:W1:Y:S01]  /*1daf0*/  MUFU.EX2 R2, R2 ;  /* 0x0000000200027308 */ /* 0x000e620000000800 */
[----:B------:R-:W-:Y:S01]  /*1db00*/  ISETP.NE.AND P0, PT, R190, RZ, PT ;  /* 0x000000ffbe00720c */ /* 0x000fe20003f05270 */
[----:B------:R-:W-:-:S02]  /*1db10*/  IMAD.MOV.U32 R211, RZ, RZ, R26 ;  /* 0x000000ffffd37224 */ /* 0x000fc400078e001a */
[----:B------:R-:W-:Y:S02]  /*1db20*/  IMAD.MOV.U32 R170, RZ, RZ, R168 ;  /* 0x000000ffffaa7224 */ /* 0x000fe400078e00a8 */
[----:B------:R-:W-:Y:S02]  /*1db30*/  IMAD.MOV.U32 R171, RZ, RZ, R169 ;  /* 0x000000ffffab7224 */ /* 0x000fe400078e00a9 */
[-CC-:B------:R-:W-:Y:S02]  /*1db40*/  FFMA.FTZ R20, R137, R0.reuse, -R3.reuse ;  /* 0x0000000089147223 */ /* 0x180fe40000010803 */
[----:B------:R-:W-:Y:S02]  /*1db50*/  FFMA.FTZ R26, R136, R0, -R3 ;  /* 0x00000000881a7223 */ /* 0x000fe40000010803 */
[----:B------:R-:W-:Y:S01]  /*1db60*/  IMAD.MOV.U32 R166, RZ, RZ, R10 ;  /* 0x000000ffffa67224 */ /* 0x000fe200078e000a */
[----:B------:R-:W-:Y:S01]  /*1db70*/  FSEL R10, R191, -INF , !P0 ;  /* 0xff800000bf0a7808 */ /* 0x000fe20004000000 */
        /* <DEDUP_REMOVED lines=32> */
[----:B---3--:R-:W-:Y:S01]  /*1dd80*/  FFMA.FTZ R30, R30, R2, R28 ;  /* 0x000000021e1e7223 */ /* 0x008fe2000001001c */
[----:B------:R-:W-:Y:S01]  /*1dd90*/  FMNMX.FTZ R2, R235, R139, !PT ;  /* 0x0000008beb027209 */ /* 0x000fe20007810000 */
[----:B------:R-:W-:Y:S01]  /*1dda0*/  IMAD.MOV.U32 R98, RZ, RZ, R9 ;  /* 0x000000ffff627224 */ /* 0x000fe200078e0009 */
[----:B------:R-:W-:Y:S02]  /*1ddb0*/  FSEL R9, R189, -INF , !P6 ;  /* 0xff800000bd097808 */ /* 0x000fe40007000000 */
[----:B------:R-:W-:Y:S01]  /*1ddc0*/  FMNMX.FTZ R2, R10, R2, !PT ;  /* 0x000000020a027209 */ /* 0x000fe20007810000 */
[----:B------:R-:W-:Y:S01]  /*1ddd0*/  IMAD.MOV.U32 R167, RZ, RZ, R8 ;  /* 0x000000ffffa77224 */ /* 0x000fe200078e0008 */
[----:B------:R-:W-:Y:S02]  /*1dde0*/  FSEL R8, R188, -INF , !P5 ;  /* 0xff800000bc087808 */ /* 0x000fe40006800000 */
[----:B------:R-:W-:Y:S01]  /*1ddf0*/  FMNMX.FTZ R2, R9, R2, !PT ;  /* 0x0000000209027209 */ /* 0x000fe20007810000 */
[----:B------:R-:W-:-:S03]  /*1de00*/  IMAD.MOV.U32 R159, RZ, RZ, R6 ;  /* 0x000000ffff9f7224 */ /* 0x000fc600078e0006 */
[----:B------:R-:W-:Y:S02]  /*1de10*/  FMNMX.FTZ R2, R8, R2, !PT ;  /* 0x0000000208027209 */ /* 0x000fe40007810000 */
[----:B------:R-:W-:Y:S02]  /*1de20*/  FSEL R6, R177, -INF , !P3 ;  /* 0xff800000b1067808 */ /* 0x000fe40005800000 */
[----:B------:R-:W-:Y:S01]  /*1de30*/  FMNMX.FTZ R2, R7, R2, !PT ;  /* 0x0000000207027209 */ /* 0x000fe20007810000 */
[----:B------:R-:W-:Y:S01]  /*1de40*/  IMAD.MOV.U32 R162, RZ, RZ, R5 ;  /* 0x000000ffffa27224 */ /* 0x000fe200078e0005 */
[----:B------:R-:W-:Y:S02]  /*1de50*/  FSEL R5, R176, -INF , !P2 ;  /* 0xff800000b0057808 */ /* 0x000fe40005000000 */
[----:B------:R-:W-:Y:S02]  /*1de60*/  FMNMX.FTZ R2, R6, R2, !PT ;  /* 0x0000000206027209 */ /* 0x000fe40007810000 */
[----:B------:R-:W-:Y:S01]  /*1de70*/  FSEL R4, R175, -INF , !P1 ;  /* 0xff800000af047808 */ /* 0x000fe20004800000 */
[--C-:B------:R-:W-:Y:S01]  /*1de80*/  FFMA.FTZ R31, R133, R0, -R3.reuse ;  /* 0x00000000851f7223 */ /* 0x100fe20000010803 */
[----:B------:R-:W-:Y:S01]  /*1de90*/  FMNMX.FTZ R2, R5, R2, !PT ;  /* 0x0000000205027209 */ /* 0x000fe20007810000 */
[--C-:B------:R-:W-:Y:S01]  /*1dea0*/  FFMA.FTZ R54, R27, R0, -R3.reuse ;  /* 0x000000001b367223 */ /* 0x100fe20000010803 */
[----:B------:R-:W2:Y:S02]  /*1deb0*/  LDL.LU.64 R176, [R1+0x148] ;  /* 0x0001480001b07983 */ /* 0x000ea40000300a00 */
[----:B------:R-:W-:Y:S01]  /*1dec0*/  FMNMX.FTZ R2, R4, R2, !PT ;  /* 0x0000000204027209 */ /* 0x000fe20007810000 */
[----:B------:R-:W-:-:S02]  /*1ded0*/  FFMA.FTZ R55, R25, R0, -R3 ;  /* 0x0000000019377223 */ /* 0x000fc40000010803 */
        /* <DEDUP_REMOVED lines=14> */
[----:B------:R-:W-:Y:S08]  /*1dfc0*/  MUFU.EX2 R11, R174 ;  /* 0x000000ae000b7308 */ /* 0x000ff00000000800 */
[----:B------:R-:W1:Y:S08]  /*1dfd0*/  MUFU.EX2 R2, R2 ;  /* 0x0000000200027308 */ /* 0x000e700000000800 */
[----:B------:R-:W4:Y:S01]  /*1dfe0*/  MUFU.EX2 R45, R27 ;  /* 0x0000001b002d7308 */ /* 0x000f220000000800 */
[----:B------:R-:W-:-:S02]  /*1dff0*/  IMAD.MOV.U32 R44, RZ, RZ, R163 ;  /* 0x000000ffff2c7224 */ /* 0x000fc400078e00a3 */
[----:B------:R-:W-:Y:S02]  /*1e000*/  IMAD.MOV.U32 R188, RZ, RZ, R170 ;  /* 0x000000ffffbc7224 */ /* 0x000fe400078e00aa */
[----:B------:R-:W-:Y:S01]  /*1e010*/  FFMA.FTZ R10, R10, R0, -R3 ;  /* 0x000000000a0a7223 */ /* 0x000fe20000010803 */
[----:B------:R-:W-:Y:S01]  /*1e020*/  MOV R115, R51 ;  /* 0x0000003300737202 */ /* 0x000fe20000000f00 */
[----:B------:R-:W-:Y:S01]  /*1e030*/  IMAD.MOV.U32 R190, RZ, RZ, R50 ;  /* 0x000000ffffbe7224 */ /* 0x000fe200078e0032 */
[----:B------:R3:W-:Y:S01]  /*1e040*/  MUFU.EX2 R24, R172 ;  /* 0x000000ac00187308 */ /* 0x0007e20000000800 */
[----:B------:R-:W-:Y:S02]  /*1e050*/  IMAD.MOV.U32 R51, RZ, RZ, R159 ;  /* 0x000000ffff337224 */ /* 0x000fe400078e009f */
[----:B------:R-:W-:Y:S02]  /*1e060*/  IMAD.MOV.U32 R222, RZ, RZ, R158 ;  /* 0x000000ffffde7224 */ /* 0x000fe400078e009e */
[----:B------:R-:W-:-:S02]  /*1e070*/  IMAD.MOV.U32 R50, RZ, RZ, R162 ;  /* 0x000000ffff327224 */ /* 0x000fc400078e00a2 */
[----:B------:R-:W-:Y:S02]  /*1e080*/  IMAD.MOV.U32 R124, RZ, RZ, R167 ;  /* 0x000000ffff7c7224 */ /* 0x000fe400078e00a7 */
[----:B------:R-:W-:Y:S02]  /*1e090*/  IMAD.MOV.U32 R125, RZ, RZ, R166 ;  /* 0x000000ffff7d7224 */ /* 0x000fe400078e00a6 */
[----:B------:R-:W-:Y:S02]  /*1e0a0*/  IMAD.MOV.U32 R189, RZ, RZ, R171 ;  /* 0x000000ffffbd7224 */ /* 0x000fe400078e00ab */
[-CC-:B------:R-:W-:Y:S02]  /*1e0b0*/  FFMA.FTZ R61, R6, R0.reuse, -R3.reuse ;  /* 0x00000000063d7223 */ /* 0x180fe40000010803 */
[----:B------:R-:W-:Y:S02]  /*1e0c0*/  FFMA.FTZ R56, R5, R0, -R3 ;  /* 0x0000000005387223 */ /* 0x000fe40000010803 */
[----:B---3--:R-:W-:Y:S01]  /*1e0d0*/  IMAD.MOV.U32 R172, RZ, RZ, R98 ;  /* 0x000000ffffac7224 */ /* 0x008fe200078e0062 */
[----:B------:R3:W-:Y:S01]  /*1e0e0*/  MUFU.EX2 R5, R31 ;  /* 0x0000001f00057308 */ /* 0x0007e20000000800 */
[----:B------:R-:W-:-:S02]  /*1e0f0*/  IMAD.MOV.U32 R174, RZ, RZ, R188 ;  /* 0x000000ffffae7224 */ /* 0x000fc400078e00bc */
[-C--:B-1----:R-:W-:Y:S02]  /*1e100*/  FMUL.FTZ R154, R154, R2.reuse ;  /* 0x000000029a9a7220 */ /* 0x082fe40000410000 */
[-C--:B------:R-:W-:Y:S02]  /*1e110*/  FMUL.FTZ R155, R155, R2.reuse ;  /* 0x000000029b9b7220 */ /* 0x080fe40000410000 */
[-C--:B------:R-:W-:Y:S02]  /*1e120*/  FMUL.FTZ R150, R150, R2.reuse ;  /* 0x0000000296967220 */ /* 0x080fe40000410000 */
[-C--:B------:R-:W-:Y:S02]  /*1e130*/  FMUL.FTZ R151, R151, R2.reuse ;  /* 0x0000000297977220 */ /* 0x080fe40000410000 */
[-C--:B------:R-:W-:Y:S02]  /*1e140*/  FMUL.FTZ R146, R146, R2.reuse ;  /* 0x0000000292927220 */ /* 0x080fe40000410000 */
[----:B------:R-:W-:-:S02]  /*1e150*/  FMUL.FTZ R147, R147, R2 ;  /* 0x0000000293937220 */ /* 0x000fc40000410000 */
[-C--:B------:R-:W-:Y:S01]  /*1e160*/  FMUL.FTZ R142, R142, R2.reuse ;  /* 0x000000028e8e7220 */ /* 0x080fe20000410000 */
[----:B---3--:R-:W-:Y:S01]  /*1e170*/  F2FP.BF16.PACK_AB R31, R11, R33 ;  /* 0x000000210b1f723e */ /* 0x008fe200000010ff */
        /* <DEDUP_REMOVED lines=25> */
[----:B----4-:R-:W-:Y:S02]  /*1e310*/  FFMA.FTZ R6, R178, R2, R45 ;  /* 0x00000002b2067223 */ /* 0x010fe4000001002d */
[----:B------:R-:W-:Y:S02]  /*1e320*/  IMAD.MOV.U32 R188, RZ, RZ, R44 ;  /* 0x000000ffffbc7224 */ /* 0x000fe400078e002c */
[----:B------:R-:W-:Y:S01]  /*1e330*/  FADD.FTZ R2, R11, R36 ;  /* 0x000000240b027221 */ /* 0x000fe20000010000 */
[----:B------:R1:W-:Y:S02]  /*1e340*/  MUFU.EX2 R44, R10 ;  /* 0x0000000a002c7308 */ /* 0x0003e40000000800 */
[----:B-1----:R-:W3:Y:S01]  /*1e350*/  LDL.64 R10, [R1+0xe0] ;  /* 0x0000e000010a7983 */ /* 0x002ee20000100a00 */
[----:B------:R-:W-:-:S02]  /*1e360*/  IMAD.MOV.U32 R175, RZ, RZ, R189 ;  /* 0x000000ffffaf7224 */ /* 0x000fc400078e00bd */
[----:B------:R-:W-:Y:S02]  /*1e370*/  IMAD.MOV.U32 R94, RZ, RZ, R124 ;  /* 0x000000ffff5e7224 */ /* 0x000fe400078e007c */
[----:B------:R-:W-:Y:S02]  /*1e380*/  IMAD.MOV.U32 R189, RZ, RZ, R190 ;  /* 0x000000ffffbd7224 */ /* 0x000fe400078e00be */
[----:B------:R-:W-:Y:S02]  /*1e390*/  IMAD.MOV.U32 R124, RZ, RZ, R115 ;  /* 0x000000ffff7c7224 */ /* 0x000fe400078e0073 */
[----:B------:R-:W-:Y:S02]  /*1e3a0*/  IMAD.MOV.U32 R190, RZ, RZ, R233 ;  /* 0x000000ffffbe7224 */ /* 0x000fe400078e00e9 */
[----:B------:R-:W-:Y:S01]  /*1e3b0*/  IMAD.MOV.U32 R115, RZ, RZ, R226 ;  /* 0x000000ffff737224 */ /* 0x000fe200078e00e2 */
[----:B------:R-:W4:Y:S04]  /*1e3c0*/  LDL R233, [R1+0xb4] ;  /* 0x0000b40001e97983 */ /* 0x000f280000100800 */
[----:B------:R-:W4:Y:S01]  /*1e3d0*/  LDL R226, [R1+0xa8] ;  /* 0x0000a80001e27983 */ /* 0x000f220000100800 */
[----:B------:R-:W-:-:S05]  /*1e3e0*/  IMAD.MOV.U32 R191, RZ, RZ, R21 ;  /* 0x000000ffffbf7224 */ /* 0x000fca00078e0015 */
[----:B------:R-:W-:Y:S01]  /*1e3f0*/  MOV R126, R191 ;  /* 0x000000bf007e7202 */ /* 0x000fe20000000f00 */
[----:B------:R-:W-:Y:S02]  /*1e400*/  IMAD.MOV.U32 R191, RZ, RZ, R228 ;  /* 0x000000ffffbf7224 */ /* 0x000fe400078e00e4 */
[----:B------:R-:W4:Y:S01]  /*1e410*/  LDL R228, [R1+0xac] ;  /* 0x0000ac0001e47983 */ /* 0x000f220000100800 */
[----:B------:R-:W-:Y:S02]  /*1e420*/  IMAD.MOV.U32 R127, RZ, RZ, R125 ;  /* 0x000000ffff7f7224 */ /* 0x000fe400078e007d */
[----:B------:R-:W-:Y:S02]  /*1e430*/  IMAD.MOV.U32 R125, RZ, RZ, R224 ;  /* 0x000000ffff7d7224 */ /* 0x000fe400078e00e0 */
[----:B------:R-:W4:Y:S01]  /*1e440*/  LDL R224, [R1+0xb0] ;  /* 0x0000b00001e07983 */ /* 0x000f220000100800 */
[----:B------:R-:W-:Y:S02]  /*1e450*/  IMAD.MOV.U32 R178, RZ, RZ, R222 ;  /* 0x000000ffffb27224 */ /* 0x000fe400078e00de */
[----:B------:R-:W-:-:S02]  /*1e460*/  IMAD.MOV.U32 R222, RZ, RZ, R218 ;  /* 0x000000ffffde7224 */ /* 0x000fc400078e00da */
[----:B------:R-:W4:Y:S01]  /*1e470*/  LDL R218, [R1+0xa4] ;  /* 0x0000a40001da7983 */ /* 0x000f220000100800 */
[----:B------:R1:W1:Y:S08]  /*1e480*/  MUFU.EX2 R21, R29 ;  /* 0x0000001d00157308 */ /* 0x0002700000000800 */
[----:B------:R-:W1:Y:S01]  /*1e490*/  MUFU.EX2 R23, R35 ;  /* 0x0000002300177308 */ /* 0x000e620000000800 */
[----:B------:R-:W-:-:S07]  /*1e4a0*/  FFMA.FTZ R9, R9, R0, -R3 ;  /* 0x0000000009097223 */ /* 0x000fce0000010803 */
[----:B------:R-:W1:Y:S02]  /*1e4b0*/  MUFU.EX2 R25, R173 ;  /* 0x000000ad00197308 */ /* 0x000e640000000800 */
[----:B-1----:R-:W-:-:S06]  /*1e4c0*/  FFMA.FTZ R29, R8, R0, -R3 ;  /* 0x00000000081d7223 */ /* 0x002fcc0000010803 */
[----:B------:R-:W1:Y:S01]  /*1e4d0*/  MUFU.EX2 R22, R22 ;  /* 0x0000001600167308 */ /* 0x000e620000000800 */
[-CC-:B------:R-:W-:Y:S02]  /*1e4e0*/  FFMA.FTZ R60, R7, R0.reuse, -R3.reuse ;  /* 0x00000000073c7223 */ /* 0x180fe40000010803 */
[----:B------:R-:W-:Y:S02]  /*1e4f0*/  FFMA.FTZ R57, R4, R0, -R3 ;  /* 0x0000000004397223 */ /* 0x000fe40000010803 */
[C---:B------:R-:W-:Y:S01]  /*1e500*/  FADD.FTZ R0, R21.reuse, R34 ;  /* 0x0000002215007221 */ /* 0x040fe20000010000 */
[----:B------:R-:W-:-:S03]  /*1e510*/  F2FP.BF16.PACK_AB R32, R21, R32 ;  /* 0x000000201520723e */ /* 0x000fc600000010ff */
[----:B------:R-:W-:Y:S02]  /*1e520*/  FADD.FTZ R0, R23, R0 ;  /* 0x0000000017007221 */ /* 0x000fe40000010000 */
[----:B------:R-:W-:Y:S02]  /*1e530*/  FADD.FTZ R2, R25, R2 ;  /* 0x0000000219027221 */ /* 0x000fe40000010000 */
[----:B-1----:R-:W-:Y:S01]  /*1e540*/  FADD.FTZ R21, R22, R0 ;  /* 0x0000000016157221 */ /* 0x002fe20000010000 */
[----:B------:R-:W1:Y:S01]  /*1e550*/  MUFU.EX2 R20, R20 ;  /* 0x0000001400147308 */ /* 0x000e620000000800 */
[----:B------:R-:W-:-:S07]  /*1e560*/  FADD.FTZ R27, R24, R2 ;  /* 0x00000002181b7221 */ /* 0x000fce0000010000 */
[----:B------:R-:W1:Y:S08]  /*1e570*/  MUFU.EX2 R4, R9 ;  /* 0x0000000900047308 */ /* 0x000e700000000800 */
[----:B------:R-:W1:Y:S01]  /*1e580*/  MUFU.EX2 R26, R26 ;  /* 0x0000001a001a7308 */ /* 0x000e620000000800 */
[----:B--2---:R-:W-:Y:S01]  /*1e590*/  IMAD.MOV.U32 R177, RZ, RZ, R178 ;  /* 0x000000ffffb17224 */ /* 0x004fe200078e00b2 */
[----:B------:R-:W-:Y:S01]  /*1e5a0*/  MOV R178, R51 ;  /* 0x0000003300b27202 */ /* 0x000fe20000000f00 */
[----:B------:R-:W-:-:S02]  /*1e5b0*/  FADD.FTZ R6, R44, R6 ;  /* 0x000000062c067221 */ /* 0x000fc40000010000 */
[----:B-1----:R-:W-:Y:S02]  /*1e5c0*/  FADD.FTZ R8, R20, R30 ;  /* 0x0000001e14087221 */ /* 0x002fe40000010000 */
[----:B------:R-:W-:Y:S02]  /*1e5d0*/  FADD.FTZ R6, R4, R6 ;  /* 0x0000000604067221 */ /* 0x000fe40000010000 */
[----:B------:R-:W-:Y:S01]  /*1e5e0*/  FADD.FTZ R8, R26, R8 ;  /* 0x000000081a087221 */ /* 0x000fe20000010000 */
[----:B------:R-:W-:-:S03]  /*1e5f0*/  F2FP.BF16.PACK_AB R47, R5, R26 ;  /* 0x0000001a052f723e */ /* 0x000fc600000010ff */
[----:B------:R-:W-:Y:S02]  /*1e600*/  FADD.FTZ R46, R5, R8 ;  /* 0x00000008052e7221 */ /* 0x000fe40000010000 */
[----:B------:R-:W-:Y:S01]  /*1e610*/  IMAD.MOV.U32 R173, RZ, RZ, R52 ;  /* 0x000000ffffad7224 */ /* 0x000fe200078e0034 */
[----:B---3--:R-:W-:-:S04]  /*1e620*/  LOP3.LUT R0, R11, R196, RZ, 0x3c, !PT ;  /* 0x000000c40b007212 */ /* 0x008fc800078e3cff */
[----:B------:R-:W-:Y:S02]  /*1e630*/  LOP3.LUT R2, R0, R15, RZ, 0x3c, !PT ;  /* 0x0000000f00027212 */ /* 0x000fe400078e3cff */
[----:B------:R-:W1:Y:S03]  /*1e640*/  MUFU.EX2 R0, R29 ;  /* 0x0000001d00007308 */ /* 0x000e660000000800 */
[----:B------:R-:W-:-:S05]  /*1e650*/  IMAD.WIDE.U32 R2, R2, -0x326172a9, RZ ;  /* 0xcd9e8d5702027825 */ /* 0x000fca00078e00ff */
[----:B------:R-:W-:Y:S01]  /*1e660*/  LOP3.LUT R7, R3, R172, R176, 0x96, !PT ;  /* 0x000000ac03077212 */ /* 0x000fe200078e96b0 */
[----:B------:R-:W-:-:S04]  /*1e670*/  IMAD.MOV.U32 R176, RZ, RZ, R50 ;  /* 0x000000ffffb07224 */ /* 0x000fc800078e0032 */
[----:B------:R-:W-:Y:S01]  /*1e680*/  IMAD.WIDE.U32 R50, R7, -0x2daee0ad, RZ ;  /* 0xd2511f5307327825 */ /* 0x000fe200078e00ff */
[----:B-1----:R-:W-:-:S04]  /*1e690*/  F2FP.BF16.PACK_AB R48, R0, R4 ;  /* 0x000000040030723e */ /* 0x002fc800000010ff */
[----:B------:R-:W-:Y:S01]  /*1e6a0*/  LOP3.LUT R4, R51, R127, R174, 0x96, !PT ;  /* 0x0000007f33047212 */ /* 0x000fe200078e96ae */
[----:B------:R-:W-:-:S04]  /*1e6b0*/  FADD.FTZ R52, R0, R6 ;  /* 0x0000000600347221 */ /* 0x000fc80000010000 */
[----:B------:R-:W-:Y:S01]  /*1e6c0*/  IMAD.WIDE.U32 R4, R4, -0x326172a9, RZ ;  /* 0xcd9e8d5704047825 */ /* 0x000fe200078e00ff */
[----:B----4-:R-:W-:-:S04]  /*1e6d0*/  LOP3.LUT R0, R247, R233, R2, 0x96, !PT ;  /* 0x000000e9f7007212 */ /* 0x010fc800078e9602 */
[----:B------:R-:W-:Y:S02]  /*1e6e0*/  LOP3.LUT R5, R5, R226, R246, 0x96, !PT ;  /* 0x000000e205057212 */ /* 0x000fe400078e96f6 */
[----:B------:R-:W2:Y:S01]  /*1e6f0*/  LDL.LU.64 R246, [R1+0x128] ;  /* 0x0001280001f67983 */ /* 0x000ea20000300a00 */
[----:B------:R-:W-:-:S05]  /*1e700*/  IMAD.WIDE.U32 R6, R0, -0x2daee0ad, RZ ;  /* 0xd2511f5300067825 */ /* 0x000fca00078e00ff */
[----:B------:R-:W-:-:S05]  /*1e710*/  LOP3.LUT R0, R7, R126, R50, 0x96, !PT ;  /* 0x0000007e07007212 */ /* 0x000fca00078e9632 */
[----:B------:R-:W-:-:S05]  /*1e720*/  IMAD.WIDE.U32 R8, R0, -0x326172a9, RZ ;  /* 0xcd9e8d5700087825 */ /* 0x000fca00078e00ff */
        /* <DEDUP_REMOVED lines=11> */
[----:B------:R-:W-:-:S04]  /*1e7e0*/  SHF.R.U32.HI R6, RZ, 0x8, R6 ;  /* 0x00000008ff067819 */ /* 0x000fc80000011606 */
[----:B------:R-:W-:-:S04]  /*1e7f0*/  LOP3.LUT R6, R6, 0xffff, RZ, 0xc0, !PT ;  /* 0x0000ffff06067812 */ /* 0x000fc800078ec0ff */
[C---:B------:R-:W-:Y:S02]  /*1e800*/  ISETP.GE.U32.AND P1, PT, R217.reuse, R6, PT ;  /* 0x00000006d900720c */ /* 0x040fe40003f26070 */
[--C-:B------:R-:W-:Y:S02]  /*1e810*/  SHF.R.U32.HI R6, RZ, 0x10, R0.reuse ;  /* 0x00000010ff067819 */ /* 0x100fe40000011600 */
[----:B------:R-:W-:Y:S02]  /*1e820*/  SHF.R.U32.HI R0, RZ, 0x18, R0 ;  /* 0x00000018ff007819 */ /* 0x000fe40000011600 */
[----:B------:R-:W-:Y:S02]  /*1e830*/  LOP3.LUT R6, R6, 0xff, RZ, 0xc0, !PT ;  /* 0x000000ff06067812 */ /* 0x000fe400078ec0ff */
[----:B------:R-:W-:Y:S02]  /*1e840*/  ISETP.GE.U32.AND P3, PT, R217, R0, PT ;  /* 0x00000000d900720c */ /* 0x000fe40003f66070 */
[----:B------:R-:W-:-:S02]  /*1e850*/  F2FP.BF16.PACK_AB R49, R20, R28 ;  /* 0x0000001c1431723e */ /* 0x000fc400000010ff */
[----:B------:R-:W-:Y:S02]  /*1e860*/  LOP3.LUT R0, R4, 0xff, RZ, 0xc0, !PT ;  /* 0x000000ff04007812 */ /* 0x000fe400078ec0ff */
[----:B------:R-:W-:Y:S02]  /*1e870*/  LOP3.LUT R20, R7, R218, R8, 0x96, !PT ;  /* 0x000000da07147212 */ /* 0x000fe400078e9608 */
[C---:B------:R-:W-:Y:S01]  /*1e880*/  ISETP.GE.U32.AND P0, PT, R217.reuse, R6, PT ;  /* 0x00000006d900720c */ /* 0x040fe20003f06070 */
[----:B------:R-:W-:Y:S01]  /*1e890*/  MUFU.EX2 R8, R179 ;  /* 0x000000b300087308 */ /* 0x000fe20000000800 */
[----:B------:R-:W-:-:S07]  /*1e8a0*/  ISETP.GE.U32.AND P2, PT, R217, R0, PT ;  /* 0x00000000d900720c */ /* 0x000fce0003f46070 */
[----:B------:R-:W1:Y:S01]  /*1e8b0*/  MUFU.EX2 R6, R37 ;  /* 0x0000002500067308 */ /* 0x000e620000000800 */
[----:B------:R-:W-:-:S07]  /*1e8c0*/  SHF.R.U32.HI R9, RZ, 0x10, R4 ;  /* 0x00000010ff097819 */ /* 0x000fce0000011604 */
[----:B------:R-:W3:Y:S01]  /*1e8d0*/  MUFU.EX2 R7, R180 ;  /* 0x000000b400077308 */ /* 0x000ee20000000800 */
[----:B------:R-:W-:-:S07]  /*1e8e0*/  LOP3.LUT R11, R4, 0xffff, RZ, 0xc0, !PT ;  /* 0x0000ffff040b7812 */ /* 0x000fce00078ec0ff */
[----:B------:R-:W4:Y:S01]  /*1e8f0*/  MUFU.EX2 R0, R53 ;  /* 0x0000003500007308 */ /* 0x000f220000000800 */
[----:B------:R-:W-:Y:S02]  /*1e900*/  SHF.R.U32.HI R4, RZ, 0x18, R4 ;  /* 0x00000018ff047819 */ /* 0x000fe40000011604 */
[----:B------:R-:W-:Y:S02]  /*1e910*/  LOP3.LUT R5, R9, 0xff, RZ, 0xc0, !PT ;  /* 0x000000ff09057812 */ /* 0x000fe400078ec0ff */
[C---:B------:R-:W-:Y:S01]  /*1e920*/  ISETP.GE.U32.AND P4, PT, R217.reuse, R4, PT ;  /* 0x00000004d900720c */ /* 0x040fe20003f86070 */
[----:B-1----:R-:W-:Y:S01]  /*1e930*/  FADD.FTZ R4, R6, R21 ;  /* 0x0000001506047221 */ /* 0x002fe20000010000 */
[----:B------:R-:W-:Y:S01]  /*1e940*/  ISETP.GE.U32.AND P5, PT, R217, R5, PT ;  /* 0x00000005d900720c */ /* 0x000fe20003fa6070 */
[----:B------:R-:W-:Y:S01]  /*1e950*/  FADD.FTZ R5, R8, R27 ;  /* 0x0000001b08057221 */ /* 0x000fe20000010000 */
[----:B------:R-:W-:Y:S01]  /*1e960*/  PRMT R37, R31, 0x7610, R37 ;  /* 0x000076101f257816 */ /* 0x000fe20000000025 */
[----:B------:R-:W-:-:S02]  /*1e970*/  IMAD.MOV.U32 R179, RZ, RZ, R172 ;  /* 0x000000ffffb37224 */ /* 0x000fc400078e00ac */
[----:B---3--:R-:W-:Y:S01]  /*1e980*/  FADD.FTZ R9, R7, R5 ;  /* 0x0000000507097221 */ /* 0x008fe20000010000 */
[----:B------:R-:W-:Y:S01]  /*1e990*/  PRMT R36, R31, 0x7632, R36 ;  /* 0x000076321f247816 */ /* 0x000fe20000000024 */
[C---:B----4-:R-:W-:Y:S01]  /*1e9a0*/  FADD.FTZ R26, R0.reuse, R4 ;  /* 0x00000004001a7221 */ /* 0x050fe20000010000 */
[----:B------:R-:W-:Y:S01]  /*1e9b0*/  F2FP.BF16.PACK_AB R21, R0, R6 ;  /* 0x000000060015723e */ /* 0x000fe200000010ff */
[----:B------:R-:W-:Y:S01]  /*1e9c0*/  IMAD.WIDE.U32 R4, R20, -0x2daee0ad, RZ ;  /* 0xd2511f5314047825 */ /* 0x000fe200078e00ff */
[----:B------:R-:W-:Y:S01]  /*1e9d0*/  SHF.R.U32.HI R6, RZ, 0x8, R11 ;  /* 0x00000008ff067819 */ /* 0x000fe2000001160b */
[----:B------:R-:W-:Y:S02]  /*1e9e0*/  @!P6 HFMA2.BF16_V2 R38, -RZ.H0_H0, RZ.H0_H0, -R37.H0_H0 ;  /* 0x200000ffff26e231 */ /* 0x000fe40000340925 */
[----:B------:R-:W-:Y:S01]  /*1e9f0*/  IMAD.MOV.U32 R172, RZ, RZ, R173 ;  /* 0x000000ffffac7224 */ /* 0x000fe200078e00ad */
[----:B------:R-:W-:Y:S01]  /*1ea00*/  LOP3.LUT R6, R6, 0xffff, RZ, 0xc0, !PT ;  /* 0x0000ffff06067812 */ /* 0x000fe200078ec0ff */
[----:B------:R-:W-:Y:S01]  /*1ea10*/  IMAD.MOV.U32 R173, RZ, RZ, R177 ;  /* 0x000000ffffad7224 */ /* 0x000fe200078e00b1 */
[----:B------:R-:W-:Y:S01]  /*1ea20*/  LOP3.LUT R0, R5, R244, R10, 0x96, !PT ;  /* 0x000000f405007212 */ /* 0x000fe200078e960a */
[----:B------:R-:W-:-:S02]  /*1ea30*/  IMAD.MOV.U32 R177, RZ, RZ, R189 ;  /* 0x000000ffffb17224 */ /* 0x000fc400078e00bd */
[----:B------:R-:W-:Y:S01]  /*1ea40*/  IMAD.MOV.U32 R189, RZ, RZ, R83 ;  /* 0x000000ffffbd7224 */ /* 0x000fe200078e0053 */
[----:B------:R-:W-:Y:S02]  /*1ea50*/  PRMT R83, R37, 0x5410, R36 ;  /* 0x0000541025537816 */ /* 0x000fe40000000024 */
[----:B------:R-:W-:Y:S02]  /*1ea60*/  @!P6 PRMT R37, R38, 0x5410, RZ ;  /* 0x000054102625e816 */ /* 0x000fe400000000ff */
[----:B------:R-:W-:Y:S02]  /*1ea70*/  ISETP.GE.U32.AND P6, PT, R217, R6, PT ;  /* 0x00000006d900720c */ /* 0x000fe40003fc6070 */
[----:B------:R-:W-:Y:S01]  /*1ea80*/  SHF.R.U32.HI R6, RZ, 0x10, R0 ;  /* 0x00000010ff067819 */ /* 0x000fe20000011600 */
[----:B------:R-:W-:Y:S01]  /*1ea90*/  @!P1 HFMA2.BF16_V2 R39, -RZ.H0_H0, RZ.H0_H0, -R36.H0_H0 ;  /* 0x200000ffff279231 */ /* 0x000fe20000340924 */
[----:B------:R-:W-:Y:S02]  /*1eaa0*/  F2FP.BF16.PACK_AB R23, R22, R23 ;  /* 0x000000171617723e */ /* 0x000fe400000010ff */
[----:B------:R-:W-:-:S02]  /*1eab0*/  LOP3.LUT R6, R6, 0xff, RZ, 0xc0, !PT ;  /* 0x000000ff06067812 */ /* 0x000fc400078ec0ff */
[----:B------:R-:W-:Y:S02]  /*1eac0*/  F2FP.BF16.PACK_AB R22, R7, R8 ;  /* 0x000000080716723e */ /* 0x000fe400000010ff */
[C---:B------:R-:W-:Y:S01]  /*1ead0*/  PRMT R34, R32.reuse, 0x7632, R34 ;  /* 0x0000763220227816 */ /* 0x040fe20000000022 */
[----:B------:R-:W1:Y:S01]  /*1eae0*/  MUFU.EX2 R7, R181 ;  /* 0x000000b500077308 */ /* 0x000e620000000800 */
[----:B------:R-:W-:Y:S01]  /*1eaf0*/  @!P1 PRMT R36, R39, 0x5410, RZ ;  /* 0x0000541027249816 */ /* 0x000fe200000000ff */
[----:B------:R-:W-:Y:S01]  /*1eb00*/  IMAD.MOV.U32 R235, RZ, RZ, R176 ;  /* 0x000000ffffeb7224 */ /* 0x000fe200078e00b0 */
[----:B------:R-:W-:Y:S01]  /*1eb10*/  ISETP.GE.U32.AND P1, PT, R217, R6, PT ;  /* 0x00000006d900720c */ /* 0x000fe20003f26070 */
[----:B------:R-:W-:Y:S01]  /*1eb20*/  @!P3 HFMA2.BF16_V2 R40, -RZ.H0_H0, RZ.H0_H0, -R34.H0_H0 ;  /* 0x200000ffff28b231 */ /* 0x000fe20000340922 */
[----:B------:R-:W-:Y:S01]  /*1eb30*/  PRMT R35, R32, 0x7610, R35 ;  /* 0x0000761020237816 */ /* 0x000fe20000000023 */
[----:B------:R-:W-:Y:S02]  /*1eb40*/  IMAD.MOV.U32 R176, RZ, RZ, R188 ;  /* 0x000000ffffb07224 */ /* 0x000fe400078e00bc */
[----:B------:R-:W3:Y:S01]  /*1eb50*/  MUFU.EX2 R6, R182 ;  /* 0x000000b600067308 */ /* 0x000ee20000000800 */
[----:B------:R-:W-:Y:S01]  /*1eb60*/  IMAD.MOV.U32 R188, RZ, RZ, R114 ;  /* 0x000000ffffbc7224 */ /* 0x000fe200078e0072 */
[----:B------:R-:W-:Y:S01]  /*1eb70*/  LOP3.LUT R8, R0, 0xff, RZ, 0xc0, !PT ;  /* 0x000000ff00087812 */ /* 0x000fe200078ec0ff */
[----:B------:R-:W-:Y:S01]  /*1eb80*/  IMAD.MOV.U32 R114, RZ, RZ, R82 ;  /* 0x000000ffff727224 */ /* 0x000fe200078e0052 */
[----:B------:R-:W-:Y:S01]  /*1eb90*/  PRMT R82, R35, 0x5410, R34 ;  /* 0x0000541023527816 */ /* 0x000fe20000000022 */
[----:B------:R-:W-:Y:S01]  /*1eba0*/  @!P0 HFMA2.BF16_V2 R41, -RZ.H0_H0, RZ.H0_H0, -R35.H0_H0 ;  /* 0x200000ffff298231 */ /* 0x000fe20000340923 */
[----:B------:R-:W-:-:S02]  /*1ebb0*/  @!P3 PRMT R34, R40, 0x5410, RZ ;  /* 0x000054102822b816 */ /* 0x000fc400000000ff */
[----:B------:R-:W-:Y:S02]  /*1ebc0*/  ISETP.GE.U32.AND P3, PT, R217, R8, PT ;  /* 0x00000008d900720c */ /* 0x000fe40003f66070 */
[----:B------:R-:W-:Y:S02]  /*1ebd0*/  SHF.R.U32.HI R8, RZ, 0x18, R0 ;  /* 0x00000018ff087819 */ /* 0x000fe40000011600 */
[----:B------:R-:W-:Y:S02]  /*1ebe0*/  @!P0 PRMT R35, R41, 0x5410, RZ ;  /* 0x0000541029238816 */ /* 0x000fe400000000ff */
[----:B------:R-:W-:Y:S01]  /*1ebf0*/  ISETP.GE.U32.AND P0, PT, R217, R8, PT ;  /* 0x00000008d900720c */ /* 0x000fe20003f06070 */
[----:B-1----:R-:W-:-:S04]  /*1ec00*/  FADD.FTZ R8, R7, R9 ;  /* 0x0000000907087221 */ /* 0x002fc80000010000 */
[----:B---3--:R-:W-:Y:S01]  /*1ec10*/  FADD.FTZ R8, R6, R8 ;  /* 0x0000000806087221 */ /* 0x008fe20000010000 */
[----:B------:R-:W-:-:S04]  /*1ec20*/  F2FP.BF16.PACK_AB R24, R24, R25 ;  /* 0x000000191818723e */ /* 0x000fc800000010ff */
[----:B------:R1:W-:Y:S04]  /*1ec30*/  STL [R1+0xa0], R8 ;  /* 0x0000a00801007387 */ /* 0x0003e80000100800 */
[----:B------:R-:W3:Y:S01]  /*1ec40*/  LDL.LU.64 R10, [R1+0x30] ;  /* 0x00003000010a7983 */ /* 0x000ee20000300a00 */
[----:B--2---:R-:W-:-:S03]  /*1ec50*/  LOP3.LUT R25, R3, R179, R246, 0x96, !PT ;  /* 0x000000b303197212 */ /* 0x004fc600078e96f6 */
[----:B------:R-:W2:Y:S01]  /*1ec60*/  LDL.LU.64 R246, [R1+0x20] ;  /* 0x0000200001f67983 */ /* 0x000ea20000300a00 */
[----:B------:R-:W-:Y:S02]  /*1ec70*/  LOP3.LUT R0, R0, 0xffff, RZ, 0xc0, !PT ;  /* 0x0000ffff00007812 */ /* 0x000fe400078ec0ff */
[C---:B------:R-:W-:Y:S02]  /*1ec80*/  PRMT R33, R24.reuse, 0x7610, R33 ;  /* 0x0000761018217816 */ /* 0x040fe40000000021 */
[----:B------:R-:W-:Y:S02]  /*1ec90*/  SHF.R.U32.HI R0, RZ, 0x8, R0 ;  /* 0x00000008ff007819 */ /* 0x000fe40000011600 */
[----:B------:R-:W-:Y:S01]  /*1eca0*/  PRMT R32, R24, 0x7632, R32 ;  /* 0x0000763218207816 */ /* 0x000fe20000000020 */
[----:B------:R-:W-:Y:S01]  /*1ecb0*/  @!P2 HFMA2.BF16_V2 R42, -RZ.H0_H0, RZ.H0_H0, -R33.H0_H0 ;  /* 0x200000ffff2aa231 */ /* 0x000fe20000340921 */
[----:B------:R-:W-:Y:S01]  /*1ecc0*/  IMAD.MOV.U32 R53, RZ, RZ, R94 ;  /* 0x000000ffff357224 */ /* 0x000fe200078e005e */
[----:B------:R-:W-:-:S02]  /*1ecd0*/  LOP3.LUT R0, R0, 0xffff, RZ, 0xc0, !PT ;  /* 0x0000ffff00007812 */ /* 0x000fc400078ec0ff */
[----:B------:R-:W-:Y:S02]  /*1ece0*/  MOV R94, R81 ;  /* 0x00000051005e7202 */ /* 0x000fe40000000f00 */
[----:B------:R-:W-:Y:S02]  /*1ecf0*/  PRMT R81, R33, 0x5410, R32 ;  /* 0x0000541021517816 */ /* 0x000fe40000000020 */
[----:B------:R-:W-:Y:S02]  /*1ed00*/  @!P2 PRMT R33, R42, 0x5410, RZ ;  /* 0x000054102a21a816 */ /* 0x000fe400000000ff */
[----:B------:R-:W-:Y:S02]  /*1ed10*/  ISETP.GE.U32.AND P2, PT, R217, R0, PT ;  /* 0x00000000d900720c */ /* 0x000fe40003f46070 */
[C---:B------:R-:W-:Y:S02]  /*1ed20*/  PRMT R30, R23.reuse, 0x7632, R30 ;  /* 0x00007632171e7816 */ /* 0x040fe4000000001e */
[----:B------:R-:W-:-:S03]  /*1ed30*/  PRMT R31, R23, 0x7610, R31 ;  /* 0x00007610171f7816 */ /* 0x000fc6000000001f */
[----:B------:R-:W-:Y:S01]  /*1ed40*/  @!P4 HFMA2.BF16_V2 R62, -RZ.H0_H0, RZ.H0_H0, -R30.H0_H0 ;  /* 0x200000ffff3ec231 */ /* 0x000fe2000034091e */
[----:B------:R-:W-:Y:S01]  /*1ed50*/  IMAD.MOV.U32 R95, RZ, RZ, R80 ;  /* 0x000000ffff5f7224 */ /* 0x000fe200078e0050 */
[----:B------:R-:W-:Y:S02]  /*1ed60*/  PRMT R38, R22, 0x7632, R38 ;  /* 0x0000763216267816 */ /* 0x000fe40000000026 */
[----:B------:R-:W-:Y:S02]  /*1ed70*/  PRMT R80, R31, 0x5410, R30 ;  /* 0x000054101f507816 */ /* 0x000fe4000000001e */
[----:B------:R-:W-:Y:S01]  /*1ed80*/  @!P4 PRMT R30, R62, 0x5410, RZ ;  /* 0x000054103e1ec816 */ /* 0x000fe200000000ff */
[----:B------:R-:W-:Y:S01]  /*1ed90*/  IMAD.MOV.U32 R62, RZ, RZ, R127 ;  /* 0x000000ffff3e7224 */ /* 0x000fe200078e007f */
[C---:B------:R-:W-:Y:S02]  /*1eda0*/  LOP3.LUT R0, R4.reuse, 0xff, RZ, 0xc0, !PT ;  /* 0x000000ff04007812 */ /* 0x040fe400078ec0ff */
[----:B------:R-:W-:-:S02]  /*1edb0*/  LOP3.LUT R24, R4, 0xffff, RZ, 0xc0, !PT ;  /* 0x0000ffff04187812 */ /* 0x000fc400078ec0ff */
[--C-:B------:R-:W-:Y:S02]  /*1edc0*/  SHF.R.U32.HI R23, RZ, 0x10, R4.reuse ;  /* 0x00000010ff177819 */ /* 0x100fe40000011604 */
[----:B------:R-:W-:Y:S01]  /*1edd0*/  SHF.R.U32.HI R20, RZ, 0x18, R4 ;  /* 0x00000018ff147819 */ /* 0x000fe20000011604 */
[----:B------:R-:W-:Y:S01]  /*1ede0*/  IMAD.WIDE.U32 R4, R25, -0x2daee0ad, RZ ;  /* 0xd2511f5319047825 */ /* 0x000fe200078e00ff */
[----:B------:R-:W-:Y:S01]  /*1edf0*/  PRMT R39, R22, 0x7610, R39 ;  /* 0x0000761016277816 */ /* 0x000fe20000000027 */
[----:B------:R-:W-:Y:S01]  /*1ee00*/  @!P2 HFMA2.BF16_V2 R64, -RZ.H0_H0, RZ.H0_H0, -R38.H0_H0 ;  /* 0x200000ffff40a231 */ /* 0x000fe20000340926 */
[----:B------:R-:W-:Y:S01]  /*1ee10*/  PRMT R40, R21, 0x7632, R40 ;  /* 0x0000763215287816 */ /* 0x000fe20000000028 */
[----:B------:R-:W-:Y:S01]  /*1ee20*/  IMAD.MOV.U32 R180, RZ, RZ, R126 ;  /* 0x000000ffffb47224 */ /* 0x000fe200078e007e */
[----:B------:R-:W-:Y:S01]  /*1ee30*/  F2FP.BF16.PACK_AB R27, R6, R7 ;  /* 0x00000007061b723e */ /* 0x000fe200000010ff */
[----:B------:R-:W-:Y:S02]  /*1ee40*/  IMAD.MOV.U32 R126, RZ, RZ, R95 ;  /* 0x000000ffff7e7224 */ /* 0x000fe400078e005f */
[----:B------:R-:W-:-:S02]  /*1ee50*/  IMAD.MOV.U32 R95, RZ, RZ, R191 ;  /* 0x000000ffff5f7224 */ /* 0x000fc400078e00bf */
[----:B------:R-:W-:Y:S01]  /*1ee60*/  IMAD.MOV.U32 R191, RZ, RZ, R211 ;  /* 0x000000ffffbf7224 */ /* 0x000fe200078e00d3 */
[----:B------:R-:W-:Y:S01]  /*1ee70*/  PRMT R211, R39, 0x5410, R38 ;  /* 0x0000541027d37816 */ /* 0x000fe20000000026 */
[----:B------:R-:W-:Y:S01]  /*1ee80*/  @!P0 HFMA2.BF16_V2 R59, -RZ.H0_H0, RZ.H0_H0, -R40.H0_H0 ;  /* 0x200000ffff3b8231 */ /* 0x000fe20000340928 */
[----:B------:R-:W-:Y:S01]  /*1ee90*/  @!P2 PRMT R38, R64, 0x5410, RZ ;  /* 0x000054104026a816 */ /* 0x000fe200000000ff */
[----:B------:R-:W-:Y:S01]  /*1eea0*/  IMAD.MOV.U32 R127, RZ, RZ, R94 ;  /* 0x000000ffff7f7224 */ /* 0x000fe200078e005e */
[----:B------:R-:W-:Y:S02]  /*1eeb0*/  PRMT R41, R21, 0x7610, R41 ;  /* 0x0000761015297816 */ /* 0x000fe40000000029 */
[----:B------:R-:W-:Y:S01]  /*1eec0*/  ISETP.GE.U32.AND P2, PT, R217, R0, PT ;  /* 0x00000000d900720c */ /* 0x000fe20003f46070 */
[----:B------:R-:W-:Y:S02]  /*1eed0*/  IMAD.MOV.U32 R94, RZ, RZ, R190 ;  /* 0x000000ffff5e7224 */ /* 0x000fe400078e00be */
[----:B------:R-:W-:Y:S01]  /*1eee0*/  IMAD.MOV.U32 R190, RZ, RZ, R199 ;  /* 0x000000ffffbe7224 */ /* 0x000fe200078e00c7 */
[----:B------:R-:W-:Y:S01]  /*1eef0*/  PRMT R199, R41, 0x5410, R40 ;  /* 0x0000541029c77816 */ /* 0x000fe20000000028 */
[----:B------:R-:W-:Y:S01]  /*1ef00*/  @!P1 HFMA2.BF16_V2 R63, -RZ.H0_H0, RZ.H0_H0, -R41.H0_H0 ;  /* 0x200000ffff3f9231 */ /* 0x000fe20000340929 */
[----:B------:R-:W-:Y:S01]  /*1ef10*/  @!P0 PRMT R40, R59, 0x5410, RZ ;  /* 0x000054103b288816 */ /* 0x000fe200000000ff */
[----:B------:R-:W-:-:S03]  /*1ef20*/  IMAD.MOV.U32 R59, RZ, RZ, R180 ;  /* 0x000000ffff3b7224 */ /* 0x000fc600078e00b4 */
[----:B------:R-:W-:Y:S01]  /*1ef30*/  @!P1 PRMT R41, R63, 0x5410, RZ ;  /* 0x000054103f299816 */ /* 0x000fe200000000ff */
[----:B------:R-:W-:Y:S01]  /*1ef40*/  IMAD.MOV.U32 R63, RZ, RZ, R53 ;  /* 0x000000ffff3f7224 */ /* 0x000fe200078e0035 */
[----:B------:R-:W-:-:S05]  /*1ef50*/  @!P6 HFMA2.BF16_V2 R43, -RZ.H0_H0, RZ.H0_H0, -R32.H0_H0 ;  /* 0x200000ffff2be231 */ /* 0x000fca0000340920 */
[----:B------:R-:W-:Y:S01]  /*1ef60*/  @!P6 PRMT R32, R43, 0x5410, RZ ;  /* 0x000054102b20e816 */ /* 0x000fe200000000ff */
[----:B------:R-:W-:Y:S02]  /*1ef70*/  @!P3 HFMA2.BF16_V2 R65, -RZ.H0_H0, RZ.H0_H0, -R39.H0_H0 ;  /* 0x200000ffff41b231 */ /* 0x000fe40000340927 */
[----:B------:R-:W-:-:S03]  /*1ef80*/  @!P5 HFMA2.BF16_V2 R58, -RZ.H0_H0, RZ.H0_H0, -R31.H0_H0 ;  /* 0x200000ffff3ad231 */ /* 0x000fc6000034091f */
[----:B------:R-:W-:Y:S02]  /*1ef90*/  @!P3 PRMT R39, R65, 0x5410, RZ ;  /* 0x000054104127b816 */ /* 0x000fe400000000ff */
[----:B------:R-:W-:Y:S02]  /*1efa0*/  ISETP.GE.U32.AND P3, PT, R217, R20, PT ;  /* 0x00000014d900720c */ /* 0x000fe40003f66070 */
[----:B------:R-:W-:Y:S02]  /*1efb0*/  @!P5 PRMT R31, R58, 0x5410, RZ ;  /* 0x000054103a1fd816 */ /* 0x000fe400000000ff */
[----:B---3--:R-:W-:-:S05]  /*1efc0*/  LOP3.LUT R6, R5, R62, R10, 0x96, !PT ;  /* 0x0000003e05067212 */ /* 0x008fca00078e960a */
[----:B------:R-:W-:Y:S01]  /*1efd0*/  IMAD.WIDE.U32 R6, R6, -0x326172a9, RZ ;  /* 0xcd9e8d5706067825 */ /* 0x000fe200078e00ff */
[----:B--2---:R-:W-:-:S05]  /*1efe0*/  LOP3.LUT R0, R247, R233, R2, 0x96, !PT ;  /* 0x000000e9f7007212 */ /* 0x004fca00078e9602 */
[----:B-1----:R-:W-:Y:S01]  /*1eff0*/  IMAD.WIDE.U32 R8, R0, -0x2daee0ad, RZ ;  /* 0xd2511f5300087825 */ /* 0x002fe200078e00ff */
[----:B------:R-:W-:-:S04]  /*1f000*/  LOP3.LUT R0, R7, R226, R246, 0x96, !PT ;  /* 0x000000e207007212 */ /* 0x000fc800078e96f6 */
[----:B------:R-:W-:Y:S01]  /*1f010*/  LOP3.LUT R9, R9, R59, R4, 0x96, !PT ;  /* 0x0000003b09097212 */ /* 0x000fe200078e9604 */
[----:B------:R-:W-:-:S05]  /*1f020*/  IMAD.WIDE.U32 R4, R0, -0x2daee0ad, RZ ;  /* 0xd2511f5300047825 */ /* 0x000fca00078e00ff */
[----:B------:R-:W-:Y:S01]  /*1f030*/  LOP3.LUT R7, R5, R63, R8, 0x96, !PT ;  /* 0x0000003f05077212 */ /* 0x000fe200078e9608 */
[----:B------:R-:W-:-:S05]  /*1f040*/  IMAD.WIDE.U32 R8, R9, -0x326172a9, RZ ;  /* 0xcd9e8d5709087825 */ /* 0x000fca00078e00ff */
[----:B------:R-:W-:-:S05]  /*1f050*/  LOP3.LUT R0, R9, R228, R6, 0x96, !PT ;  /* 0x000000e409007212 */ /* 0x000fca00078e9606 */
[----:B------:R-:W-:-:S05]  /*1f060*/  IMAD.WIDE.U32 R10, R0, -0x2daee0ad, RZ ;  /* 0xd2511f53000a7825 */ /* 0x000fca00078e00ff */
[----:B------:R-:W-:Y:S01]  /*1f070*/  LOP3.LUT R0, R11, R224, R4, 0x96, !PT ;  /* 0x000000e00b007212 */ /* 0x000fe200078e9604 */
[----:B------:R-:W-:-:S04]  /*1f080*/  IMAD.WIDE.U32 R6, R7, -0x326172a9, RZ ;  /* 0xcd9e8d5707067825 */ /* 0x000fc800078e00ff */
[----:B------:R-:W-:-:S05]  /*1f090*/  IMAD.WIDE.U32 R4, R0, -0x326172a9, RZ ;  /* 0xcd9e8d5700047825 */ /* 0x000fca00078e00ff */
[----:B------:R-:W-:Y:S02]  /*1f0a0*/  LOP3.LUT R0, R5, R184, R6, 0x96, !PT ;  /* 0x000000b805007212 */ /* 0x000fe400078e9606 */
[----:B------:R-:W-:-:S04]  /*1f0b0*/  LOP3.LUT R6, R4, 0xff, RZ, 0xc0, !PT ;  /* 0x000000ff04067812 */ /* 0x000fc800078ec0ff */
[----:B------:R-:W-:Y:S02]  /*1f0c0*/  ISETP.GE.U32.AND P6, PT, R217, R6, PT ;  /* 0x00000006d900720c */ /* 0x000fe40003fc6070 */
[----:B------:R-:W-:Y:S02]  /*1f0d0*/  SHF.R.U32.HI R6, RZ, 0x10, R4 ;  /* 0x00000010ff067819 */ /* 0x000fe40000011604 */
[----:B------:R-:W-:Y:S02]  /*1f0e0*/  LOP3.LUT R9, R4, 0xffff, RZ, 0xc0, !PT ;  /* 0x0000ffff04097812 */ /* 0x000fe400078ec0ff */
[----:B------:R-:W-:Y:S02]  /*1f0f0*/  LOP3.LUT R7, R7, R218, R8, 0x96, !PT ;  /* 0x000000da07077212 */ /* 0x000fe400078e9608 */
[----:B------:R-:W-:Y:S02]  /*1f100*/  SHF.R.U32.HI R4, RZ, 0x18, R4 ;  /* 0x00000018ff047819 */ /* 0x000fe40000011604 */
[----:B------:R-:W-:Y:S01]  /*1f110*/  LOP3.LUT R5, R6, 0xff, RZ, 0xc0, !PT ;  /* 0x000000ff06057812 */ /* 0x000fe200078ec0ff */
[----:B------:R-:W1:Y:S01]  /*1f120*/  MUFU.EX2 R8, R68 ;  /* 0x0000004400087308 */ /* 0x000e620000000800 */
[----:B------:R-:W-:-:S02]  /*1f130*/  ISETP.GE.U32.AND P4, PT, R217, R4, PT ;  /* 0x00000004d900720c */ /* 0x000fc40003f86070 */
[----:B------:R-:W-:Y:S01]  /*1f140*/  ISETP.GE.U32.AND P1, PT, R217, R5, PT ;  /* 0x00000005d900720c */ /* 0x000fe20003f26070 */
[----:B------:R-:W-:-:S04]  /*1f150*/  IMAD.WIDE.U32 R4, R7, -0x2daee0ad, RZ ;  /* 0xd2511f5307047825 */ /* 0x000fc800078e00ff */
[----:B------:R-:W2:Y:S01]  /*1f160*/  MUFU.EX2 R7, R69 ;  /* 0x0000004500077308 */ /* 0x000ea20000000800 */
[C---:B------:R-:W-:Y:S02]  /*1f170*/  LOP3.LUT R21, R4.reuse, 0xff, RZ, 0xc0, !PT ;  /* 0x000000ff04157812 */ /* 0x040fe400078ec0ff */
[----:B------:R-:W-:Y:S02]  /*1f180*/  LOP3.LUT R22, R4, 0xffff, RZ, 0xc0, !PT ;  /* 0x0000ffff04167812 */ /* 0x000fe400078ec0ff */
[--C-:B------:R-:W-:Y:S02]  /*1f190*/  SHF.R.U32.HI R25, RZ, 0x10, R4.reuse ;  /* 0x00000010ff197819 */ /* 0x100fe40000011604 */
[----:B------:R-:W-:Y:S02]  /*1f1a0*/  SHF.R.U32.HI R20, RZ, 0x18, R4 ;  /* 0x00000018ff147819 */ /* 0x000fe40000011604 */
[----:B------:R-:W-:Y:S02]  /*1f1b0*/  LOP3.LUT R6, R5, R244, R10, 0x96, !PT ;  /* 0x000000f405067212 */ /* 0x000fe400078e960a */
[----:B------:R-:W-:-:S02]  /*1f1c0*/  LOP3.LUT R4, R23, 0xff, RZ, 0xc0, !PT ;  /* 0x000000ff17047812 */ /* 0x000fc400078ec0ff */
[----:B------:R-:W-:Y:S02]  /*1f1d0*/  SHF.R.U32.HI R5, RZ, 0x8, R24 ;  /* 0x00000008ff057819 */ /* 0x000fe40000011618 */
[----:B------:R-:W-:Y:S02]  /*1f1e0*/  ISETP.GE.U32.AND P5, PT, R217, R4, PT ;  /* 0x00000004d900720c */ /* 0x000fe40003fa6070 */
[----:B------:R-:W-:Y:S01]  /*1f1f0*/  LOP3.LUT R4, R5, 0xffff, RZ, 0xc0, !PT ;  /* 0x0000ffff05047812 */ /* 0x000fe200078ec0ff */
[----:B-1----:R-:W-:-:S03]  /*1f200*/  FADD.FTZ R5, R8, R26 ;  /* 0x0000001a08057221 */ /* 0x002fc60000010000 */
[----:B------:R-:W-:Y:S01]  /*1f210*/  ISETP.GE.U32.AND P0, PT, R217, R4, PT ;  /* 0x00000004d900720c */ /* 0x000fe20003f06070 */
[----:B--2---:R-:W-:-:S05]  /*1f220*/  FADD.FTZ R4, R7, R5 ;  /* 0x0000000507047221 */ /* 0x004fca0000010000 */
[----:B------:R1:W-:Y:S04]  /*1f230*/  STL [R1+0x74], R4 ;  /* 0x0000740401007387 */ /* 0x0003e80000100800 */
[----:B------:R-:W2:Y:S04]  /*1f240*/  LDL R53, [R1+0x124] ;  /* 0x0001240001357983 */ /* 0x000ea80000100800 */
[----:B------:R-:W3:Y:S01]  /*1f250*/  LDL R180, [R1+0xd4] ;  /* 0x0000d40001b47983 */ /* 0x000ee20000100800 */
[----:B------:R-:W-:Y:S01]  /*1f260*/  @!P2 HFMA2.BF16_V2 R71, -RZ.H0_H0, RZ.H0_H0, -R27.H0_H0 ;  /* 0x200000ffff47a231 */ /* 0x000fe2000034091b */
[----:B------:R-:W-:Y:S01]  /*1f270*/  PRMT R26, R27, 0x7632, R26 ;  /* 0x000076321b1a7816 */ /* 0x000fe2000000001a */
[----:B------:R-:W-:-:S02]  /*1f280*/  IMAD.MOV.U32 R246, RZ, RZ, R235 ;  /* 0x000000fffff67224 */ /* 0x000fc400078e00eb */
[----:B------:R-:W-:Y:S02]  /*1f290*/  IMAD.MOV.U32 R235, RZ, RZ, R177 ;  /* 0x000000ffffeb7224 */ /* 0x000fe400078e00b1 */
[----:B------:R-:W-:Y:S01]  /*1f2a0*/  IMAD.MOV.U32 R177, RZ, RZ, R198 ;  /* 0x000000ffffb17224 */ /* 0x000fe200078e00c6 */
[----:B------:R-:W-:Y:S01]  /*1f2b0*/  PRMT R198, R27, 0x5410, R26 ;  /* 0x000054101bc67816 */ /* 0x000fe2000000001a */
[----:B------:R-:W-:Y:S01]  /*1f2c0*/  @!P0 HFMA2.BF16_V2 R70, -RZ.H0_H0, RZ.H0_H0, -R26.H0_H0 ;  /* 0x200000ffff468231 */ /* 0x000fe2000034091a */
[----:B------:R-:W-:Y:S02]  /*1f2d0*/  @!P2 PRMT R27, R71, 0x5410, RZ ;  /* 0x00005410471ba816 */ /* 0x000fe400000000ff */
[----:B-1----:R-:W-:-:S04]  /*1f2e0*/  SHF.R.U32.HI R4, RZ, 0x8, R9 ;  /* 0x00000008ff047819 */ /* 0x002fc80000011609 */
[----:B------:R-:W-:-:S04]  /*1f2f0*/  LOP3.LUT R4, R4, 0xffff, RZ, 0xc0, !PT ;  /* 0x0000ffff04047812 */ /* 0x000fc800078ec0ff */
[----:B------:R-:W-:Y:S02]  /*1f300*/  ISETP.GE.U32.AND P2, PT, R217, R4, PT ;  /* 0x00000004d900720c */ /* 0x000fe40003f46070 */
[----:B------:R-:W-:Y:S02]  /*1f310*/  LOP3.LUT R4, R0, 0xff, RZ, 0xc0, !PT ;  /* 0x000000ff00047812 */ /* 0x000fe400078ec0ff */
[----:B------:R-:W-:Y:S02]  /*1f320*/  F2FP.BF16.PACK_AB R7, R7, R8 ;  /* 0x000000080707723e */ /* 0x000fe400000010ff */
[----:B------:R-:W-:Y:S02]  /*1f330*/  @!P0 PRMT R26, R70, 0x5410, RZ ;  /* 0x00005410461a8816 */ /* 0x000fe400000000ff */
[----:B------:R-:W-:Y:S02]  /*1f340*/  ISETP.GE.U32.AND P0, PT, R217, R4, PT ;  /* 0x00000004d900720c */ /* 0x000fe40003f06070 */
[----:B------:R-:W-:-:S02]  /*1f350*/  LOP3.LUT R4, R0, 0xffff, RZ, 0xc0, !PT ;  /* 0x0000ffff00047812 */ /* 0x000fc400078ec0ff */
[C---:B------:R-:W-:Y:S02]  /*1f360*/  PRMT R29, R7.reuse, 0x7610, R29 ;  /* 0x00007610071d7816 */ /* 0x040fe4000000001d */
[----:B------:R-:W-:Y:S02]  /*1f370*/  SHF.R.U32.HI R4, RZ, 0x8, R4 ;  /* 0x00000008ff047819 */ /* 0x000fe40000011604 */
[----:B------:R-:W-:Y:S01]  /*1f380*/  MOV R247, R172 ;  /* 0x000000ac00f77202 */ /* 0x000fe20000000f00 */
[----:B------:R-:W-:Y:S01]  /*1f390*/  @!P5 HFMA2.BF16_V2 R72, -RZ.H0_H0, RZ.H0_H0, -R29.H0_H0 ;  /* 0x200000ffff48d231 */ /* 0x000fe2000034091d */
[----:B------:R-:W-:Y:S01]  /*1f3a0*/  PRMT R28, R7, 0x7632, R28 ;  /* 0x00007632071c7816 */ /* 0x000fe2000000001c */
[----:B------:R-:W-:Y:S01]  /*1f3b0*/  IMAD.MOV.U32 R172, RZ, RZ, R178 ;  /* 0x000000ffffac7224 */ /* 0x000fe200078e00b2 */
[----:B------:R-:W-:Y:S01]  /*1f3c0*/  LOP3.LUT R4, R4, 0xffff, RZ, 0xc0, !PT ;  /* 0x0000ffff04047812 */ /* 0x000fe200078ec0ff */
[----:B------:R-:W-:Y:S01]  /*1f3d0*/  IMAD.MOV.U32 R178, RZ, RZ, R125 ;  /* 0x000000ffffb27224 */ /* 0x000fe200078e007d */
[----:B------:R-:W1:Y:S01]  /*1f3e0*/  MUFU.EX2 R5, R54 ;  /* 0x0000003600057308 */ /* 0x000e620000000800 */
[----:B------:R-:W-:Y:S01]  /*1f3f0*/  IMAD.MOV.U32 R125, RZ, RZ, R197 ;  /* 0x000000ffff7d7224 */ /* 0x000fe200078e00c5 */
[----:B------:R-:W-:-:S02]  /*1f400*/  PRMT R197, R29, 0x5410, R28 ;  /* 0x000054101dc57816 */ /* 0x000fc4000000001c */
[----:B------:R-:W-:Y:S02]  /*1f410*/  @!P5 PRMT R29, R72, 0x5410, RZ ;  /* 0x00005410481dd816 */ /* 0x000fe400000000ff */
[----:B------:R-:W-:Y:S02]  /*1f420*/  ISETP.GE.U32.AND P5, PT, R217, R4, PT ;  /* 0x00000004d900720c */ /* 0x000fe40003fa6070 */
[----:B------:R4:W1:Y:S01]  /*1f430*/  MUFU.EX2 R4, R55 ;  /* 0x0000003700047308 */ /* 0x0008620000000800 */
[C---:B------:R-:W-:Y:S02]  /*1f440*/  PRMT R11, R49.reuse, 0x7610, R11 ;  /* 0x00007610310b7816 */ /* 0x040fe4000000000b */
[----:B------:R-:W-:-:S03]  /*1f450*/  PRMT R10, R49, 0x7632, R10 ;  /* 0x00007632310a7816 */ /* 0x000fc6000000000a */
[----:B------:R-:W-:-:S05]  /*1f460*/  @!P0 HFMA2.BF16_V2 R74, -RZ.H0_H0, RZ.H0_H0, -R11.H0_H0 ;  /* 0x200000ffff4a8231 */ /* 0x000fca000034090b */
[----:B------:R-:W-:Y:S01]  /*1f470*/  @!P5 HFMA2.BF16_V2 R75, -RZ.H0_H0, RZ.H0_H0, -R10.H0_H0 ;  /* 0x200000ffff4bd231 */ /* 0x000fe2000034090a */
[----:B----4-:R-:W-:Y:S02]  /*1f480*/  PRMT R55, R11, 0x5410, R10 ;  /* 0x000054100b377816 */ /* 0x010fe4000000000a */
[----:B------:R-:W-:Y:S02]  /*1f490*/  @!P0 PRMT R11, R74, 0x5410, RZ ;  /* 0x000054104a0b8816 */ /* 0x000fe400000000ff */
[----:B------:R-:W-:Y:S02]  /*1f4a0*/  ISETP.GE.U32.AND P0, PT, R217, R20, PT ;  /* 0x00000014d900720c */ /* 0x000fe40003f06070 */
[----:B------:R-:W-:Y:S01]  /*1f4b0*/  @!P5 PRMT R10, R75, 0x5410, RZ ;  /* 0x000054104b0ad816 */ /* 0x000fe200000000ff */
[----:B------:R-:W4:Y:S01]  /*1f4c0*/  MUFU.EX2 R7, R66 ;  /* 0x0000004200077308 */ /* 0x000f220000000800 */
[----:B--2---:R-:W-:-:S05]  /*1f4d0*/  IMAD.WIDE.U32 R8, R53, -0x326172a9, RZ ;  /* 0xcd9e8d5735087825 */ /* 0x004fca00078e00ff */
[----:B------:R-:W-:Y:S01]  /*1f4e0*/  LOP3.LUT R43, R3, R179, R8, 0x96, !PT ;  /* 0x000000b3032b7212 */ /* 0x000fe200078e9608 */
[----:B-1----:R-:W-:Y:S01]  /*1f4f0*/  FADD.FTZ R3, R5, R46 ;  /* 0x0000002e05037221 */ /* 0x002fe20000010000 */
[----:B---3--:R-:W-:-:S03]  /*1f500*/  LOP3.LUT R42, R180, R9, RZ, 0x3c, !PT ;  /* 0x00000009b42a7212 */ /* 0x008fc600078e3cff */
[----:B------:R-:W-:Y:S01]  /*1f510*/  FADD.FTZ R20, R4, R3 ;  /* 0x0000000304147221 */ /* 0x000fe20000010000 */
[--C-:B------:R-:W-:Y:S02]  /*1f520*/  SHF.R.U32.HI R3, RZ, 0x18, R0.reuse ;  /* 0x00000018ff037819 */ /* 0x100fe40000011600 */
[----:B------:R-:W-:Y:S02]  /*1f530*/  PRMT R9, R47, 0x7610, R9 ;  /* 0x000076102f097816 */ /* 0x000fe40000000009 */
[----:B------:R-:W-:Y:S02]  /*1f540*/  ISETP.GE.U32.AND P5, PT, R217, R3, PT ;  /* 0x00000003d900720c */ /* 0x000fe40003fa6070 */
[--C-:B------:R-:W-:Y:S01]  /*1f550*/  SHF.R.U32.HI R3, RZ, 0x10, R0.reuse ;  /* 0x00000010ff037819 */ /* 0x100fe20000011600 */
[----:B------:R-:W-:Y:S01]  /*1f560*/  @!P6 HFMA2.BF16_V2 R76, -RZ.H0_H0, RZ.H0_H0, -R9.H0_H0 ;  /* 0x200000ffff4ce231 */ /* 0x000fe20000340909 */
[----:B------:R-:W-:Y:S02]  /*1f570*/  PRMT R0, R47, 0x7632, R0 ;  /* 0x000076322f007816 */ /* 0x000fe40000000000 */
[----:B------:R-:W-:-:S02]  /*1f580*/  LOP3.LUT R3, R3, 0xff, RZ, 0xc0, !PT ;  /* 0x000000ff03037812 */ /* 0x000fc400078ec0ff */
[----:B------:R-:W-:Y:S02]  /*1f590*/  PRMT R54, R9, 0x5410, R0 ;  /* 0x0000541009367816 */ /* 0x000fe40000000000 */
[----:B------:R-:W-:Y:S02]  /*1f5a0*/  @!P6 PRMT R9, R76, 0x5410, RZ ;  /* 0x000054104c09e816 */ /* 0x000fe400000000ff */
[----:B------:R-:W-:Y:S02]  /*1f5b0*/  ISETP.GE.U32.AND P6, PT, R217, R3, PT ;  /* 0x00000003d900720c */ /* 0x000fe40003fc6070 */
[----:B------:R-:W-:Y:S01]  /*1f5c0*/  SHF.R.U32.HI R3, RZ, 0x8, R22 ;  /* 0x00000008ff037819 */ /* 0x000fe20000011616 */
[----:B------:R-:W-:Y:S01]  /*1f5d0*/  @!P2 HFMA2.BF16_V2 R77, -RZ.H0_H0, RZ.H0_H0, -R0.H0_H0 ;  /* 0x200000ffff4da231 */ /* 0x000fe20000340900 */
[----:B------:R-:W-:Y:S02]  /*1f5e0*/  F2FP.BF16.PACK_AB R8, R4, R5 ;  /* 0x000000050408723e */ /* 0x000fe400000010ff */
[----:B------:R-:W-:-:S02]  /*1f5f0*/  LOP3.LUT R3, R3, 0xffff, RZ, 0xc0, !PT ;  /* 0x0000ffff03037812 */ /* 0x000fc400078ec0ff */
[C---:B------:R-:W-:Y:S02]  /*1f600*/  PRMT R4, R48.reuse, 0x7610, R4 ;  /* 0x0000761030047816 */ /* 0x040fe40000000004 */
[----:B------:R-:W-:Y:S02]  /*1f610*/  @!P2 PRMT R0, R77, 0x5410, RZ ;  /* 0x000054104d00a816 */ /* 0x000fe400000000ff */
[----:B------:R-:W-:Y:S01]  /*1f620*/  ISETP.GE.U32.AND P2, PT, R217, R3, PT ;  /* 0x00000003d900720c */ /* 0x000fe20003f46070 */
[----:B------:R-:W-:Y:S01]  /*1f630*/  @!P1 HFMA2.BF16_V2 R78, -RZ.H0_H0, RZ.H0_H0, -R4.H0_H0 ;  /* 0x200000ffff4e9231 */ /* 0x000fe20000340904 */
[----:B------:R-:W-:Y:S02]  /*1f640*/  PRMT R3, R48, 0x7632, R3 ;  /* 0x0000763230037816 */ /* 0x000fe40000000003 */
[----:B------:R-:W-:Y:S02]  /*1f650*/  LOP3.LUT R5, R6, 0xff, RZ, 0xc0, !PT ;  /* 0x000000ff06057812 */ /* 0x000fe400078ec0ff */
[----:B------:R-:W-:-:S02]  /*1f660*/  PRMT R53, R4, 0x5410, R3 ;  /* 0x0000541004357816 */ /* 0x000fc40000000003 */
[----:B------:R-:W-:Y:S02]  /*1f670*/  @!P1 PRMT R4, R78, 0x5410, RZ ;  /* 0x000054104e049816 */ /* 0x000fe400000000ff */
[----:B------:R-:W-:Y:S02]  /*1f680*/  ISETP.GE.U32.AND P1, PT, R217, R5, PT ;  /* 0x00000005d900720c */ /* 0x000fe40003f26070 */
[----:B------:R-:W-:Y:S01]  /*1f690*/  LOP3.LUT R5, R6, 0xffff, RZ, 0xc0, !PT ;  /* 0x0000ffff06057812 */ /* 0x000fe200078ec0ff */
[----:B------:R-:W-:-:S03]  /*1f6a0*/  @!P4 HFMA2.BF16_V2 R79, -RZ.H0_H0, RZ.H0_H0, -R3.H0_H0 ;  /* 0x200000ffff4fc231 */ /* 0x000fc60000340903 */
[----:B------:R-:W-:-:S04]  /*1f6b0*/  SHF.R.U32.HI R5, RZ, 0x8, R5 ;  /* 0x00000008ff057819 */ /* 0x000fc80000011605 */
[----:B------:R-:W-:Y:S02]  /*1f6c0*/  LOP3.LUT R5, R5, 0xffff, RZ, 0xc0, !PT ;  /* 0x0000ffff05057812 */ /* 0x000fe400078ec0ff */
[----:B------:R-:W-:Y:S02]  /*1f6d0*/  @!P4 PRMT R3, R79, 0x5410, RZ ;  /* 0x000054104f03c816 */ /* 0x000fe400000000ff */
[----:B------:R-:W-:Y:S02]  /*1f6e0*/  ISETP.GE.U32.AND P4, PT, R217, R5, PT ;  /* 0x00000005d900720c */ /* 0x000fe40003f86070 */
[C---:B------:R-:W-:Y:S01]  /*1f6f0*/  PRMT R23, R8.reuse, 0x7610, R23 ;  /* 0x0000761008177816 */ /* 0x040fe20000000017 */
[----:B------:R-:W1:Y:S01]  /*1f700*/  MUFU.EX2 R5, R67 ;  /* 0x0000004300057308 */ /* 0x000e620000000800 */
[----:B------:R-:W-:Y:S01]  /*1f710*/  IMAD.MOV.U32 R179, RZ, RZ, R94 ;  /* 0x000000ffffb37224 */ /* 0x000fe200078e005e */
[----:B------:R-:W-:Y:S01]  /*1f720*/  PRMT R22, R8, 0x7632, R22 ;  /* 0x0000763208167816 */ /* 0x000fe20000000016 */
[----:B------:R-:W-:Y:S01]  /*1f730*/  IMAD.MOV.U32 R94, RZ, RZ, R189 ;  /* 0x000000ffff5e7224 */ /* 0x000fe200078e00bd */
[----:B------:R-:W-:Y:S01]  /*1f740*/  @!P1 HFMA2.BF16_V2 R84, -RZ.H0_H0, RZ.H0_H0, -R23.H0_H0 ;  /* 0x200000ffff549231 */ /* 0x000fe20000340917 */
[----:B------:R-:W-:Y:S01]  /*1f750*/  IMAD.MOV.U32 R189, RZ, RZ, R190 ;  /* 0x000000ffffbd7224 */ /* 0x000fe200078e00be */
[----:B------:R-:W-:Y:S01]  /*1f760*/  LOP3.LUT R8, R25, 0xff, RZ, 0xc0, !PT ;  /* 0x000000ff19087812 */ /* 0x000fe200078ec0ff */
[----:B------:R-:W-:Y:S01]  /*1f770*/  IMAD.MOV.U32 R190, RZ, RZ, R114 ;  /* 0x000000ffffbe7224 */ /* 0x000fe200078e0072 */
[----:B------:R-:W-:-:S02]  /*1f780*/  PRMT R114, R23, 0x5410, R22 ;  /* 0x0000541017727816 */ /* 0x000fc40000000016 */
[----:B------:R-:W-:Y:S02]  /*1f790*/  @!P1 PRMT R23, R84, 0x5410, RZ ;  /* 0x0000541054179816 */ /* 0x000fe400000000ff */
[----:B------:R-:W-:Y:S01]  /*1f7a0*/  ISETP.GE.U32.AND P1, PT, R217, R8, PT ;  /* 0x00000008d900720c */ /* 0x000fe20003f26070 */
[----:B----4-:R-:W-:-:S04]  /*1f7b0*/  FADD.FTZ R8, R7, R20 ;  /* 0x0000001407087221 */ /* 0x010fc80000010000 */
[----:B-1----:R-:W-:-:S05]  /*1f7c0*/  FADD.FTZ R46, R5, R8 ;  /* 0x00000008052e7221 */ /* 0x002fca0000010000 */
[----:B------:R-:W-:Y:S04]  /*1f7d0*/  STL [R1+0x70], R46 ;  /* 0x0000702e01007387 */ /* 0x000fe80000100800 */
[----:B------:R-:W2:Y:S04]  /*1f7e0*/  LDL R69, [R1+0xc8] ;  /* 0x0000c80001457983 */ /* 0x000ea80000100800 */
[----:B------:R-:W-:Y:S04]  /*1f7f0*/  ST.E.U16 [R12.64+-0x100], R37 ;  /* 0xffff00250c007985 */ /* 0x000fe8000c101504 */
[----:B------:R1:W-:Y:S04]  /*1f800*/  ST.E.U16 [R12.64+-0xfe], R36 ;  /* 0xffff02240c007985 */ /* 0x0003e8000c101504 */
[----:B------:R-:W-:Y:S04]  /*1f810*/  ST.E.U16 [R18.64+-0x100], R35 ;  /* 0xffff002312007985 */ /* 0x000fe8000c101504 */
[----:B------:R-:W-:Y:S04]  /*1f820*/  ST.E.U16 [R18.64+-0xfe], R34 ;  /* 0xffff022212007985 */ /* 0x000fe8000c101504 */
[----:B------:R2:W-:Y:S01]  /*1f830*/  ST.E.U16 [R16.64+-0xfe], R10 ;  /* 0xffff020a10007985 */ /* 0x0005e2000c101504 */
[----:B-1----:R-:W-:Y:S01]  /*1f840*/  IMAD.WIDE.U32 R36, R42, -0x2daee0ad, RZ ;  /* 0xd2511f532a247825 */ /* 0x002fe200078e00ff */
[----:B------:R-:W-:Y:S01]  /*1f850*/  F2FP.BF16.PACK_AB R5, R5, R7 ;  /* 0x000000070505723e */ /* 0x000fe200000010ff */
[----:B------:R-:W-:-:S02]  /*1f860*/  @!P4 HFMA2.BF16_V2 R85, -RZ.H0_H0, RZ.H0_H0, -R22.H0_H0 ;  /* 0x200000ffff55c231 */ /* 0x000fc40000340916 */
[----:B------:R-:W-:Y:S01]  /*1f870*/  IMAD.MOV.U32 R180, RZ, RZ, R95 ;  /* 0x000000ffffb47224 */ /* 0x000fe200078e005f */
[----:B--2---:R-:W-:Y:S02]  /*1f880*/  LOP3.LUT R10, R37, R69, R14, 0x96, !PT ;  /* 0x00000045250a7212 */ /* 0x004fe400078e960e */
[----:B------:R-:W2:Y:S01]  /*1f890*/  LDL.LU.64 R14, [R1+0x1b8] ;  /* 0x0001b800010e7983 */ /* 0x000ea20000300a00 */
[----:B------:R-:W-:Y:S01]  /*1f8a0*/  IMAD.MOV.U32 R95, RZ, RZ, R188 ;  /* 0x000000ffff5f7224 */ /* 0x000fe200078e00bc */
[C---:B------:R-:W-:Y:S01]  /*1f8b0*/  PRMT R25, R5.reuse, 0x7610, R25 ;  /* 0x0000761005197816 */ /* 0x040fe20000000019 */
[----:B------:R-:W-:Y:S01]  /*1f8c0*/  IMAD.MOV.U32 R188, RZ, RZ, R191 ;  /* 0x000000ffffbc7224 */ /* 0x000fe200078e00bf */
[----:B------:R-:W-:Y:S01]  /*1f8d0*/  PRMT R24, R5, 0x7632, R24 ;  /* 0x0000763205187816 */ /* 0x000fe20000000018 */
[----:B------:R-:W-:Y:S01]  /*1f8e0*/  IMAD.MOV.U32 R65, RZ, RZ, R175 ;  /* 0x000000ffff417224 */ /* 0x000fe200078e00af */
[----:B------:R-:W-:Y:S01]  /*1f8f0*/  MOV R191, R186 ;  /* 0x000000ba00bf7202 */ /* 0x000fe20000000f00 */
[----:B------:R-:W-:Y:S01]  /*1f900*/  IMAD.MOV.U32 R175, RZ, RZ, R185 ;  /* 0x000000ffffaf7224 */ /* 0x000fe200078e00b9 */
[----:B------:R-:W-:Y:S01]  /*1f910*/  SHF.R.U32.HI R5, RZ, 0x18, R6 ;  /* 0x00000018ff057819 */ /* 0x000fe20000011606 */
[----:B------:R-:W-:Y:S01]  /*1f920*/  @!P3 HFMA2.BF16_V2 R73, -RZ.H0_H0, RZ.H0_H0, -R28.H0_H0 ;  /* 0x200000ffff49b231 */ /* 0x000fe2000034091c */
[----:B------:R-:W-:Y:S01]  /*1f930*/  MUFU.EX2 R186, R56 ;  /* 0x0000003800ba7308 */ /* 0x000fe20000000800 */
[----:B------:R-:W-:Y:S01]  /*1f940*/  @!P4 PRMT R22, R85, 0x5410, RZ ;  /* 0x000054105516c816 */ /* 0x000fe200000000ff */
[----:B------:R-:W-:Y:S01]  /*1f950*/  IMAD.MOV.U32 R68, RZ, RZ, R184 ;  /* 0x000000ffff447224 */ /* 0x000fe200078e00b8 */
[----:B------:R-:W-:-:S05]  /*1f960*/  ISETP.GE.U32.AND P4, PT, R217, R5, PT ;  /* 0x00000005d900720c */ /* 0x000fca0003f86070 */
[----:B------:R-:W1:Y:S01]  /*1f970*/  MUFU.EX2 R185, R57 ;  /* 0x0000003900b97308 */ /* 0x000e620000000800 */
[----:B------:R-:W-:Y:S02]  /*1f980*/  @!P3 PRMT R28, R73, 0x5410, RZ ;  /* 0x00005410491cb816 */ /* 0x000fe400000000ff */
[----:B------:R-:W-:-:S05]  /*1f990*/  ISETP.GE.U32.AND P3, PT, R217, R21, PT ;  /* 0x00000015d900720c */ /* 0x000fca0003f66070 */
[----:B------:R-:W3:Y:S08]  /*1f9a0*/  MUFU.EX2 R5, R60 ;  /* 0x0000003c00057308 */ /* 0x000ef00000000800 */
[----:B------:R-:W4:Y:S01]  /*1f9b0*/  MUFU.EX2 R184, R61 ;  /* 0x0000003d00b87308 */ /* 0x000f220000000800 */
[----:B------:R-:W-:Y:S01]  /*1f9c0*/  IMAD.MOV.U32 R181, RZ, RZ, R246 ;  /* 0x000000ffffb57224 */ /* 0x000fe200078e00f6 */
[----:B-1----:R-:W-:Y:S01]  /*1f9d0*/  F2FP.BF16.PACK_AB R7, R185, R186 ;  /* 0x000000bab907723e */ /* 0x002fe200000010ff */
[----:B------:R-:W-:Y:S01]  /*1f9e0*/  IMAD.MOV.U32 R246, RZ, RZ, R126 ;  /* 0x000000fffff67224 */ /* 0x000fe200078e007e */
[----:B------:R-:W-:Y:S01]  /*1f9f0*/  SHF.R.U32.HI R6, RZ, 0x10, R6 ;  /* 0x00000010ff067819 */ /* 0x000fe20000011606 */
[----:B------:R-:W-:Y:S01]  /*1fa00*/  IMAD.MOV.U32 R126, RZ, RZ, R172 ;  /* 0x000000ffff7e7224 */ /* 0x000fe200078e00ac */
[----:B------:R-:W-:Y:S01]  /*1fa10*/  F2FP.BF16.PACK_AB R8, R44, R45 ;  /* 0x0000002d2c08723e */ /* 0x000fe200000010ff */
[----:B------:R-:W-:Y:S01]  /*1fa20*/  IMAD.MOV.U32 R172, RZ, RZ, R176 ;  /* 0x000000ffffac7224 */ /* 0x000fe200078e00b0 */
[----:B------:R-:W-:Y:S01]  /*1fa30*/  @!P3 HFMA2.BF16_V2 R86, -RZ.H0_H0, RZ.H0_H0, -R25.H0_H0 ;  /* 0x200000ffff56b231 */ /* 0x000fe20000340919 */
[----:B------:R-:W-:Y:S01]  /*1fa40*/  IMAD.MOV.U32 R64, RZ, RZ, R174 ;  /* 0x000000ffff407224 */ /* 0x000fe200078e00ae */
[----:B------:R-:W-:Y:S01]  /*1fa50*/  MOV R176, R177 ;  /* 0x000000b100b07202 */ /* 0x000fe20000000f00 */
[----:B------:R-:W-:Y:S01]  /*1fa60*/  IMAD.MOV.U32 R174, RZ, RZ, R187 ;  /* 0x000000ffffae7224 */ /* 0x000fe200078e00bb */
[C---:B------:R-:W-:Y:S01]  /*1fa70*/  PRMT R21, R7.reuse, 0x7610, R21 ;  /* 0x0000761007157816 */ /* 0x040fe20000000015 */
[----:B------:R-:W-:Y:S01]  /*1fa80*/  IMAD.MOV.U32 R177, RZ, RZ, R125 ;  /* 0x000000ffffb17224 */ /* 0x000fe200078e007d */
[----:B------:R-:W-:Y:S01]  /*1fa90*/  PRMT R20, R7, 0x7632, R20 ;  /* 0x0000763207147816 */ /* 0x000fe20000000014 */
[----:B---3--:R-:W-:Y:S01]  /*1faa0*/  FADD.FTZ R187, R5, R52 ;  /* 0x0000003405bb7221 */ /* 0x008fe20000010000 */
[----:B------:R-:W-:Y:S01]  /*1fab0*/  LOP3.LUT R6, R6, 0xff, RZ, 0xc0, !PT ;  /* 0x000000ff06067812 */ /* 0x000fe200078ec0ff */
[----:B------:R-:W-:Y:S01]  /*1fac0*/  IMAD.MOV.U32 R125, RZ, RZ, R113 ;  /* 0x000000ffff7d7224 */ /* 0x000fe200078e0071 */
[----:B----4-:R-:W-:-:S02]  /*1fad0*/  F2FP.BF16.PACK_AB R7, R184, R5 ;  /* 0x00000005b807723e */ /* 0x010fc400000010ff */
[----:B------:R-:W-:Y:S02]  /*1fae0*/  PRMT R5, R8, 0x7632, R5 ;  /* 0x0000763208057816 */ /* 0x000fe40000000005 */
[----:B------:R-:W-:Y:S02]  /*1faf0*/  PRMT R113, R25, 0x5410, R24 ;  /* 0x0000541019717816 */ /* 0x000fe40000000018 */
[----:B------:R-:W-:Y:S02]  /*1fb00*/  @!P3 PRMT R25, R86, 0x5410, RZ ;  /* 0x000054105619b816 */ /* 0x000fe400000000ff */
[----:B------:R-:W-:Y:S01]  /*1fb10*/  ISETP.GE.U32.AND P3, PT, R217, R6, PT ;  /* 0x00000006d900720c */ /* 0x000fe20003f66070 */
[----:B------:R-:W-:Y:S01]  /*1fb20*/  @!P5 HFMA2.BF16_V2 R92, -RZ.H0_H0, RZ.H0_H0, -R5.H0_H0 ;  /* 0x200000ffff5cd231 */ /* 0x000fe20000340905 */
[----:B------:R-:W-:Y:S01]  /*1fb30*/  PRMT R6, R8, 0x7610, R6 ;  /* 0x0000761008067816 */ /* 0x000fe20000000006 */
[----:B------:R-:W-:-:S03]  /*1fb40*/  IMAD.WIDE.U32 R34, R10, -0x326172a9, RZ ;  /* 0xcd9e8d570a227825 */ /* 0x000fc600078e00ff */
[----:B------:R-:W-:Y:S01]  /*1fb50*/  PRMT R52, R6, 0x5410, R5 ;  /* 0x0000541006347816 */ /* 0x000fe20000000005 */
[----:B------:R-:W-:Y:S01]  /*1fb60*/  @!P6 HFMA2.BF16_V2 R93, -RZ.H0_H0, RZ.H0_H0, -R6.H0_H0 ;  /* 0x200000ffff5de231 */ /* 0x000fe20000340906 */
[----:B------:R-:W-:Y:S01]  /*1fb70*/  @!P5 PRMT R5, R92, 0x5410, RZ ;  /* 0x000054105c05d816 */ /* 0x000fe200000000ff */
[----:B------:R1:W-:Y:S03]  /*1fb80*/  ST.E.U16 [R16.64+-0x100], R11 ;  /* 0xffff000b10007985 */ /* 0x0003e6000c101504 */
[----:B------:R-:W-:Y:S01]  /*1fb90*/  @!P6 PRMT R6, R93, 0x5410, RZ ;  /* 0x000054105d06e816 */ /* 0x000fe200000000ff */
[----:B-1----:R-:W-:Y:S01]  /*1fba0*/  IMAD.WIDE.U32 R10, R43, -0x2daee0ad, RZ ;  /* 0xd2511f532b0a7825 */ /* 0x002fe200078e00ff */
[C---:B------:R-:W-:Y:S02]  /*1fbb0*/  PRMT R8, R7.reuse, 0x7610, R8 ;  /* 0x0000761007087816 */ /* 0x040fe40000000008 */
[----:B------:R-:W-:Y:S01]  /*1fbc0*/  PRMT R7, R7, 0x7632, R7 ;  /* 0x0000763207077816 */ /* 0x000fe20000000007 */
[----:B------:R-:W-:-:S02]  /*1fbd0*/  IMAD.MOV.U32 R58, RZ, RZ, R180 ;  /* 0x000000ffff3a7224 */ /* 0x000fc400078e00b4 */
[----:B------:R-:W-:Y:S01]  /*1fbe0*/  IMAD.MOV.U32 R180, RZ, RZ, R247 ;  /* 0x000000ffffb47224 */ /* 0x000fe200078e00f7 */
[----:B------:R-:W-:Y:S01]  /*1fbf0*/  @!P3 HFMA2.BF16_V2 R91, -RZ.H0_H0, RZ.H0_H0, -R8.H0_H0 ;  /* 0x200000ffff5bb231 */ /* 0x000fe20000340908 */
[----:B------:R-:W-:Y:S01]  /*1fc00*/  IMAD.MOV.U32 R247, RZ, RZ, R235 ;  /* 0x000000fffff77224 */ /* 0x000fe200078e00eb */
[----:B------:R-:W-:Y:S01]  /*1fc10*/  @!P4 HFMA2.BF16_V2 R90, -RZ.H0_H0, RZ.H0_H0, -R7.H0_H0 ;  /* 0x200000ffff5ac231 */ /* 0x000fe20000340907 */
[----:B------:R-:W-:Y:S02]  /*1fc20*/  IMAD.MOV.U32 R67, RZ, RZ, R68 ;  /* 0x000000ffff437224 */ /* 0x000fe400078e0044 */
[----:B------:R-:W-:Y:S02]  /*1fc30*/  IMAD.MOV.U32 R235, RZ, RZ, R173 ;  /* 0x000000ffffeb7224 */ /* 0x000fe400078e00ad */
[----:B------:R-:W-:Y:S02]  /*1fc40*/  IMAD.MOV.U32 R173, RZ, RZ, R124 ;  /* 0x000000ffffad7224 */ /* 0x000fe400078e007c */
[----:B------:R-:W-:Y:S01]  /*1fc50*/  IMAD.MOV.U32 R124, RZ, RZ, R112 ;  /* 0x000000ffff7c7224 */ /* 0x000fe200078e0070 */
[----:B------:R-:W-:-:S02]  /*1fc60*/  PRMT R112, R8, 0x5410, R7 ;  /* 0x0000541008707816 */ /* 0x000fc40000000007 */
[----:B------:R-:W-:Y:S02]  /*1fc70*/  @!P3 PRMT R8, R91, 0x5410, RZ ;  /* 0x000054105b08b816 */ /* 0x000fe400000000ff */
[----:B------:R-:W-:Y:S01]  /*1fc80*/  @!P4 PRMT R7, R90, 0x5410, RZ ;  /* 0x000054105a07c816 */ /* 0x000fe200000000ff */
[----:B--2---:R1:W-:Y:S04]  /*1fc90*/  ST.E.U16 [R14.64+-0xfe], R5 ;  /* 0xffff02050e007985 */ /* 0x0043e8000c101504 */
[----:B------:R2:W-:Y:S04]  /*1fca0*/  ST.E.U16 [R14.64+-0x100], R6 ;  /* 0xffff00060e007985 */ /* 0x0005e8000c101504 */
[----:B------:R-:W-:Y:S04]  /*1fcb0*/  ST.E.U16 [R12.64+-0xf0], R33 ;  /* 0xffff10210c007985 */ /* 0x000fe8000c101504 */
[----:B------:R3:W-:Y:S01]  /*1fcc0*/  ST.E.U16 [R12.64+-0xee], R32 ;  /* 0xffff12200c007985 */ /* 0x0007e2000c101504 */
[----:B-1----:R-:W-:-:S02]  /*1fcd0*/  LOP3.LUT R5, R35, R233, R2, 0x96, !PT ;  /* 0x000000e923057212 */ /* 0x002fc400078e9602 */
[----:B--2---:R-:W-:-:S03]  /*1fce0*/  LOP3.LUT R6, R11, R62, R36, 0x96, !PT ;  /* 0x0000003e0b067212 */ /* 0x004fc600078e9624 */
[----:B---3--:R-:W-:-:S05]  /*1fcf0*/  IMAD.WIDE.U32 R32, R5, -0x2daee0ad, RZ ;  /* 0xd2511f5305207825 */ /* 0x008fca00078e00ff */
[----:B------:R-:W-:Y:S01]  /*1fd00*/  LOP3.LUT R5, R33, R59, R10, 0x96, !PT ;  /* 0x0000003b21057212 */ /* 0x000fe200078e960a */
[----:B------:R-:W-:-:S04]  /*1fd10*/  IMAD.WIDE.U32 R10, R6, -0x326172a9, RZ ;  /* 0xcd9e8d57060a7825 */ /* 0x000fc800078e00ff */
[----:B------:R-:W-:Y:S01]  /*1fd20*/  IMAD.WIDE.U32 R48, R5, -0x326172a9, RZ ;  /* 0xcd9e8d5705307825 */ /* 0x000fe200078e00ff */
[----:B------:R-:W-:Y:S01]  /*1fd30*/  LOP3.LUT R5, R11, R226, R34, 0x96, !PT ;  /* 0x000000e20b057212 */ /* 0x000fe200078e9622 */
[----:B------:R-:W-:Y:S03]  /*1fd40*/  ST.E.U16 [R18.64+-0xf0], R31 ;  /* 0xffff101f12007985 */ /* 0x000fe6000c101504 */
[----:B------:R-:W-:Y:S01]  /*1fd50*/  LOP3.LUT R6, R49, R228, R10, 0x96, !PT ;  /* 0x000000e431067212 */ /* 0x000fe200078e960a */
[----:B------:R-:W-:Y:S04]  /*1fd60*/  ST.E.U16 [R18.64+-0xee], R30 ;  /* 0xffff121e12007985 */ /* 0x000fe8000c101504 */
[----:B------:R-:W-:Y:S01]  /*1fd70*/  ST.E.U16 [R16.64+-0xf0], R9 ;  /* 0xffff100910007985 */ /* 0x000fe2000c101504 */
[----:B------:R-:W-:-:S03]  /*1fd80*/  IMAD.WIDE.U32 R42, R6, -0x2daee0ad, RZ ;  /* 0xd2511f53062a7825 */ /* 0x000fc600078e00ff */
[----:B------:R-:W-:Y:S04]  /*1fd90*/  ST.E.U16 [R16.64+-0xee], R0 ;  /* 0xffff120010007985 */ /* 0x000fe8000c101504 */
[----:B------:R1:W-:Y:S04]  /*1fda0*/  ST.E.U16 [R14.64+-0xf0], R4 ;  /* 0xffff10040e007985 */ /* 0x0003e8000c101504 */
[----:B------:R2:W-:Y:S04]  /*1fdb0*/  ST.E.U16 [R14.64+-0xee], R3 ;  /* 0xffff12030e007985 */ /* 0x0005e8000c101504 */
[----:B------:R-:W-:Y:S01]  /*1fdc0*/  ST.E.U16 [R12.64+-0xe0], R39 ;  /* 0xffff20270c007985 */ /* 0x000fe2000c101504 */
[----:B-1----:R-:W-:-:S05]  /*1fdd0*/  IMAD.WIDE.U32 R4, R5, -0x2daee0ad, RZ ;  /* 0xd2511f5305047825 */ /* 0x002fca00078e00ff */
[----:B------:R-:W-:Y:S02]  /*1fde0*/  LOP3.LUT R0, R43, R224, R4, 0x96, !PT ;  /* 0x000000e02b007212 */ /* 0x000fe400078e9604 */
[----:B------:R-:W-:-:S03]  /*1fdf0*/  LOP3.LUT R6, R5, R63, R32, 0x96, !PT ;  /* 0x0000003f05067212 */ /* 0x000fc600078e9620 */
[----:B------:R-:W-:Y:S01]  /*1fe00*/  IMAD.WIDE.U32 R4, R0, -0x326172a9, RZ ;  /* 0xcd9e8d5700047825 */ /* 0x000fe200078e00ff */
[----:B------:R-:W-:Y:S04]  /*1fe10*/  ST.E.U16 [R12.64+-0xde], R38 ;  /* 0xffff22260c007985 */ /* 0x000fe8000c101504 */
[C---:B------:R-:W-:Y:S01]  /*1fe20*/  LOP3.LUT R0, R4.reuse, 0xffff, RZ, 0xc0, !PT ;  /* 0x0000ffff04007812 */ /* 0x040fe200078ec0ff */
[----:B------:R-:W-:Y:S03]  /*1fe30*/  ST.E.U16 [R18.64+-0xe0], R41 ;  /* 0xffff202912007985 */ /* 0x000fe6000c101504 */
[----:B--2---:R-:W-:Y:S01]  /*1fe40*/  SHF.R.U32.HI R3, RZ, 0x8, R0 ;  /* 0x00000008ff037819 */ /* 0x004fe20000011600 */
[----:B------:R1:W-:Y:S01]  /*1fe50*/  ST.E.U16 [R18.64+-0xde], R40 ;  /* 0xffff222812007985 */ /* 0x0003e2000c101504 */
[----:B------:R-:W-:-:S04]  /*1fe60*/  LOP3.LUT R0, R4, 0xff, RZ, 0xc0, !PT ;  /* 0x000000ff04007812 */ /* 0x000fc800078ec0ff */
[----:B------:R-:W-:Y:S02]  /*1fe70*/  PRMT R43, R0, 0x5410, R3 ;  /* 0x00005410002b7816 */ /* 0x000fe40000000003 */
[----:B------:R-:W-:Y:S01]  /*1fe80*/  SHF.R.U32.HI R3, RZ, 0x10, R4 ;  /* 0x00000010ff037819 */ /* 0x000fe20000011604 */
[----:B------:R-:W-:Y:S04]  /*1fe90*/  ST.E.U16 [R16.64+-0xe0], R23 ;  /* 0xffff201710007985 */ /* 0x000fe8000c101504 */
[----:B------:R-:W-:Y:S04]  /*1fea0*/  ST.E.U16 [R16.64+-0xde], R22 ;  /* 0xffff221610007985 */ /* 0x000fe8000c101504 */
[----:B------:R2:W-:Y:S01]  /*1feb0*/  ST.E.U16 [R14.64+-0xe0], R8 ;  /* 0xffff20080e007985 */ /* 0x0005e2000c101504 */
[----:B-1----:R-:W-:-:S05]  /*1fec0*/  IMAD.WIDE.U32 R40, R6, -0x326172a9, RZ ;  /* 0xcd9e8d5706287825 */ /* 0x002fca00078e00ff */
[----:B------:R-:W-:Y:S02]  /*1fed0*/  LOP3.LUT R0, R5, R67, R40, 0x96, !PT ;  /* 0x0000004305007212 */ /* 0x000fe400078e9628 */
[----:B------:R-:W-:Y:S02]  /*1fee0*/  LOP3.LUT R5, R3, 0xff, RZ, 0xc0, !PT ;  /* 0x000000ff03057812 */ /* 0x000fe400078ec0ff */
[----:B------:R-:W-:Y:S01]  /*1fef0*/  LOP3.LUT R3, R0, 0xffff, RZ, 0xc0, !PT ;  /* 0x0000ffff00037812 */ /* 0x000fe200078ec0ff */
[----:B------:R1:W-:Y:S01]  /*1ff00*/  ST.E.U16 [R14.64+-0xde], R7 ;  /* 0xffff22070e007985 */ /* 0x0003e2000c101504 */
[----:B------:R-:W-:Y:S02]  /*1ff10*/  SHF.R.U32.HI R6, RZ, 0x18, R0 ;  /* 0x00000018ff067819 */ /* 0x000fe40000011600 */
[----:B--2---:R-:W-:Y:S02]  /*1ff20*/  SHF.R.U32.HI R8, RZ, 0x18, R4 ;  /* 0x00000018ff087819 */ /* 0x004fe40000011604 */
[----:B------:R-:W-:-:S02]  /*1ff30*/  SHF.R.U32.HI R4, RZ, 0x10, R0 ;  /* 0x00000010ff047819 */ /* 0x000fc40000011600 */
[----:B------:R-:W-:Y:S02]  /*1ff40*/  PRMT R5, R5, 0x5410, R8 ;  /* 0x0000541005057816 */ /* 0x000fe40000000008 */
[----:B-1----:R-:W-:Y:S02]  /*1ff50*/  LOP3.LUT R7, R0, 0xff, RZ, 0xc0, !PT ;  /* 0x000000ff00077812 */ /* 0x002fe400078ec0ff */
[----:B------:R-:W-:Y:S02]  /*1ff60*/  SHF.R.U32.HI R0, RZ, 0x8, R3 ;  /* 0x00000008ff007819 */ /* 0x000fe40000011603 */
[----:B------:R-:W-:Y:S02]  /*1ff70*/  LOP3.LUT R3, R4, 0xff, RZ, 0xc0, !PT ;  /* 0x000000ff04037812 */ /* 0x000fe400078ec0ff */
[----:B------:R-:W-:Y:S02]  /*1ff80*/  PRMT R0, R7, 0x5410, R0 ;  /* 0x0000541007007816 */ /* 0x000fe40000000000 */
[----:B------:R-:W-:-:S03]  /*1ff90*/  PRMT R3, R3, 0x5410, R6 ;  /* 0x0000541003037816 */ /* 0x000fc60000000006 */
[----:B------:R-:W-:-:S05]  /*1ffa0*/  HSET2.LE.AND R0, R0, R221, PT ;  /* 0x000000dd00007233 */ /* 0x000fca0003803000 */
[----:B------:R-:W-:Y:S01]  /*1ffb0*/  LOP3.LUT R4, R55, R0, RZ, 0xc0, !PT ;  /* 0x0000000037047212 */ /* 0x000fe200078ec0ff */
[--C-:B------:R-:W-:Y:S02]  /*1ffc0*/  HSET2.LE.AND R0, R3, R221.reuse, PT ;  /* 0x000000dd03007233 */ /* 0x100fe40003803000 */
[----:B------:R-:W-:-:S03]  /*1ffd0*/  HSET2.LE.AND R7, R5, R221, PT ;  /* 0x000000dd05077233 */ /* 0x000fc60003803000 */
[----:B------:R-:W-:Y:S02]  /*1ffe0*/  LOP3.LUT R5, R52, R0, RZ, 0xc0, !PT ;  /* 0x0000000034057212 */ /* 0x000fe400078ec0ff */
[----:B------:R-:W2:Y:S01]  /*1fff0*/  LDL.LU R52, [R1+0x40] ;  /* 0x0000400001347983 */ /* 0x000ea20000300800 */
[----:B------:R-:W-:Y:S02]  /*20000*/  @!P2 HFMA2.BF16_V2 R87, -RZ.H0_H0, RZ.H0_H0, -R24.H0_H0 ;  /* 0x200000ffff57a231 */ /* 0x000fe40000340918 */
[----:B------:R-:W-:Y:S02]  /*20010*/  @!P1 HFMA2.BF16_V2 R88, -RZ.H0_H0, RZ.H0_H0, -R21.H0_H0 ;  /* 0x200000ffff589231 */ /* 0x000fe40000340915 */
[----:B------:R-:W-:Y:S01]  /*20020*/  @!P0 HFMA2.BF16_V2 R89, -RZ.H0_H0, RZ.H0_H0, -R20.H0_H0 ;  /* 0x200000ffff598231 */ /* 0x000fe20000340914 */
[----:B------:R-:W-:Y:S01]  /*20030*/  IMAD.MOV.U32 R182, RZ, RZ, R179 ;  /* 0x000000ffffb67224 */ /* 0x000fe200078e00b3 */
[----:B------:R-:W-:Y:S01]  /*20040*/  @!P2 PRMT R24, R87, 0x5410, RZ ;  /* 0x000054105718a816 */ /* 0x000fe200000000ff */
[----:B------:R-:W-:Y:S01]  /*20050*/  IMAD.MOV.U32 R179, RZ, RZ, R127 ;  /* 0x000000ffffb37224 */ /* 0x000fe200078e007f */
[----:B------:R-:W-:-:S02]  /*20060*/  PRMT R127, R21, 0x5410, R20 ;  /* 0x00005410157f7816 */ /* 0x000fc40000000014 */
[----:B------:R-:W-:Y:S02]  /*20070*/  @!P1 PRMT R21, R88, 0x5410, RZ ;  /* 0x0000541058159816 */ /* 0x000fe400000000ff */
[----:B------:R-:W-:Y:S01]  /*20080*/  @!P0 PRMT R20, R89, 0x5410, RZ ;  /* 0x0000541059148816 */ /* 0x000fe200000000ff */
[----:B------:R-:W-:Y:S04]  /*20090*/  ST.E.U16 [R12.64+-0xd0], R27 ;  /* 0xffff301b0c007985 */ /* 0x000fe8000c101504 */
[----:B------:R-:W-:Y:S04]  /*200a0*/  ST.E.U16 [R12.64+-0xce], R26 ;  /* 0xffff321a0c007985 */ /* 0x000fe8000c101504 */
[----:B------:R-:W-:Y:S04]  /*200b0*/  ST.E.U16 [R18.64+-0xd0], R29 ;  /* 0xffff301d12007985 */ /* 0x000fe8000c101504 */
[----:B------:R-:W-:Y:S04]  /*200c0*/  ST.E.U16 [R18.64+-0xce], R28 ;  /* 0xffff321c12007985 */ /* 0x000fe8000c101504 */
[----:B------:R-:W-:Y:S04]  /*200d0*/  ST.E.U16 [R16.64+-0xd0], R25 ;  /* 0xffff301910007985 */ /* 0x000fe8000c101504 */
[----:B------:R-:W-:Y:S04]  /*200e0*/  ST.E.U16 [R16.64+-0xce], R24 ;  /* 0xffff321810007985 */ /* 0x000fe8000c101504 */
[----:B------:R-:W-:Y:S04]  /*200f0*/  ST.E.U16 [R14.64+-0xd0], R21 ;  /* 0xffff30150e007985 */ /* 0x000fe8000c101504 */
[----:B------:R1:W-:Y:S04]  /*20100*/  ST.E.U16 [R14.64+-0xce], R20 ;  /* 0xffff32140e007985 */ /* 0x0003e8000c101504 */
[----:B------:R-:W3:Y:S04]  /*20110*/  LDSM.16.MT88.4 R36, [R201+0xa000] ;  /* 0x00a00000c924783b */ /* 0x000ee80000004200 */
[----:B------:R-:W4:Y:S04]  /*20120*/  LDSM.16.MT88.4 R28, [R203+0xa000] ;  /* 0x00a00000cb1c783b */ /* 0x000f280000004200 */
[----:B------:R-:W4:Y:S04]  /*20130*/  LDSM.16.MT88.4 R24, [R206+0xa000] ;  /* 0x00a00000ce18783b */ /* 0x000f280000004200 */
[----:B------:R-:W4:Y:S04]  /*20140*/  LDSM.16.MT88.4 R20, [R205+0xa000] ;  /* 0x00a00000cd14783b */ /* 0x000f280000004200 */
[----:B------:R-:W4:Y:S04]  /*20150*/  LDSM.16.MT88.4 R8, [R201+0xb000] ;  /* 0x00b00000c908783b */ /* 0x000f280000004200 */
[----:B------:R-:W4:Y:S04]  /*20160*/  LDSM.16.MT88.4 R16, [R203+0xb000] ;  /* 0x00b00000cb10783b */ /* 0x000f280000004200 */
[----:B------:R-:W4:Y:S04]  /*20170*/  LDSM.16.MT88.4 R32, [R206+0xb000] ;  /* 0x00b00000ce20783b */ /* 0x000f280000004200 */
[----:B------:R-:W4:Y:S01]  /*20180*/  LDSM.16.MT88.4 R44, [R205+0xb000] ;  /* 0x00b00000cd2c783b */ /* 0x000f220000004200 */
[----:B------:R-:W-:Y:S01]  /*20190*/  HSET2.LE.AND R3, R43, R221, PT ;  /* 0x000000dd2b037233 */ /* 0x000fe20003803000 */
[----:B------:R-:W-:-:S04]  /*201a0*/  LOP3.LUT R7, R53, R7, RZ, 0xc0, !PT ;  /* 0x0000000735077212 */ /* 0x000fc800078ec0ff */
[----:B------:R-:W-:Y:S01]  /*201b0*/  LOP3.LUT R6, R54, R3, RZ, 0xc0, !PT ;  /* 0x0000000336067212 */ /* 0x000fe200078ec0ff */
[----:B------:R-:W-:Y:S01]  /*201c0*/  IMAD.MOV.U32 R55, RZ, RZ, R65 ;  /* 0x000000ffff377224 */ /* 0x000fe200078e0041 */
[----:B------:R-:W-:Y:S01]  /*201d0*/  MOV R0, R62 ;  /* 0x0000003e00007202 */ /* 0x000fe20000000f00 */
[----:B------:R-:W-:Y:S02]  /*201e0*/  IMAD.MOV.U32 R54, RZ, RZ, R64 ;  /* 0x000000ffff367224 */ /* 0x000fe400078e0040 */
[----:B------:R-:W-:Y:S02]  /*201f0*/  IMAD.MOV.U32 R65, RZ, RZ, R182 ;  /* 0x000000ffff417224 */ /* 0x000fe400078e00b6 */
[----:B-1----:R-:W-:Y:S01]  /*20200*/  IMAD.MOV.U32 R14, RZ, RZ, R59 ;  /* 0x000000ffff0e7224 */ /* 0x002fe200078e003b */
[----:B---3--:R-:W-:Y:S01]  /*20210*/  HMMA.16816.F32.BF16 R152, R4, R36, R152 ;  /* 0x000000240498723c */ /* 0x008fe20000041898 */
[----:B------:R-:W-:Y:S02]  /*20220*/  IMAD.MOV.U32 R15, RZ, RZ, R63 ;  /* 0x000000ffff0f7224 */ /* 0x000fe400078e003f */
[----:B------:R-:W-:-:S02]  /*20230*/  IMAD.MOV.U32 R64, RZ, RZ, R58 ;  /* 0x000000ffff407224 */ /* 0x000fc400078e003a */
[----:B------:R-:W-:Y:S02]  /*20240*/  IMAD.MOV.U32 R66, RZ, RZ, R95 ;  /* 0x000000ffff427224 */ /* 0x000fe400078e005f */
[----:B------:R-:W-:Y:S01]  /*20250*/  IMAD.MOV.U32 R182, RZ, RZ, R94 ;  /* 0x000000ffffb67224 */ /* 0x000fe200078e005e */
[----:B------:R-:W-:Y:S01]  /*20260*/  HMMA.16816.F32.BF16 R148, R4, R38, R148 ;  /* 0x000000260494723c */ /* 0x000fe20000041894 */
[----:B------:R-:W-:Y:S02]  /*20270*/  IMAD.MOV.U32 R53, RZ, RZ, R55 ;  /* 0x000000ffff357224 */ /* 0x000fe400078e0037 */
[----:B------:R-:W-:-:S05]  /*20280*/  IMAD.MOV.U32 R55, RZ, RZ, R14 ;  /* 0x000000ffff377224 */ /* 0x000fca00078e000e */
[C---:B----4-:R-:W-:Y:S01]  /*20290*/  HMMA.16816.F32.BF16 R144, R4.reuse, R28, R144 ;  /* 0x0000001c0490723c */ /* 0x050fe20000041890 */
[----:B------:R-:W-:Y:S02]  /*202a0*/  IMAD.MOV.U32 R14, RZ, RZ, R226 ;  /* 0x000000ffff0e7224 */ /* 0x000fe400078e00e2 */
[----:B------:R1:W5:Y:S05]  /*202b0*/  LDL.LU R226, [R1+0x1b0] ;  /* 0x0001b00001e27983 */ /* 0x00036a0000300800 */
        /* <DEDUP_REMOVED lines=13> */
[----:B--2---:R-:W-:-:S04]  /*20390*/  IMAD.WIDE.U32 R6, R52, -0x326172a9, RZ ;  /* 0xcd9e8d5734067825 */ /* 0x004fc800078e00ff */
[----:B------:R-:W-:Y:S01]  /*203a0*/  IMAD.MOV.U32 R52, RZ, RZ, R54 ;  /* 0x000000ffff347224 */ /* 0x000fe200078e0036 */
[----:B------:R-:W-:Y:S02]  /*203b0*/  LOP3.LUT R2, R7, R233, R2, 0x96, !PT ;  /* 0x000000e907027212 */ /* 0x000fe400078e9602 */
[----:B------:R1:W5:Y:S02]  /*203c0*/  LDL.LU R233, [R1+0x1ac] ;  /* 0x0001ac0001e97983 */ /* 0x0003640000300800 */
[----:B------:R-:W-:Y:S02]  /*203d0*/  LOP3.LUT R3, R51, R0, R52, 0x96, !PT ;  /* 0x0000000033037212 */ /* 0x000fe400078e9634 */
[----:B------:R-:W-:Y:S01]  /*203e0*/  MOV R0, R55 ;  /* 0x0000003700007202 */ /* 0x000fe20000000f00 */
[----:B------:R-:W-:Y:S02]  /*203f0*/  IMAD.MOV.U32 R55, RZ, RZ, R14 ;  /* 0x000000ffff377224 */ /* 0x000fe400078e000e */
[----:B------:R-:W-:-:S02]  /*20400*/  IMAD.MOV.U32 R14, RZ, RZ, R67 ;  /* 0x000000ffff0e7224 */ /* 0x000fc400078e0043 */
[----:B------:R-:W-:Y:S02]  /*20410*/  IMAD.MOV.U32 R67, RZ, RZ, R182 ;  /* 0x000000ffff437224 */ /* 0x000fe400078e00b6 */
[----:B------:R-:W-:-:S04]  /*20420*/  IMAD.WIDE.U32 R4, R2, -0x2daee0ad, RZ ;  /* 0xd2511f5302047825 */ /* 0x000fc800078e00ff */
[----:B------:R-:W-:Y:S02]  /*20430*/  IMAD.MOV.U32 R182, RZ, RZ, R181 ;  /* 0x000000ffffb67224 */ /* 0x000fe400078e00b5 */
[----:B------:R-:W-:Y:S02]  /*20440*/  IMAD.MOV.U32 R181, RZ, RZ, R180 ;  /* 0x000000ffffb57224 */ /* 0x000fe400078e00b4 */
[----:B------:R-:W-:Y:S02]  /*20450*/  IMAD.MOV.U32 R180, RZ, RZ, R179 ;  /* 0x000000ffffb47224 */ /* 0x000fe400078e00b3 */
[----:B------:R-:W-:Y:S01]  /*20460*/  IMAD.MOV.U32 R54, RZ, RZ, R55 ;  /* 0x000000ffff367224 */ /* 0x000fe200078e0037 */
[----:B------:R-:W-:Y:S01]  /*20470*/  LOP3.LUT R0, R5, R0, R50, 0x96, !PT ;  /* 0x0000000005007212 */ /* 0x000fe200078e9632 */
        /* <DEDUP_REMOVED lines=12> */
[----:B------:R-:W-:Y:S01]  /*20540*/  MOV R173, R176 ;  /* 0x000000b000ad7202 */ /* 0x000fe20000000f00 */
[----:B------:R-:W-:Y:S02]  /*20550*/  IMAD.MOV.U32 R179, RZ, RZ, R246 ;  /* 0x000000ffffb37224 */ /* 0x000fe400078e00f6 */
[----:B------:R-:W-:-:S04]  /*20560*/  IMAD.WIDE.U32 R2, R3, -0x326172a9, RZ ;  /* 0xcd9e8d5703027825 */ /* 0x000fc800078e00ff */
[----:B------:R-:W-:-:S04]  /*20570*/  IMAD.WIDE.U32 R52, R0, -0x326172a9, RZ ;  /* 0xcd9e8d5700347825 */ /* 0x000fc800078e00ff */
[----:B------:R-:W-:Y:S02]  /*20580*/  IMAD.MOV.U32 R98, RZ, RZ, R14 ;  /* 0x000000ffff627224 */ /* 0x000fe400078e000e */
[----:B------:R-:W-:Y:S01]  /*20590*/  IMAD.MOV.U32 R246, RZ, RZ, R247 ;  /* 0x000000fffff67224 */ /* 0x000fe200078e00f7 */
[----:B------:R-:W-:Y:S01]  /*205a0*/  MOV R247, R126 ;  /* 0x0000007e00f77202 */ /* 0x000fe20000000f00 */
[----:B------:R-:W-:Y:S02]  /*205b0*/  IMAD.MOV.U32 R14, RZ, RZ, R15 ;  /* 0x000000ffff0e7224 */ /* 0x000fe400078e000f */
[----:B------:R-:W-:Y:S02]  /*205c0*/  IMAD.MOV.U32 R176, RZ, RZ, R177 ;  /* 0x000000ffffb07224 */ /* 0x000fe400078e00b1 */
[----:B------:R-:W-:Y:S02]  /*205d0*/  IMAD.MOV.U32 R15, RZ, RZ, R182 ;  /* 0x000000ffff0f7224 */ /* 0x000fe400078e00b6 */
[----:B------:R-:W-:-:S02]  /*205e0*/  IMAD.MOV.U32 R177, RZ, RZ, R178 ;  /* 0x000000ffffb17224 */ /* 0x000fc400078e00b2 */
[----:B------:R-:W-:Y:S01]  /*205f0*/  IMAD.MOV.U32 R182, RZ, RZ, R181 ;  /* 0x000000ffffb67224 */ /* 0x000fe200078e00b5 */
[----:B------:R-:W-:Y:S01]  /*20600*/  LOP3.LUT R3, R3, R54, R6, 0x96, !PT ;  /* 0x0000003603037212 */ /* 0x000fe200078e9606 */
[----:B------:R-:W-:Y:S01]  /*20610*/  IMAD.MOV.U32 R126, RZ, RZ, R235 ;  /* 0x000000ffff7e7224 */ /* 0x000fe200078e00eb */
[----:B------:R-:W-:Y:S01]  /*20620*/  LOP3.LUT R0, R53, R228, R2, 0x96, !PT ;  /* 0x000000e435007212 */ /* 0x000fe200078e9602 */
[----:B------:R-:W-:Y:S02]  /*20630*/  IMAD.MOV.U32 R181, RZ, RZ, R180 ;  /* 0x000000ffffb57224 */ /* 0x000fe400078e00b4 */
        /* <DEDUP_REMOVED lines=10> */
[----:B------:R-:W-:-:S04]  /*206e0*/  IMAD.WIDE.U32 R2, R3, -0x2daee0ad, RZ ;  /* 0xd2511f5303027825 */ /* 0x000fc800078e00ff */
[----:B------:R-:W-:-:S04]  /*206f0*/  IMAD.WIDE.U32 R54, R0, -0x2daee0ad, RZ ;  /* 0xd2511f5300367825 */ /* 0x000fc800078e00ff */
[----:B------:R-:W-:Y:S02]  /*20700*/  IMAD.MOV.U32 R178, RZ, RZ, R227 ;  /* 0x000000ffffb27224 */ /* 0x000fe400078e00e3 */
[----:B------:R-:W-:Y:S01]  /*20710*/  IMAD.MOV.U32 R173, RZ, RZ, R176 ;  /* 0x000000ffffad7224 */ /* 0x000fe200078e00b0 */
[----:B------:R1:W5:Y:S01]  /*20720*/  LDL.LU R227, [R1+0x1a8] ;  /* 0x0001a80001e37983 */ /* 0x0003620000300800 */
[----:B------:R-:W-:Y:S02]  /*20730*/  IMAD.MOV.U32 R177, RZ, RZ, R234 ;  /* 0x000000ffffb17224 */ /* 0x000fe400078e00ea */
[----:B------:R-:W-:Y:S01]  /*20740*/  IMAD.MOV.U32 R118, RZ, RZ, R182 ;  /* 0x000000ffff767224 */ /* 0x000fe200078e00b6 */
[----:B------:R1:W5:Y:S01]  /*20750*/  LDL.LU R234, [R1+0x1a4] ;  /* 0x0001a40001ea7983 */ /* 0x0003620000300800 */
[----:B------:R-:W-:Y:S01]  /*20760*/  IMAD.MOV.U32 R176, RZ, RZ, R229 ;  /* 0x000000ffffb07224 */ /* 0x000fe200078e00e5 */
[----:B------:R-:W-:Y:S01]  /*20770*/  LOP3.LUT R2, R55, R224, R2, 0x96, !PT ;  /* 0x000000e037027212 */ /* 0x000fe200078e9602 */
        /* <DEDUP_REMOVED lines=10> */
[----:B------:R1:W5:Y:S04]  /*20820*/  LDL.LU R230, [R1+0x194] ;  /* 0x0001940001e67983 */ /* 0x0003680000300800 */
[----:B------:R1:W5:Y:S04]  /*20830*/  LDL.LU R223, [R1+0x190] ;  /* 0x0001900001df7983 */ /* 0x0003680000300800 */
[----:B------:R-:W2:Y:S01]  /*20840*/  LDL.LU R100, [R1+0x50] ;  /* 0x0000500001647983 */ /* 0x000ea20000300800 */
[----:B------:R-:W-:Y:S01]  /*20850*/  LOP3.LUT R4, R3, R98, R4, 0x96, !PT ;  /* 0x0000006203047212 */ /* 0x000fe200078e9604 */
[----:B------:R-:W-:-:S04]  /*20860*/  IMAD.WIDE.U32 R2, R2, -0x326172a9, RZ ;  /* 0xcd9e8d5702027825 */ /* 0x000fc800078e00ff */
[----:B------:R-:W-:Y:S01]  /*20870*/  IMAD.WIDE.U32 R50, R4, -0x326172a9, RZ ;  /* 0xcd9e8d5704327825 */ /* 0x000fe200078e00ff */
[----:B------:R-:W-:-:S04]  /*20880*/  LOP3.LUT R0, R2, 0xffff, RZ, 0xc0, !PT ;  /* 0x0000ffff02007812 */ /* 0x000fc800078ec0ff */
[----:B------:R-:W-:Y:S02]  /*20890*/  SHF.R.U32.HI R5, RZ, 0x8, R0 ;  /* 0x00000008ff057819 */ /* 0x000fe40000011600 */
[----:B------:R-:W-:Y:S02]  /*208a0*/  LOP3.LUT R0, R3, R99, R50, 0x96, !PT ;  /* 0x0000006303007212 */ /* 0x000fe400078e9632 */
[----:B------:R-:W-:Y:S02]  /*208b0*/  LOP3.LUT R4, R2, 0xff, RZ, 0xc0, !PT ;  /* 0x000000ff02047812 */ /* 0x000fe400078ec0ff */
[--C-:B------:R-:W-:Y:S02]  /*208c0*/  SHF.R.U32.HI R6, RZ, 0x10, R2.reuse ;  /* 0x00000010ff067819 */ /* 0x100fe40000011602 */
[----:B------:R-:W-:Y:S02]  /*208d0*/  SHF.R.U32.HI R7, RZ, 0x18, R2 ;  /* 0x00000018ff077819 */ /* 0x000fe40000011602 */
[----:B------:R-:W-:-:S04]  /*208e0*/  LOP3.LUT R2, R0, 0xffff, RZ, 0xc0, !PT ;  /* 0x0000ffff00027812 */ /* 0x000fc800078ec0ff */
[----:B------:R-:W-:Y:S02]  /*208f0*/  SHF.R.U32.HI R3, RZ, 0x8, R2 ;  /* 0x00000008ff037819 */ /* 0x000fe40000011602 */
[----:B------:R-:W-:Y:S01]  /*20900*/  LOP3.LUT R2, R0, 0xff, RZ, 0xc0, !PT ;  /* 0x000000ff00027812 */ /* 0x000fe200078ec0ff */
[----:B------:R-:W-:-:S03]  /*20910*/  IMAD.MOV.U32 R116, RZ, RZ, R14 ;  /* 0x000000ffff747224 */ /* 0x000fc600078e000e */
[----:B------:R-:W-:Y:S02]  /*20920*/  PRMT R3, R2, 0x5410, R3 ;  /* 0x0000541002037816 */ /* 0x000fe40000000003 */
[--C-:B------:R-:W-:Y:S02]  /*20930*/  SHF.R.U32.HI R2, RZ, 0x10, R0.reuse ;  /* 0x00000010ff027819 */ /* 0x100fe40000011600 */
[----:B------:R-:W-:Y:S02]  /*20940*/  PRMT R14, R4, 0x5410, R5 ;  /* 0x00005410040e7816 */ /* 0x000fe40000000005 */
[----:B------:R-:W-:Y:S02]  /*20950*/  SHF.R.U32.HI R5, RZ, 0x18, R0 ;  /* 0x00000018ff057819 */ /* 0x000fe40000011600 */
[----:B------:R-:W-:Y:S01]  /*20960*/  LOP3.LUT R2, R2, 0xff, RZ, 0xc0, !PT ;  /* 0x000000ff02027812 */ /* 0x000fe200078ec0ff */
[----:B------:R-:W-:Y:S01]  /*20970*/  HSET2.LE.AND R0, R3, R221, PT ;  /* 0x000000dd03007233 */ /* 0x000fe20003803000 */
[----:B------:R-:W-:-:S02]  /*20980*/  LOP3.LUT R4, R6, 0xff, RZ, 0xc0, !PT ;  /* 0x000000ff06047812 */ /* 0x000fc400078ec0ff */
[----:B------:R-:W-:Y:S02]  /*20990*/  PRMT R2, R2, 0x5410, R5 ;  /* 0x0000541002027816 */ /* 0x000fe40000000005 */
[----:B------:R-:W-:Y:S02]  /*209a0*/  PRMT R3, R4, 0x5410, R7 ;  /* 0x0000541004037816 */ /* 0x000fe40000000007 */
[----:B------:R-:W-:Y:S01]  /*209b0*/  LOP3.LUT R4, R83, R0, RZ, 0xc0, !PT ;  /* 0x0000000053047212 */ /* 0x000fe200078ec0ff */
[--C-:B------:R-:W-:Y:S02]  /*209c0*/  HSET2.LE.AND R0, R2, R221.reuse, PT ;  /* 0x000000dd02007233 */ /* 0x100fe40003803000 */
[--C-:B------:R-:W-:Y:S02]  /*209d0*/  HSET2.LE.AND R2, R14, R221.reuse, PT ;  /* 0x000000dd0e027233 */ /* 0x100fe40003803000 */
[----:B------:R-:W-:-:S03]  /*209e0*/  HSET2.LE.AND R3, R3, R221, PT ;  /* 0x000000dd03037233 */ /* 0x000fc60003803000 */
[----:B------:R-:W-:Y:S02]  /*209f0*/  LOP3.LUT R6, R81, R2, RZ, 0xc0, !PT ;  /* 0x0000000251067212 */ /* 0x000fe400078ec0ff */
[----:B------:R-:W-:Y:S02]  /*20a00*/  LOP3.LUT R2, R41, R218, R48, 0x96, !PT ;  /* 0x000000da29027212 */ /* 0x000fe400078e9630 */
[----:B------:R-:W-:Y:S02]  /*20a10*/  LOP3.LUT R5, R82, R0, RZ, 0xc0, !PT ;  /* 0x0000000052057212 */ /* 0x000fe400078ec0ff */
[----:B------:R-:W-:Y:S01]  /*20a20*/  LOP3.LUT R7, R80, R3, RZ, 0xc0, !PT ;  /* 0x0000000350077212 */ /* 0x000fe200078ec0ff */
[----:B------:R-:W-:-:S04]  /*20a30*/  IMAD.WIDE.U32 R2, R2, -0x2daee0ad, RZ ;  /* 0xd2511f5302027825 */ /* 0x000fc800078e00ff */
        /* <DEDUP_REMOVED lines=9> */
[----:B------:R-:W-:Y:S01]  /*20ad0*/  MOV R158, R246 ;  /* 0x000000f6009e7202 */ /* 0x000fe20000000f00 */
[----:B------:R-:W-:Y:S01]  /*20ae0*/  IMAD.MOV.U32 R98, RZ, RZ, R204 ;  /* 0x000000ffff627224 */ /* 0x000fe200078e00cc */
[----:B------:R-:W-:Y:S01]  /*20af0*/  MOV R164, R236 ;  /* 0x000000ec00a47202 */ /* 0x000fe20000000f00 */
[----:B------:R-:W-:Y:S01]  /*20b00*/  IMAD.MOV.U32 R99, RZ, RZ, R202 ;  /* 0x000000ffff637224 */ /* 0x000fe200078e00ca */
[----:B------:R-:W-:Y:S01]  /*20b10*/  LDSM.16.MT88.4 R80, [R201+0xb800] ;  /* 0x00b80000c950783b */ /* 0x000fe20000004200 */
[----:B------:R-:W-:-:S02]  /*20b20*/  IMAD.MOV.U32 R180, RZ, RZ, R126 ;  /* 0x000000ffffb47224 */ /* 0x000fc400078e007e */
[----:B------:R-:W-:Y:S01]  /*20b30*/  IMAD.MOV.U32 R181, RZ, RZ, R235 ;  /* 0x000000ffffb57224 */ /* 0x000fe200078e00eb */
[----:B------:R-:W-:Y:S01]  /*20b40*/  LOP3.LUT R0, R3, R244, R42, 0x96, !PT ;  /* 0x000000f403007212 */ /* 0x000fe200078e962a */
[----:B------:R-:W-:Y:S01]  /*20b50*/  HMMA.16816.F32.BF16 R168, R4, R36, R192 ;  /* 0x0000002404a8723c */ /* 0x000fe200000418c0 */
[----:B------:R-:W-:Y:S02]  /*20b60*/  LOP3.LUT R3, R2, 0xffff, RZ, 0xc0, !PT ;  /* 0x0000ffff02037812 */ /* 0x000fe400078ec0ff */
[--C-:B------:R-:W-:Y:S02]  /*20b70*/  SHF.R.U32.HI R14, RZ, 0x10, R2.reuse ;  /* 0x00000010ff0e7819 */ /* 0x100fe40000011602 */
[----:B------:R-:W-:-:S03]  /*20b80*/  SHF.R.U32.HI R15, RZ, 0x18, R2 ;  /* 0x00000018ff0f7819 */ /* 0x000fc60000011602 */
[----:B------:R-:W-:Y:S01]  /*20b90*/  HMMA.16816.F32.BF16 R36, R4, R38, R240 ;  /* 0x000000260424723c */ /* 0x000fe200000418f0 */
[----:B------:R-:W-:-:S07]  /*20ba0*/  IMAD.MOV.U32 R159, RZ, RZ, R247 ;  /* 0x000000ffff9f7224 */ /* 0x000fce00078e00f7 */
[C---:B------:R-:W-:Y:S07]  /*20bb0*/  HMMA.16816.F32.BF16 R240, R4.reuse, R10, R96 ;  /* 0x0000000a04f0723c */ /* 0x040fee0000041860 */
[----:B------:R-:W-:Y:S01]  /*20bc0*/  LOP3.LUT R11, R2, 0xff, RZ, 0xc0, !PT ;  /* 0x000000ff020b7812 */ /* 0x000fe200078ec0ff */
[----:B------:R-:W-:Y:S01]  /*20bd0*/  HMMA.16816.F32.BF16 R180, R4, R8, R180 ;  /* 0x0000000804b4723c */ /* 0x000fe200000418b4 */
[C---:B------:R-:W-:Y:S02]  /*20be0*/  LOP3.LUT R2, R0.reuse, 0xffff, RZ, 0xc0, !PT ;  /* 0x0000ffff00027812 */ /* 0x040fe400078ec0ff */
[----:B------:R-:W-:-:S04]  /*20bf0*/  LOP3.LUT R10, R0, 0xff, RZ, 0xc0, !PT ;  /* 0x000000ff000a7812 */ /* 0x000fc800078ec0ff */
[----:B------:R-:W-:Y:S02]  /*20c00*/  SHF.R.U32.HI R8, RZ, 0x8, R3 ;  /* 0x00000008ff087819 */ /* 0x000fe40000011603 */
[--C-:B------:R-:W-:Y:S02]  /*20c10*/  SHF.R.U32.HI R3, RZ, 0x10, R0.reuse ;  /* 0x00000010ff037819 */ /* 0x100fe40000011600 */
[----:B------:R-:W-:Y:S02]  /*20c20*/  SHF.R.U32.HI R9, RZ, 0x18, R0 ;  /* 0x00000018ff097819 */ /* 0x000fe40000011600 */
[----:B------:R-:W-:Y:S02]  /*20c30*/  SHF.R.U32.HI R0, RZ, 0x8, R2 ;  /* 0x00000008ff007819 */ /* 0x000fe40000011602 */
[----:B------:R-:W-:Y:S01]  /*20c40*/  LOP3.LUT R2, R3, 0xff, RZ, 0xc0, !PT ;  /* 0x000000ff03027812 */ /* 0x000fe200078ec0ff */
[----:B------:R-:W-:Y:S03]  /*20c50*/  HMMA.16816.F32.BF16 R160, R4, R28, R248 ;  /* 0x0000001c04a0723c */ /* 0x000fe600000418f8 */
[----:B------:R-:W-:-:S05]  /*20c60*/  PRMT R2, R2, 0x5410, R9 ;  /* 0x0000541002027816 */ /* 0x000fca0000000009 */
[----:B------:R-:W-:Y:S01]  /*20c70*/  HMMA.16816.F32.BF16 R248, R4, R16, R156 ;  /* 0x0000001004f8723c */ /* 0x000fe2000004189c */
[----:B------:R-:W-:Y:S01]  /*20c80*/  PRMT R3, R11, 0x5410, R8 ;  /* 0x000054100b037816 */ /* 0x000fe20000000008 */
[----:B------:R-:W-:Y:S01]  /*20c90*/  HSET2.LE.AND R2, R2, R221, PT ;  /* 0x000000dd02027233 */ /* 0x000fe20003803000 */
[----:B------:R-:W-:-:S05]  /*20ca0*/  PRMT R0, R10, 0x5410, R0 ;  /* 0x000054100a007816 */ /* 0x000fca0000000000 */
[C---:B------:R-:W-:Y:S01]  /*20cb0*/  HMMA.16816.F32.BF16 R192, R4.reuse, R18, R116 ;  /* 0x0000001204c0723c */ /* 0x040fe20000041874 */
[----:B------:R-:W3:Y:S07]  /*20cc0*/  LDSM.16.MT88.4 R16, [R206+0xa800] ;  /* 0x00a80000ce10783b */ /* 0x000eee0000004200 */
[C---:B------:R-:W-:Y:S01]  /*20cd0*/  HMMA.16816.F32.BF16 R188, R4.reuse, R32, R188 ;  /* 0x0000002004bc723c */ /* 0x040fe200000418bc */
[----:B------:R-:W-:Y:S01]  /*20ce0*/  IMAD.MOV.U32 R101, RZ, RZ, R239 ;  /* 0x000000ffff657224 */ /* 0x000fe200078e00ef */
[----:B------:R-:W-:Y:S01]  /*20cf0*/  LOP3.LUT R8, R14, 0xff, RZ, 0xc0, !PT ;  /* 0x000000ff0e087812 */ /* 0x000fe200078ec0ff */
[----:B------:R-:W-:Y:S01]  /*20d00*/  IMAD.MOV.U32 R102, RZ, RZ, R238 ;  /* 0x000000ffff667224 */ /* 0x000fe200078e00ee */
[----:B------:R-:W-:Y:S01]  /*20d10*/  MOV R97, R124 ;  /* 0x0000007c00617202 */ /* 0x000fe20000000f00 */
[----:B------:R-:W-:Y:S01]  /*20d20*/  IMAD.MOV.U32 R103, RZ, RZ, R237 ;  /* 0x000000ffff677224 */ /* 0x000fe200078e00ed */
[----:B------:R-:W-:Y:S02]  /*20d30*/  LDSM.16.MT88.4 R156, [R203+0xa800] ;  /* 0x00a80000cb9c783b */ /* 0x000fe40000004200 */
[----:B------:R-:W-:Y:S02]  /*20d40*/  HMMA.16816.F32.BF16 R32, R4, R34, R64 ;  /* 0x000000220420723c */ /* 0x000fe40000041840 */
[----:B------:R-:W4:Y:S01]  /*20d50*/  LDSM.16.MT88.4 R64, [R205+0xa800] ;  /* 0x00a80000cd40783b */ /* 0x000f220000004200 */
[----:B------:R-:W-:-:S02]  /*20d60*/  IMAD.MOV.U32 R165, RZ, RZ, R220 ;  /* 0x000000ffffa57224 */ /* 0x000fc400078e00dc */
[----:B------:R-:W-:Y:S02]  /*20d70*/  IMAD.MOV.U32 R166, RZ, RZ, R215 ;  /* 0x000000ffffa67224 */ /* 0x000fe400078e00d7 */
[----:B------:R-:W-:Y:S02]  /*20d80*/  IMAD.MOV.U32 R167, RZ, RZ, R214 ;  /* 0x000000ffffa77224 */ /* 0x000fe400078e00d6 */
[----:B------:R-:W-:Y:S02]  /*20d90*/  IMAD.MOV.U32 R96, RZ, RZ, R125 ;  /* 0x000000ffff607224 */ /* 0x000fe400078e007d */
[----:B------:R-:W-:Y:S02]  /*20da0*/  IMAD.MOV.U32 R98, RZ, RZ, R222 ;  /* 0x000000ffff627224 */ /* 0x000fe400078e00de */
[----:B------:R-:W-:Y:S01]  /*20db0*/  IMAD.MOV.U32 R99, RZ, RZ, R200 ;  /* 0x000000ffff637224 */ /* 0x000fe200078e00c8 */
[--C-:B------:R-:W-:Y:S01]  /*20dc0*/  HSET2.LE.AND R0, R0, R221.reuse, PT ;  /* 0x000000dd00007233 */ /* 0x100fe20003803000 */
[----:B------:R-:W-:Y:S01]  /*20dd0*/  IMAD.MOV.U32 R136, RZ, RZ, R213 ;  /* 0x000000ffff887224 */ /* 0x000fe200078e00d5 */
[--C-:B------:R-:W-:Y:S01]  /*20de0*/  HSET2.LE.AND R3, R3, R221.reuse, PT ;  /* 0x000000dd03037233 */ /* 0x100fe20003803000 */
[----:B------:R-:W-:Y:S01]  /*20df0*/  IMAD.MOV.U32 R137, RZ, RZ, R212 ;  /* 0x000000ffff897224 */ /* 0x000fe200078e00d4 */
[----:B------:R-:W-:Y:S01]  /*20e00*/  PRMT R8, R8, 0x5410, R15 ;  /* 0x0000541008087816 */ /* 0x000fe2000000000f */
[----:B------:R-:W-:Y:S01]  /*20e10*/  IMAD.MOV.U32 R138, RZ, RZ, R210 ;  /* 0x000000ffff8a7224 */ /* 0x000fe200078e00d2 */
[----:B------:R-:W-:Y:S01]  /*20e20*/  LOP3.LUT R125, R112, R2, RZ, 0xc0, !PT ;  /* 0x00000002707d7212 */ /* 0x000fe200078ec0ff */
[----:B------:R-:W-:Y:S01]  /*20e30*/  IMAD.MOV.U32 R139, RZ, RZ, R209 ;  /* 0x000000ffff8b7224 */ /* 0x000fe200078e00d1 */
[----:B------:R-:W-:Y:S01]  /*20e40*/  LOP3.LUT R2, R51, R218, R52, 0x96, !PT ;  /* 0x000000da33027212 */ /* 0x000fe200078e9634 */
[C---:B------:R-:W-:Y:S01]  /*20e50*/  HMMA.16816.F32.BF16 R28, R4.reuse, R30, R164 ;  /* 0x0000001e041c723c */ /* 0x040fe200000418a4 */
[----:B------:R-:W1:Y:S01]  /*20e60*/  LDSM.16.MT88.4 R164, [R201+0xa800] ;  /* 0x00a80000c9a4783b */ /* 0x000e620000004200 */
[----:B------:R-:W-:Y:S01]  /*20e70*/  LOP3.LUT R124, R114, R0, RZ, 0xc0, !PT ;  /* 0x00000000727c7212 */ /* 0x000fe200078ec0ff */
[----:B------:R-:W-:Y:S01]  /*20e80*/  HSET2.LE.AND R0, R8, R221, PT ;  /* 0x000000dd08007233 */ /* 0x000fe20003803000 */
[----:B------:R-:W-:Y:S01]  /*20e90*/  LOP3.LUT R126, R113, R3, RZ, 0xc0, !PT ;  /* 0x00000003717e7212 */ /* 0x000fe200078ec0ff */
[----:B------:R-:W-:Y:S01]  /*20ea0*/  IMAD.WIDE.U32 R2, R2, -0x2daee0ad, RZ ;  /* 0xd2511f5302027825 */ /* 0x000fe200078e00ff */
[----:B------:R1:W5:Y:S02]  /*20eb0*/  LDL.LU R239, [R1+0x18c] ;  /* 0x00018c0001ef7983 */ /* 0x0003640000300800 */
[C---:B------:R-:W-:Y:S01]  /*20ec0*/  HMMA.16816.F32.BF16 R172, R4.reuse, R20, R172 ;  /* 0x0000001404ac723c */ /* 0x040fe200000418ac */
[----:B------:R-:W-:Y:S01]  /*20ed0*/  LOP3.LUT R127, R127, R0, RZ, 0xc0, !PT ;  /* 0x000000007f7f7212 */ /* 0x000fe200078ec0ff */
[----:B------:R1:W5:Y:S06]  /*20ee0*/  LDL.LU R238, [R1+0x188] ;  /* 0x0001880001ee7983 */ /* 0x00036c0000300800 */
[C---:B------:R-:W-:Y:S01]  /*20ef0*/  HMMA.16816.F32.BF16 R176, R4.reuse, R22, R176 ;  /* 0x0000001604b0723c */ /* 0x040fe200000418b0 */
[----:B------:R-:W-:Y:S07]  /*20f00*/  LDSM.16.MT88.4 R20, [R205+0xb800] ;  /* 0x00b80000cd14783b */ /* 0x000fee0000004200 */
[----:B------:R-:W-:Y:S01]  /*20f10*/  HMMA.16816.F32.BF16 R116, R4, R44, R96 ;  /* 0x0000002c0474723c */ /* 0x000fe20000041860 */
[----:B------:R-:W1:Y:S01]  /*20f20*/  LDSM.16.MT88.4 R96, [R203+0xb800] ;  /* 0x00b80000cb60783b */ /* 0x000e620000004200 */
[----:B------:R-:W-:-:S06]  /*20f30*/  LOP3.LUT R0, R3, R244, R54, 0x96, !PT ;  /* 0x000000f403007212 */ /* 0x000fcc00078e9636 */
[----:B------:R-:W-:Y:S01]  /*20f40*/  HMMA.16816.F32.BF16 R136, R4, R26, R136 ;  /* 0x0000001a0488723c */ /* 0x000fe20000041888 */
[----:B------:R-:W-:Y:S01]  /*20f50*/  SHF.R.U32.HI R10, RZ, 0x18, R2 ;  /* 0x00000018ff0a7819 */ /* 0x000fe20000011602 */
[----:B------:R1:W5:Y:S01]  /*20f60*/  LDL.LU R237, [R1+0x184] ;  /* 0x0001840001ed7983 */ /* 0x0003620000300800 */
[----:B------:R-:W-:Y:S02]  /*20f70*/  LOP3.LUT R3, R2, 0xffff, RZ, 0xc0, !PT ;  /* 0x0000ffff02037812 */ /* 0x000fe400078ec0ff */
[----:B------:R-:W-:Y:S01]  /*20f80*/  LOP3.LUT R9, R0, 0xff, RZ, 0xc0, !PT ;  /* 0x000000ff00097812 */ /* 0x000fe200078ec0ff */
[----:B------:R1:W5:Y:S01]  /*20f90*/  LDL.LU R236, [R1+0x180] ;  /* 0x0001800001ec7983 */ /* 0x0003620000300800 */
[----:B------:R-:W-:Y:S02]  /*20fa0*/  IMAD.MOV.U32 R26, RZ, RZ, R252 ;  /* 0x000000ffff1a7224 */ /* 0x000fe400078e00fc */
[----:B------:R-:W-:Y:S01]  /*20fb0*/  IMAD.MOV.U32 R27, RZ, RZ, R219 ;  /* 0x000000ffff1b7224 */ /* 0x000fe200078e00db */
[----:B------:R-:W-:Y:S01]  /*20fc0*/  SHF.R.U32.HI R8, RZ, 0x18, R0 ;  /* 0x00000018ff087819 */ /* 0x000fe20000011600 */
[C---:B---3--:R-:W-:Y:S01]  /*20fd0*/  HMMA.16816.F32.BF16 R40, R124.reuse, R16, R56 ;  /* 0x000000107c28723c */ /* 0x048fe20000041838 */
[----:B------:R3:W5:Y:S04]  /*20fe0*/  LDL.LU R220, [R1+0x17c] ;  /* 0x00017c0001dc7983 */ /* 0x0007680000300800 */
[----:B------:R3:W5:Y:S03]  /*20ff0*/  LDL.LU R215, [R1+0x178] ;  /* 0x0001780001d77983 */ /* 0x0007660000300800 */
[----:B----4-:R-:W-:Y:S01]  /*21000*/  HMMA.16816.F32.BF16 R56, R124, R64, R68 ;  /* 0x000000407c38723c */ /* 0x010fe20000041844 */
[----:B------:R3:W5:Y:S04]  /*21010*/  LDL.LU R214, [R1+0x174] ;  /* 0x0001740001d67983 */ /* 0x0007680000300800 */
[----:B------:R3:W5:Y:S02]  /*21020*/  LDL.LU R213, [R1+0x170] ;  /* 0x0001700001d57983 */ /* 0x0007640000300800 */
[----:B------:R-:W-:-:S02]  /*21030*/  IMAD.MOV.U32 R71, RZ, RZ, R128 ;  /* 0x000000ffff477224 */ /* 0x000fc400078e0080 */
[----:B------:R-:W-:Y:S01]  /*21040*/  IMAD.MOV.U32 R68, RZ, RZ, R131 ;  /* 0x000000ffff447224 */ /* 0x000fe200078e0083 */
[----:B------:R3:W5:Y:S01]  /*21050*/  LDL.LU R212, [R1+0x16c] ;  /* 0x00016c0001d47983 */ /* 0x0007620000300800 */
[----:B------:R-:W-:Y:S02]  /*21060*/  IMAD.MOV.U32 R69, RZ, RZ, R130 ;  /* 0x000000ffff457224 */ /* 0x000fe400078e0082 */
[----:B------:R-:W-:Y:S01]  /*21070*/  IMAD.MOV.U32 R70, RZ, RZ, R129 ;  /* 0x000000ffff467224 */ /* 0x000fe200078e0081 */
[----:B------:R3:W5:Y:S01]  /*21080*/  LDL.LU R210, [R1+0x168] ;  /* 0x0001680001d27983 */ /* 0x0007620000300800 */
[----:B-1----:R-:W-:Y:S03]  /*21090*/  HMMA.16816.F32.BF16 R152, R124, R164, R152 ;  /* 0x000000a47c98723c */ /* 0x002fe60000041898 */
[----:B------:R3:W5:Y:S04]  /*210a0*/  LDL.LU R209, [R1+0x164] ;  /* 0x0001640001d17983 */ /* 0x0007680000300800 */
[----:B------:R3:W5:Y:S01]  /*210b0*/  LDL.LU R208, [R1+0x160] ;  /* 0x0001600001d07983 */ /* 0x0007620000300800 */
[----:B--2---:R-:W-:Y:S03]  /*210c0*/  HMMA.16816.F32.BF16 R100, R4, R24, R100 ;  /* 0x000000180464723c */ /* 0x004fe60000041864 */
[----:B------:R3:W5:Y:S04]  /*210d0*/  LDL.LU R207, [R1+0x15c] ;  /* 0x00015c0001cf7983 */ /* 0x0007680000300800 */
[----:B------:R3:W5:Y:S01]  /*210e0*/  LDL.LU R204, [R1+0x158] ;  /* 0x0001580001cc7983 */ /* 0x0007620000300800 */
[----:B------:R-:W-:-:S03]  /*210f0*/  IMAD.MOV.U32 R24, RZ, RZ, R115 ;  /* 0x000000ffff187224 */ /* 0x000fc600078e0073 */
[----:B------:R-:W1:Y:S01]  /*21100*/  LDSM.16.MT88.4 R112, [R206+0xb800] ;  /* 0x00b80000ce70783b */ /* 0x000e620000004200 */
[----:B------:R-:W-:Y:S01]  /*21110*/  IMAD.MOV.U32 R25, RZ, RZ, R245 ;  /* 0x000000ffff197224 */ /* 0x000fe200078e00f5 */
[----:B------:R-:W-:Y:S02]  /*21120*/  HMMA.16816.F32.BF16 R148, R124, R166, R148 ;  /* 0x000000a67c94723c */ /* 0x000fe40000041894 */
[----:B------:R3:W5:Y:S04]  /*21130*/  LDL.LU R202, [R1+0x154] ;  /* 0x0001540001ca7983 */ /* 0x0007680000300800 */
[----:B------:R3:W5:Y:S02]  /*21140*/  LDL.LU R200, [R1+0x150] ;  /* 0x0001500001c87983 */ /* 0x0007640000300800 */
[----:B------:R-:W-:Y:S07]  /*21150*/  HMMA.16816.F32.BF16 R24, R4, R46, R24 ;  /* 0x0000002e0418723c */ /* 0x000fee0000041818 */
[----:B------:R-:W-:-:S02]  /*21160*/  LOP3.LUT R4, R0, 0xffff, RZ, 0xc0, !PT ;  /* 0x0000ffff00047812 */ /* 0x000fc400078ec0ff */
[----:B------:R-:W-:Y:S02]  /*21170*/  SHF.R.U32.HI R5, RZ, 0x10, R0 ;  /* 0x00000010ff057819 */ /* 0x000fe40000011600 */
[----:B------:R-:W-:Y:S02]  /*21180*/  SHF.R.U32.HI R6, RZ, 0x8, R3 ;  /* 0x00000008ff067819 */ /* 0x000fe40000011603 */
[----:B------:R-:W-:Y:S02]  /*21190*/  SHF.R.U32.HI R0, RZ, 0x8, R4 ;  /* 0x00000008ff007819 */ /* 0x000fe40000011604 */
[----:B------:R-:W-:Y:S02]  /*211a0*/  SHF.R.U32.HI R3, RZ, 0x10, R2 ;  /* 0x00000010ff037819 */ /* 0x000fe40000011602 */
[----:B------:R-:W-:Y:S02]  /*211b0*/  LOP3.LUT R7, R2, 0xff, RZ, 0xc0, !PT ;  /* 0x000000ff02077812 */ /* 0x000fe400078ec0ff */
[----:B------:R-:W-:-:S02]  /*211c0*/  LOP3.LUT R5, R5, 0xff, RZ, 0xc0, !PT ;  /* 0x000000ff05057812 */ /* 0x000fc400078ec0ff */
[----:B------:R-:W-:Y:S02]  /*211d0*/  PRMT R0, R9, 0x5410, R0 ;  /* 0x0000541009007816 */ /* 0x000fe40000000000 */
[----:B------:R-:W-:Y:S02]  /*211e0*/  LOP3.LUT R4, R3, 0xff, RZ, 0xc0, !PT ;  /* 0x000000ff03047812 */ /* 0x000fe400078ec0ff */
[----:B------:R-:W-:Y:S01]  /*211f0*/  PRMT R6, R7, 0x5410, R6 ;  /* 0x0000541007067816 */ /* 0x000fe20000000006 */
[--C-:B------:R-:W-:Y:S01]  /*21200*/  HSET2.LE.AND R0, R0, R221.reuse, PT ;  /* 0x000000dd00007233 */ /* 0x100fe20003803000 */
[----:B------:R-:W-:Y:S02]  /*21210*/  PRMT R2, R5, 0x5410, R8 ;  /* 0x0000541005027816 */ /* 0x000fe40000000008 */
[----:B------:R-:W-:Y:S01]  /*21220*/  PRMT R4, R4, 0x5410, R10 ;  /* 0x0000541004047816 */ /* 0x000fe2000000000a */
[--C-:B------:R-:W-:Y:S01]  /*21230*/  HSET2.LE.AND R3, R6, R221.reuse, PT ;  /* 0x000000dd06037233 */ /* 0x100fe20003803000 */
[----:B------:R-:W-:Y:S01]  /*21240*/  LOP3.LUT R128, R211, R0, RZ, 0xc0, !PT ;  /* 0x00000000d3807212 */ /* 0x000fe200078ec0ff */
[----:B------:R-:W-:-:S02]  /*21250*/  HSET2.LE.AND R2, R2, R221, PT ;  /* 0x000000dd02027233 */ /* 0x000fc40003803000 */
[----:B------:R-:W-:Y:S01]  /*21260*/  HSET2.LE.AND R4, R4, R221, PT ;  /* 0x000000dd04047233 */ /* 0x000fe20003803000 */
[----:B------:R-:W-:Y:S01]  /*21270*/  FADD.FTZ R0, R184, R187 ;  /* 0x000000bbb8007221 */ /* 0x000fe20000010000 */
[----:B------:R-:W-:Y:S02]  /*21280*/  LOP3.LUT R130, R198, R3, RZ, 0xc0, !PT ;  /* 0x00000003c6827212 */ /* 0x000fe400078ec0ff */
[----:B------:R-:W-:Y:S01]  /*21290*/  LOP3.LUT R129, R199, R2, RZ, 0xc0, !PT ;  /* 0x00000002c7817212 */ /* 0x000fe200078ec0ff */
[----:B------:R-:W-:Y:S01]  /*212a0*/  FADD.FTZ R0, R186, R0 ;  /* 0x00000000ba007221 */ /* 0x000fe20000010000 */
[----:B------:R-:W-:Y:S01]  /*212b0*/  LOP3.LUT R131, R197, R4, RZ, 0xc0, !PT ;  /* 0x00000004c5837212 */ /* 0x000fe200078ec0ff */
[----:B------:R-:W-:Y:S02]  /*212c0*/  HMMA.16816.F32.BF16 R44, R124, R18, R60 ;  /* 0x000000127c2c723c */ /* 0x000fe4000004183c */
[----:B------:R-:W-:-:S06]  /*212d0*/  FADD.FTZ R0, R185, R0 ;  /* 0x00000000b9007221 */ /* 0x000fcc0000010000 */
[C---:B------:R-:W-:Y:S01]  /*212e0*/  HMMA.16816.F32.BF16 R60, R124.reuse, R66, R72 ;  /* 0x000000427c3c723c */ /* 0x040fe20000041848 */
[----:B------:R3:W-:Y:S07]  /*212f0*/  STL [R1+0x68], R0 ;  /* 0x0000680001007387 */ /* 0x0007ee0000100800 */
[----:B------:R-:W-:Y:S08]  /*21300*/  HMMA.16816.F32.BF16 R72, R124, R80, R76 ;  /* 0x000000507c48723c */ /* 0x000ff0000004184c */
[----:B------:R-:W-:Y:S08]  /*21310*/  HMMA.16816.F32.BF16 R168, R128, R164, R168 ;  /* 0x000000a480a8723c */ /* 0x000ff000000418a8 */
[C---:B------:R-:W-:Y:S08]  /*21320*/  HMMA.16816.F32.BF16 R144, R124.reuse, R156, R144 ;  /* 0x0000009c7c90723c */ /* 0x040ff00000041890 */
[C---:B------:R-:W-:Y:S08]  /*21330*/  HMMA.16816.F32.BF16 R140, R124.reuse, R158, R140 ;  /* 0x0000009e7c8c723c */ /* 0x040ff0000004188c */
[C---:B------:R-:W-:Y:S08]  /*21340*/  HMMA.16816.F32.BF16 R76, R124.reuse, R82, R84 ;  /* 0x000000527c4c723c */ /* 0x040ff00000041854 */
[C---:B------:R-:W-:Y:S08]  /*21350*/  HMMA.16816.F32.BF16 R88, R124.reuse, R96, R88 ;  /* 0x000000607c58723c */ /* 0x040ff00000041858 */
[C---:B------:R-:W-:Y:S08]  /*21360*/  HMMA.16816.F32.BF16 R92, R124.reuse, R98, R92 ;  /* 0x000000627c5c723c */ /* 0x040ff0000004185c */
[C---:B-1----:R-:W-:Y:S08]  /*21370*/  HMMA.16816.F32.BF16 R104, R124.reuse, R112, R104 ;  /* 0x000000707c68723c */ /* 0x042ff00000041868 */
[C---:B------:R-:W-:Y:S08]  /*21380*/  HMMA.16816.F32.BF16 R108, R124.reuse, R114, R108 ;  /* 0x000000727c6c723c */ /* 0x040ff0000004186c */
[----:B------:R-:W-:Y:S08]  /*21390*/  HMMA.16816.F32.BF16 R120, R124, R20, R120 ;  /* 0x000000147c78723c */ /* 0x000ff00000041878 */
[----:B------:R-:W-:Y:S08]  /*213a0*/  HMMA.16816.F32.BF16 R164, R128, R166, R36 ;  /* 0x000000a680a4723c */ /* 0x000ff00000041824 */
        /* <DEDUP_REMOVED lines=15> */
[----:B------:R-:W-:Y:S01]  /*214a0*/  IADD3 R218, P0, R12, -0x140, RZ ;  /* 0xfffffec00cda7810 */ /* 0x000fe20007f1e0ff */
[----:B------:R-:W-:-:S03]  /*214b0*/  IMAD.MOV.U32 R180, RZ, RZ, R196 ;  /* 0x000000ffffb47224 */ /* 0x000fc600078e00c4 */
[----:B------:R-:W-:-:S03]  /*214c0*/  IADD3.X R219, R13, -0x1, RZ, P0, !PT ;  /* 0xffffffff0ddb7810 */ /* 0x000fc600007fe4ff */
.L_x_2241:
[----:B-123--:R-:W2:Y:S02]  /*214d0*/  LDL R0, [R1+0xd8] ;  /* 0x0000d80001007983 */ /* 0x00eea40000100800 */
[----:B--2---:R-:W-:-:S13]  /*214e0*/  ISETP.GT.AND P0, PT, R180, R0, PT ;  /* 0x00000000b400720c */ /* 0x004fda0003f04270 */
[----:B------:R-:W-:Y:S05]  /*214f0*/  @!P0 BRA `(.L_x_2258) ;  /* 0x0000562000008947 */ /* 0x000fea0003800000 */
[----:B------:R-:W2:Y:S01]  /*21500*/  LDL.LU R5, [R1+0x130] ;  /* 0x0001300001057983 */ /* 0x000ea20000300800 */
[----:B------:R-:W-:Y:S01]  /*21510*/  IMAD.MOV.U32 R139, RZ, RZ, R135 ;  /* 0x000000ffff8b7224 */ /* 0x000fe200078e0087 */
[----:B------:R-:W-:Y:S01]  /*21520*/  MOV R138, R132 ;  /* 0x00000084008a7202 */ /* 0x000fe20000000f00 */
[----:B------:R-:W-:Y:S01]  /*21530*/  IMAD.MOV.U32 R137, RZ, RZ, R133 ;  /* 0x000000ffff897224 */ /* 0x000fe200078e0085 */
[----:B------:R-:W-:Y:S01]  /*21540*/  MOV R136, R134 ;  /* 0x0000008600887202 */ /* 0x000fe20000000f00 */
[C---:B--2---:R-:W-:Y:S01]  /*21550*/  IMAD.SHL.U32 R2, R5.reuse, 0x8, RZ ;  /* 0x0000000805027824 */ /* 0x044fe200078e00ff */
[----:B------:R-:W-:Y:S01]  /*21560*/  SHF.R.S32.HI R3, RZ, 0x1f, R5 ;  /* 0x0000001fff037819 */ /* 0x000fe20000011405 */
[C---:B------:R-:W-:Y:S02]  /*21570*/  IMAD R0, R5.reuse, 0x48, RZ ;  /* 0x0000004805007824 */ /* 0x040fe400078e02ff */
[C-C-:B------:R-:W-:Y:S02]  /*21580*/  IMAD R4, R5.reuse, 0x38, R2.reuse ;  /* 0x0000003805047824 */ /* 0x140fe400078e0202 */
[----:B------:R-:W-:Y:S01]  /*21590*/  IMAD.WIDE.U32 R8, R5, 0x70, RZ ;  /* 0x0000007005087825 */ /* 0x000fe200078e00ff */
[----:B------:R-:W-:-:S02]  /*215a0*/  SHF.R.S32.HI R5, RZ, 0x1f, R2 ;  /* 0x0000001fff057819 */ /* 0x000fc40000011402 */
[----:B------:R-:W-:Y:S01]  /*215b0*/  IADD3 R4, R4, 0x1, RZ ;  /* 0x0000000104047810 */ /* 0x000fe20007ffe0ff */
[----:B------:R-:W-:Y:S01]  /*215c0*/  IMAD R6, R3, 0x70, RZ ;  /* 0x0000007003067824 */ /* 0x000fe200078e02ff */
[C---:B------:R-:W-:Y:S01]  /*215d0*/  SHF.L.U64.HI R5, R2.reuse, 0x1, R5 ;  /* 0x0000000102057819 */ /* 0x040fe20000010205 */
[----:B------:R-:W-:Y:S01]  /*215e0*/  STL.64 [R1+0x80], R8 ;  /* 0x0000800801007387 */ /* 0x000fe20000100a00 */
[----:B------:R-:W-:Y:S01]  /*215f0*/  SHF.R.S32.HI R3, RZ, 0x1f, R0 ;  /* 0x0000001fff037819 */ /* 0x000fe20000011400 */
[----:B------:R-:W-:Y:S01]  /*21600*/  IMAD.SHL.U32 R7, R2, 0x2, RZ ;  /* 0x0000000202077824 */ /* 0x000fe200078e00ff */
[----:B------:R-:W-:Y:S01]  /*21610*/  SHF.R.S32.HI R2, RZ, 0x1f, R4 ;  /* 0x0000001fff027819 */ /* 0x000fe20000011404 */
[----:B------:R1:W-:Y:S03]  /*21620*/  STL [R1+0x9c], R5 ;  /* 0x00009c0501007387 */ /* 0x0003e60000100800 */
[----:B------:R-:W-:Y:S01]  /*21630*/  SHF.L.U64.HI R2, R4, 0x1, R2 ;  /* 0x0000000104027819 */ /* 0x000fe20000010202 */
[----:B------:R-:W-:Y:S01]  /*21640*/  STL [R1+0x94], R7 ;  /* 0x0000940701007387 */ /* 0x000fe20000100800 */
[C---:B-1----:R-:W-:Y:S01]  /*21650*/  SHF.L.U64.HI R5, R0.reuse, 0x1, R3 ;  /* 0x0000000100057819 */ /* 0x042fe20000010203 */
[----:B------:R-:W-:Y:S01]  /*21660*/  IMAD.IADD R3, R9, 0x1, R6 ;  /* 0x0000000109037824 */ /* 0x000fe200078e0206 */
[----:B------:R-:W-:-:S03]  /*21670*/  SHF.L.U32 R0, R0, 0x1, RZ ;  /* 0x0000000100007819 */ /* 0x000fc600000006ff */
[----:B------:R-:W-:Y:S04]  /*21680*/  STL [R1+0x98], R5 ;  /* 0x0000980501007387 */ /* 0x000fe80000100800 */
[----:B------:R1:W-:Y:S04]  /*21690*/  STL [R1+0x90], R0 ;  /* 0x0000900001007387 */ /* 0x0003e80000100800 */
[----:B------:R2:W-:Y:S01]  /*216a0*/  STL [R1+0x7c], R3 ;  /* 0x00007c0301007387 */ /* 0x0005e20000100800 */
[----:B-1----:R-:W-:-:S05]  /*216b0*/  SHF.L.U32 R0, R4, 0x1, RZ ;  /* 0x0000000104007819 */ /* 0x002fca00000006ff */
[----:B------:R2:W-:Y:S04]  /*216c0*/  STL [R1+0x8c], R0 ;  /* 0x00008c0001007387 */ /* 0x0005e80000100800 */
[----:B------:R2:W-:Y:S02]  /*216d0*/  STL [R1+0x88], R2 ;  /* 0x0000880201007387 */ /* 0x0005e40000100800 */
.L_x_2261:
[----:B------:R-:W3:Y:S01]  /*216e0*/  LDL.64 R12, [R1+0x60] ;  /* 0x00006000010c7983 */ /* 0x000ee20000100a00 */
[----:B------:R-:W-:Y:S04]  /*216f0*/  DEPBAR.LE SB0, 0x0 ;  /* 0x000080000000791a */ /* 0x000fe80000000000 */
[----:B------:R-:W4:Y:S01]  /*21700*/  LDL R4, [R1+0xd0] ;  /* 0x0000d00001047983 */ /* 0x000f220000100800 */
[----:B------:R-:W-:Y:S01]  /*21710*/  WARPSYNC 0xffffffff ;  /* 0xffffffff00007948 */ /* 0x000fe20003800000 */
[----:B------:R-:W-:Y:S01]  /*21720*/  IADD3 R222, R180, -0x1, RZ ;  /* 0xffffffffb4de7810 */ /* 0x000fe20007ffe0ff */
[----:B------:R-:W-:Y:S01]  /*21730*/  BSSY B0, `(.L_x_2259) ;  /* 0x00000c3000007945 */ /* 0x000fe20003800000 */
[----:B--2---:R-:W4:Y:S02]  /*21740*/  LDL R3, [R1+0x78] ;  /* 0x0000780001037983 */ /* 0x004f240000100800 */
[----:B------:R-:W-:Y:S02]  /*21750*/  SHF.R.S32.HI R5, RZ, 0x1f, R222 ;  /* 0x0000001fff057819 */ /* 0x000fe400000114de */
[----:B------:R-:W2:Y:S04]  /*21760*/  LDL R0, [R1+0x13c] ;  /* 0x00013c0001007983 */ /* 0x000ea80000100800 */
[----:B------:R-:W2:Y:S04]  /*21770*/  LDL.64 R8, [R1+0xf8] ;  /* 0x0000f80001087983 */ /* 0x000ea80000100a00 */
[----:B------:R-:W2:Y:S04]  /*21780*/  LDL.64 R6, [R1+0x110] ;  /* 0x0001100001067983 */ /* 0x000ea80000100a00 */
[----:B------:R-:W-:Y:S06]  /*21790*/  BAR.SYNC.DEFER_BLOCKING 0x0 ;  /* 0x0000000000007b1d */ /* 0x000fec0000010000 */
[----:B------:R-:W2:Y:S01]  /*217a0*/  LDL R181, [R1+0xd8] ;  /* 0x0000d80001b57983 */ /* 0x000ea20000100800 */
[----:B---3--:R-:W-:Y:S02]  /*217b0*/  SHF.L.U64.HI R2, R12, 0x5, R13 ;  /* 0x000000050c027819 */ /* 0x008fe4000001020d */
[-C--:B----4-:R-:W-:Y:S03]  /*217c0*/  ISETP.GE.AND P3, PT, R4, R3.reuse, PT ;  /* 0x000000030400720c */ /* 0x090fe60003f66270 */
[----:B------:R-:W-:Y:S01]  /*217d0*/  IMAD R4, R2, R222, RZ ;  /* 0x000000de02047224 */ /* 0x000fe200078e02ff */
[----:B--2---:R-:W-:Y:S01]  /*217e0*/  ISETP.GE.AND P2, PT, R0, R3, PT ;  /* 0x000000030000720c */ /* 0x004fe20003f46270 */
[----:B------:R-:W-:Y:S02]  /*217f0*/  IMAD.SHL.U32 R0, R12, 0x20, RZ ;  /* 0x000000200c007824 */ /* 0x000fe400078e00ff */
[----:B------:R-:W-:Y:S02]  /*21800*/  IMAD.MOV.U32 R3, RZ, RZ, R9 ;  /* 0x000000ffff037224 */ /* 0x000fe400078e0009 */
[-C--:B------:R-:W-:Y:S02]  /*21810*/  IMAD R4, R5, R0.reuse, R4 ;  /* 0x0000000005047224 */ /* 0x080fe400078e0204 */
[----:B------:R-:W-:Y:S02]  /*21820*/  IMAD.MOV.U32 R2, RZ, RZ, R6 ;  /* 0x000000ffff027224 */ /* 0x000fe400078e0006 */
[----:B-----5:R-:W-:Y:S02]  /*21830*/  @P3 STS.128 [R220+0xa000], RZ ;  /* 0x00a000ffdc003388 */ /* 0x020fe40000000c00 */
[----:B------:R-:W-:Y:S04]  /*21840*/  IMAD.WIDE.U32 R2, R222, R0, R2 ;  /* 0x00000000de027225 */ /* 0x000fe800078e0002 */
[----:B------:R-:W-:Y:S01]  /*21850*/  IMAD.IADD R3, R3, 0x1, R4 ;  /* 0x0000000103037824 */ /* 0x000fe200078e0204 */
[CC--:B------:R-:W-:Y:S02]  /*21860*/  @!P3 LEA R10, P5, R2.reuse, R238.reuse, 0x1 ;  /* 0x000000ee020ab211 */ /* 0x0c0fe400078a08ff */
[C---:B------:R-:W-:Y:S02]  /*21870*/  @!P2 LEA R6, P1, R2.reuse, R238, 0x1 ;  /* 0x000000ee0206a211 */ /* 0x040fe400078208ff */
[CCC-:B------:R-:W-:Y:S02]  /*21880*/  @!P3 LEA.HI.X R11, R2.reuse, R239.reuse, R3.reuse, 0x1, P5 ;  /* 0x000000ef020bb211 */ /* 0x1c0fe400028f0c03 */
[----:B------:R-:W-:Y:S02]  /*21890*/  @!P2 LEA.HI.X R7, R2, R239, R3, 0x1, P1 ;  /* 0x000000ef0207a211 */ /* 0x000fe400008f0c03 */
[----:B------:R-:W-:Y:S01]  /*218a0*/  LEA R0, P0, R12, R2, 0x4 ;  /* 0x000000020c007211 */ /* 0x000fe200078020ff */
[----:B------:R-:W-:Y:S01]  /*218b0*/  @!PT LDS RZ, [RZ] ;  /* 0x00000000fffff984 */ /* 0x000fe20000000800 */
[----:B------:R-:W-:Y:S01]  /*218c0*/  @!PT LDS RZ, [RZ] ;  /* 0x00000000fffff984 */ /* 0x000fe20000000800 */
[----:B------:R-:W-:Y:S01]  /*218d0*/  @!PT LDS RZ, [RZ] ;  /* 0x00000000fffff984 */ /* 0x000fe20000000800 */
[----:B------:R1:W-:Y:S03]  /*218e0*/  @!P3 LDGSTS.E.BYPASS.LTC128B.128 [R220+0xa000], [R10.64] ;  /* 0x0a0000000adcbfae */ /* 0x0003e6000b901d44 */
[-C--:B------:R-:W-:Y:S01]  /*218f0*/  @!P3 LEA R8, P4, R0, R238.reuse, 0x1 ;  /* 0x000000ee0008b211 */ /* 0x080fe200078808ff */
[----:B------:R-:W-:Y:S01]  /*21900*/  @P2 STS.128 [R220+0xb000], RZ ;  /* 0x00b000ffdc002388 */ /* 0x000fe20000000c00 */
[----:B------:R-:W-:Y:S02]  /*21910*/  LEA.HI.X R5, R12, R3, R13, 0x4, P0 ;  /* 0x000000030c057211 */ /* 0x000fe400000f240d */
[C---:B------:R-:W-:Y:S01]  /*21920*/  @!P2 LEA R4, P0, R0.reuse, R238, 0x1 ;  /* 0x000000ee0004a211 */ /* 0x040fe200078008ff */
[----:B------:R-:W-:Y:S01]  /*21930*/  @!PT LDS RZ, [RZ] ;  /* 0x00000000fffff984 */ /* 0x000fe20000000800 */
[----:B------:R-:W-:Y:S01]  /*21940*/  @!PT LDS RZ, [RZ] ;  /* 0x00000000fffff984 */ /* 0x000fe20000000800 */
[----:B------:R-:W-:Y:S01]  /*21950*/  @!PT LDS RZ, [RZ] ;  /* 0x00000000fffff984 */ /* 0x000fe20000000800 */
[----:B------:R2:W-:Y:S01]  /*21960*/  @!P2 LDGSTS.E.BYPASS.LTC128B.128 [R220+0xb000], [R6.64+0x80] ;  /* 0x0b00008006dcafae */ /* 0x0005e2000b901d44 */
[CCC-:B------:R-:W-:Y:S02]  /*21970*/  @!P3 LEA.HI.X R9, R0.reuse, R239.reuse, R5.reuse, 0x1, P4 ;  /* 0x000000ef0009b211 */ /* 0x1c0fe400020f0c05 */
[----:B------:R-:W-:Y:S01]  /*21980*/  @!P2 LEA.HI.X R5, R0, R239, R5, 0x1, P0 ;  /* 0x000000ef0005a211 */ /* 0x000fe200000f0c05 */
[----:B------:R-:W-:Y:S01]  /*21990*/  @P3 STS.128 [R220+0xa800], RZ ;  /* 0x00a800ffdc003388 */ /* 0x000fe20000000c00 */
[----:B------:R-:W-:Y:S03]  /*219a0*/  ISETP.GT.AND P0, PT, R222, R181, PT ;  /* 0x000000b5de00720c */ /* 0x000fe60003f04270 */
        /* <DEDUP_REMOVED lines=9> */
[----:B------:R-:W-:Y:S04]  /*21a40*/  LDSM.16.M88.4 R32, [R202] ;  /* 0x00000000ca20783b */ /* 0x000fe80000000200 */
[----:B------:R-:W2:Y:S04]  /*21a50*/  LDSM.16.M88.4 R16, [R200+0x8000] ;  /* 0x00800000c810783b */ /* 0x000ea80000000200 */
[----:B------:R-:W1:Y:S04]  /*21a60*/  LDSM.16.M88.4 R28, [R202+0x2000] ;  /* 0x00200000ca1c783b */ /* 0x000e680000000200 */
[----:B------:R-:W3:Y:S04]  /*21a70*/  LDSM.16.M88.4 R132, [R200+0x8800] ;  /* 0x00880000c884783b */ /* 0x000ee80000000200 */
[----:B------:R-:W0:Y:S04]  /*21a80*/  LDGDEPBAR ;  /* 0x00000000000079af */ /* 0x000e280000000000 */
[----:B------:R-:W-:Y:S04]  /*21a90*/  LDSM.16.M88.4 R172, [R204] ;  /* 0x00000000ccac783b */ /* 0x000fe80000000200 */
[----:B------:R-:W-:Y:S01]  /*21aa0*/  LDSM.16.M88.4 R176, [R204+0x2000] ;  /* 0x00200000ccb0783b */ /* 0x000fe20000000200 */
[-C--:B--2---:R-:W-:Y:S08]  /*21ab0*/  HMMA.16816.F32.BF16 R4, R32, R16.reuse, RZ ;  /* 0x000000102004723c */ /* 0x084ff000000418ff */
[C---:B-1----:R-:W-:Y:S08]  /*21ac0*/  HMMA.16816.F32.BF16 R8, R28.reuse, R16, RZ ;  /* 0x000000101c08723c */ /* 0x042ff000000418ff */
[-C--:B------:R-:W-:Y:S08]  /*21ad0*/  HMMA.16816.F32.BF16 R12, R28, R18.reuse, RZ ;  /* 0x000000121c0c723c */ /* 0x080ff000000418ff */
[C---:B------:R-:W-:Y:S08]  /*21ae0*/  HMMA.16816.F32.BF16 R16, R32.reuse, R18, RZ ;  /* 0x000000122010723c */ /* 0x040ff000000418ff */
[-C--:B---3--:R-:W-:Y:S08]  /*21af0*/  HMMA.16816.F32.BF16 R20, R32, R132.reuse, RZ ;  /* 0x000000842014723c */ /* 0x088ff000000418ff */
        /* <DEDUP_REMOVED lines=14> */
[----:B------:R-:W-:Y:S04]  /*21be0*/  LDSM.16.M88.4 R132, [R210] ;  /* 0x00000000d284783b */ /* 0x000fe80000000200 */
[----:B------:R-:W1:Y:S03]  /*21bf0*/  LDSM.16.M88.4 R172, [R209+0x8000] ;  /* 0x00800000d1ac783b */ /* 0x000e660000000200 */
        /* <DEDUP_REMOVED lines=10> */
[----:B------:R-:W-:Y:S04]  /*21ca0*/  LDSM.16.M88.4 R132, [R208] ;  /* 0x00000000d084783b */ /* 0x000fe80000000200 */
[----:B------:R-:W1:Y:S03]  /*21cb0*/  LDSM.16.M88.4 R172, [R207] ;  /* 0x00000000cfac783b */ /* 0x000e660000000200 */
        /* <DEDUP_REMOVED lines=10> */
[----:B------:R-:W-:Y:S04]  /*21d60*/  LDSM.16.M88.4 R132, [R202+0x4000] ;  /* 0x00400000ca84783b */ /* 0x000fe80000000200 */
        /* <DEDUP_REMOVED lines=12> */
[----:B------:R-:W1:Y:S03]  /*21e30*/  LDSM.16.M88.4 R172, [R214] ;  /* 0x00000000d6ac783b */ /* 0x000e660000000200 */
        /* <DEDUP_REMOVED lines=28> */
[----:B------:R-:W1:Y:S01]  /*22000*/  LDSM.16.M88.4 R172, [R207+0x1800] ;  /* 0x00180000cfac783b */ /* 0x000e620000000200 */
[----:B------:R-:W-:Y:S04]  /*22010*/  DEPBAR.LE SB0, 0x0 ;  /* 0x000080000000791a */ /* 0x000fe80000000000 */
[----:B------:R-:W-:Y:S02]  /*22020*/  BAR.SYNC.DEFER_BLOCKING 0x0 ;  /* 0x0000000000007b1d */ /* 0x000fe40000010000 */
[-C--:B-1----:R-:W-:Y:S08]  /*22030*/  HMMA.16816.F32.BF16 R20, R132, R172.reuse, R20 ;  /* 0x000000ac8414723c */ /* 0x082ff00000041814 */
[C---:B------:R-:W-:Y:S08]  /*22040*/  HMMA.16816.F32.BF16 R24, R176.reuse, R172, R24 ;  /* 0x000000acb018723c */ /* 0x040ff00000041818 */
[-C--:B------:R-:W-:Y:S08]  /*22050*/  HMMA.16816.F32.BF16 R28, R176, R174.reuse, R28 ;  /* 0x000000aeb01c723c */ /* 0x080ff0000004181c */
[----:B------:R-:W-:Y:S01]  /*22060*/  HMMA.16816.F32.BF16 R32, R132, R174, R32 ;  /* 0x000000ae8420723c */ /* 0x000fe20000041820 */
[----:B------:R-:W-:Y:S07]  /*22070*/  @!UPT UIADD3 URZ, URZ, URZ, URZ ;  /* 0x0000003f3f3ff290 */ /* 0x000fee000fffe03f */
[----:B------:R-:W-:-:S11]  /*22080*/  @!P0 BRA `(.L_x_2260) ;  /* 0x000002d000008947 */ /* 0x000fd60003800000 */
[----:B------:R-:W2:Y:S01]  /*22090*/  LDL R188, [R1+0x100] ;  /* 0x0001000001bc7983 */ /* 0x000ea20000100800 */
[----:B------:R-:W-:Y:S03]  /*220a0*/  IADD3 R0, R180, -0x2, RZ ;  /* 0xfffffffeb4007810 */ /* 0x000fe60007ffe0ff */
[----:B------:R-:W3:Y:S01]  /*220b0*/  LDL.64 R186, [R1+0xf0] ;  /* 0x0000f00001ba7983 */ /* 0x000ee20000100a00 */
[----:B------:R-:W-:Y:S03]  /*220c0*/  SHF.R.S32.HI R133, RZ, 0x1f, R0 ;  /* 0x0000001fff857819 */ /* 0x000fe60000011400 */
[----:B------:R-:W4:Y:S04]  /*220d0*/  LDL.64 R184, [R1+0x118] ;  /* 0x0001180001b87983 */ /* 0x000f280000100a00 */
[----:B------:R-:W5:Y:S04]  /*220e0*/  LDL R183, [R1+0xcc] ;  /* 0x0000cc0001b77983 */ /* 0x000f680000100800 */
[----:B------:R-:W4:Y:S04]  /*220f0*/  LDL R182, [R1+0x104] ;  /* 0x0001040001b67983 */ /* 0x000f280000100800 */
[----:B------:R-:W4:Y:S04]  /*22100*/  LDL R181, [R1+0x108] ;  /* 0x0001080001b57983 */ /* 0x000f280000100800 */
[----:B------:R1:W-:Y:S01]  /*22110*/  @P3 STS.128 [R220+0x8000], RZ ;  /* 0x008000ffdc003388 */ /* 0x0003e20000000c00 */
[----:B--2---:R-:W-:Y:S02]  /*22120*/  IMAD R2, R188, R0, RZ ;  /* 0x00000000bc027224 */ /* 0x004fe400078e02ff */
[----:B---3--:R-:W-:Y:S02]  /*22130*/  IMAD.MOV.U32 R3, RZ, RZ, R187 ;  /* 0x000000ffff037224 */ /* 0x008fe400078e00bb */
[-C--:B-----5:R-:W-:Y:S02]  /*22140*/  IMAD R133, R133, R183.reuse, R2 ;  /* 0x000000b785857224 */ /* 0x0a0fe400078e0202 */
[----:B----4-:R-:W-:Y:S04]  /*22150*/  IMAD.MOV.U32 R2, RZ, RZ, R184 ;  /* 0x000000ffff027224 */ /* 0x010fe800078e00b8 */
[----:B------:R-:W-:Y:S04]  /*22160*/  IMAD.WIDE.U32 R2, R0, R183, R2 ;  /* 0x000000b700027225 */ /* 0x000fe800078e0002 */
[----:B------:R-:W-:Y:S01]  /*22170*/  IMAD.IADD R0, R3, 0x1, R133 ;  /* 0x0000000103007824 */ /* 0x000fe200078e0285 */
[CC--:B------:R-:W-:Y:S04]  /*22180*/  @!P3 LEA R132, P0, R2.reuse, R236.reuse, 0x1 ;  /* 0x000000ec0284b211 */ /* 0x0c0fe800078008ff */
[CCC-:B------:R-:W-:Y:S05]  /*22190*/  @!P3 LEA.HI.X R133, R2.reuse, R237.reuse, R0.reuse, 0x1, P0 ;  /* 0x000000ed0285b211 */ /* 0x1c0fea00000f0c00 */
[----:B------:R-:W-:Y:S01]  /*221a0*/  @!PT LDS RZ, [RZ] ;  /* 0x00000000fffff984 */ /* 0x000fe20000000800 */
[----:B------:R-:W-:Y:S01]  /*221b0*/  @!PT LDS RZ, [RZ] ;  /* 0x00000000fffff984 */ /* 0x000fe20000000800 */
[----:B------:R-:W-:Y:S01]  /*221c0*/  @!PT LDS RZ, [RZ] ;  /* 0x00000000fffff984 */ /* 0x000fe20000000800 */
[----:B------:R2:W-:Y:S04]  /*221d0*/  @!P3 LDGSTS.E.BYPASS.LTC128B.128 [R220+0x8000], [R132.64] ;  /* 0x0800000084dcbfae */ /* 0x0005e8000b901d44 */
[----:B------:R1:W-:Y:S01]  /*221e0*/  @P2 STS.128 [R220+0x9000], RZ ;  /* 0x009000ffdc002388 */ /* 0x0003e20000000c00 */
[C---:B--2---:R-:W-:Y:S04]  /*221f0*/  @!P2 LEA R132, P0, R2.reuse, R236, 0x1 ;  /* 0x000000ec0284a211 */ /* 0x044fe800078008ff */
[-CC-:B------:R-:W-:Y:S02]  /*22200*/  @!P2 LEA.HI.X R133, R2, R237.reuse, R0.reuse, 0x1, P0 ;  /* 0x000000ed0285a211 */ /* 0x180fe400000f0c00 */
[----:B------:R-:W-:Y:S03]  /*22210*/  IADD3 R2, P1, R182, R2, RZ ;  /* 0x00000002b6027210 */ /* 0x000fe60007f3e0ff */
[----:B------:R-:W-:Y:S01]  /*22220*/  @!PT LDS RZ, [RZ] ;  /* 0x00000000fffff984 */ /* 0x000fe20000000800 */
[----:B------:R-:W-:Y:S01]  /*22230*/  @!PT LDS RZ, [RZ] ;  /* 0x00000000fffff984 */ /* 0x000fe20000000800 */
[----:B------:R-:W-:Y:S01]  /*22240*/  @!PT LDS RZ, [RZ] ;  /* 0x00000000fffff984 */ /* 0x000fe20000000800 */
[----:B------:R2:W-:Y:S02]  /*22250*/  @!P2 LDGSTS.E.BYPASS.LTC128B.128 [R220+0x9000], [R132.64+0x80] ;  /* 0x0900008084dcafae */ /* 0x0005e4000b901d44 */
[----:B------:R-:W-:Y:S02]  /*22260*/  IMAD.X R0, R181, 0x1, R0, P1 ;  /* 0x00000001b5007824 */ /* 0x000fe400008e0600 */
[----:B------:R1:W-:Y:S01]  /*22270*/  @P3 STS.128 [R220+0x8800], RZ ;  /* 0x008800ffdc003388 */ /* 0x0003e20000000c00 */
[CC--:B--2---:R-:W-:Y:S04]  /*22280*/  @!P3 LEA R132, P0, R2.reuse, R236.reuse, 0x1 ;  /* 0x000000ec0284b211 */ /* 0x0c4fe800078008ff */
[CCC-:B------:R-:W-:Y:S05]  /*22290*/  @!P3 LEA.HI.X R133, R2.reuse, R237.reuse, R0.reuse, 0x1, P0 ;  /* 0x000000ed0285b211 */ /* 0x1c0fea00000f0c00 */
[----:B------:R-:W-:Y:S01]  /*222a0*/  @!PT LDS RZ, [RZ] ;  /* 0x00000000fffff984 */ /* 0x000fe20000000800 */
[----:B------:R-:W-:Y:S01]  /*222b0*/  @!PT LDS RZ, [RZ] ;  /* 0x00000000fffff984 */ /* 0x000fe20000000800 */
[----:B------:R-:W-:Y:S01]  /*222c0*/  @!PT LDS RZ, [RZ] ;  /* 0x00000000fffff984 */ /* 0x000fe20000000800 */
[----:B------:R2:W-:Y:S04]  /*222d0*/  @!P3 LDGSTS.E.BYPASS.LTC128B.128 [R220+0x8800], [R132.64] ;  /* 0x0880000084dcbfae */ /* 0x0005e8000b901d44 */
[----:B------:R1:W-:Y:S01]  /*222e0*/  @P2 STS.128 [R220+0x9800], RZ ;  /* 0x009800ffdc002388 */ /* 0x0003e20000000c00 */
[C---:B--2---:R-:W-:Y:S04]  /*222f0*/  @!P2 LEA R132, P0, R2.reuse, R236, 0x1 ;  /* 0x000000ec0284a211 */ /* 0x044fe800078008ff */
[----:B------:R-:W-:Y:S05]  /*22300*/  @!P2 LEA.HI.X R133, R2, R237, R0, 0x1, P0 ;  /* 0x000000ed0285a211 */ /* 0x000fea00000f0c00 */
[----:B------:R-:W-:Y:S01]  /*22310*/  @!PT LDS RZ, [RZ] ;  /* 0x00000000fffff984 */ /* 0x000fe20000000800 */
[----:B------:R-:W-:Y:S01]  /*22320*/  @!PT LDS RZ, [RZ] ;  /* 0x00000000fffff984 */ /* 0x000fe20000000800 */
[----:B------:R-:W-:Y:S01]  /*22330*/  @!PT LDS RZ, [RZ] ;  /* 0x00000000fffff984 */ /* 0x000fe20000000800 */
[----:B------:R1:W-:Y:S04]  /*22340*/  @!P2 LDGSTS.E.BYPASS.LTC128B.128 [R220+0x9800], [R132.64+0x80] ;  /* 0x0980008084dcafae */ /* 0x0003e8000b901d44 */
[----:B------:R-:W0:Y:S02]  /*22350*/  LDGDEPBAR ;  /* 0x00000000000079af */ /* 0x000e240000000000 */
.L_x_2260:
[----:B------:R-:W-:Y:S05]  /*22360*/  BSYNC B0 ;  /* 0x0000000000007941 */ /* 0x000fea0003800000 */
.L_x_2259:
[----:B------:R-:W2:Y:S08]  /*22370*/  S2R R0, SR_TID.X ;  /* 0x0000000000007919 */ /* 0x000eb00000002100 */
[----:B------:R-:W3:Y:S02]  /*22380*/  LDL R180, [R1+0x120] ;  /* 0x0001200001b47983 */ /* 0x000ee40000100800 */
[----:B---3--:R-:W-:Y:S04]  /*22390*/  IMAD.WIDE.U32 R180, R180, -0x2daee0ad, RZ ;  /* 0xd2511f53b4b47825 */ /* 0x008fe800078e00ff */
[----:B--2---:R-:W-:Y:S05]  /*223a0*/  IMAD.SHL.U32 R0, R0, 0x2, RZ ;  /* 0x0000000200007824 */ /* 0x004fea00078e00ff */
[----:B------:R-:W-:Y:S05]  /*223b0*/  LOP3.LUT R0, R0, 0x6, RZ, 0xc0, !PT ;  /* 0x0000000600007812 */ /* 0x000fea00078ec0ff */
[----:B-1----:R-:W-:Y:S04]  /*223c0*/  IMAD R132, R222, 0x20, R0 ;  /* 0x00000020de847824 */ /* 0x002fe800078e0200 */
[--C-:B------:R-:W-:Y:S01]  /*223d0*/  IMAD.IADD R0, R224, 0x1, -R132.reuse ;  /* 0x00000001e0007824 */ /* 0x100fe200078e0a84 */
[C---:B------:R-:W-:Y:S01]  /*223e0*/  IADD3 R134, R132.reuse, 0x1, RZ ;  /* 0x0000000184867810 */ /* 0x040fe20007ffe0ff */
[--C-:B------:R-:W-:Y:S01]  /*223f0*/  IMAD.IADD R2, R229, 0x1, -R132.reuse ;  /* 0x00000001e5027824 */ /* 0x100fe200078e0a84 */
[----:B------:R-:W-:Y:S02]  /*22400*/  IADD3 R135, R132, 0x8, RZ ;  /* 0x0000000884877810 */ /* 0x000fe40007ffe0ff */
[----:B------:R-:W-:Y:S02]  /*22410*/  IABS R0, R0 ;  /* 0x0000000000007213 */ /* 0x000fe40000000000 */
[C---:B------:R-:W-:Y:S02]  /*22420*/  ISETP.GE.AND P1, PT, R134.reuse, R226, PT ;  /* 0x000000e28600720c */ /* 0x040fe40003f26270 */
[C---:B------:R-:W-:Y:S01]  /*22430*/  ISETP.GE.AND P4, PT, R134.reuse, R225, PT ;  /* 0x000000e18600720c */ /* 0x040fe20003f86270 */
[----:B------:R1:W2:Y:S01]  /*22440*/  I2F R3, R0 ;  /* 0x0000000000037306 */ /* 0x0002a20000201400 */
[C---:B------:R-:W-:Y:S02]  /*22450*/  ISETP.GE.AND P5, PT, R134.reuse, R228, PT ;  /* 0x000000e48600720c */ /* 0x040fe40003fa6270 */
[C---:B------:R-:W-:Y:S02]  /*22460*/  ISETP.GE.AND P0, PT, R134.reuse, R227, PT ;  /* 0x000000e38600720c */ /* 0x040fe40003f06270 */
[C---:B------:R-:W-:Y:S02]  /*22470*/  ISETP.GE.OR P1, PT, R134.reuse, R232, !P1 ;  /* 0x000000e88600720c */ /* 0x040fe40004f26670 */
[C---:B------:R-:W-:Y:S02]  /*22480*/  ISETP.GE.OR P4, PT, R134.reuse, R231, !P4 ;  /* 0x000000e78600720c */ /* 0x040fe40006786670 */
[C---:B------:R-:W-:Y:S02]  /*22490*/  ISETP.GE.OR P5, PT, R134.reuse, R234, !P5 ;  /* 0x000000ea8600720c */ /* 0x040fe40006fa6670 */
[----:B------:R-:W-:Y:S02]  /*224a0*/  ISETP.GE.OR P0, PT, R134, R233, !P0 ;  /* 0x000000e98600720c */ /* 0x000fe40004706670 */
[C---:B------:R-:W-:Y:S02]  /*224b0*/  ISETP.GE.AND P2, PT, R132.reuse, R225, PT ;  /* 0x000000e18400720c */ /* 0x040fe40003f46270 */
[C---:B------:R-:W-:Y:S02]  /*224c0*/  ISETP.GE.AND P3, PT, R132.reuse, R226, PT ;  /* 0x000000e28400720c */ /* 0x040fe40003f66270 */
[C---:B------:R-:W-:Y:S02]  /*224d0*/  ISETP.GE.OR P2, PT, R132.reuse, R231, !P2 ;  /* 0x000000e78400720c */ /* 0x040fe40005746670 */
[C---:B------:R-:W-:Y:S02]  /*224e0*/  ISETP.GE.OR P3, PT, R132.reuse, R232, !P3 ;  /* 0x000000e88400720c */ /* 0x040fe40005f66670 */
[C---:B------:R-:W-:Y:S02]  /*224f0*/  ISETP.GE.AND P6, PT, R132.reuse, R228, PT ;  /* 0x000000e48400720c */ /* 0x040fe40003fc6270 */
[----:B-1----:R-:W-:Y:S01]  /*22500*/  IABS R0, R2 ;  /* 0x0000000200007213 */ /* 0x002fe20000000000 */
[----:B------:R-:W-:Y:S01]  /*22510*/  IMAD.IADD R2, R223, 0x1, -R132 ;  /* 0x00000001df027824 */ /* 0x000fe200078e0a84 */
[----:B------:R-:W-:Y:S01]  /*22520*/  ISETP.GE.OR P6, PT, R132, R234, !P6 ;  /* 0x000000ea8400720c */ /* 0x000fe200077c6670 */
[----:B--2---:R-:W-:Y:S01]  /*22530*/  FFMA.FTZ R8, R3, -R216, R8 ;  /* 0x800000d803087223 */ /* 0x004fe20000010008 */
[----:B------:R1:W2:Y:S02]  /*22540*/  I2F R133, R0 ;  /* 0x0000000000857306 */ /* 0x0002a40000201400 */
[----:B-1----:R-:W-:Y:S01]  /*22550*/  IABS R0, R2 ;  /* 0x0000000200007213 */ /* 0x002fe20000000000 */
[----:B------:R-:W-:Y:S02]  /*22560*/  IMAD.IADD R2, R230, 0x1, -R132 ;  /* 0x00000001e6027824 */ /* 0x000fe400078e0a84 */
[----:B--2---:R-:W-:Y:S01]  /*22570*/  FFMA.FTZ R10, R133, -R216, R10 ;  /* 0x800000d8850a7223 */ /* 0x004fe2000001000a */
[----:B------:R-:W-:Y:S04]  /*22580*/  IADD3 R133, R132, 0x9, RZ ;  /* 0x0000000984857810 */ /* 0x000fe80007ffe0ff */
[----:B------:R1:W2:Y:S01]  /*22590*/  I2F R174, R0 ;  /* 0x0000000000ae7306 */ /* 0x0002a20000201400 */
[----:B------:R-:W-:Y:S02]  /*225a0*/  FSEL R177, R10, -INF , !P2 ;  /* 0xff8000000ab17808 */ /* 0x000fe40005000000 */
[C---:B------:R-:W-:Y:S04]  /*225b0*/  ISETP.GE.AND P2, PT, R135.reuse, R226, PT ;  /* 0x000000e28700720c */ /* 0x040fe80003f46270 */
[C---:B------:R-:W-:Y:S02]  /*225c0*/  ISETP.GE.OR P2, PT, R135.reuse, R232, !P2 ;  /* 0x000000e88700720c */ /* 0x040fe40005746670 */
[----:B-1----:R-:W-:Y:S01]  /*225d0*/  IABS R0, R2 ;  /* 0x0000000200007213 */ /* 0x002fe20000000000 */
[----:B------:R-:W-:Y:S02]  /*225e0*/  IMAD.IADD R2, R224, 0x1, -R134 ;  /* 0x00000001e0027824 */ /* 0x000fe400078e0a86 */
[----:B--2---:R-:W-:Y:S01]  /*225f0*/  FFMA.FTZ R4, R174, -R216, R4 ;  /* 0x800000d8ae047223 */ /* 0x004fe20000010004 */
[----:B------:R1:W2:Y:S04]  /*22600*/  I2F R173, R0 ;  /* 0x0000000000ad7306 */ /* 0x0002a80000201400 */
[----:B------:R-:W-:Y:S02]  /*22610*/  FSEL R179, R4, -INF , !P6 ;  /* 0xff80000004b37808 */ /* 0x000fe40007000000 */
[C---:B------:R-:W-:Y:S04]  /*22620*/  ISETP.GE.AND P6, PT, R135.reuse, R225, PT ;  /* 0x000000e18700720c */ /* 0x040fe80003fc6270 */
[----:B------:R-:W-:Y:S02]  /*22630*/  ISETP.GE.OR P6, PT, R135, R231, !P6 ;  /* 0x000000e78700720c */ /* 0x000fe400077c6670 */
[----:B-1----:R-:W-:Y:S01]  /*22640*/  IABS R0, R2 ;  /* 0x0000000200007213 */ /* 0x002fe20000000000 */
[----:B------:R-:W-:Y:S02]  /*22650*/  IMAD.IADD R2, R229, 0x1, -R134 ;  /* 0x00000001e5027824 */ /* 0x000fe400078e0a86 */
[----:B--2---:R-:W-:Y:S01]  /*22660*/  FFMA.FTZ R6, R173, -R216, R6 ;  /* 0x800000d8ad067223 */ /* 0x004fe20000010006 */
[----:B------:R1:W2:Y:S02]  /*22670*/  I2F R172, R0 ;  /* 0x0000000000ac7306 */ /* 0x0002a40000201400 */
[----:B-1----:R-:W-:Y:S01]  /*22680*/  IABS R0, R2 ;  /* 0x0000000200007213 */ /* 0x002fe20000000000 */
[--C-:B------:R-:W-:Y:S02]  /*22690*/  IMAD.IADD R2, R223, 0x1, -R134.reuse ;  /* 0x00000001df027824 */ /* 0x100fe400078e0a86 */
[----:B--2---:R-:W-:Y:S05]  /*226a0*/  FFMA.FTZ R9, R172, -R216, R9 ;  /* 0x800000d8ac097223 */ /* 0x004fea0000010009 */
[----:B------:R1:W2:Y:S01]  /*226b0*/  I2F R176, R0 ;  /* 0x0000000000b07306 */ /* 0x0002a20000201400 */
[----:B------:R-:W-:Y:S01]  /*226c0*/  IMAD.IADD R134, R230, 0x1, -R134 ;  /* 0x00000001e6867824 */ /* 0x000fe200078e0a86 */
[----:B-1----:R-:W-:Y:S01]  /*226d0*/  IABS R0, R2 ;  /* 0x0000000200007213 */ /* 0x002fe20000000000 */
[----:B------:R-:W-:Y:S02]  /*226e0*/  IMAD.IADD R2, R224, 0x1, -R135 ;  /* 0x00000001e0027824 */ /* 0x000fe400078e0a87 */
[----:B--2---:R-:W-:Y:S01]  /*226f0*/  FFMA.FTZ R11, R176, -R216, R11 ;  /* 0x800000d8b00b7223 */ /* 0x004fe2000001000b */
[----:B------:R-:W-:Y:S04]  /*22700*/  FSEL R176, R9, -INF , !P1 ;  /* 0xff80000009b07808 */ /* 0x000fe80004800000 */
[----:B------:R1:W2:Y:S01]  /*22710*/  I2F R3, R0 ;  /* 0x0000000000037306 */ /* 0x0002a20000201400 */
[C---:B------:R-:W-:Y:S04]  /*22720*/  ISETP.GE.AND P1, PT, R135.reuse, R227, PT ;  /* 0x000000e38700720c */ /* 0x040fe80003f26270 */
[----:B------:R-:W-:Y:S02]  /*22730*/  ISETP.GE.OR P1, PT, R135, R233, !P1 ;  /* 0x000000e98700720c */ /* 0x000fe40004f26670 */
[----:B-1----:R-:W-:Y:S01]  /*22740*/  IABS R0, R2 ;  /* 0x0000000200007213 */ /* 0x002fe20000000000 */
[----:B------:R-:W-:Y:S02]  /*22750*/  IMAD.IADD R2, R229, 0x1, -R135 ;  /* 0x00000001e5027824 */ /* 0x000fe400078e0a87 */
[----:B--2---:R-:W-:Y:S01]  /*22760*/  FFMA.FTZ R5, R3, -R216, R5 ;  /* 0x800000d803057223 */ /* 0x004fe20000010005 */
[----:B------:R1:W2:Y:S01]  /*22770*/  I2F R175, R0 ;  /* 0x0000000000af7306 */ /* 0x0002a20000201400 */
[----:B------:R-:W-:Y:S01]  /*22780*/  IMAD.U32 R3, RZ, RZ, UR7 ;  /* 0x00000007ff037e24 */ /* 0x000fe2000f8e00ff */
[----:B-1----:R-:W-:Y:S01]  /*22790*/  IABS R0, R2 ;  /* 0x0000000200007213 */ /* 0x002fe20000000000 */
[----:B--2---:R-:W-:Y:S01]  /*227a0*/  FFMA.FTZ R12, R175, -R216, R12 ;  /* 0x800000d8af0c7223 */ /* 0x004fe2000001000c */
[----:B------:R-:W-:Y:S02]  /*227b0*/  FSEL R175, R8, -INF , !P3 ;  /* 0xff80000008af7808 */ /* 0x000fe40005800000 */
[C---:B------:R-:W-:Y:S01]  /*227c0*/  IADD3 R8, R132.reuse, 0x10, RZ ;  /* 0x0000001084087810 */ /* 0x040fe20007ffe0ff */
[----:B------:R-:W-:Y:S01]  /*227d0*/  IMAD.MOV.U32 R2, RZ, RZ, R0 ;  /* 0x000000ffff027224 */ /* 0x000fe200078e0000 */
[----:B------:R-:W-:Y:S01]  /*227e0*/  ISETP.GE.AND P3, PT, R132, R227, PT ;  /* 0x000000e38400720c */ /* 0x000fe20003f66270 */
[C-C-:B------:R-:W-:Y:S01]  /*227f0*/  IMAD.IADD R0, R223.reuse, 0x1, -R135.reuse ;  /* 0x00000001df007824 */ /* 0x140fe200078e0a87 */
[----:B------:R-:W-:Y:S01]  /*22800*/  FSEL R12, R12, -INF , !P2 ;  /* 0xff8000000c0c7808 */ /* 0x000fe20005000000 */
[----:B------:R1:W2:Y:S01]  /*22810*/  I2F R174, R2 ;  /* 0x0000000200ae7306 */ /* 0x0002a20000201400 */
[----:B------:R-:W-:Y:S01]  /*22820*/  ISETP.GE.OR P3, PT, R132, R233, !P3 ;  /* 0x000000e98400720c */ /* 0x000fe20005f66670 */
[----:B------:R-:W-:Y:S01]  /*22830*/  IMAD.IADD R4, R223, 0x1, -R8 ;  /* 0x00000001df047824 */ /* 0x000fe200078e0a08 */
[----:B------:R-:W-:Y:S02]  /*22840*/  IABS R0, R0 ;  /* 0x0000000000007213 */ /* 0x000fe40000000000 */
[----:B------:R-:W-:Y:S02]  /*22850*/  FSEL R178, R6, -INF , !P3 ;  /* 0xff80000006b27808 */ /* 0x000fe40005800000 */
[-C--:B------:R-:W-:Y:S02]  /*22860*/  ISETP.GE.AND P3, PT, R135, R228.reuse, PT ;  /* 0x000000e48700720c */ /* 0x080fe40003f66270 */
[----:B------:R-:W-:Y:S01]  /*22870*/  ISETP.GE.AND P2, PT, R133, R228, PT ;  /* 0x000000e48500720c */ /* 0x000fe20003f46270 */
[----:B------:R-:W3:Y:S01]  /*22880*/  I2F R173, R0 ;  /* 0x0000000000ad7306 */ /* 0x000ee20000201400 */
[-C--:B------:R-:W-:Y:S01]  /*22890*/  ISETP.GE.OR P3, PT, R135, R234.reuse, !P3 ;  /* 0x000000ea8700720c */ /* 0x080fe20005f66670 */
[----:B------:R-:W-:Y:S01]  /*228a0*/  IMAD.IADD R135, R230, 0x1, -R135 ;  /* 0x00000001e6877824 */ /* 0x000fe200078e0a87 */
[C---:B------:R-:W-:Y:S01]  /*228b0*/  ISETP.GE.OR P2, PT, R133.reuse, R234, !P2 ;  /* 0x000000ea8500720c */ /* 0x040fe20005746670 */
[----:B-1----:R-:W-:Y:S02]  /*228c0*/  IMAD.IADD R2, R224, 0x1, -R133 ;  /* 0x00000001e0027824 */ /* 0x002fe400078e0a85 */
[-C--:B--2---:R-:W-:Y:S05]  /*228d0*/  FFMA.FTZ R14, R174, -R216.reuse, R14 ;  /* 0x800000d8ae0e7223 */ /* 0x084fea000001000e */
[----:B------:R-:W-:Y:S02]  /*228e0*/  FSEL R14, R14, -INF , !P6 ;  /* 0xff8000000e0e7808 */ /* 0x000fe40007000000 */
[----:B------:R-:W-:Y:S01]  /*228f0*/  ISETP.GE.AND P6, PT, R133, R227, PT ;  /* 0x000000e38500720c */ /* 0x000fe20003fc6270 */
[----:B---3--:R-:W-:Y:S01]  /*22900*/  FFMA.FTZ R16, R173, -R216, R16 ;  /* 0x800000d8ad107223 */ /* 0x008fe20000010010 */
[----:B------:R-:W-:Y:S01]  /*22910*/  IABS R0, R2 ;  /* 0x0000000200007213 */ /* 0x000fe20000000000 */
[----:B------:R-:W-:Y:S01]  /*22920*/  IMAD.U32 R2, RZ, RZ, UR6 ;  /* 0x00000006ff027e24 */ /* 0x000fe2000f8e00ff */
[----:B------:R-:W-:Y:S02]  /*22930*/  FSEL R173, R11, -INF , !P4 ;  /* 0xff8000000bad7808 */ /* 0x000fe40006000000 */
[C---:B------:R-:W-:Y:S01]  /*22940*/  ISETP.GE.AND P4, PT, R133.reuse, R226, PT ;  /* 0x000000e28500720c */ /* 0x040fe20003f86270 */
[----:B------:R1:W2:Y:S01]  /*22950*/  I2F R172, R0 ;  /* 0x0000000000ac7306 */ /* 0x0002a20000201400 */
[C---:B------:R-:W-:Y:S02]  /*22960*/  ISETP.GE.OR P6, PT, R133.reuse, R233, !P6 ;  /* 0x000000e98500720c */ /* 0x040fe400077c6670 */
[----:B------:R-:W-:Y:S02]  /*22970*/  ISETP.GE.OR P4, PT, R133, R232, !P4 ;  /* 0x000000e88500720c */ /* 0x000fe40006786670 */
[----:B------:R-:W-:Y:S02]  /*22980*/  FSEL R16, R16, -INF , !P3 ;  /* 0xff80000010107808 */ /* 0x000fe40005800000 */
[C---:B------:R-:W-:Y:S04]  /*22990*/  ISETP.GE.AND P3, PT, R8.reuse, R226, PT ;  /* 0x000000e20800720c */ /* 0x040fe80003f66270 */
[----:B------:R-:W-:Y:S01]  /*229a0*/  ISETP.GE.OR P3, PT, R8, R232, !P3 ;  /* 0x000000e80800720c */ /* 0x000fe20005f66670 */
[----:B-1----:R1:W3:Y:S01]  /*229b0*/  LD.E R0, [R2.64+0xdc] ;  /* 0x0000dc0402007980 */ /* 0x0022e2000c101900 */
[----:B--2---:R-:W-:Y:S05]  /*229c0*/  FFMA.FTZ R13, R172, -R216, R13 ;  /* 0x800000d8ac0d7223 */ /* 0x004fea000001000d */
[----:B------:R-:W-:Y:S02]  /*229d0*/  FSEL R13, R13, -INF , !P4 ;  /* 0xff8000000d0d7808 */ /* 0x000fe40006000000 */
[C---:B------:R-:W-:Y:S04]  /*229e0*/  ISETP.GE.AND P4, PT, R8.reuse, R225, PT ;  /* 0x000000e10800720c */ /* 0x040fe80003f86270 */
[----:B------:R-:W-:Y:S02]  /*229f0*/  ISETP.GE.OR P4, PT, R8, R231, !P4 ;  /* 0x000000e70800720c */ /* 0x000fe40006786670 */
[----:B-1----:R-:W-:Y:S01]  /*22a00*/  IABS R3, R134 ;  /* 0x0000008600037213 */ /* 0x002fe20000000000 */
[--C-:B------:R-:W-:Y:S03]  /*22a10*/  IMAD.IADD R2, R229, 0x1, -R133.reuse ;  /* 0x00000001e5027824 */ /* 0x100fe600078e0a85 */
[----:B------:R1:W2:Y:S02]  /*22a20*/  I2F R172, R3 ;  /* 0x0000000300ac7306 */ /* 0x0002a40000201400 */
[----:B------:R-:W-:Y:S08]  /*22a30*/  IABS R2, R2 ;  /* 0x0000000200027213 */ /* 0x000ff00000000000 */
[----:B------:R4:W5:Y:S01]  /*22a40*/  I2F R134, R2 ;  /* 0x0000000200867306 */ /* 0x0009620000201400 */
[----:B-1----:R-:W-:Y:S02]  /*22a50*/  IMAD.IADD R3, R223, 0x1, -R133 ;  /* 0x00000001df037824 */ /* 0x002fe400078e0a85 */
[----:B--2---:R-:W-:Y:S01]  /*22a60*/  FFMA.FTZ R7, R172, -R216, R7 ;  /* 0x800000d8ac077223 */ /* 0x004fe20000010007 */
[----:B------:R-:W-:Y:S02]  /*22a70*/  FSEL R172, R5, -INF , !P5 ;  /* 0xff80000005ac7808 */ /* 0x000fe40006800000 */
[----:B------:R-:W-:Y:S02]  /*22a80*/  ISETP.GE.AND P5, PT, R133, R225, PT ;  /* 0x000000e18500720c */ /* 0x000fe40003fa6270 */
[----:B------:R-:W-:Y:S02]  /*22a90*/  FSEL R174, R7, -INF , !P0 ;  /* 0xff80000007ae7808 */ /* 0x000fe40004000000 */
[----:B------:R-:W-:Y:S01]  /*22aa0*/  ISETP.GE.OR P5, PT, R133, R231, !P5 ;  /* 0x000000e78500720c */ /* 0x000fe20006fa6670 */
[----:B------:R-:W-:Y:S01]  /*22ab0*/  IMAD.IADD R133, R230, 0x1, -R133 ;  /* 0x00000001e6857824 */ /* 0x000fe200078e0a85 */
[----:B----4-:R-:W-:Y:S01]  /*22ac0*/  IABS R2, R3 ;  /* 0x0000000300027213 */ /* 0x010fe20000000000 */
[--C-:B------:R-:W-:Y:S01]  /*22ad0*/  IMAD.IADD R3, R224, 0x1, -R8.reuse ;  /* 0x00000001e0037824 */ /* 0x100fe200078e0a08 */
[----:B------:R-:W-:Y:S01]  /*22ae0*/  ISETP.GE.AND P0, PT, R8, R228, PT ;  /* 0x000000e40800720c */ /* 0x000fe20003f06270 */
[----:B-----5:R-:W-:Y:S01]  /*22af0*/  FFMA.FTZ R15, R134, -R216, R15 ;  /* 0x800000d8860f7223 */ /* 0x020fe2000001000f */
[----:B------:R-:W-:Y:S01]  /*22b00*/  IABS R5, R133 ;  /* 0x0000008500057213 */ /* 0x000fe20000000000 */
[----:B------:R1:W2:Y:S01]  /*22b10*/  I2F R10, R2 ;  /* 0x00000002000a7306 */ /* 0x0002a20000201400 */
[C---:B------:R-:W-:Y:S02]  /*22b20*/  ISETP.GE.OR P0, PT, R8.reuse, R234, !P0 ;  /* 0x000000ea0800720c */ /* 0x040fe40004706670 */
[----:B------:R-:W-:Y:S02]  /*22b30*/  FSEL R15, R15, -INF , !P5 ;  /* 0xff8000000f0f7808 */ /* 0x000fe40006800000 */
[C---:B------:R-:W-:Y:S04]  /*22b40*/  ISETP.GE.AND P5, PT, R8.reuse, R227, PT ;  /* 0x000000e30800720c */ /* 0x040fe80003fa6270 */
[----:B------:R-:W-:Y:S02]  /*22b50*/  ISETP.GE.OR P5, PT, R8, R233, !P5 ;  /* 0x000000e90800720c */ /* 0x000fe40006fa6670 */
[----:B-1----:R-:W-:Y:S01]  /*22b60*/  IABS R2, R3 ;  /* 0x0000000300027213 */ /* 0x002fe20000000000 */
[-C--:B--2---:R-:W-:Y:S01]  /*22b70*/  FFMA.FTZ R17, R10, -R216.reuse, R17 ;  /* 0x800000d80a117223 */ /* 0x084fe20000010011 */
[----:B------:R-:W-:Y:S01]  /*22b80*/  IABS R3, R135 ;  /* 0x0000008700037213 */ /* 0x000fe20000000000 */
[----:B------:R-:W1:Y:S03]  /*22b90*/  I2F R10, R5 ;  /* 0x00000005000a7306 */ /* 0x000e660000201400 */
[----:B------:R-:W-:Y:S07]  /*22ba0*/  FSEL R17, R17, -INF , !P2 ;  /* 0xff80000011117808 */ /* 0x000fee0005000000 */
[----:B------:R2:W4:Y:S10]  /*22bb0*/  I2F R6, R2 ;  /* 0x0000000200067306 */ /* 0x0005340000201400 */
[----:B------:R5:W5:Y:S01]  /*22bc0*/  I2F R135, R3 ;  /* 0x0000000300877306 */ /* 0x000b620000201400 */
[-C--:B-1----:R-:W-:Y:S05]  /*22bd0*/  FFMA.FTZ R19, R10, -R216.reuse, R19 ;  /* 0x800000d80a137223 */ /* 0x082fea0000010013 */
[----:B------:R-:W-:Y:S01]  /*22be0*/  FSEL R19, R19, -INF , !P6 ;  /* 0xff80000013137808 */ /* 0x000fe20007000000 */
[----:B--2---:R-:W-:Y:S02]  /*22bf0*/  IMAD.IADD R2, R229, 0x1, -R8 ;  /* 0x00000001e5027824 */ /* 0x004fe400078e0a08 */
[----:B----4-:R-:W-:Y:S02]  /*22c00*/  FFMA.FTZ R24, R6, -R216, R24 ;  /* 0x800000d806187223 */ /* 0x010fe40000010018 */
[----:B------:R-:W-:Y:S01]  /*22c10*/  IMAD.IADD R8, R230, 0x1, -R8 ;  /* 0x00000001e6087824 */ /* 0x000fe200078e0a08 */
[----:B------:R-:W-:Y:S02]  /*22c20*/  IABS R2, R2 ;  /* 0x0000000200027213 */ /* 0x000fe40000000000 */
[----:B------:R-:W-:Y:S02]  /*22c30*/  FSEL R24, R24, -INF , !P3 ;  /* 0xff80000018187808 */ /* 0x000fe40005800000 */
[----:B------:R1:W2:Y:S01]  /*22c40*/  I2F R9, R2 ;  /* 0x0000000200097306 */ /* 0x0002a20000201400 */
[----:B-----5:R-:W-:Y:S01]  /*22c50*/  IADD3 R3, R132, 0x11, RZ ;  /* 0x0000001184037810 */ /* 0x020fe20007ffe0ff */
[----:B------:R-:W-:Y:S03]  /*22c60*/  FFMA.FTZ R18, R135, -R216, R18 ;  /* 0x800000d887127223 */ /* 0x000fe60000010012 */
[C---:B------:R-:W-:Y:S01]  /*22c70*/  ISETP.GE.AND P2, PT, R3.reuse, R226, PT ;  /* 0x000000e20300720c */ /* 0x040fe20003f46270 */
[--C-:B------:R-:W-:Y:S01]  /*22c80*/  IMAD.IADD R6, R224, 0x1, -R3.reuse ;  /* 0x00000001e0067824 */ /* 0x100fe200078e0a03 */
[----:B------:R-:W-:Y:S01]  /*22c90*/  ISETP.GE.AND P3, PT, R3, R225, PT ;  /* 0x000000e10300720c */ /* 0x000fe20003f66270 */
[--C-:B------:R-:W-:Y:S01]  /*22ca0*/  IMAD.IADD R5, R223, 0x1, -R3.reuse ;  /* 0x00000001df057824 */ /* 0x100fe200078e0a03 */
[----:B------:R-:W-:Y:S02]  /*22cb0*/  FSEL R18, R18, -INF , !P1 ;  /* 0xff80000012127808 */ /* 0x000fe40004800000 */
[C---:B------:R-:W-:Y:S02]  /*22cc0*/  ISETP.GE.AND P1, PT, R3.reuse, R228, PT ;  /* 0x000000e40300720c */ /* 0x040fe40003f26270 */
[C---:B------:R-:W-:Y:S02]  /*22cd0*/  ISETP.GE.OR P2, PT, R3.reuse, R232, !P2 ;  /* 0x000000e80300720c */ /* 0x040fe40005746670 */
[C---:B------:R-:W-:Y:S02]  /*22ce0*/  ISETP.GE.OR P3, PT, R3.reuse, R231, !P3 ;  /* 0x000000e70300720c */ /* 0x040fe40005f66670 */
[----:B------:R-:W-:Y:S02]  /*22cf0*/  ISETP.GE.OR P1, PT, R3, R234, !P1 ;  /* 0x000000ea0300720c */ /* 0x000fe40004f26670 */
[----:B-1----:R-:W-:Y:S01]  /*22d00*/  IABS R2, R4 ;  /* 0x0000000400027213 */ /* 0x002fe20000000000 */
[----:B--2---:R-:W-:Y:S04]  /*22d10*/  FFMA.FTZ R26, R9, -R216, R26 ;  /* 0x800000d8091a7223 */ /* 0x004fe8000001001a */
[----:B------:R-:W-:Y:S01]  /*22d20*/  IMAD.MOV.U32 R4, RZ, RZ, R2 ;  /* 0x000000ffff047224 */ /* 0x000fe200078e0002 */
[----:B------:R-:W-:Y:S02]  /*22d30*/  IABS R2, R6 ;  /* 0x0000000600027213 */ /* 0x000fe40000000000 */
[----:B------:R-:W-:Y:S01]  /*22d40*/  FSEL R26, R26, -INF , !P4 ;  /* 0xff8000001a1a7808 */ /* 0x000fe20006000000 */
[----:B------:R1:W2:Y:S01]  /*22d50*/  I2F R6, R4 ;  /* 0x0000000400067306 */ /* 0x0002a20000201400 */
[C---:B------:R-:W-:Y:S04]  /*22d60*/  ISETP.GE.AND P4, PT, R3.reuse, R227, PT ;  /* 0x000000e30300720c */ /* 0x040fe80003f86270 */
[----:B------:R-:W-:Y:S05]  /*22d70*/  ISETP.GE.OR P4, PT, R3, R233, !P4 ;  /* 0x000000e90300720c */ /* 0x000fea0006786670 */
[----:B------:R-:W4:Y:S01]  /*22d80*/  I2F R2, R2 ;  /* 0x0000000200027306 */ /* 0x000f220000201400 */
[--C-:B-1----:R-:W-:Y:S02]  /*22d90*/  IMAD.IADD R4, R229, 0x1, -R3.reuse ;  /* 0x00000001e5047824 */ /* 0x102fe400078e0a03 */
[----:B--2---:R-:W-:Y:S02]  /*22da0*/  FFMA.FTZ R20, R6, -R216, R20 ;  /* 0x800000d806147223 */ /* 0x004fe40000010014 */
[----:B------:R-:W-:Y:S01]  /*22db0*/  IMAD.IADD R3, R230, 0x1, -R3 ;  /* 0x00000001e6037824 */ /* 0x000fe200078e0a03 */
[----:B------:R-:W-:Y:S02]  /*22dc0*/  IABS R4, R4 ;  /* 0x0000000400047213 */ /* 0x000fe40000000000 */
[----:B------:R-:W-:Y:S02]  /*22dd0*/  FSEL R20, R20, -INF , !P0 ;  /* 0xff80000014147808 */ /* 0x000fe40004000000 */
[----:B------:R1:W2:Y:S01]  /*22de0*/  I2F R9, R4 ;  /* 0x0000000400097306 */ /* 0x0002a20000201400 */
[----:B----4-:R-:W-:Y:S01]  /*22df0*/  FFMA.FTZ R25, R2, -R216, R25 ;  /* 0x800000d802197223 */ /* 0x010fe20000010019 */
[C---:B------:R-:W-:Y:S02]  /*22e00*/  IADD3 R2, R132.reuse, 0x18, RZ ;  /* 0x0000001884027810 */ /* 0x040fe40007ffe0ff */
[----:B------:R-:W-:Y:S02]  /*22e10*/  IADD3 R132, R132, 0x19, RZ ;  /* 0x0000001984847810 */ /* 0x000fe40007ffe0ff */
[C---:B------:R-:W-:Y:S02]  /*22e20*/  ISETP.GE.AND P0, PT, R2.reuse, R226, PT ;  /* 0x000000e20200720c */ /* 0x040fe40003f06270 */
[----:B------:R-:W-:Y:S02]  /*22e30*/  FSEL R25, R25, -INF , !P2 ;  /* 0xff80000019197808 */ /* 0x000fe40005000000 */
[C---:B------:R-:W-:Y:S02]  /*22e40*/  ISETP.GE.AND P2, PT, R2.reuse, R225, PT ;  /* 0x000000e10200720c */ /* 0x040fe40003f46270 */
[C---:B------:R-:W-:Y:S02]  /*22e50*/  ISETP.GE.AND P6, PT, R2.reuse, R228, PT ;  /* 0x000000e40200720c */ /* 0x040fe40003fc6270 */
[C---:B------:R-:W-:Y:S02]  /*22e60*/  ISETP.GE.OR P0, PT, R2.reuse, R232, !P0 ;  /* 0x000000e80200720c */ /* 0x040fe40004706670 */
[C---:B------:R-:W-:Y:S02]  /*22e70*/  ISETP.GE.OR P2, PT, R2.reuse, R231, !P2 ;  /* 0x000000e70200720c */ /* 0x040fe40005746670 */
[----:B------:R-:W-:Y:S02]  /*22e80*/  ISETP.GE.OR P6, PT, R2, R234, !P6 ;  /* 0x000000ea0200720c */ /* 0x000fe400077c6670 */
[----:B-1----:R-:W-:Y:S01]  /*22e90*/  IABS R4, R5 ;  /* 0x0000000500047213 */ /* 0x002fe20000000000 */
[--C-:B------:R-:W-:Y:S02]  /*22ea0*/  IMAD.IADD R5, R224, 0x1, -R2.reuse ;  /* 0x00000001e0057824 */ /* 0x100fe400078e0a02 */
[-C--:B--2---:R-:W-:Y:S01]  /*22eb0*/  FFMA.FTZ R27, R9, -R216.reuse, R27 ;  /* 0x800000d8091b7223 */ /* 0x084fe2000001001b */
[----:B------:R1:W2:Y:S04]  /*22ec0*/  I2F R6, R4 ;  /* 0x0000000400067306 */ /* 0x0002a80000201400 */
[----:B------:R-:W-:Y:S02]  /*22ed0*/  FSEL R27, R27, -INF , !P3 ;  /* 0xff8000001b1b7808 */ /* 0x000fe40005800000 */
[C---:B------:R-:W-:Y:S04]  /*22ee0*/  ISETP.GE.AND P3, PT, R2.reuse, R227, PT ;  /* 0x000000e30200720c */ /* 0x040fe80003f66270 */
[----:B------:R-:W-:Y:S02]  /*22ef0*/  ISETP.GE.OR P3, PT, R2, R233, !P3 ;  /* 0x000000e90200720c */ /* 0x000fe40005f66670 */
[----:B-1----:R-:W-:Y:S01]  /*22f00*/  IABS R4, R5 ;  /* 0x0000000500047213 */ /* 0x002fe20000000000 */
[----:B--2---:R-:W-:Y:S01]  /*22f10*/  FFMA.FTZ R21, R6, -R216, R21 ;  /* 0x800000d806157223 */ /* 0x004fe20000010015 */
[----:B------:R-:W-:Y:S02]  /*22f20*/  IABS R5, R8 ;  /* 0x0000000800057213 */ /* 0x000fe40000000000 */
[----:B------:R1:W2:Y:S02]  /*22f30*/  I2F R7, R4 ;  /* 0x0000000400077306 */ /* 0x0002a40000201400 */
[----:B------:R-:W-:Y:S02]  /*22f40*/  FSEL R21, R21, -INF , !P1 ;  /* 0xff80000015157808 */ /* 0x000fe40004800000 */
[C---:B------:R-:W-:Y:S04]  /*22f50*/  ISETP.GE.AND P1, PT, R132.reuse, R226, PT ;  /* 0x000000e28400720c */ /* 0x040fe80003f26270 */
[----:B------:R-:W-:Y:S02]  /*22f60*/  ISETP.GE.OR P1, PT, R132, R232, !P1 ;  /* 0x000000e88400720c */ /* 0x000fe40004f26670 */
[----:B------:R4:W5:Y:S01]  /*22f70*/  I2F R10, R5 ;  /* 0x00000005000a7306 */ /* 0x0009620000201400 */
[----:B-1----:R-:W-:Y:S02]  /*22f80*/  IMAD.IADD R4, R229, 0x1, -R2 ;  /* 0x00000001e5047824 */ /* 0x002fe400078e0a02 */
[----:B--2---:R-:W-:Y:S03]  /*22f90*/  FFMA.FTZ R28, R7, -R216, R28 ;  /* 0x800000d8071c7223 */ /* 0x004fe6000001001c */
[----:B------:R-:W-:Y:S02]  /*22fa0*/  IABS R4, R4 ;  /* 0x0000000400047213 */ /* 0x000fe40000000000 */
[----:B------:R-:W-:Y:S02]  /*22fb0*/  FSEL R28, R28, -INF , !P0 ;  /* 0xff8000001c1c7808 */ /* 0x000fe40004000000 */
[C---:B------:R-:W-:Y:S01]  /*22fc0*/  ISETP.GE.AND P0, PT, R132.reuse, R225, PT ;  /* 0x000000e18400720c */ /* 0x040fe20003f06270 */
[----:B------:R1:W2:Y:S01]  /*22fd0*/  I2F R6, R4 ;  /* 0x0000000400067306 */ /* 0x0002a20000201400 */
[----:B----4-:R-:W-:Y:S02]  /*22fe0*/  IMAD.IADD R5, R223, 0x1, -R2 ;  /* 0x00000001df057824 */ /* 0x010fe400078e0a02 */
[----:B------:R-:W-:Y:S01]  /*22ff0*/  ISETP.GE.OR P0, PT, R132, R231, !P0 ;  /* 0x000000e78400720c */ /* 0x000fe20004706670 */
[----:B-----5:R-:W-:Y:S02]  /*23000*/  FFMA.FTZ R22, R10, -R216, R22 ;  /* 0x800000d80a167223 */ /* 0x020fe40000010016 */
[----:B------:R-:W-:Y:S03]  /*23010*/  IMAD.IADD R2, R230, 0x1, -R2 ;  /* 0x00000001e6027824 */ /* 0x000fe600078e0a02 */
[----:B------:R-:W-:Y:S02]  /*23020*/  FSEL R22, R22, -INF , !P5 ;  /* 0xff80000016167808 */ /* 0x000fe40006800000 */
[C---:B------:R-:W-:Y:S04]  /*23030*/  ISETP.GE.AND P5, PT, R132.reuse, R228, PT ;  /* 0x000000e48400720c */ /* 0x040fe80003fa6270 */
[----:B------:R-:W-:Y:S02]  /*23040*/  ISETP.GE.OR P5, PT, R132, R234, !P5 ;  /* 0x000000ea8400720c */ /* 0x000fe40006fa6670 */
[----:B-1----:R-:W-:Y:S01]  /*23050*/  IABS R4, R5 ;  /* 0x0000000500047213 */ /* 0x002fe20000000000 */
[----:B------:R-:W-:Y:S02]  /*23060*/  IMAD.IADD R5, R224, 0x1, -R132 ;  /* 0x00000001e0057824 */ /* 0x000fe400078e0a84 */
[-C--:B--2---:R-:W-:Y:S01]  /*23070*/  FFMA.FTZ R30, R6, -R216.reuse, R30 ;  /* 0x800000d8061e7223 */ /* 0x084fe2000001001e */
[----:B------:R1:W2:Y:S04]  /*23080*/  I2F R9, R4 ;  /* 0x0000000400097306 */ /* 0x0002a80000201400 */
[----:B------:R-:W-:Y:S02]  /*23090*/  FSEL R30, R30, -INF , !P2 ;  /* 0xff8000001e1e7808 */ /* 0x000fe40005000000 */
[C---:B------:R-:W-:Y:S04]  /*230a0*/  ISETP.GE.AND P2, PT, R132.reuse, R227, PT ;  /* 0x000000e38400720c */ /* 0x040fe80003f46270 */
[----:B------:R-:W-:Y:S02]  /*230b0*/  ISETP.GE.OR P2, PT, R132, R233, !P2 ;  /* 0x000000e98400720c */ /* 0x000fe40005746670 */
[----:B-1----:R-:W-:Y:S01]  /*230c0*/  IABS R4, R5 ;  /* 0x0000000500047213 */ /* 0x002fe20000000000 */
[-C--:B--2---:R-:W-:Y:S03]  /*230d0*/  FFMA.FTZ R32, R9, -R216.reuse, R32 ;  /* 0x800000d809207223 */ /* 0x084fe60000010020 */
[----:B------:R1:W2:Y:S02]  /*230e0*/  I2F R8, R4 ;  /* 0x0000000400087306 */ /* 0x0002a40000201400 */
[----:B------:R-:W-:Y:S02]  /*230f0*/  FSEL R32, R32, -INF , !P6 ;  /* 0xff80000020207808 */ /* 0x000fe40007000000 */
[----:B-1----:R-:W-:Y:S01]  /*23100*/  IABS R4, R3 ;  /* 0x0000000300047213 */ /* 0x002fe20000000000 */
[--C-:B------:R-:W-:Y:S02]  /*23110*/  IMAD.IADD R3, R229, 0x1, -R132.reuse ;  /* 0x00000001e5037824 */ /* 0x100fe400078e0a84 */
[-C--:B--2---:R-:W-:Y:S03]  /*23120*/  FFMA.FTZ R29, R8, -R216.reuse, R29 ;  /* 0x800000d8081d7223 */ /* 0x084fe6000001001d */
[----:B------:R1:W2:Y:S01]  /*23130*/  I2F R7, R4 ;  /* 0x0000000400077306 */ /* 0x0002a20000201400 */
[----:B------:R-:W-:Y:S02]  /*23140*/  IABS R3, R3 ;  /* 0x0000000300037213 */ /* 0x000fe40000000000 */
[----:B------:R-:W-:Y:S07]  /*23150*/  FSEL R29, R29, -INF , !P1 ;  /* 0xff8000001d1d7808 */ /* 0x000fee0004800000 */
[----:B------:R4:W5:Y:S01]  /*23160*/  I2F R5, R3 ;  /* 0x0000000300057306 */ /* 0x0009620000201400 */
[--C-:B-1----:R-:W-:Y:S02]  /*23170*/  IMAD.IADD R4, R223, 0x1, -R132.reuse ;  /* 0x00000001df047824 */ /* 0x102fe400078e0a84 */
[----:B--2---:R-:W-:Y:S05]  /*23180*/  FFMA.FTZ R23, R7, -R216, R23 ;  /* 0x800000d807177223 */ /* 0x004fea0000010017 */
[----:B------:R-:W-:Y:S02]  /*23190*/  FSEL R23, R23, -INF , !P4 ;  /* 0xff80000017177808 */ /* 0x000fe40006000000 */
[----:B----4-:R-:W-:Y:S01]  /*231a0*/  IABS R3, R4 ;  /* 0x0000000400037213 */ /* 0x010fe20000000000 */
[----:B-----5:R-:W-:Y:S01]  /*231b0*/  FFMA.FTZ R31, R5, -R216, R31 ;  /* 0x800000d8051f7223 */ /* 0x020fe2000001001f */
[----:B------:R-:W-:Y:S01]  /*231c0*/  IABS R4, R2 ;  /* 0x0000000200047213 */ /* 0x000fe20000000000 */
[----:B------:R-:W-:Y:S03]  /*231d0*/  IMAD.IADD R2, R230, 0x1, -R132 ;  /* 0x00000001e6027824 */ /* 0x000fe600078e0a84 */
[----:B------:R-:W-:Y:S01]  /*231e0*/  FSEL R31, R31, -INF , !P0 ;  /* 0xff8000001f1f7808 */ /* 0x000fe20004000000 */
[----:B------:R-:W1:Y:S01]  /*231f0*/  I2F R3, R3 ;  /* 0x0000000300037306 */ /* 0x000e620000201400 */
[----:B------:R-:W-:Y:S09]  /*23200*/  IABS R2, R2 ;  /* 0x0000000200027213 */ /* 0x000ff20000000000 */
[----:B------:R-:W2:Y:S10]  /*23210*/  I2F R2, R2 ;  /* 0x0000000200027306 */ /* 0x000eb40000201400 */
[----:B------:R-:W4:Y:S01]  /*23220*/  I2F R4, R4 ;  /* 0x0000000400047306 */ /* 0x000f220000201400 */
[-C--:B-1----:R-:W-:Y:S01]  /*23230*/  FFMA.FTZ R33, R3, -R216.reuse, R33 ;  /* 0x800000d803217223 */ /* 0x082fe20000010021 */
[----:B------:R-:W-:Y:S04]  /*23240*/  FMNMX.FTZ R3, R177, R137, !PT ;  /* 0x00000089b1037209 */ /* 0x000fe80007810000 */
[----:B------:R-:W-:Y:S01]  /*23250*/  FSEL R33, R33, -INF , !P5 ;  /* 0xff80000021217808 */ /* 0x000fe20006800000 */
[----:B--2---:R-:W-:Y:S01]  /*23260*/  FFMA.FTZ R35, R2, -R216, R35 ;  /* 0x800000d802237223 */ /* 0x004fe20000010023 */
[----:B------:R-:W-:Y:S04]  /*23270*/  FMNMX.FTZ R2, R175, R136, !PT ;  /* 0x00000088af027209 */ /* 0x000fe80007810000 */
[----:B------:R-:W-:Y:S02]  /*23280*/  FMNMX.FTZ R134, R176, R2, !PT ;  /* 0x00000002b0867209 */ /* 0x000fe40007810000 */
[----:B------:R-:W-:Y:S02]  /*23290*/  FMNMX.FTZ R2, R173, R3, !PT ;  /* 0x00000003ad027209 */ /* 0x000fe40007810000 */
[----:B------:R-:W-:Y:S01]  /*232a0*/  FMNMX.FTZ R134, R12, R134, !PT ;  /* 0x000000860c867209 */ /* 0x000fe20007810000 */
[----:B----4-:R-:W-:Y:S01]  /*232b0*/  FFMA.FTZ R34, R4, -R216, R34 ;  /* 0x800000d804227223 */ /* 0x010fe20000010022 */
        /* <DEDUP_REMOVED lines=23> */
[----:B------:R-:W-:Y:S01]  /*23430*/  FMNMX.FTZ R3, R23, R3, !PT ;  /* 0x0000000317037209 */ /* 0x000fe20007810000 */
[----:B------:R-:W1:Y:S01]  /*23440*/  SHFL.BFLY PT, R4, R134, 0x2, 0x1f ;  /* 0x0c401f0086047f89 */ /* 0x000e6200000e0000 */
[----:B------:R-:W-:Y:S02]  /*23450*/  FMNMX.FTZ R132, R33, R132, !PT ;  /* 0x0000008421847209 */ /* 0x000fe40007810000 */
[----:B------:R-:W-:Y:S02]  /*23460*/  FMNMX.FTZ R133, R31, R2, !PT ;  /* 0x000000021f857209 */ /* 0x000fe40007810000 */
[----:B------:R-:W-:Y:S02]  /*23470*/  FMNMX.FTZ R2, R34, R3, !PT ;  /* 0x0000000322027209 */ /* 0x000fe40007810000 */
[----:B------:R-:W-:Y:S01]  /*23480*/  FSEL R35, R35, -INF , !P2 ;  /* 0xff80000023237808 */ /* 0x000fe20005000000 */
[----:B------:R-:W2:Y:S03]  /*23490*/  SHFL.BFLY PT, R5, R132, 0x2, 0x1f ;  /* 0x0c401f0084057f89 */ /* 0x000ea600000e0000 */
[----:B------:R-:W-:Y:S05]  /*234a0*/  FMNMX.FTZ R2, R35, R2, !PT ;  /* 0x0000000223027209 */ /* 0x000fea0007810000 */
[----:B------:R-:W4:Y:S01]  /*234b0*/  SHFL.BFLY PT, R3, R133, 0x2, 0x1f ;  /* 0x0c401f0085037f89 */ /* 0x000f2200000e0000 */
[----:B-1----:R-:W-:Y:S07]  /*234c0*/  FMNMX.FTZ R134, R134, R4, !PT ;  /* 0x0000000486867209 */ /* 0x002fee0007810000 */
[----:B------:R-:W1:Y:S01]  /*234d0*/  SHFL.BFLY PT, R135, R2, 0x2, 0x1f ;  /* 0x0c401f0002877f89 */ /* 0x000e6200000e0000 */
[----:B--2---:R-:W-:Y:S07]  /*234e0*/  FMNMX.FTZ R132, R132, R5, !PT ;  /* 0x0000000584847209 */ /* 0x004fee0007810000 */
[----:B------:R-:W2:Y:S01]  /*234f0*/  SHFL.BFLY PT, R5, R132, 0x1, 0x1f ;  /* 0x0c201f0084057f89 */ /* 0x000ea200000e0000 */
[----:B----4-:R-:W-:Y:S07]  /*23500*/  FMNMX.FTZ R133, R133, R3, !PT ;  /* 0x0000000385857209 */ /* 0x010fee0007810000 */
[----:B------:R-:W4:Y:S01]  /*23510*/  SHFL.BFLY PT, R3, R134, 0x1, 0x1f ;  /* 0x0c201f0086037f89 */ /* 0x000f2200000e0000 */
[----:B-1----:R-:W-:Y:S07]  /*23520*/  FMNMX.FTZ R135, R2, R135, !PT ;  /* 0x0000008702877209 */ /* 0x002fee0007810000 */
[----:B------:R-:W1:Y:S01]  /*23530*/  SHFL.BFLY PT, R4, R133, 0x1, 0x1f ;  /* 0x0c201f0085047f89 */ /* 0x000e6200000e0000 */
[----:B--2---:R-:W-:Y:S07]  /*23540*/  FMNMX.FTZ R132, R132, R5, !PT ;  /* 0x0000000584847209 */ /* 0x004fee0007810000 */
[----:B------:R-:W2:Y:S01]  /*23550*/  SHFL.BFLY PT, R6, R135, 0x1, 0x1f ;  /* 0x0c201f0087067f89 */ /* 0x000ea200000e0000 */
[----:B------:R-:W-:Y:S01]  /*23560*/  FSETP.NEU.FTZ.AND P2, PT, R132, -INF , PT ;  /* 0xff8000008400780b */ /* 0x000fe20003f5d000 */
[----:B---3--:R-:W-:Y:S01]  /*23570*/  FMUL.FTZ R8, R0, R132 ;  /* 0x0000008400087220 */ /* 0x008fe20000410000 */
[----:B----4-:R-:W-:Y:S04]  /*23580*/  FMNMX.FTZ R134, R134, R3, !PT ;  /* 0x0000000386867209 */ /* 0x010fe80007810000 */
[----:B------:R-:W-:Y:S02]  /*23590*/  FSEL R8, R8, RZ, P2 ;  /* 0x000000ff08087208 */ /* 0x000fe40001000000 */
[----:B------:R-:W-:Y:S01]  /*235a0*/  FSETP.NEU.FTZ.AND P1, PT, R134, -INF , PT ;  /* 0xff8000008600780b */ /* 0x000fe20003f3d000 */
[----:B------:R-:W-:Y:S02]  /*235b0*/  FMUL.FTZ R10, R0, R134 ;  /* 0x00000086000a7220 */ /* 0x000fe40000410000 */
[--C-:B------:R-:W-:Y:S01]  /*235c0*/  FFMA.FTZ R186, R16, R0, -R8.reuse ;  /* 0x0000000010ba7223 */ /* 0x100fe20000010808 */
[----:B-1----:R-:W-:Y:S01]  /*235d0*/  FMNMX.FTZ R133, R133, R4, !PT ;  /* 0x0000000485857209 */ /* 0x002fe20007810000 */
[-CC-:B------:R-:W-:Y:S01]  /*235e0*/  FFMA.FTZ R190, R20, R0.reuse, -R8.reuse ;  /* 0x0000000014be7223 */ /* 0x180fe20000010808 */
[----:B------:R-:W-:Y:S01]  /*235f0*/  FSEL R4, R132, RZ, P2 ;  /* 0x000000ff84047208 */ /* 0x000fe20001000000 */
[-CC-:B------:R-:W-:Y:S01]  /*23600*/  FFMA.FTZ R191, R21, R0.reuse, -R8.reuse ;  /* 0x0000000015bf7223 */ /* 0x180fe20000010808 */
[----:B------:R-:W-:Y:S01]  /*23610*/  FSEL R10, R10, RZ, P1 ;  /* 0x000000ff0a0a7208 */ /* 0x000fe20000800000 */
[-CC-:B------:R-:W-:Y:S01]  /*23620*/  FFMA.FTZ R198, R32, R0.reuse, -R8.reuse ;  /* 0x0000000020c67223 */ /* 0x180fe20000010808 */
[----:B------:R-:W-:Y:S01]  /*23630*/  FSETP.NEU.FTZ.AND P0, PT, R133, -INF , PT ;  /* 0xff8000008500780b */ /* 0x000fe20003f1d000 */
[-C--:B------:R-:W-:Y:S01]  /*23640*/  FFMA.FTZ R240, R33, R0.reuse, -R8 ;  /* 0x0000000021f07223 */ /* 0x080fe20000010808 */
[----:B------:R-:W-:Y:S01]  /*23650*/  FSEL R3, R134, RZ, P1 ;  /* 0x000000ff86037208 */ /* 0x000fe20000800000 */
[----:B------:R-:W-:Y:S01]  /*23660*/  FFMA.FTZ R192, R24, R0, -R10 ;  /* 0x0000000018c07223 */ /* 0x000fe2000001080a */
[----:B--2---:R-:W-:Y:S01]  /*23670*/  FMNMX.FTZ R135, R135, R6, !PT ;  /* 0x0000000687877209 */ /* 0x004fe20007810000 */
[----:B------:R-:W-:Y:S01]  /*23680*/  FADD.FTZ R6, -R4, R138 ;  /* 0x0000008a04067221 */ /* 0x000fe20000010100 */
[----:B------:R-:W-:Y:S01]  /*23690*/  FSEL R2, R133, RZ, P0 ;  /* 0x000000ff85027208 */ /* 0x000fe20000000000 */
[----:B------:R-:W-:Y:S01]  /*236a0*/  FFMA.FTZ R4, R175, R0, -R10 ;  /* 0x00000000af047223 */ /* 0x000fe2000001080a */
[C---:B------:R-:W-:Y:S01]  /*236b0*/  FSETP.NEU.FTZ.AND P1, PT, R135.reuse, -INF , PT ;  /* 0xff8000008700780b */ /* 0x040fe20003f3d000 */
[----:B------:R-:W-:Y:S01]  /*236c0*/  FMUL.FTZ R9, R0, R133 ;  /* 0x0000008500097220 */ /* 0x000fe20000410000 */
[----:B------:R-:W2:Y:S01]  /*236d0*/  LDL R138, [R1+0xdc] ;  /* 0x0000dc00018a7983 */ /* 0x000ea20000100800 */
[----:B------:R1:W-:Y:S01]  /*236e0*/  MUFU.EX2 R175, R4 ;  /* 0x0000000400af7308 */ /* 0x0003e20000000800 */
[----:B------:R-:W-:Y:S01]  /*236f0*/  FADD.FTZ R5, -R2, R137 ;  /* 0x0000008902057221 */ /* 0x000fe20000010100 */
[----:B------:R-:W-:Y:S01]  /*23700*/  FSEL R2, R135, RZ, P1 ;  /* 0x000000ff87027208 */ /* 0x000fe20000800000 */
[----:B------:R-:W3:Y:S01]  /*23710*/  LDL.LU R16, [R1+0x70] ;  /* 0x0000700001107983 */ /* 0x000ee20000300800 */
[----:B------:R-:W-:Y:S01]  /*23720*/  FSEL R9, R9, RZ, P0 ;  /* 0x000000ff09097208 */ /* 0x000fe20000000000 */
[C---:B------:R-:W-:Y:S02]  /*23730*/  FMUL.FTZ R7, R0.reuse, R135 ;  /* 0x0000008700077220 */ /* 0x040fe40000410000 */
[----:B------:R-:W4:Y:S01]  /*23740*/  LDL.64 R20, [R1+0xe0] ;  /* 0x0000e00001147983 */ /* 0x000f220000100a00 */
[----:B------:R-:W-:Y:S02]  /*23750*/  FMUL.FTZ R6, R0, R6 ;  /* 0x0000000600067220 */ /* 0x000fe40000410000 */
[----:B------:R-:W-:Y:S01]  /*23760*/  FSEL R7, R7, RZ, P1 ;  /* 0x000000ff07077208 */ /* 0x000fe20000800000 */
[----:B------:R-:W-:Y:S02]  /*23770*/  FADD.FTZ R3, -R3, R136 ;  /* 0x0000008803037221 */ /* 0x000fe40000010100 */
[-CC-:B------:R-:W-:Y:S02]  /*23780*/  FFMA.FTZ R11, R179, R0.reuse, -R8.reuse ;  /* 0x00000000b30b7223 */ /* 0x180fe40000010808 */
[-CC-:B------:R-:W-:Y:S02]  /*23790*/  FFMA.FTZ R179, R174, R0.reuse, -R7.reuse ;  /* 0x00000000aeb37223 */ /* 0x180fe40000010807 */
[-CC-:B------:R-:W-:Y:S01]  /*237a0*/  FFMA.FTZ R183, R18, R0.reuse, -R7.reuse ;  /* 0x0000000012b77223 */ /* 0x180fe20000010807 */
[----:B------:R-:W-:Y:S01]  /*237b0*/  MUFU.EX2 R136, R11 ;  /* 0x0000000b00887308 */ /* 0x000fe20000000800 */
[-CC-:B------:R-:W-:Y:S02]  /*237c0*/  FFMA.FTZ R184, R19, R0.reuse, -R7.reuse ;  /* 0x0000000013b87223 */ /* 0x180fe40000010807 */
[-CC-:B------:R-:W-:Y:S02]  /*237d0*/  FFMA.FTZ R193, R22, R0.reuse, -R7.reuse ;  /* 0x0000000016c17223 */ /* 0x180fe40000010807 */
[-C--:B------:R-:W-:Y:S02]  /*237e0*/  FFMA.FTZ R194, R23, R0.reuse, -R7 ;  /* 0x0000000017c27223 */ /* 0x080fe40000010807 */
[----:B-1----:R-:W-:Y:S02]  /*237f0*/  FADD.FTZ R4, -R2, R139 ;  /* 0x0000008b02047221 */ /* 0x002fe40000010100 */
[-C--:B------:R-:W-:Y:S02]  /*23800*/  FFMA.FTZ R2, R177, R0.reuse, -R9 ;  /* 0x00000000b1027223 */ /* 0x080fe40000010809 */
[-CC-:B------:R-:W-:Y:S02]  /*23810*/  FFMA.FTZ R199, R34, R0.reuse, -R7.reuse ;  /* 0x0000000022c77223 */ /* 0x180fe40000010807 */
[----:B------:R1:W-:Y:S01]  /*23820*/  MUFU.EX2 R177, R2 ;  /* 0x0000000200b17308 */ /* 0x0003e20000000800 */
[-C--:B------:R-:W-:Y:S02]  /*23830*/  FFMA.FTZ R211, R35, R0.reuse, -R7 ;  /* 0x0000000023d37223 */ /* 0x080fe40000010807 */
[-CC-:B------:R-:W-:Y:S02]  /*23840*/  FFMA.FTZ R137, R172, R0.reuse, -R8.reuse ;  /* 0x00000000ac897223 */ /* 0x180fe40000010808 */
[-CC-:B------:R-:W-:Y:S02]  /*23850*/  FFMA.FTZ R195, R27, R0.reuse, -R9.reuse ;  /* 0x000000001bc37223 */ /* 0x180fe40000010809 */
[-C--:B------:R-:W-:Y:S02]  /*23860*/  FFMA.FTZ R187, R17, R0.reuse, -R8 ;  /* 0x0000000011bb7223 */ /* 0x080fe40000010808 */
[-CC-:B------:R-:W-:Y:S02]  /*23870*/  FFMA.FTZ R185, R12, R0.reuse, -R10.reuse ;  /* 0x000000000cb97223 */ /* 0x180fe4000001080a */
[-CC-:B------:R-:W-:Y:S02]  /*23880*/  FFMA.FTZ R189, R13, R0.reuse, -R10.reuse ;  /* 0x000000000dbd7223 */ /* 0x180fe4000001080a */
[-CC-:B------:R-:W-:Y:S02]  /*23890*/  FFMA.FTZ R197, R25, R0.reuse, -R10.reuse ;  /* 0x0000000019c57223 */ /* 0x180fe4000001080a */
[-CC-:B------:R-:W-:Y:S02]  /*238a0*/  FFMA.FTZ R235, R28, R0.reuse, -R10.reuse ;  /* 0x000000001ceb7223 */ /* 0x180fe4000001080a */
[-CC-:B------:R-:W-:Y:S02]  /*238b0*/  FFMA.FTZ R242, R29, R0.reuse, -R10.reuse ;  /* 0x000000001df27223 */ /* 0x180fe4000001080a */
[-CC-:B------:R-:W-:Y:S02]  /*238c0*/  FFMA.FTZ R182, R14, R0.reuse, -R9.reuse ;  /* 0x000000000eb67223 */ /* 0x180fe40000010809 */
[-CC-:B------:R-:W-:Y:S02]  /*238d0*/  FFMA.FTZ R188, R15, R0.reuse, -R9.reuse ;  /* 0x000000000fbc7223 */ /* 0x180fe40000010809 */
[-C--:B------:R-:W-:Y:S02]  /*238e0*/  FFMA.FTZ R196, R26, R0.reuse, -R9 ;  /* 0x000000001ac47223 */ /* 0x080fe40000010809 */
[----:B-1----:R-:W-:Y:S02]  /*238f0*/  FMUL.FTZ R2, R0, R3 ;  /* 0x0000000300027220 */ /* 0x002fe40000410000 */
[-C--:B------:R-:W-:Y:S02]  /*23900*/  FFMA.FTZ R3, R178, R0.reuse, -R7 ;  /* 0x00000000b2037223 */ /* 0x080fe40000010807 */
[-C--:B------:R-:W-:Y:S02]  /*23910*/  FFMA.FTZ R178, R176, R0.reuse, -R10 ;  /* 0x00000000b0b27223 */ /* 0x080fe4000001080a */
[----:B------:R1:W-:Y:S01]  /*23920*/  MUFU.EX2 R174, R3 ;  /* 0x0000000300ae7308 */ /* 0x0003e20000000800 */
[-CC-:B------:R-:W-:Y:S02]  /*23930*/  FFMA.FTZ R176, R173, R0.reuse, -R9.reuse ;  /* 0x00000000adb07223 */ /* 0x180fe40000010809 */
[-CC-:B------:R-:W-:Y:S02]  /*23940*/  FFMA.FTZ R241, R30, R0.reuse, -R9.reuse ;  /* 0x000000001ef17223 */ /* 0x180fe40000010809 */
[----:B------:R-:W-:Y:S02]  /*23950*/  FFMA.FTZ R243, R31, R0, -R9 ;  /* 0x000000001ff37223 */ /* 0x000fe40000010809 */
[C---:B------:R-:W-:Y:S03]  /*23960*/  FMUL.FTZ R4, R0.reuse, R4 ;  /* 0x0000000400047220 */ /* 0x040fe60000410000 */
[----:B------:R-:W5:Y:S01]  /*23970*/  MUFU.EX2 R2, R2 ;  /* 0x0000000200027308 */ /* 0x000f620000000800 */
[----:B-1----:R-:W-:Y:S02]  /*23980*/  FMUL.FTZ R3, R0, R5 ;  /* 0x0000000500037220 */ /* 0x002fe40000410000 */
[----:B------:R-:W3:Y:S07]  /*23990*/  LDL.LU R5, [R1+0x68] ;  /* 0x0000680001057983 */ /* 0x000eee0000300800 */
[----:B------:R-:W1:Y:S01]  /*239a0*/  MUFU.EX2 R0, R6 ;  /* 0x0000000600007308 */ /* 0x000e620000000800 */
[----:B------:R-:W3:Y:S01]  /*239b0*/  LDL R7, [R1+0xd4] ;  /* 0x0000d40001077983 */ /* 0x000ee20000100800 */
[C---:B-----5:R-:W-:Y:S03]  /*239c0*/  FMUL.FTZ R24, R2.reuse, R144 ;  /* 0x0000009002187220 */ /* 0x060fe60000410000 */
[----:B------:R-:W5:Y:S05]  /*239d0*/  LDL R144, [R1+0xc4] ;  /* 0x0000c40001907983 */ /* 0x000f6a0000100800 */
[----:B------:R-:W1:Y:S01]  /*239e0*/  MUFU.EX2 R3, R3 ;  /* 0x0000000300037308 */ /* 0x000e620000000800 */
        /* <DEDUP_REMOVED lines=8> */
[C---:B-1----:R-:W-:Y:S02]  /*23a70*/  FMUL.FTZ R32, R0.reuse, R156 ;  /* 0x0000009c00207220 */ /* 0x042fe40000410000 */
[----:B------:R-:W-:Y:S02]  /*23a80*/  FMUL.FTZ R17, R0, R165 ;  /* 0x000000a500117220 */ /* 0x000fe40000410000 */
        /* <DEDUP_REMOVED lines=10> */
[----:B------:R-:W-:Y:S02]  /*23b30*/  FMUL.FTZ R77, R2, R77 ;  /* 0x0000004d024d7220 */ /* 0x000fe40000410000 */
[C---:B------:R-:W-:Y:S02]  /*23b40*/  FMUL.FTZ R10, R3.reuse, R154 ;  /* 0x0000009a030a7220 */ /* 0x040fe40000410000 */
[C---:B------:R-:W-:Y:S02]  /*23b50*/  FMUL.FTZ R11, R3.reuse, R155 ;  /* 0x0000009b030b7220 */ /* 0x040fe40000410000 */
[C---:B------:R-:W-:Y:S02]  /*23b60*/  FMUL.FTZ R15, R3.reuse, R151 ;  /* 0x00000097030f7220 */ /* 0x040fe40000410000 */
[C---:B------:R-:W-:Y:S02]  /*23b70*/  FMUL.FTZ R26, R3.reuse, R146 ;  /* 0x00000092031a7220 */ /* 0x040fe40000410000 */
[C---:B------:R-:W-:Y:S01]  /*23b80*/  FMUL.FTZ R27, R3.reuse, R147 ;  /* 0x00000093031b7220 */ /* 0x040fe20000410000 */
        /* <DEDUP_REMOVED lines=69> */
[----:B--2---:R-:W-:Y:S01]  /*23fe0*/  IMAD.WIDE.U32 R138, R138, -0x326172a9, RZ ;  /* 0xcd9e8d578a8a7825 */ /* 0x004fe200078e00ff */
[----:B----4-:R-:W-:Y:S03]  /*23ff0*/  LOP3.LUT R172, R21, R222, RZ, 0x3c, !PT ;  /* 0x000000de15ac7212 */ /* 0x010fe600078e3cff */
[C---:B------:R-:W-:Y:S02]  /*24000*/  FMUL.FTZ R20, R0.reuse, R160 ;  /* 0x000000a000147220 */ /* 0x040fe40000410000 */
[----:B------:R-:W-:Y:S01]  /*24010*/  FMUL.FTZ R21, R0, R161 ;  /* 0x000000a100157220 */ /* 0x000fe20000410000 */
[----:B------:R-:W-:Y:S01]  /*24020*/  LOP3.LUT R172, R172, R181, RZ, 0x3c, !PT ;  /* 0x000000b5acac7212 */ /* 0x000fe200078e3cff */
[----:B---3--:R-:W-:Y:S02]  /*24030*/  FFMA.FTZ R181, R2, R16, R175 ;  /* 0x0000001002b57223 */ /* 0x008fe400000100af */
[----:B------:R-:W-:Y:S02]  /*24040*/  FMUL.FTZ R16, R0, R164 ;  /* 0x000000a400107220 */ /* 0x000fe40000410000 */
[----:B------:R-:W-:Y:S04]  /*24050*/  IMAD.WIDE.U32 R172, R172, -0x326172a9, RZ ;  /* 0xcd9e8d57acac7825 */ /* 0x000fe800078e00ff */
[----:B------:R-:W-:Y:S01]  /*24060*/  FFMA.FTZ R152, R3, R5, R177 ;  /* 0x0000000503987223 */ /* 0x000fe200000100b1 */
[----:B-1----:R-:W-:Y:S01]  /*24070*/  F2FP.BF16.PACK_AB R177, R146, R177 ;  /* 0x000000b192b1723e */ /* 0x002fe200000010ff */
[----:B------:R-:W2:Y:S01]  /*24080*/  LDL.LU R5, [R1+0xa0] ;  /* 0x0000a00001057983 */ /* 0x000ea20000300800 */
[----:B------:R1:W-:Y:S01]  /*24090*/  MUFU.EX2 R3, R137 ;  /* 0x0000008900037308 */ /* 0x0003e20000000800 */
[----:B------:R-:W-:Y:S01]  /*240a0*/  LOP3.LUT R2, R7, R139, RZ, 0x3c, !PT ;  /* 0x0000008b07027212 */ /* 0x000fe200078e3cff */
[----:B------:R-:W-:Y:S01]  /*240b0*/  IMAD.MOV.U32 R155, RZ, RZ, R7 ;  /* 0x000000ffff9b7224 */ /* 0x000fe200078e0007 */
[----:B------:R-:W3:Y:S03]  /*240c0*/  LDL.LU R6, [R1+0x74] ;  /* 0x0000740001067983 */ /* 0x000ee60000300800 */
[----:B------:R-:W-:Y:S01]  /*240d0*/  IMAD.WIDE.U32 R140, R2, -0x2daee0ad, RZ ;  /* 0xd2511f53028c7825 */ /* 0x000fe200078e00ff */
[----:B-----5:R-:W-:Y:S01]  /*240e0*/  LOP3.LUT R138, R173, R144, R138, 0x96, !PT ;  /* 0x00000090ad8a7212 */ /* 0x020fe200078e968a */
[----:B------:R-:W4:Y:S02]  /*240f0*/  LDL R156, [R1+0xc8] ;  /* 0x0000c800019c7983 */ /* 0x000f240000100800 */
[----:B------:R-:W5:Y:S01]  /*24100*/  MUFU.EX2 R2, R4 ;  /* 0x0000000400027308 */ /* 0x000f620000000800 */
[----:B------:R-:W-:Y:S01]  /*24110*/  IMAD.MOV.U32 R161, RZ, RZ, R155 ;  /* 0x000000ffffa17224 */ /* 0x000fe200078e009b */
[----:B------:R-:W4:Y:S01]  /*24120*/  LDL R150, [R1+0xbc] ;  /* 0x0000bc0001967983 */ /* 0x000f220000100800 */
[----:B------:R-:W-:Y:S03]  /*24130*/  IMAD.WIDE.U32 R138, R138, -0x2daee0ad, RZ ;  /* 0xd2511f538a8a7825 */ /* 0x000fe600078e00ff */
[----:B------:R-:W4:Y:S01]  /*24140*/  LDL R164, [R1+0xb8] ;  /* 0x0000b80001a47983 */ /* 0x000f220000100800 */
[----:B------:R-:W-:Y:S03]  /*24150*/  IMAD.MOV.U32 R160, RZ, RZ, R144 ;  /* 0x000000ffffa07224 */ /* 0x000fe600078e0090 */
[----:B------:R-:W4:Y:S01]  /*24160*/  LDL R186, [R1+0x6c] ;  /* 0x00006c0001ba7983 */ /* 0x000f220000100800 */
[----:B------:R-:W-:Y:S03]  /*24170*/  MUFU.EX2 R144, R185 ;  /* 0x000000b900907308 */ /* 0x000fe60000000800 */
[----:B-1----:R-:W4:Y:S04]  /*24180*/  LDL R137, [R1+0xc0] ;  /* 0x0000c00001897983 */ /* 0x002f280000100800 */
[----:B------:R-:W4:Y:S01]  /*24190*/  LDL R165, [R1+0xa4] ;  /* 0x0000a40001a57983 */ /* 0x000f220000100800 */
[C---:B-----5:R-:W-:Y:S03]  /*241a0*/  FMUL.FTZ R34, R2.reuse, R158 ;  /* 0x0000009e02227220 */ /* 0x060fe60000410000 */
[----:B------:R-:W5:Y:S01]  /*241b0*/  LDL R158, [R1+0xb4] ;  /* 0x0000b400019e7983 */ /* 0x000f620000100800 */
[C---:B------:R-:W-:Y:S02]  /*241c0*/  FMUL.FTZ R35, R2.reuse, R159 ;  /* 0x0000009f02237220 */ /* 0x040fe40000410000 */
[C---:B------:R-:W-:Y:S01]  /*241d0*/  FMUL.FTZ R23, R2.reuse, R163 ;  /* 0x000000a302177220 */ /* 0x040fe20000410000 */
[----:B------:R-:W5:Y:S01]  /*241e0*/  LDL R159, [R1+0xa8] ;  /* 0x0000a800019f7983 */ /* 0x000f620000100800 */
[----:B------:R-:W-:Y:S02]  /*241f0*/  FMUL.FTZ R22, R2, R162 ;  /* 0x000000a202167220 */ /* 0x000fe40000410000 */
[----:B------:R-:W-:Y:S01]  /*24200*/  FMUL.FTZ R4, R0, R168 ;  /* 0x000000a800047220 */ /* 0x000fe20000410000 */
[----:B------:R-:W5:Y:S01]  /*24210*/  LDL R163, [R1+0xac] ;  /* 0x0000ac0001a37983 */ /* 0x000f620000100800 */
[C---:B------:R-:W-:Y:S02]  /*24220*/  FMUL.FTZ R7, R2.reuse, R171 ;  /* 0x000000ab02077220 */ /* 0x040fe40000410000 */
[C---:B------:R-:W-:Y:S01]  /*24230*/  FMUL.FTZ R18, R2.reuse, R166 ;  /* 0x000000a602127220 */ /* 0x040fe20000410000 */
[----:B------:R-:W-:Y:S01]  /*24240*/  F2FP.BF16.PACK_AB R166, R147, R149 ;  /* 0x0000009593a6723e */ /* 0x000fe200000010ff */
[----:B------:R-:W5:Y:S01]  /*24250*/  LDL R162, [R1+0xb0] ;  /* 0x0000b00001a27983 */ /* 0x000f620000100800 */
        /* <DEDUP_REMOVED lines=25> */
[C---:B--2---:R-:W-:Y:S01]  /*243f0*/  FFMA.FTZ R153, R0.reuse, R5, R136 ;  /* 0x0000000500997223 */ /* 0x044fe20000010088 */
[C---:B------:R-:W-:Y:S01]  /*24400*/  F2FP.BF16.PACK_AB R136, R3.reuse, R136 ;  /* 0x000000880388723e */ /* 0x040fe200000010ff */
[----:B------:R-:W-:Y:S02]  /*24410*/  FMUL.FTZ R5, R0, R169 ;  /* 0x000000a900057220 */ /* 0x000fe40000410000 */
[C---:B---3--:R-:W-:Y:S02]  /*24420*/  FFMA.FTZ R151, R2.reuse, R6, R174 ;  /* 0x0000000602977223 */ /* 0x048fe400000100ae */
[----:B------:R-:W-:Y:S02]  /*24430*/  FMUL.FTZ R6, R2, R170 ;  /* 0x000000aa02067220 */ /* 0x000fe40000410000 */
[----:B------:R-:W-:Y:S01]  /*24440*/  FADD.FTZ R153, R3, R153 ;  /* 0x0000009903997221 */ /* 0x000fe20000010000 */
[----:B----4-:R-:W-:Y:S01]  /*24450*/  LOP3.LUT R0, R141, R156, R180, 0x96, !PT ;  /* 0x0000009c8d007212 */ /* 0x010fe200078e96b4 */
[----:B------:R-:W-:Y:S04]  /*24460*/  IMAD.MOV.U32 R183, RZ, RZ, R150 ;  /* 0x000000ffffb77224 */ /* 0x000fe800078e0096 */
[----:B------:R-:W-:Y:S01]  /*24470*/  IMAD.WIDE.U32 R142, R0, -0x326172a9, RZ ;  /* 0xcd9e8d57008e7825 */ /* 0x000fe200078e00ff */
[----:B------:R-:W-:Y:S01]  /*24480*/  LOP3.LUT R140, R139, R164, R140, 0x96, !PT ;  /* 0x000000a48b8c7212 */ /* 0x000fe200078e968c */
[----:B------:R-:W1:Y:S04]  /*24490*/  MUFU.EX2 R0, R179 ;  /* 0x000000b300007308 */ /* 0x000e680000000800 */
[----:B------:R-:W-:Y:S04]  /*244a0*/  IMAD.WIDE.U32 R140, R140, -0x326172a9, RZ ;  /* 0xcd9e8d578c8c7825 */ /* 0x000fe800078e00ff */
[----:B------:R-:W-:Y:S01]  /*244b0*/  IMAD.MOV.U32 R187, RZ, RZ, R137 ;  /* 0x000000ffffbb7224 */ /* 0x000fe200078e0089 */
[----:B-----5:R-:W-:Y:S05]  /*244c0*/  LOP3.LUT R2, R143, R158, R172, 0x96, !PT ;  /* 0x0000009e8f027212 */ /* 0x020fea00078e96ac */
[----:B------:R-:W-:Y:S04]  /*244d0*/  IMAD.WIDE.U32 R2, R2, -0x2daee0ad, RZ ;  /* 0xd2511f5302027825 */ /* 0x000fe800078e00ff */
[----:B-1----:R-:W-:Y:S01]  /*244e0*/  FADD.FTZ R151, R0, R151 ;  /* 0x0000009700977221 */ /* 0x002fe20000010000 */
[----:B------:R-:W-:Y:S02]  /*244f0*/  LOP3.LUT R3, R3, R150, R138, 0x96, !PT ;  /* 0x0000009603037212 */ /* 0x000fe400078e968a */
[----:B------:R-:W-:Y:S01]  /*24500*/  LOP3.LUT R138, R141, R159, R142, 0x96, !PT ;  /* 0x0000009f8d8a7212 */ /* 0x000fe200078e968e */
[----:B------:R-:W2:Y:S01]  /*24510*/  LDL R150, [R1+0x124] ;  /* 0x0001240001967983 */ /* 0x000ea20000100800 */
[----:B------:R1:W-:Y:S03]  /*24520*/  MUFU.EX2 R141, R189 ;  /* 0x000000bd008d7308 */ /* 0x0003e60000000800 */
[----:B------:R-:W-:Y:S05]  /*24530*/  IMAD.WIDE.U32 R138, R138, -0x2daee0ad, RZ ;  /* 0xd2511f538a8a7825 */ /* 0x000fea00078e00ff */
[----:B------:R-:W-:Y:S01]  /*24540*/  LOP3.LUT R154, R139, R137, R2, 0x96, !PT ;  /* 0x000000898b9a7212 */ /* 0x000fe200078e9602 */
[----:B------:R-:W-:Y:S01]  /*24550*/  IMAD.WIDE.U32 R2, R3, -0x326172a9, RZ ;  /* 0xcd9e8d5703027825 */ /* 0x000fe200078e00ff */
[----:B------:R-:W-:Y:S03]  /*24560*/  MUFU.EX2 R139, R188 ;  /* 0x000000bc008b7308 */ /* 0x000fe60000000800 */
[----:B------:R-:W-:Y:S01]  /*24570*/  IMAD.WIDE.U32 R154, R154, -0x326172a9, RZ ;  /* 0xcd9e8d579a9a7825 */ /* 0x000fe200078e00ff */
[----:B------:R-:W-:Y:S02]  /*24580*/  LOP3.LUT R140, R3, R163, R140, 0x96, !PT ;  /* 0x000000a3038c7212 */ /* 0x000fe400078e968c */
[----:B------:R-:W-:Y:S02]  /*24590*/  F2FP.BF16.PACK_AB R3, R145, R175 ;  /* 0x000000af9103723e */ /* 0x000fe400000010ff */
[----:B------:R-:W-:Y:S01]  /*245a0*/  LOP3.LUT R167, R155, R165, R2, 0x96, !PT ;  /* 0x000000a59ba77212 */ /* 0x000fe200078e9602 */
[----:B------:R-:W-:Y:S01]  /*245b0*/  IMAD.WIDE.U32 R178, R140, -0x2daee0ad, RZ ;  /* 0xd2511f538cb27825 */ /* 0x000fe200078e00ff */
[----:B------:R-:W3:Y:S03]  /*245c0*/  MUFU.EX2 R137, R184 ;  /* 0x000000b800897308 */ /* 0x000ee60000000800 */
[----:B------:R-:W-:Y:S01]  /*245d0*/  FADD.FTZ R155, R145, R181 ;  /* 0x000000b5919b7221 */ /* 0x000fe20000010000 */
[----:B------:R-:W-:Y:S01]  /*245e0*/  LOP3.LUT R142, R179, R162, R138, 0x96, !PT ;  /* 0x000000a2b38e7212 */ /* 0x000fe200078e968a */
[----:B------:R-:W4:Y:S01]  /*245f0*/  LDL R181, [R1+0x94] ;  /* 0x0000940001b57983 */ /* 0x000f220000100800 */
[----:B------:R-:W-:Y:S01]  /*24600*/  F2FP.BF16.PACK_AB R138, R0, R174 ;  /* 0x000000ae008a723e */ /* 0x000fe200000010ff */
[----:B------:R-:W-:Y:S02]  /*24610*/  IMAD.MOV.U32 R145, RZ, RZ, R156 ;  /* 0x000000ffff917224 */ /* 0x000fe400078e009c */
[----:B------:R-:W-:Y:S01]  /*24620*/  IMAD.WIDE.U32 R142, R142, -0x326172a9, RZ ;  /* 0xcd9e8d578e8e7825 */ /* 0x000fe200078e00ff */
[----:B------:R-:W5:Y:S03]  /*24630*/  MUFU.EX2 R140, R182 ;  /* 0x000000b6008c7308 */ /* 0x000f660000000800 */
[----:B-1----:R-:W-:Y:S01]  /*24640*/  IMAD.MOV.U32 R189, RZ, RZ, R158 ;  /* 0x000000ffffbd7224 */ /* 0x002fe200078e009e */
[----:B------:R-:W-:Y:S01]  /*24650*/  LOP3.LUT R0, R143, R186, R154, 0x96, !PT ;  /* 0x000000ba8f007212 */ /* 0x000fe200078e969a */
[----:B------:R1:W4:Y:S03]  /*24660*/  LDL.S16 R158, [R1+0x28] ;  /* 0x00002800019e7983 */ /* 0x0003260000100600 */
[C---:B------:R-:W-:Y:S04]  /*24670*/  LOP3.LUT R2, R0.reuse, 0xff, RZ, 0xc0, !PT ;  /* 0x000000ff00027812 */ /* 0x040fe800078ec0ff */
[----:B------:R-:W-:Y:S02]  /*24680*/  ISETP.GE.U32.AND P4, PT, R217, R2, PT ;  /* 0x00000002d900720c */ /* 0x000fe40003f86070 */
[----:B------:R-:W-:Y:S02]  /*24690*/  LOP3.LUT R2, R0, 0xffff, RZ, 0xc0, !PT ;  /* 0x0000ffff00027812 */ /* 0x000fe400078ec0ff */
[----:B---3--:R-:W-:Y:S02]  /*246a0*/  F2FP.BF16.PACK_AB R168, R137, R148 ;  /* 0x0000009489a8723e */ /* 0x008fe400000010ff */
[----:B------:R-:W-:Y:S04]  /*246b0*/  SHF.R.U32.HI R2, RZ, 0x8, R2 ;  /* 0x00000008ff027819 */ /* 0x000fe80000011602 */
[----:B------:R-:W-:Y:S02]  /*246c0*/  LOP3.LUT R2, R2, 0xffff, RZ, 0xc0, !PT ;  /* 0x0000ffff02027812 */ /* 0x000fe400078ec0ff */
[----:B-----5:R-:W-:Y:S02]  /*246d0*/  F2FP.BF16.PACK_AB R174, R139, R140 ;  /* 0x0000008c8bae723e */ /* 0x020fe400000010ff */
[C---:B------:R-:W-:Y:S02]  /*246e0*/  ISETP.GE.U32.AND P3, PT, R217.reuse, R2, PT ;  /* 0x00000002d900720c */ /* 0x040fe40003f66070 */
[--C-:B------:R-:W-:Y:S02]  /*246f0*/  SHF.R.U32.HI R2, RZ, 0x10, R0.reuse ;  /* 0x00000010ff027819 */ /* 0x100fe40000011600 */
[----:B------:R-:W-:Y:S02]  /*24700*/  SHF.R.U32.HI R0, RZ, 0x18, R0 ;  /* 0x00000018ff007819 */ /* 0x000fe40000011600 */
[----:B------:R-:W-:Y:S02]  /*24710*/  LOP3.LUT R2, R2, 0xff, RZ, 0xc0, !PT ;  /* 0x000000ff02027812 */ /* 0x000fe400078ec0ff */
[C---:B------:R-:W-:Y:S02]  /*24720*/  ISETP.GE.U32.AND P1, PT, R217.reuse, R0, PT ;  /* 0x00000000d900720c */ /* 0x040fe40003f26070 */
[----:B------:R-:W-:Y:S02]  /*24730*/  ISETP.GE.U32.AND P2, PT, R217, R2, PT ;  /* 0x00000002d900720c */ /* 0x000fe40003f46070 */
[----:B------:R-:W-:Y:S01]  /*24740*/  PRMT R2, R136, 0x7632, R2 ;  /* 0x0000763288027816 */ /* 0x000fe20000000002 */
[----:B--2---:R-:W-:Y:S04]  /*24750*/  IMAD.WIDE.U32 R156, R150, -0x326172a9, RZ ;  /* 0xcd9e8d57969c7825 */ /* 0x004fe800078e00ff */
[----:B------:R-:W-:Y:S01]  /*24760*/  FADD.FTZ R150, R146, R152 ;  /* 0x0000009892967221 */ /* 0x000fe20000010000 */
[----:B------:R-:W-:Y:S01]  /*24770*/  LOP3.LUT R0, R161, R157, RZ, 0x3c, !PT ;  /* 0x0000009da1007212 */ /* 0x000fe200078e3cff */
[----:B------:R2:W-:Y:S01]  /*24780*/  MUFU.EX2 R146, R190 ;  /* 0x000000be00927308 */ /* 0x0005e20000000800 */
[----:B------:R-:W-:Y:S03]  /*24790*/  LOP3.LUT R152, R173, R160, R156, 0x96, !PT ;  /* 0x000000a0ad987212 */ /* 0x000fe600078e969c */
[----:B------:R-:W-:Y:S04]  /*247a0*/  IMAD.WIDE.U32 R160, R0, -0x2daee0ad, RZ ;  /* 0xd2511f5300a07825 */ /* 0x000fe800078e00ff */
[----:B------:R-:W-:Y:S01]  /*247b0*/  FADD.FTZ R0, R149, R153 ;  /* 0x0000009995007221 */ /* 0x000fe20000010000 */
[----:B------:R-:W-:Y:S02]  /*247c0*/  LOP3.LUT R153, R161, R145, R180, 0x96, !PT ;  /* 0x00000091a1997212 */ /* 0x000fe400078e96b4 */
[----:B------:R3:W3:Y:S01]  /*247d0*/  MUFU.EX2 R145, R191 ;  /* 0x000000bf00917308 */ /* 0x0006e20000000800 */
[----:B------:R-:W-:Y:S02]  /*247e0*/  FADD.FTZ R149, R147, R0 ;  /* 0x0000000093957221 */ /* 0x000fe40000010000 */
[----:B------:R1:W5:Y:S01]  /*247f0*/  LDL.S16 R147, [R1+0x2c] ;  /* 0x00002c0001937983 */ /* 0x0003620000100600 */
[----:B------:R-:W-:Y:S02]  /*24800*/  FADD.FTZ R0, R148, R151 ;  /* 0x0000009794007221 */ /* 0x000fe40000010000 */
[----:B------:R-:W-:Y:S02]  /*24810*/  FADD.FTZ R148, R144, R155 ;  /* 0x0000009b90947221 */ /* 0x000fe40000010000 */
[----:B------:R-:W-:Y:S01]  /*24820*/  FADD.FTZ R156, R137, R0 ;  /* 0x00000000899c7221 */ /* 0x000fe20000010000 */
[----:B------:R-:W-:Y:S01]  /*24830*/  PRMT R137, R138, 0x7632, R137 ;  /* 0x000076328a897816 */ /* 0x000fe20000000089 */
[C---:B------:R-:W-:Y:S01]  /*24840*/  FADD.FTZ R155, R141.reuse, R148 ;  /* 0x000000948d9b7221 */ /* 0x040fe20000010000 */
[----:B------:R-:W-:Y:S01]  /*24850*/  F2FP.BF16.PACK_AB R0, R141, R144 ;  /* 0x000000908d00723e */ /* 0x000fe200000010ff */
[----:B--2---:R-:W-:Y:S02]  /*24860*/  IMAD.MOV.U32 R190, RZ, RZ, R164 ;  /* 0x000000ffffbe7224 */ /* 0x004fe400078e00a4 */
[----:B------:R-:W2:Y:S01]  /*24870*/  LDL R164, [R1+0x9c] ;  /* 0x00009c0001a47983 */ /* 0x000ea20000100800 */
[----:B----4-:R-:W-:Y:S05]  /*24880*/  @!P2 HFMA2.BF16_V2 R158, -RZ.H0_H0, RZ.H0_H0, -R138.H0_H0 ;  /* 0x200000ffff9ea231 */ /* 0x010fea000034098a */
[----:B------:R-:W-:Y:S01]  /*24890*/  PRMT R151, R158, 0x7610, R151 ;  /* 0x000076109e977816 */ /* 0x000fe20000000097 */
[----:B---3--:R1:W3:Y:S01]  /*248a0*/  LDL.S16 R191, [R1+0x30] ;  /* 0x0000300001bf7983 */ /* 0x0082e20000100600 */
[----:B------:R-:W-:Y:S01]  /*248b0*/  F2FP.BF16.PACK_AB R176, R145, R146 ;  /* 0x0000009291b0723e */ /* 0x000fe200000010ff */
[----:B-----5:R-:W-:Y:S05]  /*248c0*/  @!P3 HFMA2.BF16_V2 R147, -RZ.H0_H0, RZ.H0_H0, -R2.H0_H0 ;  /* 0x200000ffff93b231 */ /* 0x020fea0000340902 */
[----:B------:R-:W-:Y:S01]  /*248d0*/  PRMT R157, R147, 0x7610, R157 ;  /* 0x00007610939d7816 */ /* 0x000fe2000000009d */
[----:B---3--:R-:W-:Y:S05]  /*248e0*/  @!P4 HFMA2.BF16_V2 R191, -RZ.H0_H0, RZ.H0_H0, -R136.H0_H0 ;  /* 0x200000ffffbfc231 */ /* 0x008fea0000340988 */
[----:B------:R-:W-:Y:S01]  /*248f0*/  PRMT R180, R191, 0x7610, R180 ;  /* 0x00007610bfb47816 */ /* 0x000fe200000000b4 */
[----:B------:R-:W-:Y:S04]  /*24900*/  @!P4 STL.S16 [R1+0x30], R191 ;  /* 0x000030bf0100c387 */ /* 0x000fe80000100600 */
[----:B------:R3:W-:Y:S04]  /*24910*/  @!P3 STL.S16 [R1+0x2c], R147 ;  /* 0x00002c930100b387 */ /* 0x0007e80000100600 */
[----:B------:R4:W-:Y:S01]  /*24920*/  @!P2 STL.S16 [R1+0x28], R158 ;  /* 0x0000289e0100a387 */ /* 0x0009e20000100600 */
[----:B---3--:R-:W-:Y:S01]  /*24930*/  FADD.FTZ R147, R140, R150 ;  /* 0x000000968c937221 */ /* 0x008fe20000010000 */
[----:B------:R-:W-:Y:S03]  /*24940*/  IADD3 R140, P0, R218, R181, RZ ;  /* 0x000000b5da8c7210 */ /* 0x000fe60007f1e0ff */
[----:B----4-:R-:W-:Y:S01]  /*24950*/  FADD.FTZ R158, R139, R147 ;  /* 0x000000938b9e7221 */ /* 0x010fe20000010000 */
[----:B------:R-:W-:Y:S01]  /*24960*/  PRMT R147, R136, 0x5410, R2 ;  /* 0x0000541088937816 */ /* 0x000fe20000000002 */
[----:B--2---:R-:W-:Y:S01]  /*24970*/  IMAD.X R141, R219, 0x1, R164, P0 ;  /* 0x00000001db8d7824 */ /* 0x004fe200000e06a4 */
[----:B------:R-:W-:Y:S02]  /*24980*/  @!P4 PRMT R136, R180, 0x5410, RZ ;  /* 0x00005410b488c816 */ /* 0x000fe400000000ff */
[----:B------:R-:W-:Y:S02]  /*24990*/  @!P3 PRMT R2, R157, 0x5410, RZ ;  /* 0x000054109d02b816 */ /* 0x000fe400000000ff */
[----:B------:R1:W2:Y:S04]  /*249a0*/  LDL.S16 R157, [R1+0x3c] ;  /* 0x00003c00019d7983 */ /* 0x0002a80000100600 */
[----:B------:R3:W-:Y:S04]  /*249b0*/  ST.E.U16 [R218.64], R136 ;  /* 0x00000088da007985 */ /* 0x0007e8000c101504 */
[----:B------:R4:W-:Y:S01]  /*249c0*/  ST.E.U16 [R218.64+0x2], R2 ;  /* 0x00000202da007985 */ /* 0x0009e2000c101504 */
[----:B---3--:R-:W-:Y:S01]  /*249d0*/  FADD.FTZ R136, R146, R149 ;  /* 0x0000009592887221 */ /* 0x008fe20000010000 */
[----:B------:R-:W-:Y:S02]  /*249e0*/  PRMT R146, R138, 0x5410, R137 ;  /* 0x000054108a927816 */ /* 0x000fe40000000089 */
[----:B------:R-:W-:Y:S01]  /*249f0*/  @!P2 PRMT R138, R151, 0x5410, RZ ;  /* 0x00005410978aa816 */ /* 0x000fe200000000ff */
[----:B------:R-:W-:Y:S01]  /*24a00*/  IMAD.WIDE.U32 R150, R153, -0x326172a9, RZ ;  /* 0xcd9e8d5799967825 */ /* 0x000fe200078e00ff */
[----:B----4-:R-:W-:Y:S03]  /*24a10*/  MUFU.EX2 R2, R194 ;  /* 0x000000c200027308 */ /* 0x010fe60000000800 */
[----:B------:R3:W-:Y:S01]  /*24a20*/  ST.E.U16 [R140.64], R138 ;  /* 0x0000008a8c007985 */ /* 0x0007e2000c101504 */
[----:B------:R-:W-:Y:S01]  /*24a30*/  LOP3.LUT R172, R151, R189, R172, 0x96, !PT ;  /* 0x000000bd97ac7212 */ /* 0x000fe200078e96ac */
[----:B------:R-:W-:Y:S04]  /*24a40*/  FADD.FTZ R164, R145, R136 ;  /* 0x0000008891a47221 */ /* 0x000fe80000010000 */
[----:B------:R-:W-:Y:S04]  /*24a50*/  IMAD.WIDE.U32 R172, R172, -0x2daee0ad, RZ ;  /* 0xd2511f53acac7825 */ /* 0x000fe800078e00ff */
[----:B---3--:R-:W-:Y:S02]  /*24a60*/  IMAD.WIDE.U32 R138, R152, -0x2daee0ad, RZ ;  /* 0xd2511f53988a7825 */ /* 0x008fe400078e00ff */
[----:B------:R-:W3:Y:S03]  /*24a70*/  LDL R152, [R1+0x7c] ;  /* 0x00007c0001987983 */ /* 0x000ee60000100800 */
[----:B------:R-:W-:Y:S02]  /*24a80*/  LOP3.LUT R144, R139, R190, R160, 0x96, !PT ;  /* 0x000000be8b907212 */ /* 0x000fe400078e96a0 */
[----:B------:R-:W-:Y:S01]  /*24a90*/  LOP3.LUT R148, R173, R183, R138, 0x96, !PT ;  /* 0x000000b7ad947212 */ /* 0x000fe200078e968a */
[----:B------:R-:W4:Y:S02]  /*24aa0*/  LDL.64 R190, [R1+0x80] ;  /* 0x0000800001be7983 */ /* 0x000f240000100a00 */
[----:B------:R-:W-:Y:S04]  /*24ab0*/  IMAD.WIDE.U32 R144, R144, -0x326172a9, RZ ;  /* 0xcd9e8d5790907825 */ /* 0x000fe800078e00ff */
[----:B------:R-:W-:Y:S01]  /*24ac0*/  IMAD.WIDE.U32 R148, R148, -0x326172a9, RZ ;  /* 0xcd9e8d5794947825 */ /* 0x000fe200078e00ff */
[----:B------:R-:W-:Y:S02]  /*24ad0*/  LOP3.LUT R138, R145, R159, R150, 0x96, !PT ;  /* 0x0000009f918a7212 */ /* 0x000fe400078e9696 */
[----:B------:R1:W5:Y:S01]  /*24ae0*/  LDL.S16 R159, [R1+0x58] ;  /* 0x00005800019f7983 */ /* 0x0003620000100600 */
[----:B------:R-:W1:Y:S01]  /*24af0*/  MUFU.EX2 R145, R193 ;  /* 0x000000c100917308 */ /* 0x000e620000000800 */
[----:B------:R-:W-:Y:S01]  /*24b00*/  LOP3.LUT R144, R149, R163, R144, 0x96, !PT ;  /* 0x000000a395907212 */ /* 0x000fe200078e9690 */
[----:B------:R-:W-:Y:S04]  /*24b10*/  IMAD.WIDE.U32 R138, R138, -0x2daee0ad, RZ ;  /* 0xd2511f538a8a7825 */ /* 0x000fe800078e00ff */
[----:B------:R-:W-:Y:S01]  /*24b20*/  IMAD.WIDE.U32 R180, R144, -0x2daee0ad, RZ ;  /* 0xd2511f5390b47825 */ /* 0x000fe200078e00ff */
[----:B------:R-:W-:Y:S03]  /*24b30*/  LOP3.LUT R160, R139, R187, R172, 0x96, !PT ;  /* 0x000000bb8ba07212 */ /* 0x000fe600078e96ac */
[----:B------:R-:W-:Y:S01]  /*24b40*/  MUFU.EX2 R149, R192 ;  /* 0x000000c000957308 */ /* 0x000fe20000000800 */
[----:B------:R-:W-:Y:S01]  /*24b50*/  LOP3.LUT R150, R181, R162, R138, 0x96, !PT ;  /* 0x000000a2b5967212 */ /* 0x000fe200078e968a */
[----:B------:R-:W-:Y:S04]  /*24b60*/  IMAD.WIDE.U32 R160, R160, -0x326172a9, RZ ;  /* 0xcd9e8d57a0a07825 */ /* 0x000fe800078e00ff */
[----:B------:R-:W-:Y:S01]  /*24b70*/  IMAD.WIDE.U32 R150, R150, -0x326172a9, RZ ;  /* 0xcd9e8d5796967825 */ /* 0x000fe200078e00ff */
[----:B------:R-:W-:Y:S03]  /*24b80*/  LOP3.LUT R165, R161, R165, R148, 0x96, !PT ;  /* 0x000000a5a1a57212 */ /* 0x000fe600078e9694 */
[----:B------:R-:W1:Y:S02]  /*24b90*/  MUFU.EX2 R148, R197 ;  /* 0x000000c500947308 */ /* 0x000e640000000800 */
[----:B-1----:R-:W-:Y:S08]  /*24ba0*/  F2FP.BF16.PACK_AB R169, R2, R145 ;  /* 0x0000009102a9723e */ /* 0x002ff000000010ff */
[----:B------:R-:W-:Y:S01]  /*24bb0*/  MUFU.EX2 R144, R196 ;  /* 0x000000c400907308 */ /* 0x000fe20000000800 */
[----:B------:R-:W-:Y:S01]  /*24bc0*/  F2FP.BF16.PACK_AB R173, R148, R149 ;  /* 0x0000009594ad723e */ /* 0x000fe200000010ff */
[----:B--2---:R-:W-:Y:S05]  /*24bd0*/  @!P1 HFMA2.BF16_V2 R157, -RZ.H0_H0, RZ.H0_H0, -R137.H0_H0 ;  /* 0x200000ffff9d9231 */ /* 0x004fea0000340989 */
[----:B------:R-:W-:Y:S01]  /*24be0*/  PRMT R136, R157, 0x7610, R136 ;  /* 0x000076109d887816 */ /* 0x000fe20000000088 */
[----:B------:R1:W-:Y:S03]  /*24bf0*/  @!P1 STL.S16 [R1+0x3c], R157 ;  /* 0x00003c9d01009387 */ /* 0x0003e60000100600 */
[----:B------:R-:W-:Y:S02]  /*24c00*/  @!P1 PRMT R137, R136, 0x5410, RZ ;  /* 0x0000541088899816 */ /* 0x000fe400000000ff */
[----:B------:R-:W-:Y:S03]  /*24c10*/  LOP3.LUT R136, R151, R186, R160, 0x96, !PT ;  /* 0x000000ba97887212 */ /* 0x000fe600078e96a0 */
[----:B------:R2:W-:Y:S01]  /*24c20*/  ST.E.U16 [R140.64+0x2], R137 ;  /* 0x000002898c007985 */ /* 0x0005e2000c101504 */
[----:B-1----:R-:W-:Y:S01]  /*24c30*/  MUFU.EX2 R157, R198 ;  /* 0x000000c6009d7308 */ /* 0x002fe20000000800 */
[----:B--2---:R-:W-:Y:S02]  /*24c40*/  FADD.FTZ R137, R145, R156 ;  /* 0x0000009c91897221 */ /* 0x004fe40000010000 */
[----:B------:R-:W-:Y:S01]  /*24c50*/  FADD.FTZ R145, R149, R155 ;  /* 0x0000009b95917221 */ /* 0x000fe20000010000 */
[--C-:B------:R-:W-:Y:S01]  /*24c60*/  SHF.R.U32.HI R149, RZ, 0x10, R136.reuse ;  /* 0x00000010ff957819 */ /* 0x100fe20000011688 */
[----:B------:R-:W-:Y:S01]  /*24c70*/  FADD.FTZ R162, R2, R137 ;  /* 0x0000008902a27221 */ /* 0x000fe20000010000 */
[----:B------:R-:W-:Y:S04]  /*24c80*/  LOP3.LUT R2, R136, 0xff, RZ, 0xc0, !PT ;  /* 0x000000ff88027812 */ /* 0x000fe800078ec0ff */
[----:B------:R-:W1:Y:S01]  /*24c90*/  MUFU.EX2 R137, R195 ;  /* 0x000000c300897308 */ /* 0x000e620000000800 */
[----:B------:R-:W-:Y:S01]  /*24ca0*/  FADD.FTZ R163, R148, R145 ;  /* 0x0000009194a37221 */ /* 0x000fe20000010000 */
[----:B------:R-:W-:Y:S02]  /*24cb0*/  SHF.R.U32.HI R148, RZ, 0x18, R136 ;  /* 0x00000018ff947819 */ /* 0x000fe40000011688 */
[----:B------:R-:W-:Y:S02]  /*24cc0*/  ISETP.GE.U32.AND P1, PT, R217, R2, PT ;  /* 0x00000002d900720c */ /* 0x000fe40003f26070 */
[----:B------:R-:W-:Y:S04]  /*24cd0*/  PRMT R2, R3, 0x7632, R2 ;  /* 0x0000763203027816 */ /* 0x000fe80000000002 */
[----:B------:R-:W2:Y:S10]  /*24ce0*/  MUFU.EX2 R155, R240 ;  /* 0x000000f0009b7308 */ /* 0x000eb40000000800 */
[----:B------:R-:W-:Y:S01]  /*24cf0*/  MUFU.EX2 R145, R199 ;  /* 0x000000c700917308 */ /* 0x000fe20000000800 */
[----:B-1----:R-:W-:Y:S02]  /*24d00*/  F2FP.BF16.PACK_AB R170, R137, R144 ;  /* 0x0000009089aa723e */ /* 0x002fe400000010ff */
[----:B----4-:R-:W-:Y:S05]  /*24d10*/  IADD3 R138, P0, R190, R140, RZ ;  /* 0x0000008cbe8a7210 */ /* 0x010fea0007f1e0ff */
[----:B---3--:R-:W-:Y:S01]  /*24d20*/  IMAD.X R139, R152, 0x1, R141, P0 ;  /* 0x00000001988b7824 */ /* 0x008fe200000e068d */
[----:B--2---:R-:W-:Y:S01]  /*24d30*/  F2FP.BF16.PACK_AB R172, R155, R157 ;  /* 0x0000009d9bac723e */ /* 0x004fe200000010ff */
[----:B-----5:R-:W-:Y:S05]  /*24d40*/  @!P1 HFMA2.BF16_V2 R159, -RZ.H0_H0, RZ.H0_H0, -R3.H0_H0 ;  /* 0x200000ffff9f9231 */ /* 0x020fea0000340903 */
[----:B------:R1:W-:Y:S01]  /*24d50*/  @!P1 STL.S16 [R1+0x58], R159 ;  /* 0x0000589f01009387 */ /* 0x0003e20000100600 */
[----:B------:R-:W-:Y:S03]  /*24d60*/  PRMT R153, R159, 0x7610, R153 ;  /* 0x000076109f997816 */ /* 0x000fe60000000099 */
[----:B------:R2:W3:Y:S04]  /*24d70*/  LDL.S16 R189, [R1+0x54] ;  /* 0x0000540001bd7983 */ /* 0x0004e80000100600 */
[----:B------:R-:W4:Y:S04]  /*24d80*/  LDL R187, [R1+0x90] ;  /* 0x0000900001bb7983 */ /* 0x000f280000100800 */
[----:B------:R-:W5:Y:S04]  /*24d90*/  LDL R183, [R1+0x98] ;  /* 0x0000980001b77983 */ /* 0x000f680000100800 */
[----:B------:R-:W2:Y:S04]  /*24da0*/  LDL R152, [R1+0x8c] ;  /* 0x00008c0001987983 */ /* 0x000ea80000100800 */
[----:B------:R-:W5:Y:S04]  /*24db0*/  LDL R161, [R1+0x88] ;  /* 0x0000880001a17983 */ /* 0x000f680000100800 */
[----:B------:R2:W5:Y:S01]  /*24dc0*/  LDL.S16 R156, [R1+0x50] ;  /* 0x00005000019c7983 */ /* 0x0005620000100600 */
[----:B-1----:R-:W-:Y:S02]  /*24dd0*/  PRMT R159, R3, 0x5410, R2 ;  /* 0x00005410039f7816 */ /* 0x002fe40000000002 */
[----:B------:R-:W-:Y:S02]  /*24de0*/  @!P1 PRMT R3, R153, 0x5410, RZ ;  /* 0x0000541099039816 */ /* 0x000fe400000000ff */
[----:B------:R-:W-:Y:S03]  /*24df0*/  ISETP.GE.U32.AND P1, PT, R217, R148, PT ;  /* 0x00000094d900720c */ /* 0x000fe60003f26070 */
[----:B------:R1:W-:Y:S02]  /*24e00*/  ST.E.U16 [R138.64], R3 ;  /* 0x000000038a007985 */ /* 0x0003e4000c101504 */
[----:B-1----:R-:W-:Y:S02]  /*24e10*/  LOP3.LUT R3, R136, 0xffff, RZ, 0xc0, !PT ;  /* 0x0000ffff88037812 */ /* 0x002fe400078ec0ff */
[----:B------:R-:W-:Y:S02]  /*24e20*/  LOP3.LUT R136, R149, 0xff, RZ, 0xc0, !PT ;  /* 0x000000ff95887812 */ /* 0x000fe400078ec0ff */
[----:B------:R-:W-:Y:S02]  /*24e30*/  SHF.R.U32.HI R3, RZ, 0x8, R3 ;  /* 0x00000008ff037819 */ /* 0x000fe40000011603 */
[C---:B------:R-:W-:Y:S02]  /*24e40*/  LOP3.LUT R139, R142.reuse, 0xff, RZ, 0xc0, !PT ;  /* 0x000000ff8e8b7812 */ /* 0x040fe400078ec0ff */
[----:B------:R-:W-:Y:S02]  /*24e50*/  LOP3.LUT R3, R3, 0xffff, RZ, 0xc0, !PT ;  /* 0x0000ffff03037812 */ /* 0x000fe400078ec0ff */
[C---:B------:R-:W-:Y:S02]  /*24e60*/  ISETP.GE.U32.AND P6, PT, R217.reuse, R139, PT ;  /* 0x0000008bd900720c */ /* 0x040fe40003fc6070 */
[C---:B------:R-:W-:Y:S02]  /*24e70*/  ISETP.GE.U32.AND P0, PT, R217.reuse, R3, PT ;  /* 0x00000003d900720c */ /* 0x040fe40003f06070 */
[--C-:B------:R-:W-:Y:S02]  /*24e80*/  SHF.R.U32.HI R3, RZ, 0x10, R142.reuse ;  /* 0x00000010ff037819 */ /* 0x100fe4000001168e */
[----:B------:R-:W-:Y:S02]  /*24e90*/  ISETP.GE.U32.AND P2, PT, R217, R136, PT ;  /* 0x00000088d900720c */ /* 0x000fe40003f46070 */
[----:B------:R-:W-:Y:S01]  /*24ea0*/  LOP3.LUT R139, R3, 0xff, RZ, 0xc0, !PT ;  /* 0x000000ff038b7812 */ /* 0x000fe200078ec0ff */
[----:B------:R-:W-:Y:S01]  /*24eb0*/  MUFU.EX2 R136, R235 ;  /* 0x000000eb00887308 */ /* 0x000fe20000000800 */
[----:B------:R-:W-:Y:S02]  /*24ec0*/  LOP3.LUT R3, R142, 0xffff, RZ, 0xc0, !PT ;  /* 0x0000ffff8e037812 */ /* 0x000fe400078ec0ff */
[----:B------:R-:W-:Y:S02]  /*24ed0*/  SHF.R.U32.HI R138, RZ, 0x18, R142 ;  /* 0x00000018ff8a7819 */ /* 0x000fe4000001168e */
[----:B------:R-:W-:Y:S02]  /*24ee0*/  SHF.R.U32.HI R3, RZ, 0x8, R3 ;  /* 0x00000008ff037819 */ /* 0x000fe40000011603 */
[----:B------:R-:W-:Y:S01]  /*24ef0*/  ISETP.GE.U32.AND P4, PT, R217, R139, PT ;  /* 0x0000008bd900720c */ /* 0x000fe20003f86070 */
[----:B------:R-:W-:Y:S01]  /*24f00*/  FADD.FTZ R139, R144, R158 ;  /* 0x0000009e908b7221 */ /* 0x000fe20000010000 */
[----:B------:R-:W-:Y:S02]  /*24f10*/  LOP3.LUT R3, R3, 0xffff, RZ, 0xc0, !PT ;  /* 0x0000ffff03037812 */ /* 0x000fe400078ec0ff */
[----:B------:R-:W-:Y:S02]  /*24f20*/  ISETP.GE.U32.AND P3, PT, R217, R138, PT ;  /* 0x0000008ad900720c */ /* 0x000fe40003f66070 */
[----:B------:R-:W1:Y:S01]  /*24f30*/  MUFU.EX2 R138, R211 ;  /* 0x000000d3008a7308 */ /* 0x000e620000000800 */
[----:B------:R-:W-:Y:S04]  /*24f40*/  LOP3.LUT R144, R150, 0xffff, RZ, 0xc0, !PT ;  /* 0x0000ffff96907812 */ /* 0x000fe800078ec0ff */
[----:B------:R-:W-:Y:S02]  /*24f50*/  SHF.R.U32.HI R144, RZ, 0x8, R144 ;  /* 0x00000008ff907819 */ /* 0x000fe40000011690 */
[----:B-1----:R-:W-:Y:S01]  /*24f60*/  F2FP.BF16.PACK_AB R171, R138, R145 ;  /* 0x000000918aab723e */ /* 0x002fe200000010ff */
[----:B---3--:R-:W-:Y:S05]  /*24f70*/  @!P0 HFMA2.BF16_V2 R189, -RZ.H0_H0, RZ.H0_H0, -R2.H0_H0 ;  /* 0x200000ffffbd8231 */ /* 0x008fea0000340902 */
[----:B------:R1:W-:Y:S01]  /*24f80*/  @!P0 STL.S16 [R1+0x54], R189 ;  /* 0x000054bd01008387 */ /* 0x0003e20000100600 */
[----:B------:R-:W-:Y:S03]  /*24f90*/  PRMT R148, R189, 0x7610, R148 ;  /* 0x00007610bd947816 */ /* 0x000fe60000000094 */
[----:B------:R3:W3:Y:S01]  /*24fa0*/  LDL.S16 R190, [R1+0x48] ;  /* 0x0000480001be7983 */ /* 0x0006e20000100600 */
[----:B------:R-:W-:Y:S02]  /*24fb0*/  @!P0 PRMT R2, R148, 0x5410, RZ ;  /* 0x0000541094028816 */ /* 0x000fe400000000ff */
[C---:B----4-:R-:W-:Y:S02]  /*24fc0*/  IADD3 R148, P0, R218.reuse, R187, RZ ;  /* 0x000000bbda947210 */ /* 0x050fe40007f1e0ff */
[----:B--2---:R-:W-:Y:S03]  /*24fd0*/  IADD3 R152, P5, R218, R152, RZ ;  /* 0x00000098da987210 */ /* 0x004fe60007fbe0ff */
[C---:B-----5:R-:W-:Y:S02]  /*24fe0*/  IMAD.X R149, R219.reuse, 0x1, R183, P0 ;  /* 0x00000001db957824 */ /* 0x060fe400000e06b7 */
[----:B------:R2:W4:Y:S01]  /*24ff0*/  LDL.S16 R183, [R1+0x4c] ;  /* 0x00004c0001b77983 */ /* 0x0005220000100600 */
[----:B------:R-:W-:Y:S01]  /*25000*/  IMAD.X R153, R219, 0x1, R161, P5 ;  /* 0x00000001db997824 */ /* 0x000fe200028e06a1 */
[----:B------:R-:W-:Y:S01]  /*25010*/  ISETP.GE.U32.AND P5, PT, R217, R3, PT ;  /* 0x00000003d900720c */ /* 0x000fe20003fa6070 */
[----:B------:R-:W-:Y:S01]  /*25020*/  FADD.FTZ R161, R137, R139 ;  /* 0x0000008b89a17221 */ /* 0x000fe20000010000 */
[----:B------:R-:W-:Y:S01]  /*25030*/  PRMT R3, R177, 0x7610, R3 ;  /* 0x00007610b1037816 */ /* 0x000fe20000000003 */
[----:B------:R-:W-:Y:S01]  /*25040*/  MUFU.EX2 R139, R242 ;  /* 0x000000f2008b7308 */ /* 0x000fe20000000800 */
[----:B------:R5:W-:Y:S01]  /*25050*/  ST.E.U16 [R152.64], R2 ;  /* 0x0000000298007985 */ /* 0x000be2000c101504 */
[----:B------:R-:W-:Y:S02]  /*25060*/  LOP3.LUT R137, R150, 0xff, RZ, 0xc0, !PT ;  /* 0x000000ff96897812 */ /* 0x000fe400078ec0ff */
[----:B------:R-:W-:Y:S01]  /*25070*/  @!P2 HFMA2.BF16_V2 R156, -RZ.H0_H0, RZ.H0_H0, -R3.H0_H0 ;  /* 0x200000ffff9ca231 */ /* 0x000fe20000340903 */
[----:B-1----:R2:W2:Y:S01]  /*25080*/  LDL.S16 R189, [R1+0x5c] ;  /* 0x00005c0001bd7983 */ /* 0x0024a20000100600 */
[----:B------:R-:W-:Y:S01]  /*25090*/  ISETP.GE.U32.AND P0, PT, R217, R137, PT ;  /* 0x00000089d900720c */ /* 0x000fe20003f06070 */
[----:B------:R-:W-:Y:S02]  /*250a0*/  FADD.FTZ R137, R157, R164 ;  /* 0x000000a49d897221 */ /* 0x000fe40000010000 */
[----:B------:R-:W-:Y:S01]  /*250b0*/  PRMT R185, R156, 0x7610, R185 ;  /* 0x000076109cb97816 */ /* 0x000fe200000000b9 */
[----:B------:R1:W-:Y:S01]  /*250c0*/  @!P2 STL.S16 [R1+0x50], R156 ;  /* 0x0000509c0100a387 */ /* 0x0003e20000100600 */
[----:B------:R-:W-:Y:S01]  /*250d0*/  FADD.FTZ R155, R155, R137 ;  /* 0x000000899b9b7221 */ /* 0x000fe20000010000 */
[----:B------:R-:W-:Y:S01]  /*250e0*/  LOP3.LUT R137, R144, 0xffff, RZ, 0xc0, !PT ;  /* 0x0000ffff90897812 */ /* 0x000fe200078ec0ff */
[----:B------:R-:W-:Y:S03]  /*250f0*/  FADD.FTZ R144, R145, R162 ;  /* 0x000000a291907221 */ /* 0x000fe60000010000 */
[----:B------:R1:W-:Y:S01]  /*25100*/  STL [R1+0xa0], R155 ;  /* 0x0000a09b01007387 */ /* 0x0003e20000100800 */
[----:B------:R-:W-:Y:S01]  /*25110*/  FADD.FTZ R145, R138, R144 ;  /* 0x000000908a917221 */ /* 0x000fe20000010000 */
[C---:B------:R-:W-:Y:S02]  /*25120*/  PRMT R138, R166.reuse, 0x7632, R138 ;  /* 0x00007632a68a7816 */ /* 0x040fe4000000008a */
[----:B------:R2:W2:Y:S01]  /*25130*/  LDL.S16 R187, [R1+0x44] ;  /* 0x0000440001bb7983 */ /* 0x0004a20000100600 */
[----:B-----5:R-:W-:Y:S04]  /*25140*/  PRMT R2, R177, 0x7632, R2 ;  /* 0x00007632b1027816 */ /* 0x020fe80000000002 */
[----:B------:R-:W-:Y:S02]  /*25150*/  PRMT R158, R3, 0x5410, R2 ;  /* 0x00005410039e7816 */ /* 0x000fe40000000002 */
[----:B------:R-:W-:Y:S01]  /*25160*/  @!P2 PRMT R3, R185, 0x5410, RZ ;  /* 0x00005410b903a816 */ /* 0x000fe200000000ff */
[----:B-1----:R-:W-:Y:S01]  /*25170*/  MUFU.EX2 R156, R241 ;  /* 0x000000f1009c7308 */ /* 0x002fe20000000800 */
[----:B------:R1:W5:Y:S01]  /*25180*/  LDL.S16 R185, [R1+0x40] ;  /* 0x0000400001b97983 */ /* 0x0003620000100600 */
[----:B------:R-:W-:Y:S02]  /*25190*/  ISETP.GE.U32.AND P2, PT, R217, R137, PT ;  /* 0x00000089d900720c */ /* 0x000fe40003f46070 */
[----:B------:R-:W-:Y:S01]  /*251a0*/  PRMT R137, R166, 0x7610, R137 ;  /* 0x00007610a6897816 */ /* 0x000fe20000000089 */
[----:B------:R1:W-:Y:S01]  /*251b0*/  STL [R1+0x74], R145 ;  /* 0x0000749101007387 */ /* 0x0003e20000100800 */
[----:B------:R-:W-:Y:S03]  /*251c0*/  IMAD.WIDE.U32 R166, R167, -0x2daee0ad, RZ ;  /* 0xd2511f53a7a67825 */ /* 0x000fe600078e00ff */
[----:B------:R1:W-:Y:S01]  /*251d0*/  ST.E.U16 [R148.64], R3 ;  /* 0x0000000394007985 */ /* 0x0003e2000c101504 */
[----:B------:R-:W1:Y:S02]  /*251e0*/  MUFU.EX2 R155, R243 ;  /* 0x000000f3009b7308 */ /* 0x000e640000000800 */
[----:B-1----:R-:W-:Y:S04]  /*251f0*/  SHF.R.U32.HI R145, RZ, 0x10, R150 ;  /* 0x00000010ff917819 */ /* 0x002fe80000011696 */
[----:B------:R-:W-:Y:S02]  /*25200*/  LOP3.LUT R145, R145, 0xff, RZ, 0xc0, !PT ;  /* 0x000000ff91917812 */ /* 0x000fe400078ec0ff */
[----:B------:R-:W-:Y:S02]  /*25210*/  PRMT R3, R168, 0x7610, R3 ;  /* 0x00007610a8037816 */ /* 0x000fe40000000003 */
[----:B------:R-:W-:Y:S01]  /*25220*/  F2FP.BF16.PACK_AB R175, R155, R156 ;  /* 0x0000009c9baf723e */ /* 0x000fe200000010ff */
[----:B---3--:R-:W-:Y:S05]  /*25230*/  @!P1 HFMA2.BF16_V2 R190, -RZ.H0_H0, RZ.H0_H0, -R2.H0_H0 ;  /* 0x200000ffffbe9231 */ /* 0x008fea0000340902 */
[----:B------:R-:W-:Y:S01]  /*25240*/  @!P1 STL.S16 [R1+0x48], R190 ;  /* 0x000048be01009387 */ /* 0x000fe20000100600 */
[----:B------:R-:W-:Y:S04]  /*25250*/  PRMT R144, R190, 0x7610, R144 ;  /* 0x00007610be907816 */ /* 0x000fe80000000090 */
[----:B------:R-:W-:Y:S01]  /*25260*/  @!P1 PRMT R2, R144, 0x5410, RZ ;  /* 0x0000541090029816 */ /* 0x000fe200000000ff */
[----:B------:R-:W-:Y:S01]  /*25270*/  FADD.FTZ R144, R136, R163 ;  /* 0x000000a388907221 */ /* 0x000fe20000010000 */
[----:B------:R-:W-:Y:S01]  /*25280*/  F2FP.BF16.PACK_AB R136, R139, R136 ;  /* 0x000000888b88723e */ /* 0x000fe200000010ff */
[----:B----4-:R-:W-:Y:S01]  /*25290*/  @!P5 HFMA2.BF16_V2 R183, -RZ.H0_H0, RZ.H0_H0, -R138.H0_H0 ;  /* 0x200000ffffb7d231 */ /* 0x010fe2000034098a */
[----:B------:R-:W-:Y:S01]  /*252a0*/  ISETP.GE.U32.AND P1, PT, R217, R145, PT ;  /* 0x00000091d900720c */ /* 0x000fe20003f26070 */
[----:B------:R-:W-:Y:S01]  /*252b0*/  FADD.FTZ R139, R139, R144 ;  /* 0x000000908b8b7221 */ /* 0x000fe20000010000 */
[----:B------:R-:W-:Y:S01]  /*252c0*/  SHF.R.U32.HI R145, RZ, 0x18, R150 ;  /* 0x00000018ff917819 */ /* 0x000fe20000011696 */
[----:B------:R1:W-:Y:S01]  /*252d0*/  ST.E.U16 [R148.64+0x2], R2 ;  /* 0x0000020294007985 */ /* 0x0003e2000c101504 */
[----:B------:R-:W-:Y:S02]  /*252e0*/  PRMT R157, R183, 0x7610, R157 ;  /* 0x00007610b79d7816 */ /* 0x000fe4000000009d */
[----:B------:R-:W-:Y:S01]  /*252f0*/  PRMT R144, R137, 0x5410, R138 ;  /* 0x0000541089907816 */ /* 0x000fe2000000008a */
[----:B--2---:R-:W-:Y:S01]  /*25300*/  @!P6 HFMA2.BF16_V2 R189, -RZ.H0_H0, RZ.H0_H0, -R137.H0_H0 ;  /* 0x200000ffffbde231 */ /* 0x004fe20000340989 */
[----:B------:R-:W-:Y:S04]  /*25310*/  @!P5 PRMT R138, R157, 0x5410, RZ ;  /* 0x000054109d8ad816 */ /* 0x000fe800000000ff */
[----:B------:R-:W-:Y:S01]  /*25320*/  @!P6 STL.S16 [R1+0x5c], R189 ;  /* 0x00005cbd0100e387 */ /* 0x000fe20000100600 */
[----:B------:R-:W-:Y:S03]  /*25330*/  PRMT R188, R189, 0x7610, R188 ;  /* 0x00007610bdbc7816 */ /* 0x000fe600000000bc */
[----:B------:R2:W3:Y:S01]  /*25340*/  LDL.S16 R164, [R1+0x38] ;  /* 0x0000380001a47983 */ /* 0x0004e20000100600 */
[----:B------:R-:W-:Y:S02]  /*25350*/  @!P6 PRMT R137, R188, 0x5410, RZ ;  /* 0x00005410bc89e816 */ /* 0x000fe400000000ff */
[----:B------:R-:W-:Y:S01]  /*25360*/  ISETP.GE.U32.AND P6, PT, R217, R145, PT ;  /* 0x00000091d900720c */ /* 0x000fe20003fc6070 */
[----:B------:R4:W-:Y:S01]  /*25370*/  STL [R1+0x70], R139 ;  /* 0x0000708b01007387 */ /* 0x0009e20000100800 */
[----:B------:R-:W-:Y:S03]  /*25380*/  @!P4 HFMA2.BF16_V2 R187, -RZ.H0_H0, RZ.H0_H0, -R3.H0_H0 ;  /* 0x200000ffffbbc231 */ /* 0x000fe60000340903 */
[----:B------:R2:W-:Y:S04]  /*25390*/  @!P5 STL.S16 [R1+0x4c], R183 ;  /* 0x00004cb70100d387 */ /* 0x0005e80000100600 */
[----:B------:R-:W-:Y:S01]  /*253a0*/  ST.E.U16 [R218.64+0x10], R137 ;  /* 0x00001089da007985 */ /* 0x000fe2000c101504 */
[----:B-1----:R-:W-:Y:S02]  /*253b0*/  PRMT R2, R168, 0x7632, R2 ;  /* 0x00007632a8027816 */ /* 0x002fe40000000002 */
[----:B------:R-:W-:Y:S01]  /*253c0*/  PRMT R168, R187, 0x7610, R168 ;  /* 0x00007610bba87816 */ /* 0x000fe200000000a8 */
[----:B------:R1:W-:Y:S02]  /*253d0*/  ST.E.U16 [R218.64+0x12], R138 ;  /* 0x0000128ada007985 */ /* 0x0003e4000c101504 */
[----:B-----5:R-:W-:Y:S01]  /*253e0*/  @!P3 HFMA2.BF16_V2 R185, -RZ.H0_H0, RZ.H0_H0, -R2.H0_H0 ;  /* 0x200000ffffb9b231 */ /* 0x020fe20000340902 */
[----:B----4-:R-:W-:Y:S04]  /*253f0*/  FADD.FTZ R139, R156, R161 ;  /* 0x000000a19c8b7221 */ /* 0x010fe80000010000 */
[----:B------:R-:W-:Y:S01]  /*25400*/  PRMT R156, R185, 0x7610, R156 ;  /* 0x00007610b99c7816 */ /* 0x000fe2000000009c */
[----:B--2---:R2:W4:Y:S01]  /*25410*/  LDL.S16 R183, [R1+0x34] ;  /* 0x0000340001b77983 */ /* 0x0045220000100600 */
[----:B------:R-:W-:Y:S01]  /*25420*/  FADD.FTZ R145, R155, R139 ;  /* 0x0000008b9b917221 */ /* 0x000fe20000010000 */
[----:B------:R-:W-:Y:S02]  /*25430*/  LOP3.LUT R139, R167, R244, R178, 0x96, !PT ;  /* 0x000000f4a78b7212 */ /* 0x000fe400078e96b2 */
[----:B------:R-:W-:Y:S02]  /*25440*/  LOP3.LUT R155, R143, R186, R154, 0x96, !PT ;  /* 0x000000ba8f9b7212 */ /* 0x000fe400078e969a */
[----:B------:R5:W-:Y:S01]  /*25450*/  STL [R1+0x68], R145 ;  /* 0x0000689101007387 */ /* 0x000be20000100800 */
[----:B------:R-:W-:Y:S03]  /*25460*/  LOP3.LUT R143, R142, 0xffff, RZ, 0xc0, !PT ;  /* 0x0000ffff8e8f7812 */ /* 0x000fe600078ec0ff */
[----:B------:R2:W2:Y:S01]  /*25470*/  LDL.S16 R157, [R1+0x20] ;  /* 0x00002000019d7983 */ /* 0x0004a20000100600 */
[--C-:B-1----:R-:W-:Y:S03]  /*25480*/  SHF.R.U32.HI R138, RZ, 0x18, R139.reuse ;  /* 0x00000018ff8a7819 */ /* 0x102fe6000001168b */
[----:B------:R-:W-:Y:S04]  /*25490*/  @!P4 STL.S16 [R1+0x44], R187 ;  /* 0x000044bb0100c387 */ /* 0x000fe80000100600 */
[----:B------:R1:W-:Y:S01]  /*254a0*/  @!P3 STL.S16 [R1+0x40], R185 ;  /* 0x000040b90100b387 */ /* 0x0003e20000100600 */
[----:B-----5:R-:W-:Y:S04]  /*254b0*/  LOP3.LUT R145, R139, 0xff, RZ, 0xc0, !PT ;  /* 0x000000ff8b917812 */ /* 0x020fe800078ec0ff */
[----:B------:R-:W-:Y:S02]  /*254c0*/  ISETP.GE.U32.AND P5, PT, R217, R145, PT ;  /* 0x00000091d900720c */ /* 0x000fe40003fa6070 */
[----:B------:R-:W-:Y:S02]  /*254d0*/  LOP3.LUT R145, R139, 0xffff, RZ, 0xc0, !PT ;  /* 0x0000ffff8b917812 */ /* 0x000fe400078ec0ff */
[----:B------:R-:W-:Y:S02]  /*254e0*/  SHF.R.U32.HI R139, RZ, 0x10, R139 ;  /* 0x00000010ff8b7819 */ /* 0x000fe4000001168b */
[----:B------:R-:W-:Y:S02]  /*254f0*/  SHF.R.U32.HI R145, RZ, 0x8, R145 ;  /* 0x00000008ff917819 */ /* 0x000fe40000011691 */
[----:B------:R-:W-:Y:S02]  /*25500*/  LOP3.LUT R139, R139, 0xff, RZ, 0xc0, !PT ;  /* 0x000000ff8b8b7812 */ /* 0x000fe400078ec0ff */
[----:B------:R-:W-:Y:S02]  /*25510*/  LOP3.LUT R137, R145, 0xffff, RZ, 0xc0, !PT ;  /* 0x0000ffff91897812 */ /* 0x000fe400078ec0ff */
[----:B------:R-:W-:Y:S02]  /*25520*/  PRMT R145, R3, 0x5410, R2 ;  /* 0x0000541003917816 */ /* 0x000fe40000000002 */
[----:B------:R-:W-:Y:S02]  /*25530*/  @!P4 PRMT R3, R168, 0x5410, RZ ;  /* 0x00005410a803c816 */ /* 0x000fe400000000ff */
[C---:B------:R-:W-:Y:S02]  /*25540*/  ISETP.GE.U32.AND P4, PT, R217.reuse, R137, PT ;  /* 0x00000089d900720c */ /* 0x040fe40003f86070 */
[----:B------:R-:W-:Y:S01]  /*25550*/  PRMT R137, R0, 0x7632, R137 ;  /* 0x0000763200897816 */ /* 0x000fe20000000089 */
[----:B------:R-:W-:Y:S01]  /*25560*/  ST.E.U16 [R140.64+0x10], R3 ;  /* 0x000010038c007985 */ /* 0x000fe2000c101504 */
[----:B------:R-:W-:Y:S02]  /*25570*/  @!P3 PRMT R2, R156, 0x5410, RZ ;  /* 0x000054109c02b816 */ /* 0x000fe400000000ff */
[----:B------:R-:W-:Y:S02]  /*25580*/  PRMT R156, R0, 0x5410, R137 ;  /* 0x00005410009c7816 */ /* 0x000fe40000000089 */
[C---:B------:R-:W-:Y:S01]  /*25590*/  ISETP.GE.U32.AND P3, PT, R217.reuse, R138, PT ;  /* 0x0000008ad900720c */ /* 0x040fe20003f66070 */
[----:B------:R-:W-:Y:S01]  /*255a0*/  ST.E.U16 [R140.64+0x12], R2 ;  /* 0x000012028c007985 */ /* 0x000fe2000c101504 */
[----:B---3--:R-:W-:Y:S05]  /*255b0*/  @!P0 HFMA2.BF16_V2 R164, -RZ.H0_H0, RZ.H0_H0, -R0.H0_H0 ;  /* 0x200000ffffa48231 */ /* 0x008fea0000340900 */
[----:B------:R3:W-:Y:S01]  /*255c0*/  @!P0 STL.S16 [R1+0x38], R164 ;  /* 0x000038a401008387 */ /* 0x0007e20000100600 */
[----:B------:R-:W-:Y:S03]  /*255d0*/  PRMT R184, R164, 0x7610, R184 ;  /* 0x00007610a4b87816 */ /* 0x000fe600000000b8 */
[----:B-1----:R1:W5:Y:S01]  /*255e0*/  LDL.S16 R185, [R1+0x1c] ;  /* 0x00001c0001b97983 */ /* 0x0023620000100600 */
[----:B------:R-:W-:Y:S02]  /*255f0*/  @!P0 PRMT R0, R184, 0x5410, RZ ;  /* 0x00005410b8008816 */ /* 0x000fe400000000ff */
[----:B------:R-:W-:Y:S01]  /*25600*/  ISETP.GE.U32.AND P0, PT, R217, R139, PT ;  /* 0x0000008bd900720c */ /* 0x000fe20003f06070 */
[----:B------:R1:W5:Y:S01]  /*25610*/  LDL.S16 R168, [R1+0x24] ;  /* 0x0000240001a87983 */ /* 0x0003620000100600 */
[----:B------:R-:W-:Y:S03]  /*25620*/  PRMT R139, R171, 0x7632, R139 ;  /* 0x00007632ab8b7816 */ /* 0x000fe6000000008b */
[----:B------:R1:W5:Y:S04]  /*25630*/  LDL.S16 R184, [R1+0x18] ;  /* 0x0000180001b87983 */ /* 0x0003680000100600 */
[----:B------:R1:W-:Y:S01]  /*25640*/  ST.E.U16 [R152.64+0xe], R0 ;  /* 0x00000e0098007985 */ /* 0x0003e2000c101504 */
[----:B---3--:R-:W-:Y:S01]  /*25650*/  IMAD.WIDE.U32 R164, R165, -0x2daee0ad, RZ ;  /* 0xd2511f53a5a47825 */ /* 0x008fe200078e00ff */
[----:B----4-:R-:W-:Y:S04]  /*25660*/  @!P2 HFMA2.BF16_V2 R183, -RZ.H0_H0, RZ.H0_H0, -R137.H0_H0 ;  /* 0x200000ffffb7a231 */ /* 0x010fe80000340989 */
[----:B------:R-:W-:Y:S01]  /*25670*/  LOP3.LUT R138, R165, R244, R180, 0x96, !PT ;  /* 0x000000f4a58a7212 */ /* 0x000fe200078e96b4 */
[----:B------:R3:W-:Y:S01]  /*25680*/  @!P2 STL.S16 [R1+0x34], R183 ;  /* 0x000034b70100a387 */ /* 0x0007e20000100600 */
[----:B------:R-:W-:Y:S02]  /*25690*/  PRMT R3, R183, 0x7610, R3 ;  /* 0x00007610b7037816 */ /* 0x000fe40000000003 */
[----:B------:R-:W-:Y:S02]  /*256a0*/  LOP3.LUT R2, R138, 0xff, RZ, 0xc0, !PT ;  /* 0x000000ff8a027812 */ /* 0x000fe400078ec0ff */
[----:B------:R-:W-:Y:S02]  /*256b0*/  @!P2 PRMT R137, R3, 0x5410, RZ ;  /* 0x000054100389a816 */ /* 0x000fe400000000ff */
[----:B------:R-:W-:Y:S02]  /*256c0*/  ISETP.GE.U32.AND P2, PT, R217, R2, PT ;  /* 0x00000002d900720c */ /* 0x000fe40003f46070 */
[C---:B------:R-:W-:Y:S01]  /*256d0*/  PRMT R2, R174.reuse, 0x7632, R2 ;  /* 0x00007632ae027816 */ /* 0x040fe20000000002 */
[----:B------:R4:W-:Y:S01]  /*256e0*/  ST.E.U16 [R152.64+0x10], R137 ;  /* 0x0000108998007985 */ /* 0x0009e2000c101504 */
[----:B-1----:R-:W-:Y:S02]  /*256f0*/  PRMT R0, R174, 0x7610, R0 ;  /* 0x00007610ae007816 */ /* 0x002fe40000000000 */
[----:B------:R-:W-:Y:S03]  /*25700*/  LOP3.LUT R3, R138, 0xffff, RZ, 0xc0, !PT ;  /* 0x0000ffff8a037812 */ /* 0x000fe600078ec0ff */
[----:B--2---:R-:W-:Y:S01]  /*25710*/  @!P1 HFMA2.BF16_V2 R157, -RZ.H0_H0, RZ.H0_H0, -R0.H0_H0 ;  /* 0x200000ffff9d9231 */ /* 0x004fe20000340900 */
[----:B------:R-:W-:Y:S04]  /*25720*/  SHF.R.U32.HI R3, RZ, 0x8, R3 ;  /* 0x00000008ff037819 */ /* 0x000fe80000011603 */
[----:B------:R-:W-:Y:S02]  /*25730*/  PRMT R177, R157, 0x7610, R177 ;  /* 0x000076109db17816 */ /* 0x000fe400000000b1 */
[----:B------:R-:W-:Y:S01]  /*25740*/  LOP3.LUT R3, R3, 0xffff, RZ, 0xc0, !PT ;  /* 0x0000ffff03037812 */ /* 0x000fe200078ec0ff */
[----:B---3--:R1:W2:Y:S04]  /*25750*/  LDL.S16 R183, [R1+0x14] ;  /* 0x0000140001b77983 */ /* 0x0082a80000100600 */
[----:B------:R3:W-:Y:S01]  /*25760*/  @!P1 STL.S16 [R1+0x20], R157 ;  /* 0x0000209d01009387 */ /* 0x0007e20000100600 */
[--C-:B----4-:R-:W-:Y:S02]  /*25770*/  SHF.R.U32.HI R137, RZ, 0x18, R138.reuse ;  /* 0x00000018ff897819 */ /* 0x110fe4000001168a */
[----:B------:R-:W-:Y:S04]  /*25780*/  SHF.R.U32.HI R138, RZ, 0x10, R138 ;  /* 0x00000010ff8a7819 */ /* 0x000fe8000001168a */
[----:B------:R-:W-:Y:S02]  /*25790*/  LOP3.LUT R138, R138, 0xff, RZ, 0xc0, !PT ;  /* 0x000000ff8a8a7812 */ /* 0x000fe400078ec0ff */
[----:B---3--:R-:W-:Y:S02]  /*257a0*/  PRMT R157, R0, 0x5410, R2 ;  /* 0x00005410009d7816 */ /* 0x008fe40000000002 */
[----:B------:R-:W-:Y:S02]  /*257b0*/  @!P1 PRMT R0, R177, 0x5410, RZ ;  /* 0x00005410b1009816 */ /* 0x000fe400000000ff */
[----:B------:R1:W3:Y:S01]  /*257c0*/  LDL.S16 R177, [R1+0x10] ;  /* 0x0000100001b17983 */ /* 0x0002e20000100600 */
[----:B------:R-:W-:Y:S02]  /*257d0*/  ISETP.GE.U32.AND P1, PT, R217, R3, PT ;  /* 0x00000003d900720c */ /* 0x000fe40003f26070 */
[C---:B------:R-:W-:Y:S01]  /*257e0*/  PRMT R3, R176.reuse, 0x7632, R3 ;  /* 0x00007632b0037816 */ /* 0x040fe20000000003 */
[----:B------:R4:W-:Y:S02]  /*257f0*/  ST.E.U16 [R148.64+0x10], R0 ;  /* 0x0000100094007985 */ /* 0x0009e4000c101504 */
[----:B----4-:R-:W-:Y:S01]  /*25800*/  PRMT R0, R176, 0x7610, R0 ;  /* 0x00007610b0007816 */ /* 0x010fe20000000000 */
[----:B-----5:R-:W-:Y:S04]  /*25810*/  @!P6 HFMA2.BF16_V2 R185, -RZ.H0_H0, RZ.H0_H0, -R2.H0_H0 ;  /* 0x200000ffffb9e231 */ /* 0x020fe80000340902 */
[----:B------:R-:W-:Y:S01]  /*25820*/  @!P5 HFMA2.BF16_V2 R168, -RZ.H0_H0, RZ.H0_H0, -R0.H0_H0 ;  /* 0x200000ffffa8d231 */ /* 0x000fe20000340900 */
[----:B------:R-:W-:Y:S01]  /*25830*/  @!P6 STL.S16 [R1+0x1c], R185 ;  /* 0x00001cb90100e387 */ /* 0x000fe20000100600 */
[----:B------:R-:W-:Y:S01]  /*25840*/  PRMT R163, R185, 0x7610, R163 ;  /* 0x00007610b9a37816 */ /* 0x000fe200000000a3 */
[----:B------:R-:W-:Y:S02]  /*25850*/  @!P4 HFMA2.BF16_V2 R184, -RZ.H0_H0, RZ.H0_H0, -R3.H0_H0 ;  /* 0x200000ffffb8c231 */ /* 0x000fe40000340903 */
[----:B------:R4:W-:Y:S01]  /*25860*/  @!P5 STL.S16 [R1+0x24], R168 ;  /* 0x000024a80100d387 */ /* 0x0009e20000100600 */
[----:B------:R-:W-:Y:S02]  /*25870*/  PRMT R162, R168, 0x7610, R162 ;  /* 0x00007610a8a27816 */ /* 0x000fe400000000a2 */
[----:B------:R-:W-:Y:S02]  /*25880*/  @!P6 PRMT R2, R163, 0x5410, RZ ;  /* 0x00005410a302e816 */ /* 0x000fe400000000ff */
[----:B------:R1:W5:Y:S01]  /*25890*/  LDL.S16 R163, [R1+0xc] ;  /* 0x00000c0001a37983 */ /* 0x0003620000100600 */
[C---:B------:R-:W-:Y:S02]  /*258a0*/  ISETP.GE.U32.AND P6, PT, R217.reuse, R137, PT ;  /* 0x00000089d900720c */ /* 0x040fe40003fc6070 */
[----:B------:R-:W-:Y:S01]  /*258b0*/  LOP3.LUT R137, R166, 0xff, RZ, 0xc0, !PT ;  /* 0x000000ffa6897812 */ /* 0x000fe200078ec0ff */
[----:B------:R1:W-:Y:S01]  /*258c0*/  ST.E.U16 [R148.64+0x12], R2 ;  /* 0x0000120294007985 */ /* 0x0003e2000c101504 */
[----:B------:R-:W-:Y:S02]  /*258d0*/  PRMT R182, R184, 0x7610, R182 ;  /* 0x00007610b8b67816 */ /* 0x000fe400000000b6 */
[----:B----4-:R-:W-:Y:S02]  /*258e0*/  PRMT R168, R0, 0x5410, R3 ;  /* 0x0000541000a87816 */ /* 0x010fe40000000003 */
[----:B------:R-:W-:Y:S02]  /*258f0*/  @!P5 PRMT R0, R162, 0x5410, RZ ;  /* 0x00005410a200d816 */ /* 0x000fe400000000ff */
[----:B------:R4:W4:Y:S01]  /*25900*/  LDL.S16 R162, [R1+0x8] ;  /* 0x0000080001a27983 */ /* 0x0009220000100600 */
[----:B------:R-:W-:Y:S02]  /*25910*/  ISETP.GE.U32.AND P5, PT, R217, R137, PT ;  /* 0x00000089d900720c */ /* 0x000fe40003fa6070 */
[----:B------:R-:W-:Y:S01]  /*25920*/  PRMT R137, R169, 0x7632, R137 ;  /* 0x00007632a9897816 */ /* 0x000fe20000000089 */
[----:B------:R2:W-:Y:S01]  /*25930*/  ST.E.U16 [R218.64+0x20], R0 ;  /* 0x00002000da007985 */ /* 0x0005e2000c101504 */
[----:B------:R-:W-:Y:S02]  /*25940*/  @!P4 PRMT R3, R182, 0x5410, RZ ;  /* 0x00005410b603c816 */ /* 0x000fe400000000ff */
[----:B-1----:R-:W-:Y:S01]  /*25950*/  SHF.R.U32.HI R2, RZ, 0x10, R166 ;  /* 0x00000010ff027819 */ /* 0x002fe200000116a6 */
[----:B------:R-:W-:Y:S03]  /*25960*/  @!P4 STL.S16 [R1+0x18], R184 ;  /* 0x000018b80100c387 */ /* 0x000fe60000100600 */
[----:B------:R-:W-:Y:S01]  /*25970*/  LOP3.LUT R2, R2, 0xff, RZ, 0xc0, !PT ;  /* 0x000000ff02027812 */ /* 0x000fe200078ec0ff */
[----:B------:R1:W-:Y:S03]  /*25980*/  ST.E.U16 [R218.64+0x22], R3 ;  /* 0x00002203da007985 */ /* 0x0003e6000c101504 */
[----:B------:R-:W-:Y:S02]  /*25990*/  ISETP.GE.U32.AND P4, PT, R217, R2, PT ;  /* 0x00000002d900720c */ /* 0x000fe40003f86070 */
[----:B------:R-:W-:Y:S02]  /*259a0*/  PRMT R2, R173, 0x7610, R2 ;  /* 0x00007610ad027816 */ /* 0x000fe40000000002 */
[----:B--2---:R-:W-:Y:S04]  /*259b0*/  PRMT R0, R169, 0x7610, R0 ;  /* 0x00007610a9007816 */ /* 0x004fe80000000000 */
[----:B------:R-:W-:Y:S01]  /*259c0*/  PRMT R169, R0, 0x5410, R137 ;  /* 0x0000541000a97816 */ /* 0x000fe20000000089 */
[----:B------:R-:W-:Y:S01]  /*259d0*/  @!P0 HFMA2.BF16_V2 R183, -RZ.H0_H0, RZ.H0_H0, -R0.H0_H0 ;  /* 0x200000ffffb78231 */ /* 0x000fe20000340900 */
[----:B-1----:R-:W-:Y:S04]  /*259e0*/  LOP3.LUT R3, R166, 0xffff, RZ, 0xc0, !PT ;  /* 0x0000ffffa6037812 */ /* 0x002fe800078ec0ff */
[----:B------:R-:W-:Y:S01]  /*259f0*/  @!P0 STL.S16 [R1+0x14], R183 ;  /* 0x000014b701008387 */ /* 0x000fe20000100600 */
[----:B------:R-:W-:Y:S02]  /*25a00*/  PRMT R174, R183, 0x7610, R174 ;  /* 0x00007610b7ae7816 */ /* 0x000fe400000000ae */
[----:B------:R-:W-:Y:S01]  /*25a10*/  SHF.R.U32.HI R3, RZ, 0x8, R3 ;  /* 0x00000008ff037819 */ /* 0x000fe20000011603 */
[----:B------:R1:W2:Y:S01]  /*25a20*/  LDL.S16 R154, [R1+0x4] ;  /* 0x00000400019a7983 */ /* 0x0002a20000100600 */
[----:B------:R-:W-:Y:S02]  /*25a30*/  @!P0 PRMT R0, R174, 0x5410, RZ ;  /* 0x00005410ae008816 */ /* 0x000fe400000000ff */
[----:B------:R-:W-:Y:S01]  /*25a40*/  ISETP.GE.U32.AND P0, PT, R217, R138, PT ;  /* 0x0000008ad900720c */ /* 0x000fe20003f06070 */
[----:B------:R1:W2:Y:S01]  /*25a50*/  LDL.S16 R174, [R1] ;  /* 0x0000000001ae7983 */ /* 0x0002a20000100600 */
[----:B---3--:R-:W-:Y:S01]  /*25a60*/  @!P3 HFMA2.BF16_V2 R177, -RZ.H0_H0, RZ.H0_H0, -R137.H0_H0 ;  /* 0x200000ffffb1b231 */ /* 0x008fe20000340989 */
[----:B------:R-:W-:Y:S02]  /*25a70*/  LOP3.LUT R3, R3, 0xffff, RZ, 0xc0, !PT ;  /* 0x0000ffff03037812 */ /* 0x000fe400078ec0ff */
[----:B------:R3:W-:Y:S01]  /*25a80*/  ST.E.U16 [R140.64+0x20], R0 ;  /* 0x000020008c007985 */ /* 0x0007e2000c101504 */
[----:B------:R-:W-:Y:S02]  /*25a90*/  SHF.R.U32.HI R138, RZ, 0x18, R166 ;  /* 0x00000018ff8a7819 */ /* 0x000fe400000116a6 */
[----:B------:R-:W-:Y:S01]  /*25aa0*/  PRMT R176, R177, 0x7610, R176 ;  /* 0x00007610b1b07816 */ /* 0x000fe200000000b0 */
[----:B------:R-:W-:Y:S03]  /*25ab0*/  @!P3 STL.S16 [R1+0x10], R177 ;  /* 0x000010b10100b387 */ /* 0x000fe60000100600 */
[----:B------:R-:W-:Y:S02]  /*25ac0*/  @!P3 PRMT R137, R176, 0x5410, RZ ;  /* 0x00005410b089b816 */ /* 0x000fe400000000ff */
[----:B------:R-:W-:Y:S03]  /*25ad0*/  ISETP.GE.U32.AND P3, PT, R217, R138, PT ;  /* 0x0000008ad900720c */ /* 0x000fe60003f66070 */
[----:B------:R1:W-:Y:S10]  /*25ae0*/  ST.E.U16 [R140.64+0x22], R137 ;  /* 0x000022898c007985 */ /* 0x0003f4000c101504 */
[----:B------:R-:W-:Y:S01]  /*25af0*/  @!P3 HFMA2.BF16_V2 R249, -RZ.H0_H0, RZ.H0_H0, -R139.H0_H0 ;  /* 0x200000fffff9b231 */ /* 0x000fe2000034098b */
[----:B---3--:R-:W-:Y:S02]  /*25b00*/  PRMT R0, R173, 0x7632, R0 ;  /* 0x00007632ad007816 */ /* 0x008fe40000000000 */
[----:B------:R-:W-:Y:S02]  /*25b10*/  SHF.R.U32.HI R173, RZ, 0x10, R150 ;  /* 0x00000010ffad7819 */ /* 0x000fe40000011696 */
[----:B------:R-:W-:Y:S02]  /*25b20*/  PRMT R197, R2, 0x5410, R0 ;  /* 0x0000541002c57816 */ /* 0x000fe40000000000 */
[----:B-1----:R-:W-:Y:S01]  /*25b30*/  LOP3.LUT R137, R164, 0xff, RZ, 0xc0, !PT ;  /* 0x000000ffa4897812 */ /* 0x002fe200078ec0ff */
[----:B-----5:R-:W-:Y:S05]  /*25b40*/  @!P2 HFMA2.BF16_V2 R163, -RZ.H0_H0, RZ.H0_H0, -R2.H0_H0 ;  /* 0x200000ffffa3a231 */ /* 0x020fea0000340902 */
[----:B------:R-:W-:Y:S01]  /*25b50*/  PRMT R161, R163, 0x7610, R161 ;  /* 0x00007610a3a17816 */ /* 0x000fe200000000a1 */
[----:B------:R1:W-:Y:S03]  /*25b60*/  @!P2 STL.S16 [R1+0xc], R163 ;  /* 0x00000ca30100a387 */ /* 0x0003e60000100600 */
[----:B------:R-:W-:Y:S02]  /*25b70*/  @!P2 PRMT R2, R161, 0x5410, RZ ;  /* 0x00005410a102a816 */ /* 0x000fe400000000ff */
[C---:B------:R-:W-:Y:S02]  /*25b80*/  ISETP.GE.U32.AND P2, PT, R217.reuse, R3, PT ;  /* 0x00000003d900720c */ /* 0x040fe40003f46070 */
[----:B------:R-:W-:Y:S01]  /*25b90*/  PRMT R3, R170, 0x7610, R3 ;  /* 0x00007610aa037816 */ /* 0x000fe20000000003 */
[----:B------:R3:W-:Y:S01]  /*25ba0*/  ST.E.U16 [R152.64+0x1e], R2 ;  /* 0x00001e0298007985 */ /* 0x0007e2000c101504 */
[----:B------:R-:W-:Y:S01]  /*25bb0*/  LOP3.LUT R161, R142, 0xff, RZ, 0xc0, !PT ;  /* 0x000000ff8ea17812 */ /* 0x000fe200078ec0ff */
[----:B----4-:R-:W-:Y:S05]  /*25bc0*/  @!P1 HFMA2.BF16_V2 R162, -RZ.H0_H0, RZ.H0_H0, -R0.H0_H0 ;  /* 0x200000ffffa29231 */ /* 0x010fea0000340900 */
[----:B------:R-:W-:Y:S01]  /*25bd0*/  PRMT R138, R162, 0x7610, R138 ;  /* 0x00007610a28a7816 */ /* 0x000fe2000000008a */
[----:B------:R4:W-:Y:S01]  /*25be0*/  @!P1 STL.S16 [R1+0x8], R162 ;  /* 0x000008a201009387 */ /* 0x0009e20000100600 */
[----:B-1----:R-:W-:Y:S02]  /*25bf0*/  SHF.R.U32.HI R163, RZ, 0x18, R142 ;  /* 0x00000018ffa37819 */ /* 0x002fe4000001168e */
[----:B------:R-:W-:Y:S02]  /*25c00*/  @!P1 PRMT R0, R138, 0x5410, RZ ;  /* 0x000054108a009816 */ /* 0x000fe400000000ff */
[----:B------:R-:W-:Y:S02]  /*25c10*/  ISETP.GE.U32.AND P1, PT, R217, R137, PT ;  /* 0x00000089d900720c */ /* 0x000fe40003f26070 */
[----:B------:R-:W-:Y:S01]  /*25c20*/  PRMT R137, R170, 0x7632, R137 ;  /* 0x00007632aa897816 */ /* 0x000fe20000000089 */
[----:B------:R1:W-:Y:S01]  /*25c30*/  ST.E.U16 [R152.64+0x20], R0 ;  /* 0x0000200098007985 */ /* 0x0003e2000c101504 */
[----:B------:R-:W-:Y:S02]  /*25c40*/  LOP3.LUT R138, R164, 0xffff, RZ, 0xc0, !PT ;  /* 0x0000ffffa48a7812 */ /* 0x000fe400078ec0ff */
[----:B------:R-:W-:Y:S02]  /*25c50*/  PRMT R196, R3, 0x5410, R137 ;  /* 0x0000541003c47816 */ /* 0x000fe40000000089 */
[----:B------:R-:W-:Y:S02]  /*25c60*/  SHF.R.U32.HI R138, RZ, 0x8, R138 ;  /* 0x00000008ff8a7819 */ /* 0x000fe4000001168a */
[----:B---3--:R-:W-:Y:S02]  /*25c70*/  SHF.R.U32.HI R2, RZ, 0x10, R164 ;  /* 0x00000010ff027819 */ /* 0x008fe400000116a4 */
[----:B------:R-:W-:Y:S01]  /*25c80*/  LOP3.LUT R138, R138, 0xffff, RZ, 0xc0, !PT ;  /* 0x0000ffff8a8a7812 */ /* 0x000fe200078ec0ff */
[----:B------:R-:W-:Y:S01]  /*25c90*/  @!P1 HFMA2.BF16_V2 R248, -RZ.H0_H0, RZ.H0_H0, -R136.H0_H0 ;  /* 0x200000fffff89231 */ /* 0x000fe20000340988 */
[----:B----4-:R-:W-:Y:S02]  /*25ca0*/  SHF.R.U32.HI R162, RZ, 0x10, R142 ;  /* 0x00000010ffa27819 */ /* 0x010fe4000001168e */
[----:B-1----:R-:W-:Y:S01]  /*25cb0*/  PRMT R0, R172, 0x7610, R0 ;  /* 0x00007610ac007816 */ /* 0x002fe20000000000 */
[----:B--2---:R-:W-:Y:S04]  /*25cc0*/  @!P0 HFMA2.BF16_V2 R154, -RZ.H0_H0, RZ.H0_H0, -R3.H0_H0 ;  /* 0x200000ffff9a8231 */ /* 0x004fe80000340903 */
[----:B------:R-:W-:Y:S02]  /*25cd0*/  @!P5 HFMA2.BF16_V2 R252, -RZ.H0_H0, RZ.H0_H0, -R0.H0_H0 ;  /* 0x200000fffffcd231 */ /* 0x000fe40000340900 */
[----:B------:R-:W-:Y:S01]  /*25ce0*/  @!P6 HFMA2.BF16_V2 R174, -RZ.H0_H0, RZ.H0_H0, -R137.H0_H0 ;  /* 0x200000ffffaee231 */ /* 0x000fe20000340989 */
[----:B------:R-:W-:Y:S01]  /*25cf0*/  PRMT R170, R154, 0x7610, R170 ;  /* 0x000076109aaa7816 */ /* 0x000fe200000000aa */
[----:B------:R1:W-:Y:S03]  /*25d00*/  @!P0 STL.S16 [R1+0x4], R154 ;  /* 0x0000049a01008387 */ /* 0x0003e60000100600 */
[----:B------:R-:W-:Y:S01]  /*25d10*/  @!P0 PRMT R3, R170, 0x5410, RZ ;  /* 0x00005410aa038816 */ /* 0x000fe200000000ff */
[----:B------:R2:W-:Y:S01]  /*25d20*/  @!P6 STL.S16 [R1], R174 ;  /* 0x000000ae0100e387 */ /* 0x0005e20000100600 */
[----:B------:R-:W-:Y:S02]  /*25d30*/  ISETP.GE.U32.AND P0, PT, R217, R138, PT ;  /* 0x0000008ad900720c */ /* 0x000fe40003f06070 */
[----:B------:R-:W-:Y:S01]  /*25d40*/  PRMT R142, R174, 0x7610, R142 ;  /* 0x00007610ae8e7816 */ /* 0x000fe2000000008e */
[----:B------:R3:W-:Y:S01]  /*25d50*/  ST.E.U16 [R148.64+0x20], R3 ;  /* 0x0000200394007985 */ /* 0x0007e2000c101504 */
[----:B------:R-:W-:Y:S02]  /*25d60*/  PRMT R138, R172, 0x7632, R138 ;  /* 0x00007632ac8a7816 */ /* 0x000fe4000000008a */
[----:B------:R-:W-:Y:S01]  /*25d70*/  @!P6 PRMT R137, R142, 0x5410, RZ ;  /* 0x000054108e89e816 */ /* 0x000fe200000000ff */
[----:B------:R-:W4:Y:S01]  /*25d80*/  LDL R240, [R1+0xd8] ;  /* 0x0000d80001f07983 */ /* 0x000f220000100800 */
[----:B------:R-:W-:Y:S01]  /*25d90*/  SHF.R.U32.HI R142, RZ, 0x18, R164 ;  /* 0x00000018ff8e7819 */ /* 0x000fe200000116a4 */
[----:B------:R-:W-:Y:S02]  /*25da0*/  @!P2 HFMA2.BF16_V2 R251, -RZ.H0_H0, RZ.H0_H0, -R138.H0_H0 ;  /* 0x200000fffffba231 */ /* 0x000fe4000034098a */
[----:B------:R5:W-:Y:S01]  /*25db0*/  ST.E.U16 [R148.64+0x22], R137 ;  /* 0x0000228994007985 */ /* 0x000be2000c101504 */
[----:B-1----:R-:W-:Y:S02]  /*25dc0*/  LOP3.LUT R154, R151, R186, R160, 0x96, !PT ;  /* 0x000000ba979a7212 */ /* 0x002fe400078e96a0 */
[----:B--2---:R-:W-:Y:S02]  /*25dd0*/  SHF.R.U32.HI R174, RZ, 0x18, R150 ;  /* 0x00000018ffae7819 */ /* 0x004fe40000011696 */
[----:B---3--:R-:W-:Y:S02]  /*25de0*/  LOP3.LUT R3, R2, 0xff, RZ, 0xc0, !PT ;  /* 0x000000ff02037812 */ /* 0x008fe400078ec0ff */
[----:B------:R-:W-:Y:S02]  /*25df0*/  PRMT R2, R171, 0x7610, R2 ;  /* 0x00007610ab027816 */ /* 0x000fe40000000002 */
[----:B------:R-:W-:Y:S02]  /*25e00*/  ISETP.GE.U32.AND P6, PT, R217, R3, PT ;  /* 0x00000003d900720c */ /* 0x000fe40003fc6070 */
[----:B------:R-:W-:Y:S01]  /*25e10*/  SHF.R.U32.HI R3, RZ, 0x8, R143 ;  /* 0x00000008ff037819 */ /* 0x000fe2000001168f */
[----:B------:R-:W-:Y:S01]  /*25e20*/  @!P4 HFMA2.BF16_V2 R250, -RZ.H0_H0, RZ.H0_H0, -R2.H0_H0 ;  /* 0x200000fffffac231 */ /* 0x000fe20000340902 */
[----:B------:R-:W-:Y:S02]  /*25e30*/  PRMT R171, R0, 0x5410, R138 ;  /* 0x0000541000ab7816 */ /* 0x000fe4000000008a */
[----:B------:R-:W-:Y:S02]  /*25e40*/  @!P5 PRMT R0, R252, 0x5410, RZ ;  /* 0x00005410fc00d816 */ /* 0x000fe400000000ff */
[--C-:B------:R-:W-:Y:S02]  /*25e50*/  PRMT R172, R161, 0x5410, R3.reuse ;  /* 0x00005410a1ac7816 */ /* 0x100fe40000000003 */
[----:B------:R-:W-:Y:S01]  /*25e60*/  PRMT R3, R136, 0x7632, R3 ;  /* 0x0000763288037816 */ /* 0x000fe20000000003 */
[----:B------:R1:W-:Y:S01]  /*25e70*/  ST.E.U16 [R218.64+0x30], R0 ;  /* 0x00003000da007985 */ /* 0x0003e2000c101504 */
[----:B------:R-:W-:Y:S02]  /*25e80*/  @!P2 PRMT R138, R251, 0x5410, RZ ;  /* 0x00005410fb8aa816 */ /* 0x000fe400000000ff */
[----:B------:R-:W-:Y:S01]  /*25e90*/  PRMT R170, R2, 0x5410, R139 ;  /* 0x0000541002aa7816 */ /* 0x000fe2000000008b */
[----:B------:R-:W-:Y:S01]  /*25ea0*/  @!P0 HFMA2.BF16_V2 R247, -RZ.H0_H0, RZ.H0_H0, -R3.H0_H0 ;  /* 0x200000fffff78231 */ /* 0x000fe20000340903 */
[----:B------:R-:W-:Y:S01]  /*25eb0*/  @!P4 PRMT R2, R250, 0x5410, RZ ;  /* 0x00005410fa02c816 */ /* 0x000fe200000000ff */
[----:B------:R2:W-:Y:S01]  /*25ec0*/  ST.E.U16 [R218.64+0x32], R138 ;  /* 0x0000328ada007985 */ /* 0x0005e2000c101504 */
[----:B------:R-:W-:Y:S02]  /*25ed0*/  @!P3 PRMT R139, R249, 0x5410, RZ ;  /* 0x00005410f98bb816 */ /* 0x000fe400000000ff */
[----:B------:R-:W-:Y:S01]  /*25ee0*/  PRMT R211, R136, 0x5410, R3 ;  /* 0x0000541088d37816 */ /* 0x000fe20000000003 */
[----:B------:R3:W-:Y:S01]  /*25ef0*/  ST.E.U16 [R140.64+0x30], R2 ;  /* 0x000030028c007985 */ /* 0x0007e2000c101504 */
[----:B------:R-:W-:Y:S02]  /*25f00*/  @!P0 PRMT R3, R247, 0x5410, RZ ;  /* 0x00005410f7038816 */ /* 0x000fe400000000ff */
[----:B------:R-:W-:Y:S01]  /*25f10*/  ISETP.GE.U32.AND P5, PT, R217, R142, PT ;  /* 0x0000008ed900720c */ /* 0x000fe20003fa6070 */
[----:B------:R3:W-:Y:S01]  /*25f20*/  ST.E.U16 [R140.64+0x32], R139 ;  /* 0x0000328b8c007985 */ /* 0x0007e2000c101504 */
[----:B------:R-:W-:Y:S02]  /*25f30*/  @!P1 PRMT R136, R248, 0x5410, RZ ;  /* 0x00005410f8889816 */ /* 0x000fe400000000ff */
[----:B------:R-:W-:Y:S01]  /*25f40*/  LOP3.LUT R142, R150, 0xffff, RZ, 0xc0, !PT ;  /* 0x0000ffff968e7812 */ /* 0x000fe200078ec0ff */
[----:B------:R3:W-:Y:S01]  /*25f50*/  ST.E.U16 [R152.64+0x30], R3 ;  /* 0x0000300398007985 */ /* 0x0007e2000c101504 */
[----:B-----5:R-:W-:Y:S02]  /*25f60*/  LOP3.LUT R137, R162, 0xff, RZ, 0xc0, !PT ;  /* 0x000000ffa2897812 */ /* 0x020fe400078ec0ff */
[----:B------:R-:W-:Y:S01]  /*25f70*/  LOP3.LUT R161, R150, 0xff, RZ, 0xc0, !PT ;  /* 0x000000ff96a17812 */ /* 0x000fe200078ec0ff */
[----:B------:R-:W-:Y:S01]  /*25f80*/  ST.E.U16 [R152.64+0x2e], R136 ;  /* 0x00002e8898007985 */ /* 0x000fe2000c101504 */
[----:B------:R-:W-:Y:S02]  /*25f90*/  PRMT R163, R137, 0x5410, R163 ;  /* 0x0000541089a37816 */ /* 0x000fe400000000a3 */
[----:B------:R-:W-:Y:S02]  /*25fa0*/  LOP3.LUT R137, R155, 0xff, RZ, 0xc0, !PT ;  /* 0x000000ff9b897812 */ /* 0x000fe400078ec0ff */
[C---:B-1----:R-:W-:Y:S05]  /*25fb0*/  PRMT R0, R175.reuse, 0x7632, R0 ;  /* 0x00007632af007816 */ /* 0x042fea0000000000 */
[----:B------:R-:W-:Y:S01]  /*25fc0*/  @!P5 HFMA2.BF16_V2 R245, -RZ.H0_H0, RZ.H0_H0, -R0.H0_H0 ;  /* 0x200000fffff5d231 */ /* 0x000fe20000340900 */
[----:B--2---:R-:W-:Y:S02]  /*25fd0*/  SHF.R.U32.HI R138, RZ, 0x8, R142 ;  /* 0x00000008ff8a7819 */ /* 0x004fe4000001168e */
[----:B------:R-:W-:Y:S02]  /*25fe0*/  IADD3 R218, P0, R218, -0x40, RZ ;  /* 0xffffffc0dada7810 */ /* 0x000fe40007f1e0ff */
[----:B---3--:R-:W-:Y:S02]  /*25ff0*/  PRMT R2, R175, 0x7610, R2 ;  /* 0x00007610af027816 */ /* 0x008fe40000000002 */
[----:B------:R-:W-:Y:S01]  /*26000*/  PRMT R161, R161, 0x5410, R138 ;  /* 0x00005410a1a17816 */ /* 0x000fe2000000008a */
[--C-:B------:R-:W-:Y:S01]  /*26010*/  HSET2.LE.AND R138, R172, R221.reuse, PT ;  /* 0x000000ddac8a7233 */ /* 0x100fe20003803000 */
[----:B------:R-:W-:Y:S01]  /*26020*/  IADD3.X R219, R219, -0x1, RZ, P0, !PT ;  /* 0xffffffffdbdb7810 */ /* 0x000fe200007fe4ff */
[----:B------:R-:W-:Y:S02]  /*26030*/  @!P6 HFMA2.BF16_V2 R246, -RZ.H0_H0, RZ.H0_H0, -R2.H0_H0 ;  /* 0x200000fffff6e231 */ /* 0x000fe40000340902 */
[--C-:B------:R-:W-:Y:S01]  /*26040*/  HSET2.LE.AND R139, R163, R221.reuse, PT ;  /* 0x000000dda38b7233 */ /* 0x100fe20003803000 */
[----:B------:R-:W-:Y:S02]  /*26050*/  PRMT R3, R2, 0x5410, R0 ;  /* 0x0000541002037816 */ /* 0x000fe40000000000 */
[----:B------:R-:W-:Y:S02]  /*26060*/  @!P5 PRMT R0, R245, 0x5410, RZ ;  /* 0x00005410f500d816 */ /* 0x000fe400000000ff */
[----:B------:R-:W-:Y:S02]  /*26070*/  @!P6 PRMT R2, R246, 0x5410, RZ ;  /* 0x00005410f602e816 */ /* 0x000fe400000000ff */
[----:B------:R-:W-:Y:S01]  /*26080*/  LOP3.LUT R138, R144, R138, RZ, 0xc0, !PT ;  /* 0x0000008a908a7212 */ /* 0x000fe200078ec0ff */
[----:B------:R1:W-:Y:S01]  /*26090*/  ST.E.U16 [R148.64+0x32], R0 ;  /* 0x0000320094007985 */ /* 0x0003e2000c101504 */
[----:B------:R-:W-:Y:S03]  /*260a0*/  LOP3.LUT R139, R145, R139, RZ, 0xc0, !PT ;  /* 0x0000008b918b7212 */ /* 0x000fe600078ec0ff */
[----:B------:R2:W-:Y:S04]  /*260b0*/  ST.E.U16 [R148.64+0x30], R2 ;  /* 0x0000300294007985 */ /* 0x0005e8000c101504 */
[----:B------:R-:W3:Y:S08]  /*260c0*/  LDSM.16.MT88.4 R140, [R201+0xa000] ;  /* 0x00a00000c98c783b */ /* 0x000ef00000004200 */
[----:B------:R-:W5:Y:S08]  /*260d0*/  LDSM.16.MT88.4 R148, [R203+0xa000] ;  /* 0x00a00000cb94783b */ /* 0x000f700000004200 */
[----:B------:R-:W-:Y:S01]  /*260e0*/  LDSM.16.MT88.4 R184, [R201+0xb800] ;  /* 0x00b80000c9b8783b */ /* 0x000fe20000004200 */
[----:B-1----:R-:W-:Y:S04]  /*260f0*/  LOP3.LUT R0, R155, 0xffff, RZ, 0xc0, !PT ;  /* 0x0000ffff9b007812 */ /* 0x002fe800078ec0ff */
[----:B------:R-:W-:Y:S03]  /*26100*/  SHF.R.U32.HI R136, RZ, 0x8, R0 ;  /* 0x00000008ff887819 */ /* 0x000fe60000011600 */
[----:B------:R-:W-:Y:S01]  /*26110*/  LDSM.16.MT88.4 R188, [R203+0xb800] ;  /* 0x00b80000cbbc783b */ /* 0x000fe20000004200 */
[C---:B------:R-:W-:Y:S02]  /*26120*/  LOP3.LUT R0, R154.reuse, 0xffff, RZ, 0xc0, !PT ;  /* 0x0000ffff9a007812 */ /* 0x040fe400078ec0ff */
[--C-:B--2---:R-:W-:Y:S02]  /*26130*/  SHF.R.U32.HI R2, RZ, 0x10, R155.reuse ;  /* 0x00000010ff027819 */ /* 0x104fe4000001169b */
[----:B------:R-:W-:Y:S02]  /*26140*/  PRMT R137, R137, 0x5410, R136 ;  /* 0x0000541089897816 */ /* 0x000fe40000000088 */
[----:B------:R-:W-:Y:S01]  /*26150*/  LOP3.LUT R136, R154, 0xff, RZ, 0xc0, !PT ;  /* 0x000000ff9a887812 */ /* 0x000fe200078ec0ff */
[----:B------:R-:W-:Y:S01]  /*26160*/  LDSM.16.MT88.4 R192, [R206+0xb800] ;  /* 0x00b80000cec0783b */ /* 0x000fe20000004200 */
[----:B------:R-:W-:Y:S02]  /*26170*/  SHF.R.U32.HI R0, RZ, 0x8, R0 ;  /* 0x00000008ff007819 */ /* 0x000fe40000011600 */
[----:B------:R-:W-:Y:S02]  /*26180*/  SHF.R.U32.HI R155, RZ, 0x18, R155 ;  /* 0x00000018ff9b7819 */ /* 0x000fe4000001169b */
[----:B------:R-:W-:Y:S02]  /*26190*/  LOP3.LUT R2, R2, 0xff, RZ, 0xc0, !PT ;  /* 0x000000ff02027812 */ /* 0x000fe400078ec0ff */
[----:B------:R-:W-:Y:S01]  /*261a0*/  PRMT R160, R136, 0x5410, R0 ;  /* 0x0000541088a07816 */ /* 0x000fe20000000000 */
[--C-:B------:R-:W-:Y:S01]  /*261b0*/  HSET2.LE.AND R136, R137, R221.reuse, PT ;  /* 0x000000dd89887233 */ /* 0x100fe20003803000 */
[----:B------:R-:W-:Y:S02]  /*261c0*/  PRMT R2, R2, 0x5410, R155 ;  /* 0x0000541002027816 */ /* 0x000fe4000000009b */
[--C-:B------:R-:W-:Y:S01]  /*261d0*/  SHF.R.U32.HI R0, RZ, 0x10, R154.reuse ;  /* 0x00000010ff007819 */ /* 0x100fe2000001169a */
[--C-:B------:R-:W-:Y:S01]  /*261e0*/  HSET2.LE.AND R144, R160, R221.reuse, PT ;  /* 0x000000dda0907233 */ /* 0x100fe20003803000 */
[----:B------:R-:W-:Y:S01]  /*261f0*/  SHF.R.U32.HI R154, RZ, 0x18, R154 ;  /* 0x00000018ff9a7819 */ /* 0x000fe2000001169a */
[--C-:B------:R-:W-:Y:S01]  /*26200*/  HSET2.LE.AND R137, R2, R221.reuse, PT ;  /* 0x000000dd02897233 */ /* 0x100fe20003803000 */
[----:B------:R-:W-:Y:S02]  /*26210*/  LOP3.LUT R0, R0, 0xff, RZ, 0xc0, !PT ;  /* 0x000000ff00007812 */ /* 0x000fe400078ec0ff */
[----:B------:R-:W-:Y:S02]  /*26220*/  LOP3.LUT R136, R147, R136, RZ, 0xc0, !PT ;  /* 0x0000008893887212 */ /* 0x000fe400078ec0ff */
[----:B------:R-:W-:Y:S02]  /*26230*/  LOP3.LUT R147, R173, 0xff, RZ, 0xc0, !PT ;  /* 0x000000ffad937812 */ /* 0x000fe400078ec0ff */
[----:B------:R-:W-:Y:S02]  /*26240*/  PRMT R0, R0, 0x5410, R154 ;  /* 0x0000541000007816 */ /* 0x000fe4000000009a */
[----:B------:R-:W-:Y:S01]  /*26250*/  PRMT R147, R147, 0x5410, R174 ;  /* 0x0000541093937816 */ /* 0x000fe200000000ae */
[----:B------:R-:W1:Y:S01]  /*26260*/  LDSM.16.MT88.4 R152, [R206+0xa000] ;  /* 0x00a00000ce98783b */ /* 0x000e620000004200 */
[----:B------:R-:W-:Y:S01]  /*26270*/  LOP3.LUT R137, R146, R137, RZ, 0xc0, !PT ;  /* 0x0000008992897212 */ /* 0x000fe200078ec0ff */
[--C-:B------:R-:W-:Y:S01]  /*26280*/  HSET2.LE.AND R146, R161, R221.reuse, PT ;  /* 0x000000dda1927233 */ /* 0x100fe20003803000 */
[----:B------:R-:W-:Y:S01]  /*26290*/  LOP3.LUT R144, R159, R144, RZ, 0xc0, !PT ;  /* 0x000000909f907212 */ /* 0x000fe200078ec0ff */
[--C-:B------:R-:W-:Y:S01]  /*262a0*/  HSET2.LE.AND R145, R0, R221.reuse, PT ;  /* 0x000000dd00917233 */ /* 0x100fe20003803000 */
[----:B------:R-:W-:Y:S01]  /*262b0*/  LOP3.LUT R0, R167, R244, R178, 0x96, !PT ;  /* 0x000000f4a7007212 */ /* 0x000fe200078e96b2 */
[--C-:B------:R-:W-:Y:S01]  /*262c0*/  HSET2.LE.AND R147, R147, R221.reuse, PT ;  /* 0x000000dd93937233 */ /* 0x100fe20003803000 */
[----:B------:R-:W-:Y:S01]  /*262d0*/  LOP3.LUT R146, R156, R146, RZ, 0xc0, !PT ;  /* 0x000000929c927212 */ /* 0x000fe200078ec0ff */
[-C--:B---3--:R-:W-:Y:S01]  /*262e0*/  HMMA.16816.F32.BF16 R4, R136, R140.reuse, R4 ;  /* 0x0000008c8804723c */ /* 0x088fe20000041804 */
[----:B------:R-:W-:Y:S01]  /*262f0*/  LOP3.LUT R145, R158, R145, RZ, 0xc0, !PT ;  /* 0x000000919e917212 */ /* 0x000fe200078ec0ff */
[----:B------:R-:W-:Y:S01]  /*26300*/  LDSM.16.MT88.4 R160, [R206+0xb000] ;  /* 0x00b00000cea0783b */ /* 0x000fe20000004200 */
[----:B------:R-:W-:Y:S02]  /*26310*/  LOP3.LUT R147, R157, R147, RZ, 0xc0, !PT ;  /* 0x000000939d937212 */ /* 0x000fe400078ec0ff */
[----:B------:R-:W-:Y:S05]  /*26320*/  LOP3.LUT R2, R165, R244, R180, 0x96, !PT ;  /* 0x000000f4a5027212 */ /* 0x000fea00078e96b4 */
[C---:B------:R-:W-:Y:S01]  /*26330*/  HMMA.16816.F32.BF16 R8, R144.reuse, R140, R8 ;  /* 0x0000008c9008723c */ /* 0x040fe20000041808 */
[----:B------:R-:W-:Y:S07]  /*26340*/  LDSM.16.MT88.4 R156, [R201+0xb000] ;  /* 0x00b00000c99c783b */ /* 0x000fee0000004200 */
[-C--:B------:R-:W-:Y:S01]  /*26350*/  HMMA.16816.F32.BF16 R12, R144, R142.reuse, R12 ;  /* 0x0000008e900c723c */ /* 0x080fe2000004180c */
[----:B------:R-:W-:Y:S07]  /*26360*/  LDSM.16.MT88.4 R176, [R206+0xa800] ;  /* 0x00a80000ceb0783b */ /* 0x000fee0000004200 */
[C---:B------:R-:W-:Y:S01]  /*26370*/  HMMA.16816.F32.BF16 R16, R136.reuse, R142, R16 ;  /* 0x0000008e8810723c */ /* 0x040fe20000041810 */
[----:B------:R-:W2:Y:S07]  /*26380*/  LDSM.16.MT88.4 R140, [R205+0xa000] ;  /* 0x00a00000cd8c783b */ /* 0x000eae0000004200 */
[-C--:B-----5:R-:W-:Y:S01]  /*26390*/  HMMA.16816.F32.BF16 R20, R136, R148.reuse, R20 ;  /* 0x000000948814723c */ /* 0x0a0fe20000041814 */
[----:B------:R-:W-:Y:S07]  /*263a0*/  LDSM.16.MT88.4 R180, [R205+0xa800] ;  /* 0x00a80000cdb4783b */ /* 0x000fee0000004200 */
[C---:B------:R-:W-:Y:S08]  /*263b0*/  HMMA.16816.F32.BF16 R24, R144.reuse, R148, R24 ;  /* 0x000000949018723c */ /* 0x040ff00000041818 */
[-C--:B------:R-:W-:Y:S08]  /*263c0*/  HMMA.16816.F32.BF16 R28, R144, R150.reuse, R28 ;  /* 0x00000096901c723c */ /* 0x080ff0000004181c */
[C---:B------:R-:W-:Y:S01]  /*263d0*/  HMMA.16816.F32.BF16 R32, R136.reuse, R150, R32 ;  /* 0x000000968820723c */ /* 0x040fe20000041820 */
[----:B------:R-:W3:Y:S07]  /*263e0*/  LDSM.16.MT88.4 R148, [R203+0xb000] ;  /* 0x00b00000cb94783b */ /* 0x000eee0000004200 */
[-C--:B-1----:R-:W-:Y:S08]  /*263f0*/  HMMA.16816.F32.BF16 R36, R136, R152.reuse, R36 ;  /* 0x000000988824723c */ /* 0x082ff00000041824 */
[C---:B------:R-:W-:Y:S07]  /*26400*/  HMMA.16816.F32.BF16 R40, R144.reuse, R152, R40 ;  /* 0x000000989028723c */ /* 0x040fee0000041828 */
[----:B------:R-:W-:Y:S01]  /*26410*/  SHF.R.U32.HI R153, RZ, 0x10, R166 ;  /* 0x00000010ff997819 */ /* 0x000fe200000116a6 */
[-C--:B------:R-:W-:Y:S04]  /*26420*/  HMMA.16816.F32.BF16 R44, R144, R154.reuse, R44 ;  /* 0x0000009a902c723c */ /* 0x080fe8000004182c */
[----:B------:R-:W-:Y:S04]  /*26430*/  LOP3.LUT R153, R153, 0xff, RZ, 0xc0, !PT ;  /* 0x000000ff99997812 */ /* 0x000fe800078ec0ff */
[C---:B------:R-:W-:Y:S07]  /*26440*/  HMMA.16816.F32.BF16 R48, R136.reuse, R154, R48 ;  /* 0x0000009a8830723c */ /* 0x040fee0000041830 */
[----:B------:R-:W-:Y:S01]  /*26450*/  LOP3.LUT R155, R164, 0xff, RZ, 0xc0, !PT ;  /* 0x000000ffa49b7812 */ /* 0x000fe200078ec0ff */
[-C--:B--2---:R-:W-:Y:S08]  /*26460*/  HMMA.16816.F32.BF16 R52, R136, R140.reuse, R52 ;  /* 0x0000008c8834723c */ /* 0x084ff00000041834 */
[C---:B------:R-:W-:Y:S08]  /*26470*/  HMMA.16816.F32.BF16 R56, R144.reuse, R140, R56 ;  /* 0x0000008c9038723c */ /* 0x040ff00000041838 */
[-C--:B------:R-:W-:Y:S08]  /*26480*/  HMMA.16816.F32.BF16 R60, R144, R142.reuse, R60 ;  /* 0x0000008e903c723c */ /* 0x080ff0000004183c */
[C---:B------:R-:W-:Y:S01]  /*26490*/  HMMA.16816.F32.BF16 R64, R136.reuse, R142, R64 ;  /* 0x0000008e8840723c */ /* 0x040fe20000041840 */
[----:B------:R-:W1:Y:S07]  /*264a0*/  LDSM.16.MT88.4 R140, [R205+0xb000] ;  /* 0x00b00000cd8c783b */ /* 0x000e6e0000004200 */
[-C--:B------:R-:W-:Y:S08]  /*264b0*/  HMMA.16816.F32.BF16 R68, R136, R156.reuse, R68 ;  /* 0x0000009c8844723c */ /* 0x080ff00000041844 */
[C---:B------:R-:W-:Y:S01]  /*264c0*/  HMMA.16816.F32.BF16 R72, R144.reuse, R156, R72 ;  /* 0x0000009c9048723c */ /* 0x040fe20000041848 */
[----:B----4-:R-:W-:Y:S06]  /*264d0*/  ISETP.GT.AND P1, PT, R222, R240, PT ;  /* 0x000000f0de00720c */ /* 0x010fec0003f24270 */
[----:B------:R-:W-:Y:S01]  /*264e0*/  LOP3.LUT R156, R166, 0xff, RZ, 0xc0, !PT ;  /* 0x000000ffa69c7812 */ /* 0x000fe200078ec0ff */
[-C--:B------:R-:W-:Y:S08]  /*264f0*/  HMMA.16816.F32.BF16 R76, R144, R158.reuse, R76 ;  /* 0x0000009e904c723c */ /* 0x080ff0000004184c */
[C---:B------:R-:W-:Y:S08]  /*26500*/  HMMA.16816.F32.BF16 R80, R136.reuse, R158, R80 ;  /* 0x0000009e8850723c */ /* 0x040ff00000041850 */
[-C--:B---3--:R-:W-:Y:S08]  /*26510*/  HMMA.16816.F32.BF16 R84, R136, R148.reuse, R84 ;  /* 0x000000948854723c */ /* 0x088ff00000041854 */
[C---:B------:R-:W-:Y:S07]  /*26520*/  HMMA.16816.F32.BF16 R88, R144.reuse, R148, R88 ;  /* 0x000000949058723c */ /* 0x040fee0000041858 */
[----:B------:R-:W-:Y:S01]  /*26530*/  LOP3.LUT R148, R164, 0xffff, RZ, 0xc0, !PT ;  /* 0x0000ffffa4947812 */ /* 0x000fe200078ec0ff */
[-C--:B------:R-:W-:Y:S01]  /*26540*/  HMMA.16816.F32.BF16 R92, R144, R150.reuse, R92 ;  /* 0x00000096905c723c */ /* 0x080fe2000004185c */
[--C-:B------:R-:W-:Y:S03]  /*26550*/  SHF.R.U32.HI R149, RZ, 0x10, R164.reuse ;  /* 0x00000010ff957819 */ /* 0x100fe600000116a4 */
[----:B------:R-:W-:Y:S02]  /*26560*/  SHF.R.U32.HI R164, RZ, 0x18, R164 ;  /* 0x00000018ffa47819 */ /* 0x000fe400000116a4 */
[----:B------:R-:W-:Y:S02]  /*26570*/  SHF.R.U32.HI R152, RZ, 0x8, R148 ;  /* 0x00000008ff987819 */ /* 0x000fe40000011694 */
[C---:B------:R-:W-:Y:S01]  /*26580*/  HMMA.16816.F32.BF16 R96, R136.reuse, R150, R96 ;  /* 0x000000968860723c */ /* 0x040fe20000041860 */
[----:B------:R-:W-:Y:S03]  /*26590*/  LOP3.LUT R148, R0, 0xff, RZ, 0xc0, !PT ;  /* 0x000000ff00947812 */ /* 0x000fe600078ec0ff */
[----:B------:R-:W-:Y:S02]  /*265a0*/  PRMT R155, R155, 0x5410, R152 ;  /* 0x000054109b9b7816 */ /* 0x000fe40000000098 */
[----:B------:R-:W-:Y:S02]  /*265b0*/  SHF.R.U32.HI R152, RZ, 0x18, R0 ;  /* 0x00000018ff987819 */ /* 0x000fe40000011600 */
[-C--:B------:R-:W-:Y:S01]  /*265c0*/  HMMA.16816.F32.BF16 R100, R136, R160.reuse, R100 ;  /* 0x000000a08864723c */ /* 0x080fe20000041864 */
[----:B------:R-:W-:Y:S03]  /*265d0*/  LOP3.LUT R150, R166, 0xffff, RZ, 0xc0, !PT ;  /* 0x0000ffffa6967812 */ /* 0x000fe600078ec0ff */
[----:B------:R-:W-:Y:S02]  /*265e0*/  SHF.R.U32.HI R166, RZ, 0x18, R166 ;  /* 0x00000018ffa67819 */ /* 0x000fe400000116a6 */
[----:B------:R-:W-:Y:S02]  /*265f0*/  LOP3.LUT R151, R149, 0xff, RZ, 0xc0, !PT ;  /* 0x000000ff95977812 */ /* 0x000fe400078ec0ff */
[C---:B------:R-:W-:Y:S01]  /*26600*/  HMMA.16816.F32.BF16 R104, R144.reuse, R160, R104 ;  /* 0x000000a09068723c */ /* 0x040fe20000041868 */
[----:B------:R-:W-:Y:S03]  /*26610*/  PRMT R153, R153, 0x5410, R166 ;  /* 0x0000541099997816 */ /* 0x000fe600000000a6 */
[----:B------:R-:W-:Y:S02]  /*26620*/  SHF.R.U32.HI R154, RZ, 0x8, R150 ;  /* 0x00000008ff9a7819 */ /* 0x000fe40000011696 */
[----:B------:R-:W-:Y:S01]  /*26630*/  LOP3.LUT R150, R0, 0xffff, RZ, 0xc0, !PT ;  /* 0x0000ffff00967812 */ /* 0x000fe200078ec0ff */
[--C-:B------:R-:W-:Y:S01]  /*26640*/  HSET2.LE.AND R175, R153, R221.reuse, PT ;  /* 0x000000dd99af7233 */ /* 0x100fe20003803000 */
[-C--:B------:R-:W-:Y:S01]  /*26650*/  HMMA.16816.F32.BF16 R108, R144, R162.reuse, R108 ;  /* 0x000000a2906c723c */ /* 0x080fe2000004186c */
[----:B------:R-:W-:Y:S02]  /*26660*/  PRMT R160, R151, 0x5410, R164 ;  /* 0x0000541097a07816 */ /* 0x000fe400000000a4 */
[----:B------:R-:W2:Y:S01]  /*26670*/  LDSM.16.MT88.4 R164, [R201+0xa800] ;  /* 0x00a80000c9a4783b */ /* 0x000ea20000004200 */
[----:B------:R-:W-:Y:S02]  /*26680*/  PRMT R154, R156, 0x5410, R154 ;  /* 0x000054109c9a7816 */ /* 0x000fe4000000009a */
[----:B------:R-:W-:Y:S02]  /*26690*/  LOP3.LUT R151, R2, 0xff, RZ, 0xc0, !PT ;  /* 0x000000ff02977812 */ /* 0x000fe400078ec0ff */
[C---:B------:R-:W-:Y:S01]  /*266a0*/  HMMA.16816.F32.BF16 R112, R136.reuse, R162, R112 ;  /* 0x000000a28870723c */ /* 0x040fe20000041870 */
[----:B------:R-:W-:Y:S02]  /*266b0*/  SHF.R.U32.HI R149, RZ, 0x8, R150 ;  /* 0x00000008ff957819 */ /* 0x000fe40000011696 */
[----:B------:R-:W3:Y:S01]  /*266c0*/  LDSM.16.MT88.4 R156, [R203+0xa800] ;  /* 0x00a80000cb9c783b */ /* 0x000ee20000004200 */
[----:B------:R-:W-:Y:S01]  /*266d0*/  LOP3.LUT R175, R170, R175, RZ, 0xc0, !PT ;  /* 0x000000afaaaf7212 */ /* 0x000fe200078ec0ff */
[--C-:B------:R-:W-:Y:S01]  /*266e0*/  HSET2.LE.AND R174, R154, R221.reuse, PT ;  /* 0x000000dd9aae7233 */ /* 0x100fe20003803000 */
[----:B------:R-:W-:Y:S02]  /*266f0*/  PRMT R172, R148, 0x5410, R149 ;  /* 0x0000541094ac7816 */ /* 0x000fe40000000095 */
[-C--:B-1----:R-:W-:Y:S01]  /*26700*/  HMMA.16816.F32.BF16 R116, R136, R140.reuse, R116 ;  /* 0x0000008c8874723c */ /* 0x082fe20000041874 */
[----:B------:R-:W-:Y:S03]  /*26710*/  SHF.R.U32.HI R149, RZ, 0x10, R2 ;  /* 0x00000010ff957819 */ /* 0x000fe60000011602 */
[----:B------:R-:W-:Y:S01]  /*26720*/  SHF.R.U32.HI R148, RZ, 0x10, R0 ;  /* 0x00000010ff947819 */ /* 0x000fe20000011600 */
[--C-:B------:R-:W-:Y:S01]  /*26730*/  HSET2.LE.AND R172, R172, R221.reuse, PT ;  /* 0x000000ddacac7233 */ /* 0x100fe20003803000 */
[----:B------:R-:W-:Y:S02]  /*26740*/  LOP3.LUT R0, R2, 0xffff, RZ, 0xc0, !PT ;  /* 0x0000ffff02007812 */ /* 0x000fe400078ec0ff */
[C---:B------:R-:W-:Y:S01]  /*26750*/  HMMA.16816.F32.BF16 R120, R144.reuse, R140, R120 ;  /* 0x0000008c9078723c */ /* 0x040fe20000041878 */
[----:B------:R-:W-:Y:S03]  /*26760*/  LOP3.LUT R150, R148, 0xff, RZ, 0xc0, !PT ;  /* 0x000000ff94967812 */ /* 0x000fe600078ec0ff */
[----:B------:R-:W-:Y:S02]  /*26770*/  SHF.R.U32.HI R148, RZ, 0x8, R0 ;  /* 0x00000008ff947819 */ /* 0x000fe40000011600 */
[----:B------:R-:W-:Y:S02]  /*26780*/  LOP3.LUT R0, R149, 0xff, RZ, 0xc0, !PT ;  /* 0x000000ff95007812 */ /* 0x000fe400078ec0ff */
[-C--:B------:R-:W-:Y:S01]  /*26790*/  HMMA.16816.F32.BF16 R124, R144, R142.reuse, R124 ;  /* 0x0000008e907c723c */ /* 0x080fe2000004187c */
[----:B------:R-:W-:Y:S03]  /*267a0*/  PRMT R150, R150, 0x5410, R152 ;  /* 0x0000541096967816 */ /* 0x000fe60000000098 */
[----:B------:R-:W-:Y:S02]  /*267b0*/  SHF.R.U32.HI R2, RZ, 0x18, R2 ;  /* 0x00000018ff027819 */ /* 0x000fe40000011602 */
[--C-:B------:R-:W-:Y:S01]  /*267c0*/  HSET2.LE.AND R173, R150, R221.reuse, PT ;  /* 0x000000dd96ad7233 */ /* 0x100fe20003803000 */
[----:B------:R-:W-:Y:S01]  /*267d0*/  PRMT R148, R151, 0x5410, R148 ;  /* 0x0000541097947816 */ /* 0x000fe20000000094 */
[----:B------:R-:W-:Y:S01]  /*267e0*/  HMMA.16816.F32.BF16 R128, R136, R142, R128 ;  /* 0x0000008e8880723c */ /* 0x000fe20000041880 */
[----:B------:R-:W-:Y:S03]  /*267f0*/  PRMT R2, R0, 0x5410, R2 ;  /* 0x0000541000027816 */ /* 0x000fe60000000002 */
[----:B------:R-:W-:Y:S01]  /*26800*/  LOP3.LUT R172, R168, R172, RZ, 0xc0, !PT ;  /* 0x000000aca8ac7212 */ /* 0x000fe200078ec0ff */
[--C-:B------:R-:W-:Y:S01]  /*26810*/  HSET2.LE.AND R0, R148, R221.reuse, PT ;  /* 0x000000dd94007233 */ /* 0x100fe20003803000 */
[----:B------:R-:W-:Y:S01]  /*26820*/  LOP3.LUT R173, R169, R173, RZ, 0xc0, !PT ;  /* 0x000000ada9ad7212 */ /* 0x000fe200078ec0ff */
[--C-:B------:R-:W-:Y:S01]  /*26830*/  HSET2.LE.AND R2, R2, R221.reuse, PT ;  /* 0x000000dd02027233 */ /* 0x100fe20003803000 */
[----:B------:R-:W-:Y:S01]  /*26840*/  LOP3.LUT R174, R171, R174, RZ, 0xc0, !PT ;  /* 0x000000aeabae7212 */ /* 0x000fe200078ec0ff */
[--C-:B------:R-:W-:Y:S03]  /*26850*/  HSET2.LE.AND R138, R155, R221.reuse, PT ;  /* 0x000000dd9b8a7233 */ /* 0x100fe60003803000 */
[----:B------:R-:W-:Y:S01]  /*26860*/  HSET2.LE.AND R139, R160, R221, PT ;  /* 0x000000dda08b7233 */ /* 0x000fe20003803000 */
[----:B------:R-:W-:Y:S02]  /*26870*/  LOP3.LUT R136, R197, R0, RZ, 0xc0, !PT ;  /* 0x00000000c5887212 */ /* 0x000fe400078ec0ff */
[-C--:B--2---:R-:W-:Y:S01]  /*26880*/  HMMA.16816.F32.BF16 R168, R172, R164.reuse, R4 ;  /* 0x000000a4aca8723c */ /* 0x084fe20000041804 */
[----:B------:R-:W-:Y:S02]  /*26890*/  LOP3.LUT R137, R196, R2, RZ, 0xc0, !PT ;  /* 0x00000002c4897212 */ /* 0x000fe400078ec0ff */
[----:B------:R-:W-:Y:S01]  /*268a0*/  LOP3.LUT R138, R211, R138, RZ, 0xc0, !PT ;  /* 0x0000008ad38a7212 */ /* 0x000fe200078ec0ff */
[----:B------:R-:W1:Y:S01]  /*268b0*/  LDSM.16.MT88.4 R196, [R205+0xb800] ;  /* 0x00b80000cdc4783b */ /* 0x000e620000004200 */
[----:B------:R-:W-:Y:S07]  /*268c0*/  LOP3.LUT R139, R3, R139, RZ, 0xc0, !PT ;  /* 0x0000008b038b7212 */ /* 0x000fee00078ec0ff */
        /* <DEDUP_REMOVED lines=13> */
[----:B------:R-:W-:Y:S01]  /*269a0*/  IMAD.MOV.U32 R180, RZ, RZ, R222 ;  /* 0x000000ffffb47224 */ /* 0x000fe200078e00de */
        /* <DEDUP_REMOVED lines=16> */
[-C--:B------:R-:W-:Y:S07]  /*26ab0*/  HMMA.16816.F32.BF16 R124, R136, R198.reuse, R124 ;  /* 0x000000c6887c723c */ /* 0x080fee000004187c */
[----:B------:R-:W-:Y:S01]  /*26ac0*/  IMAD.MOV.U32 R139, RZ, RZ, R135 ;  /* 0x000000ffff8b7224 */ /* 0x000fe200078e0087 */
[----:B------:R-:W-:Y:S01]  /*26ad0*/  HMMA.16816.F32.BF16 R128, R172, R198, R128 ;  /* 0x000000c6ac80723c */ /* 0x000fe20000041880 */
[----:B------:R-:W-:Y:S03]  /*26ae0*/  IMAD.MOV.U32 R138, RZ, RZ, R132 ;  /* 0x000000ffff8a7224 */ /* 0x000fe600078e0084 */
[----:B------:R-:W-:Y:S02]  /*26af0*/  IMAD.MOV.U32 R137, RZ, RZ, R133 ;  /* 0x000000ffff897224 */ /* 0x000fe400078e0085 */
[----:B------:R-:W-:Y:S01]  /*26b00*/  IMAD.MOV.U32 R136, RZ, RZ, R134 ;  /* 0x000000ffff887224 */ /* 0x000fe200078e0086 */
[----:B------:R-:W-:-:S05]  /*26b10*/  @P1 BRA `(.L_x_2261) ;  /* 0xffffabc000001947 */ /* 0x000fca000383ffff */
.L_x_2258:
[----:B------:R-:W-:Y:S01]  /*26b20*/  IMAD.U32 R136, RZ, RZ, UR6 ;  /* 0x00000006ff887e24 */ /* 0x000fe2000f8e00ff */
[----:B------:R-:W-:Y:S01]  /*26b30*/  MOV R4, UR6 ;  /* 0x0000000600047c02 */ /* 0x000fe20008000f00 */
[----:B------:R-:W-:-:S02]  /*26b40*/  IMAD.U32 R137, RZ, RZ, UR7 ;  /* 0x00000007ff897e24 */ /* 0x000fc4000f8e00ff */
[----:B------:R-:W-:-:S03]  /*26b50*/  IMAD.U32 R5, RZ, RZ, UR7 ;  /* 0x00000007ff057e24 */ /* 0x000fc6000f8e00ff */
[----:B------:R1:W5:Y:S04]  /*26b60*/  LD.E R136, [R136.64+0xd8] ;  /* 0x0000d80488887980 */ /* 0x000368000c101900 */
[----:B------:R1:W5:Y:S01]  /*26b70*/  LD.E R4, [R4.64+0x17c] ;  /* 0x00017c0404047980 */ /* 0x000362000c101900 */
[----:B------:R-:W-:Y:S02]  /*26b80*/  MOV R8, 0x1f ;  /* 0x0000001f00087802 */ /* 0x000fe40000000f00 */
[----:B------:R-:W-:Y:S01]  /*26b90*/  MOV R7, 0xffffffff ;  /* 0xffffffff00077802 */ /* 0x000fe20000000f00 */
[----:B------:R-:W-:Y:S05]  /*26ba0*/  BRA.DIV ~URZ, `(.L_x_2262) ;  /* 0x000029a27f007947 */ /* 0x000fea000b800000 */
[----:B------:R-:W2:Y:S04]  /*26bb0*/  LDL R0, [R1+0xa0] ;  /* 0x0000a00001007983 */ /* 0x000ea80000100800 */
[----:B-12---:R1:W2:Y:S02]  /*26bc0*/  SHFL.BFLY PT, R5, R0, 0x2, 0x1f ;  /* 0x0c401f0000057f89 */ /* 0x0062a400000e0000 */
.L_x_2285:
[----:B-1----:R-:W3:Y:S02]  /*26bd0*/  LDL.LU R0, [R1+0xa0] ;  /* 0x0000a00001007983 */ /* 0x002ee40000300800 */
[----:B--23--:R-:W-:Y:S01]  /*26be0*/  FADD.FTZ R5, R5, R0 ;  /* 0x0000000005057221 */ /* 0x00cfe20000010000 */
[----:B------:R-:W-:Y:S05]  /*26bf0*/  BRA.DIV ~URZ, `(.L_x_2263) ;  /* 0x000029b27f007947 */ /* 0x000fea000b800000 */
[----:B------:R-:W2:Y:S04]  /*26c00*/  LDL.LU R7, [R1+0x74] ;  /* 0x0000740001077983 */ /* 0x000ea80000300800 */
[----:B------:R-:W3:Y:S04]  /*26c10*/  LDL.LU R3, [R1+0x70] ;  /* 0x0000700001037983 */ /* 0x000ee80000300800 */
[----:B------:R-:W4:Y:S04]  /*26c20*/  LDL.LU R10, [R1+0x68] ;  /* 0x00006800010a7983 */ /* 0x000f280000300800 */
[----:B------:R-:W1:Y:S02]  /*26c30*/  SHFL.BFLY PT, R8, R5, 0x1, 0x1f ;  /* 0x0c201f0005087f89 */ /* 0x000e6400000e0000 */
[----:B-1----:R-:W-:-:S02]  /*26c40*/  FADD.FTZ R172, R5, R8 ;  /* 0x0000000805ac7221 */ /* 0x002fc40000010000 */
[----:B--2---:R-:W1:Y:S04]  /*26c50*/  SHFL.BFLY PT, R2, R7, 0x2, 0x1f ;  /* 0x0c401f0007027f89 */ /* 0x004e6800000e0000 */
[----:B---3--:R-:W2:Y:S04]  /*26c60*/  SHFL.BFLY PT, R0, R3, 0x2, 0x1f ;  /* 0x0c401f0003007f89 */ /* 0x008ea800000e0000 */
[----:B----4-:R-:W3:Y:S01]  /*26c70*/  SHFL.BFLY PT, R6, R10, 0x2, 0x1f ;  /* 0x0c401f000a067f89 */ /* 0x010ee200000e0000 */
[----:B-1----:R-:W-:Y:S02]  /*26c80*/  FADD.FTZ R2, R2, R7 ;  /* 0x0000000702027221 */ /* 0x002fe40000010000 */
[----:B--2---:R-:W-:-:S03]  /*26c90*/  FADD.FTZ R0, R0, R3 ;  /* 0x0000000300007221 */ /* 0x004fc60000010000 */
[----:B------:R-:W1:Y:S01]  /*26ca0*/  SHFL.BFLY PT, R7, R2, 0x1, 0x1f ;  /* 0x0c201f0002077f89 */ /* 0x000e6200000e0000 */
[----:B---3--:R-:W-:-:S03]  /*26cb0*/  FADD.FTZ R6, R6, R10 ;  /* 0x0000000a06067221 */ /* 0x008fc60000010000 */
[----:B------:R-:W2:Y:S04]  /*26cc0*/  SHFL.BFLY PT, R3, R0, 0x1, 0x1f ;  /* 0x0c201f0000037f89 */ /* 0x000ea800000e0000 */
[----:B------:R3:W4:Y:S01]  /*26cd0*/  SHFL.BFLY PT, R9, R6, 0x1, 0x1f ;  /* 0x0c201f0006097f89 */ /* 0x00072200000e0000 */
[----:B-1----:R-:W-:Y:S02]  /*26ce0*/  FADD.FTZ R139, R2, R7 ;  /* 0x00000007028b7221 */ /* 0x002fe40000010000 */
[----:B--2---:R-:W-:Y:S02]  /*26cf0*/  FADD.FTZ R138, R0, R3 ;  /* 0x00000003008a7221 */ /* 0x004fe40000010000 */
.L_x_2286:
[----:B------:R-:W2:Y:S01]  /*26d00*/  LDL R175, [R1+0x10c] ;  /* 0x00010c0001af7983 */ /* 0x000ea20000100800 */
[----:B------:R-:W-:Y:S01]  /*26d10*/  FSETP.NE.FTZ.AND P5, PT, R172, RZ, PT ;  /* 0x000000ffac00720b */ /* 0x000fe20003fb5000 */
[----:B----4-:R-:W-:Y:S01]  /*26d20*/  FADD.FTZ R137, R9, R6 ;  /* 0x0000000609897221 */ /* 0x010fe20000010000 */
[----:B------:R-:W-:-:S02]  /*26d30*/  FSETP.NE.FTZ.AND P4, PT, R139, RZ, PT ;  /* 0x000000ff8b00720b */ /* 0x000fc40003f95000 */
[----:B------:R-:W-:Y:S02]  /*26d40*/  FSETP.NE.FTZ.AND P3, PT, R138, RZ, PT ;  /* 0x000000ff8a00720b */ /* 0x000fe40003f75000 */
[----:B------:R-:W-:Y:S02]  /*26d50*/  MOV R0, 0x3f800000 ;  /* 0x3f80000000007802 */ /* 0x000fe40000000f00 */
[----:B------:R-:W-:Y:S02]  /*26d60*/  MOV R3, 0x3f800000 ;  /* 0x3f80000000037802 */ /* 0x000fe40000000f00 */
[----:B------:R-:W-:Y:S02]  /*26d70*/  MOV R2, 0x3f800000 ;  /* 0x3f80000000027802 */ /* 0x000fe40000000f00 */
[----:B------:R-:W-:Y:S01]  /*26d80*/  FSETP.NE.FTZ.AND P0, PT, R137, RZ, PT ;  /* 0x000000ff8900720b */ /* 0x000fe20003f15000 */
[----:B------:R-:W1:Y:S08]  /*26d90*/  @P5 MUFU.RCP R0, R172 ;  /* 0x000000ac00005308 */ /* 0x000e700000001000 */
[----:B------:R-:W4:Y:S08]  /*26da0*/  @P4 MUFU.RCP R3, R139 ;  /* 0x0000008b00034308 */ /* 0x000f300000001000 */
[----:B------:R-:W3:Y:S01]  /*26db0*/  @P3 MUFU.RCP R2, R138 ;  /* 0x0000008a00023308 */ /* 0x000ee20000001000 */
[----:B-1---5:R-:W-:-:S04]  /*26dc0*/  FMUL.FTZ R0, R4, R0 ;  /* 0x0000000004007220 */ /* 0x022fc80000410000 */
[C---:B---3--:R-:W-:Y:S02]  /*26dd0*/  FMUL.FTZ R6, R0.reuse, R169 ;  /* 0x000000a900067220 */ /* 0x048fe40000410000 */
[----:B------:R-:W-:Y:S02]  /*26de0*/  FMUL.FTZ R12, R0, R161 ;  /* 0x000000a1000c7220 */ /* 0x000fe40000410000 */
[----:B----4-:R-:W-:Y:S02]  /*26df0*/  FMUL.FTZ R3, R4, R3 ;  /* 0x0000000304037220 */ /* 0x010fe40000410000 */
[C---:B------:R-:W-:Y:S02]  /*26e00*/  FMUL.FTZ R15, R0.reuse, R157 ;  /* 0x0000009d000f7220 */ /* 0x040fe40000410000 */
[C---:B------:R-:W-:Y:S02]  /*26e10*/  FMUL.FTZ R22, R0.reuse, R37 ;  /* 0x0000002500167220 */ /* 0x040fe40000410000 */
[----:B------:R-:W-:-:S02]  /*26e20*/  FMUL.FTZ R168, R0, R168 ;  /* 0x000000a800a87220 */ /* 0x000fc40000410000 */
[----:B------:R-:W-:Y:S02]  /*26e30*/  FMUL.FTZ R2, R4, R2 ;  /* 0x0000000204027220 */ /* 0x000fe40000410000 */
[----:B------:R-:W-:Y:S01]  /*26e40*/  FMUL.FTZ R164, R0, R164 ;  /* 0x000000a400a47220 */ /* 0x000fe20000410000 */
[----:B------:R-:W-:Y:S01]  /*26e50*/  F2FP.BF16.PACK_AB R6, R6, R168 ;  /* 0x000000a80606723e */ /* 0x000fe200000010ff */
[C---:B------:R-:W-:Y:S02]  /*26e60*/  FMUL.FTZ R165, R0.reuse, R165 ;  /* 0x000000a500a57220 */ /* 0x040fe40000410000 */
        /* <DEDUP_REMOVED lines=28> */
[----:B------:R-:W-:Y:S01]  /*27030*/  FMUL.FTZ R129, R0, R129 ;  /* 0x0000008100817220 */ /* 0x000fe20000410000 */
[----:B------:R-:W-:Y:S01]  /*27040*/  MOV R0, 0x3f800000 ;  /* 0x3f80000000007802 */ /* 0x000fe20000000f00 */
[C---:B------:R-:W-:Y:S02]  /*27050*/  FMUL.FTZ R21, R3.reuse, R39 ;  /* 0x0000002703157220 */ /* 0x040fe40000410000 */
[----:B------:R-:W-:Y:S02]  /*27060*/  FMUL.FTZ R39, R2, R93 ;  /* 0x0000005d02277220 */ /* 0x000fe40000410000 */
[----:B------:R-:W1:Y:S01]  /*27070*/  S2R R93, SR_TID.X ;  /* 0x00000000005d7919 */ /* 0x000e620000002100 */
[----:B------:R-:W3:Y:S01]  /*27080*/  @P0 MUFU.RCP R0, R137 ;  /* 0x0000008900000308 */ /* 0x000ee20000001000 */
[C---:B------:R-:W-:Y:S02]  /*27090*/  FMUL.FTZ R19, R3.reuse, R38 ;  /* 0x0000002603137220 */ /* 0x040fe40000410000 */
[----:B------:R-:W-:-:S02]  /*270a0*/  FMUL.FTZ R170, R3, R170 ;  /* 0x000000aa03aa7220 */ /* 0x000fc40000410000 */
        /* <DEDUP_REMOVED lines=11> */
[----:B---3--:R-:W-:Y:S01]  /*27160*/  FMUL.FTZ R0, R4, R0 ;  /* 0x0000000004007220 */ /* 0x008fe20000410000 */
[----:B------:R-:W-:Y:S01]  /*27170*/  F2FP.BF16.PACK_AB R4, R165, R164 ;  /* 0x000000a4a504723e */ /* 0x000fe200000010ff */
[----:B------:R-:W-:Y:S01]  /*27180*/  FMUL.FTZ R14, R3, R159 ;  /* 0x0000009f030e7220 */ /* 0x000fe20000410000 */
[----:B------:R-:W-:Y:S01]  /*27190*/  F2FP.BF16.PACK_AB R11, R11, R162 ;  /* 0x000000a20b0b723e */ /* 0x000fe200000010ff */
[----:B------:R-:W-:Y:S01]  /*271a0*/  FMUL.FTZ R38, R0, R95 ;  /* 0x0000005f00267220 */ /* 0x000fe20000410000 */
[----:B-1----:R-:W-:Y:S01]  /*271b0*/  SHF.R.S32.HI R95, RZ, 0x1f, R93 ;  /* 0x0000001fff5f7819 */ /* 0x002fe2000001145d */
[C---:B------:R-:W-:Y:S01]  /*271c0*/  FMUL.FTZ R27, R3.reuse, R50 ;  /* 0x00000032031b7220 */ /* 0x040fe20000410000 */
[----:B------:R-:W-:Y:S01]  /*271d0*/  F2FP.BF16.PACK_AB R14, R14, R158 ;  /* 0x0000009e0e0e723e */ /* 0x000fe200000010ff */
[C---:B------:R-:W-:Y:S02]  /*271e0*/  FMUL.FTZ R18, R3.reuse, R51 ;  /* 0x0000003303127220 */ /* 0x040fe40000410000 */
[----:B------:R-:W-:-:S02]  /*271f0*/  FMUL.FTZ R29, R3, R54 ;  /* 0x00000036031d7220 */ /* 0x000fc40000410000 */
[C---:B------:R-:W-:Y:S01]  /*27200*/  FMUL.FTZ R26, R3.reuse, R55 ;  /* 0x00000037031a7220 */ /* 0x040fe20000410000 */
[----:B------:R-:W-:Y:S01]  /*27210*/  F2FP.BF16.PACK_AB R18, R18, R27 ;  /* 0x0000001b1212723e */ /* 0x000fe200000010ff */
[----:B------:R-:W-:Y:S01]  /*27220*/  FMUL.FTZ R30, R3, R66 ;  /* 0x00000042031e7220 */ /* 0x000fe20000410000 */
[----:B------:R-:W-:Y:S01]  /*27230*/  F2FP.BF16.PACK_AB R27, R129, R128 ;  /* 0x00000080811b723e */ /* 0x000fe200000010ff */
        /* <DEDUP_REMOVED lines=20> */
[----:B------:R-:W-:Y:S02]  /*27380*/  FMUL.FTZ R131, R3, R131 ;  /* 0x0000008303837220 */ /* 0x000fe40000410000 */
        /* <DEDUP_REMOVED lines=35> */
[----:B------:R-:W-:-:S02]  /*275c0*/  FMUL.FTZ R89, R2, R89 ;  /* 0x0000005902597220 */ /* 0x000fc40000410000 */
[C---:B------:R-:W-:Y:S02]  /*275d0*/  FMUL.FTZ R92, R2.reuse, R92 ;  /* 0x0000005c025c7220 */ /* 0x040fe40000410000 */
[C---:B------:R-:W-:Y:S02]  /*275e0*/  FMUL.FTZ R104, R2.reuse, R104 ;  /* 0x0000006802687220 */ /* 0x040fe40000410000 */
        /* <DEDUP_REMOVED lines=10> */
[----:B------:R-:W-:-:S02]  /*27690*/  FMUL.FTZ R124, R2, R124 ;  /* 0x0000007c027c7220 */ /* 0x000fc40000410000 */
[----:B------:R-:W-:Y:S01]  /*276a0*/  FMUL.FTZ R65, R2, R125 ;  /* 0x0000007d02417220 */ /* 0x000fe20000410000 */
[----:B------:R-:W-:Y:S01]  /*276b0*/  LEA.HI R2, R95, R93, RZ, 0x2 ;  /* 0x0000005d5f027211 */ /* 0x000fe200078f10ff */
[C---:B------:R-:W-:Y:S01]  /*276c0*/  FMUL.FTZ R68, R0.reuse, R42 ;  /* 0x0000002a00447220 */ /* 0x040fe20000410000 */
[----:B------:R-:W-:Y:S01]  /*276d0*/  F2FP.BF16.PACK_AB R67, R67, R120 ;  /* 0x000000784343723e */ /* 0x000fe200000010ff */
[C---:B------:R-:W-:Y:S01]  /*276e0*/  FMUL.FTZ R73, R0.reuse, R46 ;  /* 0x0000002e00497220 */ /* 0x040fe20000410000 */
[----:B------:R-:W-:Y:S01]  /*276f0*/  SHF.R.S32.HI R3, RZ, 0x2, R2 ;  /* 0x00000002ff037819 */ /* 0x000fe20000011402 */
        /* <DEDUP_REMOVED lines=52> */
[----:B------:R-:W-:-:S02]  /*27a40*/  SHF.R.S32.HI R0, RZ, 0x1f, R2 ;  /* 0x0000001fff007819 */ /* 0x000fc40000011402 */
[----:B------:R-:W-:Y:S02]  /*27a50*/  F2FP.BF16.PACK_AB R66, R66, R122 ;  /* 0x0000007a4242723e */ /* 0x000fe400000010ff */
[----:B------:R-:W-:Y:S02]  /*27a60*/  LEA.HI R0, R0, R3, RZ, 0x3 ;  /* 0x0000000300007211 */ /* 0x000fe400078f18ff */
[----:B------:R-:W-:Y:S02]  /*27a70*/  F2FP.BF16.PACK_AB R64, R64, R126 ;  /* 0x0000007e4040723e */ /* 0x000fe400000010ff */
[----:B------:R-:W-:-:S04]  /*27a80*/  LOP3.LUT R0, R0, 0xfffffff8, RZ, 0xc0, !PT ;  /* 0xfffffff800007812 */ /* 0x000fc800078ec0ff */
[----:B------:R-:W-:Y:S02]  /*27a90*/  IADD3 R3, R3, -R0, RZ ;  /* 0x8000000003037210 */ /* 0x000fe40007ffe0ff */
[----:B------:R-:W-:Y:S02]  /*27aa0*/  LOP3.LUT R0, R2, 0x3ffffffc, RZ, 0xc0, !PT ;  /* 0x3ffffffc02007812 */ /* 0x000fe400078ec0ff */
[C---:B------:R-:W-:Y:S02]  /*27ab0*/  SHF.L.U32 R2, R3.reuse, 0x6, RZ ;  /* 0x0000000603027819 */ /* 0x040fe400000006ff */
[----:B------:R-:W-:Y:S02]  /*27ac0*/  IADD3 R30, -R0, R93, RZ ;  /* 0x0000005d001e7210 */ /* 0x000fe40007ffe1ff */
[----:B------:R-:W-:Y:S02]  /*27ad0*/  LOP3.LUT R0, R2, 0x1c0, RZ, 0xc0, !PT ;  /* 0x000001c002007812 */ /* 0x000fe400078ec0ff */
[----:B------:R-:W-:-:S02]  /*27ae0*/  LOP3.LUT R2, R3, 0x1, RZ, 0xc0, !PT ;  /* 0x0000000103027812 */ /* 0x000fc400078ec0ff */
[----:B------:R-:W-:Y:S02]  /*27af0*/  LEA R30, R34, R30, 0x9 ;  /* 0x0000001e221e7211 */ /* 0x000fe400078e48ff */
[----:B------:R-:W-:Y:S02]  /*27b00*/  LEA.HI R0, R0, R0, RZ, 0x1d ;  /* 0x0000000000007211 */ /* 0x000fe400078fe8ff */
[----:B------:R-:W-:Y:S02]  /*27b10*/  ISETP.NE.U32.AND P1, PT, R2, 0x1, PT ;  /* 0x000000010200780c */ /* 0x000fe40003f25070 */
[----:B------:R-:W-:Y:S02]  /*27b20*/  LEA R0, R30, R0, 0x1 ;  /* 0x000000001e007211 */ /* 0x000fe400078e08ff */
[----:B------:R-:W-:Y:S02]  /*27b30*/  F2FP.BF16.PACK_AB R34, R107, R106 ;  /* 0x0000006a6b22723e */ /* 0x000fe400000010ff */
[----:B------:R-:W-:-:S02]  /*27b40*/  SHF.L.U32 R0, R0, 0x1, RZ ;  /* 0x0000000100007819 */ /* 0x000fc400000006ff */
        /* <DEDUP_REMOVED lines=8> */
[----:B------:R-:W-:Y:S02]  /*27bd0*/  SEL R3, R3, 0xffffffe0, !P1 ;  /* 0xffffffe003037807 */ /* 0x000fe40004800000 */
[----:B--2---:R-:W-:Y:S01]  /*27be0*/  ISETP.NE.AND P1, PT, R175, -0x1, PT ;  /* 0xffffffffaf00780c */ /* 0x004fe20003f25270 */
[----:B------:R2:W-:Y:S04]  /*27bf0*/  STS [R2+0x400], R7 ;  /* 0x0004000702007388 */ /* 0x0005e80000000800 */
[----:B------:R-:W-:Y:S04]  /*27c00*/  STS [R0+0x2000], R9 ;  /* 0x0020000900007388 */ /* 0x000fe80000000800 */
[----:B------:R4:W-:Y:S01]  /*27c10*/  STS [R0+0x2400], R8 ;  /* 0x0024000800007388 */ /* 0x0009e20000000800 */
[----:B-1----:R-:W-:-:S03]  /*27c20*/  MOV R5, 0x40 ;  /* 0x0000004000057802 */ /* 0x002fc60000000f00 */
[----:B------:R-:W-:Y:S01]  /*27c30*/  STS [R2+0x2000], R10 ;  /* 0x0020000a02007388 */ /* 0x000fe20000000800 */
[----:B------:R-:W-:-:S03]  /*27c40*/  SEL R5, R5, 0xffffffc0, !P2 ;  /* 0xffffffc005057807 */ /* 0x000fc60005000000 */
[----:B------:R-:W-:Y:S01]  /*27c50*/  STS [R2+0x2400], R13 ;  /* 0x0024000d02007388 */ /* 0x000fe20000000800 */
[C---:B---3--:R-:W-:Y:S02]  /*27c60*/  IADD3 R4, R0.reuse, R3, RZ ;  /* 0x0000000300047210 */ /* 0x048fe40007ffe0ff */
[----:B------:R-:W-:Y:S02]  /*27c70*/  IADD3 R3, R3, R2, RZ ;  /* 0x0000000203037210 */ /* 0x000fe40007ffe0ff */
[-C--:B--2---:R-:W-:Y:S01]  /*27c80*/  IADD3 R7, R0, R5.reuse, RZ ;  /* 0x0000000500077210 */ /* 0x084fe20007ffe0ff */
[----:B------:R-:W-:Y:S01]  /*27c90*/  STS [R4], R12 ;  /* 0x0000000c04007388 */ /* 0x000fe20000000800 */
[----:B------:R-:W-:-:S03]  /*27ca0*/  IADD3 R6, R4, R5, RZ ;  /* 0x0000000504067210 */ /* 0x000fc60007ffe0ff */
[----:B------:R-:W-:Y:S01]  /*27cb0*/  STS [R4+0x400], R11 ;  /* 0x0004000b04007388 */ /* 0x000fe20000000800 */
[----:B----4-:R-:W-:-:S03]  /*27cc0*/  IADD3 R8, R5, R2, RZ ;  /* 0x0000000205087210 */ /* 0x010fc60007ffe0ff */
[----:B------:R-:W-:Y:S01]  /*27cd0*/  STS [R3], R15 ;  /* 0x0000000f03007388 */ /* 0x000fe20000000800 */
[----:B------:R-:W-:-:S03]  /*27ce0*/  IADD3 R5, R3, R5, RZ ;  /* 0x0000000503057210 */ /* 0x000fc60007ffe0ff */
        /* <DEDUP_REMOVED lines=35> */
[----:B-1----:R-:W-:-:S03]  /*27f20*/  MOV R2, UR6 ;  /* 0x0000000600027c02 */ /* 0x002fc60008000f00 */
        /* <DEDUP_REMOVED lines=19> */
[----:B-1----:R-:W3:Y:S01]  /*28060*/  @P1 LD.E.64 R6, [R2.64+0x88] ;  /* 0x0000880402061980 */ /* 0x002ee2000c101b00 */
[----:B------:R-:W-:-:S02]  /*28070*/  MOV R4, UR6 ;  /* 0x0000000600047c02 */ /* 0x000fc40008000f00 */
[----:B--2---:R-:W-:-:S05]  /*28080*/  MOV R5, UR7 ;  /* 0x0000000700057c02 */ /* 0x004fca0008000f00 */
[----:B------:R1:W2:Y:S04]  /*28090*/  LD.E.U16 R0, [R4.64+0x1c8] ;  /* 0x0001c80404007980 */ /* 0x0002a8000c101500 */
[----:B------:R-:W4:Y:S01]  /*280a0*/  @!P1 LD.E.64 R2, [R2.64+0x80] ;  /* 0x0000800402029980 */ /* 0x000f22000c101b00 */
[----:B------:R-:W-:Y:S02]  /*280b0*/  MOV R10, UR6 ;  /* 0x00000006000a7c02 */ /* 0x000fe40008000f00 */
[----:B------:R-:W-:Y:S01]  /*280c0*/  MOV R11, UR7 ;  /* 0x00000007000b7c02 */ /* 0x000fe20008000f00 */
[----:B------:R-:W4:Y:S01]  /*280d0*/  S2R R174, SR_CTAID.Y ;  /* 0x0000000000ae7919 */ /* 0x000f220000002600 */
[----:B------:R-:W-:Y:S02]  /*280e0*/  MOV R8, UR6 ;  /* 0x0000000600087c02 */ /* 0x000fe40008000f00 */
[----:B------:R-:W-:-:S02]  /*280f0*/  MOV R9, UR7 ;  /* 0x0000000700097c02 */ /* 0x000fc40008000f00 */
[----:B------:R-:W-:Y:S02]  /*28100*/  MOV R12, UR6 ;  /* 0x00000006000c7c02 */ /* 0x000fe40008000f00 */
[----:B------:R-:W-:Y:S01]  /*28110*/  MOV R13, UR7 ;  /* 0x00000007000d7c02 */ /* 0x000fe20008000f00 */
[----:B------:R1:W5:Y:S01]  /*28120*/  LD.E.64 R18, [R8.64+0x90] ;  /* 0x0000900408127980 */ /* 0x000362000c101b00 */
[----:B------:R-:W-:-:S03]  /*28130*/  MOV R24, 0x7f800000 ;  /* 0x7f80000000187802 */ /* 0x000fc60000000f00 */
[----:B------:R1:W5:Y:S01]  /*28140*/  LD.E.64 R16, [R12.64+0x70] ;  /* 0x000070040c107980 */ /* 0x000362000c101b00 */
[----:B------:R-:W-:Y:S01]  /*28150*/  MOV R25, 0x7f800000 ;  /* 0x7f80000000197802 */ /* 0x000fe20000000f00 */
[----:B-1----:R-:W1:Y:S08]  /*28160*/  @P4 MUFU.LG2 R9, R139 ;  /* 0x0000008b00094308 */ /* 0x002e700000000c00 */
[----:B------:R-:W-:Y:S08]  /*28170*/  @P0 MUFU.LG2 R12, R137 ;  /* 0x00000089000c0308 */ /* 0x000ff00000000c00 */
[----:B------:R-:W1:Y:S02]  /*28180*/  @P3 MUFU.LG2 R8, R138 ;  /* 0x0000008a00083308 */ /* 0x000e640000000c00 */
[----:B-1----:R-:W-:-:S04]  /*28190*/  @P4 FMUL.FTZ R9, R9, 0.69314718246459960938 ;  /* 0x3f31721809094820 */ /* 0x002fc80000410000 */
[----:B------:R-:W-:Y:S01]  /*281a0*/  @P4 FFMA.FTZ R25, R136, R135, R9 ;  /* 0x0000008788194223 */ /* 0x000fe20000010009 */
[----:B------:R-:W-:Y:S01]  /*281b0*/  BSSY B1, `(.L_x_2264) ;  /* 0x000002a000017945 */ /* 0x000fe20003800000 */
[----:B------:R-:W-:Y:S02]  /*281c0*/  MOV R21, 0x7f800000 ;  /* 0x7f80000000157802 */ /* 0x000fe40000000f00 */
[----:B------:R-:W-:Y:S02]  /*281d0*/  MOV R20, 0x7f800000 ;  /* 0x7f80000000147802 */ /* 0x000fe40000000f00 */
[----:B------:R-:W-:Y:S01]  /*281e0*/  PLOP3.LUT P4, PT, PT, PT, PT, 0x8, 0x0 ;  /* 0x000000000000781c */ /* 0x000fe20003f8e170 */
[----:B------:R-:W-:-:S04]  /*281f0*/  @P3 FMUL.FTZ R8, R8, 0.69314718246459960938 ;  /* 0x3f31721808083820 */ /* 0x000fc80000410000 */
[----:B------:R-:W-:Y:S02]  /*28200*/  @P3 FFMA.FTZ R20, R136, R134, R8 ;  /* 0x0000008688143223 */ /* 0x000fe40000010008 */
[-C--:B---3--:R-:W-:Y:S02]  /*28210*/  @P1 IMAD R14, R7, R175.reuse, RZ ;  /* 0x000000af070e1224 */ /* 0x088fe400078e02ff */
[----:B------:R-:W-:Y:S02]  /*28220*/  @P1 IMAD.WIDE.U32 R4, R6, R175, RZ ;  /* 0x000000af06041225 */ /* 0x000fe400078e00ff */
[----:B------:R1:W5:Y:S02]  /*28230*/  @!P1 LD.E.64 R6, [R10.64+0x88] ;  /* 0x000088040a069980 */ /* 0x000364000c101b00 */
[----:B-1----:R-:W1:Y:S02]  /*28240*/  @P5 MUFU.LG2 R10, R172 ;  /* 0x000000ac000a5308 */ /* 0x002e640000000c00 */
[----:B-1----:R-:W-:-:S04]  /*28250*/  @P5 FMUL.FTZ R10, R10, 0.69314718246459960938 ;  /* 0x3f3172180a0a5820 */ /* 0x002fc80000410000 */
[----:B------:R-:W-:Y:S01]  /*28260*/  @P5 FFMA.FTZ R24, R136, R132, R10 ;  /* 0x0000008488185223 */ /* 0x000fe2000001000a */
[----:B--2---:R-:W-:-:S04]  /*28270*/  PRMT R10, R0, 0x7770, RZ ;  /* 0x00007770000a7816 */ /* 0x004fc800000000ff */
[----:B------:R-:W-:Y:S02]  /*28280*/  ISETP.NE.AND P2, PT, R10, RZ, PT ;  /* 0x000000ff0a00720c */ /* 0x000fe40003f45270 */
[----:B------:R-:W-:-:S04]  /*28290*/  PRMT R10, R0, 0x7771, RZ ;  /* 0x00007771000a7816 */ /* 0x000fc800000000ff */
[----:B------:R-:W-:Y:S01]  /*282a0*/  ISETP.NE.OR P5, PT, R10, RZ, !P2 ;  /* 0x000000ff0a00720c */ /* 0x000fe200057a5670 */
[----:B----4-:R-:W-:Y:S01]  /*282b0*/  @!P1 IMAD R3, R3, R174, RZ ;  /* 0x000000ae03039224 */ /* 0x010fe200078e02ff */
[----:B------:R-:W-:Y:S01]  /*282c0*/  @!P1 SHF.R.S32.HI R11, RZ, 0x1f, R174 ;  /* 0x0000001fff0b9819 */ /* 0x000fe200000114ae */
[----:B------:R-:W-:-:S04]  /*282d0*/  @P0 FMUL.FTZ R0, R12, 0.69314718246459960938 ;  /* 0x3f3172180c000820 */ /* 0x000fc80000410000 */
[C---:B------:R-:W-:Y:S02]  /*282e0*/  @!P1 IMAD R9, R2.reuse, R11, R3 ;  /* 0x0000000b02099224 */ /* 0x040fe400078e0203 */
[----:B------:R-:W-:Y:S01]  /*282f0*/  @!P1 IMAD.WIDE.U32 R2, R2, R174, RZ ;  /* 0x000000ae02029225 */ /* 0x000fe200078e00ff */
[----:B------:R-:W-:Y:S02]  /*28300*/  @P1 IADD3 R23, R5, R14, RZ ;  /* 0x0000000e05171210 */ /* 0x000fe40007ffe0ff */
[----:B------:R-:W-:Y:S01]  /*28310*/  @P1 MOV R22, R4 ;  /* 0x0000000400161202 */ /* 0x000fe20000000f00 */
[--C-:B------:R-:W-:Y:S01]  /*28320*/  @P0 FFMA.FTZ R21, R136, R133, R0.reuse ;  /* 0x0000008588150223 */ /* 0x100fe20000010000 */
[----:B------:R-:W-:Y:S01]  /*28330*/  @!P1 IADD3 R23, R3, R9, RZ ;  /* 0x0000000903179210 */ /* 0x000fe20007ffe0ff */
[----:B------:R-:W-:Y:S01]  /*28340*/  CS2R R4, SRZ ;  /* 0x0000000000047805 */ /* 0x000fe2000001ff00 */
[----:B------:R-:W-:Y:S02]  /*28350*/  @!P1 MOV R22, R2 ;  /* 0x0000000200169202 */ /* 0x000fe40000000f00 */
[----:B------:R-:W-:Y:S01]  /*28360*/  PRMT R0, R10, 0x7610, R0 ;  /* 0x000076100a007816 */ /* 0x000fe20000000000 */
        /* <DEDUP_REMOVED lines=9> */
.L_x_2267:
[----:B------:R-:W-:Y:S05]  /*28400*/  BSYNC B0 ;  /* 0x0000000000007941 */ /* 0x000fea0003800000 */
.L_x_2266:
[----:B------:R-:W-:Y:S01]  /*28410*/  PLOP3.LUT P4, PT, PT, PT, PT, 0x80, 0x0 ;  /* 0x000000000000781c */ /* 0x000fe20003f8f070 */
[--C-:B------:R-:W-:Y:S01]  /*28420*/  IMAD.MOV.U32 R4, RZ, RZ, R175.reuse ;  /* 0x000000ffff047224 */ /* 0x100fe200078e00af */
[----:B------:R-:W-:Y:S02]  /*28430*/  SHF.R.S32.HI R5, RZ, 0x1f, R175 ;  /* 0x0000001fff057819 */ /* 0x000fe400000114af */
[----:B------:R-:W-:-:S04]  /*28440*/  PRMT R0, RZ, 0x7610, R0 ;  /* 0x00007610ff007816 */ /* 0x000fc80000000000 */
.L_x_2265:
[----:B------:R-:W-:Y:S05]  /*28450*/  BSYNC B1 ;  /* 0x0000000000017941 */ /* 0x000fea0003800000 */
.L_x_2264:
[----:B------:R-:W-:Y:S02]  /*28460*/  LOP3.LUT P0, RZ, R0, 0xff, RZ, 0xc0, !PT ;  /* 0x000000ff00ff7812 */ /* 0x000fe4000780c0ff */
[----:B------:R-:W-:Y:S02]  /*28470*/  MOV R2, UR6 ;  /* 0x0000000600027c02 */ /* 0x000fe40008000f00 */
[----:B------:R-:W-:-:S09]  /*28480*/  MOV R3, UR7 ;  /* 0x0000000700037c02 */ /* 0x000fd20008000f00 */
[----:B------:R2:W3:Y:S04]  /*28490*/  @P0 LD.E.64 R12, [R2.64+0xb0] ;  /* 0x0000b004020c0980 */ /* 0x0004e8000c101b00 */
[----:B--2---:R-:W5:Y:S01]  /*284a0*/  LD.E.64 R2, [R2.64+0xa0] ;  /* 0x0000a00402027980 */ /* 0x004f62000c101b00 */
[----:B------:R-:W-:Y:S01]  /*284b0*/  @P0 MOV R8, 0x1 ;  /* 0x0000000100080802 */ /* 0x000fe20000000f00 */
        /* <DEDUP_REMOVED lines=11> */
.L_x_2268:
[----:B------:R-:W-:Y:S01]  /*28570*/  WARPSYNC 0xffffffff ;  /* 0xffffffff00007948 */ /* 0x000fe20003800000 */
[----:B------:R-:W-:Y:S01]  /*28580*/  BAR.SYNC.DEFER_BLOCKING 0x0 ;  /* 0x0000000000007b1d */ /* 0x000fe20000010000 */
[----:B------:R-:W-:Y:S01]  /*28590*/  LOP3.LUT R9, R92, 0xffffffe0, RZ, 0xc0, !PT ;  /* 0xffffffe05c097812 */ /* 0x000fe200078ec0ff */
[----:B------:R-:W-:-:S04]  /*285a0*/  IMAD R8, R174, R8, RZ ;  /* 0x00000008ae087224 */ /* 0x000fc800078e02ff */
[----:B------:R-:W2:Y:S01]  /*285b0*/  S2R R27, SR_CTAID.X ;  /* 0x00000000001b7919 */ /* 0x000ea20000002500 */
[----:B------:R-:W-:Y:S01]  /*285c0*/  IMAD.IADD R9, R93, 0x1, -R9 ;  /* 0x000000015d097824 */ /* 0x000fe200078e0a09 */
[----:B------:R-:W-:Y:S01]  /*285d0*/  SEL R8, R8, RZ, !P4 ;  /* 0x000000ff08087207 */ /* 0x000fe20006000000 */
[----:B------:R-:W-:Y:S01]  /*285e0*/  BSSY B0, `(.L_x_2269) ;  /* 0x0000049000007945 */ /* 0x000fe20003800000 */
[----:B------:R-:W3:Y:S02]  /*285f0*/  S2R R26, SR_CTAID.Z ;  /* 0x00000000001a7919 */ /* 0x000ee40000002700 */
[----:B------:R-:W-:Y:S02]  /*28600*/  LOP3.LUT P2, RZ, R9, 0x3, RZ, 0xc0, !PT ;  /* 0x0000000309ff7812 */ /* 0x000fe4000784c0ff */
[----:B------:R4:W1:Y:S04]  /*28610*/  LDS.128 R32, [R220] ;  /* 0x00000000dc207984 */ /* 0x0008680000000c00 */
[----:B------:R4:W1:Y:S01]  /*28620*/  LDS.128 R40, [R220+0x800] ;  /* 0x00080000dc287984 */ /* 0x0008620000000c00 */
[----:B--2---:R-:W-:-:S03]  /*28630*/  IMAD R10, R27, R12, RZ ;  /* 0x0000000c1b0a7224 */ /* 0x004fc600078e02ff */
[----:B------:R4:W2:Y:S01]  /*28640*/  LDS.128 R48, [R220+0x1000] ;  /* 0x00100000dc307984 */ /* 0x0008a20000000c00 */
[----:B---3--:R-:W-:-:S03]  /*28650*/  IMAD R8, R26, R0, R8 ;  /* 0x000000001a087224 */ /* 0x008fc600078e0208 */
[----:B------:R4:W3:Y:S01]  /*28660*/  LDS.128 R56, [R220+0x1800] ;  /* 0x00180000dc387984 */ /* 0x0008e20000000c00 */
[----:B------:R-:W-:-:S03]  /*28670*/  IMAD.SHL.U32 R0, R10, 0x80, RZ ;  /* 0x000000800a007824 */ /* 0x000fc600078e00ff */
        /* <DEDUP_REMOVED lines=17> */
[----:B--23--:R-:W2:Y:S04]  /*28790*/  LDL.LU R11, [R1+0x134] ;  /* 0x00013400010b7983 */ /* 0x00cea80000300800 */
[----:B------:R-:W3:Y:S02]  /*287a0*/  S2R R8, SR_TID.X ;  /* 0x0000000000087919 */ /* 0x000ee40000002100 */
        /* <DEDUP_REMOVED lines=13> */
[C---:B------:R-:W-:Y:S02]  /*28880*/  IADD3 R5, R0.reuse, 0x8, RZ ;  /* 0x0000000800057810 */ /* 0x040fe40007ffe0ff */
[C---:B------:R-:W-:Y:S02]  /*28890*/  IADD3 R4, R0.reuse, 0x40, RZ ;  /* 0x0000004000047810 */ /* 0x040fe40007ffe0ff */
[C---:B------:R-:W-:Y:S02]  /*288a0*/  IADD3 R8, R0.reuse, 0x48, RZ ;  /* 0x0000004800087810 */ /* 0x040fe40007ffe0ff */
[-C--:B--2---:R-:W-:Y:S02]  /*288b0*/  ISETP.GE.AND P6, PT, R0, R11.reuse, PT ;  /* 0x0000000b0000720c */ /* 0x084fe40003fc6270 */
[-C--:B------:R-:W-:Y:S02]  /*288c0*/  ISETP.GE.AND P5, PT, R5, R11.reuse, PT ;  /* 0x0000000b0500720c */ /* 0x080fe40003fa6270 */
[----:B------:R-:W-:-:S02]  /*288d0*/  ISETP.GE.AND P4, PT, R4, R11, PT ;  /* 0x0000000b0400720c */ /* 0x000fc40003f86270 */
[----:B------:R-:W-:-:S07]  /*288e0*/  ISETP.GE.AND P3, PT, R8, R11, PT ;  /* 0x0000000b0800720c */ /* 0x000fce0003f66270 */
[-C--:B------:R-:W-:Y:S02]  /*288f0*/  @!P6 IMAD R0, R0, R12.reuse, RZ ;  /* 0x0000000c0000e224 */ /* 0x080fe400078e02ff */
[-C--:B------:R-:W-:Y:S02]  /*28900*/  @!P5 IMAD R5, R5, R12.reuse, RZ ;  /* 0x0000000c0505d224 */ /* 0x080fe400078e02ff */
[----:B------:R-:W-:Y:S01]  /*28910*/  @!P4 IMAD R15, R4, R12, RZ ;  /* 0x0000000c040fc224 */ /* 0x000fe200078e02ff */
[----:B------:R-:W-:Y:S01]  /*28920*/  @!P6 IADD3 R9, P0, R0, R14, RZ ;  /* 0x0000000e0009e210 */ /* 0x000fe20007f1e0ff */
[----:B------:R-:W-:-:S03]  /*28930*/  @!P3 IMAD R4, R8, R12, RZ ;  /* 0x0000000c0804b224 */ /* 0x000fc600078e02ff */
[----:B------:R-:W-:Y:S02]  /*28940*/  @!P6 LEA.HI.X.SX32 R11, R0, R13, 0x1, P0 ;  /* 0x0000000d000be211 */ /* 0x000fe400000f0eff */
[----:B-----5:R-:W-:Y:S02]  /*28950*/  @!P6 LEA R10, P0, R9, R2, 0x2 ;  /* 0x00000002090ae211 */ /* 0x020fe400078010ff */
[-C--:B------:R-:W-:Y:S02]  /*28960*/  @!P5 IADD3 R0, P2, R5, R14.reuse, RZ ;  /* 0x0000000e0500d210 */ /* 0x080fe40007f5e0ff */
[----:B------:R-:W-:Y:S02]  /*28970*/  @!P6 LEA.HI.X R11, R9, R3, R11, 0x2, P0 ;  /* 0x00000003090be211 */ /* 0x000fe400000f140b */
[-C--:B------:R-:W-:Y:S02]  /*28980*/  @!P4 IADD3 R12, P1, R15, R14.reuse, RZ ;  /* 0x0000000e0f0cc210 */ /* 0x080fe40007f3e0ff */
[----:B------:R-:W-:Y:S01]  /*28990*/  @!P3 IADD3 R14, P0, R4, R14, RZ ;  /* 0x0000000e040eb210 */ /* 0x000fe20007f1e0ff */
[----:B------:R2:W-:Y:S01]  /*289a0*/  @!P6 ST.E [R10.64], R24 ;  /* 0x000000180a00e985 */ /* 0x0005e2000c101904 */
[----:B------:R-:W-:-:S02]  /*289b0*/  @!P5 LEA.HI.X.SX32 R5, R5, R13, 0x1, P2 ;  /* 0x0000000d0505d211 */ /* 0x000fc400010f0eff */
[-C--:B------:R-:W-:Y:S02]  /*289c0*/  @!P4 LEA.HI.X.SX32 R15, R15, R13.reuse, 0x1, P1 ;  /* 0x0000000d0f0fc211 */ /* 0x080fe400008f0eff */
[-C--:B------:R-:W-:Y:S02]  /*289d0*/  @!P5 LEA R8, P2, R0, R2.reuse, 0x2 ;  /* 0x000000020008d211 */ /* 0x080fe400078410ff */
[----:B------:R-:W-:Y:S02]  /*289e0*/  @!P3 LEA.HI.X.SX32 R13, R4, R13, 0x1, P0 ;  /* 0x0000000d040db211 */ /* 0x000fe400000f0eff */
[-C--:B------:R-:W-:Y:S02]  /*289f0*/  @!P4 LEA R4, P1, R12, R2.reuse, 0x2 ;  /* 0x000000020c04c211 */ /* 0x080fe400078210ff */
[----:B------:R-:W-:Y:S02]  /*28a00*/  @!P3 LEA R2, P0, R14, R2, 0x2 ;  /* 0x000000020e02b211 */ /* 0x000fe400078010ff */
[----:B------:R-:W-:-:S02]  /*28a10*/  @!P5 LEA.HI.X R9, R0, R3, R5, 0x2, P2 ;  /* 0x000000030009d211 */ /* 0x000fc400010f1405 */
[-C--:B------:R-:W-:Y:S02]  /*28a20*/  @!P4 LEA.HI.X R5, R12, R3.reuse, R15, 0x2, P1 ;  /* 0x000000030c05c211 */ /* 0x080fe400008f140f */
[----:B------:R-:W-:Y:S01]  /*28a30*/  @!P3 LEA.HI.X R3, R14, R3, R13, 0x2, P0 ;  /* 0x000000030e03b211 */ /* 0x000fe200000f140d */
[----:B------:R2:W-:Y:S04]  /*28a40*/  @!P5 ST.E [R8.64], R25 ;  /* 0x000000190800d985 */ /* 0x0005e8000c101904 */
[----:B------:R2:W-:Y:S04]  /*28a50*/  @!P4 ST.E [R4.64], R20 ;  /* 0x000000140400c985 */ /* 0x0005e8000c101904 */
[----:B------:R2:W-:Y:S02]  /*28a60*/  @!P3 ST.E [R2.64], R21 ;  /* 0x000000150200b985 */ /* 0x0005e4000c101904 */
.L_x_2270:
[----:B--23--:R-:W-:Y:S05]  /*28a70*/  BSYNC B0 ;  /* 0x0000000000007941 */ /* 0x00cfea0003800000 */
.L_x_2269:
[----:B------:R-:W2:Y:S04]  /*28a80*/  LDL.LU R4, [R1+0x138] ;  /* 0x0001380001047983 */ /* 0x000ea80000300800 */
[----:B------:R-:W3:Y:S04]  /*28a90*/  LDL R21, [R1+0xd0] ;  /* 0x0000d00001157983 */ /* 0x000ee80000100800 */
[----:B------:R4:W5:Y:S04]  /*28aa0*/  LDL.64 R24, [R1+0xe8] ;  /* 0x0000e80001187983 */ /* 0x0009680000100a00 */
[----:B------:R4:W5:Y:S02]  /*28ab0*/  LDL R20, [R1+0x13c] ;  /* 0x00013c0001147983 */ /* 0x0009640000100800 */
[----:B-----5:R-:W-:-:S02]  /*28ac0*/  IMAD.U32 R2, RZ, RZ, UR6 ;  /* 0x00000006ff027e24 */ /* 0x020fc4000f8e00ff */
[----:B------:R-:W-:Y:S01]  /*28ad0*/  IMAD.U32 R3, RZ, RZ, UR7 ;  /* 0x00000007ff037e24 */ /* 0x000fe2000f8e00ff */
[----:B------:R-:W-:-:S04]  /*28ae0*/  LEA.HI R14, R95, R93, RZ, 0x3 ;  /* 0x0000005d5f0e7211 */ /* 0x000fc800078f18ff */
[----:B------:R3:W5:Y:S01]  /*28af0*/  LD.E R12, [R2.64+0xc0] ;  /* 0x0000c004020c7980 */ /* 0x000762000c101900 */
[----:B------:R-:W-:Y:S01]  /*28b00*/  SHF.R.S32.HI R5, RZ, 0x1f, R26 ;  /* 0x0000001fff057819 */ /* 0x000fe2000001141a */
[----:B------:R-:W-:Y:S01]  /*28b10*/  BSSY B0, `(.L_x_2271) ;  /* 0x0000017000007945 */ /* 0x000fe20003800000 */
[----:B--2---:R-:W-:Y:S01]  /*28b20*/  IMAD R15, R27, -0x80, R4 ;  /* 0xffffff801b0f7824 */ /* 0x004fe200078e0204 */
[----:B---3--:R-:W-:Y:S02]  /*28b30*/  IADD3 R2, P0, R21, R22, RZ ;  /* 0x0000001615027210 */ /* 0x008fe40007f1e0ff */
[----:B------:R-:W-:-:S04]  /*28b40*/  SHF.R.S32.HI R0, RZ, 0x1f, R21 ;  /* 0x0000001fff007819 */ /* 0x000fc80000011415 */
[----:B------:R-:W-:Y:S02]  /*28b50*/  IADD3.X R3, R0, R23, RZ, P0, !PT ;  /* 0x0000001700037210 */ /* 0x000fe400007fe4ff */
[----:B------:R-:W-:-:S04]  /*28b60*/  SHF.R.S32.HI R0, RZ, 0x3, R14 ;  /* 0x00000003ff007819 */ /* 0x000fc8000001140e */
[----:B------:R-:W-:Y:S01]  /*28b70*/  ISETP.GE.AND P0, PT, R0, R15, PT ;  /* 0x0000000f0000720c */ /* 0x000fe20003f06270 */
[-C--:B------:R-:W-:Y:S02]  /*28b80*/  IMAD R4, R19, R26.reuse, RZ ;  /* 0x0000001a13047224 */ /* 0x080fe400078e02ff */
[----:B------:R-:W-:-:S04]  /*28b90*/  IMAD.WIDE.U32 R10, R18, R26, R2 ;  /* 0x0000001a120a7225 */ /* 0x000fc800078e0002 */
[----:B------:R-:W-:-:S04]  /*28ba0*/  IMAD R4, R18, R5, R4 ;  /* 0x0000000512047224 */ /* 0x000fc800078e0204 */
[----:B------:R-:W-:Y:S02]  /*28bb0*/  IMAD.IADD R9, R11, 0x1, R4 ;  /* 0x000000010b097824 */ /* 0x000fe400078e0204 */
[----:B------:R-:W-:Y:S05]  /*28bc0*/  @P0 BRA `(.L_x_2272) ;  /* 0x000000b000000947 */ /* 0x000fea0003800000 */
[----:B----4-:R-:W-:Y:S01]  /*28bd0*/  IMAD R0, R25, R6, RZ ;  /* 0x0000000619007224 */ /* 0x010fe200078e02ff */
[-C--:B-----5:R-:W-:Y:S01]  /*28be0*/  ISETP.GE.AND P2, PT, R21, R12.reuse, PT ;  /* 0x0000000c1500720c */ /* 0x0a0fe20003f46270 */
[----:B------:R-:W-:Y:S01]  /*28bf0*/  IMAD.MOV.U32 R8, RZ, RZ, R10 ;  /* 0x000000ffff087224 */ /* 0x000fe200078e000a */
[----:B------:R-:W-:Y:S01]  /*28c00*/  ISETP.GE.AND P1, PT, R20, R12, PT ;  /* 0x0000000c1400720c */ /* 0x000fe20003f26270 */
[C---:B------:R-:W-:Y:S02]  /*28c10*/  IMAD R0, R24.reuse, R7, R0 ;  /* 0x0000000718007224 */ /* 0x040fe400078e0200 */
[----:B------:R-:W-:-:S05]  /*28c20*/  IMAD.WIDE.U32 R4, R24, R6, R8 ;  /* 0x0000000618047225 */ /* 0x000fca00078e0008 */
[----:B------:R-:W-:Y:S02]  /*28c30*/  IADD3 R0, R5, R0, RZ ;  /* 0x0000000005007210 */ /* 0x000fe40007ffe0ff */
[----:B------:R-:W-:-:S04]  /*28c40*/  LEA R2, P0, R4, R16, 0x1 ;  /* 0x0000001004027211 */ /* 0x000fc800078008ff */
[----:B------:R-:W-:-:S05]  /*28c50*/  LEA.HI.X R3, R4, R17, R0, 0x1, P0 ;  /* 0x0000001104037211 */ /* 0x000fca00000f0c00 */
[----:B-1----:R1:W-:Y:S04]  /*28c60*/  @!P2 ST.E.128 [R2.64], R32 ;  /* 0x000000200200a985 */ /* 0x0023e8000c101d04 */
[----:B------:R1:W-:Y:S02]  /*28c70*/  @!P1 ST.E.128 [R2.64+0x80], R28 ;  /* 0x0000801c02009985 */ /* 0x0003e4000c101d04 */
.L_x_2272:
[----:B----4-:R-:W-:Y:S05]  /*28c80*/  BSYNC B0 ;  /* 0x0000000000007941 */ /* 0x010fea0003800000 */
.L_x_2271:
[----:B------:R-:W-:Y:S01]  /*28c90*/  LEA.HI.SX32 R0, R14, 0x10, 0x1d ;  /* 0x000000100e007811 */ /* 0x000fe200078feaff */
[----:B------:R-:W-:Y:S03]  /*28ca0*/  BSSY B0, `(.L_x_2273) ;  /* 0x0000011000007945 */ /* 0x000fe60003800000 */
[----:B------:R-:W-:-:S13]  /*28cb0*/  ISETP.GE.AND P0, PT, R0, R15, PT ;  /* 0x0000000f0000720c */ /* 0x000fda0003f06270 */
[----:B------:R-:W-:Y:S05]  /*28cc0*/  @P0 BRA `(.L_x_2274) ;  /* 0x000000e000000947 */ /* 0x000fea0003800000 */
[----:B------:R-:W-:Y:S02]  /*28cd0*/  IADD3 R0, P0, R24, 0x10, RZ ;  /* 0x0000001018007810 */ /* 0x000fe40007f1e0ff */
[----:B-1----:R-:W-:Y:S02]  /*28ce0*/  MOV R3, R9 ;  /* 0x0000000900037202 */ /* 0x002fe40000000f00 */
[-C--:B-----5:R-:W-:Y:S01]  /*28cf0*/  ISETP.GE.AND P1, PT, R21, R12.reuse, PT ;  /* 0x0000000c1500720c */ /* 0x0a0fe20003f26270 */
[----:B------:R-:W-:Y:S01]  /*28d00*/  IMAD.X R2, RZ, RZ, R25, P0 ;  /* 0x000000ffff027224 */ /* 0x000fe200000e0619 */
[----:B------:R-:W-:-:S03]  /*28d10*/  ISETP.GE.AND P0, PT, R20, R12, PT ;  /* 0x0000000c1400720c */ /* 0x000fc60003f06270 */
[----:B------:R-:W-:Y:S02]  /*28d20*/  IMAD R13, R2, R6, RZ ;  /* 0x00000006020d7224 */ /* 0x000fe400078e02ff */
[----:B------:R-:W-:-:S04]  /*28d30*/  IMAD.MOV.U32 R2, RZ, RZ, R10 ;  /* 0x000000ffff027224 */ /* 0x000fc800078e000a */
[----:B------:R-:W-:-:S04]  /*28d40*/  IMAD.WIDE.U32 R4, R6, R0, R2 ;  /* 0x0000000006047225 */ /* 0x000fc800078e0002 */
[----:B------:R-:W-:Y:S01]  /*28d50*/  IMAD R0, R7, R0, R13 ;  /* 0x0000000007007224 */ /* 0x000fe200078e020d */
[----:B------:R-:W-:-:S03]  /*28d60*/  LEA R2, P2, R4, R16, 0x1 ;  /* 0x0000001004027211 */ /* 0x000fc600078408ff */
[----:B------:R-:W-:-:S05]  /*28d70*/  IMAD.IADD R0, R5, 0x1, R0 ;  /* 0x0000000105007824 */ /* 0x000fca00078e0200 */
[----:B------:R-:W-:-:S05]  /*28d80*/  LEA.HI.X R3, R4, R17, R0, 0x1, P2 ;  /* 0x0000001104037211 */ /* 0x000fca00010f0c00 */
[----:B------:R1:W-:Y:S04]  /*28d90*/  @!P1 ST.E.128 [R2.64], R40 ;  /* 0x0000002802009985 */ /* 0x0003e8000c101d04 */
[----:B------:R1:W-:Y:S02]  /*28da0*/  @!P0 ST.E.128 [R2.64+0x80], R36 ;  /* 0x0000802402008985 */ /* 0x0003e4000c101d04 */
.L_x_2274:
[----:B------:R-:W-:Y:S05]  /*28db0*/  BSYNC B0 ;  /* 0x0000000000007941 */ /* 0x000fea0003800000 */
.L_x_2273:
        /* <DEDUP_REMOVED lines=18> */
.L_x_2276:
[----:B------:R-:W-:Y:S05]  /*28ee0*/  BSYNC B0 ;  /* 0x0000000000007941 */ /* 0x000fea0003800000 */
.L_x_2275:
        /* <DEDUP_REMOVED lines=18> */
.L_x_2278:
[----:B------:R-:W-:Y:S05]  /*29010*/  BSYNC B0 ;  /* 0x0000000000007941 */ /* 0x000fea0003800000 */
.L_x_2277:
        /* <DEDUP_REMOVED lines=18> */
.L_x_2280:
[----:B------:R-:W-:Y:S05]  /*29140*/  BSYNC B0 ;  /* 0x0000000000007941 */ /* 0x000fea0003800000 */
.L_x_2279:
        /* <DEDUP_REMOVED lines=18> */
.L_x_2282:
[----:B------:R-:W-:Y:S05]  /*29270*/  BSYNC B0 ;  /* 0x0000000000007941 */ /* 0x000fea0003800000 */
.L_x_2281:
        /* <DEDUP_REMOVED lines=18> */
.L_x_2284:
[----:B------:R-:W-:Y:S05]  /*293a0*/  BSYNC B0 ;  /* 0x0000000000007941 */ /* 0x000fea0003800000 */
.L_x_2283:
[----:B------:R-:W-:Y:S01]  /*293b0*/  LEA.HI.SX32 R0, R14, 0x70, 0x1d ;  /* 0x000000700e007811 */ /* 0x000fe200078feaff */
[----:B-1----:R-:W-:Y:S01]  /*293c0*/  IMAD.MOV.U32 R3, RZ, RZ, 0x0 ;  /* 0x00000000ff037424 */ /* 0x002fe200078e00ff */
[----:B------:R-:W-:Y:S02]  /*293d0*/  MOV R13, 0x70 ;  /* 0x00000070000d7802 */ /* 0x000fe40000000f00 */
[----:B------:R-:W-:-:S03]  /*293e0*/  ISETP.GE.AND P0, PT, R0, R15, PT ;  /* 0x0000000f0000720c */ /* 0x000fc60003f06270 */
[----:B------:R-:W-:-:S10]  /*293f0*/  IMAD.MOV.U32 R2, RZ, RZ, R13 ;  /* 0x000000ffff027224 */ /* 0x000fd400078e000d */
[----:B------:R-:W-:Y:S05]  /*29400*/  @P0 RET.REL.NODEC R2 `(_ZN5flash16flash_fwd_kernelI23Flash_fwd_kernel_traitsILi128ELi128ELi32ELi4ELb0ELb0EN7cutlass10bfloat16_tE19Flash_kernel_traitsILi128ELi128ELi32ELi4ES3_EELb1ELb0ELb1ELb1ELb0ELb0ELb0ELb1EEEvNS_16Flash_fwd_paramsE) ;  /* 0xfffd6bf002000950 */ /* 0x000fea0003c3ffff */
[----:B------:R-:W-:Y:S02]  /*29410*/  IADD3 R0, P0, R24, 0x70, RZ ;  /* 0x0000007018007810 */ /* 0x000fe40007f1e0ff */
[----:B------:R-:W-:-:S03]  /*29420*/  MOV R3, R9 ;  /* 0x0000000900037202 */ /* 0x000fc60000000f00 */
[----:B------:R-:W-:Y:S01]  /*29430*/  IMAD.X R2, RZ, RZ, R25, P0 ;  /* 0x000000ffff027224 */ /* 0x000fe200000e0619 */
[----:B-----5:R-:W-:-:S03]  /*29440*/  ISETP.GE.AND P0, PT, R21, R12, PT ;  /* 0x0000000c1500720c */ /* 0x020fc60003f06270 */
[----:B------:R-:W-:Y:S02]  /*29450*/  IMAD R8, R2, R6, RZ ;  /* 0x0000000602087224 */ /* 0x000fe400078e02ff */
[----:B------:R-:W-:-:S04]  /*29460*/  IMAD.MOV.U32 R2, RZ, RZ, R10 ;  /* 0x000000ffff027224 */ /* 0x000fc800078e000a */
[----:B------:R-:W-:-:S04]  /*29470*/  IMAD.WIDE.U32 R4, R6, R0, R2 ;  /* 0x0000000006047225 */ /* 0x000fc800078e0002 */
[----:B------:R-:W-:Y:S01]  /*29480*/  IMAD R0, R7, R0, R8 ;  /* 0x0000000007007224 */ /* 0x000fe200078e0208 */
[----:B------:R-:W-:-:S03]  /*29490*/  LEA R2, P1, R4, R16, 0x1 ;  /* 0x0000001004027211 */ /* 0x000fc600078208ff */
[----:B------:R-:W-:Y:S02]  /*294a0*/  IMAD.IADD R0, R5, 0x1, R0 ;  /* 0x0000000105007824 */ /* 0x000fe400078e0200 */
[----:B------:R-:W-:-:S03]  /*294b0*/  IMAD.MOV.U32 R5, RZ, RZ, 0x0 ;  /* 0x00000000ff057424 */ /* 0x000fc600078e00ff */
[----:B------:R-:W-:Y:S02]  /*294c0*/  LEA.HI.X R3, R4, R17, R0, 0x1, P1 ;  /* 0x0000001104037211 */ /* 0x000fe400008f0c00 */
[----:B------:R-:W-:-:S03]  /*294d0*/  MOV R4, R13 ;  /* 0x0000000d00047202 */ /* 0x000fc60000000f00 */
[----:B------:R1:W-:Y:S01]  /*294e0*/  @!P0 ST.E.128 [R2.64], R88 ;  /* 0x0000005802008985 */ /* 0x0003e2000c101d04 */
[----:B------:R-:W-:-:S13]  /*294f0*/  ISETP.GE.AND P0, PT, R20, R12, PT ;  /* 0x0000000c1400720c */ /* 0x000fda0003f06270 */
[----:B------:R-:W-:Y:S05]  /*29500*/  @P0 RET.REL.NODEC R4 `(_ZN5flash16flash_fwd_kernelI23Flash_fwd_kernel_traitsILi128ELi128ELi32ELi4ELb0ELb0EN7cutlass10bfloat16_tE19Flash_kernel_traitsILi128ELi128ELi32ELi4ES3_EELb1ELb0ELb1ELb1ELb0ELb0ELb0ELb1EEEvNS_16Flash_fwd_paramsE) ;  /* 0xfffd6af004000950 */ /* 0x000fea0003c3ffff */
[----:B------:R2:W-:Y:S02]  /*29510*/  ST.E.128 [R2.64+0x80], R84 ;  /* 0x0000805402007985 */ /* 0x0005e4000c101d04 */
[----:B-12---:R-:W-:Y:S02]  /*29520*/  MOV R2, R13 ;  /* 0x0000000d00027202 */ /* 0x006fe40000000f00 */
[----:B------:R-:W-:-:S04]  /*29530*/  MOV R3, 0x0 ;  /* 0x0000000000037802 */ /* 0x000fc80000000f00 */
[----:B------:R-:W-:Y:S05]  /*29540*/  RET.REL.NODEC R2 `(_ZN5flash16flash_fwd_kernelI23Flash_fwd_kernel_traitsILi128ELi128ELi32ELi4ELb0ELb0EN7cutlass10bfloat16_tE19Flash_kernel_traitsILi128ELi128ELi32ELi4ES3_EELb1ELb0ELb1ELb1ELb0ELb0ELb0ELb1EEEvNS_16Flash_fwd_paramsE) ;  /* 0xfffd6ab002007950 */ /* 0x000fea0003c3ffff */
.L_x_2262:
[----:B------:R2:W5:Y:S01]  /*29550*/  LDL R0, [R1+0xa0] ;  /* 0x0000a00001007983 */ /* 0x0005620000100800 */
[----:B------:R-:W-:Y:S02]  /*29560*/  MOV R3, 0x2 ;  /* 0x0000000200037802 */ /* 0x000fe40000000f00 */
[----:B------:R-:W-:Y:S02]  /*29570*/  MOV R2, 0x29590 ;  /* 0x0002959000027802 */ /* 0x000fe40000000f00 */
[----:B-12--5:R-:W-:Y:S05]  /*29580*/  CALL.REL.NOINC `($__internal_0_$__cuda_sm70_shflsync_bfly_p) ;  /* 0x0000027000007944 */ /* 0x026fea0003c00000 */
[----:B------:R-:W-:Y:S01]  /*29590*/  MOV R5, R9 ;  /* 0x0000000900057202 */ /* 0x000fe20000000f00 */
[----:B------:R-:W-:Y:S05]  /*295a0*/  BRA `(.L_x_2285) ;  /* 0xffffd62000007947 */ /* 0x000fea000383ffff */
.L_x_2263:
[----:B------:R-:W-:Y:S01]  /*295b0*/  IMAD.MOV.U32 R0, RZ, RZ, R5 ;  /* 0x000000ffff007224 */ /* 0x000fe200078e0005 */
[----:B------:R-:W-:Y:S02]  /*295c0*/  MOV R3, 0x1 ;  /* 0x0000000100037802 */ /* 0x000fe40000000f00 */
[----:B------:R-:W-:Y:S02]  /*295d0*/  MOV R2, 0x295f0 ;  /* 0x000295f000027802 */ /* 0x000fe40000000f00 */
[----:B-----5:R-:W-:Y:S05]  /*295e0*/  CALL.REL.NOINC `($__internal_0_$__cuda_sm70_shflsync_bfly_p) ;  /* 0x0000021000007944 */ /* 0x020fea0003c00000 */
[----:B------:R1:W5:Y:S01]  /*295f0*/  LDL R0, [R1+0x74] ;  /* 0x0000740001007983 */ /* 0x0003620000100800 */
[----:B------:R-:W-:Y:S01]  /*29600*/  FADD.FTZ R172, R5, R9 ;  /* 0x0000000905ac7221 */ /* 0x000fe20000010000 */
[----:B------:R-:W-:Y:S02]  /*29610*/  MOV R3, 0x2 ;  /* 0x0000000200037802 */ /* 0x000fe40000000f00 */
[----:B------:R-:W-:-:S02]  /*29620*/  MOV R2, 0x29640 ;  /* 0x0002964000027802 */ /* 0x000fc40000000f00 */
[----:B-1---5:R-:W-:Y:S05]  /*29630*/  CALL.REL.NOINC `($__internal_0_$__cuda_sm70_shflsync_bfly_p) ;  /* 0x000001c000007944 */ /* 0x022fea0003c00000 */
[----:B------:R-:W2:Y:S01]  /*29640*/  LDL.LU R0, [R1+0x74] ;  /* 0x0000740001007983 */ /* 0x000ea20000300800 */
[----:B------:R-:W-:-:S02]  /*29650*/  MOV R3, 0x1 ;  /* 0x0000000100037802 */ /* 0x000fc40000000f00 */
[----:B------:R-:W-:Y:S01]  /*29660*/  MOV R2, 0x29690 ;  /* 0x0002969000027802 */ /* 0x000fe20000000f00 */
[----:B--2---:R-:W-:Y:S02]  /*29670*/  FADD.FTZ R0, R0, R9 ;  /* 0x0000000900007221 */ /* 0x004fe40000010000 */
[----:B------:R-:W-:Y:S05]  /*29680*/  CALL.REL.NOINC `($__internal_0_$__cuda_sm70_shflsync_bfly_p) ;  /* 0x0000017000007944 */ /* 0x000fea0003c00000 */
[----:B------:R-:W-:Y:S02]  /*29690*/  FADD.FTZ R139, R0, R9 ;  /* 0x00000009008b7221 */ /* 0x000fe40000010000 */
[----:B------:R1:W5:Y:S01]  /*296a0*/  LDL R0, [R1+0x70] ;  /* 0x0000700001007983 */ /* 0x0003620000100800 */
[----:B------:R-:W-:Y:S02]  /*296b0*/  MOV R3, 0x2 ;  /* 0x0000000200037802 */ /* 0x000fe40000000f00 */
[----:B------:R-:W-:Y:S02]  /*296c0*/  MOV R2, 0x296e0 ;  /* 0x000296e000027802 */ /* 0x000fe40000000f00 */
[----:B-1---5:R-:W-:Y:S05]  /*296d0*/  CALL.REL.NOINC `($__internal_0_$__cuda_sm70_shflsync_bfly_p) ;  /* 0x0000012000007944 */ /* 0x022fea0003c00000 */
[----:B------:R-:W2:Y:S01]  /*296e0*/  LDL.LU R0, [R1+0x70] ;  /* 0x0000700001007983 */ /* 0x000ea20000300800 */
[----:B------:R-:W-:Y:S02]  /*296f0*/  MOV R3, 0x1 ;  /* 0x0000000100037802 */ /* 0x000fe40000000f00 */
[----:B------:R-:W-:Y:S01]  /*29700*/  MOV R2, 0x29740 ;  /* 0x0002974000027802 */ /* 0x000fe20000000f00 */
[----:B--2---:R-:W-:-:S05]  /*29710*/  FADD.FTZ R138, R0, R9 ;  /* 0x00000009008a7221 */ /* 0x004fca0000010000 */
[----:B------:R-:W-:Y:S02]  /*29720*/  MOV R0, R138 ;  /* 0x0000008a00007202 */ /* 0x000fe40000000f00 */
[----:B------:R-:W-:Y:S05]  /*29730*/  CALL.REL.NOINC `($__internal_0_$__cuda_sm70_shflsync_bfly_p) ;  /* 0x000000c000007944 */ /* 0x000fea0003c00000 */
[----:B------:R1:W5:Y:S01]  /*29740*/  LDL R0, [R1+0x68] ;  /* 0x0000680001007983 */ /* 0x0003620000100800 */
[----:B------:R-:W-:Y:S01]  /*29750*/  FADD.FTZ R138, R138, R9 ;  /* 0x000000098a8a7221 */ /* 0x000fe20000010000 */
        /* <DEDUP_REMOVED lines=9> */
[----:B------:R-:W-:Y:S05]  /*297f0*/  BRA `(.L_x_2286) ;  /* 0xffffd50000007947 */ /* 0x000fea000383ffff */
        .weak           $__internal_0_$__cuda_sm70_shflsync_bfly_p
        .type           $__internal_0_$__cuda_sm70_shflsync_bfly_p,@function
        .size           $__internal_0_$__cuda_sm70_shflsync_bfly_p,(.L_x_2371 - $__internal_0_$__cuda_sm70_shflsync_bfly_p)
$__internal_0_$__cuda_sm70_shflsync_bfly_p:
[----:B------:R-:W-:Y:S04]  /*29800*/  WARPSYNC R7 ;  /* 0x0000000700007348 */ /* 0x000fe80003800000 */
[----:B------:R1:W2:Y:S02]  /*29810*/  SHFL.BFLY PT, R9, R0, R3, R8 ;  /* 0x0c00000300097389 */ /* 0x0002a400000e0008 */
[----:B-1----:R-:W-:-:S04]  /*29820*/  MOV R3, 0x0 ;  /* 0x0000000000037802 */ /* 0x002fc80000000f00 */
[----:B--2---:R-:W-:Y:S05]  /*29830*/  RET.REL.NODEC R2 `(_ZN5flash16flash_fwd_kernelI23Flash_fwd_kernel_traitsILi128ELi128ELi32ELi4ELb0ELb0EN7cutlass10bfloat16_tE19Flash_kernel_traitsILi128ELi128ELi32ELi4ES3_EELb1ELb0ELb1ELb1ELb0ELb0ELb0ELb1EEEvNS_16Flash_fwd_paramsE) ;  /* 0xfffd67c002007950 */ /* 0x004fea0003c3ffff */
.L_x_2287:
        /* <DEDUP_REMOVED lines=12> */
.L_x_2371:


//--------------------- .text._ZN5flash16flash_fwd_kernelI23Flash_fwd_kernel_traitsILi128ELi128ELi32ELi4ELb0ELb0EN7cutlass10bfloat16_tE19Flash_kernel_traitsILi128ELi128ELi32ELi4ES3_EELb0ELb0ELb1ELb1ELb0ELb0ELb1ELb0EEEvNS_16Flash_fwd_paramsE --------------------------
	.section	.text._ZN5flash16flash_fwd_kernelI23Flash_fwd_kernel_traitsILi128ELi128ELi32ELi4ELb0ELb0EN7cutlass10bfloat16_tE19Flash_kernel_traitsILi128ELi128ELi32ELi4ES3_EELb0ELb0ELb1ELb1ELb0ELb0ELb1ELb0EEEvNS_16Flash_fwd_paramsE,"ax",@progbits
	.sectioninfo	@"SHI_REGISTERS=255"
	.align	128
        .global         _ZN5flash16flash_fwd_kernelI23Flash_fwd_kernel_traitsILi128ELi128ELi32ELi4ELb0ELb0EN7cutlass10bfloat16_tE19Flash_kernel_traitsILi128ELi128ELi32ELi4ES3_EELb0ELb0ELb1ELb1ELb0ELb0ELb1ELb0EEEvNS_16Flash_fwd_paramsE
        .type           _ZN5flash16flash_fwd_kernelI23Flash_fwd_kernel_traitsILi128ELi128ELi32ELi4ELb0ELb0EN7cutlass10bfloat16_tE19Flash_kernel_traitsILi128ELi128ELi32ELi4ES3_EELb0ELb0ELb1ELb1ELb0ELb0ELb1ELb0EEEvNS_16Flash_fwd_paramsE,@function
        .size           _ZN5flash16flash_fwd_kernelI23Flash_fwd_kernel_traitsILi128ELi128ELi32ELi4ELb0ELb0EN7cutlass10bfloat16_tE19Flash_kernel_traitsILi128ELi128ELi32ELi4ES3_EELb0ELb0ELb1ELb1ELb0ELb0ELb1ELb0EEEvNS_16Flash_fwd_paramsE,(.L_x_2410 - _ZN5flash16flash_fwd_kernelI23Flash_fwd_kernel_traitsILi128ELi128ELi32ELi4ELb0ELb0EN7cutlass10bfloat16_tE19Flash_kernel_traitsILi128ELi128ELi32ELi4ES3_EELb0ELb0ELb1ELb1ELb0ELb0ELb1ELb0EEEvNS_16Flash_fwd_paramsE)
        .other          _ZN5flash16flash_fwd_kernelI23Flash_fwd_kernel_traitsILi128ELi128ELi32ELi4ELb0ELb0EN7cutlass10bfloat16_tE19Flash_kernel_traitsILi128ELi128ELi32ELi4ES3_EELb0ELb0ELb1ELb1ELb0ELb0ELb1ELb0EEEvNS_16Flash_fwd_paramsE,@"STO_CUDA_ENTRY STV_DEFAULT"
_ZN5flash16flash_fwd_kernelI23Flash_fwd_kernel_traitsILi128ELi128ELi32ELi4ELb0ELb0EN7cutlass10bfloat16_tE19Flash_kernel_traitsILi128ELi128ELi32ELi4ES3_EELb0ELb0ELb1ELb1ELb0ELb0ELb1ELb0EEEvNS_16Flash_fwd_paramsE:
.text._ZN5flash16flash_fwd_kernelI23Flash_fwd_kernel_traitsILi128ELi128ELi32ELi4ELb0ELb0EN7cutlass10bfloat16_tE19Flash_kernel_traitsILi128ELi128ELi32ELi4ES3_EELb0ELb0ELb1ELb1ELb0ELb0ELb1ELb0EEEvNS_16Flash_fwd_paramsE:
        /* <DEDUP_REMOVED lines=56> */
.L_x_2288:
[----:B------:R-:W-:Y:S02]  /*0380*/  ULDC UR6, c[0x0][0x218] ;  /* 0x0000860000067ab9 */ /* 0x000fe40000000800 */
.L_x_2289:
        /* <DEDUP_REMOVED lines=120> */
.L_x_2292:
[----:B------:R-:W-:Y:S05]  /*0b10*/  BSYNC B0 ;  /* 0x0000000000007941 */ /* 0x000fea0003800000 */
.L_x_2291:
        /* <DEDUP_REMOVED lines=18> */
.L_x_2294:
[----:B------:R-:W-:Y:S05]  /*0c40*/  BSYNC B0 ;  /* 0x0000000000007941 */ /* 0x000fea0003800000 */
.L_x_2293:
        /* <DEDUP_REMOVED lines=18> */
.L_x_2296:
[----:B------:R-:W-:Y:S05]  /*0d70*/  BSYNC B0 ;  /* 0x0000000000007941 */ /* 0x000fea0003800000 */
.L_x_2295:
        /* <DEDUP_REMOVED lines=18> */
.L_x_2298:
[----:B------:R-:W-:Y:S05]  /*0ea0*/  BSYNC B0 ;  /* 0x0000000000007941 */ /* 0x000fea0003800000 */
.L_x_2297:
        /* <DEDUP_REMOVED lines=18> */
.L_x_2300:
[----:B------:R-:W-:Y:S05]  /*0fd0*/  BSYNC B0 ;  /* 0x0000000000007941 */ /* 0x000fea0003800000 */
.L_x_2299:
        /* <DEDUP_REMOVED lines=18> */
.L_x_2302:
[----:B------:R-:W-:Y:S05]  /*1100*/  BSYNC B0 ;  /* 0x0000000000007941 */ /* 0x000fea0003800000 */
.L_x_2301:
        /* <DEDUP_REMOVED lines=18> */
.L_x_2304:
[----:B------:R-:W-:Y:S05]  /*1230*/  BSYNC B0 ;  /* 0x0000000000007941 */ /* 0x000fea0003800000 */
.L_x_2303:
        /* <DEDUP_REMOVED lines=18> */
.L_x_2306:
[----:B------:R-:W-:Y:S05]  /*1360*/  BSYNC B0 ;  /* 0x0000000000007941 */ /* 0x000fea0003800000 */
.L_x_2305:
        /* <DEDUP_REMOVED lines=67> */
.L_x_2290:
        /* <DEDUP_REMOVED lines=33> */
.L_x_2307:
        /* <DEDUP_REMOVED lines=45> */
.L_x_2308:
        /* <DEDUP_REMOVED lines=96> */
.L_x_2310:
[----:B------:R-:W-:Y:S05]  /*2280*/  BSYNC B0 ;  /* 0x0000000000007941 */ /* 0x000fea0003800000 */
.L_x_2309:
        /* <DEDUP_REMOVED lines=29> */
.L_x_2312:
[----:B------:R-:W-:Y:S05]  /*2460*/  BSYNC B0 ;  /* 0x0000000000007941 */ /* 0x000fea0003800000 */
.L_x_2311:
        /* <DEDUP_REMOVED lines=29> */
.L_x_2314:
[----:B------:R-:W-:Y:S05]  /*2640*/  BSYNC B0 ;  /* 0x0000000000007941 */ /* 0x000fea0003800000 */
.L_x_2313:
        /* <DEDUP_REMOVED lines=29> */
.L_x_2316:
[----:B------:R-:W-:Y:S05]  /*2820*/  BSYNC B0 ;  /* 0x0000000000007941 */ /* 0x000fea0003800000 */
.L_x_2315:
        /* <DEDUP_REMOVED lines=29> */
.L_x_2318:
[----:B------:R-:W-:Y:S05]  /*2a00*/  BSYNC B0 ;  /* 0x0000000000007941 */ /* 0x000fea0003800000 */
.L_x_2317:
        /* <DEDUP_REMOVED lines=29> */
.L_x_2320:
[----:B------:R-:W-:Y:S05]  /*2be0*/  BSYNC B0 ;  /* 0x0000000000007941 */ /* 0x000fea0003800000 */
.L_x_2319:
        /* <DEDUP_REMOVED lines=30> */
.L_x_2322:
[----:B------:R-:W-:Y:S05]  /*2dd0*/  BSYNC B0 ;  /* 0x0000000000007941 */ /* 0x000fea0003800000 */
.L_x_2321:
        /* <DEDUP_REMOVED lines=34> */
.L_x_2324:
[----:B------:R-:W-:Y:S05]  /*3000*/  BSYNC B0 ;  /* 0x0000000000007941 */ /* 0x000fea0003800000 */
.L_x_2323:
        /* <DEDUP_REMOVED lines=32> */
.L_x_2326:
[----:B------:R-:W-:Y:S05]  /*3210*/  BSYNC B0 ;  /* 0x0000000000007941 */ /* 0x000fea0003800000 */
.L_x_2325:
        /* <DEDUP_REMOVED lines=25> */
.L_x_2328:
[----:B------:R-:W-:Y:S05]  /*33b0*/  BSYNC B0 ;  /* 0x0000000000007941 */ /* 0x000fea0003800000 */
.L_x_2327:
        /* <DEDUP_REMOVED lines=67> */
.L_x_2330:
[----:B-1----:R-:W-:Y:S05]  /*37f0*/  BSYNC B0 ;  /* 0x0000000000007941 */ /* 0x002fea0003800000 */
.L_x_2329:
        /* <DEDUP_REMOVED lines=27> */
.L_x_2332:
[----:B------:R-:W-:Y:S05]  /*39b0*/  BSYNC B0 ;  /* 0x0000000000007941 */ /* 0x000fea0003800000 */
.L_x_2331:
        /* <DEDUP_REMOVED lines=29> */
[----:B------:R-:W-:Y:S01]  /*3b90*/  IMAD.IADD R72, R74, 0x1, R5 ;  /* 0x000000014a487824 */ /* 0x000fe200078e0205 */
[----:B------:R-:W-:Y:S01]  /*3ba0*/  LDSM.16.M88.4 R16, [R212+0x8000] ;  /* 0x00800000d410783b */ /* 0x000fe20000000200 */
[----:B------:R-:W-:Y:S01]  /*3bb0*/  IADD3 R2, R212, 0x8000, RZ ;  /* 0x00008000d4027810 */ /* 0x000fe20007ffe0ff */
[--C-:B------:R-:W-:Y:S01]  /*3bc0*/  IMAD R216, R4, 0x2, R214.reuse ;  /* 0x0000000204d87824 */ /* 0x100fe200078e02d6 */
[----:B------:R-:W-:Y:S01]  /*3bd0*/  IADD3 R223, R212, 0x8020, RZ ;  /* 0x00008020d4df7810 */ /* 0x000fe20007ffe0ff */
[----:B------:R-:W2:Y:S01]  /*3be0*/  LDSM.16.M88.4 R8, [R214+0x2000] ;  /* 0x00200000d608783b */ /* 0x000ea20000000200 */
[----:B------:R-:W-:Y:S01]  /*3bf0*/  @P1 IADD3 R223, R2, -0x20, RZ ;  /* 0xffffffe002df1810 */ /* 0x000fe20007ffe0ff */
[----:B------:R-:W-:Y:S01]  /*3c00*/  IMAD.MOV.U32 R2, RZ, RZ, 0x40 ;  /* 0x00000040ff027424 */ /* 0x000fe200078e00ff */
[----:B------:R-:W-:Y:S01]  /*3c10*/  IADD3 R230, R72, UR4, RZ ;  /* 0x0000000448e67c10 */ /* 0x000fe2000fffe0ff */
[----:B------:R-:W3:Y:S01]  /*3c20*/  LDSM.16.M88.4 R20, [R214] ;  /* 0x00000000d614783b */ /* 0x000ee20000000200 */
[----:B------:R-:W-:Y:S01]  /*3c30*/  IMAD R222, R0, 0x2, R214 ;  /* 0x0000000200de7824 */ /* 0x000fe200078e02d6 */
[----:B------:R-:W-:Y:S01]  /*3c40*/  IADD3 R102, R72, 0x8, RZ ;  /* 0x0000000848667810 */ /* 0x000fe20007ffe0ff */
[----:B------:R-:W-:Y:S01]  /*3c50*/  IMAD R220, R0, 0x2, R216 ;  /* 0x0000000200dc7824 */ /* 0x000fe200078e02d8 */
[----:B------:R-:W5:Y:S01]  /*3c60*/  LDSM.16.M88.4 R32, [R212+0x8800] ;  /* 0x00880000d420783b */ /* 0x000f620000000200 */
[----:B------:R-:W-:Y:S01]  /*3c70*/  SEL R2, R2, 0xffffffc0, !P2 ;  /* 0xffffffc002027807 */ /* 0x000fe20005000000 */
[----:B------:R-:W-:Y:S01]  /*3c80*/  IMAD.U32 R3, RZ, RZ, UR17 ;  /* 0x00000011ff037e24 */ /* 0x000fe2000f8e00ff */
[----:B------:R-:W-:Y:S01]  /*3c90*/  IADD3 R229, R102, UR4, RZ ;  /* 0x0000000466e57c10 */ /* 0x000fe2000fffe0ff */
[----:B------:R-:W-:Y:S01]  /*3ca0*/  LDSM.16.M88.4 R28, [R223] ;  /* 0x00000000df1c783b */ /* 0x000fe20000000200 */
[----:B------:R-:W-:Y:S01]  /*3cb0*/  IADD3 R101, R72, 0x40, RZ ;  /* 0x0000004048657810 */ /* 0x000fe20007ffe0ff */
[----:B------:R-:W-:Y:S01]  /*3cc0*/  IMAD.IADD R221, R212, 0x1, R2 ;  /* 0x00000001d4dd7824 */ /* 0x000fe200078e0202 */
[----:B------:R-:W-:Y:S01]  /*3cd0*/  IADD3 R100, R72, 0x48, RZ ;  /* 0x0000004848647810 */ /* 0x000fe20007ffe0ff */
[----:B------:R-:W1:Y:S01]  /*3ce0*/  LDSM.16.M88.4 R12, [R216+0x2000] ;  /* 0x00200000d80c783b */ /* 0x000e620000000200 */
[----:B------:R-:W-:Y:S01]  /*3cf0*/  IMAD.IADD R219, R2, 0x1, R223 ;  /* 0x0000000102db7824 */ /* 0x000fe200078e02df */
[----:B------:R-:W-:Y:S01]  /*3d00*/  IADD3 R228, R101, UR4, RZ ;  /* 0x0000000465e47c10 */ /* 0x000fe2000fffe0ff */
[----:B------:R-:W-:Y:S01]  /*3d10*/  IMAD R7, R3, 0x20, R73 ;  /* 0x0000002003077824 */ /* 0x000fe200078e0249 */
[----:B------:R-:W4:Y:S01]  /*3d20*/  LDSM.16.M88.4 R24, [R223+0x800] ;  /* 0x00080000df18783b */ /* 0x000f220000000200 */
[----:B------:R-:W-:Y:S01]  /*3d30*/  IADD3 R235, R100, UR4, RZ ;  /* 0x0000000464eb7c10 */ /* 0x000fe2000fffe0ff */
[----:B------:R-:W-:Y:S01]  /*3d40*/  ULDC UR4, c[0x0][0x2e8] ;  /* 0x0000ba0000047ab9 */ /* 0x000fe20000000800 */
[C---:B------:R-:W-:Y:S01]  /*3d50*/  IMAD.IADD R3, R230.reuse, 0x1, -R7 ;  /* 0x00000001e6037824 */ /* 0x040fe200078e0a07 */
[----:B------:R-:W-:Y:S01]  /*3d60*/  LDSM.16.M88.4 R60, [R221+0x8800] ;  /* 0x00880000dd3c783b */ /* 0x000fe20000000200 */
[C---:B------:R-:W-:Y:S01]  /*3d70*/  IADD3 R73, R7.reuse, 0x1, RZ ;  /* 0x0000000107497810 */ /* 0x040fe20007ffe0ff */
[----:B------:R-:W-:Y:S01]  /*3d80*/  UIADD3 UR4, UR22, UR4, URZ ;  /* 0x0000000416047290 */ /* 0x000fe2000fffe03f */
[C---:B------:R-:W-:Y:S01]  /*3d90*/  IADD3 R74, R7.reuse, 0x8, RZ ;  /* 0x00000008074a7810 */ /* 0x040fe20007ffe0ff */
[----:B------:R-:W-:Y:S01]  /*3da0*/  LDSM.16.M88.4 R44, [R221+0x8000] ;  /* 0x00800000dd2c783b */ /* 0x000fe20000000200 */
[----:B------:R-:W-:Y:S01]  /*3db0*/  IABS R3, R3 ;  /* 0x0000000300037213 */ /* 0x000fe20000000000 */
[C---:B------:R-:W-:Y:S01]  /*3dc0*/  IMAD.IADD R6, R230.reuse, 0x1, -R73 ;  /* 0x00000001e6067824 */ /* 0x040fe200078e0a49 */
[C---:B------:R-:W-:Y:S01]  /*3dd0*/  IADD3 R84, R7.reuse, 0x9, RZ ;  /* 0x0000000907547810 */ /* 0x040fe20007ffe0ff */
[----:B------:R-:W-:Y:S01]  /*3de0*/  IMAD.IADD R2, R230, 0x1, -R74 ;  /* 0x00000001e6027824 */ /* 0x000fe200078e0a4a */
[----:B------:R-:W-:Y:S01]  /*3df0*/  IADD3 R75, R7, 0x10, RZ ;  /* 0x00000010074b7810 */ /* 0x000fe20007ffe0ff */
[----:B------:R-:W-:Y:S01]  /*3e00*/  IMAD.MOV.U32 R5, RZ, RZ, R3 ;  /* 0x000000ffff057224 */ /* 0x000fe200078e0003 */
[----:B------:R-:W-:-:S02]  /*3e10*/  IABS R3, R6 ;  /* 0x0000000600037213 */ /* 0x000fc40000000000 */
[----:B------:R-:W-:Y:S01]  /*3e20*/  IABS R2, R2 ;  /* 0x0000000200027213 */ /* 0x000fe20000000000 */
[----:B------:R5:W-:Y:S01]  /*3e30*/  I2F R126, R5 ;  /* 0x00000005007e7306 */ /* 0x000be20000201400 */
[C---:B------:R-:W-:Y:S01]  /*3e40*/  IADD3 R85, R7.reuse, 0x11, RZ ;  /* 0x0000001107557810 */ /* 0x040fe20007ffe0ff */
[-C--:B--2---:R-:W-:Y:S01]  /*3e50*/  HMMA.16816.F32.BF16 R36, R8, R16.reuse, RZ ;  /* 0x000000100824723c */ /* 0x084fe200000418ff */
[C---:B------:R-:W-:Y:S02]  /*3e60*/  IADD3 R86, R7.reuse, 0x18, RZ ;  /* 0x0000001807567810 */ /* 0x040fe40007ffe0ff */
[----:B------:R-:W-:Y:S02]  /*3e70*/  IADD3 R87, R7, 0x19, RZ ;  /* 0x0000001907577810 */ /* 0x000fe40007ffe0ff */
[C---:B------:R-:W-:Y:S01]  /*3e80*/  IADD3 R226, R223.reuse, 0x800, RZ ;  /* 0x00000800dfe27810 */ /* 0x040fe20007ffe0ff */
[----:B------:R2:W-:Y:S01]  /*3e90*/  I2F R127, R3 ;  /* 0x00000003007f7306 */ /* 0x0005e20000201400 */
[C---:B------:R-:W-:Y:S01]  /*3ea0*/  IADD3 R225, R223.reuse, 0x1000, RZ ;  /* 0x00001000dfe17810 */ /* 0x040fe20007ffe0ff */
[----:B---3--:R-:W-:Y:S01]  /*3eb0*/  HMMA.16816.F32.BF16 R68, R20, R16, RZ ;  /* 0x000000101444723c */ /* 0x008fe200000418ff */
[----:B------:R-:W-:Y:S01]  /*3ec0*/  IADD3 R224, R223, 0x1800, RZ ;  /* 0x00001800dfe07810 */ /* 0x000fe20007ffe0ff */
[----:B-----5:R-:W-:-:S06]  /*3ed0*/  IMAD.IADD R5, R230, 0x1, -R84 ;  /* 0x00000001e6057824 */ /* 0x020fcc00078e0a54 */
[----:B------:R-:W-:Y:S01]  /*3ee0*/  HMMA.16816.F32.BF16 R56, R8, R18, RZ ;  /* 0x000000120838723c */ /* 0x000fe200000418ff */
[----:B--2---:R-:W-:Y:S01]  /*3ef0*/  IMAD.MOV.U32 R3, RZ, RZ, R2 ;  /* 0x000000ffff037224 */ /* 0x004fe200078e0002 */
[----:B------:R-:W-:-:S06]  /*3f00*/  IABS R2, R5 ;  /* 0x0000000500027213 */ /* 0x000fcc0000000000 */
[----:B------:R-:W-:Y:S01]  /*3f10*/  HMMA.16816.F32.BF16 R64, R20, R18, RZ ;  /* 0x000000121440723c */ /* 0x000fe200000418ff */
[----:B------:R-:W2:Y:S01]  /*3f20*/  LDSM.16.M88.4 R16, [R216] ;  /* 0x00000000d810783b */ /* 0x000ea20000000200 */
[C---:B------:R-:W-:Y:S01]  /*3f30*/  IMAD.IADD R5, R230.reuse, 0x1, -R75 ;  /* 0x00000001e6057824 */ /* 0x040fe200078e0a4b */
[----:B------:R3:W-:Y:S05]  /*3f40*/  I2F R129, R3 ;  /* 0x0000000300817306 */ /* 0x0007ea0000201400 */
[C---:B------:R-:W-:Y:S08]  /*3f50*/  HMMA.16816.F32.BF16 R40, R8.reuse, R32, RZ ;  /* 0x000000200828723c */ /* 0x040ff000000418ff */
[----:B------:R-:W-:Y:S01]  /*3f60*/  HMMA.16816.F32.BF16 R48, R8, R34, RZ ;  /* 0x000000220830723c */ /* 0x000fe200000418ff */
[----:B------:R-:W5:Y:S01]  /*3f70*/  LDSM.16.M88.4 R8, [R222+0x2000] ;  /* 0x00200000de08783b */ /* 0x000f620000000200 */
[----:B---3--:R-:W-:Y:S01]  /*3f80*/  IMAD.MOV.U32 R3, RZ, RZ, R2 ;  /* 0x000000ffff037224 */ /* 0x008fe200078e0002 */
[----:B------:R-:W-:Y:S01]  /*3f90*/  IABS R2, R5 ;  /* 0x0000000500027213 */ /* 0x000fe20000000000 */
[----:B------:R-:W-:-:S02]  /*3fa0*/  IMAD.IADD R5, R230, 0x1, -R85 ;  /* 0x00000001e6057824 */ /* 0x000fc400078e0a55 */
[----:B------:R3:W-:Y:S02]  /*3fb0*/  I2F R130, R3 ;  /* 0x0000000300827306 */ /* 0x0007e40000201400 */
[C---:B------:R-:W-:Y:S08]  /*3fc0*/  HMMA.16816.F32.BF16 R52, R20.reuse, R32, RZ ;  /* 0x000000201434723c */ /* 0x040ff000000418ff */
[----:B------:R-:W-:Y:S01]  /*3fd0*/  HMMA.16816.F32.BF16 R20, R20, R34, RZ ;  /* 0x000000221414723c */ /* 0x000fe200000418ff */
[----:B---3--:R-:W-:-:S07]  /*3fe0*/  IMAD.MOV.U32 R3, RZ, RZ, R2 ;  /* 0x000000ffff037224 */ /* 0x008fce00078e0002 */
[C---:B-1----:R-:W-:Y:S01]  /*3ff0*/  HMMA.16816.F32.BF16 R32, R12.reuse, R28, R36 ;  /* 0x0000001c0c20723c */ /* 0x042fe20000041824 */
[----:B------:R-:W-:Y:S01]  /*4000*/  IABS R2, R5 ;  /* 0x0000000500027213 */ /* 0x000fe20000000000 */
[----:B------:R-:W-:Y:S01]  /*4010*/  IMAD.IADD R5, R229, 0x1, -R7 ;  /* 0x00000001e5057824 */ /* 0x000fe200078e0a07 */
[----:B------:R1:W-:Y:S05]  /*4020*/  I2F R131, R3 ;  /* 0x0000000300837306 */ /* 0x0003ea0000201400 */
[C---:B----4-:R-:W-:Y:S03]  /*4030*/  HMMA.16816.F32.BF16 R36, R12.reuse, R24, R40 ;  /* 0x000000180c24723c */ /* 0x050fe60000041828 */
[----:B------:R3:W-:Y:S05]  /*4040*/  I2F R132, R2 ;  /* 0x0000000200847306 */ /* 0x0007ea0000201400 */
[----:B------:R-:W-:Y:S01]  /*4050*/  HMMA.16816.F32.BF16 R40, R12, R30, R56 ;  /* 0x0000001e0c28723c */ /* 0x000fe20000041838 */
[----:B-1----:R-:W-:-:S07]  /*4060*/  IMAD.IADD R3, R230, 0x1, -R86 ;  /* 0x00000001e6037824 */ /* 0x002fce00078e0a56 */
[----:B------:R-:W-:Y:S01]  /*4070*/  HMMA.16816.F32.BF16 R12, R12, R26, R48 ;  /* 0x0000001a0c0c723c */ /* 0x000fe20000041830 */
[----:B------:R-:W-:Y:S01]  /*4080*/  IABS R3, R3 ;  /* 0x0000000300037213 */ /* 0x000fe20000000000 */
[----:B---3--:R-:W-:-:S03]  /*4090*/  IMAD.IADD R2, R230, 0x1, -R87 ;  /* 0x00000001e6027824 */ /* 0x008fc600078e0a57 */
[----:B------:R1:W-:Y:S03]  /*40a0*/  I2F R133, R3 ;  /* 0x0000000300857306 */ /* 0x0003e60000201400 */
[----:B--2---:R-:W-:Y:S01]  /*40b0*/  HMMA.16816.F32.BF16 R56, R16, R28, R68 ;  /* 0x0000001c1038723c */ /* 0x004fe20000041844 */
[----:B------:R-:W-:-:S07]  /*40c0*/  IABS R2, R2 ;  /* 0x0000000200027213 */ /* 0x000fce0000000000 */
[----:B------:R-:W-:Y:S01]  /*40d0*/  HMMA.16816.F32.BF16 R68, R16, R24, R52 ;  /* 0x000000181044723c */ /* 0x000fe20000041834 */
[----:B-1----:R-:W-:Y:S01]  /*40e0*/  IMAD.MOV.U32 R3, RZ, RZ, R2 ;  /* 0x000000ffff037224 */ /* 0x002fe200078e0002 */
[----:B------:R-:W-:Y:S01]  /*40f0*/  IABS R2, R5 ;  /* 0x0000000500027213 */ /* 0x000fe20000000000 */
[----:B------:R-:W-:-:S05]  /*4100*/  IMAD.IADD R5, R228, 0x1, -R7 ;  /* 0x00000001e4057824 */ /* 0x000fca00078e0a07 */
[C---:B------:R-:W-:Y:S01]  /*4110*/  HMMA.16816.F32.BF16 R52, R16.reuse, R26, R20 ;  /* 0x0000001a1034723c */ /* 0x040fe20000041814 */
[----:B------:R-:W1:Y:S01]  /*4120*/  LDSM.16.M88.4 R20, [R222] ;  /* 0x00000000de14783b */ /* 0x000e620000000200 */
[----:B------:R2:W-:Y:S03]  /*4130*/  I2F R134, R3 ;  /* 0x0000000300867306 */ /* 0x0005e60000201400 */
[----:B------:R-:W-:Y:S03]  /*4140*/  LDSM.16.M88.4 R24, [R219+0x800] ;  /* 0x00080000db18783b */ /* 0x000fe60000000200 */
[----:B------:R-:W-:Y:S01]  /*4150*/  HMMA.16816.F32.BF16 R48, R16, R30, R64 ;  /* 0x0000001e1030723c */ /* 0x000fe20000041840 */
[----:B------:R-:W-:Y:S04]  /*4160*/  LDSM.16.M88.4 R28, [R219] ;  /* 0x00000000db1c783b */ /* 0x000fe80000000200 */
[----:B------:R-:W-:Y:S03]  /*4170*/  LDSM.16.M88.4 R16, [R220] ;  /* 0x00000000dc10783b */ /* 0x000fe60000000200 */
[----:B-----5:R-:W-:Y:S01]  /*4180*/  HMMA.16816.F32.BF16 R76, R8, R62, R12 ;  /* 0x0000003e084c723c */ /* 0x020fe2000004180c */
[----:B------:R-:W3:Y:S01]  /*4190*/  LDSM.16.M88.4 R12, [R220+0x2000] ;  /* 0x00200000dc0c783b */ /* 0x000ee20000000200 */
[----:B--2---:R-:W-:Y:S01]  /*41a0*/  IMAD.MOV.U32 R3, RZ, RZ, R2 ;  /* 0x000000ffff037224 */ /* 0x004fe200078e0002 */
[----:B------:R-:W-:Y:S01]  /*41b0*/  IABS R2, R5 ;  /* 0x0000000500027213 */ /* 0x000fe20000000000 */
[----:B------:R-:W-:-:S02]  /*41c0*/  IMAD.IADD R5, R228, 0x1, -R73 ;  /* 0x00000001e4057824 */ /* 0x000fc400078e0a49 */
[----:B------:R2:W-:Y:S02]  /*41d0*/  I2F R117, R3 ;  /* 0x0000000300757306 */ /* 0x0005e40000201400 */
[C---:B------:R-:W-:Y:S06]  /*41e0*/  HMMA.16816.F32.BF16 R64, R8.reuse, R44, R32 ;  /* 0x0000002c0840723c */ /* 0x040fec0000041820 */
[----:B------:R4:W-:Y:S02]  /*41f0*/  I2F R123, R2 ;  /* 0x00000002007b7306 */ /* 0x0009e40000201400 */
[----:B------:R-:W-:Y:S01]  /*4200*/  HMMA.16816.F32.BF16 R32, R8, R46, R40 ;  /* 0x0000002e0820723c */ /* 0x000fe20000041828 */
[----:B--2---:R-:W-:-:S07]  /*4210*/  IMAD.IADD R3, R235, 0x1, -R7 ;  /* 0x00000001eb037824 */ /* 0x004fce00078e0a07 */
[----:B------:R-:W-:Y:S01]  /*4220*/  HMMA.16816.F32.BF16 R80, R8, R60, R36 ;  /* 0x0000003c0850723c */ /* 0x000fe20000041824 */
[----:B------:R-:W-:Y:S01]  /*4230*/  LDSM.16.M88.4 R8, [R214+0x6000] ;  /* 0x00600000d608783b */ /* 0x000fe20000000200 */
[----:B------:R-:W-:Y:S01]  /*4240*/  IABS R3, R3 ;  /* 0x0000000300037213 */ /* 0x000fe20000000000 */
[----:B----4-:R-:W-:-:S03]  /*4250*/  IMAD.IADD R2, R229, 0x1, -R73 ;  /* 0x00000001e5027824 */ /* 0x010fc600078e0a49 */
[----:B------:R2:W-:Y:S02]  /*4260*/  I2F R121, R3 ;  /* 0x0000000300797306 */ /* 0x0005e40000201400 */
[----:B-1----:R-:W-:Y:S01]  /*4270*/  HMMA.16816.F32.BF16 R56, R20, R44, R56 ;  /* 0x0000002c1438723c */ /* 0x002fe20000041838 */
[----:B------:R-:W-:-:S07]  /*4280*/  IABS R2, R2 ;  /* 0x0000000200027213 */ /* 0x000fce0000000000 */
[----:B------:R-:W-:Y:S01]  /*4290*/  HMMA.16816.F32.BF16 R40, R20, R60, R68 ;  /* 0x0000003c1428723c */ /* 0x000fe20000041844 */
[----:B--2---:R-:W-:-:S07]  /*42a0*/  IMAD.MOV.U32 R3, RZ, RZ, R2 ;  /* 0x000000ffff037224 */ /* 0x004fce00078e0002 */
[C---:B------:R-:W-:Y:S01]  /*42b0*/  HMMA.16816.F32.BF16 R36, R20.reuse, R62, R52 ;  /* 0x0000003e1424723c */ /* 0x040fe20000041834 */
[----:B------:R-:W-:Y:S01]  /*42c0*/  IABS R2, R5 ;  /* 0x0000000500027213 */ /* 0x000fe20000000000 */
[C---:B------:R-:W-:Y:S01]  /*42d0*/  IMAD.IADD R5, R235.reuse, 0x1, -R73 ;  /* 0x00000001eb057824 */ /* 0x040fe200078e0a49 */
[----:B------:R1:W-:Y:S05]  /*42e0*/  I2F R122, R3 ;  /* 0x00000003007a7306 */ /* 0x0003ea0000201400 */
[----:B------:R-:W-:Y:S01]  /*42f0*/  HMMA.16816.F32.BF16 R48, R20, R46, R48 ;  /* 0x0000002e1430723c */ /* 0x000fe20000041830 */
[----:B------:R-:W-:Y:S07]  /*4300*/  LDSM.16.M88.4 R20, [R214+0x4000] ;  /* 0x00400000d614783b */ /* 0x000fee0000000200 */
[----:B---3--:R-:W-:Y:S01]  /*4310*/  HMMA.16816.F32.BF16 R60, R12, R30, R32 ;  /* 0x0000001e0c3c723c */ /* 0x008fe20000041820 */
[----:B------:R-:W2:Y:S01]  /*4320*/  LDSM.16.M88.4 R32, [R212+0x9000] ;  /* 0x00900000d420783b */ /* 0x000ea20000000200 */
[----:B-1----:R-:W-:Y:S01]  /*4330*/  IMAD.MOV.U32 R3, RZ, RZ, R2 ;  /* 0x000000ffff037224 */ /* 0x002fe200078e0002 */
[----:B------:R-:W-:Y:S01]  /*4340*/  IABS R2, R5 ;  /* 0x0000000500027213 */ /* 0x000fe20000000000 */
[----:B------:R-:W-:-:S02]  /*4350*/  IMAD.IADD R5, R235, 0x1, -R74 ;  /* 0x00000001eb057824 */ /* 0x000fc400078e0a4a */
[----:B------:R1:W-:Y:S02]  /*4360*/  I2F R120, R3 ;  /* 0x0000000300787306 */ /* 0x0003e40000201400 */
[C---:B------:R-:W-:Y:S01]  /*4370*/  HMMA.16816.F32.BF16 R52, R12.reuse, R28, R64 ;  /* 0x0000001c0c34723c */ /* 0x040fe20000041840 */
[----:B------:R-:W-:Y:S05]  /*4380*/  LDSM.16.M88.4 R64, [R221+0x9000] ;  /* 0x00900000dd40783b */ /* 0x000fea0000000200 */
[----:B------:R3:W-:Y:S02]  /*4390*/  I2F R116, R2 ;  /* 0x0000000200747306 */ /* 0x0007e40000201400 */
[----:B------:R-:W-:Y:S01]  /*43a0*/  HMMA.16816.F32.BF16 R44, R12, R24, R80 ;  /* 0x000000180c2c723c */ /* 0x000fe20000041850 */
[----:B-1----:R-:W-:-:S07]  /*43b0*/  IMAD.IADD R3, R229, 0x1, -R74 ;  /* 0x00000001e5037824 */ /* 0x002fce00078e0a4a */
[----:B------:R-:W-:Y:S01]  /*43c0*/  HMMA.16816.F32.BF16 R76, R12, R26, R76 ;  /* 0x0000001a0c4c723c */ /* 0x000fe2000004184c */
[----:B------:R-:W-:Y:S01]  /*43d0*/  IABS R3, R3 ;  /* 0x0000000300037213 */ /* 0x000fe20000000000 */
[----:B---3--:R-:W-:-:S06]  /*43e0*/  IMAD.IADD R2, R228, 0x1, -R74 ;  /* 0x00000001e4027824 */ /* 0x008fcc00078e0a4a */
[----:B------:R-:W-:Y:S01]  /*43f0*/  HMMA.16816.F32.BF16 R12, R16, R28, R56 ;  /* 0x0000001c100c723c */ /* 0x000fe20000041838 */
[----:B------:R-:W1:Y:S01]  /*4400*/  LDSM.16.M88.4 R56, [R212+0x9800] ;  /* 0x00980000d438783b */ /* 0x000e620000000200 */
[----:B------:R3:W-:Y:S01]  /*4410*/  I2F R103, R3 ;  /* 0x0000000300677306 */ /* 0x0007e20000201400 */
[----:B------:R-:W-:-:S05]  /*4420*/  IABS R2, R2 ;  /* 0x0000000200027213 */ /* 0x000fca0000000000 */
[C---:B------:R-:W-:Y:S01]  /*4430*/  HMMA.16816.F32.BF16 R48, R16.reuse, R30, R48 ;  /* 0x0000001e1030723c */ /* 0x040fe20000041830 */
[----:B------:R-:W-:Y:S07]  /*4440*/  LDSM.16.M88.4 R28, [R223+0x1000] ;  /* 0x00100000df1c783b */ /* 0x000fee0000000200 */
[----:B------:R-:W-:Y:S01]  /*4450*/  HMMA.16816.F32.BF16 R40, R16, R24, R40 ;  /* 0x000000181028723c */ /* 0x000fe20000041828 */
[----:B---3--:R-:W-:Y:S01]  /*4460*/  IMAD.MOV.U32 R3, RZ, RZ, R2 ;  /* 0x000000ffff037224 */ /* 0x008fe200078e0002 */
[----:B------:R-:W-:Y:S01]  /*4470*/  IABS R2, R5 ;  /* 0x0000000500027213 */ /* 0x000fe20000000000 */
[----:B------:R-:W-:-:S02]  /*4480*/  IMAD.IADD R5, R229, 0x1, -R84 ;  /* 0x00000001e5057824 */ /* 0x000fc400078e0a54 */
[----:B------:R3:W-:Y:S03]  /*4490*/  I2F R119, R3 ;  /* 0x0000000300777306 */ /* 0x0007e60000201400 */
[----:B------:R-:W-:Y:S01]  /*44a0*/  HMMA.16816.F32.BF16 R68, R16, R26, R36 ;  /* 0x0000001a1044723c */ /* 0x000fe20000041824 */
[----:B------:R-:W4:Y:S04]  /*44b0*/  LDSM.16.M88.4 R24, [R216+0x4000] ;  /* 0x00400000d818783b */ /* 0x000f280000000200 */
[----:B------:R-:W5:Y:S03]  /*44c0*/  LDSM.16.M88.4 R16, [R216+0x6000] ;  /* 0x00600000d810783b */ /* 0x000f660000000200 */
[----:B--2---:R-:W-:Y:S01]  /*44d0*/  HMMA.16816.F32.BF16 R12, R20, R32, R12 ;  /* 0x00000020140c723c */ /* 0x004fe2000004180c */
[----:B------:R-:W-:Y:S01]  /*44e0*/  LDSM.16.M88.4 R36, [R220+0x6000] ;  /* 0x00600000dc24783b */ /* 0x000fe20000000200 */
[----:B---3--:R-:W-:Y:S01]  /*44f0*/  IMAD.MOV.U32 R3, RZ, RZ, R2 ;  /* 0x000000ffff037224 */ /* 0x008fe200078e0002 */
[----:B------:R-:W-:-:S05]  /*4500*/  IABS R2, R5 ;  /* 0x0000000500027213 */ /* 0x000fca0000000000 */
[C---:B------:R-:W-:Y:S01]  /*4510*/  HMMA.16816.F32.BF16 R52, R8.reuse, R32, R52 ;  /* 0x000000200834723c */ /* 0x040fe20000041834 */
[C---:B------:R-:W-:Y:S01]  /*4520*/  IMAD.IADD R5, R228.reuse, 0x1, -R84 ;  /* 0x00000001e4057824 */ /* 0x040fe200078e0a54 */
[----:B------:R2:W-:Y:S06]  /*4530*/  I2F R115, R3 ;  /* 0x0000000300737306 */ /* 0x0005ec0000201400 */
[C---:B------:R-:W-:Y:S08]  /*4540*/  HMMA.16816.F32.BF16 R88, R8.reuse, R34, R60 ;  /* 0x000000220858723c */ /* 0x040ff0000004183c */
[----:B-1----:R-:W-:Y:S01]  /*4550*/  HMMA.16816.F32.BF16 R92, R8, R56, R44 ;  /* 0x00000038085c723c */ /* 0x002fe2000004182c */
[----:B------:R-:W1:Y:S01]  /*4560*/  LDSM.16.M88.4 R44, [R222+0x4000] ;  /* 0x00400000de2c783b */ /* 0x000e620000000200 */
[----:B--2---:R-:W-:Y:S01]  /*4570*/  IMAD.MOV.U32 R3, RZ, RZ, R2 ;  /* 0x000000ffff037224 */ /* 0x004fe200078e0002 */
[----:B------:R-:W-:Y:S01]  /*4580*/  IABS R2, R5 ;  /* 0x0000000500027213 */ /* 0x000fe20000000000 */
[----:B------:R-:W-:-:S02]  /*4590*/  IMAD.IADD R5, R228, 0x1, -R75 ;  /* 0x00000001e4057824 */ /* 0x000fc400078e0a4b */
[----:B------:R2:W-:Y:S02]  /*45a0*/  I2F R118, R3 ;  /* 0x0000000300767306 */ /* 0x0005e40000201400 */
[----:B------:R-:W-:Y:S06]  /*45b0*/  HMMA.16816.F32.BF16 R96, R8, R58, R76 ;  /* 0x0000003a0860723c */ /* 0x000fec000004184c */
[----:B------:R3:W-:Y:S02]  /*45c0*/  I2F R114, R2 ;  /* 0x0000000200727306 */ /* 0x0007e40000201400 */
[----:B----4-:R-:W-:Y:S01]  /*45d0*/  HMMA.16816.F32.BF16 R8, R24, R28, R12 ;  /* 0x0000001c1808723c */ /* 0x010fe2000004180c */
[----:B------:R-:W4:Y:S01]  /*45e0*/  LDSM.16.M88.4 R12, [R222+0x6000] ;  /* 0x00600000de0c783b */ /* 0x000f220000000200 */
[----:B--2---:R-:W-:-:S06]  /*45f0*/  IMAD.IADD R3, R235, 0x1, -R84 ;  /* 0x00000001eb037824 */ /* 0x004fcc00078e0a54 */
[----:B-----5:R-:W-:Y:S01]  /*4600*/  HMMA.16816.F32.BF16 R52, R16, R28, R52 ;  /* 0x0000001c1034723c */ /* 0x020fe20000041834 */
[----:B------:R-:W-:Y:S01]  /*4610*/  IABS R3, R3 ;  /* 0x0000000300037213 */ /* 0x000fe20000000000 */
[----:B---3--:R-:W-:-:S03]  /*4620*/  IMAD.IADD R2, R229, 0x1, -R75 ;  /* 0x00000001e5027824 */ /* 0x008fc600078e0a4b */
[----:B------:R2:W-:Y:S03]  /*4630*/  I2F R113, R3 ;  /* 0x0000000300717306 */ /* 0x0005e60000201400 */
[----:B------:R-:W-:Y:S01]  /*4640*/  HMMA.16816.F32.BF16 R60, R20, R34, R48 ;  /* 0x00000022143c723c */ /* 0x000fe20000041830 */
[----:B------:R-:W-:Y:S01]  /*4650*/  LDSM.16.M88.4 R48, [R219+0x1000] ;  /* 0x00100000db30783b */ /* 0x000fe20000000200 */
[----:B------:R-:W-:-:S03]  /*4660*/  IABS R2, R2 ;  /* 0x0000000200027213 */ /* 0x000fc60000000000 */
[----:B------:R-:W3:Y:S03]  /*4670*/  LDSM.16.M88.4 R32, [R220+0x4000] ;  /* 0x00400000dc20783b */ /* 0x000ee60000000200 */
[----:B------:R-:W-:Y:S01]  /*4680*/  HMMA.16816.F32.BF16 R80, R20, R56, R40 ;  /* 0x000000381450723c */ /* 0x000fe20000041828 */
[----:B--2---:R-:W-:-:S07]  /*4690*/  IMAD.MOV.U32 R3, RZ, RZ, R2 ;  /* 0x000000ffff037224 */ /* 0x004fce00078e0002 */
[----:B-1----:R-:W-:Y:S01]  /*46a0*/  HMMA.16816.F32.BF16 R40, R44, R64, R8 ;  /* 0x000000402c28723c */ /* 0x002fe20000041808 */
[----:B------:R-:W-:Y:S01]  /*46b0*/  IABS R2, R5 ;  /* 0x0000000500027213 */ /* 0x000fe20000000000 */
[----:B------:R-:W-:Y:S01]  /*46c0*/  IMAD.IADD R5, R235, 0x1, -R75 ;  /* 0x00000001eb057824 */ /* 0x000fe200078e0a4b */
[----:B------:R1:W-:Y:S05]  /*46d0*/  I2F R111, R3 ;  /* 0x00000003006f7306 */ /* 0x0003ea0000201400 */
[----:B------:R-:W-:Y:S01]  /*46e0*/  HMMA.16816.F32.BF16 R76, R20, R58, R68 ;  /* 0x0000003a144c723c */ /* 0x000fe20000041844 */
[----:B------:R-:W2:Y:S07]  /*46f0*/  LDSM.16.M88.4 R20, [R223+0x1800] ;  /* 0x00180000df14783b */ /* 0x000eae0000000200 */
[----:B----4-:R-:W-:Y:S01]  /*4700*/  HMMA.16816.F32.BF16 R8, R12, R64, R52 ;  /* 0x000000400c08723c */ /* 0x010fe20000041834 */
[----:B-1----:R-:W-:Y:S01]  /*4710*/  IMAD.MOV.U32 R3, RZ, RZ, R2 ;  /* 0x000000ffff037224 */ /* 0x002fe200078e0002 */
[----:B------:R-:W-:Y:S01]  /*4720*/  IABS R2, R5 ;  /* 0x0000000500027213 */ /* 0x000fe20000000000 */
[----:B------:R-:W-:-:S02]  /*4730*/  IMAD.IADD R5, R229, 0x1, -R85 ;  /* 0x00000001e5057824 */ /* 0x000fc400078e0a55 */
[----:B------:R1:W-:Y:S03]  /*4740*/  I2F R112, R3 ;  /* 0x0000000300707306 */ /* 0x0003e60000201400 */
[----:B------:R-:W-:Y:S08]  /*4750*/  HMMA.16816.F32.BF16 R56, R24, R30, R60 ;  /* 0x0000001e1838723c */ /* 0x000ff0000004183c */
[----:B---3--:R-:W-:Y:S01]  /*4760*/  HMMA.16816.F32.BF16 R68, R32, R48, R40 ;  /* 0x000000302044723c */ /* 0x008fe20000041828 */
[----:B-1----:R-:W-:Y:S01]  /*4770*/  IMAD.MOV.U32 R3, RZ, RZ, R2 ;  /* 0x000000ffff037224 */ /* 0x002fe200078e0002 */
[----:B------:R-:W-:Y:S01]  /*4780*/  IABS R2, R5 ;  /* 0x0000000500027213 */ /* 0x000fe20000000000 */
[----:B------:R-:W-:-:S05]  /*4790*/  IMAD.IADD R5, R228, 0x1, -R85 ;  /* 0x00000001e4057824 */ /* 0x000fca00078e0a55 */
[----:B------:R-:W-:Y:S01]  /*47a0*/  HMMA.16816.F32.BF16 R60, R36, R48, R8 ;  /* 0x00000030243c723c */ /* 0x000fe20000041808 */
[----:B------:R1:W-:Y:S01]  /*47b0*/  I2F R109, R3 ;  /* 0x00000003006d7306 */ /* 0x0003e20000201400 */
[----:B------:R-:W3:Y:S06]  /*47c0*/  LDSM.16.M88.4 R8, [R221+0x9800] ;  /* 0x00980000dd08783b */ /* 0x000eec0000000200 */
[C---:B------:R-:W-:Y:S08]  /*47d0*/  HMMA.16816.F32.BF16 R40, R16.reuse, R30, R88 ;  /* 0x0000001e1028723c */ /* 0x040ff00000041858 */
[----:B--2---:R-:W-:Y:S01]  /*47e0*/  HMMA.16816.F32.BF16 R52, R16, R20, R92 ;  /* 0x000000141034723c */ /* 0x004fe2000004185c */
[----:B-1----:R-:W-:Y:S01]  /*47f0*/  IMAD.MOV.U32 R3, RZ, RZ, R2 ;  /* 0x000000ffff037224 */ /* 0x002fe200078e0002 */
[----:B------:R-:W-:Y:S01]  /*4800*/  IABS R2, R5 ;  /* 0x0000000500027213 */ /* 0x000fe20000000000 */
[----:B------:R-:W-:-:S02]  /*4810*/  IMAD.IADD R5, R235, 0x1, -R85 ;  /* 0x00000001eb057824 */ /* 0x000fc400078e0a55 */
[----:B------:R1:W-:Y:S03]  /*4820*/  I2F R110, R3 ;  /* 0x00000003006e7306 */ /* 0x0003e60000201400 */
[----:B------:R-:W-:Y:S01]  /*4830*/  HMMA.16816.F32.BF16 R16, R16, R22, R96 ;  /* 0x000000161010723c */ /* 0x000fe20000041860 */
[----:B------:R-:W-:Y:S02]  /*4840*/  FMUL.FTZ R61, R61, c[0x0][0x2ec] ;  /* 0x0000bb003d3d7a20 */ /* 0x000fe40000410000 */
[----:B------:R-:W-:-:S05]  /*4850*/  FMUL.FTZ R62, R62, c[0x0][0x2ec] ;  /* 0x0000bb003e3e7a20 */ /* 0x000fca0000410000 */
[----:B------:R-:W-:Y:S01]  /*4860*/  HMMA.16816.F32.BF16 R28, R44, R66, R56 ;  /* 0x000000422c1c723c */ /* 0x000fe20000041838 */
[----:B------:R-:W-:Y:S01]  /*4870*/  MUFU.TANH R62, R62 ;  /* 0x0000003e003e7308 */ /* 0x000fe20000002400 */
[----:B-1----:R-:W-:Y:S01]  /*4880*/  IMAD.MOV.U32 R3, RZ, RZ, R2 ;  /* 0x000000ffff037224 */ /* 0x002fe200078e0002 */
[----:B------:R-:W-:Y:S01]  /*4890*/  IABS R2, R5 ;  /* 0x0000000500027213 */ /* 0x000fe20000000000 */
[----:B------:R-:W-:-:S04]  /*48a0*/  IMAD.IADD R5, R229, 0x1, -R86 ;  /* 0x00000001e5057824 */ /* 0x000fc800078e0a56 */
[C---:B------:R-:W-:Y:S01]  /*48b0*/  HMMA.16816.F32.BF16 R56, R24.reuse, R20, R80 ;  /* 0x000000141838723c */ /* 0x040fe20000041850 */
[----:B------:R1:W-:Y:S07]  /*48c0*/  I2F R108, R3 ;  /* 0x00000003006c7306 */ /* 0x0003ee0000201400 */
[----:B------:R-:W-:Y:S08]  /*48d0*/  HMMA.16816.F32.BF16 R24, R24, R22, R76 ;  /* 0x000000161818723c */ /* 0x000ff0000004184c */
[----:B---3--:R-:W-:Y:S01]  /*48e0*/  HMMA.16816.F32.BF16 R20, R12, R8, R52 ;  /* 0x000000080c14723c */ /* 0x008fe20000041834 */
[----:B-1----:R-:W-:Y:S01]  /*48f0*/  IMAD.MOV.U32 R3, RZ, RZ, R2 ;  /* 0x000000ffff037224 */ /* 0x002fe200078e0002 */
[----:B------:R-:W-:Y:S01]  /*4900*/  IABS R2, R5 ;  /* 0x0000000500027213 */ /* 0x000fe20000000000 */
[----:B------:R-:W-:-:S02]  /*4910*/  IMAD.IADD R5, R228, 0x1, -R86 ;  /* 0x00000001e4057824 */ /* 0x000fc400078e0a56 */
[----:B------:R1:W-:Y:S03]  /*4920*/  I2F R107, R3 ;  /* 0x00000003006b7306 */ /* 0x0003e60000201400 */
[C---:B------:R-:W-:Y:S05]  /*4930*/  HMMA.16816.F32.BF16 R40, R12.reuse, R66, R40 ;  /* 0x000000420c28723c */ /* 0x040fea0000041828 */
[----:B------:R-:W2:Y:S03]  /*4940*/  MUFU.TANH R66, R61 ;  /* 0x0000003d00427308 */ /* 0x000ea60000002400 */
[----:B------:R-:W-:Y:S01]  /*4950*/  HMMA.16816.F32.BF16 R52, R12, R10, R16 ;  /* 0x0000000a0c34723c */ /* 0x000fe20000041810 */
[----:B------:R-:W3:Y:S01]  /*4960*/  LDSM.16.M88.4 R12, [R219+0x1800] ;  /* 0x00180000db0c783b */ /* 0x000ee20000000200 */
[----:B------:R-:W-:-:S04]  /*4970*/  DEPBAR.LE SB0, 0x0 ;  /* 0x000080000000791a */ /* 0x000fc80000000000 */
[----:B-1----:R-:W-:Y:S01]  /*4980*/  IMAD.MOV.U32 R3, RZ, RZ, R2 ;  /* 0x000000ffff037224 */ /* 0x002fe200078e0002 */
[----:B------:R-:W-:Y:S01]  /*4990*/  IABS R2, R5 ;  /* 0x0000000500027213 */ /* 0x000fe20000000000 */
[----:B------:R-:W-:Y:S01]  /*49a0*/  IMAD.IADD R5, R235, 0x1, -R86 ;  /* 0x00000001eb057824 */ /* 0x000fe200078e0a56 */
[----:B------:R-:W-:Y:S01]  /*49b0*/  HMMA.16816.F32.BF16 R28, R32, R50, R28 ;  /* 0x00000032201c723c */ /* 0x000fe2000004181c */
[----:B------:R1:W-:Y:S07]  /*49c0*/  I2F R106, R3 ;  /* 0x00000003006a7306 */ /* 0x0003ee0000201400 */
[----:B------:R-:W-:Y:S08]  /*49d0*/  HMMA.16816.F32.BF16 R16, R44, R8, R56 ;  /* 0x000000082c10723c */ /* 0x000ff00000041838 */
[----:B------:R-:W-:Y:S01]  /*49e0*/  HMMA.16816.F32.BF16 R40, R36, R50, R40 ;  /* 0x000000322428723c */ /* 0x000fe20000041828 */
[----:B-1----:R-:W-:Y:S01]  /*49f0*/  IMAD.MOV.U32 R3, RZ, RZ, R2 ;  /* 0x000000ffff037224 */ /* 0x002fe200078e0002 */
[----:B------:R-:W-:Y:S01]  /*4a00*/  IABS R2, R5 ;  /* 0x0000000500027213 */ /* 0x000fe20000000000 */
[----:B------:R-:W-:-:S02]  /*4a10*/  IMAD.IADD R5, R229, 0x1, -R87 ;  /* 0x00000001e5057824 */ /* 0x000fc400078e0a57 */
[----:B------:R1:W-:Y:S03]  /*4a20*/  I2F R105, R3 ;  /* 0x0000000300697306 */ /* 0x0003e60000201400 */
[----:B------:R-:W-:Y:S02]  /*4a30*/  FMUL.FTZ R8, R31, c[0x0][0x2ec] ;  /* 0x0000bb001f087a20 */ /* 0x000fe40000410000 */
[----:B------:R-:W-:-:S03]  /*4a40*/  FMUL.FTZ R6, R30, c[0x0][0x2ec] ;  /* 0x0000bb001e067a20 */ /* 0x000fc60000410000 */
[----:B------:R4:W-:Y:S03]  /*4a50*/  MUFU.TANH R50, R8 ;  /* 0x0000000800327308 */ /* 0x0009e60000002400 */
[----:B---3--:R-:W-:Y:S01]  /*4a60*/  HMMA.16816.F32.BF16 R16, R32, R12, R16 ;  /* 0x0000000c2010723c */ /* 0x008fe20000041810 */
[----:B-1----:R-:W-:Y:S01]  /*4a70*/  IMAD.MOV.U32 R3, RZ, RZ, R2 ;  /* 0x000000ffff037224 */ /* 0x002fe200078e0002 */
[----:B------:R-:W-:Y:S01]  /*4a80*/  IABS R2, R5 ;  /* 0x0000000500027213 */ /* 0x000fe20000000000 */
[----:B------:R-:W-:-:S05]  /*4a90*/  IMAD.IADD R5, R228, 0x1, -R87 ;  /* 0x00000001e4057824 */ /* 0x000fca00078e0a57 */
[----:B------:R-:W-:Y:S01]  /*4aa0*/  HMMA.16816.F32.BF16 R20, R36, R12, R20 ;  /* 0x0000000c2414723c */ /* 0x000fe20000041814 */
[----:B------:R1:W-:Y:S07]  /*4ab0*/  I2F R104, R3 ;  /* 0x0000000300687306 */ /* 0x0003ee0000201400 */
[----:B----4-:R-:W-:Y:S01]  /*4ac0*/  HMMA.16816.F32.BF16 R8, R44, R10, R24 ;  /* 0x0000000a2c08723c */ /* 0x010fe20000041818 */
[----:B------:R3:W-:Y:S01]  /*4ad0*/  MUFU.TANH R30, R6 ;  /* 0x00000006001e7308 */ /* 0x0007e20000002400 */
[----:B-1----:R-:W-:Y:S01]  /*4ae0*/  IMAD.MOV.U32 R3, RZ, RZ, R2 ;  /* 0x000000ffff037224 */ /* 0x002fe200078e0002 */
[----:B------:R-:W-:Y:S01]  /*4af0*/  IABS R2, R5 ;  /* 0x0000000500027213 */ /* 0x000fe20000000000 */
[----:B------:R-:W-:-:S05]  /*4b00*/  IMAD.IADD R5, R235, 0x1, -R87 ;  /* 0x00000001eb057824 */ /* 0x000fca00078e0a57 */
[----:B------:R1:W-:Y:S01]  /*4b10*/  I2F R90, R3 ;  /* 0x00000003005a7306 */ /* 0x0003e20000201400 */
[----:B---3--:R-:W-:-:S04]  /*4b20*/  IADD3 R6, R100, UR4, RZ ;  /* 0x0000000464067c10 */ /* 0x008fc8000fffe0ff */
[----:B------:R-:W-:Y:S01]  /*4b30*/  IMNMX R236, R6, UR21, PT ;  /* 0x0000001506ec7c17 */ /* 0x000fe2000b800200 */
[----:B------:R-:W-:-:S09]  /*4b40*/  FMUL.FTZ R6, R40, c[0x0][0x2ec] ;  /* 0x0000bb0028067a20 */ /* 0x000fd20000410000 */
[----:B------:R-:W-:Y:S01]  /*4b50*/  HMMA.16816.F32.BF16 R8, R32, R14, R8 ;  /* 0x0000000e2008723c */ /* 0x000fe20000041808 */
[----:B------:R-:W-:Y:S01]  /*4b60*/  BAR.SYNC.DEFER_BLOCKING 0x0 ;  /* 0x0000000000007b1d */ /* 0x000fe20000010000 */
[----:B------:R-:W-:Y:S01]  /*4b70*/  ISETP.GE.AND P1, PT, R7, R236, PT ;  /* 0x000000ec0700720c */ /* 0x000fe20003f26270 */
[----:B-1----:R-:W-:Y:S01]  /*4b80*/  IMAD.MOV.U32 R3, RZ, RZ, R2 ;  /* 0x000000ffff037224 */ /* 0x002fe200078e0002 */
[----:B------:R-:W-:-:S03]  /*4b90*/  IABS R2, R5 ;  /* 0x0000000500027213 */ /* 0x000fc60000000000 */
[----:B------:R1:W-:Y:S01]  /*4ba0*/  MUFU.TANH R48, R6 ;  /* 0x0000000600307308 */ /* 0x0003e20000002400 */
[----:B------:R-:W-:Y:S01]  /*4bb0*/  IADD3 R5, R101, UR4, RZ ;  /* 0x0000000465057c10 */ /* 0x000fe2000fffe0ff */
[----:B------:R-:W-:Y:S03]  /*4bc0*/  HMMA.16816.F32.BF16 R12, R36, R14, R52 ;  /* 0x0000000e240c723c */ /* 0x000fe60000041834 */
[----:B------:R-:W-:Y:S02]  /*4bd0*/  IMNMX R237, R5, UR21, PT ;  /* 0x0000001505ed7c17 */ /* 0x000fe4000b800200 */
[----:B------:R-:W-:Y:S01]  /*4be0*/  IADD3 R5, R235, -c[0x0][0x2e4], RZ ;  /* 0x8000b900eb057a10 */ /* 0x000fe20007ffe0ff */
[----:B------:R3:W-:Y:S01]  /*4bf0*/  I2F R88, R2 ;  /* 0x0000000200587306 */ /* 0x0007e20000201400 */
[----:B------:R-:W-:Y:S02]  /*4c00*/  ISETP.GE.AND P3, PT, R7, R237, PT ;  /* 0x000000ed0700720c */ /* 0x000fe40003f66270 */
[----:B------:R-:W-:Y:S01]  /*4c10*/  IMNMX R231, RZ, R5, !PT ;  /* 0x00000005ffe77217 */ /* 0x000fe20007800200 */
[----:B------:R-:W-:Y:S01]  /*4c20*/  FMUL.FTZ R5, R43, c[0x0][0x2ec] ;  /* 0x0000bb002b057a20 */ /* 0x000fe20000410000 */
[----:B------:R-:W-:-:S02]  /*4c30*/  ISETP.GE.AND P2, PT, R73, R237, PT ;  /* 0x000000ed4900720c */ /* 0x000fc40003f46270 */
[----:B------:R-:W-:Y:S01]  /*4c40*/  ISETP.LT.OR P1, PT, R7, R231, P1 ;  /* 0x000000e70700720c */ /* 0x000fe20000f21670 */
[----:B------:R4:W-:Y:S01]  /*4c50*/  I2F R89, R3 ;  /* 0x0000000300597306 */ /* 0x0009e20000201400 */
[----:B-1----:R-:W-:Y:S02]  /*4c60*/  FMUL.FTZ R6, R42, c[0x0][0x2ec] ;  /* 0x0000bb002a067a20 */ /* 0x002fe40000410000 */
[----:B------:R-:W-:Y:S02]  /*4c70*/  FMUL.FTZ R10, R10, c[0x0][0x2ec] ;  /* 0x0000bb000a0a7a20 */ /* 0x000fe40000410000 */
[----:B------:R-:W-:Y:S02]  /*4c80*/  FMUL.FTZ R9, R9, c[0x0][0x2ec] ;  /* 0x0000bb0009097a20 */ /* 0x000fe40000410000 */
[----:B------:R-:W-:Y:S01]  /*4c90*/  FMUL.FTZ R11, R11, c[0x0][0x2ec] ;  /* 0x0000bb000b0b7a20 */ /* 0x000fe20000410000 */
[----:B------:R1:W-:Y:S01]  /*4ca0*/  MUFU.TANH R25, R6 ;  /* 0x0000000600197308 */ /* 0x0003e20000002400 */
[----:B---3--:R-:W-:-:S02]  /*4cb0*/  FMUL.FTZ R2, R68, c[0x0][0x2ec] ;  /* 0x0000bb0044027a20 */ /* 0x008fc40000410000 */
[----:B------:R-:W-:Y:S02]  /*4cc0*/  FMUL.FTZ R12, R12, c[0x0][0x2ec] ;  /* 0x0000bb000c0c7a20 */ /* 0x000fe40000410000 */
[----:B------:R-:W-:Y:S02]  /*4cd0*/  FMUL.FTZ R13, R13, c[0x0][0x2ec] ;  /* 0x0000bb000d0d7a20 */ /* 0x000fe40000410000 */
[----:B------:R-:W-:Y:S01]  /*4ce0*/  FMUL.FTZ R15, R15, c[0x0][0x2ec] ;  /* 0x0000bb000f0f7a20 */ /* 0x000fe20000410000 */
[----:B------:R3:W5:Y:S01]  /*4cf0*/  MUFU.TANH R68, R2 ;  /* 0x0000000200447308 */ /* 0x0007620000002400 */
[----:B----4-:R-:W-:-:S07]  /*4d00*/  FMUL.FTZ R3, R29, c[0x0][0x2ec] ;  /* 0x0000bb001d037a20 */ /* 0x010fce0000410000 */
[----:B------:R4:W-:Y:S01]  /*4d10*/  MUFU.TANH R61, R3 ;  /* 0x00000003003d7308 */ /* 0x0009e20000002400 */
[----:B-1----:R-:W-:Y:S02]  /*4d20*/  FMUL.FTZ R6, R17, c[0x0][0x2ec] ;  /* 0x0000bb0011067a20 */ /* 0x002fe40000410000 */
[----:B---3--:R-:W-:-:S05]  /*4d30*/  FMUL.FTZ R2, R69, c[0x0][0x2ec] ;  /* 0x0000bb0045027a20 */ /* 0x008fca0000410000 */
[----:B------:R2:W-:Y:S01]  /*4d40*/  MUFU.TANH R40, R6 ;  /* 0x0000000600287308 */ /* 0x0005e20000002400 */
[----:B----4-:R-:W-:-:S07]  /*4d50*/  IADD3 R3, R102, UR4, RZ ;  /* 0x0000000466037c10 */ /* 0x010fce000fffe0ff */
[----:B------:R1:W-:Y:S01]  /*4d60*/  MUFU.TANH R69, R2 ;  /* 0x0000000200457308 */ /* 0x0003e20000002400 */
[----:B------:R-:W-:Y:S02]  /*4d70*/  IMNMX R238, R3, UR21, PT ;  /* 0x0000001503ee7c17 */ /* 0x000fe4000b800200 */
[----:B------:R-:W-:Y:S02]  /*4d80*/  IADD3 R3, R228, -c[0x0][0x2e4], RZ ;  /* 0x8000b900e4037a10 */ /* 0x000fe40007ffe0ff */
[-C--:B------:R-:W-:Y:S01]  /*4d90*/  ISETP.GE.AND P5, PT, R7, R238.reuse, PT ;  /* 0x000000ee0700720c */ /* 0x080fe20003fa6270 */
[----:B--2---:R-:W-:Y:S01]  /*4da0*/  FFMA.FTZ R6, R120, -UR16, R66 ;  /* 0x8000001078067c23 */ /* 0x004fe20008010042 */
[----:B------:R-:W-:Y:S01]  /*4db0*/  IMNMX R232, RZ, R3, !PT ;  /* 0x00000003ffe87217 */ /* 0x000fe20007800200 */
[----:B-----5:R-:W-:Y:S01]  /*4dc0*/  FFMA.FTZ R3, R126, -UR16, R68 ;  /* 0x800000107e037c23 */ /* 0x020fe20008010044 */
[----:B------:R-:W-:Y:S01]  /*4dd0*/  ISETP.GE.AND P4, PT, R73, R238, PT ;  /* 0x000000ee4900720c */ /* 0x000fe20003f86270 */
[----:B------:R-:W-:Y:S01]  /*4de0*/  MUFU.TANH R10, R10 ;  /* 0x0000000a000a7308 */ /* 0x000fe20000002400 */
[----:B------:R-:W-:-:S02]  /*4df0*/  ISETP.LT.OR P3, PT, R7, R232, P3 ;  /* 0x000000e80700720c */ /* 0x000fc40001f61670 */
[----:B------:R-:W-:Y:S01]  /*4e00*/  ISETP.LT.OR P2, PT, R73, R232, P2 ;  /* 0x000000e84900720c */ /* 0x000fe20001741670 */
[----:B-1----:R-:W-:-:S03]  /*4e10*/  FMUL.FTZ R2, R70, c[0x0][0x2ec] ;  /* 0x0000bb0046027a20 */ /* 0x002fc60000410000 */
[----:B------:R-:W-:Y:S01]  /*4e20*/  FSEL R24, R6, -INF , !P2 ;  /* 0xff80000006187808 */ /* 0x000fe20005000000 */
[----:B------:R1:W-:Y:S01]  /*4e30*/  MUFU.TANH R65, R2 ;  /* 0x0000000200417308 */ /* 0x0003e20000002400 */
[----:B------:R-:W-:Y:S01]  /*4e40*/  ISETP.GE.AND P2, PT, R84, R238, PT ;  /* 0x000000ee5400720c */ /* 0x000fe20003f46270 */
[----:B------:R-:W-:Y:S02]  /*4e50*/  FMUL.FTZ R6, R23, c[0x0][0x2ec] ;  /* 0x0000bb0017067a20 */ /* 0x000fe40000410000 */
[----:B-1----:R-:W-:-:S04]  /*4e60*/  FMUL.FTZ R2, R71, c[0x0][0x2ec] ;  /* 0x0000bb0047027a20 */ /* 0x002fc80000410000 */
[----:B------:R1:W-:Y:S02]  /*4e70*/  MUFU.TANH R67, R2 ;  /* 0x0000000200437308 */ /* 0x0003e40000002400 */
[----:B-1----:R-:W-:-:S06]  /*4e80*/  FMUL.FTZ R2, R60, c[0x0][0x2ec] ;  /* 0x0000bb003c027a20 */ /* 0x002fcc0000410000 */
[----:B------:R1:W2:Y:S02]  /*4e90*/  MUFU.TANH R64, R2 ;  /* 0x0000000200407308 */ /* 0x0002a40000002400 */
[----:B-1----:R-:W-:-:S06]  /*4ea0*/  FMUL.FTZ R2, R63, c[0x0][0x2ec] ;  /* 0x0000bb003f027a20 */ /* 0x002fcc0000410000 */
[----:B------:R1:W3:Y:S02]  /*4eb0*/  MUFU.TANH R60, R2 ;  /* 0x00000002003c7308 */ /* 0x0002e40000002400 */
[----:B-1----:R-:W-:-:S06]  /*4ec0*/  FMUL.FTZ R2, R28, c[0x0][0x2ec] ;  /* 0x0000bb001c027a20 */ /* 0x002fcc0000410000 */
[----:B------:R1:W-:Y:S02]  /*4ed0*/  MUFU.TANH R51, R2 ;  /* 0x0000000200337308 */ /* 0x0003e40000002400 */
[----:B-1----:R-:W-:-:S04]  /*4ee0*/  IADD3 R2, R72, UR4, RZ ;  /* 0x0000000448027c10 */ /* 0x002fc8000fffe0ff */
[----:B------:R-:W-:Y:S02]  /*4ef0*/  IMNMX R239, R2, UR21, PT ;  /* 0x0000001502ef7c17 */ /* 0x000fe4000b800200 */
[----:B------:R-:W-:Y:S02]  /*4f00*/  IADD3 R2, R230, -c[0x0][0x2e4], RZ ;  /* 0x8000b900e6027a10 */ /* 0x000fe40007ffe0ff */
[----:B------:R-:W-:Y:S02]  /*4f10*/  ISETP.GE.AND P6, PT, R7, R239, PT ;  /* 0x000000ef0700720c */ /* 0x000fe40003fc6270 */
[----:B------:R-:W-:Y:S02]  /*4f20*/  IMNMX R234, RZ, R2, !PT ;  /* 0x00000002ffea7217 */ /* 0x000fe40007800200 */
[----:B------:R-:W-:Y:S02]  /*4f30*/  IADD3 R2, R229, -c[0x0][0x2e4], RZ ;  /* 0x8000b900e5027a10 */ /* 0x000fe40007ffe0ff */
[----:B------:R-:W-:-:S02]  /*4f40*/  ISETP.LT.OR P6, PT, R7, R234, P6 ;  /* 0x000000ea0700720c */ /* 0x000fc400037c1670 */
[----:B------:R-:W-:Y:S01]  /*4f50*/  IMNMX R233, RZ, R2, !PT ;  /* 0x00000002ffe97217 */ /* 0x000fe20007800200 */
[----:B------:R-:W-:Y:S01]  /*4f60*/  FMUL.FTZ R2, R41, c[0x0][0x2ec] ;  /* 0x0000bb0029027a20 */ /* 0x000fe20000410000 */
[----:B------:R-:W-:Y:S01]  /*4f70*/  ISETP.GE.AND P0, PT, R73, R239, PT ;  /* 0x000000ef4900720c */ /* 0x000fe20003f06270 */
[----:B------:R2:W-:Y:S01]  /*4f80*/  MUFU.TANH R41, R5 ;  /* 0x0000000500297308 */ /* 0x0005e20000002400 */
[-C--:B------:R-:W-:Y:S01]  /*4f90*/  ISETP.LT.OR P5, PT, R7, R233.reuse, P5 ;  /* 0x000000e90700720c */ /* 0x080fe20002fa1670 */
[----:B------:R-:W-:Y:S01]  /*4fa0*/  FMUL.FTZ R7, R19, c[0x0][0x2ec] ;  /* 0x0000bb0013077a20 */ /* 0x000fe20000410000 */
[C---:B------:R-:W-:Y:S02]  /*4fb0*/  ISETP.LT.OR P0, PT, R73.reuse, R234, P0 ;  /* 0x000000ea4900720c */ /* 0x040fe40000701670 */
[-C--:B------:R-:W-:Y:S02]  /*4fc0*/  ISETP.LT.OR P4, PT, R73, R233.reuse, P4 ;  /* 0x000000e94900720c */ /* 0x080fe40002781670 */
[----:B------:R-:W-:Y:S01]  /*4fd0*/  ISETP.LT.OR P2, PT, R84, R233, P2 ;  /* 0x000000e95400720c */ /* 0x000fe20001741670 */
[----:B------:R1:W-:Y:S01]  /*4fe0*/  MUFU.TANH R49, R2 ;  /* 0x0000000200317308 */ /* 0x0003e20000002400 */
[----:B--2---:R-:W-:-:S07]  /*4ff0*/  FFMA.FTZ R5, R123, -UR16, R64 ;  /* 0x800000107b057c23 */ /* 0x004fce0008010040 */
[----:B------:R2:W-:Y:S01]  /*5000*/  MUFU.TANH R31, R7 ;  /* 0x00000007001f7308 */ /* 0x0005e20000002400 */
[----:B------:R-:W-:Y:S01]  /*5010*/  FSEL R28, R5, -INF , !P3 ;  /* 0xff800000051c7808 */ /* 0x000fe20005800000 */
[----:B---3--:R-:W-:Y:S01]  /*5020*/  FFMA.FTZ R5, R116, -UR16, R60 ;  /* 0x8000001074057c23 */ /* 0x008fe2000801003c */
[----:B------:R-:W-:Y:S01]  /*5030*/  ISETP.GE.AND P3, PT, R74, R238, PT ;  /* 0x000000ee4a00720c */ /* 0x000fe20003f66270 */
[----:B-1----:R-:W-:Y:S01]  /*5040*/  FFMA.FTZ R2, R117, -UR16, R65 ;  /* 0x8000001075027c23 */ /* 0x002fe20008010041 */
[----:B------:R-:W-:Y:S01]  /*5050*/  FSEL R117, R3, -INF , !P6 ;  /* 0xff80000003757808 */ /* 0x000fe20007000000 */
[----:B------:R-:W-:Y:S01]  /*5060*/  FMUL.FTZ R3, R16, c[0x0][0x2ec] ;  /* 0x0000bb0010037a20 */ /* 0x000fe20000410000 */
[----:B------:R-:W-:Y:S02]  /*5070*/  ISETP.LT.OR P3, PT, R74, R233, P3 ;  /* 0x000000e94a00720c */ /* 0x000fe40001f61670 */
[----:B------:R-:W-:Y:S01]  /*5080*/  FSEL R128, R2, -INF , !P5 ;  /* 0xff80000002807808 */ /* 0x000fe20006800000 */
[----:B------:R1:W-:Y:S01]  /*5090*/  MUFU.TANH R27, R3 ;  /* 0x00000003001b7308 */ /* 0x0003e20000002400 */
[----:B------:R-:W-:Y:S01]  /*50a0*/  FFMA.FTZ R2, R121, -UR16, R62 ;  /* 0x8000001079027c23 */ /* 0x000fe2000801003e */
[----:B------:R-:W-:Y:S01]  /*50b0*/  ISETP.GE.AND P5, PT, R74, R239, PT ;  /* 0x000000ef4a00720c */ /* 0x000fe20003fa6270 */
[----:B--2---:R-:W-:Y:S01]  /*50c0*/  FMUL.FTZ R7, R20, c[0x0][0x2ec] ;  /* 0x0000bb0014077a20 */ /* 0x004fe20000410000 */
[----:B------:R-:W-:-:S02]  /*50d0*/  ISETP.GE.AND P6, PT, R73, R236, PT ;  /* 0x000000ec4900720c */ /* 0x000fc40003fc6270 */
[----:B------:R-:W-:Y:S01]  /*50e0*/  FSEL R29, R2, -INF , !P1 ;  /* 0xff800000021d7808 */ /* 0x000fe20004800000 */
[----:B------:R-:W-:Y:S01]  /*50f0*/  FFMA.FTZ R2, R122, -UR16, R67 ;  /* 0x800000107a027c23 */ /* 0x000fe20008010043 */
[C---:B------:R-:W-:Y:S01]  /*5100*/  ISETP.LT.OR P5, PT, R74.reuse, R234, P5 ;  /* 0x000000ea4a00720c */ /* 0x040fe20002fa1670 */
[----:B------:R-:W-:Y:S01]  /*5110*/  MUFU.TANH R20, R9 ;  /* 0x0000000900147308 */ /* 0x000fe20000002400 */
[----:B------:R-:W-:Y:S02]  /*5120*/  ISETP.GE.AND P1, PT, R74, R237, PT ;  /* 0x000000ed4a00720c */ /* 0x000fe40003f26270 */
[----:B------:R-:W-:Y:S01]  /*5130*/  FSEL R116, R2, -INF , !P4 ;  /* 0xff80000002747808 */ /* 0x000fe20006000000 */
[----:B------:R-:W-:Y:S01]  /*5140*/  FFMA.FTZ R2, R103, -UR16, R30 ;  /* 0x8000001067027c23 */ /* 0x000fe2000801001e */
[----:B------:R-:W-:Y:S01]  /*5150*/  ISETP.LT.OR P6, PT, R73, R231, P6 ;  /* 0x000000e74900720c */ /* 0x000fe200037c1670 */
[----:B-1----:R-:W-:Y:S01]  /*5160*/  FFMA.FTZ R3, R127, -UR16, R69 ;  /* 0x800000107f037c23 */ /* 0x002fe20008010045 */
[----:B------:R-:W-:Y:S01]  /*5170*/  ISETP.LT.OR P1, PT, R74, R232, P1 ;  /* 0x000000e84a00720c */ /* 0x000fe20000f21670 */
[----:B------:R-:W1:Y:S01]  /*5180*/  MUFU.TANH R9, R11 ;  /* 0x0000000b00097308 */ /* 0x000e620000002400 */
[----:B------:R-:W-:Y:S01]  /*5190*/  FSEL R103, R2, -INF , !P3 ;  /* 0xff80000002677808 */ /* 0x000fe20005800000 */
[----:B------:R-:W-:Y:S01]  /*51a0*/  FFMA.FTZ R2, R115, -UR16, R25 ;  /* 0x8000001073027c23 */ /* 0x000fe20008010019 */
[----:B------:R-:W-:Y:S01]  /*51b0*/  FSEL R102, R3, -INF , !P0 ;  /* 0xff80000003667808 */ /* 0x000fe20004000000 */
[----:B------:R-:W-:Y:S01]  /*51c0*/  FMUL.FTZ R3, R18, c[0x0][0x2ec] ;  /* 0x0000bb0012037a20 */ /* 0x000fe20000410000 */
[----:B------:R-:W-:-:S02]  /*51d0*/  ISETP.GE.AND P0, PT, R74, R236, PT ;  /* 0x000000ec4a00720c */ /* 0x000fc40003f06270 */
[----:B------:R-:W-:Y:S01]  /*51e0*/  ISETP.GE.AND P4, PT, R84, R239, PT ;  /* 0x000000ef5400720c */ /* 0x000fe20003f86270 */
[----:B------:R2:W3:Y:S01]  /*51f0*/  MUFU.TANH R16, R3 ;  /* 0x0000000300107308 */ /* 0x0004e20000002400 */
[----:B------:R-:W-:Y:S02]  /*5200*/  ISETP.LT.OR P0, PT, R74, R231, P0 ;  /* 0x000000e74a00720c */ /* 0x000fe40000701670 */
[----:B------:R-:W-:Y:S01]  /*5210*/  FSEL R26, R5, -INF , !P6 ;  /* 0xff800000051a7808 */ /* 0x000fe20007000000 */
[----:B------:R-:W-:Y:S01]  /*5220*/  FFMA.FTZ R5, R130, -UR16, R61 ;  /* 0x8000001082057c23 */ /* 0x000fe2000801003d */
[----:B------:R-:W-:Y:S01]  /*5230*/  FSEL R23, R2, -INF , !P0 ;  /* 0xff80000002177808 */ /* 0x000fe20004000000 */
[----:B------:R-:W-:Y:S01]  /*5240*/  FFMA.FTZ R2, R118, -UR16, R50 ;  /* 0x8000001076027c23 */ /* 0x000fe20008010032 */
[C---:B------:R-:W-:Y:S01]  /*5250*/  ISETP.GE.AND P6, PT, R84.reuse, R237, PT ;  /* 0x000000ed5400720c */ /* 0x040fe20003fc6270 */
[----:B------:R4:W-:Y:S01]  /*5260*/  MUFU.TANH R18, R7 ;  /* 0x0000000700127308 */ /* 0x0009e20000002400 */
[----:B------:R-:W-:Y:S01]  /*5270*/  ISETP.LT.OR P4, PT, R84, R234, P4 ;  /* 0x000000ea5400720c */ /* 0x000fe20002781670 */
[----:B-1----:R-:W-:Y:S01]  /*5280*/  FFMA.FTZ R9, R90, -UR16, R9 ;  /* 0x800000105a097c23 */ /* 0x002fe20008010009 */
[----:B------:R-:W-:-:S02]  /*5290*/  FSEL R100, R2, -INF , !P2 ;  /* 0xff80000002647808 */ /* 0x000fc40005000000 */
[C---:B------:R-:W-:Y:S02]  /*52a0*/  ISETP.LT.OR P6, PT, R84.reuse, R232, P6 ;  /* 0x000000e85400720c */ /* 0x040fe400037c1670 */
[----:B------:R-:W-:Y:S01]  /*52b0*/  ISETP.GE.AND P3, PT, R75, R239, PT ;  /* 0x000000ef4b00720c */ /* 0x000fe20003f66270 */
[----:B--2---:R-:W-:Y:S01]  /*52c0*/  FFMA.FTZ R3, R129, -UR16, R51 ;  /* 0x8000001081037c23 */ /* 0x004fe20008010033 */
[----:B------:R1:W-:Y:S01]  /*52d0*/  MUFU.TANH R25, R6 ;  /* 0x0000000600197308 */ /* 0x0003e20000002400 */
[----:B---3--:R-:W-:Y:S01]  /*52e0*/  FFMA.FTZ R2, R111, -UR16, R16 ;  /* 0x800000106f027c23 */ /* 0x008fe20008010010 */
[----:B------:R-:W-:Y:S02]  /*52f0*/  ISETP.LT.OR P3, PT, R75, R234, P3 ;  /* 0x000000ea4b00720c */ /* 0x000fe40001f61670 */
[----:B------:R-:W-:Y:S01]  /*5300*/  FSEL R101, R3, -INF , !P5 ;  /* 0xff80000003657808 */ /* 0x000fe20006800000 */
[----:B------:R-:W-:Y:S01]  /*5310*/  FMUL.FTZ R3, R21, c[0x0][0x2ec] ;  /* 0x0000bb0015037a20 */ /* 0x000fe20000410000 */
[----:B------:R-:W-:Y:S01]  /*5320*/  ISETP.GE.AND P5, PT, R84, R236, PT ;  /* 0x000000ec5400720c */ /* 0x000fe20003fa6270 */
[----:B----4-:R-:W-:Y:S01]  /*5330*/  FMUL.FTZ R7, R22, c[0x0][0x2ec] ;  /* 0x0000bb0016077a20 */ /* 0x010fe20000410000 */
[----:B------:R-:W-:Y:S01]  /*5340*/  ISETP.GE.AND P0, PT, R75, R237, PT ;  /* 0x000000ed4b00720c */ /* 0x000fe20003f06270 */
[----:B------:R2:W-:Y:S01]  /*5350*/  MUFU.TANH R30, R3 ;  /* 0x00000003001e7308 */ /* 0x0005e20000002400 */
[----:B------:R-:W-:-:S02]  /*5360*/  ISETP.LT.OR P5, PT, R84, R231, P5 ;  /* 0x000000e75400720c */ /* 0x000fc40002fa1670 */
[----:B------:R-:W-:Y:S01]  /*5370*/  FSEL R84, R5, -INF , !P4 ;  /* 0xff80000005547808 */ /* 0x000fe20006000000 */
[----:B------:R-:W-:Y:S01]  /*5380*/  FFMA.FTZ R5, R113, -UR16, R41 ;  /* 0x8000001071057c23 */ /* 0x000fe20008010029 */
[C---:B------:R-:W-:Y:S01]  /*5390*/  ISETP.GE.AND P4, PT, R75.reuse, R236, PT ;  /* 0x000000ec4b00720c */ /* 0x040fe20003f86270 */
[----:B-1----:R-:W-:Y:S02]  /*53a0*/  FFMA.FTZ R6, R114, -UR16, R49 ;  /* 0x8000001072067c23 */ /* 0x002fe40008010031 */
[----:B------:R-:W-:Y:S01]  /*53b0*/  MUFU.TANH R7, R7 ;  /* 0x0000000700077308 */ /* 0x000fe20000002400 */
[----:B------:R-:W-:Y:S02]  /*53c0*/  ISETP.LT.OR P4, PT, R75, R231, P4 ;  /* 0x000000e74b00720c */ /* 0x000fe40002781670 */
[C---:B------:R-:W-:Y:S02]  /*53d0*/  ISETP.GE.AND P2, PT, R85.reuse, R239, PT ;  /* 0x000000ef5500720c */ /* 0x040fe40003f46270 */
[----:B------:R-:W-:Y:S01]  /*53e0*/  FSEL R16, R6, -INF , !P6 ;  /* 0xff80000006107808 */ /* 0x000fe20007000000 */
[----:B------:R-:W-:Y:S01]  /*53f0*/  FMUL.FTZ R6, R14, c[0x0][0x2ec] ;  /* 0x0000bb000e067a20 */ /* 0x000fe20000410000 */
[----:B------:R-:W-:Y:S01]  /*5400*/  ISETP.GE.AND P6, PT, R85, R238, PT ;  /* 0x000000ee5500720c */ /* 0x000fe20003fc6270 */
[----:B--2---:R-:W-:Y:S01]  /*5410*/  FFMA.FTZ R3, R119, -UR16, R48 ;  /* 0x8000001077037c23 */ /* 0x004fe20008010030 */
[----:B------:R-:W-:Y:S01]  /*5420*/  FSEL R19, R5, -INF , !P5 ;  /* 0xff80000005137808 */ /* 0x000fe20006800000 */
[----:B------:R-:W-:Y:S01]  /*5430*/  FFMA.FTZ R5, R132, -UR16, R40 ;  /* 0x8000001084057c23 */ /* 0x000fe20008010028 */
[----:B------:R-:W-:Y:S01]  /*5440*/  ISETP.LT.OR P0, PT, R75, R232, P0 ;  /* 0x000000e84b00720c */ /* 0x000fe20000701670 */
[----:B------:R-:W1:Y:S01]  /*5450*/  MUFU.TANH R6, R6 ;  /* 0x0000000600067308 */ /* 0x000e620000002400 */
[----:B------:R-:W-:Y:S01]  /*5460*/  FSEL R21, R3, -INF , !P1 ;  /* 0xff80000003157808 */ /* 0x000fe20004800000 */
[----:B------:R-:W-:Y:S01]  /*5470*/  FMUL.FTZ R3, R8, c[0x0][0x2ec] ;  /* 0x0000bb0008037a20 */ /* 0x000fe20000410000 */
[----:B------:R-:W-:-:S02]  /*5480*/  ISETP.GE.AND P1, PT, R75, R238, PT ;  /* 0x000000ee4b00720c */ /* 0x000fc40003f26270 */
[----:B------:R-:W-:Y:S02]  /*5490*/  ISETP.LT.OR P2, PT, R85, R234, P2 ;  /* 0x000000ea5500720c */ /* 0x000fe40001741670 */
[-C--:B------:R-:W-:Y:S01]  /*54a0*/  ISETP.LT.OR P1, PT, R75, R233.reuse, P1 ;  /* 0x000000e94b00720c */ /* 0x080fe20000f21670 */
[----:B------:R2:W3:Y:S01]  /*54b0*/  MUFU.TANH R17, R3 ;  /* 0x0000000300117308 */ /* 0x0004e20000002400 */
[C---:B------:R-:W-:Y:S02]  /*54c0*/  ISETP.LT.OR P6, PT, R85.reuse, R233, P6 ;  /* 0x000000e95500720c */ /* 0x040fe400037c1670 */
[----:B------:R-:W-:Y:S02]  /*54d0*/  ISETP.GE.AND P5, PT, R85, R237, PT ;  /* 0x000000ed5500720c */ /* 0x000fe40003fa6270 */
[----:B------:R-:W-:Y:S02]  /*54e0*/  FSEL R118, R5, -INF , !P2 ;  /* 0xff80000005767808 */ /* 0x000fe40005000000 */
[----:B------:R-:W-:Y:S01]  /*54f0*/  ISETP.GE.AND P2, PT, R86, R236, PT ;  /* 0x000000ec5600720c */ /* 0x000fe20003f46270 */
[----:B------:R-:W4:Y:S01]  /*5500*/  MUFU.TANH R8, R12 ;  /* 0x0000000c00087308 */ /* 0x000f220000002400 */
[----:B------:R-:W-:Y:S01]  /*5510*/  ISETP.LT.OR P5, PT, R85, R232, P5 ;  /* 0x000000e85500720c */ /* 0x000fe20002fa1670 */
[----:B-1----:R-:W-:Y:S01]  /*5520*/  FFMA.FTZ R6, R104, -UR16, R6 ;  /* 0x8000001068067c23 */ /* 0x002fe20008010006 */
[----:B------:R-:W-:Y:S01]  /*5530*/  ISETP.LT.OR P2, PT, R86, R231, P2 ;  /* 0x000000e75600720c */ /* 0x000fe20001741670 */
[----:B--2---:R-:W-:Y:S01]  /*5540*/  FFMA.FTZ R3, R131, -UR16, R27 ;  /* 0x8000001083037c23 */ /* 0x004fe2000801001b */
[----:B------:R-:W-:Y:S01]  /*5550*/  FSEL R131, R2, -INF , !P1 ;  /* 0xff80000002837808 */ /* 0x000fe20004800000 */
[----:B------:R-:W-:Y:S01]  /*5560*/  FFMA.FTZ R2, R109, -UR16, R7 ;  /* 0x800000106d027c23 */ /* 0x000fe20008010007 */
[----:B------:R-:W-:Y:S01]  /*5570*/  ISETP.GE.AND P1, PT, R86, R239, PT ;  /* 0x000000ef5600720c */ /* 0x000fe20003f26270 */
[----:B---3--:R-:W-:Y:S01]  /*5580*/  FFMA.FTZ R5, R133, -UR16, R17 ;  /* 0x8000001085057c23 */ /* 0x008fe20008010011 */
[----:B------:R-:W-:Y:S01]  /*5590*/  FSEL R129, R3, -INF , !P3 ;  /* 0xff80000003817808 */ /* 0x000fe20005800000 */
[----:B------:R-:W-:Y:S01]  /*55a0*/  FFMA.FTZ R3, R112, -UR16, R18 ;  /* 0x8000001070037c23 */ /* 0x000fe20008010012 */
[----:B------:R-:W-:Y:S01]  /*55b0*/  FSEL R27, R2, -INF , !P4 ;  /* 0xff800000021b7808 */ /* 0x000fe20006000000 */
[----:B------:R-:W-:Y:S01]  /*55c0*/  FFMA.FTZ R2, R110, -UR16, R31 ;  /* 0x800000106e027c23 */ /* 0x000fe2000801001f */
[----:B------:R-:W-:Y:S01]  /*55d0*/  ISETP.GE.AND P3, PT, R85, R236, PT ;  /* 0x000000ec5500720c */ /* 0x000fe20003f66270 */
[----:B------:R-:W1:Y:S01]  /*55e0*/  MUFU.TANH R7, R13 ;  /* 0x0000000d00077308 */ /* 0x000e620000002400 */
[----:B------:R-:W-:Y:S01]  /*55f0*/  FSEL R22, R3, -INF , !P0 ;  /* 0xff80000003167808 */ /* 0x000fe20004000000 */
[----:B------:R-:W-:Y:S01]  /*5600*/  FFMA.FTZ R3, R108, -UR16, R30 ;  /* 0x800000106c037c23 */ /* 0x000fe2000801001e */
[----:B------:R-:W-:Y:S01]  /*5610*/  FSEL R130, R2, -INF , !P6 ;  /* 0xff80000002827808 */ /* 0x000fe20007000000 */
[----:B------:R-:W-:Y:S01]  /*5620*/  FFMA.FTZ R2, R107, -UR16, R25 ;  /* 0x800000106b027c23 */ /* 0x000fe20008010019 */
[C---:B------:R-:W-:Y:S01]  /*5630*/  ISETP.GE.AND P0, PT, R86.reuse, R238, PT ;  /* 0x000000ee5600720c */ /* 0x040fe20003f06270 */
[----:B----4-:R-:W-:Y:S01]  /*5640*/  FFMA.FTZ R8, R105, -UR16, R8 ;  /* 0x8000001069087c23 */ /* 0x010fe20008010008 */
[----:B------:R-:W-:-:S02]  /*5650*/  ISETP.GE.AND P4, PT, R86, R237, PT ;  /* 0x000000ed5600720c */ /* 0x000fc40003f86270 */
[----:B------:R-:W-:Y:S02]  /*5660*/  ISETP.LT.OR P3, PT, R85, R231, P3 ;  /* 0x000000e75500720c */ /* 0x000fe40001f61670 */
[C---:B------:R-:W-:Y:S02]  /*5670*/  ISETP.LT.OR P1, PT, R86.reuse, R234, P1 ;  /* 0x000000ea5600720c */ /* 0x040fe40000f21670 */
[C---:B------:R-:W-:Y:S02]  /*5680*/  ISETP.LT.OR P0, PT, R86.reuse, R233, P0 ;  /* 0x000000e95600720c */ /* 0x040fe40000701670 */
[----:B------:R-:W-:Y:S01]  /*5690*/  ISETP.LT.OR P4, PT, R86, R232, P4 ;  /* 0x000000e85600720c */ /* 0x000fe20002781670 */
[----:B-1----:R-:W-:Y:S01]  /*56a0*/  FFMA.FTZ R7, R89, -UR16, R7 ;  /* 0x8000001059077c23 */ /* 0x002fe20008010007 */
[----:B------:R-:W-:Y:S01]  /*56b0*/  FSEL R17, R3, -INF , !P5 ;  /* 0xff80000003117808 */ /* 0x000fe20006800000 */
[----:B------:R-:W-:Y:S01]  /*56c0*/  FFMA.FTZ R3, R106, -UR16, R10 ;  /* 0x800000106a037c23 */ /* 0x000fe2000801000a */
[----:B------:R-:W-:Y:S01]  /*56d0*/  FSEL R25, R2, -INF , !P3 ;  /* 0xff80000002197808 */ /* 0x000fe20005800000 */
[----:B------:R-:W-:Y:S01]  /*56e0*/  FFMA.FTZ R10, R134, -UR16, R20 ;  /* 0x80000010860a7c23 */ /* 0x000fe20008010014 */
[----:B------:R-:W-:-:S02]  /*56f0*/  FSEL R86, R5, -INF , !P1 ;  /* 0xff80000005567808 */ /* 0x000fc40004800000 */
[C---:B------:R-:W-:Y:S01]  /*5700*/  ISETP.GE.AND P6, PT, R87.reuse, R239, PT ;  /* 0x000000ef5700720c */ /* 0x040fe20003fc6270 */
[----:B------:R-:W1:Y:S01]  /*5710*/  MUFU.TANH R5, R15 ;  /* 0x0000000f00057308 */ /* 0x000e620000002400 */
[C---:B------:R-:W-:Y:S02]  /*5720*/  ISETP.GE.AND P5, PT, R87.reuse, R238, PT ;  /* 0x000000ee5700720c */ /* 0x040fe40003fa6270 */
[C---:B------:R-:W-:Y:S02]  /*5730*/  ISETP.GE.AND P3, PT, R87.reuse, R237, PT ;  /* 0x000000ed5700720c */ /* 0x040fe40003f66270 */
[C---:B------:R-:W-:Y:S02]  /*5740*/  ISETP.GE.AND P1, PT, R87.reuse, R236, PT ;  /* 0x000000ec5700720c */ /* 0x040fe40003f26270 */
[C---:B------:R-:W-:Y:S02]  /*5750*/  ISETP.LT.OR P6, PT, R87.reuse, R234, P6 ;  /* 0x000000ea5700720c */ /* 0x040fe400037c1670 */
[----:B------:R-:W-:-:S02]  /*5760*/  ISETP.LT.OR P5, PT, R87, R233, P5 ;  /* 0x000000e95700720c */ /* 0x000fc40002fa1670 */
[C---:B------:R-:W-:Y:S02]  /*5770*/  ISETP.LT.OR P3, PT, R87.reuse, R232, P3 ;  /* 0x000000e85700720c */ /* 0x040fe40001f61670 */
[----:B------:R-:W-:Y:S02]  /*5780*/  ISETP.LT.OR P1, PT, R87, R231, P1 ;  /* 0x000000e75700720c */ /* 0x000fe40000f21670 */
[----:B------:R-:W-:Y:S01]  /*5790*/  FSEL R87, R3, -INF , !P0 ;  /* 0xff80000003577808 */ /* 0x000fe20004000000 */
[----:B-1----:R-:W-:Y:S01]  /*57a0*/  FFMA.FTZ R5, R88, -UR16, R5 ;  /* 0x8000001058057c23 */ /* 0x002fe20008010005 */
[----:B------:R-:W-:Y:S02]  /*57b0*/  PLOP3.LUT P0, PT, PT, PT, UP0, 0x80, 0x0 ;  /* 0x000000000000781c */ /* 0x000fe40003f0f008 */
[----:B------:R-:W-:Y:S02]  /*57c0*/  LOP3.LUT R2, R124, R125, RZ, 0xfc, !PT ;  /* 0x0000007d7c027212 */ /* 0x000fe400078efcff */
        /* <DEDUP_REMOVED lines=47> */
.L_x_2335:
[----:B------:R-:W-:Y:S05]  /*5ac0*/  BSYNC B0 ;  /* 0x0000000000007941 */ /* 0x000fea0003800000 */
.L_x_2334:
[----:B------:R-:W0:Y:S02]  /*5ad0*/  LDGDEPBAR ;  /* 0x00000000000079af */ /* 0x000e240000000000 */
.L_x_2333:
        /* <DEDUP_REMOVED lines=72> */
[----:B---3--:R-:W-:-:S06]  /*5f60*/  FFMA.FTZ R0, R19, c[0x0][0x23c], -R2 ;  /* 0x00008f0013007a23 */ /* 0x008fcc0000010802 */
[----:B------:R1:W3:Y:S01]  /*5f70*/  MUFU.EX2 R133, R0 ;  /* 0x0000000000857308 */ /* 0x0002e20000000800 */
[----:B----4-:R-:W-:Y:S02]  /*5f80*/  F2FP.BF16.PACK_AB R4, R139, R132 ;  /* 0x000000848b04723e */ /* 0x010fe400000010ff */
[----:B-----5:R-:W-:Y:S02]  /*5f90*/  F2FP.BF16.PACK_AB R5, R248, R250 ;  /* 0x000000faf805723e */ /* 0x020fe400000010ff */
[----:B-1----:R-:W-:Y:S02]  /*5fa0*/  FMNMX.FTZ R0, R117, R102, !PT ;  /* 0x0000006675007209 */ /* 0x002fe40007810000 */
[----:B---3--:R-:W-:Y:S02]  /*5fb0*/  F2FP.BF16.PACK_AB R7, R133, R249 ;  /* 0x000000f98507723e */ /* 0x008fe400000010ff */
[----:B------:R-:W-:-:S04]  /*5fc0*/  FMNMX.FTZ R0, R101, R0, !PT ;  /* 0x0000000065007209 */ /* 0x000fc80007810000 */
[----:B------:R-:W-:Y:S01]  /*5fd0*/  FMNMX.FTZ R0, R84, R0, !PT ;  /* 0x0000000054007209 */ /* 0x000fe20007810000 */
[----:B------:R-:W-:Y:S03]  /*5fe0*/  HMMA.16816.F32.BF16 R148, R4, R32, RZ ;  /* 0x000000200494723c */ /* 0x000fe600000418ff */
[----:B------:R-:W-:-:S04]  /*5ff0*/  FMNMX.FTZ R0, R129, R0, !PT ;  /* 0x0000000081007209 */ /* 0x000fc80007810000 */
[----:B------:R-:W-:Y:S01]  /*6000*/  FMNMX.FTZ R0, R118, R0, !PT ;  /* 0x0000000076007209 */ /* 0x000fe20007810000 */
[----:B--2---:R-:W-:Y:S03]  /*6010*/  HMMA.16816.F32.BF16 R164, R4, R28, RZ ;  /* 0x0000001c04a4723c */ /* 0x004fe600000418ff */
        /* <DEDUP_REMOVED lines=25> */
[----:B------:R-:W-:Y:S01]  /*61b0*/  FFMA.FTZ R2, R18, c[0x0][0x23c], -R2 ;  /* 0x00008f0012027a23 */ /* 0x000fe20000010802 */
[----:B------:R-:W-:Y:S01]  /*61c0*/  LDSM.16.MT88.4 R20, [R213+0xb800] ;  /* 0x00b80000d514783b */ /* 0x000fe20000004200 */
[----:B------:R2:W-:Y:S01]  /*61d0*/  MUFU.EX2 R246, R8 ;  /* 0x0000000800f67308 */ /* 0x0005e20000000800 */
[----:B-1----:R-:W-:-:S02]  /*61e0*/  FMNMX.FTZ R0, R9, R0, !PT ;  /* 0x0000000009007209 */ /* 0x002fc40007810000 */
[----:B------:R-:W-:Y:S01]  /*61f0*/  LDSM.16.MT88.4 R16, [R217+0xa800] ;  /* 0x00a80000d910783b */ /* 0x000fe20000004200 */
[----:B------:R-:W-:Y:S01]  /*6200*/  HMMA.16816.F32.BF16 R168, R4, R30, RZ ;  /* 0x0000001e04a8723c */ /* 0x000fe200000418ff */
[----:B----4-:R-:W-:-:S03]  /*6210*/  FMNMX.FTZ R136, R3, R10, !PT ;  /* 0x0000000a03887209 */ /* 0x010fc60007810000 */
[----:B------:R1:W3:Y:S01]  /*6220*/  MUFU.EX2 R247, R2 ;  /* 0x0000000200f77308 */ /* 0x0002e20000000800 */
[----:B------:R-:W-:-:S03]  /*6230*/  FSETP.NEU.FTZ.AND P1, PT, R136, -INF , PT ;  /* 0xff8000008800780b */ /* 0x000fc60003f3d000 */
        /* <DEDUP_REMOVED lines=27> */
[----:B-1----:R-:W-:Y:S01]  /*63f0*/  FFMA.FTZ R3, R128, c[0x0][0x23c], -R0 ;  /* 0x00008f0080037a23 */ /* 0x002fe20000010800 */
[----:B------:R-:W-:-:S03]  /*6400*/  MOV R128, R141 ;  /* 0x0000008d00807202 */ /* 0x000fc60000000f00 */
        /* <DEDUP_REMOVED lines=17> */
[----:B-1----:R-:W-:-:S02]  /*6520*/  FFMA.FTZ R3, R129, c[0x0][0x23c], -R2 ;  /* 0x00008f0081037a23 */ /* 0x002fc40000010802 */
[----:B------:R-:W-:Y:S02]  /*6530*/  IMAD.MOV.U32 R129, RZ, RZ, R140 ;  /* 0x000000ffff817224 */ /* 0x000fe400078e008c */
[----:B------:R1:W-:Y:S03]  /*6540*/  MUFU.EX2 R207, R3 ;  /* 0x0000000300cf7308 */ /* 0x0003e60000000800 */
[----:B------:R-:W-:Y:S07]  /*6550*/  HMMA.16816.F32.BF16 R124, R124, R26, R4 ;  /* 0x0000001a7c7c723c */ /* 0x000fee0000041804 */
[----:B---3--:R-:W-:-:S02]  /*6560*/  F2FP.BF16.PACK_AB R4, R240, R243 ;  /* 0x000000f3f004723e */ /* 0x008fc400000010ff */
[----:B--2---:R-:W-:Y:S02]  /*6570*/  F2FP.BF16.PACK_AB R6, R242, R241 ;  /* 0x000000f1f206723e */ /* 0x004fe400000010ff */
[----:B----4-:R-:W-:Y:S01]  /*6580*/  F2FP.BF16.PACK_AB R5, R210, R211 ;  /* 0x000000d3d205723e */ /* 0x010fe200000010ff */
[----:B-1----:R-:W-:Y:S01]  /*6590*/  FFMA.FTZ R3, R118, c[0x0][0x23c], -R2 ;  /* 0x00008f0076037a23 */ /* 0x002fe20000010802 */
[----:B-----5:R-:W-:-:S03]  /*65a0*/  F2FP.BF16.PACK_AB R7, R209, R208 ;  /* 0x000000d0d107723e */ /* 0x020fc600000010ff */
[----:B------:R1:W-:Y:S04]  /*65b0*/  MUFU.EX2 R206, R3 ;  /* 0x0000000300ce7308 */ /* 0x0003e80000000800 */
[C---:B------:R-:W-:Y:S08]  /*65c0*/  HMMA.16816.F32.BF16 R144, R4.reuse, R32, RZ ;  /* 0x000000200490723c */ /* 0x040ff000000418ff */
[----:B------:R-:W-:Y:S01]  /*65d0*/  HMMA.16816.F32.BF16 R200, R4, R34, RZ ;  /* 0x0000002204c8723c */ /* 0x000fe200000418ff */
[----:B-1----:R-:W-:-:S02]  /*65e0*/  FFMA.FTZ R3, R86, c[0x0][0x23c], -R2 ;  /* 0x00008f0056037a23 */ /* 0x002fc40000010802 */
[----:B------:R-:W-:-:S05]  /*65f0*/  FFMA.FTZ R2, R85, c[0x0][0x23c], -R2 ;  /* 0x00008f0055027a23 */ /* 0x000fca0000010802 */
[C---:B------:R-:W-:Y:S01]  /*6600*/  HMMA.16816.F32.BF16 R32, R4.reuse, R36, RZ ;  /* 0x000000240420723c */ /* 0x040fe200000418ff */
[----:B------:R1:W-:Y:S06]  /*6610*/  MUFU.EX2 R205, R3 ;  /* 0x0000000300cd7308 */ /* 0x0003ec0000000800 */
[----:B------:R-:W-:Y:S01]  /*6620*/  MOV R36, R139 ;  /* 0x0000008b00247202 */ /* 0x000fe20000000f00 */
[----:B------:R-:W-:Y:S01]  /*6630*/  HMMA.16816.F32.BF16 R160, R4, R28, RZ ;  /* 0x0000001c04a0723c */ /* 0x000fe200000418ff */
[----:B------:R2:W3:Y:S01]  /*6640*/  MUFU.EX2 R204, R2 ;  /* 0x0000000200cc7308 */ /* 0x0004e20000000800 */
[----:B------:R-:W-:-:S06]  /*6650*/  MOV R37, R138 ;  /* 0x0000008a00257202 */ /* 0x000fcc0000000f00 */
[----:B------:R-:W-:Y:S01]  /*6660*/  HMMA.16816.F32.BF16 R196, R4, R30, RZ ;  /* 0x0000001e04c4723c */ /* 0x000fe200000418ff */
[----:B-1----:R-:W-:-:S07]  /*6670*/  IMAD.MOV.U32 R3, RZ, RZ, R133 ;  /* 0x000000ffff037224 */ /* 0x002fce00078e0085 */
[----:B------:R-:W-:Y:S01]  /*6680*/  HMMA.16816.F32.BF16 R28, R4, R52, RZ ;  /* 0x00000034041c723c */ /* 0x000fe200000418ff */
[----:B--2---:R-:W-:-:S04]  /*6690*/  FFMA.FTZ R2, R131, c[0x0][0x23c], -R0 ;  /* 0x00008f0083027a23 */ /* 0x004fc80000010800 */
[----:B------:R1:W-:Y:S02]  /*66a0*/  MUFU.EX2 R139, R2 ;  /* 0x00000002008b7308 */ /* 0x0003e40000000800 */
[----:B------:R-:W-:Y:S01]  /*66b0*/  MOV R53, R11 ;  /* 0x0000000b00357202 */ /* 0x000fe20000000f00 */
[C---:B------:R-:W-:Y:S08]  /*66c0*/  HMMA.16816.F32.BF16 R192, R4.reuse, R38, RZ ;  /* 0x0000002604c0723c */ /* 0x040ff000000418ff */
[----:B------:R-:W-:Y:S01]  /*66d0*/  HMMA.16816.F32.BF16 R188, R4, R54, RZ ;  /* 0x0000003604bc723c */ /* 0x000fe200000418ff */
[----:B-1----:R-:W-:Y:S01]  /*66e0*/  FFMA.FTZ R2, R130, c[0x0][0x23c], -R0 ;  /* 0x00008f0082027a23 */ /* 0x002fe20000010800 */
[----:B---3--:R-:W-:-:S06]  /*66f0*/  F2FP.BF16.PACK_AB R130, R204, R205 ;  /* 0x000000cdcc82723e */ /* 0x008fcc00000010ff */
[C---:B------:R-:W-:Y:S01]  /*6700*/  HMMA.16816.F32.BF16 R8, R4.reuse, R64, RZ ;  /* 0x000000400408723c */ /* 0x040fe200000418ff */
[----:B------:R1:W-:Y:S07]  /*6710*/  MUFU.EX2 R138, R2 ;  /* 0x00000002008a7308 */ /* 0x0003ee0000000800 */
        /* <DEDUP_REMOVED lines=8> */
[----:B------:R-:W1:Y:S05]  /*67a0*/  MUFU.EX2 R132, R0 ;  /* 0x0000000000847308 */ /* 0x000e6a0000000800 */
[C---:B------:R-:W-:Y:S08]  /*67b0*/  HMMA.16816.F32.BF16 R176, R4.reuse, R70, RZ ;  /* 0x0000004604b0723c */ /* 0x040ff000000418ff */
[----:B------:R-:W-:Y:S01]  /*67c0*/  HMMA.16816.F32.BF16 R116, R4, R80, RZ ;  /* 0x000000500474723c */ /* 0x000fe200000418ff */
[----:B-1----:R-:W-:-:S07]  /*67d0*/  F2FP.BF16.PACK_AB R131, R132, R133 ;  /* 0x000000858483723e */ /* 0x002fce00000010ff */
[----:B------:R-:W-:Y:S01]  /*67e0*/  HMMA.16816.F32.BF16 R140, R4, R82, RZ ;  /* 0x00000052048c723c */ /* 0x000fe200000418ff */
[----:B------:R-:W-:-:S04]  /*67f0*/  FADD.FTZ R0, R243, R240 ;  /* 0x000000f0f3007221 */ /* 0x000fc80000010000 */
[----:B------:R-:W-:Y:S02]  /*6800*/  FADD.FTZ R0, R241, R0 ;  /* 0x00000000f1007221 */ /* 0x000fe40000010000 */
[----:B------:R-:W-:Y:S01]  /*6810*/  MOV R7, R129 ;  /* 0x0000008100077202 */ /* 0x000fe20000000f00 */
[----:B------:R-:W-:Y:S01]  /*6820*/  IMAD.MOV.U32 R6, RZ, RZ, R128 ;  /* 0x000000ffff067224 */ /* 0x000fe200078e0080 */
[----:B------:R-:W-:Y:S01]  /*6830*/  F2FP.BF16.PACK_AB R128, R206, R207 ;  /* 0x000000cfce80723e */ /* 0x000fe200000010ff */
[----:B------:R-:W-:Y:S01]  /*6840*/  IMAD.MOV.U32 R5, RZ, RZ, R36 ;  /* 0x000000ffff057224 */ /* 0x000fe200078e0024 */
[----:B------:R-:W-:Y:S02]  /*6850*/  F2FP.BF16.PACK_AB R129, R138, R139 ;  /* 0x0000008b8a81723e */ /* 0x000fe400000010ff */
[----:B------:R-:W-:Y:S01]  /*6860*/  MOV R4, R37 ;  /* 0x0000002500047202 */ /* 0x000fe20000000f00 */
[----:B------:R-:W-:Y:S02]  /*6870*/  FADD.FTZ R2, R2, R5 ;  /* 0x0000000502027221 */ /* 0x000fe40000010000 */
[----:B------:R-:W-:-:S02]  /*6880*/  FADD.FTZ R5, R250, R248 ;  /* 0x000000f8fa057221 */ /* 0x000fc40000010000 */
[C---:B------:R-:W-:Y:S01]  /*6890*/  HMMA.16816.F32.BF16 R36, R128.reuse, R12, R32 ;  /* 0x0000000c8024723c */ /* 0x040fe20000041820 */
[----:B------:R-:W-:Y:S02]  /*68a0*/  FADD.FTZ R2, R4, R2 ;  /* 0x0000000204027221 */ /* 0x000fe40000010000 */
[----:B------:R-:W-:Y:S02]  /*68b0*/  FADD.FTZ R5, R249, R5 ;  /* 0x00000005f9057221 */ /* 0x000fe40000010000 */
[----:B------:R-:W-:Y:S02]  /*68c0*/  FADD.FTZ R4, R242, R0 ;  /* 0x00000000f2047221 */ /* 0x000fe40000010000 */
[----:B------:R-:W-:Y:S01]  /*68d0*/  MOV R35, R3 ;  /* 0x0000000300237202 */ /* 0x000fe20000000f00 */
[----:B------:R-:W-:Y:S01]  /*68e0*/  FADD.FTZ R3, R211, R210 ;  /* 0x000000d2d3037221 */ /* 0x000fe20000010000 */
[----:B------:R-:W-:Y:S01]  /*68f0*/  MOV R34, R53 ;  /* 0x0000003500227202 */ /* 0x000fe20000000f00 */
        /* <DEDUP_REMOVED lines=25> */
[----:B------:R-:W-:-:S03]  /*6a90*/  FADD.FTZ R246, R251, R2 ;  /* 0x00000002fbf67221 */ /* 0x000fc60000010000 */
[----:B------:R1:W-:Y:S01]  /*6aa0*/  STL [R1+0x4], R244 ;  /* 0x000004f401007387 */ /* 0x0003e20000100800 */
[C---:B------:R-:W-:Y:S03]  /*6ab0*/  HMMA.16816.F32.BF16 R68, R128.reuse, R20, R8 ;  /* 0x000000148044723c */ /* 0x040fe60000041808 */
        /* <DEDUP_REMOVED lines=63> */
[----:B------:R-:W-:-:S02]  /*6eb0*/  ISETP.GE.AND P0, PT, R0, R237, PT ;  /* 0x000000ed0000720c */ /* 0x000fc40003f06270 */
[----:B------:R-:W-:Y:S01]  /*6ec0*/  @!PT LDS RZ, [RZ] ;  /* 0x00000000fffff984 */ /* 0x000fe20000000800 */
[----:B------:R-:W-:Y:S01]  /*6ed0*/  @!PT LDS RZ, [RZ] ;  /* 0x00000000fffff984 */ /* 0x000fe20000000800 */
[----:B------:R-:W-:Y:S01]  /*6ee0*/  @!PT LDS RZ, [RZ] ;  /* 0x00000000fffff984 */ /* 0x000fe20000000800 */
[----:B------:R2:W-:Y:S01]  /*6ef0*/  @!P2 LDGSTS.E.BYPASS.LTC128B.128 [R227+0xb800], [R4.64+0x80] ;  /* 0x0b80008004e3afae */ /* 0x0005e2000b901d52 */
[C---:B------:R-:W-:Y:S02]  /*6f00*/  ISETP.GE.AND P6, PT, R0.reuse, R236, PT ;  /* 0x000000ec0000720c */ /* 0x040fe40003fc6270 */
[----:B------:R-:W-:Y:S01]  /*6f10*/  IABS R2, R2 ;  /* 0x0000000200027213 */ /* 0x000fe20000000000 */
[----:B------:R-:W-:Y:S01]  /*6f20*/  LDSM.16.M88.4 R16, [R212+0x8000] ;  /* 0x00800000d410783b */ /* 0x000fe20000000200 */
[C---:B------:R-:W-:Y:S02]  /*6f30*/  ISETP.LT.OR P4, PT, R0.reuse, R234, P4 ;  /* 0x000000ea0000720c */ /* 0x040fe40002781670 */
[C---:B------:R-:W-:Y:S01]  /*6f40*/  ISETP.LT.OR P1, PT, R0.reuse, R233, P1 ;  /* 0x000000e90000720c */ /* 0x040fe20000f21670 */
[----:B------:R-:W-:Y:S01]  /*6f50*/  LDSM.16.M88.4 R20, [R212+0x8800] ;  /* 0x00880000d414783b */ /* 0x000fe20000000200 */
[C---:B------:R-:W-:Y:S02]  /*6f60*/  ISETP.LT.OR P0, PT, R0.reuse, R232, P0 ;  /* 0x000000e80000720c */ /* 0x040fe40000701670 */
[----:B------:R-:W-:Y:S01]  /*6f70*/  ISETP.LT.OR P6, PT, R0, R231, P6 ;  /* 0x000000e70000720c */ /* 0x000fe200037c1670 */
        /* <DEDUP_REMOVED lines=22> */
[C---:B-1----:R-:W-:Y:S01]  /*70e0*/  HMMA.16816.F32.BF16 R184, R8.reuse, R24, R16 ;  /* 0x0000001808b8723c */ /* 0x042fe20000041810 */
[----:B------:R-:W1:Y:S07]  /*70f0*/  LDSM.16.M88.4 R16, [R222] ;  /* 0x00000000de10783b */ /* 0x000e6e0000000200 */
[C---:B------:R-:W-:Y:S08]  /*7100*/  HMMA.16816.F32.BF16 R180, R8.reuse, R28, R140 ;  /* 0x0000001c08b4723c */ /* 0x040ff0000004188c */
[C---:B------:R-:W-:Y:S01]  /*7110*/  HMMA.16816.F32.BF16 R176, R8.reuse, R30, R176 ;  /* 0x0000001e08b0723c */ /* 0x040fe200000418b0 */
[----:B------:R-:W-:Y:S07]  /*7120*/  LDSM.16.M88.4 R28, [R219] ;  /* 0x00000000db1c783b */ /* 0x000fee0000000200 */
[----:B------:R-:W-:Y:S01]  /*7130*/  HMMA.16816.F32.BF16 R8, R8, R26, R12 ;  /* 0x0000001a0808723c */ /* 0x000fe2000004180c */
[----:B------:R-:W4:Y:S04]  /*7140*/  LDSM.16.M88.4 R12, [R220+0x2000] ;  /* 0x00200000dc0c783b */ /* 0x000f280000000200 */
[----:B------:R-:W5:Y:S03]  /*7150*/  LDSM.16.M88.4 R24, [R219+0x800] ;  /* 0x00080000db18783b */ /* 0x000f660000000200 */
[C---:B--2---:R-:W-:Y:S08]  /*7160*/  HMMA.16816.F32.BF16 R140, R4.reuse, R32, R188 ;  /* 0x00000020048c723c */ /* 0x044ff000000418bc */
[C---:B---3--:R-:W-:Y:S08]  /*7170*/  HMMA.16816.F32.BF16 R204, R4.reuse, R20, R204 ;  /* 0x0000001404cc723c */ /* 0x048ff000000418cc */
[C---:B------:R-:W-:Y:S08]  /*7180*/  HMMA.16816.F32.BF16 R188, R4.reuse, R34, R196 ;  /* 0x0000002204bc723c */ /* 0x040ff000000418c4 */
[----:B------:R-:W-:Y:S01]  /*7190*/  HMMA.16816.F32.BF16 R192, R4, R22, R192 ;  /* 0x0000001604c0723c */ /* 0x000fe200000418c0 */
[----:B------:R-:W2:Y:S07]  /*71a0*/  LDSM.16.M88.4 R4, [R220] ;  /* 0x00000000dc04783b */ /* 0x000eae0000000200 */
[C---:B-1----:R-:W-:Y:S08]  /*71b0*/  HMMA.16816.F32.BF16 R196, R16.reuse, R32, R180 ;  /* 0x0000002010c4723c */ /* 0x042ff000000418b4 */
[C---:B------:R-:W-:Y:S08]  /*71c0*/  HMMA.16816.F32.BF16 R180, R16.reuse, R34, R176 ;  /* 0x0000002210b4723c */ /* 0x040ff000000418b0 */
[C---:B------:R-:W-:Y:S08]  /*71d0*/  HMMA.16816.F32.BF16 R176, R16.reuse, R20, R184 ;  /* 0x0000001410b0723c */ /* 0x040ff000000418b8 */
[----:B------:R-:W-:Y:S01]  /*71e0*/  HMMA.16816.F32.BF16 R32, R16, R22, R8 ;  /* 0x000000161020723c */ /* 0x000fe20000041808 */
[----:B------:R-:W-:Y:S04]  /*71f0*/  LDSM.16.M88.4 R8, [R214+0x6000] ;  /* 0x00600000d608783b */ /* 0x000fe80000000200 */
[----:B------:R-:W1:Y:S03]  /*7200*/  LDSM.16.M88.4 R20, [R212+0x9000] ;  /* 0x00900000d414783b */ /* 0x000e660000000200 */
[C---:B----4-:R-:W-:Y:S01]  /*7210*/  HMMA.16816.F32.BF16 R140, R12.reuse, R28, R140 ;  /* 0x0000001c0c8c723c */ /* 0x050fe2000004188c */
[----:B------:R-:W3:Y:S07]  /*7220*/  LDSM.16.M88.4 R16, [R212+0x9800] ;  /* 0x00980000d410783b */ /* 0x000eee0000000200 */
[C---:B------:R-:W-:Y:S08]  /*7230*/  HMMA.16816.F32.BF16 R188, R12.reuse, R30, R188 ;  /* 0x0000001e0cbc723c */ /* 0x040ff000000418bc */
[C---:B-----5:R-:W-:Y:S08]  /*7240*/  HMMA.16816.F32.BF16 R204, R12.reuse, R24, R204 ;  /* 0x000000180ccc723c */ /* 0x060ff000000418cc */
[----:B------:R-:W-:Y:S01]  /*7250*/  HMMA.16816.F32.BF16 R192, R12, R26, R192 ;  /* 0x0000001a0cc0723c */ /* 0x000fe200000418c0 */
[----:B------:R-:W4:Y:S07]  /*7260*/  LDSM.16.M88.4 R12, [R214+0x4000] ;  /* 0x00400000d60c783b */ /* 0x000f2e0000000200 */
[C---:B--2---:R-:W-:Y:S08]  /*7270*/  HMMA.16816.F32.BF16 R200, R4.reuse, R28, R196 ;  /* 0x0000001c04c8723c */ /* 0x044ff000000418c4 */
[C---:B------:R-:W-:Y:S08]  /*7280*/  HMMA.16816.F32.BF16 R184, R4.reuse, R24, R176 ;  /* 0x0000001804b8723c */ /* 0x040ff000000418b0 */
[C---:B------:R-:W-:Y:S01]  /*7290*/  HMMA.16816.F32.BF16 R196, R4.reuse, R30, R180 ;  /* 0x0000001e04c4723c */ /* 0x040fe200000418b4 */
[----:B------:R-:W-:Y:S07]  /*72a0*/  LDSM.16.M88.4 R28, [R224] ;  /* 0x00000000e01c783b */ /* 0x000fee0000000200 */
[----:B------:R-:W-:Y:S01]  /*72b0*/  HMMA.16816.F32.BF16 R24, R4, R26, R32 ;  /* 0x0000001a0418723c */ /* 0x000fe20000041820 */
[----:B------:R-:W-:Y:S04]  /*72c0*/  LDSM.16.M88.4 R4, [R216+0x6000] ;  /* 0x00600000d804783b */ /* 0x000fe80000000200 */
[----:B------:R-:W2:Y:S03]  /*72d0*/  LDSM.16.M88.4 R32, [R225] ;  /* 0x00000000e120783b */ /* 0x000ea60000000200 */
[C---:B-1----:R-:W-:Y:S08]  /*72e0*/  HMMA.16816.F32.BF16 R180, R8.reuse, R22, R188 ;  /* 0x0000001608b4723c */ /* 0x042ff000000418bc */
[C---:B------:R-:W-:Y:S08]  /*72f0*/  HMMA.16816.F32.BF16 R140, R8.reuse, R20, R140 ;  /* 0x00000014088c723c */ /* 0x040ff0000004188c */
[C---:B---3--:R-:W-:Y:S08]  /*7300*/  HMMA.16816.F32.BF16 R188, R8.reuse, R16, R204 ;  /* 0x0000001008bc723c */ /* 0x048ff000000418cc */
[----:B------:R-:W-:Y:S01]  /*7310*/  HMMA.16816.F32.BF16 R176, R8, R18, R192 ;  /* 0x0000001208b0723c */ /* 0x000fe200000418c0 */
[----:B------:R-:W1:Y:S07]  /*7320*/  LDSM.16.M88.4 R8, [R216+0x4000] ;  /* 0x00400000d808783b */ /* 0x000e6e0000000200 */
[C---:B----4-:R-:W-:Y:S08]  /*7330*/  HMMA.16816.F32.BF16 R204, R12.reuse, R22, R196 ;  /* 0x000000160ccc723c */ /* 0x050ff000000418c4 */
[C---:B------:R-:W-:Y:S01]  /*7340*/  HMMA.16816.F32.BF16 R208, R12.reuse, R20, R200 ;  /* 0x000000140cd0723c */ /* 0x040fe200000418c8 */
[----:B------:R-:W-:Y:S07]  /*7350*/  LDSM.16.M88.4 R20, [R221+0x9800] ;  /* 0x00980000dd14783b */ /* 0x000fee0000000200 */
[C---:B------:R-:W-:Y:S08]  /*7360*/  HMMA.16816.F32.BF16 R196, R12.reuse, R16, R184 ;  /* 0x000000100cc4723c */ /* 0x040ff000000418b8 */
[----:B------:R-:W-:Y:S01]  /*7370*/  HMMA.16816.F32.BF16 R12, R12, R18, R24 ;  /* 0x000000120c0c723c */ /* 0x000fe20000041818 */
[----:B------:R-:W-:Y:S04]  /*7380*/  LDSM.16.M88.4 R16, [R222+0x6000] ;  /* 0x00600000de10783b */ /* 0x000fe80000000200 */
[----:B------:R-:W3:Y:S03]  /*7390*/  LDSM.16.M88.4 R24, [R221+0x9000] ;  /* 0x00900000dd18783b */ /* 0x000ee60000000200 */
[C---:B--2---:R-:W-:Y:S08]  /*73a0*/  HMMA.16816.F32.BF16 R192, R4.reuse, R32, R140 ;  /* 0x0000002004c0723c */ /* 0x044ff0000004188c */
[C---:B------:R-:W-:Y:S08]  /*73b0*/  HMMA.16816.F32.BF16 R200, R4.reuse, R34, R180 ;  /* 0x0000002204c8723c */ /* 0x040ff000000418b4 */
[C---:B------:R-:W-:Y:S08]  /*73c0*/  HMMA.16816.F32.BF16 R188, R4.reuse, R28, R188 ;  /* 0x0000001c04bc723c */ /* 0x040ff000000418bc */
[----:B------:R-:W-:Y:S01]  /*73d0*/  HMMA.16816.F32.BF16 R176, R4, R30, R176 ;  /* 0x0000001e04b0723c */ /* 0x000fe200000418b0 */
[----:B------:R-:W2:Y:S07]  /*73e0*/  LDSM.16.M88.4 R4, [R222+0x4000] ;  /* 0x00400000de04783b */ /* 0x000eae0000000200 */
[C---:B-1----:R-:W-:Y:S08]  /*73f0*/  HMMA.16816.F32.BF16 R140, R8.reuse, R32, R208 ;  /* 0x00000020088c723c */ /* 0x042ff000000418d0 */
[C---:B------:R-:W-:Y:S08]  /*7400*/  HMMA.16816.F32.BF16 R184, R8.reuse, R34, R204 ;  /* 0x0000002208b8723c */ /* 0x040ff000000418cc */
[C---:B------:R-:W-:Y:S01]  /*7410*/  HMMA.16816.F32.BF16 R180, R8.reuse, R28, R196 ;  /* 0x0000001c08b4723c */ /* 0x040fe200000418c4 */
[----:B------:R1:W-:Y:S07]  /*7420*/  I2F R198, R3 ;  /* 0x0000000300c67306 */ /* 0x0003ee0000201400 */
[----:B------:R-:W-:Y:S01]  /*7430*/  HMMA.16816.F32.BF16 R8, R8, R30, R12 ;  /* 0x0000001e0808723c */ /* 0x000fe2000004180c */
[----:B------:R-:W-:Y:S01]  /*7440*/  LDSM.16.M88.4 R12, [R220+0x6000] ;  /* 0x00600000dc0c783b */ /* 0x000fe20000000200 */
[----:B------:R4:W-:Y:S03]  /*7450*/  I2F R197, R2 ;  /* 0x0000000200c57306 */ /* 0x0009e60000201400 */
[----:B------:R-:W5:Y:S03]  /*7460*/  LDSM.16.M88.4 R28, [R219+0x1000] ;  /* 0x00100000db1c783b */ /* 0x000f660000000200 */
[----:B---3--:R-:W-:Y:S01]  /*7470*/  HMMA.16816.F32.BF16 R32, R16, R24, R192 ;  /* 0x000000181020723c */ /* 0x008fe200000418c0 */
[----:B-1----:R-:W-:-:S05]  /*7480*/  IMAD.IADD R3, R228, 0x1, -R0 ;  /* 0x00000001e4037824 */ /* 0x002fca00078e0a00 */
[----:B------:R-:W-:Y:S02]  /*7490*/  IABS R3, R3 ;  /* 0x0000000300037213 */ /* 0x000fe40000000000 */
[C---:B------:R-:W-:Y:S01]  /*74a0*/  HMMA.16816.F32.BF16 R200, R16.reuse, R26, R200 ;  /* 0x0000001a10c8723c */ /* 0x040fe200000418c8 */
[----:B----4-:R-:W-:Y:S01]  /*74b0*/  IMAD.IADD R2, R235, 0x1, -R0 ;  /* 0x00000001eb027824 */ /* 0x010fe200078e0a00 */
[----:B------:R1:W-:Y:S04]  /*74c0*/  I2F R196, R3 ;  /* 0x0000000300c47306 */ /* 0x0003e80000201400 */
[----:B------:R-:W-:Y:S02]  /*74d0*/  IABS R2, R2 ;  /* 0x0000000200027213 */ /* 0x000fe40000000000 */
[C---:B------:R-:W-:Y:S08]  /*74e0*/  HMMA.16816.F32.BF16 R188, R16.reuse, R20, R188 ;  /* 0x0000001410bc723c */ /* 0x040ff000000418bc */
[----:B------:R-:W-:Y:S01]  /*74f0*/  HMMA.16816.F32.BF16 R176, R16, R22, R176 ;  /* 0x0000001610b0723c */ /* 0x000fe200000418b0 */
[----:B------:R-:W3:Y:S01]  /*7500*/  LDSM.16.M88.4 R16, [R219+0x1800] ;  /* 0x00180000db10783b */ /* 0x000ee20000000200 */
[----:B-1----:R-:W-:-:S04]  /*7510*/  IMAD.MOV.U32 R3, RZ, RZ, R2 ;  /* 0x000000ffff037224 */ /* 0x002fc800078e0002 */
[----:B------:R1:W-:Y:S02]  /*7520*/  I2F R195, R3 ;  /* 0x0000000300c37306 */ /* 0x0003e40000201400 */
[C---:B--2---:R-:W-:Y:S08]  /*7530*/  HMMA.16816.F32.BF16 R180, R4.reuse, R20, R180 ;  /* 0x0000001404b4723c */ /* 0x044ff000000418b4 */
[C---:B------:R-:W-:Y:S08]  /*7540*/  HMMA.16816.F32.BF16 R140, R4.reuse, R24, R140 ;  /* 0x00000018048c723c */ /* 0x040ff0000004188c */
[C---:B------:R-:W-:Y:S08]  /*7550*/  HMMA.16816.F32.BF16 R184, R4.reuse, R26, R184 ;  /* 0x0000001a04b8723c */ /* 0x040ff000000418b8 */
[----:B------:R-:W-:Y:S01]  /*7560*/  HMMA.16816.F32.BF16 R20, R4, R22, R8 ;  /* 0x000000160414723c */ /* 0x000fe20000041808 */
[----:B------:R-:W2:Y:S01]  /*7570*/  LDSM.16.M88.4 R8, [R220+0x4000] ;  /* 0x00400000dc08783b */ /* 0x000ea20000000200 */
[----:B------:R-:W-:-:S05]  /*7580*/  DEPBAR.LE SB0, 0x0 ;  /* 0x000080000000791a */ /* 0x000fca0000000000 */
[C---:B------:R-:W-:Y:S01]  /*7590*/  IADD3 R7, R0.reuse, 0x1, RZ ;  /* 0x0000000100077810 */ /* 0x040fe20007ffe0ff */
[C---:B-----5:R-:W-:Y:S01]  /*75a0*/  HMMA.16816.F32.BF16 R204, R12.reuse, R28, R32 ;  /* 0x0000001c0ccc723c */ /* 0x060fe20000041820 */
[C---:B------:R-:W-:Y:S02]  /*75b0*/  IADD3 R6, R0.reuse, 0x8, RZ ;  /* 0x0000000800067810 */ /* 0x040fe40007ffe0ff */
[----:B------:R-:W-:Y:S01]  /*75c0*/  IADD3 R5, R0, 0x9, RZ ;  /* 0x0000000900057810 */ /* 0x000fe20007ffe0ff */
[--C-:B------:R-:W-:Y:S01]  /*75d0*/  IMAD.IADD R4, R230, 0x1, -R7.reuse ;  /* 0x00000001e6047824 */ /* 0x100fe200078e0a07 */
[----:B------:R-:W-:Y:S01]  /*75e0*/  ISETP.GE.AND P5, PT, R7, R239, PT ;  /* 0x000000ef0700720c */ /* 0x000fe20003fa6270 */
[--C-:B-1----:R-:W-:Y:S02]  /*75f0*/  IMAD.IADD R3, R229, 0x1, -R7.reuse ;  /* 0x00000001e5037824 */ /* 0x102fe400078e0a07 */
[----:B------:R-:W-:Y:S01]  /*7600*/  HMMA.16816.F32.BF16 R200, R12, R30, R200 ;  /* 0x0000001e0cc8723c */ /* 0x000fe200000418c8 */
[----:B------:R-:W-:Y:S01]  /*7610*/  IABS R2, R4 ;  /* 0x0000000400027213 */ /* 0x000fe20000000000 */
[----:B------:R-:W-:Y:S01]  /*7620*/  IMAD.IADD R4, R235, 0x1, -R7 ;  /* 0x00000001eb047824 */ /* 0x000fe200078e0a07 */
[----:B------:R-:W-:-:S02]  /*7630*/  IABS R3, R3 ;  /* 0x0000000300037213 */ /* 0x000fc40000000000 */
[----:B------:R1:W-:Y:S01]  /*7640*/  I2F R194, R2 ;  /* 0x0000000200c27306 */ /* 0x0003e20000201400 */
[----:B------:R-:W-:Y:S01]  /*7650*/  BAR.SYNC.DEFER_BLOCKING 0x0 ;  /* 0x0000000000007b1d */ /* 0x000fe20000010000 */
[----:B------:R-:W-:Y:S01]  /*7660*/  ISETP.LT.OR P5, PT, R7, R234, P5 ;  /* 0x000000ea0700720c */ /* 0x000fe20002fa1670 */
[C---:B---3--:R-:W-:Y:S05]  /*7670*/  HMMA.16816.F32.BF16 R208, R12.reuse, R16, R188 ;  /* 0x000000100cd0723c */ /* 0x048fea00000418bc */
[----:B------:R3:W-:Y:S03]  /*7680*/  I2F R25, R3 ;  /* 0x0000000300197306 */ /* 0x0007e60000201400 */
[----:B------:R-:W-:Y:S01]  /*7690*/  HMMA.16816.F32.BF16 R240, R12, R18, R176 ;  /* 0x000000120cf0723c */ /* 0x000fe200000418b0 */
[----:B-1----:R-:W-:-:S07]  /*76a0*/  IMAD.IADD R2, R228, 0x1, -R7 ;  /* 0x00000001e4027824 */ /* 0x002fce00078e0a07 */
[----:B--2---:R-:W-:Y:S01]  /*76b0*/  HMMA.16816.F32.BF16 R188, R8, R28, R140 ;  /* 0x0000001c08bc723c */ /* 0x004fe2000004188c */
[----:B------:R-:W-:-:S05]  /*76c0*/  IABS R2, R2 ;  /* 0x0000000200027213 */ /* 0x000fca0000000000 */
[----:B---3--:R-:W-:Y:S01]  /*76d0*/  IMAD.MOV.U32 R3, RZ, RZ, R2 ;  /* 0x000000ffff037224 */ /* 0x008fe200078e0002 */
[----:B------:R-:W-:Y:S01]  /*76e0*/  IABS R2, R4 ;  /* 0x0000000400027213 */ /* 0x000fe20000000000 */
[C---:B------:R-:W-:Y:S02]  /*76f0*/  HMMA.16816.F32.BF16 R176, R8.reuse, R18, R20 ;  /* 0x0000001208b0723c */ /* 0x040fe40000041814 */
[----:B------:R1:W-:Y:S06]  /*7700*/  I2F R15, R3 ;  /* 0x00000003000f7306 */ /* 0x0003ec0000201400 */
[C---:B------:R-:W-:Y:S02]  /*7710*/  HMMA.16816.F32.BF16 R184, R8.reuse, R30, R184 ;  /* 0x0000001e08b8723c */ /* 0x040fe400000418b8 */
[----:B------:R2:W-:Y:S06]  /*7720*/  I2F R193, R2 ;  /* 0x0000000200c17306 */ /* 0x0005ec0000201400 */
[----:B------:R-:W-:Y:S01]  /*7730*/  HMMA.16816.F32.BF16 R180, R8, R16, R180 ;  /* 0x0000001008b4723c */ /* 0x000fe200000418b4 */
[----:B-1----:R-:W-:-:S05]  /*7740*/  IMAD.IADD R3, R230, 0x1, -R6 ;  /* 0x00000001e6037824 */ /* 0x002fca00078e0a06 */
[----:B------:R-:W-:Y:S01]  /*7750*/  IABS R3, R3 ;  /* 0x0000000300037213 */ /* 0x000fe20000000000 */
[----:B------:R-:W-:Y:S02]  /*7760*/  IMAD.IADD R8, R235, 0x1, -R5 ;  /* 0x00000001eb087824 */ /* 0x000fe400078e0a05 */
[--C-:B--2---:R-:W-:Y:S02]  /*7770*/  IMAD.IADD R2, R229, 0x1, -R6.reuse ;  /* 0x00000001e5027824 */ /* 0x104fe400078e0a06 */
[----:B------:R-:W-:Y:S02]  /*7780*/  IMAD.MOV.U32 R4, RZ, RZ, R3 ;  /* 0x000000ffff047224 */ /* 0x000fe400078e0003 */
[----:B------:R-:W-:Y:S01]  /*7790*/  FMUL.FTZ R11, R188, c[0x0][0x2ec] ;  /* 0x0000bb00bc0b7a20 */ /* 0x000fe20000410000 */
[----:B------:R-:W-:Y:S01]  /*77a0*/  IABS R3, R2 ;  /* 0x0000000200037213 */ /* 0x000fe20000000000 */
[----:B------:R-:W-:Y:S01]  /*77b0*/  IMAD.IADD R2, R228, 0x1, -R6 ;  /* 0x00000001e4027824 */ /* 0x000fe200078e0a06 */
[----:B------:R1:W-:Y:S04]  /*77c0*/  I2F R192, R4 ;  /* 0x0000000400c07306 */ /* 0x0003e80000201400 */
[----:B------:R-:W-:-:S04]  /*77d0*/  IABS R2, R2 ;  /* 0x0000000200027213 */ /* 0x000fc80000000000 */
[----:B------:R2:W-:Y:S01]  /*77e0*/  I2F R24, R3 ;  /* 0x0000000300187306 */ /* 0x0005e20000201400 */
[----:B-1----:R-:W-:-:S07]  /*77f0*/  IMAD.IADD R4, R235, 0x1, -R6 ;  /* 0x00000001eb047824 */ /* 0x002fce00078e0a06 */
[----:B------:R-:W1:Y:S01]  /*7800*/  MUFU.TANH R11, R11 ;  /* 0x0000000b000b7308 */ /* 0x000e620000002400 */
[----:B--2---:R-:W-:Y:S01]  /*7810*/  IMAD.MOV.U32 R3, RZ, RZ, R2 ;  /* 0x000000ffff037224 */ /* 0x004fe200078e0002 */
[----:B------:R-:W-:Y:S01]  /*7820*/  IABS R2, R4 ;  /* 0x0000000400027213 */ /* 0x000fe20000000000 */
[----:B------:R-:W-:-:S05]  /*7830*/  IMAD.IADD R4, R230, 0x1, -R5 ;  /* 0x00000001e6047824 */ /* 0x000fca00078e0a05 */
[----:B------:R2:W-:Y:S01]  /*7840*/  I2F R14, R3 ;  /* 0x00000003000e7306 */ /* 0x0005e20000201400 */
[----:B-1----:R-:W-:-:S05]  /*7850*/  FFMA.FTZ R11, R198, -UR16, R11 ;  /* 0x80000010c60b7c23 */ /* 0x002fca000801000b */
[----:B------:R-:W-:Y:S02]  /*7860*/  FSEL R11, R11, -INF , !P4 ;  /* 0xff8000000b0b7808 */ /* 0x000fe40006000000 */
[----:B------:R-:W-:Y:S01]  /*7870*/  ISETP.GE.AND P4, PT, R7, R238, PT ;  /* 0x000000ee0700720c */ /* 0x000fe20003f86270 */
[----:B--2---:R-:W-:Y:S01]  /*7880*/  IMAD.MOV.U32 R3, RZ, RZ, R2 ;  /* 0x000000ffff037224 */ /* 0x004fe200078e0002 */
[----:B------:R-:W-:Y:S01]  /*7890*/  IABS R2, R4 ;  /* 0x0000000400027213 */ /* 0x000fe20000000000 */
[--C-:B------:R-:W-:Y:S01]  /*78a0*/  IMAD.IADD R4, R229, 0x1, -R5.reuse ;  /* 0x00000001e5047824 */ /* 0x100fe200078e0a05 */
[----:B------:R-:W-:Y:S01]  /*78b0*/  ISETP.LT.OR P4, PT, R7, R233, P4 ;  /* 0x000000e90700720c */ /* 0x000fe20002781670 */
[----:B------:R1:W-:Y:S02]  /*78c0*/  I2F R143, R3 ;  /* 0x00000003008f7306 */ /* 0x0003e40000201400 */
[----:B-1----:R-:W-:Y:S01]  /*78d0*/  IMAD.MOV.U32 R3, RZ, RZ, R2 ;  /* 0x000000ffff037224 */ /* 0x002fe200078e0002 */
[----:B------:R-:W-:Y:S01]  /*78e0*/  IABS R2, R4 ;  /* 0x0000000400027213 */ /* 0x000fe20000000000 */
[----:B------:R-:W-:-:S04]  /*78f0*/  IMAD.IADD R4, R228, 0x1, -R5 ;  /* 0x00000001e4047824 */ /* 0x000fc800078e0a05 */
[----:B------:R1:W-:Y:S02]  /*7900*/  I2F R20, R3 ;  /* 0x0000000300147306 */ /* 0x0003e40000201400 */
[----:B-1----:R-:W-:Y:S01]  /*7910*/  IMAD.MOV.U32 R3, RZ, RZ, R2 ;  /* 0x000000ffff037224 */ /* 0x002fe200078e0002 */
[----:B------:R-:W-:Y:S02]  /*7920*/  IABS R2, R4 ;  /* 0x0000000400027213 */ /* 0x000fe40000000000 */
[----:B------:R-:W-:-:S03]  /*7930*/  IADD3 R4, R0, 0x10, RZ ;  /* 0x0000001000047810 */ /* 0x000fc60007ffe0ff */
        /* <DEDUP_REMOVED lines=14> */
[----:B------:R-:W-:-:S05]  /*7a20*/  IABS R2, R8 ;  /* 0x0000000800027213 */ /* 0x000fca0000000000 */
[----:B------:R1:W-:Y:S01]  /*7a30*/  I2F R140, R3 ;  /* 0x00000003008c7306 */ /* 0x0003e20000201400 */
[----:B------:R-:W-:Y:S02]  /*7a40*/  IMAD.MOV.U32 R8, RZ, RZ, R2 ;  /* 0x000000ffff087224 */ /* 0x000fe400078e0002 */
[----:B------:R-:W-:-:S05]  /*7a50*/  IMAD.IADD R2, R235, 0x1, -R4 ;  /* 0x00000001eb027824 */ /* 0x000fca00078e0a04 */
[----:B------:R2:W-:Y:S01]  /*7a60*/  I2F R26, R8 ;  /* 0x00000008001a7306 */ /* 0x0005e20000201400 */
[----:B------:R-:W-:Y:S02]  /*7a70*/  IABS R2, R2 ;  /* 0x0000000200027213 */ /* 0x000fe40000000000 */
[----:B-1----:R-:W-:-:S05]  /*7a80*/  IADD3 R3, R0, 0x11, RZ ;  /* 0x0000001100037810 */ /* 0x002fca0007ffe0ff */
[----:B------:R-:W-:Y:S02]  /*7a90*/  IMAD.IADD R9, R230, 0x1, -R3 ;  /* 0x00000001e6097824 */ /* 0x000fe400078e0a03 */
[----:B--2---:R-:W-:-:S03]  /*7aa0*/  IMAD.MOV.U32 R8, RZ, RZ, R2 ;  /* 0x000000ffff087224 */ /* 0x004fc600078e0002 */
[----:B------:R-:W-:Y:S01]  /*7ab0*/  IABS R2, R9 ;  /* 0x0000000900027213 */ /* 0x000fe20000000000 */
[--C-:B------:R-:W-:Y:S01]  /*7ac0*/  IMAD.IADD R9, R228, 0x1, -R3.reuse ;  /* 0x00000001e4097824 */ /* 0x100fe200078e0a03 */
[----:B------:R1:W-:Y:S03]  /*7ad0*/  I2F R139, R8 ;  /* 0x00000008008b7306 */ /* 0x0003e60000201400 */
[----:B-1----:R-:W-:Y:S02]  /*7ae0*/  IMAD.MOV.U32 R8, RZ, RZ, R2 ;  /* 0x000000ffff087224 */ /* 0x002fe400078e0002 */
[----:B------:R-:W-:-:S03]  /*7af0*/  IMAD.IADD R2, R229, 0x1, -R3 ;  /* 0x00000001e5027824 */ /* 0x000fc600078e0a03 */
[----:B------:R1:W-:Y:S02]  /*7b00*/  I2F R138, R8 ;  /* 0x00000008008a7306 */ /* 0x0003e40000201400 */
[----:B------:R-:W-:-:S05]  /*7b10*/  IABS R2, R2 ;  /* 0x0000000200027213 */ /* 0x000fca0000000000 */
[----:B-1----:R-:W-:Y:S01]  /*7b20*/  IMAD.MOV.U32 R8, RZ, RZ, R2 ;  /* 0x000000ffff087224 */ /* 0x002fe200078e0002 */
[----:B------:R-:W-:-:S03]  /*7b30*/  IABS R2, R9 ;  /* 0x0000000900027213 */ /* 0x000fc60000000000 */
[----:B------:R1:W-:Y:S02]  /*7b40*/  I2F R133, R8 ;  /* 0x0000000800857306 */ /* 0x0003e40000201400 */
[----:B------:R-:W-:Y:S02]  /*7b50*/  IMAD.MOV.U32 R9, RZ, RZ, R2 ;  /* 0x000000ffff097224 */ /* 0x000fe400078e0002 */
[----:B------:R-:W-:-:S04]  /*7b60*/  IMAD.IADD R2, R235, 0x1, -R3 ;  /* 0x00000001eb027824 */ /* 0x000fc800078e0a03 */
[----:B------:R2:W-:Y:S01]  /*7b70*/  I2F R132, R9 ;  /* 0x0000000900847306 */ /* 0x0005e20000201400 */
[----:B-1----:R-:W-:Y:S02]  /*7b80*/  IABS R8, R2 ;  /* 0x0000000200087213 */ /* 0x002fe40000000000 */
[C---:B------:R-:W-:Y:S02]  /*7b90*/  IADD3 R2, R0.reuse, 0x18, RZ ;  /* 0x0000001800027810 */ /* 0x040fe40007ffe0ff */
[----:B------:R-:W-:-:S03]  /*7ba0*/  IADD3 R0, R0, 0x19, RZ ;  /* 0x0000001900007810 */ /* 0x000fc60007ffe0ff */
[----:B------:R-:W-:Y:S02]  /*7bb0*/  IMAD.IADD R10, R229, 0x1, -R2 ;  /* 0x00000001e50a7824 */ /* 0x000fe400078e0a02 */
[----:B--2---:R-:W-:Y:S02]  /*7bc0*/  IMAD.MOV.U32 R9, RZ, RZ, R8 ;  /* 0x000000ffff097224 */ /* 0x004fe400078e0008 */
[----:B------:R-:W-:Y:S02]  /*7bd0*/  IMAD.IADD R8, R230, 0x1, -R2 ;  /* 0x00000001e6087824 */ /* 0x000fe400078e0a02 */
[----:B------:R1:W-:Y:S03]  /*7be0*/  I2F R35, R9 ;  /* 0x0000000900237306 */ /* 0x0003e60000201400 */
[----:B------:R-:W-:-:S05]  /*7bf0*/  IABS R8, R8 ;  /* 0x0000000800087213 */ /* 0x000fca0000000000 */
[----:B-1----:R-:W-:Y:S01]  /*7c00*/  IMAD.MOV.U32 R9, RZ, RZ, R8 ;  /* 0x000000ffff097224 */ /* 0x002fe200078e0008 */
[----:B------:R-:W-:-:S03]  /*7c10*/  IABS R8, R10 ;  /* 0x0000000a00087213 */ /* 0x000fc60000000000 */
[----:B------:R1:W-:Y:S02]  /*7c20*/  I2F R34, R9 ;  /* 0x0000000900227306 */ /* 0x0003e40000201400 */
[----:B-1----:R-:W-:Y:S02]  /*7c30*/  IMAD.MOV.U32 R9, RZ, RZ, R8 ;  /* 0x000000ffff097224 */ /* 0x002fe400078e0008 */
[----:B------:R-:W-:-:S04]  /*7c40*/  IMAD.IADD R8, R228, 0x1, -R2 ;  /* 0x00000001e4087824 */ /* 0x000fc800078e0a02 */
[----:B------:R1:W-:Y:S01]  /*7c50*/  I2F R33, R9 ;  /* 0x0000000900217306 */ /* 0x0003e20000201400 */
[----:B------:R-:W-:-:S05]  /*7c60*/  IABS R8, R8 ;  /* 0x0000000800087213 */ /* 0x000fca0000000000 */
[----:B------:R-:W-:-:S04]  /*7c70*/  IMAD.MOV.U32 R10, RZ, RZ, R8 ;  /* 0x000000ffff0a7224 */ /* 0x000fc800078e0008 */
[----:B------:R2:W-:Y:S01]  /*7c80*/  I2F R32, R10 ;  /* 0x0000000a00207306 */ /* 0x0005e20000201400 */
[----:B-1----:R-:W-:-:S05]  /*7c90*/  IMAD.IADD R9, R235, 0x1, -R2 ;  /* 0x00000001eb097824 */ /* 0x002fca00078e0a02 */
[----:B------:R-:W-:-:S05]  /*7ca0*/  IABS R8, R9 ;  /* 0x0000000900087213 */ /* 0x000fca0000000000 */
[----:B------:R-:W-:Y:S02]  /*7cb0*/  IMAD.MOV.U32 R9, RZ, RZ, R8 ;  /* 0x000000ffff097224 */ /* 0x000fe400078e0008 */
[--C-:B------:R-:W-:Y:S02]  /*7cc0*/  IMAD.IADD R8, R230, 0x1, -R0.reuse ;  /* 0x00000001e6087824 */ /* 0x100fe400078e0a00 */
[----:B--2---:R-:W-:Y:S01]  /*7cd0*/  IMAD.IADD R10, R229, 0x1, -R0 ;  /* 0x00000001e50a7824 */ /* 0x004fe200078e0a00 */
[----:B------:R1:W-:Y:S02]  /*7ce0*/  I2F R31, R9 ;  /* 0x00000009001f7306 */ /* 0x0003e40000201400 */
[----:B------:R-:W-:-:S05]  /*7cf0*/  IABS R8, R8 ;  /* 0x0000000800087213 */ /* 0x000fca0000000000 */
[----:B-1----:R-:W-:Y:S01]  /*7d00*/  IMAD.MOV.U32 R9, RZ, RZ, R8 ;  /* 0x000000ffff097224 */ /* 0x002fe200078e0008 */
[----:B------:R-:W-:Y:S01]  /*7d10*/  IABS R8, R10 ;  /* 0x0000000a00087213 */ /* 0x000fe20000000000 */
[----:B------:R-:W-:Y:S02]  /*7d20*/  IMAD.IADD R10, R235, 0x1, -R0 ;  /* 0x00000001eb0a7824 */ /* 0x000fe400078e0a00 */
        /* <DEDUP_REMOVED lines=8> */
[----:B------:R1:W-:Y:S08]  /*7db0*/  I2F R28, R9 ;  /* 0x00000009001c7306 */ /* 0x0003f00000201400 */
[----:B------:R2:W-:Y:S01]  /*7dc0*/  I2F R27, R8 ;  /* 0x00000008001b7306 */ /* 0x0005e20000201400 */
[----:B-1----:R-:W-:-:S07]  /*7dd0*/  FMUL.FTZ R9, R191, c[0x0][0x2ec] ;  /* 0x0000bb00bf097a20 */ /* 0x002fce0000410000 */
[----:B------:R1:W-:Y:S01]  /*7de0*/  MUFU.TANH R23, R10 ;  /* 0x0000000a00177308 */ /* 0x0003e20000002400 */
[----:B--2---:R-:W-:-:S07]  /*7df0*/  FMUL.FTZ R8, R189, c[0x0][0x2ec] ;  /* 0x0000bb00bd087a20 */ /* 0x004fce0000410000 */
[----:B------:R2:W-:Y:S08]  /*7e00*/  MUFU.TANH R21, R9 ;  /* 0x0000000900157308 */ /* 0x0005f00000002400 */
[----:B------:R3:W-:Y:S01]  /*7e10*/  MUFU.TANH R188, R8 ;  /* 0x0000000800bc7308 */ /* 0x0007e20000002400 */
[----:B-1----:R-:W-:Y:S02]  /*7e20*/  FMUL.FTZ R10, R206, c[0x0][0x2ec] ;  /* 0x0000bb00ce0a7a20 */ /* 0x002fe40000410000 */
[----:B--2---:R-:W-:-:S05]  /*7e30*/  FMUL.FTZ R9, R204, c[0x0][0x2ec] ;  /* 0x0000bb00cc097a20 */ /* 0x004fca0000410000 */
[----:B------:R1:W-:Y:S01]  /*7e40*/  MUFU.TANH R17, R10 ;  /* 0x0000000a00117308 */ /* 0x0003e20000002400 */
[----:B---3--:R-:W-:-:S07]  /*7e50*/  FMUL.FTZ R8, R190, c[0x0][0x2ec] ;  /* 0x0000bb00be087a20 */ /* 0x008fce0000410000 */
[----:B------:R-:W2:Y:S08]  /*7e60*/  MUFU.TANH R9, R9 ;  /* 0x0000000900097308 */ /* 0x000eb00000002400 */
[----:B------:R-:W3:Y:S01]  /*7e70*/  MUFU.TANH R8, R8 ;  /* 0x0000000800087308 */ /* 0x000ee20000002400 */
[----:B-1----:R-:W-:-:S07]  /*7e80*/  FMUL.FTZ R10, R207, c[0x0][0x2ec] ;  /* 0x0000bb00cf0a7a20 */ /* 0x002fce0000410000 */
[----:B------:R1:W-:Y:S01]  /*7e90*/  MUFU.TANH R190, R10 ;  /* 0x0000000a00be7308 */ /* 0x0003e20000002400 */
[----:B--2---:R-:W-:-:S05]  /*7ea0*/  FFMA.FTZ R9, R196, -UR16, R9 ;  /* 0x80000010c4097c23 */ /* 0x004fca0008010009 */
[----:B------:R-:W-:Y:S01]  /*7eb0*/  FSEL R16, R9, -INF , !P0 ;  /* 0xff80000009107808 */ /* 0x000fe20004000000 */
[----:B------:R-:W-:Y:S01]  /*7ec0*/  FFMA.FTZ R9, R25, -UR16, R21 ;  /* 0x8000001019097c23 */ /* 0x000fe20008010015 */
[----:B------:R-:W-:Y:S01]  /*7ed0*/  ISETP.GE.AND P0, PT, R7, R236, PT ;  /* 0x000000ec0700720c */ /* 0x000fe20003f06270 */
[----:B---3--:R-:W-:-:S03]  /*7ee0*/  FFMA.FTZ R8, R197, -UR16, R8 ;  /* 0x80000010c5087c23 */ /* 0x008fc60008010008 */
[C---:B------:R-:W-:Y:S02]  /*7ef0*/  ISETP.LT.OR P0, PT, R7.reuse, R231, P0 ;  /* 0x000000e70700720c */ /* 0x040fe40000701670 */
[----:B------:R-:W-:Y:S01]  /*7f00*/  FSEL R13, R8, -INF , !P1 ;  /* 0xff800000080d7808 */ /* 0x000fe20004800000 */
[----:B------:R-:W-:Y:S01]  /*7f10*/  FMUL.FTZ R8, R200, c[0x0][0x2ec] ;  /* 0x0000bb00c8087a20 */ /* 0x000fe20000410000 */
[C---:B------:R-:W-:Y:S01]  /*7f20*/  ISETP.GE.AND P1, PT, R7.reuse, R237, PT ;  /* 0x000000ed0700720c */ /* 0x040fe20003f26270 */
[----:B-1----:R-:W-:Y:S02]  /*7f30*/  FMUL.FTZ R10, R184, c[0x0][0x2ec] ;  /* 0x0000bb00b80a7a20 */ /* 0x002fe40000410000 */
[----:B------:R1:W-:Y:S01]  /*7f40*/  MUFU.TANH R19, R8 ;  /* 0x0000000800137308 */ /* 0x0003e20000002400 */
[----:B------:R-:W-:Y:S01]  /*7f50*/  ISETP.LT.OR P1, PT, R7, R232, P1 ;  /* 0x000000e80700720c */ /* 0x000fe20000f21670 */
[----:B------:R-:W-:Y:S02]  /*7f60*/  FFMA.FTZ R7, R195, -UR16, R17 ;  /* 0x80000010c3077c23 */ /* 0x000fe40008010011 */
[----:B------:R-:W-:-:S04]  /*7f70*/  FMUL.FTZ R17, R203, c[0x0][0x2ec] ;  /* 0x0000bb00cb117a20 */ /* 0x000fc80000410000 */
[----:B------:R2:W-:Y:S01]  /*7f80*/  MUFU.TANH R189, R10 ;  /* 0x0000000a00bd7308 */ /* 0x0005e20000002400 */
[----:B-1----:R-:W-:-:S07]  /*7f90*/  FMUL.FTZ R8, R201, c[0x0][0x2ec] ;  /* 0x0000bb00c9087a20 */ /* 0x002fce0000410000 */
[----:B------:R1:W-:Y:S01]  /*7fa0*/  MUFU.TANH R184, R8 ;  /* 0x0000000800b87308 */ /* 0x0003e20000002400 */
[----:B--2---:R-:W-:-:S07]  /*7fb0*/  FMUL.FTZ R10, R185, c[0x0][0x2ec] ;  /* 0x0000bb00b90a7a20 */ /* 0x004fce0000410000 */
[----:B------:R2:W-:Y:S01]  /*7fc0*/  MUFU.TANH R199, R10 ;  /* 0x0000000a00c77308 */ /* 0x0005e20000002400 */
[----:B-1----:R-:W-:Y:S02]  /*7fd0*/  FFMA.FTZ R8, R194, -UR16, R188 ;  /* 0x80000010c2087c23 */ /* 0x002fe400080100bc */
[----:B--2---:R-:W-:-:S05]  /*7fe0*/  FMUL.FTZ R10, R186, c[0x0][0x2ec] ;  /* 0x0000bb00ba0a7a20 */ /* 0x004fca0000410000 */
[----:B------:R1:W2:Y:S02]  /*7ff0*/  MUFU.TANH R22, R10 ;  /* 0x0000000a00167308 */ /* 0x0002a40000002400 */
[----:B-1----:R-:W-:-:S06]  /*8000*/  FMUL.FTZ R10, R187, c[0x0][0x2ec] ;  /* 0x0000bb00bb0a7a20 */ /* 0x002fcc0000410000 */
[----:B------:R1:W-:Y:S08]  /*8010*/  MUFU.TANH R187, R17 ;  /* 0x0000001100bb7308 */ /* 0x0003f00000002400 */
[----:B------:R3:W4:Y:S01]  /*8020*/  MUFU.TANH R191, R10 ;  /* 0x0000000a00bf7308 */ /* 0x0007220000002400 */
[----:B-1----:R-:W-:Y:S01]  /*8030*/  FSEL R17, R8, -INF , !P5 ;  /* 0xff80000008117808 */ /* 0x002fe20006800000 */
[----:B--2---:R-:W-:Y:S01]  /*8040*/  FFMA.FTZ R8, R24, -UR16, R22 ;  /* 0x8000001018087c23 */ /* 0x004fe20008010016 */
[----:B------:R-:W-:-:S04]  /*8050*/  ISETP.GE.AND P5, PT, R6, R238, PT ;  /* 0x000000ee0600720c */ /* 0x000fc80003fa6270 */
[----:B------:R-:W-:Y:S01]  /*8060*/  ISETP.LT.OR P5, PT, R6, R233, P5 ;  /* 0x000000e90600720c */ /* 0x000fe20002fa1670 */
[----:B---3--:R-:W-:-:S04]  /*8070*/  FMUL.FTZ R10, R202, c[0x0][0x2ec] ;  /* 0x0000bb00ca0a7a20 */ /* 0x008fc80000410000 */
[----:B------:R1:W2:Y:S02]  /*8080*/  MUFU.TANH R21, R10 ;  /* 0x0000000a00157308 */ /* 0x0002a40000002400 */
[----:B-1----:R-:W-:Y:S01]  /*8090*/  FFMA.FTZ R10, R15, -UR16, R23 ;  /* 0x800000100f0a7c23 */ /* 0x002fe20008010017 */
[----:B------:R-:W-:Y:S01]  /*80a0*/  FSEL R15, R7, -INF , !P6 ;  /* 0xff800000070f7808 */ /* 0x000fe20007000000 */
[----:B------:R-:W-:Y:S01]  /*80b0*/  FMUL.FTZ R7, R180, c[0x0][0x2ec] ;  /* 0x0000bb00b4077a20 */ /* 0x000fe20000410000 */
[----:B------:R-:W-:Y:S01]  /*80c0*/  FSEL R23, R9, -INF , !P4 ;  /* 0xff80000009177808 */ /* 0x000fe20006000000 */
[----:B------:R-:W-:Y:S01]  /*80d0*/  FMUL.FTZ R9, R182, c[0x0][0x2ec] ;  /* 0x0000bb00b6097a20 */ /* 0x000fe20000410000 */
[----:B------:R-:W-:Y:S01]  /*80e0*/  FSEL R25, R10, -INF , !P1 ;  /* 0xff8000000a197808 */ /* 0x000fe20004800000 */
[----:B------:R1:W3:Y:S01]  /*80f0*/  MUFU.TANH R185, R7 ;  /* 0x0000000700b97308 */ /* 0x0002e20000002400 */
[C---:B------:R-:W-:Y:S01]  /*8100*/  ISETP.GE.AND P6, PT, R6.reuse, R239, PT ;  /* 0x000000ef0600720c */ /* 0x040fe20003fc6270 */
[----:B------:R-:W-:Y:S01]  /*8110*/  FMUL.FTZ R10, R183, c[0x0][0x2ec] ;  /* 0x0000bb00b70a7a20 */ /* 0x000fe20000410000 */
[----:B------:R-:W-:-:S02]  /*8120*/  ISETP.GE.AND P4, PT, R6, R237, PT ;  /* 0x000000ed0600720c */ /* 0x000fc40003f86270 */
[C---:B------:R-:W-:Y:S02]  /*8130*/  ISETP.GE.AND P1, PT, R6.reuse, R236, PT ;  /* 0x000000ec0600720c */ /* 0x040fe40003f26270 */
[C---:B------:R-:W-:Y:S01]  /*8140*/  ISETP.LT.OR P6, PT, R6.reuse, R234, P6 ;  /* 0x000000ea0600720c */ /* 0x040fe200037c1670 */
[----:B------:R5:W2:Y:S01]  /*8150*/  MUFU.TANH R180, R9 ;  /* 0x0000000900b47308 */ /* 0x000aa20000002400 */
[C---:B------:R-:W-:Y:S02]  /*8160*/  ISETP.LT.OR P4, PT, R6.reuse, R232, P4 ;  /* 0x000000e80600720c */ /* 0x040fe40002781670 */
[----:B------:R-:W-:Y:S01]  /*8170*/  ISETP.LT.OR P1, PT, R6, R231, P1 ;  /* 0x000000e70600720c */ /* 0x000fe20000f21670 */
[----:B------:R-:W-:Y:S02]  /*8180*/  FFMA.FTZ R6, R193, -UR16, R190 ;  /* 0x80000010c1067c23 */ /* 0x000fe400080100be */
[----:B-1----:R-:W-:-:S03]  /*8190*/  FMUL.FTZ R7, R181, c[0x0][0x2ec] ;  /* 0x0000bb00b5077a20 */ /* 0x002fc60000410000 */
[----:B------:R-:W-:Y:S01]  /*81a0*/  FSEL R24, R6, -INF , !P0 ;  /* 0xff80000006187808 */ /* 0x000fe20004000000 */
[----:B------:R-:W-:Y:S01]  /*81b0*/  FMUL.FTZ R6, R208, c[0x0][0x2ec] ;  /* 0x0000bb00d0067a20 */ /* 0x000fe20000410000 */
[C---:B------:R-:W-:Y:S01]  /*81c0*/  ISETP.GE.AND P0, PT, R5.reuse, R239, PT ;  /* 0x000000ef0500720c */ /* 0x040fe20003f06270 */
[----:B------:R1:W1:Y:S03]  /*81d0*/  MUFU.TANH R188, R7 ;  /* 0x0000000700bc7308 */ /* 0x0002660000002400 */
[C---:B------:R-:W-:Y:S01]  /*81e0*/  ISETP.LT.OR P0, PT, R5.reuse, R234, P0 ;  /* 0x000000ea0500720c */ /* 0x040fe20000701670 */
[----:B-----5:R-:W-:Y:S01]  /*81f0*/  FFMA.FTZ R9, R14, -UR16, R19 ;  /* 0x800000100e097c23 */ /* 0x020fe20008010013 */
[----:B------:R-:W-:Y:S01]  /*8200*/  FSEL R19, R8, -INF , !P5 ;  /* 0xff80000008137808 */ /* 0x000fe20006800000 */
[----:B------:R-:W-:Y:S01]  /*8210*/  FFMA.FTZ R8, R12, -UR16, R184 ;  /* 0x800000100c087c23 */ /* 0x000fe200080100b8 */
[----:B------:R-:W-:Y:S01]  /*8220*/  ISETP.GE.AND P5, PT, R5, R237, PT ;  /* 0x000000ed0500720c */ /* 0x000fe20003fa6270 */
[----:B------:R5:W-:Y:S01]  /*8230*/  MUFU.TANH R186, R10 ;  /* 0x0000000a00ba7308 */ /* 0x000be20000002400 */
[----:B------:R-:W-:-:S02]  /*8240*/  FSEL R22, R9, -INF , !P4 ;  /* 0xff80000009167808 */ /* 0x000fc40006000000 */
[C---:B------:R-:W-:Y:S02]  /*8250*/  ISETP.GE.AND P4, PT, R5.reuse, R236, PT ;  /* 0x000000ec0500720c */ /* 0x040fe40003f86270 */
[C---:B------:R-:W-:Y:S02]  /*8260*/  ISETP.LT.OR P5, PT, R5.reuse, R232, P5 ;  /* 0x000000e80500720c */ /* 0x040fe40002fa1670 */
[----:B------:R-:W-:Y:S01]  /*8270*/  ISETP.LT.OR P4, PT, R5, R231, P4 ;  /* 0x000000e70500720c */ /* 0x000fe20002781670 */
[----:B-1----:R-:W-:Y:S01]  /*8280*/  FFMA.FTZ R7, R192, -UR16, R189 ;  /* 0x80000010c0077c23 */ /* 0x002fe200080100bd */
[----:B------:R1:W1:Y:S04]  /*8290*/  MUFU.TANH R9, R6 ;  /* 0x0000000600097308 */ /* 0x0002680000002400 */
[----:B------:R-:W-:Y:S01]  /*82a0*/  FSEL R14, R7, -INF , !P6 ;  /* 0xff800000070e7808 */ /* 0x000fe20007000000 */
[----:B----4-:R-:W-:Y:S01]  /*82b0*/  FFMA.FTZ R7, R18, -UR16, R191 ;  /* 0x8000001012077c23 */ /* 0x010fe200080100bf */
[----:B------:R-:W-:Y:S01]  /*82c0*/  ISETP.GE.AND P6, PT, R5, R238, PT ;  /* 0x000000ee0500720c */ /* 0x000fe20003fc6270 */
[----:B-----5:R-:W-:-:S03]  /*82d0*/  FMUL.FTZ R10, R210, c[0x0][0x2ec] ;  /* 0x0000bb00d20a7a20 */ /* 0x020fc60000410000 */
[----:B------:R-:W-:Y:S01]  /*82e0*/  ISETP.LT.OR P6, PT, R5, R233, P6 ;  /* 0x000000e90500720c */ /* 0x000fe200037c1670 */
[----:B--2---:R-:W-:Y:S01]  /*82f0*/  FFMA.FTZ R5, R143, -UR16, R21 ;  /* 0x800000108f057c23 */ /* 0x004fe20008010015 */
[----:B------:R-:W-:Y:S01]  /*8300*/  FSEL R21, R8, -INF , !P5 ;  /* 0xff80000008157808 */ /* 0x000fe20006800000 */
[----:B------:R-:W2:Y:S01]  /*8310*/  MUFU.TANH R181, R10 ;  /* 0x0000000a00b57308 */ /* 0x000ea20000002400 */
[----:B------:R-:W-:Y:S01]  /*8320*/  FSEL R18, R7, -INF , !P6 ;  /* 0xff80000007127808 */ /* 0x000fe20007000000 */
[----:B---3--:R-:W-:Y:S01]  /*8330*/  FFMA.FTZ R7, R141, -UR16, R185 ;  /* 0x800000108d077c23 */ /* 0x008fe200080100b9 */
[C---:B------:R-:W-:Y:S01]  /*8340*/  ISETP.GE.AND P6, PT, R4.reuse, R237, PT ;  /* 0x000000ed0400720c */ /* 0x040fe20003fc6270 */
[----:B-1----:R-:W-:Y:S01]  /*8350*/  FMUL.FTZ R6, R209, c[0x0][0x2ec] ;  /* 0x0000bb00d1067a20 */ /* 0x002fe20000410000 */
[C---:B------:R-:W-:Y:S01]  /*8360*/  ISETP.GE.AND P5, PT, R4.reuse, R236, PT ;  /* 0x000000ec0400720c */ /* 0x040fe20003fa6270 */
[----:B------:R-:W-:Y:S01]  /*8370*/  FMUL.FTZ R143, R211, c[0x0][0x2ec] ;  /* 0x0000bb00d38f7a20 */ /* 0x000fe20000410000 */
[C---:B------:R-:W-:Y:S01]  /*8380*/  ISETP.LT.OR P6, PT, R4.reuse, R232, P6 ;  /* 0x000000e80400720c */ /* 0x040fe200037c1670 */
[----:B------:R1:W-:Y:S01]  /*8390*/  MUFU.TANH R182, R6 ;  /* 0x0000000600b67308 */ /* 0x0003e20000002400 */
[----:B------:R-:W-:Y:S01]  /*83a0*/  ISETP.LT.OR P5, PT, R4, R231, P5 ;  /* 0x000000e70400720c */ /* 0x000fe20002fa1670 */
[----:B------:R-:W-:-:S06]  /*83b0*/  FMUL.FTZ R8, R178, c[0x0][0x2ec] ;  /* 0x0000bb00b2087a20 */ /* 0x000fcc0000410000 */
[----:B------:R3:W-:Y:S01]  /*83c0*/  MUFU.TANH R184, R143 ;  /* 0x0000008f00b87308 */ /* 0x0007e20000002400 */
[----:B-1----:R-:W-:Y:S01]  /*83d0*/  FFMA.FTZ R6, R20, -UR16, R199 ;  /* 0x8000001014067c23 */ /* 0x002fe200080100c7 */
[----:B------:R-:W-:Y:S01]  /*83e0*/  FSEL R20, R5, -INF , !P1 ;  /* 0xff80000005147808 */ /* 0x000fe20004800000 */
[----:B------:R-:W-:Y:S01]  /*83f0*/  FMUL.FTZ R5, R176, c[0x0][0x2ec] ;  /* 0x0000bb00b0057a20 */ /* 0x000fe20000410000 */
[----:B------:R-:W-:-:S04]  /*8400*/  ISETP.GE.AND P1, PT, R4, R239, PT ;  /* 0x000000ef0400720c */ /* 0x000fc80003f26270 */
[----:B------:R1:W-:Y:S01]  /*8410*/  MUFU.TANH R176, R8 ;  /* 0x0000000800b07308 */ /* 0x0003e20000002400 */
[----:B------:R-:W-:Y:S01]  /*8420*/  FSEL R12, R6, -INF , !P0 ;  /* 0xff800000060c7808 */ /* 0x000fe20004000000 */
[----:B------:R-:W-:Y:S01]  /*8430*/  FFMA.FTZ R6, R140, -UR16, R180 ;  /* 0x800000108c067c23 */ /* 0x000fe200080100b4 */
[C---:B------:R-:W-:Y:S02]  /*8440*/  ISETP.GE.AND P0, PT, R4.reuse, R238, PT ;  /* 0x000000ee0400720c */ /* 0x040fe40003f06270 */
[C---:B------:R-:W-:Y:S02]  /*8450*/  ISETP.LT.OR P1, PT, R4.reuse, R234, P1 ;  /* 0x000000ea0400720c */ /* 0x040fe40000f21670 */
[----:B------:R-:W-:Y:S01]  /*8460*/  ISETP.LT.OR P0, PT, R4, R233, P0 ;  /* 0x000000e90400720c */ /* 0x000fe20000701670 */
[----:B------:R4:W5:Y:S01]  /*8470*/  MUFU.TANH R183, R5 ;  /* 0x0000000500b77308 */ /* 0x0009620000002400 */
[----:B------:R-:W-:Y:S01]  /*8480*/  FFMA.FTZ R4, R142, -UR16, R187 ;  /* 0x800000108e047c23 */ /* 0x000fe200080100bb */
[----:B------:R-:W-:Y:S01]  /*8490*/  FSEL R142, R7, -INF , !P1 ;  /* 0xff800000078e7808 */ /* 0x000fe20004800000 */
[----:B------:R-:W-:Y:S01]  /*84a0*/  FMUL.FTZ R7, R242, c[0x0][0x2ec] ;  /* 0x0000bb00f2077a20 */ /* 0x000fe20000410000 */
[----:B---3--:R-:W-:Y:S01]  /*84b0*/  FSEL R143, R6, -INF , !P0 ;  /* 0xff800000068f7808 */ /* 0x008fe20004000000 */
[----:B------:R-:W-:Y:S01]  /*84c0*/  FFMA.FTZ R6, R138, -UR16, R188 ;  /* 0x800000108a067c23 */ /* 0x000fe200080100bc */
[----:B------:R-:W-:Y:S01]  /*84d0*/  ISETP.GE.AND P1, PT, R3, R238, PT ;  /* 0x000000ee0300720c */ /* 0x000fe20003f26270 */
[----:B------:R-:W-:Y:S01]  /*84e0*/  FMUL.FTZ R138, R243, c[0x0][0x2ec] ;  /* 0x0000bb00f38a7a20 */ /* 0x000fe20000410000 */
[C---:B------:R-:W-:Y:S01]  /*84f0*/  ISETP.GE.AND P0, PT, R3.reuse, R237, PT ;  /* 0x000000ed0300720c */ /* 0x040fe20003f06270 */
[----:B------:R-:W3:Y:S01]  /*8500*/  MUFU.TANH R7, R7 ;  /* 0x0000000700077308 */ /* 0x000ee20000002400 */
[----:B------:R-:W-:Y:S01]  /*8510*/  ISETP.LT.OR P1, PT, R3, R233, P1 ;  /* 0x000000e90300720c */ /* 0x000fe20000f21670 */
[----:B-1----:R-:W-:Y:S01]  /*8520*/  FMUL.FTZ R8, R179, c[0x0][0x2ec] ;  /* 0x0000bb00b3087a20 */ /* 0x002fe20000410000 */
[C---:B------:R-:W-:Y:S01]  /*8530*/  ISETP.LT.OR P0, PT, R3.reuse, R232, P0 ;  /* 0x000000e80300720c */ /* 0x040fe20000701670 */
[----:B----4-:R-:W-:Y:S01]  /*8540*/  FFMA.FTZ R5, R26, -UR16, R9 ;  /* 0x800000101a057c23 */ /* 0x010fe20008010009 */
[----:B------:R-:W-:Y:S01]  /*8550*/  FSEL R26, R4, -INF , !P4 ;  /* 0xff800000041a7808 */ /* 0x000fe20006000000 */
[----:B------:R-:W-:Y:S01]  /*8560*/  FMUL.FTZ R4, R240, c[0x0][0x2ec] ;  /* 0x0000bb00f0047a20 */ /* 0x000fe20000410000 */
[----:B------:R-:W-:Y:S01]  /*8570*/  ISETP.GE.AND P4, PT, R3, R239, PT ;  /* 0x000000ef0300720c */ /* 0x000fe20003f86270 */
[----:B------:R-:W-:Y:S01]  /*8580*/  FMUL.FTZ R9, R177, c[0x0][0x2ec] ;  /* 0x0000bb00b1097a20 */ /* 0x000fe20000410000 */
[----:B------:R-:W-:Y:S01]  /*8590*/  FSEL R180, R5, -INF , !P6 ;  /* 0xff80000005b47808 */ /* 0x000fe20007000000 */
[----:B------:R1:W4:Y:S01]  /*85a0*/  MUFU.TANH R10, R4 ;  /* 0x00000004000a7308 */ /* 0x0003220000002400 */
[----:B------:R-:W-:Y:S01]  /*85b0*/  ISETP.GE.AND P6, PT, R3, R236, PT ;  /* 0x000000ec0300720c */ /* 0x000fe20003fc6270 */
[----:B------:R-:W-:Y:S01]  /*85c0*/  FFMA.FTZ R5, R133, -UR16, R186 ;  /* 0x8000001085057c23 */ /* 0x000fe200080100ba */
[----:B------:R-:W-:-:S02]  /*85d0*/  ISETP.LT.OR P4, PT, R3, R234, P4 ;  /* 0x000000ea0300720c */ /* 0x000fc40002781670 */
[----:B------:R-:W-:Y:S01]  /*85e0*/  ISETP.LT.OR P6, PT, R3, R231, P6 ;  /* 0x000000e70300720c */ /* 0x000fe200037c1670 */
[----:B--2---:R-:W-:Y:S01]  /*85f0*/  FFMA.FTZ R3, R139, -UR16, R181 ;  /* 0x800000108b037c23 */ /* 0x004fe200080100b5 */
[----:B------:R-:W-:Y:S01]  /*8600*/  FSEL R141, R5, -INF , !P1 ;  /* 0xff800000058d7808 */ /* 0x000fe20004800000 */
[----:B-----5:R-:W-:Y:S01]  /*8610*/  FFMA.FTZ R5, R34, -UR16, R183 ;  /* 0x8000001022057c23 */ /* 0x020fe200080100b7 */
[----:B------:R-:W-:Y:S01]  /*8620*/  FSEL R140, R6, -INF , !P4 ;  /* 0xff800000068c7808 */ /* 0x000fe20006000000 */
[----:B---3--:R-:W-:Y:S01]  /*8630*/  FFMA.FTZ R6, R31, -UR16, R7 ;  /* 0x800000101f067c23 */ /* 0x008fe20008010007 */
[C---:B------:R-:W-:Y:S01]  /*8640*/  ISETP.GE.AND P4, PT, R2.reuse, R238, PT ;  /* 0x000000ee0200720c */ /* 0x040fe20003f86270 */
[----:B------:R-:W2:Y:S01]  /*8650*/  MUFU.TANH R9, R9 ;  /* 0x0000000900097308 */ /* 0x000ea20000002400 */
[C---:B------:R-:W-:Y:S02]  /*8660*/  ISETP.GE.AND P1, PT, R2.reuse, R237, PT ;  /* 0x000000ed0200720c */ /* 0x040fe40003f26270 */
[----:B------:R-:W-:Y:S01]  /*8670*/  ISETP.LT.OR P4, PT, R2, R233, P4 ;  /* 0x000000e90200720c */ /* 0x000fe20002781670 */
[----:B-1----:R-:W-:Y:S01]  /*8680*/  FFMA.FTZ R4, R132, -UR16, R182 ;  /* 0x8000001084047c23 */ /* 0x002fe200080100b6 */
[----:B------:R-:W-:Y:S01]  /*8690*/  FSEL R182, R3, -INF , !P5 ;  /* 0xff80000003b67808 */ /* 0x000fe20006800000 */
[----:B------:R-:W-:Y:S01]  /*86a0*/  FMUL.FTZ R132, R241, c[0x0][0x2ec] ;  /* 0x0000bb00f1847a20 */ /* 0x000fe20000410000 */
[----:B------:R-:W-:Y:S01]  /*86b0*/  ISETP.GE.AND P5, PT, R2, R239, PT ;  /* 0x000000ef0200720c */ /* 0x000fe20003fa6270 */
[----:B------:R-:W1:Y:S01]  /*86c0*/  MUFU.TANH R8, R8 ;  /* 0x0000000800087308 */ /* 0x000e620000002400 */
[----:B------:R-:W-:Y:S01]  /*86d0*/  FSEL R178, R4, -INF , !P0 ;  /* 0xff80000004b27808 */ /* 0x000fe20004000000 */
[----:B------:R-:W-:Y:S01]  /*86e0*/  FFMA.FTZ R4, R33, -UR16, R176 ;  /* 0x8000001021047c23 */ /* 0x000fe200080100b0 */
[----:B------:R-:W-:Y:S01]  /*86f0*/  ISETP.LT.OR P5, PT, R2, R234, P5 ;  /* 0x000000ea0200720c */ /* 0x000fe20002fa1670 */
[----:B----4-:R-:W-:Y:S01]  /*8700*/  FFMA.FTZ R3, R32, -UR16, R10 ;  /* 0x8000001020037c23 */ /* 0x010fe2000801000a */
[----:B------:R-:W-:-:S02]  /*8710*/  ISETP.GE.AND P0, PT, R2, R236, PT ;  /* 0x000000ec0200720c */ /* 0x000fc40003f06270 */
[----:B------:R-:W-:Y:S01]  /*8720*/  FSEL R133, R5, -INF , !P5 ;  /* 0xff80000005857808 */ /* 0x000fe20006800000 */
[----:B------:R-:W3:Y:S01]  /*8730*/  MUFU.TANH R7, R132 ;  /* 0x0000008400077308 */ /* 0x000ee20000002400 */
[C---:B------:R-:W-:Y:S02]  /*8740*/  ISETP.LT.OR P0, PT, R2.reuse, R231, P0 ;  /* 0x000000e70200720c */ /* 0x040fe40000701670 */
[----:B------:R-:W-:Y:S01]  /*8750*/  ISETP.LT.OR P1, PT, R2, R232, P1 ;  /* 0x000000e80200720c */ /* 0x000fe20000f21670 */
[----:B------:R-:W-:Y:S01]  /*8760*/  FFMA.FTZ R2, R35, -UR16, R184 ;  /* 0x8000001023027c23 */ /* 0x000fe200080100b8 */
[----:B------:R-:W-:Y:S02]  /*8770*/  FSEL R183, R6, -INF , !P0 ;  /* 0xff80000006b77808 */ /* 0x000fe40004000000 */
[----:B------:R-:W-:Y:S01]  /*8780*/  PLOP3.LUT P0, PT, PT, PT, UP0, 0x80, 0x0 ;  /* 0x000000000000781c */ /* 0x000fe20003f0f008 */
[----:B------:R-:W4:Y:S01]  /*8790*/  MUFU.TANH R5, R138 ;  /* 0x0000008a00057308 */ /* 0x000f220000002400 */
[----:B------:R-:W-:-:S02]  /*87a0*/  FSEL R181, R2, -INF , !P6 ;  /* 0xff80000002b57808 */ /* 0x000fc40007000000 */
[----:B------:R-:W-:Y:S01]  /*87b0*/  FSEL R139, R4, -INF , !P4 ;  /* 0xff800000048b7808 */ /* 0x000fe20006000000 */
[----:B--2---:R-:W-:Y:S01]  /*87c0*/  FFMA.FTZ R4, R30, -UR16, R9 ;  /* 0x800000101e047c23 */ /* 0x004fe20008010009 */
[----:B------:R-:W-:Y:S01]  /*87d0*/  FSEL R177, R3, -INF , !P1 ;  /* 0xff80000003b17808 */ /* 0x000fe20004800000 */
[----:B-1----:R-:W-:Y:S01]  /*87e0*/  FFMA.FTZ R3, R29, -UR16, R8 ;  /* 0x800000101d037c23 */ /* 0x002fe20008010008 */
[----:B------:R-:W-:Y:S01]  /*87f0*/  ISETP.GE.AND P6, PT, R0, R239, PT ;  /* 0x000000ef0000720c */ /* 0x000fe20003fc6270 */
[----:B---3--:R-:W-:Y:S01]  /*8800*/  FFMA.FTZ R2, R28, -UR16, R7 ;  /* 0x800000101c027c23 */ /* 0x008fe20008010007 */
[C---:B------:R-:W-:Y:S02]  /*8810*/  ISETP.GE.AND P5, PT, R0.reuse, R238, PT ;  /* 0x000000ee0000720c */ /* 0x040fe40003fa6270 */
[C---:B------:R-:W-:Y:S02]  /*8820*/  ISETP.GE.AND P4, PT, R0.reuse, R237, PT ;  /* 0x000000ed0000720c */ /* 0x040fe40003f86270 */
[----:B------:R-:W-:-:S02]  /*8830*/  ISETP.GE.AND P1, PT, R0, R236, PT ;  /* 0x000000ec0000720c */ /* 0x000fc40003f26270 */
[C---:B------:R-:W-:Y:S02]  /*8840*/  ISETP.LT.OR P6, PT, R0.reuse, R234, P6 ;  /* 0x000000ea0000720c */ /* 0x040fe400037c1670 */
[C---:B------:R-:W-:Y:S02]  /*8850*/  ISETP.LT.OR P5, PT, R0.reuse, R233, P5 ;  /* 0x000000e90000720c */ /* 0x040fe40002fa1670 */
[C---:B------:R-:W-:Y:S02]  /*8860*/  ISETP.LT.OR P4, PT, R0.reuse, R232, P4 ;  /* 0x000000e80000720c */ /* 0x040fe40002781670 */
[----:B------:R-:W-:Y:S01]  /*8870*/  ISETP.LT.OR P1, PT, R0, R231, P1 ;  /* 0x000000e70000720c */ /* 0x000fe20000f21670 */
[----:B----4-:R-:W-:Y:S01]  /*8880*/  FFMA.FTZ R0, R27, -UR16, R5 ;  /* 0x800000101b007c23 */ /* 0x010fe20008010005 */
[----:B------:R-:W-:Y:S02]  /*8890*/  FSEL R132, R4, -INF , !P6 ;  /* 0xff80000004847808 */ /* 0x000fe40007000000 */
[----:B------:R-:W-:-:S02]  /*88a0*/  FSEL R138, R3, -INF , !P5 ;  /* 0xff800000038a7808 */ /* 0x000fc40006800000 */
        /* <DEDUP_REMOVED lines=49> */
.L_x_2339:
[----:B------:R-:W-:Y:S05]  /*8bc0*/  BSYNC B0 ;  /* 0x0000000000007941 */ /* 0x000fea0003800000 */
.L_x_2338:
[----:B------:R-:W0:Y:S02]  /*8bd0*/  LDGDEPBAR ;  /* 0x00000000000079af */ /* 0x000e240000000000 */
.L_x_2337:
        /* <DEDUP_REMOVED lines=48> */
[----:B------:R-:W-:Y:S01]  /*8ee0*/  FSEL R3, R3, RZ, P6 ;  /* 0x000000ff03037208 */ /* 0x000fe20003000000 */
[----:B------:R-:W1:Y:S01]  /*8ef0*/  SHFL.BFLY PT, R6, R4, 0x2, 0x1f ;  /* 0x0c401f0004067f89 */ /* 0x000e6200000e0000 */
[----:B------:R-:W-:-:S03]  /*8f00*/  FSETP.NEU.FTZ.AND P5, PT, R206, -INF , PT ;  /* 0xff800000ce00780b */ /* 0x000fc60003fbd000 */
[----:B------:R-:W2:Y:S01]  /*8f10*/  SHFL.BFLY PT, R7, R0, 0x1, 0x1f ;  /* 0x0c201f0000077f89 */ /* 0x000ea200000e0000 */
[--C-:B------:R-:W-:Y:S01]  /*8f20*/  FFMA.FTZ R12, R12, c[0x0][0x23c], -R3.reuse ;  /* 0x00008f000c0c7a23 */ /* 0x100fe20000010803 */
[----:B------:R-:W-:Y:S01]  /*8f30*/  FSEL R2, R2, RZ, P5 ;  /* 0x000000ff02027208 */ /* 0x000fe20002800000 */
[--C-:B------:R-:W-:Y:S02]  /*8f40*/  FFMA.FTZ R14, R14, c[0x0][0x23c], -R3.reuse ;  /* 0x00008f000e0e7a23 */ /* 0x100fe40000010803 */
[----:B------:R3:W-:Y:S01]  /*8f50*/  MUFU.EX2 R191, R12 ;  /* 0x0000000c00bf7308 */ /* 0x0007e20000000800 */
[----:B------:R-:W-:Y:S02]  /*8f60*/  FFMA.FTZ R17, R17, c[0x0][0x23c], -R3 ;  /* 0x00008f0011117a23 */ /* 0x000fe40000010803 */
[--C-:B------:R-:W-:Y:S02]  /*8f70*/  FFMA.FTZ R19, R19, c[0x0][0x23c], -R2.reuse ;  /* 0x00008f0013137a23 */ /* 0x100fe40000010802 */
[----:B------:R-:W-:-:S02]  /*8f80*/  FFMA.FTZ R23, R23, c[0x0][0x23c], -R2 ;  /* 0x00008f0017177a23 */ /* 0x000fc40000010802 */
[--C-:B------:R-:W-:Y:S01]  /*8f90*/  FFMA.FTZ R13, R13, c[0x0][0x23c], -R2.reuse ;  /* 0x00008f000d0d7a23 */ /* 0x100fe20000010802 */
[----:B------:R-:W-:Y:S01]  /*8fa0*/  MUFU.EX2 R188, R19 ;  /* 0x0000001300bc7308 */ /* 0x000fe20000000800 */
[----:B------:R-:W-:Y:S02]  /*8fb0*/  FFMA.FTZ R11, R11, c[0x0][0x23c], -R3 ;  /* 0x00008f000b0b7a23 */ /* 0x000fe40000010803 */
[----:B------:R-:W-:Y:S01]  /*8fc0*/  FFMA.FTZ R18, R18, c[0x0][0x23c], -R2 ;  /* 0x00008f0012127a23 */ /* 0x000fe20000010802 */
[----:B-1----:R-:W-:-:S04]  /*8fd0*/  FMNMX.FTZ R4, R4, R6, !PT ;  /* 0x0000000604047209 */ /* 0x002fc80007810000 */
[----:B------:R-:W-:Y:S01]  /*8fe0*/  MUFU.EX2 R10, R23 ;  /* 0x00000017000a7308 */ /* 0x000fe20000000800 */
[----:B--2---:R-:W-:Y:S01]  /*8ff0*/  FMNMX.FTZ R205, R0, R7, !PT ;  /* 0x0000000700cd7209 */ /* 0x004fe20007810000 */
[----:B------:R-:W1:Y:S03]  /*9000*/  SHFL.BFLY PT, R5, R4, 0x1, 0x1f ;  /* 0x0c201f0004057f89 */ /* 0x000e6600000e0000 */
[C---:B------:R-:W-:Y:S01]  /*9010*/  FSETP.NEU.FTZ.AND P4, PT, R205.reuse, -INF , PT ;  /* 0xff800000cd00780b */ /* 0x040fe20003f9d000 */
[C---:B------:R-:W-:Y:S02]  /*9020*/  FMUL.FTZ R0, R205.reuse, c[0x0][0x23c] ;  /* 0x00008f00cd007a20 */ /* 0x040fe40000410000 */
[----:B------:R-:W-:Y:S01]  /*9030*/  MUFU.EX2 R186, R13 ;  /* 0x0000000d00ba7308 */ /* 0x000fe20000000800 */
[----:B------:R-:W-:Y:S02]  /*9040*/  FSEL R6, R205, RZ, P4 ;  /* 0x000000ffcd067208 */ /* 0x000fe40002000000 */
[----:B------:R-:W-:-:S05]  /*9050*/  FSEL R0, R0, RZ, P4 ;  /* 0x000000ff00007208 */ /* 0x000fca0002000000 */
        /* <DEDUP_REMOVED lines=8> */
[C---:B------:R-:W-:Y:S01]  /*90e0*/  FSETP.NEU.FTZ.AND P1, PT, R204.reuse, -INF , PT ;  /* 0xff800000cc00780b */ /* 0x040fe20003f3d000 */
[----:B---3--:R-:W-:Y:S01]  /*90f0*/  FMUL.FTZ R12, R204, c[0x0][0x23c] ;  /* 0x00008f00cc0c7a20 */ /* 0x008fe20000410000 */
[----:B------:R-:W-:Y:S01]  /*9100*/  FSEL R5, R206, RZ, P5 ;  /* 0x000000ffce057208 */ /* 0x000fe20002800000 */
[----:B------:R-:W-:Y:S01]  /*9110*/  FADD.FTZ R4, R136, -R4 ;  /* 0x8000000488047221 */ /* 0x000fe20000010000 */
[----:B------:R-:W-:Y:S01]  /*9120*/  MUFU.EX2 R185, R22 ;  /* 0x0000001600b97308 */ /* 0x000fe20000000800 */
[----:B------:R-:W-:Y:S02]  /*9130*/  MOV R136, R245 ;  /* 0x000000f500887202 */ /* 0x000fe40000000f00 */
[----:B------:R-:W-:Y:S01]  /*9140*/  FSEL R12, R12, RZ, P1 ;  /* 0x000000ff0c0c7208 */ /* 0x000fe20000800000 */
[----:B--2---:R-:W-:Y:S02]  /*9150*/  FMUL.FTZ R16, R4, c[0x0][0x23c] ;  /* 0x00008f0004107a20 */ /* 0x004fe40000410000 */
[----:B------:R-:W-:-:S02]  /*9160*/  FADD.FTZ R4, R135, -R5 ;  /* 0x8000000587047221 */ /* 0x000fc40000010000 */
[----:B------:R-:W1:Y:S01]  /*9170*/  MUFU.EX2 R184, R21 ;  /* 0x0000001500b87308 */ /* 0x000e620000000800 */
[--C-:B------:R-:W-:Y:S02]  /*9180*/  FFMA.FTZ R15, R15, c[0x0][0x23c], -R12.reuse ;  /* 0x00008f000f0f7a23 */ /* 0x100fe4000001080c */
[----:B------:R-:W-:Y:S02]  /*9190*/  FFMA.FTZ R20, R20, c[0x0][0x23c], -R12 ;  /* 0x00008f0014147a23 */ /* 0x000fe4000001080c */
[----:B------:R-:W-:Y:S02]  /*91a0*/  FADD.FTZ R5, R134, -R6 ;  /* 0x8000000686057221 */ /* 0x000fe40000010000 */
[----:B------:R-:W-:Y:S01]  /*91b0*/  FFMA.FTZ R24, R24, c[0x0][0x23c], -R12 ;  /* 0x00008f0018187a23 */ /* 0x000fe2000001080c */
[----:B------:R2:W-:Y:S01]  /*91c0*/  MUFU.EX2 R249, R15 ;  /* 0x0000000f00f97308 */ /* 0x0005e20000000800 */
[----:B------:R-:W-:-:S07]  /*91d0*/  FMUL.FTZ R5, R5, c[0x0][0x23c] ;  /* 0x00008f0005057a20 */ /* 0x000fce0000410000 */
[----:B------:R3:W-:Y:S01]  /*91e0*/  MUFU.EX2 R250, R20 ;  /* 0x0000001400fa7308 */ /* 0x0007e20000000800 */
[----:B-1----:R-:W-:Y:S01]  /*91f0*/  F2FP.BF16.PACK_AB R6, R184, R185 ;  /* 0x000000b9b806723e */ /* 0x002fe200000010ff */
[----:B--2---:R-:W-:Y:S01]  /*9200*/  FMUL.FTZ R15, R4, c[0x0][0x23c] ;  /* 0x00008f00040f7a20 */ /* 0x004fe20000410000 */
[----:B------:R-:W-:-:S05]  /*9210*/  FSEL R4, R204, RZ, P1 ;  /* 0x000000ffcc047208 */ /* 0x000fca0000800000 */
[----:B------:R-:W-:Y:S01]  /*9220*/  MUFU.EX2 R189, R11 ;  /* 0x0000000b00bd7308 */ /* 0x000fe20000000800 */
[----:B------:R-:W-:Y:S01]  /*9230*/  FADD.FTZ R4, R137, -R4 ;  /* 0x8000000489047221 */ /* 0x000fe20000010000 */
[----:B------:R-:W-:Y:S01]  /*9240*/  MOV R137, R10 ;  /* 0x0000000a00897202 */ /* 0x000fe20000000f00 */
[----:B---3--:R-:W1:Y:S02]  /*9250*/  LDSM.16.MT88.4 R20, [R213+0xa000] ;  /* 0x00a00000d514783b */ /* 0x008e640000004200 */
[----:B------:R-:W-:-:S03]  /*9260*/  FMUL.FTZ R4, R4, c[0x0][0x23c] ;  /* 0x00008f0004047a20 */ /* 0x000fc60000410000 */
[----:B------:R-:W2:Y:S01]  /*9270*/  MUFU.EX2 R17, R17 ;  /* 0x0000001100117308 */ /* 0x000ea20000000800 */
[----:B------:R-:W-:-:S07]  /*9280*/  F2FP.BF16.PACK_AB R9, R137, R186 ;  /* 0x000000ba8909723e */ /* 0x000fce00000010ff */
[----:B------:R3:W4:Y:S08]  /*9290*/  MUFU.EX2 R13, R4 ;  /* 0x00000004000d7308 */ /* 0x0007300000000800 */
[----:B------:R5:W5:Y:S01]  /*92a0*/  MUFU.EX2 R190, R18 ;  /* 0x0000001200be7308 */ /* 0x000b620000000800 */
[----:B--2---:R-:W-:Y:S01]  /*92b0*/  F2FP.BF16.PACK_AB R8, R17, R189 ;  /* 0x000000bd1108723e */ /* 0x004fe200000010ff */
[----:B---3--:R-:W-:-:S06]  /*92c0*/  FFMA.FTZ R4, R26, c[0x0][0x23c], -R12 ;  /* 0x00008f001a047a23 */ /* 0x008fcc000001080c */
[----:B------:R-:W-:Y:S01]  /*92d0*/  MUFU.EX2 R252, R25 ;  /* 0x0000001900fc7308 */ /* 0x000fe20000000800 */
[-C--:B----4-:R-:W-:Y:S02]  /*92e0*/  FMUL.FTZ R150, R150, R13.reuse ;  /* 0x0000000d96967220 */ /* 0x090fe40000410000 */
[-C--:B------:R-:W-:Y:S02]  /*92f0*/  FMUL.FTZ R151, R151, R13.reuse ;  /* 0x0000000d97977220 */ /* 0x080fe40000410000 */
[----:B------:R-:W-:Y:S01]  /*9300*/  FMUL.FTZ R154, R154, R13 ;  /* 0x0000000d9a9a7220 */ /* 0x000fe20000410000 */
[----:B-----5:R-:W-:Y:S02]  /*9310*/  MOV R18, R27 ;  /* 0x0000001b00127202 */ /* 0x020fe40000000f00 */
[----:B------:R2:W-:Y:S01]  /*9320*/  MUFU.EX2 R251, R24 ;  /* 0x0000001800fb7308 */ /* 0x0005e20000000800 */
[----:B------:R-:W-:Y:S01]  /*9330*/  F2FP.BF16.PACK_AB R11, R190, R188 ;  /* 0x000000bcbe0b723e */ /* 0x000fe200000010ff */
[-C--:B------:R-:W-:Y:S01]  /*9340*/  FMUL.FTZ R155, R155, R13.reuse ;  /* 0x0000000d9b9b7220 */ /* 0x080fe20000410000 */
[----:B------:R-:W-:Y:S01]  /*9350*/  F2FP.BF16.PACK_AB R10, R191, R18 ;  /* 0x00000012bf0a723e */ /* 0x000fe200000010ff */
[----:B------:R-:W-:-:S02]  /*9360*/  FMUL.FTZ R42, R42, R13 ;  /* 0x0000000d2a2a7220 */ /* 0x000fc40000410000 */
[-C--:B------:R-:W-:Y:S02]  /*9370*/  FMUL.FTZ R43, R43, R13.reuse ;  /* 0x0000000d2b2b7220 */ /* 0x080fe40000410000 */
[----:B------:R-:W3:Y:S01]  /*9380*/  MUFU.EX2 R16, R16 ;  /* 0x0000001000107308 */ /* 0x000ee20000000800 */
[-C--:B------:R-:W-:Y:S02]  /*9390*/  FMUL.FTZ R46, R46, R13.reuse ;  /* 0x0000000d2e2e7220 */ /* 0x080fe40000410000 */
[-C--:B------:R-:W-:Y:S02]  /*93a0*/  FMUL.FTZ R47, R47, R13.reuse ;  /* 0x0000000d2f2f7220 */ /* 0x080fe40000410000 */
[-C--:B------:R-:W-:Y:S02]  /*93b0*/  FMUL.FTZ R58, R58, R13.reuse ;  /* 0x0000000d3a3a7220 */ /* 0x080fe40000410000 */
[-C--:B------:R-:W-:Y:S01]  /*93c0*/  FMUL.FTZ R59, R59, R13.reuse ;  /* 0x0000000d3b3b7220 */ /* 0x080fe20000410000 */
[----:B------:R-:W4:Y:S01]  /*93d0*/  MUFU.EX2 R15, R15 ;  /* 0x0000000f000f7308 */ /* 0x000f220000000800 */
[----:B--2---:R-:W-:Y:S01]  /*93e0*/  LDSM.16.MT88.4 R24, [R213+0xb000] ;  /* 0x00b00000d518783b */ /* 0x004fe20000004200 */
[----:B------:R-:W-:-:S02]  /*93f0*/  FMUL.FTZ R166, R166, R13 ;  /* 0x0000000da6a67220 */ /* 0x000fc40000410000 */
[-C--:B------:R-:W-:Y:S02]  /*9400*/  FMUL.FTZ R167, R167, R13.reuse ;  /* 0x0000000da7a77220 */ /* 0x080fe40000410000 */
[----:B------:R-:W-:Y:S02]  /*9410*/  FMUL.FTZ R170, R170, R13 ;  /* 0x0000000daaaa7220 */ /* 0x000fe40000410000 */
[----:B------:R2:W5:Y:S01]  /*9420*/  MUFU.EX2 R14, R5 ;  /* 0x00000005000e7308 */ /* 0x0005620000000800 */
[-C--:B---3--:R-:W-:Y:S02]  /*9430*/  FMUL.FTZ R144, R144, R16.reuse ;  /* 0x0000001090907220 */ /* 0x088fe40000410000 */
[-C--:B------:R-:W-:Y:S02]  /*9440*/  FMUL.FTZ R145, R145, R16.reuse ;  /* 0x0000001091917220 */ /* 0x080fe40000410000 */
[-C--:B------:R-:W-:Y:S02]  /*9450*/  FMUL.FTZ R156, R156, R16.reuse ;  /* 0x000000109c9c7220 */ /* 0x080fe40000410000 */
[----:B------:R-:W-:Y:S01]  /*9460*/  FMUL.FTZ R157, R157, R16 ;  /* 0x000000109d9d7220 */ /* 0x000fe20000410000 */
[----:B------:R3:W3:Y:S01]  /*9470*/  MUFU.EX2 R248, R4 ;  /* 0x0000000400f87308 */ /* 0x0006e20000000800 */
[----:B----4-:R-:W-:-:S02]  /*9480*/  FMUL.FTZ R146, R146, R15 ;  /* 0x0000000f92927220 */ /* 0x010fc40000410000 */
[-C--:B------:R-:W-:Y:S02]  /*9490*/  FMUL.FTZ R147, R147, R15.reuse ;  /* 0x0000000f93937220 */ /* 0x080fe40000410000 */
[-C--:B------:R-:W-:Y:S02]  /*94a0*/  FMUL.FTZ R158, R158, R15.reuse ;  /* 0x0000000f9e9e7220 */ /* 0x080fe40000410000 */
[----:B------:R-:W-:Y:S01]  /*94b0*/  FMUL.FTZ R159, R159, R15 ;  /* 0x0000000f9f9f7220 */ /* 0x000fe20000410000 */
[----:B--2---:R-:W-:Y:S01]  /*94c0*/  F2FP.BF16.PACK_AB R5, R251, R249 ;  /* 0x000000f9fb05723e */ /* 0x004fe200000010ff */
[-C--:B-----5:R-:W-:Y:S01]  /*94d0*/  FMUL.FTZ R148, R148, R14.reuse ;  /* 0x0000000e94947220 */ /* 0x0a0fe20000410000 */
[----:B-1----:R-:W-:Y:S01]  /*94e0*/  HMMA.16816.F32.BF16 R144, R8, R20, R144 ;  /* 0x000000140890723c */ /* 0x002fe20000041890 */
[-C--:B------:R-:W-:Y:S02]  /*94f0*/  FMUL.FTZ R149, R149, R14.reuse ;  /* 0x0000000e95957220 */ /* 0x080fe40000410000 */
[----:B------:R-:W-:-:S02]  /*9500*/  FMUL.FTZ R152, R152, R14 ;  /* 0x0000000e98987220 */ /* 0x000fc40000410000 */
[-C--:B------:R-:W-:Y:S01]  /*9510*/  FMUL.FTZ R153, R153, R14.reuse ;  /* 0x0000000e99997220 */ /* 0x080fe20000410000 */
[-C--:B---3--:R-:W-:Y:S01]  /*9520*/  F2FP.BF16.PACK_AB R4, R252, R19.reuse ;  /* 0x00000013fc04723e */ /* 0x088fe200000010ff */
[----:B------:R-:W-:Y:S01]  /*9530*/  FMUL.FTZ R40, R40, R14 ;  /* 0x0000000e28287220 */ /* 0x000fe20000410000 */
[----:B------:R-:W-:Y:S01]  /*9540*/  F2FP.BF16.PACK_AB R7, R248, R250 ;  /* 0x000000faf807723e */ /* 0x000fe200000010ff */
        /* <DEDUP_REMOVED lines=17> */
[----:B------:R-:W-:Y:S01]  /*9660*/  FMUL.FTZ R171, R171, R13 ;  /* 0x0000000dabab7220 */ /* 0x000fe20000410000 */
[----:B------:R-:W-:Y:S01]  /*9670*/  MOV R158, R186 ;  /* 0x000000ba009e7202 */ /* 0x000fe20000000f00 */
[----:B------:R-:W-:-:S02]  /*9680*/  FMUL.FTZ R60, R60, R14 ;  /* 0x0000000e3c3c7220 */ /* 0x000fc40000410000 */
[C---:B------:R-:W-:Y:S01]  /*9690*/  HMMA.16816.F32.BF16 R196, R4.reuse, R28, R56 ;  /* 0x0000001c04c4723c */ /* 0x040fe20000041838 */
[----:B------:R-:W2:Y:S01]  /*96a0*/  LDSM.16.MT88.4 R56, [R217+0xb000] ;  /* 0x00b00000d938783b */ /* 0x000ea20000004200 */
        /* <DEDUP_REMOVED lines=20> */
[----:B------:R-:W1:Y:S01]  /*97f0*/  LDSM.16.MT88.4 R40, [R215+0xb000] ;  /* 0x00b00000d728783b */ /* 0x000e620000004200 */
[----:B------:R-:W-:-:S02]  /*9800*/  FMUL.FTZ R91, R91, R13 ;  /* 0x0000000d5b5b7220 */ /* 0x000fc40000410000 */
[-C--:B------:R-:W-:Y:S02]  /*9810*/  FMUL.FTZ R94, R94, R13.reuse ;  /* 0x0000000d5e5e7220 */ /* 0x080fe40000410000 */
[-C--:B------:R-:W-:Y:S02]  /*9820*/  FMUL.FTZ R95, R95, R13.reuse ;  /* 0x0000000d5f5f7220 */ /* 0x080fe40000410000 */
[----:B------:R-:W-:Y:S01]  /*9830*/  HMMA.16816.F32.BF16 R200, R4, R22, R44 ;  /* 0x0000001604c8723c */ /* 0x000fe2000004182c */
[----:B------:R-:W3:Y:S01]  /*9840*/  LDSM.16.MT88.4 R44, [R218+0xb000] ;  /* 0x00b00000da2c783b */ /* 0x000ee20000004200 */
        /* <DEDUP_REMOVED lines=14> */
[-C--:B------:R-:W-:Y:S02]  /*9930*/  FMUL.FTZ R124, R124, R14.reuse ;  /* 0x0000000e7c7c7220 */ /* 0x080fe40000410000 */
[----:B------:R-:W-:Y:S02]  /*9940*/  FMUL.FTZ R125, R125, R14 ;  /* 0x0000000e7d7d7220 */ /* 0x000fe40000410000 */
[-C--:B------:R-:W-:Y:S01]  /*9950*/  FMUL.FTZ R126, R126, R13.reuse ;  /* 0x0000000d7e7e7220 */ /* 0x080fe20000410000 */
[----:B--2---:R-:W-:Y:S01]  /*9960*/  HMMA.16816.F32.BF16 R120, R4, R56, R120 ;  /* 0x000000380478723c */ /* 0x004fe20000041878 */
        /* <DEDUP_REMOVED lines=14> */
[----:B---3--:R-:W-:Y:S01]  /*9a50*/  HMMA.16816.F32.BF16 R104, R4, R44, R104 ;  /* 0x0000002c0468723c */ /* 0x008fe20000041868 */
        /* <DEDUP_REMOVED lines=21> */
[-C--:B------:R-:W-:Y:S01]  /*9bb0*/  FMUL.FTZ R68, R68, R16.reuse ;  /* 0x0000001044447220 */ /* 0x080fe20000410000 */
[----:B------:R-:W-:Y:S01]  /*9bc0*/  MOV R127, R185 ;  /* 0x000000b9007f7202 */ /* 0x000fe20000000f00 */
[----:B------:R-:W-:Y:S01]  /*9bd0*/  FMUL.FTZ R69, R69, R16 ;  /* 0x0000001045457220 */ /* 0x000fe20000410000 */
[----:B------:R-:W-:Y:S01]  /*9be0*/  MOV R126, R184 ;  /* 0x000000b8007e7202 */ /* 0x000fe20000000f00 */
[----:B------:R-:W-:Y:S01]  /*9bf0*/  FMUL.FTZ R70, R70, R15 ;  /* 0x0000000f46467220 */ /* 0x000fe20000410000 */
[----:B------:R-:W-:Y:S01]  /*9c00*/  MOV R6, R157 ;  /* 0x0000009d00067202 */ /* 0x000fe20000000f00 */
[----:B------:R-:W-:Y:S01]  /*9c10*/  FMUL.FTZ R71, R71, R15 ;  /* 0x0000000f47477220 */ /* 0x000fe20000410000 */
[C---:B------:R-:W-:Y:S01]  /*9c20*/  HMMA.16816.F32.BF16 R36, R8.reuse, R20, R36 ;  /* 0x000000140824723c */ /* 0x040fe20000041824 */
[-C--:B------:R-:W-:Y:S01]  /*9c30*/  FMUL.FTZ R80, R80, R16.reuse ;  /* 0x0000001050507220 */ /* 0x080fe20000410000 */
[----:B------:R-:W-:Y:S01]  /*9c40*/  MOV R33, R189 ;  /* 0x000000bd00217202 */ /* 0x000fe20000000f00 */
[----:B------:R-:W-:Y:S01]  /*9c50*/  FMUL.FTZ R81, R81, R16 ;  /* 0x0000001051517220 */ /* 0x000fe20000410000 */
[----:B------:R-:W-:Y:S01]  /*9c60*/  MOV R32, R188 ;  /* 0x000000bc00207202 */ /* 0x000fe20000000f00 */
[----:B-1----:R-:W-:Y:S01]  /*9c70*/  FFMA.FTZ R4, R140, c[0x0][0x23c], -R3 ;  /* 0x00008f008c047a23 */ /* 0x002fe20000010803 */
[----:B------:R-:W-:Y:S01]  /*9c80*/  MOV R125, R127 ;  /* 0x0000007f007d7202 */ /* 0x000fe20000000f00 */
[----:B------:R-:W-:Y:S01]  /*9c90*/  FMUL.FTZ R82, R82, R15 ;  /* 0x0000000f52527220 */ /* 0x000fe20000410000 */
[----:B------:R-:W-:Y:S01]  /*9ca0*/  MOV R21, R137 ;  /* 0x0000008900157202 */ /* 0x000fe20000000f00 */
[----:B------:R1:W-:Y:S01]  /*9cb0*/  MUFU.EX2 R246, R4 ;  /* 0x0000000400f67308 */ /* 0x0003e20000000800 */
[----:B------:R-:W-:Y:S01]  /*9cc0*/  FMUL.FTZ R83, R83, R15 ;  /* 0x0000000f53537220 */ /* 0x000fe20000410000 */
[----:B------:R-:W-:Y:S01]  /*9cd0*/  HMMA.16816.F32.BF16 R188, R8, R34, R172 ;  /* 0x0000002208bc723c */ /* 0x000fe200000418ac */
[-C--:B------:R-:W-:Y:S01]  /*9ce0*/  FMUL.FTZ R84, R84, R16.reuse ;  /* 0x0000001054547220 */ /* 0x080fe20000410000 */
[----:B------:R-:W-:Y:S01]  /*9cf0*/  MOV R127, R33 ;  /* 0x00000021007f7202 */ /* 0x000fe20000000f00 */
[----:B------:R-:W-:Y:S01]  /*9d00*/  FMUL.FTZ R85, R85, R16 ;  /* 0x0000001055557220 */ /* 0x000fe20000410000 */
[----:B------:R-:W-:Y:S01]  /*9d10*/  LDSM.16.MT88.4 R172, [R215+0xa800] ;  /* 0x00a80000d7ac783b */ /* 0x000fe20000004200 */
[----:B------:R-:W-:-:S02]  /*9d20*/  FMUL.FTZ R86, R86, R15 ;  /* 0x0000000f56567220 */ /* 0x000fc40000410000 */
[-C--:B------:R-:W-:Y:S01]  /*9d30*/  FMUL.FTZ R87, R87, R15.reuse ;  /* 0x0000000f57577220 */ /* 0x080fe20000410000 */
[C---:B------:R-:W-:Y:S01]  /*9d40*/  HMMA.16816.F32.BF16 R184, R8.reuse, R22, R48 ;  /* 0x0000001608b8723c */ /* 0x040fe20000041830 */
[-C--:B------:R-:W-:Y:S01]  /*9d50*/  FMUL.FTZ R96, R96, R16.reuse ;  /* 0x0000001060607220 */ /* 0x080fe20000410000 */
[----:B------:R-:W-:Y:S01]  /*9d60*/  LDSM.16.MT88.4 R48, [R218+0xa800] ;  /* 0x00a80000da30783b */ /* 0x000fe20000004200 */
[----:B------:R-:W-:Y:S02]  /*9d70*/  FMUL.FTZ R97, R97, R16 ;  /* 0x0000001061617220 */ /* 0x000fe40000410000 */
[----:B------:R-:W-:Y:S02]  /*9d80*/  FMUL.FTZ R98, R98, R15 ;  /* 0x0000000f62627220 */ /* 0x000fe40000410000 */
[--C-:B-1----:R-:W-:Y:S01]  /*9d90*/  FFMA.FTZ R4, R133, c[0x0][0x23c], -R3.reuse ;  /* 0x00008f0085047a23 */ /* 0x102fe20000010803 */
[----:B------:R-:W-:Y:S01]  /*9da0*/  HMMA.16816.F32.BF16 R52, R8, R28, R52 ;  /* 0x0000001c0834723c */ /* 0x000fe20000041834 */
[----:B------:R-:W-:-:S02]  /*9db0*/  FFMA.FTZ R3, R132, c[0x0][0x23c], -R3 ;  /* 0x00008f0084037a23 */ /* 0x000fc40000010803 */
[-C--:B------:R-:W-:Y:S01]  /*9dc0*/  FMUL.FTZ R99, R99, R15.reuse ;  /* 0x0000000f63637220 */ /* 0x080fe20000410000 */
[----:B------:R-:W-:Y:S01]  /*9dd0*/  MUFU.EX2 R247, R4 ;  /* 0x0000000400f77308 */ /* 0x000fe20000000800 */
[-C--:B------:R-:W-:Y:S02]  /*9de0*/  FMUL.FTZ R100, R100, R16.reuse ;  /* 0x0000001064647220 */ /* 0x080fe40000410000 */
[-C--:B------:R-:W-:Y:S01]  /*9df0*/  FMUL.FTZ R101, R101, R16.reuse ;  /* 0x0000001065657220 */ /* 0x080fe20000410000 */
[----:B------:R-:W-:Y:S01]  /*9e00*/  HMMA.16816.F32.BF16 R132, R8, R30, R64 ;  /* 0x0000001e0884723c */ /* 0x000fe20000041840 */
[-C--:B------:R-:W-:Y:S01]  /*9e10*/  FMUL.FTZ R102, R102, R15.reuse ;  /* 0x0000000f66667220 */ /* 0x080fe20000410000 */
[----:B------:R-:W-:Y:S01]  /*9e20*/  LDSM.16.MT88.4 R64, [R217+0xa800] ;  /* 0x00a80000d940783b */ /* 0x000fe20000004200 */
[----:B------:R-:W-:Y:S01]  /*9e30*/  FMUL.FTZ R103, R103, R15 ;  /* 0x0000000f67677220 */ /* 0x000fe20000410000 */
[----:B------:R1:W-:Y:S01]  /*9e40*/  MUFU.EX2 R244, R3 ;  /* 0x0000000300f47308 */ /* 0x0003e20000000800 */
        /* <DEDUP_REMOVED lines=13> */
[----:B------:R1:W-:Y:S01]  /*9f20*/  MUFU.EX2 R142, R3 ;  /* 0x00000003008e7308 */ /* 0x0003e20000000800 */
[----:B------:R-:W-:Y:S01]  /*9f30*/  FMUL.FTZ R129, R129, R16 ;  /* 0x0000001081817220 */ /* 0x000fe20000410000 */
[----:B------:R-:W-:Y:S01]  /*9f40*/  LDSM.16.MT88.4 R96, [R215+0xb800] ;  /* 0x00b80000d760783b */ /* 0x000fe20000004200 */
[-C--:B------:R-:W-:Y:S02]  /*9f50*/  FMUL.FTZ R130, R130, R15.reuse ;  /* 0x0000000f82827220 */ /* 0x080fe40000410000 */
[----:B------:R-:W-:-:S02]  /*9f60*/  FMUL.FTZ R131, R131, R15 ;  /* 0x0000000f83837220 */ /* 0x000fc40000410000 */
[C---:B------:R-:W-:Y:S08]  /*9f70*/  HMMA.16816.F32.BF16 R100, R8.reuse, R44, R100 ;  /* 0x0000002c0864723c */ /* 0x040ff00000041864 */
[----:B------:R-:W-:Y:S01]  /*9f80*/  HMMA.16816.F32.BF16 R116, R8, R56, R116 ;  /* 0x000000380874723c */ /* 0x000fe20000041874 */
[----:B-1----:R-:W-:-:S04]  /*9f90*/  FFMA.FTZ R3, R141, c[0x0][0x23c], -R2 ;  /* 0x00008f008d037a23 */ /* 0x002fc80000010802 */
[----:B------:R1:W-:Y:S02]  /*9fa0*/  MUFU.EX2 R141, R3 ;  /* 0x00000003008d7308 */ /* 0x0003e40000000800 */
[--C-:B-1----:R-:W-:Y:S02]  /*9fb0*/  FFMA.FTZ R3, R139, c[0x0][0x23c], -R2.reuse ;  /* 0x00008f008b037a23 */ /* 0x102fe40000010802 */
[----:B------:R-:W-:-:S04]  /*9fc0*/  FFMA.FTZ R2, R138, c[0x0][0x23c], -R2 ;  /* 0x00008f008a027a23 */ /* 0x000fc80000010802 */
[----:B------:R-:W-:Y:S08]  /*9fd0*/  MUFU.EX2 R143, R3 ;  /* 0x00000003008f7308 */ /* 0x000ff00000000800 */
[----:B------:R1:W-:Y:S02]  /*9fe0*/  MUFU.EX2 R140, R2 ;  /* 0x00000002008c7308 */ /* 0x0003e40000000800 */
[----:B-1----:R-:W-:Y:S01]  /*9ff0*/  FFMA.FTZ R2, R180, c[0x0][0x23c], -R0 ;  /* 0x00008f00b4027a23 */ /* 0x002fe20000010800 */
[----:B------:R-:W-:-:S02]  /*a000*/  MOV R180, R126 ;  /* 0x0000007e00b47202 */ /* 0x000fc40000000f00 */
[----:B------:R-:W-:-:S03]  /*a010*/  MOV R126, R32 ;  /* 0x00000020007e7202 */ /* 0x000fc60000000f00 */
[----:B------:R1:W-:Y:S01]  /*a020*/  MUFU.EX2 R139, R2 ;  /* 0x00000002008b7308 */ /* 0x0003e20000000800 */
[C---:B------:R-:W-:Y:S01]  /*a030*/  HMMA.16816.F32.BF16 R32, R8.reuse, R26, R80 ;  /* 0x0000001a0820723c */ /* 0x040fe20000041850 */
[----:B------:R-:W-:Y:S07]  /*a040*/  LDSM.16.MT88.4 R80, [R213+0xb800] ;  /* 0x00b80000d550783b */ /* 0x000fee0000004200 */
[----:B------:R-:W-:Y:S01]  /*a050*/  HMMA.16816.F32.BF16 R24, R8, R46, R112 ;  /* 0x0000002e0818723c */ /* 0x000fe20000041870 */
[----:B------:R-:W-:Y:S01]  /*a060*/  LDSM.16.MT88.4 R112, [R218+0xb800] ;  /* 0x00b80000da70783b */ /* 0x000fe20000004200 */
[----:B-1----:R-:W-:Y:S01]  /*a070*/  FFMA.FTZ R2, R178, c[0x0][0x23c], -R0 ;  /* 0x00008f00b2027a23 */ /* 0x002fe20000010800 */
[----:B------:R-:W-:-:S02]  /*a080*/  MOV R178, R7 ;  /* 0x0000000700b27202 */ /* 0x000fc40000000f00 */
[----:B------:R-:W-:Y:S01]  /*a090*/  MOV R7, R159 ;  /* 0x0000009f00077202 */ /* 0x000fe20000000f00 */
[----:B------:R1:W2:Y:S02]  /*a0a0*/  MUFU.EX2 R138, R2 ;  /* 0x00000002008a7308 */ /* 0x0002a40000000800 */
[--C-:B-1----:R-:W-:Y:S01]  /*a0b0*/  FFMA.FTZ R2, R177, c[0x0][0x23c], -R0.reuse ;  /* 0x00008f00b1027a23 */ /* 0x102fe20000010800 */
[----:B------:R-:W-:Y:S01]  /*a0c0*/  MOV R177, R124 ;  /* 0x0000007c00b17202 */ /* 0x000fe20000000f00 */
[----:B------:R-:W-:Y:S01]  /*a0d0*/  FFMA.FTZ R0, R176, c[0x0][0x23c], -R0 ;  /* 0x00008f00b0007a23 */ /* 0x000fe20000010800 */
[----:B------:R-:W-:-:S03]  /*a0e0*/  MOV R124, R19 ;  /* 0x00000013007c7202 */ /* 0x000fc60000000f00 */
[----:B------:R1:W-:Y:S01]  /*a0f0*/  MUFU.EX2 R137, R2 ;  /* 0x0000000200897308 */ /* 0x0003e20000000800 */
[----:B------:R-:W-:Y:S02]  /*a100*/  MOV R176, R125 ;  /* 0x0000007d00b07202 */ /* 0x000fe40000000f00 */
[----:B------:R-:W-:Y:S02]  /*a110*/  MOV R125, R158 ;  /* 0x0000009e007d7202 */ /* 0x000fe40000000f00 */
[----:B------:R-:W-:Y:S02]  /*a120*/  MOV R3, R124 ;  /* 0x0000007c00037202 */ /* 0x000fe40000000f00 */
[----:B--2---:R-:W-:Y:S01]  /*a130*/  F2FP.BF16.PACK_AB R124, R138, R139 ;  /* 0x0000008b8a7c723e */ /* 0x004fe200000010ff */
[----:B------:R2:W-:Y:S01]  /*a140*/  MUFU.EX2 R136, R0 ;  /* 0x0000000000887308 */ /* 0x0005e20000000800 */
[--C-:B-1----:R-:W-:Y:S01]  /*a150*/  FFMA.FTZ R2, R179, c[0x0][0x23c], -R12.reuse ;  /* 0x00008f00b3027a23 */ /* 0x102fe2000001080c */
[----:B------:R-:W-:Y:S01]  /*a160*/  MOV R179, R17 ;  /* 0x0000001100b37202 */ /* 0x000fe20000000f00 */
[----:B--2---:R-:W-:Y:S01]  /*a170*/  FFMA.FTZ R0, R182, c[0x0][0x23c], -R12 ;  /* 0x00008f00b6007a23 */ /* 0x004fe2000001080c */
[----:B------:R-:W-:-:S02]  /*a180*/  MOV R182, R126 ;  /* 0x0000007e00b67202 */ /* 0x000fc40000000f00 */
[----:B------:R-:W-:Y:S02]  /*a190*/  MOV R126, R156 ;  /* 0x0000009c007e7202 */ /* 0x000fe40000000f00 */
[----:B------:R1:W-:Y:S01]  /*a1a0*/  MUFU.EX2 R19, R0 ;  /* 0x0000000000137308 */ /* 0x0003e20000000800 */
[----:B------:R-:W2:Y:S01]  /*a1b0*/  LDSM.16.MT88.4 R156, [R213+0xa800] ;  /* 0x00a80000d59c783b */ /* 0x000ea20000004200 */
[----:B-1----:R-:W-:Y:S01]  /*a1c0*/  FFMA.FTZ R0, R181, c[0x0][0x23c], -R12 ;  /* 0x00008f00b5007a23 */ /* 0x002fe2000001080c */
[----:B------:R-:W-:-:S05]  /*a1d0*/  MOV R181, R18 ;  /* 0x0000001200b57202 */ /* 0x000fca0000000f00 */
        /* <DEDUP_REMOVED lines=45> */
[----:B------:R-:W-:Y:S01]  /*a4b0*/  FADD.FTZ R0, R17, R0 ;  /* 0x0000000011007221 */ /* 0x000fe20000010000 */
[----:B------:R-:W-:Y:S01]  /*a4c0*/  MOV R137, R204 ;  /* 0x000000cc00897202 */ /* 0x000fe20000000f00 */
[----:B------:R-:W-:-:S02]  /*a4d0*/  FADD.FTZ R250, R140, R3 ;  /* 0x000000038cfa7221 */ /* 0x000fc40000010000 */
[----:B------:R-:W-:Y:S01]  /*a4e0*/  FADD.FTZ R251, R136, R2 ;  /* 0x0000000288fb7221 */ /* 0x000fe20000010000 */
[----:B------:R-:W-:Y:S01]  /*a4f0*/  MOV R136, R207 ;  /* 0x000000cf00887202 */ /* 0x000fe20000000f00 */
[----:B------:R-:W-:Y:S01]  /*a500*/  FADD.FTZ R248, R12, R0 ;  /* 0x000000000cf87221 */ /* 0x000fe20000010000 */
[-C--:B-1----:R-:W-:Y:S08]  /*a510*/  HMMA.16816.F32.BF16 R120, R124, R4.reuse, R120 ;  /* 0x000000047c78723c */ /* 0x082ff00000041878 */
[----:B------:R-:W-:Y:S07]  /*a520*/  HMMA.16816.F32.BF16 R116, R128, R4, R116 ;  /* 0x000000048074723c */ /* 0x000fee0000041874 */
        /* <DEDUP_REMOVED lines=10> */
[C---:B------:R-:W-:Y:S04]  /*a5d0*/  HMMA.16816.F32.BF16 R44, R124.reuse, R50, R200 ;  /* 0x000000327c2c723c */ /* 0x040fe800000418c8 */
[----:B------:R1:W-:Y:S04]  /*a5e0*/  STL [R1], R244 ;  /* 0x000000f401007387 */ /* 0x0003e80000100800 */
        /* <DEDUP_REMOVED lines=80> */
[----:B------:R-:W-:-:S02]  /*aaf0*/  ISETP.GE.AND P0, PT, R0, R237, PT ;  /* 0x000000ed0000720c */ /* 0x000fc40003f06270 */
[----:B------:R-:W-:Y:S01]  /*ab00*/  @P2 STS.128 [R227+0xb800], RZ ;  /* 0x00b800ffe3002388 */ /* 0x000fe20000000c00 */
[C---:B------:R-:W-:Y:S02]  /*ab10*/  ISETP.GE.AND P6, PT, R0.reuse, R236, PT ;  /* 0x000000ec0000720c */ /* 0x040fe40003fc6270 */
[----:B------:R-:W-:Y:S01]  /*ab20*/  IABS R2, R2 ;  /* 0x0000000200027213 */ /* 0x000fe20000000000 */
[----:B------:R-:W-:Y:S01]  /*ab30*/  @!PT LDS RZ, [RZ] ;  /* 0x00000000fffff984 */ /* 0x000fe20000000800 */
[----:B------:R-:W-:Y:S01]  /*ab40*/  @!PT LDS RZ, [RZ] ;  /* 0x00000000fffff984 */ /* 0x000fe20000000800 */
[----:B------:R-:W-:Y:S01]  /*ab50*/  @!PT LDS RZ, [RZ] ;  /* 0x00000000fffff984 */ /* 0x000fe20000000800 */
[----:B------:R2:W-:Y:S01]  /*ab60*/  @!P2 LDGSTS.E.BYPASS.LTC128B.128 [R227+0xb800], [R4.64+0x80] ;  /* 0x0b80008004e3afae */ /* 0x0005e2000b901d52 */
[C---:B------:R-:W-:Y:S02]  /*ab70*/  ISETP.LT.OR P4, PT, R0.reuse, R234, P4 ;  /* 0x000000ea0000720c */ /* 0x040fe40002781670 */
[C---:B------:R-:W-:Y:S01]  /*ab80*/  ISETP.LT.OR P1, PT, R0.reuse, R233, P1 ;  /* 0x000000e90000720c */ /* 0x040fe20000f21670 */
[----:B------:R-:W-:Y:S01]  /*ab90*/  LDSM.16.M88.4 R16, [R212+0x8000] ;  /* 0x00800000d410783b */ /* 0x000fe20000000200 */
[C---:B------:R-:W-:Y:S02]  /*aba0*/  ISETP.LT.OR P0, PT, R0.reuse, R232, P0 ;  /* 0x000000e80000720c */ /* 0x040fe40000701670 */
[----:B------:R-:W-:Y:S01]  /*abb0*/  ISETP.LT.OR P6, PT, R0, R231, P6 ;  /* 0x000000e70000720c */ /* 0x000fe200037c1670 */
        /* <DEDUP_REMOVED lines=65> */
[----:B------:R-:W3:Y:S04]  /*afd0*/  LDSM.16.M88.4 R16, [R222+0x6000] ;  /* 0x00600000de10783b */ /* 0x000ee80000000200 */
[----:B------:R-:W-:Y:S03]  /*afe0*/  LDSM.16.M88.4 R24, [R221+0x9000] ;  /* 0x00900000dd18783b */ /* 0x000fe60000000200 */
[C---:B--2---:R-:W-:Y:S08]  /*aff0*/  HMMA.16816.F32.BF16 R184, R4.reuse, R32, R132 ;  /* 0x0000002004b8723c */ /* 0x044ff00000041884 */
[C---:B------:R-:W-:Y:S08]  /*b000*/  HMMA.16816.F32.BF16 R192, R4.reuse, R34, R140 ;  /* 0x0000002204c0723c */ /* 0x040ff0000004188c */
[C---:B------:R-:W-:Y:S08]  /*b010*/  HMMA.16816.F32.BF16 R180, R4.reuse, R28, R180 ;  /* 0x0000001c04b4723c */ /* 0x040ff000000418b4 */
[----:B------:R-:W-:Y:S01]  /*b020*/  HMMA.16816.F32.BF16 R136, R4, R30, R136 ;  /* 0x0000001e0488723c */ /* 0x000fe20000041888 */
[----:B------:R-:W2:Y:S07]  /*b030*/  LDSM.16.M88.4 R4, [R222+0x4000] ;  /* 0x00400000de04783b */ /* 0x000eae0000000200 */
[C---:B-1----:R-:W-:Y:S08]  /*b040*/  HMMA.16816.F32.BF16 R132, R8.reuse, R32, R200 ;  /* 0x000000200884723c */ /* 0x042ff000000418c8 */
[C---:B------:R-:W-:Y:S01]  /*b050*/  HMMA.16816.F32.BF16 R176, R8.reuse, R34, R196 ;  /* 0x0000002208b0723c */ /* 0x040fe200000418c4 */
[----:B------:R1:W-:Y:S07]  /*b060*/  I2F R198, R3 ;  /* 0x0000000300c67306 */ /* 0x0003ee0000201400 */
[C---:B------:R-:W-:Y:S01]  /*b070*/  HMMA.16816.F32.BF16 R140, R8.reuse, R28, R188 ;  /* 0x0000001c088c723c */ /* 0x040fe200000418bc */
[----:B------:R4:W-:Y:S07]  /*b080*/  I2F R197, R2 ;  /* 0x0000000200c57306 */ /* 0x0009ee0000201400 */
[----:B------:R-:W-:Y:S01]  /*b090*/  HMMA.16816.F32.BF16 R8, R8, R30, R12 ;  /* 0x0000001e0808723c */ /* 0x000fe2000004180c */
[--C-:B-1----:R-:W-:Y:S01]  /*b0a0*/  IMAD.IADD R3, R228, 0x1, -R0.reuse ;  /* 0x00000001e4037824 */ /* 0x102fe200078e0a00 */
[----:B------:R-:W-:Y:S04]  /*b0b0*/  LDSM.16.M88.4 R12, [R220+0x6000] ;  /* 0x00600000dc0c783b */ /* 0x000fe80000000200 */
[----:B------:R-:W-:Y:S01]  /*b0c0*/  IABS R3, R3 ;  /* 0x0000000300037213 */ /* 0x000fe20000000000 */
[----:B------:R-:W1:Y:S01]  /*b0d0*/  LDSM.16.M88.4 R28, [R219+0x1000] ;  /* 0x00100000db1c783b */ /* 0x000e620000000200 */
[----:B---3--:R-:W-:Y:S01]  /*b0e0*/  HMMA.16816.F32.BF16 R180, R16, R20, R180 ;  /* 0x0000001410b4723c */ /* 0x008fe200000418b4 */
[----:B----4-:R-:W-:Y:S01]  /*b0f0*/  IMAD.IADD R2, R235, 0x1, -R0 ;  /* 0x00000001eb027824 */ /* 0x010fe200078e0a00 */
[----:B------:R3:W-:Y:S04]  /*b100*/  I2F R196, R3 ;  /* 0x0000000300c47306 */ /* 0x0007e80000201400 */
[----:B------:R-:W-:-:S02]  /*b110*/  IABS R2, R2 ;  /* 0x0000000200027213 */ /* 0x000fc40000000000 */
[----:B------:R-:W-:Y:S08]  /*b120*/  HMMA.16816.F32.BF16 R136, R16, R22, R136 ;  /* 0x000000161088723c */ /* 0x000ff00000041888 */
[----:B--2---:R-:W-:Y:S01]  /*b130*/  HMMA.16816.F32.BF16 R140, R4, R20, R140 ;  /* 0x00000014048c723c */ /* 0x004fe2000004188c */
[----:B---3--:R-:W-:-:S04]  /*b140*/  IMAD.MOV.U32 R3, RZ, RZ, R2 ;  /* 0x000000ffff037224 */ /* 0x008fc800078e0002 */
[----:B------:R2:W-:Y:S03]  /*b150*/  I2F R191, R3 ;  /* 0x0000000300bf7306 */ /* 0x0005e60000201400 */
[C---:B------:R-:W-:Y:S08]  /*b160*/  HMMA.16816.F32.BF16 R132, R4.reuse, R24, R132 ;  /* 0x000000180484723c */ /* 0x040ff00000041884 */
[C---:B------:R-:W-:Y:S08]  /*b170*/  HMMA.16816.F32.BF16 R176, R4.reuse, R26, R176 ;  /* 0x0000001a04b0723c */ /* 0x040ff000000418b0 */
[----:B------:R-:W-:Y:S01]  /*b180*/  HMMA.16816.F32.BF16 R20, R4, R22, R8 ;  /* 0x000000160414723c */ /* 0x000fe20000041808 */
[----:B------:R-:W3:Y:S06]  /*b190*/  LDSM.16.M88.4 R8, [R220+0x4000] ;  /* 0x00400000dc08783b */ /* 0x000eec0000000200 */
[C---:B------:R-:W-:Y:S01]  /*b1a0*/  IADD3 R7, R0.reuse, 0x1, RZ ;  /* 0x0000000100077810 */ /* 0x040fe20007ffe0ff */
[----:B------:R-:W-:Y:S01]  /*b1b0*/  HMMA.16816.F32.BF16 R32, R16, R24, R184 ;  /* 0x000000181020723c */ /* 0x000fe200000418b8 */
[----:B------:R-:W-:-:S02]  /*b1c0*/  IADD3 R6, R0, 0x8, RZ ;  /* 0x0000000800067810 */ /* 0x000fc40007ffe0ff */
[----:B------:R-:W-:Y:S01]  /*b1d0*/  IADD3 R5, R0, 0x9, RZ ;  /* 0x0000000900057810 */ /* 0x000fe20007ffe0ff */
[--C-:B------:R-:W-:Y:S01]  /*b1e0*/  IMAD.IADD R4, R230, 0x1, -R7.reuse ;  /* 0x00000001e6047824 */ /* 0x100fe200078e0a07 */
[----:B------:R-:W-:Y:S01]  /*b1f0*/  ISETP.GE.AND P5, PT, R7, R239, PT ;  /* 0x000000ef0700720c */ /* 0x000fe20003fa6270 */
[--C-:B--2---:R-:W-:Y:S02]  /*b200*/  IMAD.IADD R3, R229, 0x1, -R7.reuse ;  /* 0x00000001e5037824 */ /* 0x104fe400078e0a07 */
[----:B------:R-:W-:Y:S01]  /*b210*/  HMMA.16816.F32.BF16 R192, R16, R26, R192 ;  /* 0x0000001a10c0723c */ /* 0x000fe200000418c0 */
[----:B------:R-:W2:Y:S01]  /*b220*/  LDSM.16.M88.4 R16, [R219+0x1800] ;  /* 0x00180000db10783b */ /* 0x000ea20000000200 */
[----:B------:R-:W-:Y:S01]  /*b230*/  IABS R2, R4 ;  /* 0x0000000400027213 */ /* 0x000fe20000000000 */
[----:B------:R-:W-:Y:S01]  /*b240*/  IMAD.IADD R4, R235, 0x1, -R7 ;  /* 0x00000001eb047824 */ /* 0x000fe200078e0a07 */
[----:B------:R-:W-:Y:S01]  /*b250*/  IABS R3, R3 ;  /* 0x0000000300037213 */ /* 0x000fe20000000000 */
[----:B------:R-:W-:-:S04]  /*b260*/  DEPBAR.LE SB0, 0x0 ;  /* 0x000080000000791a */ /* 0x000fc80000000000 */
[----:B------:R4:W-:Y:S01]  /*b270*/  I2F R190, R2 ;  /* 0x0000000200be7306 */ /* 0x0009e20000201400 */
[----:B------:R-:W-:-:S06]  /*b280*/  ISETP.LT.OR P5, PT, R7, R234, P5 ;  /* 0x000000ea0700720c */ /* 0x000fcc0002fa1670 */
[C---:B-1----:R-:W-:Y:S01]  /*b290*/  HMMA.16816.F32.BF16 R200, R12.reuse, R28, R32 ;  /* 0x0000001c0cc8723c */ /* 0x042fe20000041820 */
[----:B------:R1:W-:Y:S07]  /*b2a0*/  I2F R189, R3 ;  /* 0x0000000300bd7306 */ /* 0x0003ee0000201400 */
[----:B------:R-:W-:Y:S01]  /*b2b0*/  HMMA.16816.F32.BF16 R192, R12, R30, R192 ;  /* 0x0000001e0cc0723c */ /* 0x000fe200000418c0 */
[----:B----4-:R-:W-:-:S05]  /*b2c0*/  IMAD.IADD R2, R228, 0x1, -R7 ;  /* 0x00000001e4027824 */ /* 0x010fca00078e0a07 */
[----:B------:R-:W-:Y:S02]  /*b2d0*/  IABS R2, R2 ;  /* 0x0000000200027213 */ /* 0x000fe40000000000 */
[----:B---3--:R-:W-:Y:S03]  /*b2e0*/  HMMA.16816.F32.BF16 R184, R8, R28, R132 ;  /* 0x0000001c08b8723c */ /* 0x008fe60000041884 */
[----:B-1----:R-:W-:Y:S01]  /*b2f0*/  IMAD.MOV.U32 R3, RZ, RZ, R2 ;  /* 0x000000ffff037224 */ /* 0x002fe200078e0002 */
[----:B------:R-:W-:-:S03]  /*b300*/  IABS R2, R4 ;  /* 0x0000000400027213 */ /* 0x000fc60000000000 */
[----:B------:R1:W-:Y:S01]  /*b310*/  I2F R25, R3 ;  /* 0x0000000300197306 */ /* 0x0003e20000201400 */
[----:B------:R-:W-:Y:S07]  /*b320*/  HMMA.16816.F32.BF16 R176, R8, R30, R176 ;  /* 0x0000001e08b0723c */ /* 0x000fee00000418b0 */
[----:B------:R3:W-:Y:S01]  /*b330*/  I2F R188, R2 ;  /* 0x0000000200bc7306 */ /* 0x0007e20000201400 */
[----:B--2---:R-:W-:Y:S01]  /*b340*/  HMMA.16816.F32.BF16 R240, R12, R18, R136 ;  /* 0x000000120cf0723c */ /* 0x004fe20000041888 */
[----:B-1----:R-:W-:-:S07]  /*b350*/  IMAD.IADD R3, R230, 0x1, -R6 ;  /* 0x00000001e6037824 */ /* 0x002fce00078e0a06 */
[----:B------:R-:W-:Y:S01]  /*b360*/  HMMA.16816.F32.BF16 R208, R12, R16, R180 ;  /* 0x000000100cd0723c */ /* 0x000fe200000418b4 */
[----:B------:R-:W-:Y:S01]  /*b370*/  IABS R3, R3 ;  /* 0x0000000300037213 */ /* 0x000fe20000000000 */
[----:B---3--:R-:W-:-:S06]  /*b380*/  IMAD.IADD R2, R229, 0x1, -R6 ;  /* 0x00000001e5027824 */ /* 0x008fcc00078e0a06 */
[C---:B------:R-:W-:Y:S01]  /*b390*/  HMMA.16816.F32.BF16 R180, R8.reuse, R18, R20 ;  /* 0x0000001208b4723c */ /* 0x040fe20000041814 */
[----:B------:R-:W-:Y:S01]  /*b3a0*/  IMAD.MOV.U32 R4, RZ, RZ, R3 ;  /* 0x000000ffff047224 */ /* 0x000fe200078e0003 */
[----:B------:R-:W-:Y:S01]  /*b3b0*/  IABS R3, R2 ;  /* 0x0000000200037213 */ /* 0x000fe20000000000 */
[----:B------:R-:W-:Y:S02]  /*b3c0*/  IMAD.IADD R2, R228, 0x1, -R6 ;  /* 0x00000001e4027824 */ /* 0x000fe400078e0a06 */
[----:B------:R1:W-:Y:S03]  /*b3d0*/  I2F R139, R4 ;  /* 0x00000004008b7306 */ /* 0x0003e60000201400 */
[----:B------:R-:W-:Y:S01]  /*b3e0*/  HMMA.16816.F32.BF16 R140, R8, R16, R140 ;  /* 0x00000010088c723c */ /* 0x000fe2000004188c */
[----:B------:R-:W-:-:S04]  /*b3f0*/  IABS R2, R2 ;  /* 0x0000000200027213 */ /* 0x000fc80000000000 */
[----:B------:R2:W-:Y:S02]  /*b400*/  I2F R26, R3 ;  /* 0x00000003001a7306 */ /* 0x0005e40000201400 */
[C---:B------:R-:W-:Y:S02]  /*b410*/  IMAD.IADD R8, R235.reuse, 0x1, -R5 ;  /* 0x00000001eb087824 */ /* 0x040fe400078e0a05 */
[----:B------:R-:W-:Y:S02]  /*b420*/  FMUL.FTZ R11, R184, c[0x0][0x2ec] ;  /* 0x0000bb00b80b7a20 */ /* 0x000fe40000410000 */
[----:B-1----:R-:W-:-:S04]  /*b430*/  IMAD.IADD R4, R235, 0x1, -R6 ;  /* 0x00000001eb047824 */ /* 0x002fc800078e0a06 */
[----:B------:R-:W1:Y:S01]  /*b440*/  MUFU.TANH R11, R11 ;  /* 0x0000000b000b7308 */ /* 0x000e620000002400 */
[----:B--2---:R-:W-:Y:S01]  /*b450*/  IMAD.MOV.U32 R3, RZ, RZ, R2 ;  /* 0x000000ffff037224 */ /* 0x004fe200078e0002 */
[----:B------:R-:W-:Y:S01]  /*b460*/  IABS R2, R4 ;  /* 0x0000000400027213 */ /* 0x000fe20000000000 */
[----:B------:R-:W-:-:S05]  /*b470*/  IMAD.IADD R4, R230, 0x1, -R5 ;  /* 0x00000001e6047824 */ /* 0x000fca00078e0a05 */
[----:B------:R2:W-:Y:S01]  /*b480*/  I2F R15, R3 ;  /* 0x00000003000f7306 */ /* 0x0005e20000201400 */
[----:B-1----:R-:W-:-:S05]  /*b490*/  FFMA.FTZ R11, R198, -UR16, R11 ;  /* 0x80000010c60b7c23 */ /* 0x002fca000801000b */
[----:B------:R-:W-:Y:S01]  /*b4a0*/  FSEL R11, R11, -INF , !P4 ;  /* 0xff8000000b0b7808 */ /* 0x000fe20006000000 */
[----:B------:R-:W-:Y:S01]  /*b4b0*/  BAR.SYNC.DEFER_BLOCKING 0x0 ;  /* 0x0000000000007b1d */ /* 0x000fe20000010000 */
        /* <DEDUP_REMOVED lines=114> */
[----:B-1----:R-:W-:Y:S02]  /*bbe0*/  FMUL.FTZ R8, R193, c[0x0][0x2ec] ;  /* 0x0000bb00c1087a20 */ /* 0x002fe40000410000 */
[----:B--2---:R-:W-:-:S05]  /*bbf0*/  FMUL.FTZ R10, R177, c[0x0][0x2ec] ;  /* 0x0000bb00b10a7a20 */ /* 0x004fca0000410000 */
[----:B------:R1:W-:Y:S02]  /*bc00*/  MUFU.TANH R199, R10 ;  /* 0x0000000a00c77308 */ /* 0x0003e40000002400 */
[----:B-1----:R-:W-:-:S06]  /*bc10*/  FMUL.FTZ R10, R178, c[0x0][0x2ec] ;  /* 0x0000bb00b20a7a20 */ /* 0x002fcc0000410000 */
[----:B------:R-:W-:Y:S08]  /*bc20*/  MUFU.TANH R178, R16 ;  /* 0x0000001000b27308 */ /* 0x000ff00000002400 */
[----:B------:R1:W2:Y:S02]  /*bc30*/  MUFU.TANH R22, R10 ;  /* 0x0000000a00167308 */ /* 0x0002a40000002400 */
[----:B-1----:R-:W-:-:S06]  /*bc40*/  FMUL.FTZ R10, R179, c[0x0][0x2ec] ;  /* 0x0000bb00b30a7a20 */ /* 0x002fcc0000410000 */
[----:B------:R1:W3:Y:S08]  /*bc50*/  MUFU.TANH R179, R8 ;  /* 0x0000000800b37308 */ /* 0x0002f00000002400 */
[----:B------:R4:W5:Y:S01]  /*bc60*/  MUFU.TANH R187, R10 ;  /* 0x0000000a00bb7308 */ /* 0x0009620000002400 */
[----:B-1----:R-:W-:-:S05]  /*bc70*/  FFMA.FTZ R8, R190, -UR16, R184 ;  /* 0x80000010be087c23 */ /* 0x002fca00080100b8 */
[----:B------:R-:W-:Y:S01]  /*bc80*/  FSEL R16, R8, -INF , !P5 ;  /* 0xff80000008107808 */ /* 0x000fe20006800000 */
[----:B--2---:R-:W-:Y:S01]  /*bc90*/  FFMA.FTZ R8, R26, -UR16, R22 ;  /* 0x800000101a087c23 */ /* 0x004fe20008010016 */
[----:B------:R-:W-:Y:S01]  /*bca0*/  ISETP.GE.AND P5, PT, R6, R238, PT ;  /* 0x000000ee0600720c */ /* 0x000fe20003fa6270 */
[----:B----4-:R-:W-:-:S03]  /*bcb0*/  FMUL.FTZ R10, R194, c[0x0][0x2ec] ;  /* 0x0000bb00c20a7a20 */ /* 0x010fc60000410000 */
[----:B------:R-:W-:Y:S01]  /*bcc0*/  ISETP.LT.OR P5, PT, R6, R233, P5 ;  /* 0x000000e90600720c */ /* 0x000fe20002fa1670 */
[----:B------:R1:W2:Y:S02]  /*bcd0*/  MUFU.TANH R176, R10 ;  /* 0x0000000a00b07308 */ /* 0x0002a40000002400 */
[----:B-1----:R-:W-:Y:S01]  /*bce0*/  FFMA.FTZ R10, R25, -UR16, R20 ;  /* 0x80000010190a7c23 */ /* 0x002fe20008010014 */
[----:B------:R-:W-:Y:S01]  /*bcf0*/  FSEL R25, R7, -INF , !P6 ;  /* 0xff80000007197808 */ /* 0x000fe20007000000 */
[----:B------:R-:W-:Y:S01]  /*bd00*/  FMUL.FTZ R7, R140, c[0x0][0x2ec] ;  /* 0x0000bb008c077a20 */ /* 0x000fe20000410000 */
[----:B------:R-:W-:Y:S01]  /*bd10*/  FSEL R20, R9, -INF , !P4 ;  /* 0xff80000009147808 */ /* 0x000fe20006000000 */
[----:B------:R-:W-:Y:S01]  /*bd20*/  FMUL.FTZ R9, R142, c[0x0][0x2ec] ;  /* 0x0000bb008e097a20 */ /* 0x000fe20000410000 */
[----:B------:R-:W-:Y:S01]  /*bd30*/  FSEL R23, R10, -INF , !P1 ;  /* 0xff8000000a177808 */ /* 0x000fe20004800000 */
[----:B------:R1:W4:Y:S01]  /*bd40*/  MUFU.TANH R177, R7 ;  /* 0x0000000700b17308 */ /* 0x0003220000002400 */
[C---:B------:R-:W-:Y:S01]  /*bd50*/  ISETP.GE.AND P6, PT, R6.reuse, R239, PT ;  /* 0x000000ef0600720c */ /* 0x040fe20003fc6270 */
[----:B------:R-:W-:Y:S01]  /*bd60*/  FMUL.FTZ R10, R143, c[0x0][0x2ec] ;  /* 0x0000bb008f0a7a20 */ /* 0x000fe20000410000 */
[----:B------:R-:W-:-:S02]  /*bd70*/  ISETP.GE.AND P4, PT, R6, R237, PT ;  /* 0x000000ed0600720c */ /* 0x000fc40003f86270 */
[C---:B------:R-:W-:Y:S02]  /*bd80*/  ISETP.GE.AND P1, PT, R6.reuse, R236, PT ;  /* 0x000000ec0600720c */ /* 0x040fe40003f26270 */
[C---:B------:R-:W-:Y:S01]  /*bd90*/  ISETP.LT.OR P6, PT, R6.reuse, R234, P6 ;  /* 0x000000ea0600720c */ /* 0x040fe200037c1670 */
[----:B------:R2:W-:Y:S01]  /*bda0*/  MUFU.TANH R143, R10 ;  /* 0x0000000a008f7308 */ /* 0x0005e20000002400 */
[C---:B------:R-:W-:Y:S02]  /*bdb0*/  ISETP.LT.OR P4, PT, R6.reuse, R232, P4 ;  /* 0x000000e80600720c */ /* 0x040fe40002781670 */
[----:B------:R-:W-:Y:S01]  /*bdc0*/  ISETP.LT.OR P1, PT, R6, R231, P1 ;  /* 0x000000e70600720c */ /* 0x000fe20000f21670 */
[----:B------:R-:W-:Y:S02]  /*bdd0*/  FFMA.FTZ R6, R188, -UR16, R186 ;  /* 0x80000010bc067c23 */ /* 0x000fe400080100ba */
[----:B-1----:R-:W-:-:S03]  /*bde0*/  FMUL.FTZ R7, R141, c[0x0][0x2ec] ;  /* 0x0000bb008d077a20 */ /* 0x002fc60000410000 */
[----:B------:R-:W-:Y:S01]  /*bdf0*/  FSEL R26, R6, -INF , !P0 ;  /* 0xff800000061a7808 */ /* 0x000fe20004000000 */
[----:B------:R1:W-:Y:S01]  /*be00*/  MUFU.TANH R141, R9 ;  /* 0x00000009008d7308 */ /* 0x0003e20000002400 */
[----:B------:R-:W-:Y:S01]  /*be10*/  FMUL.FTZ R6, R208, c[0x0][0x2ec] ;  /* 0x0000bb00d0067a20 */ /* 0x000fe20000410000 */
[----:B------:R-:W-:-:S04]  /*be20*/  ISETP.GE.AND P0, PT, R5, R239, PT ;  /* 0x000000ef0500720c */ /* 0x000fc80003f06270 */
[----:B------:R-:W-:Y:S01]  /*be30*/  ISETP.LT.OR P0, PT, R5, R234, P0 ;  /* 0x000000ea0500720c */ /* 0x000fe20000701670 */
[----:B--2---:R-:W-:Y:S01]  /*be40*/  FMUL.FTZ R10, R210, c[0x0][0x2ec] ;  /* 0x0000bb00d20a7a20 */ /* 0x004fe20000410000 */
[----:B------:R2:W-:Y:S01]  /*be50*/  MUFU.TANH R186, R7 ;  /* 0x0000000700ba7308 */ /* 0x0005e20000002400 */
[----:B-1----:R-:W-:Y:S01]  /*be60*/  FFMA.FTZ R9, R15, -UR16, R19 ;  /* 0x800000100f097c23 */ /* 0x002fe20008010013 */
[----:B------:R-:W-:Y:S01]  /*be70*/  FSEL R19, R8, -INF , !P5 ;  /* 0xff80000008137808 */ /* 0x000fe20006800000 */
[----:B---3--:R-:W-:Y:S01]  /*be80*/  FFMA.FTZ R8, R13, -UR16, R179 ;  /* 0x800000100d087c23 */ /* 0x008fe200080100b3 */
[----:B------:R-:W-:-:S04]  /*be90*/  ISETP.GE.AND P5, PT, R5, R237, PT ;  /* 0x000000ed0500720c */ /* 0x000fc80003fa6270 */
[----:B------:R-:W-:Y:S01]  /*bea0*/  MUFU.TANH R140, R10 ;  /* 0x0000000a008c7308 */ /* 0x000fe20000002400 */
[----:B------:R-:W-:Y:S02]  /*beb0*/  FSEL R22, R9, -INF , !P4 ;  /* 0xff80000009167808 */ /* 0x000fe40006000000 */
[----:B------:R-:W-:Y:S01]  /*bec0*/  ISETP.GE.AND P4, PT, R5, R236, PT ;  /* 0x000000ec0500720c */ /* 0x000fe20003f86270 */
[----:B--2---:R-:W-:Y:S01]  /*bed0*/  FFMA.FTZ R7, R139, -UR16, R185 ;  /* 0x800000108b077c23 */ /* 0x004fe200080100b9 */
[----:B------:R-:W-:Y:S01]  /*bee0*/  ISETP.LT.OR P5, PT, R5, R232, P5 ;  /* 0x000000e80500720c */ /* 0x000fe20002fa1670 */
[----:B------:R-:W-:Y:S01]  /*bef0*/  FMUL.FTZ R139, R211, c[0x0][0x2ec] ;  /* 0x0000bb00d38b7a20 */ /* 0x000fe20000410000 */
[----:B------:R-:W-:Y:S01]  /*bf00*/  ISETP.LT.OR P4, PT, R5, R231, P4 ;  /* 0x000000e70500720c */ /* 0x000fe20002781670 */
[----:B------:R1:W2:Y:S01]  /*bf10*/  MUFU.TANH R9, R6 ;  /* 0x0000000600097308 */ /* 0x0002a20000002400 */
[----:B------:R-:W-:Y:S01]  /*bf20*/  FSEL R15, R7, -INF , !P6 ;  /* 0xff800000070f7808 */ /* 0x000fe20007000000 */
[----:B-----5:R-:W-:Y:S01]  /*bf30*/  FFMA.FTZ R7, R18, -UR16, R187 ;  /* 0x8000001012077c23 */ /* 0x020fe200080100bb */
[----:B------:R-:W-:-:S04]  /*bf40*/  ISETP.GE.AND P6, PT, R5, R238, PT ;  /* 0x000000ee0500720c */ /* 0x000fc80003fc6270 */
[----:B------:R-:W-:Y:S01]  /*bf50*/  ISETP.LT.OR P6, PT, R5, R233, P6 ;  /* 0x000000e90500720c */ /* 0x000fe200037c1670 */
[----:B------:R-:W-:Y:S01]  /*bf60*/  FFMA.FTZ R5, R24, -UR16, R176 ;  /* 0x8000001018057c23 */ /* 0x000fe200080100b0 */
[----:B------:R-:W-:Y:S02]  /*bf70*/  MUFU.TANH R139, R139 ;  /* 0x0000008b008b7308 */ /* 0x000fe40000002400 */
[----:B------:R-:W-:Y:S01]  /*bf80*/  FSEL R18, R7, -INF , !P6 ;  /* 0xff80000007127808 */ /* 0x000fe20007000000 */
[----:B----4-:R-:W-:Y:S01]  /*bf90*/  FFMA.FTZ R7, R137, -UR16, R177 ;  /* 0x8000001089077c23 */ /* 0x010fe200080100b1 */
[----:B------:R-:W-:Y:S01]  /*bfa0*/  FSEL R24, R5, -INF , !P1 ;  /* 0xff80000005187808 */ /* 0x000fe20004800000 */
[----:B------:R-:W-:Y:S01]  /*bfb0*/  FMUL.FTZ R5, R180, c[0x0][0x2ec] ;  /* 0x0000bb00b4057a20 */ /* 0x000fe20000410000 */
[C---:B------:R-:W-:Y:S01]  /*bfc0*/  ISETP.GE.AND P1, PT, R4.reuse, R239, PT ;  /* 0x000000ef0400720c */ /* 0x040fe20003f26270 */
[----:B-1----:R-:W-:Y:S01]  /*bfd0*/  FMUL.FTZ R6, R209, c[0x0][0x2ec] ;  /* 0x0000bb00d1067a20 */ /* 0x002fe20000410000 */
[C---:B------:R-:W-:Y:S01]  /*bfe0*/  ISETP.GE.AND P6, PT, R4.reuse, R237, PT ;  /* 0x000000ed0400720c */ /* 0x040fe20003fc6270 */
[----:B------:R2:W1:Y:S01]  /*bff0*/  MUFU.TANH R137, R5 ;  /* 0x0000000500897308 */ /* 0x0004620000002400 */
[----:B------:R-:W-:-:S02]  /*c000*/  ISETP.LT.OR P1, PT, R4, R234, P1 ;  /* 0x000000ea0400720c */ /* 0x000fc40000f21670 */
[----:B------:R-:W-:-:S05]  /*c010*/  ISETP.LT.OR P6, PT, R4, R232, P6 ;  /* 0x000000e80400720c */ /* 0x000fca00037c1670 */
[----:B------:R3:W-:Y:S01]  /*c020*/  MUFU.TANH R142, R6 ;  /* 0x00000006008e7308 */ /* 0x0007e20000002400 */
[----:B--2---:R-:W-:Y:S02]  /*c030*/  FFMA.FTZ R5, R27, -UR16, R9 ;  /* 0x800000101b057c23 */ /* 0x004fe40008010009 */
[----:B------:R-:W-:-:S03]  /*c040*/  FMUL.FTZ R9, R181, c[0x0][0x2ec] ;  /* 0x0000bb00b5097a20 */ /* 0x000fc60000410000 */
[----:B------:R-:W-:Y:S01]  /*c050*/  FSEL R184, R5, -INF , !P6 ;  /* 0xff80000005b87808 */ /* 0x000fe20007000000 */
[----:B------:R-:W-:Y:S01]  /*c060*/  FFMA.FTZ R5, R133, -UR16, R143 ;  /* 0x8000001085057c23 */ /* 0x000fe2000801008f */
[-C--:B------:R-:W-:Y:S01]  /*c070*/  ISETP.GE.AND P6, PT, R3, R236.reuse, PT ;  /* 0x000000ec0300720c */ /* 0x080fe20003fc6270 */
[----:B---3--:R-:W-:Y:S01]  /*c080*/  FFMA.FTZ R6, R21, -UR16, R199 ;  /* 0x8000001015067c23 */ /* 0x008fe200080100c7 */
[----:B------:R-:W-:Y:S01]  /*c090*/  FSEL R21, R8, -INF , !P5 ;  /* 0xff80000008157808 */ /* 0x000fe20006800000 */
[----:B------:R-:W-:Y:S01]  /*c0a0*/  FMUL.FTZ R8, R182, c[0x0][0x2ec] ;  /* 0x0000bb00b6087a20 */ /* 0x000fe20000410000 */
[----:B------:R-:W-:Y:S01]  /*c0b0*/  ISETP.GE.AND P5, PT, R4, R236, PT ;  /* 0x000000ec0400720c */ /* 0x000fe20003fa6270 */
[----:B------:R-:W-:Y:S01]  /*c0c0*/  MUFU.TANH R9, R9 ;  /* 0x0000000900097308 */ /* 0x000fe20000002400 */
[----:B------:R-:W-:Y:S01]  /*c0d0*/  FSEL R13, R6, -INF , !P0 ;  /* 0xff800000060d7808 */ /* 0x000fe20004000000 */
[----:B------:R-:W-:Y:S01]  /*c0e0*/  FFMA.FTZ R6, R136, -UR16, R141 ;  /* 0x8000001088067c23 */ /* 0x000fe2000801008d */
[----:B------:R-:W-:-:S02]  /*c0f0*/  ISETP.GE.AND P0, PT, R4, R238, PT ;  /* 0x000000ee0400720c */ /* 0x000fc40003f06270 */
[C---:B------:R-:W-:Y:S02]  /*c100*/  ISETP.LT.OR P5, PT, R4.reuse, R231, P5 ;  /* 0x000000e70400720c */ /* 0x040fe40002fa1670 */
[----:B------:R-:W-:Y:S01]  /*c110*/  ISETP.LT.OR P0, PT, R4, R233, P0 ;  /* 0x000000e90400720c */ /* 0x000fe20000701670 */
[----:B------:R-:W-:Y:S01]  /*c120*/  FFMA.FTZ R4, R138, -UR16, R178 ;  /* 0x800000108a047c23 */ /* 0x000fe200080100b2 */
[----:B------:R-:W-:Y:S01]  /*c130*/  FSEL R178, R7, -INF , !P1 ;  /* 0xff80000007b27808 */ /* 0x000fe20004800000 */
[----:B------:R-:W-:Y:S01]  /*c140*/  FMUL.FTZ R7, R242, c[0x0][0x2ec] ;  /* 0x0000bb00f2077a20 */ /* 0x000fe20000410000 */
[----:B------:R-:W-:Y:S01]  /*c150*/  FSEL R179, R6, -INF , !P0 ;  /* 0xff80000006b37808 */ /* 0x000fe20004000000 */
[----:B------:R2:W-:Y:S01]  /*c160*/  MUFU.TANH R136, R8 ;  /* 0x0000000800887308 */ /* 0x0005e20000002400 */
[----:B------:R-:W-:Y:S01]  /*c170*/  FSEL R27, R4, -INF , !P4 ;  /* 0xff800000041b7808 */ /* 0x000fe20006000000 */
[----:B------:R-:W-:Y:S01]  /*c180*/  FMUL.FTZ R4, R240, c[0x0][0x2ec] ;  /* 0x0000bb00f0047a20 */ /* 0x000fe20000410000 */
[C---:B------:R-:W-:Y:S01]  /*c190*/  ISETP.GE.AND P4, PT, R3.reuse, R239, PT ;  /* 0x000000ef0300720c */ /* 0x040fe20003f86270 */
[----:B------:R-:W-:Y:S01]  /*c1a0*/  FFMA.FTZ R6, R134, -UR16, R186 ;  /* 0x8000001086067c23 */ /* 0x000fe200080100ba */
[----:B------:R-:W-:Y:S01]  /*c1b0*/  ISETP.GE.AND P1, PT, R3, R238, PT ;  /* 0x000000ee0300720c */ /* 0x000fe20003f26270 */
[----:B------:R-:W-:Y:S01]  /*c1c0*/  FMUL.FTZ R134, R243, c[0x0][0x2ec] ;  /* 0x0000bb00f3867a20 */ /* 0x000fe20000410000 */
[C---:B------:R-:W-:Y:S01]  /*c1d0*/  ISETP.GE.AND P0, PT, R3.reuse, R237, PT ;  /* 0x000000ed0300720c */ /* 0x040fe20003f06270 */
[----:B------:R-:W3:Y:S01]  /*c1e0*/  MUFU.TANH R7, R7 ;  /* 0x0000000700077308 */ /* 0x000ee20000002400 */
[----:B------:R-:W-:-:S02]  /*c1f0*/  ISETP.LT.OR P4, PT, R3, R234, P4 ;  /* 0x000000ea0300720c */ /* 0x000fc40002781670 */
[C---:B------:R-:W-:Y:S02]  /*c200*/  ISETP.LT.OR P1, PT, R3.reuse, R233, P1 ;  /* 0x000000e90300720c */ /* 0x040fe40000f21670 */
[C---:B------:R-:W-:Y:S02]  /*c210*/  ISETP.LT.OR P0, PT, R3.reuse, R232, P0 ;  /* 0x000000e80300720c */ /* 0x040fe40000701670 */
[----:B------:R-:W-:Y:S01]  /*c220*/  ISETP.LT.OR P6, PT, R3, R231, P6 ;  /* 0x000000e70300720c */ /* 0x000fe200037c1670 */
[----:B------:R-:W-:Y:S01]  /*c230*/  FFMA.FTZ R3, R135, -UR16, R140 ;  /* 0x8000001087037c23 */ /* 0x000fe2000801008c */
[----:B------:R4:W5:Y:S01]  /*c240*/  MUFU.TANH R10, R4 ;  /* 0x00000004000a7308 */ /* 0x0009620000002400 */
[----:B------:R-:W-:Y:S01]  /*c250*/  FSEL R177, R5, -INF , !P1 ;  /* 0xff80000005b17808 */ /* 0x000fe20004800000 */
[----:B--2---:R-:W-:Y:S01]  /*c260*/  FMUL.FTZ R8, R183, c[0x0][0x2ec] ;  /* 0x0000bb00b7087a20 */ /* 0x004fe20000410000 */
[----:B------:R-:W-:Y:S01]  /*c270*/  FSEL R176, R6, -INF , !P4 ;  /* 0xff80000006b07808 */ /* 0x000fe20006000000 */
[----:B-1----:R-:W-:Y:S01]  /*c280*/  FFMA.FTZ R5, R34, -UR16, R137 ;  /* 0x8000001022057c23 */ /* 0x002fe20008010089 */
[----:B------:R-:W-:-:S02]  /*c290*/  FSEL R186, R3, -INF , !P5 ;  /* 0xff80000003ba7808 */ /* 0x000fc40006800000 */
[C---:B------:R-:W-:Y:S01]  /*c2a0*/  ISETP.GE.AND P5, PT, R2.reuse, R239, PT ;  /* 0x000000ef0200720c */ /* 0x040fe20003fa6270 */
[----:B---3--:R-:W-:Y:S01]  /*c2b0*/  FFMA.FTZ R6, R31, -UR16, R7 ;  /* 0x800000101f067c23 */ /* 0x008fe20008010007 */
[C---:B------:R-:W-:Y:S01]  /*c2c0*/  ISETP.GE.AND P4, PT, R2.reuse, R238, PT ;  /* 0x000000ee0200720c */ /* 0x040fe20003f86270 */
[----:B------:R-:W1:Y:S01]  /*c2d0*/  MUFU.TANH R8, R8 ;  /* 0x0000000800087308 */ /* 0x000e620000002400 */
[C---:B------:R-:W-:Y:S02]  /*c2e0*/  ISETP.LT.OR P5, PT, R2.reuse, R234, P5 ;  /* 0x000000ea0200720c */ /* 0x040fe40002fa1670 */
[----:B------:R-:W-:Y:S02]  /*c2f0*/  ISETP.GE.AND P1, PT, R2, R237, PT ;  /* 0x000000ed0200720c */ /* 0x000fe40003f26270 */
[----:B------:R-:W-:Y:S01]  /*c300*/  FSEL R133, R5, -INF , !P5 ;  /* 0xff80000005857808 */ /* 0x000fe20006800000 */
[----:B----4-:R-:W-:Y:S01]  /*c310*/  FFMA.FTZ R4, R132, -UR16, R142 ;  /* 0x8000001084047c23 */ /* 0x010fe2000801008e */
[C---:B------:R-:W-:Y:S01]  /*c320*/  ISETP.LT.OR P4, PT, R2.reuse, R233, P4 ;  /* 0x000000e90200720c */ /* 0x040fe20002781670 */
[----:B------:R-:W-:Y:S01]  /*c330*/  FMUL.FTZ R132, R241, c[0x0][0x2ec] ;  /* 0x0000bb00f1847a20 */ /* 0x000fe20000410000 */
[----:B------:R-:W-:Y:S01]  /*c340*/  MUFU.TANH R5, R134 ;  /* 0x0000008600057308 */ /* 0x000fe20000002400 */
[----:B------:R-:W-:Y:S01]  /*c350*/  ISETP.LT.OR P1, PT, R2, R232, P1 ;  /* 0x000000e80200720c */ /* 0x000fe20000f21670 */
[----:B-----5:R-:W-:Y:S01]  /*c360*/  FFMA.FTZ R3, R32, -UR16, R10 ;  /* 0x8000001020037c23 */ /* 0x020fe2000801000a */
[----:B------:R-:W-:Y:S01]  /*c370*/  FSEL R182, R4, -INF , !P0 ;  /* 0xff80000004b67808 */ /* 0x000fe20004000000 */
[----:B------:R-:W-:Y:S01]  /*c380*/  FFMA.FTZ R4, R33, -UR16, R136 ;  /* 0x8000001021047c23 */ /* 0x000fe20008010088 */
[----:B------:R-:W-:-:S02]  /*c390*/  ISETP.GE.AND P0, PT, R2, R236, PT ;  /* 0x000000ec0200720c */ /* 0x000fc40003f06270 */
[----:B------:R-:W-:Y:S01]  /*c3a0*/  FSEL R181, R3, -INF , !P1 ;  /* 0xff80000003b57808 */ /* 0x000fe20004800000 */
[----:B------:R-:W2:Y:S01]  /*c3b0*/  MUFU.TANH R7, R132 ;  /* 0x0000008400077308 */ /* 0x000ea20000002400 */
[----:B------:R-:W-:Y:S01]  /*c3c0*/  ISETP.LT.OR P0, PT, R2, R231, P0 ;  /* 0x000000e70200720c */ /* 0x000fe20000701670 */
[----:B------:R-:W-:Y:S01]  /*c3d0*/  FFMA.FTZ R2, R35, -UR16, R139 ;  /* 0x8000001023027c23 */ /* 0x000fe2000801008b */
[----:B------:R-:W-:Y:S01]  /*c3e0*/  FSEL R139, R4, -INF , !P4 ;  /* 0xff800000048b7808 */ /* 0x000fe20006000000 */
[----:B------:R-:W-:Y:S01]  /*c3f0*/  FFMA.FTZ R4, R30, -UR16, R9 ;  /* 0x800000101e047c23 */ /* 0x000fe20008010009 */
[----:B------:R-:W-:Y:S01]  /*c400*/  FSEL R187, R6, -INF , !P0 ;  /* 0xff80000006bb7808 */ /* 0x000fe20004000000 */
[----:B-1----:R-:W-:Y:S01]  /*c410*/  FFMA.FTZ R3, R29, -UR16, R8 ;  /* 0x800000101d037c23 */ /* 0x002fe20008010008 */
[----:B------:R-:W-:Y:S02]  /*c420*/  PLOP3.LUT P0, PT, PT, PT, UP0, 0x80, 0x0 ;  /* 0x000000000000781c */ /* 0x000fe40003f0f008 */
[----:B------:R-:W-:-:S02]  /*c430*/  FSEL R185, R2, -INF , !P6 ;  /* 0xff80000002b97808 */ /* 0x000fc40007000000 */
[C---:B------:R-:W-:Y:S02]  /*c440*/  ISETP.GE.AND P6, PT, R0.reuse, R239, PT ;  /* 0x000000ef0000720c */ /* 0x040fe40003fc6270 */
[C---:B------:R-:W-:Y:S02]  /*c450*/  ISETP.GE.AND P5, PT, R0.reuse, R238, PT ;  /* 0x000000ee0000720c */ /* 0x040fe40003fa6270 */
[----:B------:R-:W-:Y:S01]  /*c460*/  ISETP.GE.AND P4, PT, R0, R237, PT ;  /* 0x000000ed0000720c */ /* 0x000fe20003f86270 */
[----:B--2---:R-:W-:Y:S01]  /*c470*/  FFMA.FTZ R2, R28, -UR16, R7 ;  /* 0x800000101c027c23 */ /* 0x004fe20008010007 */
[C---:B------:R-:W-:Y:S02]  /*c480*/  ISETP.GE.AND P1, PT, R0.reuse, R236, PT ;  /* 0x000000ec0000720c */ /* 0x040fe40003f26270 */
[C---:B------:R-:W-:Y:S02]  /*c490*/  ISETP.LT.OR P6, PT, R0.reuse, R234, P6 ;  /* 0x000000ea0000720c */ /* 0x040fe400037c1670 */
[----:B------:R-:W-:-:S02]  /*c4a0*/  ISETP.LT.OR P5, PT, R0, R233, P5 ;  /* 0x000000e90000720c */ /* 0x000fc40002fa1670 */
[C---:B------:R-:W-:Y:S02]  /*c4b0*/  ISETP.LT.OR P4, PT, R0.reuse, R232, P4 ;  /* 0x000000e80000720c */ /* 0x040fe40002781670 */
[----:B------:R-:W-:Y:S01]  /*c4c0*/  ISETP.LT.OR P1, PT, R0, R231, P1 ;  /* 0x000000e70000720c */ /* 0x000fe20000f21670 */
[----:B------:R-:W-:Y:S01]  /*c4d0*/  FFMA.FTZ R0, R12, -UR16, R5 ;  /* 0x800000100c007c23 */ /* 0x000fe20008010005 */
        /* <DEDUP_REMOVED lines=51> */
.L_x_2342:
[----:B------:R-:W-:Y:S05]  /*c810*/  BSYNC B0 ;  /* 0x0000000000007941 */ /* 0x000fea0003800000 */
.L_x_2341:
[----:B------:R-:W0:Y:S02]  /*c820*/  LDGDEPBAR ;  /* 0x00000000000079af */ /* 0x000e240000000000 */
.L_x_2340:
        /* <DEDUP_REMOVED lines=41> */
[----:B------:R-:W-:-:S02]  /*cac0*/  FMNMX.FTZ R2, R183, R2, !PT ;  /* 0x00000002b7027209 */ /* 0x000fc40007810000 */
[----:B------:R-:W-:Y:S02]  /*cad0*/  MOV R190, R29 ;  /* 0x0000001d00be7202 */ /* 0x000fe40000000f00 */
[----:B------:R-:W-:Y:S01]  /*cae0*/  MOV R192, R28 ;  /* 0x0000001c00c07202 */ /* 0x000fe20000000f00 */
[----:B------:R-:W4:Y:S01]  /*caf0*/  SHFL.BFLY PT, R137, R2, 0x2, 0x1f ;  /* 0x0c401f0002897f89 */ /* 0x000f2200000e0000 */
[----:B-1----:R-:W-:Y:S02]  /*cb00*/  FMNMX.FTZ R134, R134, R3, !PT ;  /* 0x0000000386867209 */ /* 0x002fe40007810000 */
[----:B--2---:R-:W-:-:S03]  /*cb10*/  FMNMX.FTZ R0, R0, R4, !PT ;  /* 0x0000000400007209 */ /* 0x004fc60007810000 */
[----:B------:R-:W1:Y:S01]  /*cb20*/  SHFL.BFLY PT, R4, R134, 0x1, 0x1f ;  /* 0x0c201f0086047f89 */ /* 0x000e6200000e0000 */
[----:B---3--:R-:W-:-:S03]  /*cb30*/  FMNMX.FTZ R136, R136, R5, !PT ;  /* 0x0000000588887209 */ /* 0x008fc60007810000 */
[----:B------:R-:W2:Y:S01]  /*cb40*/  SHFL.BFLY PT, R135, R0, 0x1, 0x1f ;  /* 0x0c201f0000877f89 */ /* 0x000ea200000e0000 */
[C---:B------:R-:W-:Y:S01]  /*cb50*/  FSETP.NEU.FTZ.AND P6, PT, R136.reuse, -INF , PT ;  /* 0xff8000008800780b */ /* 0x040fe20003fdd000 */
[----:B------:R-:W-:Y:S01]  /*cb60*/  FMUL.FTZ R12, R136, c[0x0][0x23c] ;  /* 0x00008f00880c7a20 */ /* 0x000fe20000410000 */
[----:B----4-:R-:W-:-:S04]  /*cb70*/  FMNMX.FTZ R137, R137, R2, !PT ;  /* 0x0000000289897209 */ /* 0x010fc80007810000 */
[----:B------:R-:W-:-:S05]  /*cb80*/  FSEL R12, R12, RZ, P6 ;  /* 0x000000ff0c0c7208 */ /* 0x000fca0003000000 */
[--C-:B------:R-:W-:Y:S02]  /*cb90*/  FFMA.FTZ R16, R16, c[0x0][0x23c], -R12.reuse ;  /* 0x00008f0010107a23 */ /* 0x100fe4000001080c */
[--C-:B------:R-:W-:Y:S02]  /*cba0*/  FFMA.FTZ R15, R15, c[0x0][0x23c], -R12.reuse ;  /* 0x00008f000f0f7a23 */ /* 0x100fe4000001080c */
[----:B------:R-:W-:Y:S01]  /*cbb0*/  MUFU.EX2 R6, R16 ;  /* 0x0000001000067308 */ /* 0x000fe20000000800 */
[----:B-1----:R-:W-:Y:S01]  /*cbc0*/  FMNMX.FTZ R134, R134, R4, !PT ;  /* 0x0000000486867209 */ /* 0x002fe20007810000 */
[--C-:B------:R-:W-:Y:S02]  /*cbd0*/  FFMA.FTZ R13, R13, c[0x0][0x23c], -R12.reuse ;  /* 0x00008f000d0d7a23 */ /* 0x100fe4000001080c */
[----:B------:R-:W-:Y:S01]  /*cbe0*/  FFMA.FTZ R11, R11, c[0x0][0x23c], -R12 ;  /* 0x00008f000b0b7a23 */ /* 0x000fe2000001080c */
[----:B--2---:R-:W-:Y:S01]  /*cbf0*/  FMNMX.FTZ R135, R0, R135, !PT ;  /* 0x0000008700877209 */ /* 0x004fe20007810000 */
[C---:B------:R-:W-:Y:S01]  /*cc00*/  FMUL.FTZ R2, R134.reuse, c[0x0][0x23c] ;  /* 0x00008f0086027a20 */ /* 0x040fe20000410000 */
[----:B------:R-:W1:Y:S01]  /*cc10*/  SHFL.BFLY PT, R0, R137, 0x1, 0x1f ;  /* 0x0c201f0089007f89 */ /* 0x000e6200000e0000 */
[----:B------:R-:W-:Y:S01]  /*cc20*/  FSETP.NEU.FTZ.AND P4, PT, R134, -INF , PT ;  /* 0xff8000008600780b */ /* 0x000fe20003f9d000 */
[----:B------:R-:W-:Y:S01]  /*cc30*/  MUFU.EX2 R32, R15 ;  /* 0x0000000f00207308 */ /* 0x000fe20000000800 */
[C---:B------:R-:W-:Y:S01]  /*cc40*/  FMUL.FTZ R3, R135.reuse, c[0x0][0x23c] ;  /* 0x00008f0087037a20 */ /* 0x040fe20000410000 */
[----:B------:R-:W-:-:S02]  /*cc50*/  FSETP.NEU.FTZ.AND P5, PT, R135, -INF , PT ;  /* 0xff8000008700780b */ /* 0x000fc40003fbd000 */
[----:B------:R-:W-:Y:S02]  /*cc60*/  FSEL R2, R2, RZ, P4 ;  /* 0x000000ff02027208 */ /* 0x000fe40002000000 */
[----:B------:R-:W-:Y:S02]  /*cc70*/  FSEL R3, R3, RZ, P5 ;  /* 0x000000ff03037208 */ /* 0x000fe40002800000 */
[----:B------:R-:W2:Y:S01]  /*cc80*/  MUFU.EX2 R189, R13 ;  /* 0x0000000d00bd7308 */ /* 0x000ea20000000800 */
[--C-:B------:R-:W-:Y:S02]  /*cc90*/  FFMA.FTZ R22, R22, c[0x0][0x23c], -R2.reuse ;  /* 0x00008f0016167a23 */ /* 0x100fe40000010802 */
[--C-:B------:R-:W-:Y:S02]  /*cca0*/  FFMA.FTZ R20, R20, c[0x0][0x23c], -R3.reuse ;  /* 0x00008f0014147a23 */ /* 0x100fe40000010803 */
[----:B------:R-:W-:Y:S02]  /*ccb0*/  FFMA.FTZ R21, R21, c[0x0][0x23c], -R2 ;  /* 0x00008f0015157a23 */ /* 0x000fe40000010802 */
[--C-:B------:R-:W-:Y:S01]  /*ccc0*/  FFMA.FTZ R19, R19, c[0x0][0x23c], -R3.reuse ;  /* 0x00008f0013137a23 */ /* 0x100fe20000010803 */
[----:B------:R-:W-:Y:S01]  /*ccd0*/  MUFU.EX2 R252, R20 ;  /* 0x0000001400fc7308 */ /* 0x000fe20000000800 */
[----:B------:R-:W-:-:S02]  /*cce0*/  FFMA.FTZ R14, R14, c[0x0][0x23c], -R3 ;  /* 0x00008f000e0e7a23 */ /* 0x000fc40000010803 */
[----:B------:R-:W-:Y:S02]  /*ccf0*/  FFMA.FTZ R18, R18, c[0x0][0x23c], -R3 ;  /* 0x00008f0012127a23 */ /* 0x000fe40000010803 */
[--C-:B------:R-:W-:Y:S01]  /*cd00*/  FFMA.FTZ R17, R17, c[0x0][0x23c], -R2.reuse ;  /* 0x00008f0011117a23 */ /* 0x100fe20000010802 */
[----:B-1----:R-:W-:Y:S01]  /*cd10*/  FMNMX.FTZ R137, R137, R0, !PT ;  /* 0x0000000089897209 */ /* 0x002fe20007810000 */
[----:B------:R-:W-:Y:S01]  /*cd20*/  FFMA.FTZ R0, R23, c[0x0][0x23c], -R2 ;  /* 0x00008f0017007a23 */ /* 0x000fe20000010802 */
[----:B------:R-:W-:Y:S01]  /*cd30*/  MUFU.EX2 R250, R22 ;  /* 0x0000001600fa7308 */ /* 0x000fe20000000800 */
[----:B--2---:R-:W-:Y:S02]  /*cd40*/  F2FP.BF16.PACK_AB R10, R189, R32 ;  /* 0x00000020bd0a723e */ /* 0x004fe400000010ff */
[----:B------:R-:W-:-:S05]  /*cd50*/  FSETP.NEU.FTZ.AND P1, PT, R137, -INF , PT ;  /* 0xff8000008900780b */ /* 0x000fca0003f3d000 */
[----:B------:R1:W-:Y:S08]  /*cd60*/  MUFU.EX2 R248, R0 ;  /* 0x0000000000f87308 */ /* 0x0003f00000000800 */
[----:B------:R2:W-:Y:S01]  /*cd70*/  MUFU.EX2 R251, R21 ;  /* 0x0000001500fb7308 */ /* 0x0005e20000000800 */
[----:B-1----:R-:W-:-:S07]  /*cd80*/  FMUL.FTZ R0, R137, c[0x0][0x23c] ;  /* 0x00008f0089007a20 */ /* 0x002fce0000410000 */
[----:B------:R1:W-:Y:S01]  /*cd90*/  MUFU.EX2 R191, R19 ;  /* 0x0000001300bf7308 */ /* 0x0003e20000000800 */
[----:B------:R-:W-:Y:S01]  /*cda0*/  FSEL R0, R0, RZ, P1 ;  /* 0x000000ff00007208 */ /* 0x000fe20000800000 */
[----:B--2---:R-:W2:Y:S06]  /*cdb0*/  LDSM.16.MT88.4 R20, [R213+0xa000] ;  /* 0x00a00000d514783b */ /* 0x004eac0000004200 */
[----:B------:R-:W-:Y:S01]  /*cdc0*/  MUFU.EX2 R7, R14 ;  /* 0x0000000e00077308 */ /* 0x000fe20000000800 */
[--C-:B------:R-:W-:Y:S02]  /*cdd0*/  FFMA.FTZ R4, R25, c[0x0][0x23c], -R0.reuse ;  /* 0x00008f0019047a23 */ /* 0x100fe40000010800 */
[----:B------:R-:W-:-:S05]  /*cde0*/  FFMA.FTZ R5, R24, c[0x0][0x23c], -R0 ;  /* 0x00008f0018057a23 */ /* 0x000fca0000010800 */
[----:B------:R3:W-:Y:S01]  /*cdf0*/  MUFU.EX2 R245, R4 ;  /* 0x0000000400f57308 */ /* 0x0007e20000000800 */
[----:B-1----:R-:W-:Y:S02]  /*ce00*/  MOV R19, R6 ;  /* 0x0000000600137202 */ /* 0x002fe40000000f00 */
[----:B------:R-:W-:-:S05]  /*ce10*/  FSEL R6, R134, RZ, P4 ;  /* 0x000000ff86067208 */ /* 0x000fca0002000000 */
[----:B------:R1:W-:Y:S01]  /*ce20*/  MUFU.EX2 R246, R5 ;  /* 0x0000000500f67308 */ /* 0x0003e20000000800 */
[----:B---3--:R-:W-:-:S07]  /*ce30*/  FFMA.FTZ R4, R26, c[0x0][0x23c], -R0 ;  /* 0x00008f001a047a23 */ /* 0x008fce0000010800 */
[----:B------:R-:W3:Y:S01]  /*ce40*/  MUFU.EX2 R33, R11 ;  /* 0x0000000b00217308 */ /* 0x000ee20000000800 */
[----:B-1----:R-:W-:-:S07]  /*ce50*/  FSEL R5, R135, RZ, P5 ;  /* 0x000000ff87057208 */ /* 0x002fce0002800000 */
[----:B------:R1:W-:Y:S08]  /*ce60*/  MUFU.EX2 R247, R4 ;  /* 0x0000000400f77308 */ /* 0x0003f00000000800 */
[----:B------:R-:W4:Y:S01]  /*ce70*/  MUFU.EX2 R188, R18 ;  /* 0x0000001200bc7308 */ /* 0x000f220000000800 */
[----:B---3--:R-:W-:Y:S02]  /*ce80*/  F2FP.BF16.PACK_AB R8, R19, R33 ;  /* 0x000000211308723e */ /* 0x008fe400000010ff */
[----:B-1----:R-:W-:-:S05]  /*ce90*/  FSEL R4, R136, RZ, P6 ;  /* 0x000000ff88047208 */ /* 0x002fca0003000000 */
[----:B------:R1:W-:Y:S01]  /*cea0*/  MUFU.EX2 R249, R17 ;  /* 0x0000001100f97308 */ /* 0x0003e20000000800 */
[----:B------:R-:W-:Y:S01]  /*ceb0*/  FADD.FTZ R4, R207, -R4 ;  /* 0x80000004cf047221 */ /* 0x000fe20000010000 */
[----:B----4-:R-:W-:-:S03]  /*cec0*/  F2FP.BF16.PACK_AB R11, R188, R191 ;  /* 0x000000bfbc0b723e */ /* 0x010fc600000010ff */
[----:B------:R-:W-:Y:S01]  /*ced0*/  FMUL.FTZ R16, R4, c[0x0][0x23c] ;  /* 0x00008f0004107a20 */ /* 0x000fe20000410000 */
[----:B------:R-:W-:Y:S01]  /*cee0*/  MOV R18, R190 ;  /* 0x000000be00127202 */ /* 0x000fe20000000f00 */
[----:B------:R-:W-:Y:S02]  /*cef0*/  FADD.FTZ R4, R206, -R5 ;  /* 0x80000005ce047221 */ /* 0x000fe40000010000 */
[----:B------:R-:W-:Y:S01]  /*cf00*/  FADD.FTZ R5, R205, -R6 ;  /* 0x80000006cd057221 */ /* 0x000fe20000010000 */
[----:B------:R-:W-:Y:S01]  /*cf10*/  F2FP.BF16.PACK_AB R6, R251, R250 ;  /* 0x000000fafb06723e */ /* 0x000fe200000010ff */
[----:B------:R-:W-:Y:S01]  /*cf20*/  FMUL.FTZ R15, R4, c[0x0][0x23c] ;  /* 0x00008f00040f7a20 */ /* 0x000fe20000410000 */
[----:B------:R-:W-:Y:S01]  /*cf30*/  FSEL R4, R137, RZ, P1 ;  /* 0x000000ff89047208 */ /* 0x000fe20000800000 */
[----:B------:R-:W-:Y:S01]  /*cf40*/  FMUL.FTZ R5, R5, c[0x0][0x23c] ;  /* 0x00008f0005057a20 */ /* 0x000fe20000410000 */
[----:B------:R-:W3:Y:S01]  /*cf50*/  MUFU.EX2 R16, R16 ;  /* 0x0000001000107308 */ /* 0x000ee20000000800 */
[----:B-1----:R-:W-:-:S02]  /*cf60*/  MOV R17, R7 ;  /* 0x0000000700117202 */ /* 0x002fc40000000f00 */
[----:B------:R-:W-:Y:S02]  /*cf70*/  FADD.FTZ R4, R204, -R4 ;  /* 0x80000004cc047221 */ /* 0x000fe40000010000 */
[----:B------:R-:W-:Y:S02]  /*cf80*/  F2FP.BF16.PACK_AB R9, R252, R17 ;  /* 0x00000011fc09723e */ /* 0x000fe400000010ff */
[----:B------:R-:W-:Y:S01]  /*cf90*/  FMUL.FTZ R4, R4, c[0x0][0x23c] ;  /* 0x00008f0004047a20 */ /* 0x000fe20000410000 */
[----:B------:R-:W1:Y:S08]  /*cfa0*/  MUFU.EX2 R15, R15 ;  /* 0x0000000f000f7308 */ /* 0x000e700000000800 */
[----:B------:R4:W5:Y:S01]  /*cfb0*/  MUFU.EX2 R13, R4 ;  /* 0x00000004000d7308 */ /* 0x0009620000000800 */
[----:B---3--:R-:W-:-:S02]  /*cfc0*/  FMUL.FTZ R144, R144, R16 ;  /* 0x0000001090907220 */ /* 0x008fc40000410000 */
[-C--:B------:R-:W-:Y:S02]  /*cfd0*/  FMUL.FTZ R145, R145, R16.reuse ;  /* 0x0000001091917220 */ /* 0x080fe40000410000 */
[-C--:B------:R-:W-:Y:S02]  /*cfe0*/  FMUL.FTZ R156, R156, R16.reuse ;  /* 0x000000109c9c7220 */ /* 0x080fe40000410000 */
[----:B------:R-:W-:Y:S01]  /*cff0*/  FMUL.FTZ R157, R157, R16 ;  /* 0x000000109d9d7220 */ /* 0x000fe20000410000 */
[----:B------:R3:W3:Y:S01]  /*d000*/  MUFU.EX2 R14, R5 ;  /* 0x00000005000e7308 */ /* 0x0006e20000000800 */
[-C--:B-1----:R-:W-:Y:S02]  /*d010*/  FMUL.FTZ R146, R146, R15.reuse ;  /* 0x0000000f92927220 */ /* 0x082fe40000410000 */
[-C--:B------:R-:W-:Y:S02]  /*d020*/  FMUL.FTZ R147, R147, R15.reuse ;  /* 0x0000000f93937220 */ /* 0x080fe40000410000 */
[----:B------:R-:W-:-:S02]  /*d030*/  FMUL.FTZ R158, R158, R15 ;  /* 0x0000000f9e9e7220 */ /* 0x000fc40000410000 */
[----:B------:R-:W-:Y:S02]  /*d040*/  FMUL.FTZ R159, R159, R15 ;  /* 0x0000000f9f9f7220 */ /* 0x000fe40000410000 */
[----:B----4-:R-:W-:Y:S01]  /*d050*/  FFMA.FTZ R4, R27, c[0x0][0x23c], -R0 ;  /* 0x00008f001b047a23 */ /* 0x010fe20000010800 */
[C---:B--2---:R-:W-:Y:S01]  /*d060*/  HMMA.16816.F32.BF16 R144, R8.reuse, R20, R144 ;  /* 0x000000140890723c */ /* 0x044fe20000041890 */
[-C--:B-----5:R-:W-:Y:S01]  /*d070*/  FMUL.FTZ R150, R150, R13.reuse ;  /* 0x0000000d96967220 */ /* 0x0a0fe20000410000 */
[----:B------:R-:W-:Y:S01]  /*d080*/  LDSM.16.MT88.4 R24, [R213+0xb000] ;  /* 0x00b00000d518783b */ /* 0x000fe20000004200 */
[----:B------:R1:W2:Y:S01]  /*d090*/  MUFU.EX2 R244, R4 ;  /* 0x0000000400f47308 */ /* 0x0002a20000000800 */
[----:B------:R-:W-:Y:S01]  /*d0a0*/  FMUL.FTZ R151, R151, R13 ;  /* 0x0000000d97977220 */ /* 0x000fe20000410000 */
[----:B---3--:R-:W-:Y:S01]  /*d0b0*/  F2FP.BF16.PACK_AB R5, R247, R245 ;  /* 0x000000f5f705723e */ /* 0x008fe200000010ff */
[-C--:B------:R-:W-:Y:S02]  /*d0c0*/  FMUL.FTZ R148, R148, R14.reuse ;  /* 0x0000000e94947220 */ /* 0x080fe40000410000 */
[----:B------:R-:W-:Y:S01]  /*d0d0*/  HMMA.16816.F32.BF16 R208, R8, R22, R156 ;  /* 0x0000001608d0723c */ /* 0x000fe2000004189c */
[----:B------:R-:W-:-:S02]  /*d0e0*/  FMUL.FTZ R149, R149, R14 ;  /* 0x0000000e95957220 */ /* 0x000fc40000410000 */
[-C--:B------:R-:W-:Y:S02]  /*d0f0*/  FMUL.FTZ R152, R152, R14.reuse ;  /* 0x0000000e98987220 */ /* 0x080fe40000410000 */
[----:B------:R-:W-:Y:S02]  /*d100*/  FMUL.FTZ R153, R153, R14 ;  /* 0x0000000e99997220 */ /* 0x000fe40000410000 */
[----:B------:R-:W-:Y:S01]  /*d110*/  FMUL.FTZ R154, R154, R13 ;  /* 0x0000000d9a9a7220 */ /* 0x000fe20000410000 */
[----:B------:R-:W-:Y:S01]  /*d120*/  MOV R159, R33 ;  /* 0x00000021009f7202 */ /* 0x000fe20000000f00 */
[----:B------:R-:W-:Y:S01]  /*d130*/  FMUL.FTZ R155, R155, R13 ;  /* 0x0000000d9b9b7220 */ /* 0x000fe20000410000 */
[----:B------:R-:W-:Y:S01]  /*d140*/  MOV R158, R32 ;  /* 0x00000020009e7202 */ /* 0x000fe20000000f00 */
[-C--:B------:R-:W-:Y:S01]  /*d150*/  FMUL.FTZ R40, R40, R14.reuse ;  /* 0x0000000e28287220 */ /* 0x080fe20000410000 */
[----:B-1----:R-:W-:Y:S01]  /*d160*/  F2FP.BF16.PACK_AB R4, R248, R249 ;  /* 0x000000f9f804723e */ /* 0x002fe200000010ff */
[----:B------:R-:W-:Y:S01]  /*d170*/  FMUL.FTZ R41, R41, R14 ;  /* 0x0000000e29297220 */ /* 0x000fe20000410000 */
[----:B--2---:R-:W-:Y:S01]  /*d180*/  F2FP.BF16.PACK_AB R7, R244, R246 ;  /* 0x000000f6f407723e */ /* 0x004fe200000010ff */
[----:B------:R-:W-:Y:S01]  /*d190*/  FMUL.FTZ R44, R44, R14 ;  /* 0x0000000e2c2c7220 */ /* 0x000fe20000410000 */
[----:B------:R-:W-:Y:S01]  /*d1a0*/  MOV R157, R31 ;  /* 0x0000001f009d7202 */ /* 0x000fe20000000f00 */
[-C--:B------:R-:W-:Y:S01]  /*d1b0*/  FMUL.FTZ R42, R42, R13.reuse ;  /* 0x0000000d2a2a7220 */ /* 0x080fe20000410000 */
[----:B------:R-:W-:Y:S01]  /*d1c0*/  MOV R156, R30 ;  /* 0x0000001e009c7202 */ /* 0x000fe20000000f00 */
[----:B------:R-:W-:Y:S01]  /*d1d0*/  FMUL.FTZ R43, R43, R13 ;  /* 0x0000000d2b2b7220 */ /* 0x000fe20000410000 */
[----:B------:R-:W1:Y:S01]  /*d1e0*/  LDSM.16.MT88.4 R28, [R217+0xa000] ;  /* 0x00a00000d91c783b */ /* 0x000e620000004200 */
[----:B------:R-:W-:Y:S01]  /*d1f0*/  HMMA.16816.F32.BF16 R148, R4, R20, R148 ;  /* 0x000000140494723c */ /* 0x000fe20000041894 */
[----:B------:R-:W-:-:S02]  /*d200*/  FMUL.FTZ R45, R45, R14 ;  /* 0x0000000e2d2d7220 */ /* 0x000fc40000410000 */
[-C--:B------:R-:W-:Y:S01]  /*d210*/  FMUL.FTZ R46, R46, R13.reuse ;  /* 0x0000000d2e2e7220 */ /* 0x080fe20000410000 */
[----:B------:R-:W-:Y:S01]  /*d220*/  LDSM.16.MT88.4 R32, [R215+0xb000] ;  /* 0x00b00000d720783b */ /* 0x000fe20000004200 */
[-C--:B------:R-:W-:Y:S02]  /*d230*/  FMUL.FTZ R47, R47, R13.reuse ;  /* 0x0000000d2f2f7220 */ /* 0x080fe40000410000 */
[-C--:B------:R-:W-:Y:S01]  /*d240*/  FMUL.FTZ R164, R164, R14.reuse ;  /* 0x0000000ea4a47220 */ /* 0x080fe20000410000 */
[----:B------:R-:W-:Y:S01]  /*d250*/  HMMA.16816.F32.BF16 R152, R4, R22, R152 ;  /* 0x000000160498723c */ /* 0x000fe20000041898 */
[----:B------:R-:W2:Y:S01]  /*d260*/  LDSM.16.MT88.4 R20, [R218+0xa000] ;  /* 0x00a00000da14783b */ /* 0x000ea20000004200 */
        /* <DEDUP_REMOVED lines=27> */
[C---:B--2---:R-:W-:Y:S01]  /*d420*/  HMMA.16816.F32.BF16 R204, R4.reuse, R20, R40 ;  /* 0x0000001404cc723c */ /* 0x044fe20000041828 */
[----:B------:R-:W1:Y:S01]  /*d430*/  LDSM.16.MT88.4 R40, [R218+0xb000] ;  /* 0x00b00000da28783b */ /* 0x000e620000004200 */
[----:B------:R-:W-:Y:S02]  /*d440*/  FMUL.FTZ R79, R79, R13 ;  /* 0x0000000d4f4f7220 */ /* 0x000fe40000410000 */
[-C--:B------:R-:W-:Y:S02]  /*d450*/  FMUL.FTZ R89, R89, R14.reuse ;  /* 0x0000000e59597220 */ /* 0x080fe40000410000 */
[-C--:B------:R-:W-:Y:S02]  /*d460*/  FMUL.FTZ R92, R92, R14.reuse ;  /* 0x0000000e5c5c7220 */ /* 0x080fe40000410000 */
        /* <DEDUP_REMOVED lines=46> */
[C---:B------:R-:W-:Y:S01]  /*d750*/  HMMA.16816.F32.BF16 R116, R8.reuse, R44, R116 ;  /* 0x0000002c0874723c */ /* 0x040fe20000041874 */
[----:B------:R-:W-:Y:S01]  /*d760*/  MOV R126, R191 ;  /* 0x000000bf007e7202 */ /* 0x000fe20000000f00 */
[-C--:B------:R-:W-:Y:S01]  /*d770*/  FMUL.FTZ R130, R130, R15.reuse ;  /* 0x0000000f82827220 */ /* 0x080fe20000410000 */
[----:B------:R1:W-:Y:S01]  /*d780*/  MUFU.EX2 R241, R4 ;  /* 0x0000000400f17308 */ /* 0x0003e20000000800 */
[----:B------:R-:W-:Y:S01]  /*d790*/  MOV R127, R192 ;  /* 0x000000c0007f7202 */ /* 0x000fe20000000f00 */
[----:B------:R-:W-:Y:S01]  /*d7a0*/  FMUL.FTZ R131, R131, R15 ;  /* 0x0000000f83837220 */ /* 0x000fe20000410000 */
[----:B------:R-:W-:Y:S01]  /*d7b0*/  MOV R125, R189 ;  /* 0x000000bd007d7202 */ /* 0x000fe20000000f00 */
[----:B------:R-:W-:Y:S01]  /*d7c0*/  FMUL.FTZ R160, R160, R16 ;  /* 0x00000010a0a07220 */ /* 0x000fe20000410000 */
[----:B------:R-:W-:Y:S01]  /*d7d0*/  MOV R124, R188 ;  /* 0x000000bc007c7202 */ /* 0x000fe20000000f00 */
[----:B------:R-:W-:Y:S01]  /*d7e0*/  FMUL.FTZ R161, R161, R16 ;  /* 0x00000010a1a17220 */ /* 0x000fe20000410000 */
[----:B------:R-:W-:Y:S01]  /*d7f0*/  HMMA.16816.F32.BF16 R36, R8, R20, R36 ;  /* 0x000000140824723c */ /* 0x000fe20000041824 */
[----:B------:R-:W-:-:S02]  /*d800*/  FMUL.FTZ R162, R162, R15 ;  /* 0x0000000fa2a27220 */ /* 0x000fc40000410000 */
[-C--:B------:R-:W-:Y:S02]  /*d810*/  FMUL.FTZ R163, R163, R15.reuse ;  /* 0x0000000fa3a37220 */ /* 0x080fe40000410000 */
[-C--:B------:R-:W-:Y:S02]  /*d820*/  FMUL.FTZ R172, R172, R16.reuse ;  /* 0x00000010acac7220 */ /* 0x080fe40000410000 */
[----:B------:R-:W-:Y:S01]  /*d830*/  FMUL.FTZ R173, R173, R16 ;  /* 0x00000010adad7220 */ /* 0x000fe20000410000 */
[----:B------:R-:W-:Y:S01]  /*d840*/  HMMA.16816.F32.BF16 R188, R8, R22, R48 ;  /* 0x0000001608bc723c */ /* 0x000fe20000041830 */
[----:B-1----:R-:W-:Y:S01]  /*d850*/  FFMA.FTZ R4, R176, c[0x0][0x23c], -R12 ;  /* 0x00008f00b0047a23 */ /* 0x002fe2000001080c */
[----:B------:R-:W-:Y:S01]  /*d860*/  LDSM.16.MT88.4 R48, [R218+0xa800] ;  /* 0x00a80000da30783b */ /* 0x000fe20000004200 */
[-C--:B------:R-:W-:Y:S02]  /*d870*/  FMUL.FTZ R174, R174, R15.reuse ;  /* 0x0000000faeae7220 */ /* 0x080fe40000410000 */
[----:B------:R-:W1:Y:S01]  /*d880*/  MUFU.EX2 R242, R4 ;  /* 0x0000000400f27308 */ /* 0x000e620000000800 */
        /* <DEDUP_REMOVED lines=9> */
[----:B------:R-:W-:Y:S01]  /*d920*/  FMUL.FTZ R66, R66, R15 ;  /* 0x0000000f42427220 */ /* 0x000fe20000410000 */
[----:B-1----:R-:W-:Y:S01]  /*d930*/  F2FP.BF16.PACK_AB R128, R242, R241 ;  /* 0x000000f1f280723e */ /* 0x002fe200000010ff */
[----:B------:R-:W-:Y:S02]  /*d940*/  FFMA.FTZ R4, R133, c[0x0][0x23c], -R12 ;  /* 0x00008f0085047a23 */ /* 0x000fe4000001080c */
[-C--:B------:R-:W-:Y:S01]  /*d950*/  FMUL.FTZ R67, R67, R15.reuse ;  /* 0x0000000f43437220 */ /* 0x080fe20000410000 */
[----:B------:R-:W-:Y:S01]  /*d960*/  HMMA.16816.F32.BF16 R192, R8, R142, R172 ;  /* 0x0000008e08c0723c */ /* 0x000fe200000418ac */
[----:B------:R1:W-:Y:S01]  /*d970*/  MUFU.EX2 R243, R4 ;  /* 0x0000000400f37308 */ /* 0x0003e20000000800 */
[-C--:B------:R-:W-:Y:S01]  /*d980*/  FMUL.FTZ R68, R68, R16.reuse ;  /* 0x0000001044447220 */ /* 0x080fe20000410000 */
[----:B------:R-:W2:Y:S01]  /*d990*/  LDSM.16.MT88.4 R172, [R215+0xa800] ;  /* 0x00a80000d7ac783b */ /* 0x000ea20000004200 */
        /* <DEDUP_REMOVED lines=9> */
[----:B-1----:R-:W-:Y:S01]  /*da30*/  FFMA.FTZ R4, R132, c[0x0][0x23c], -R12 ;  /* 0x00008f0084047a23 */ /* 0x002fe2000001080c */
[----:B------:R-:W1:Y:S01]  /*da40*/  LDSM.16.MT88.4 R64, [R217+0xa800] ;  /* 0x00a80000d940783b */ /* 0x000e620000004200 */
[----:B------:R-:W-:-:S02]  /*da50*/  FMUL.FTZ R84, R84, R16 ;  /* 0x0000001054547220 */ /* 0x000fc40000410000 */
[----:B------:R-:W3:Y:S01]  /*da60*/  MUFU.EX2 R240, R4 ;  /* 0x0000000400f07308 */ /* 0x000ee20000000800 */
[-C--:B------:R-:W-:Y:S02]  /*da70*/  FMUL.FTZ R85, R85, R16.reuse ;  /* 0x0000001055557220 */ /* 0x080fe40000410000 */
        /* <DEDUP_REMOVED lines=8> */
[----:B------:R-:W-:Y:S01]  /*db00*/  LDSM.16.MT88.4 R80, [R213+0xb800] ;  /* 0x00b80000d550783b */ /* 0x000fe20000004200 */
[----:B------:R-:W-:Y:S01]  /*db10*/  FMUL.FTZ R100, R100, R16 ;  /* 0x0000001064647220 */ /* 0x000fe20000410000 */
[----:B---3--:R-:W-:Y:S01]  /*db20*/  F2FP.BF16.PACK_AB R130, R240, R243 ;  /* 0x000000f3f082723e */ /* 0x008fe200000010ff */
[----:B------:R-:W-:-:S02]  /*db30*/  FFMA.FTZ R4, R179, c[0x0][0x23c], -R3 ;  /* 0x00008f00b3047a23 */ /* 0x000fc40000010803 */
[-C--:B------:R-:W-:Y:S01]  /*db40*/  FMUL.FTZ R101, R101, R16.reuse ;  /* 0x0000001065657220 */ /* 0x080fe20000410000 */
[C---:B------:R-:W-:Y:S01]  /*db50*/  HMMA.16816.F32.BF16 R84, R8.reuse, R32, R84 ;  /* 0x000000200854723c */ /* 0x040fe20000041854 */
[----:B------:R3:W-:Y:S01]  /*db60*/  MUFU.EX2 R178, R4 ;  /* 0x0000000400b27308 */ /* 0x0007e20000000800 */
[-C--:B------:R-:W-:Y:S02]  /*db70*/  FMUL.FTZ R102, R102, R15.reuse ;  /* 0x0000000f66667220 */ /* 0x080fe40000410000 */
[-C--:B------:R-:W-:Y:S02]  /*db80*/  FMUL.FTZ R103, R103, R15.reuse ;  /* 0x0000000f67677220 */ /* 0x080fe40000410000 */
[-C--:B------:R-:W-:Y:S02]  /*db90*/  FMUL.FTZ R112, R112, R16.reuse ;  /* 0x0000001070707220 */ /* 0x080fe40000410000 */
[----:B------:R-:W-:Y:S01]  /*dba0*/  FMUL.FTZ R113, R113, R16 ;  /* 0x0000001071717220 */ /* 0x000fe20000410000 */
[----:B------:R-:W-:Y:S01]  /*dbb0*/  HMMA.16816.F32.BF16 R32, R8, R34, R96 ;  /* 0x000000220820723c */ /* 0x000fe20000041860 */
[-C--:B------:R-:W-:Y:S01]  /*dbc0*/  FMUL.FTZ R114, R114, R15.reuse ;  /* 0x0000000f72727220 */ /* 0x080fe20000410000 */
[----:B------:R-:W-:Y:S01]  /*dbd0*/  LDSM.16.MT88.4 R96, [R215+0xb800] ;  /* 0x00b80000d760783b */ /* 0x000fe20000004200 */
[----:B------:R-:W-:-:S02]  /*dbe0*/  FMUL.FTZ R115, R115, R15 ;  /* 0x0000000f73737220 */ /* 0x000fc40000410000 */
[----:B---3--:R-:W-:-:S03]  /*dbf0*/  FFMA.FTZ R4, R177, c[0x0][0x23c], -R3 ;  /* 0x00008f00b1047a23 */ /* 0x008fc60000010803 */
[C---:B------:R-:W-:Y:S01]  /*dc00*/  HMMA.16816.F32.BF16 R100, R8.reuse, R40, R100 ;  /* 0x000000280864723c */ /* 0x040fe20000041864 */
[----:B------:R3:W4:Y:S07]  /*dc10*/  MUFU.EX2 R177, R4 ;  /* 0x0000000400b17308 */ /* 0x00072e0000000800 */
[----:B------:R-:W-:Y:S01]  /*dc20*/  HMMA.16816.F32.BF16 R24, R8, R42, R112 ;  /* 0x0000002a0818723c */ /* 0x000fe20000041870 */
[----:B------:R-:W-:Y:S01]  /*dc30*/  LDSM.16.MT88.4 R112, [R218+0xb800] ;  /* 0x00b80000da70783b */ /* 0x000fe20000004200 */
[--C-:B---3--:R-:W-:Y:S01]  /*dc40*/  FFMA.FTZ R4, R139, c[0x0][0x23c], -R3.reuse ;  /* 0x00008f008b047a23 */ /* 0x108fe20000010803 */
[----:B----4-:R-:W-:Y:S01]  /*dc50*/  F2FP.BF16.PACK_AB R129, R177, R178 ;  /* 0x000000b2b181723e */ /* 0x010fe200000010ff */
[----:B------:R-:W-:-:S02]  /*dc60*/  FFMA.FTZ R3, R138, c[0x0][0x23c], -R3 ;  /* 0x00008f008a037a23 */ /* 0x000fc40000010803 */
[----:B------:R3:W-:Y:S08]  /*dc70*/  MUFU.EX2 R179, R4 ;  /* 0x0000000400b37308 */ /* 0x0007f00000000800 */
[----:B------:R4:W5:Y:S01]  /*dc80*/  MUFU.EX2 R176, R3 ;  /* 0x0000000300b07308 */ /* 0x0009620000000800 */
[----:B---3--:R-:W3:Y:S01]  /*dc90*/  LDSM.16.MT88.4 R4, [R217+0xb800] ;  /* 0x00b80000d904783b */ /* 0x008ee20000004200 */
[----:B----4-:R-:W-:Y:S01]  /*dca0*/  FFMA.FTZ R3, R184, c[0x0][0x23c], -R2 ;  /* 0x00008f00b8037a23 */ /* 0x010fe20000010802 */
[----:B------:R-:W-:-:S02]  /*dcb0*/  MOV R184, R124 ;  /* 0x0000007c00b87202 */ /* 0x000fc40000000f00 */
[----:B------:R-:W-:-:S03]  /*dcc0*/  MOV R124, R156 ;  /* 0x0000009c007c7202 */ /* 0x000fc60000000f00 */
[----:B------:R4:W-:Y:S01]  /*dcd0*/  MUFU.EX2 R139, R3 ;  /* 0x00000003008b7308 */ /* 0x0009e20000000800 */
[----:B-----5:R-:W-:-:S07]  /*dce0*/  F2FP.BF16.PACK_AB R131, R176, R179 ;  /* 0x000000b3b083723e */ /* 0x020fce00000010ff */
[----:B--2---:R-:W-:Y:S01]  /*dcf0*/  HMMA.16816.F32.BF16 R160, R128, R172, R160 ;  /* 0x000000ac80a0723c */ /* 0x004fe200000418a0 */
[----:B----4-:R-:W-:Y:S01]  /*dd00*/  FFMA.FTZ R3, R182, c[0x0][0x23c], -R2 ;  /* 0x00008f00b6037a23 */ /* 0x010fe20000010802 */
[----:B------:R-:W-:-:S06]  /*dd10*/  MOV R182, R125 ;  /* 0x0000007d00b67202 */ /* 0x000fcc0000000f00 */
[C---:B------:R-:W-:Y:S01]  /*dd20*/  HMMA.16816.F32.BF16 R36, R128.reuse, R48, R36 ;  /* 0x000000308024723c */ /* 0x040fe20000041824 */
[----:B------:R-:W-:Y:S01]  /*dd30*/  MOV R125, R157 ;  /* 0x0000009d007d7202 */ /* 0x000fe20000000f00 */
[----:B------:R2:W4:Y:S06]  /*dd40*/  MUFU.EX2 R138, R3 ;  /* 0x00000003008a7308 */ /* 0x00052c0000000800 */
[C---:B-1----:R-:W-:Y:S08]  /*dd50*/  HMMA.16816.F32.BF16 R52, R128.reuse, R64, R52 ;  /* 0x000000408034723c */ /* 0x042ff00000041834 */
[----:B---3--:R-:W-:Y:S01]  /*dd60*/  HMMA.16816.F32.BF16 R116, R128, R4, R116 ;  /* 0x000000048074723c */ /* 0x008fe20000041874 */
[--C-:B--2---:R-:W-:Y:S01]  /*dd70*/  FFMA.FTZ R3, R181, c[0x0][0x23c], -R2.reuse ;  /* 0x00008f00b5037a23 */ /* 0x104fe20000010802 */
[----:B------:R-:W-:Y:S01]  /*dd80*/  MOV R181, R126 ;  /* 0x0000007e00b57202 */ /* 0x000fe20000000f00 */
[----:B------:R-:W-:Y:S01]  /*dd90*/  FFMA.FTZ R2, R180, c[0x0][0x23c], -R2 ;  /* 0x00008f00b4027a23 */ /* 0x000fe20000010802 */
[----:B------:R-:W-:Y:S01]  /*dda0*/  MOV R126, R127 ;  /* 0x0000007f007e7202 */ /* 0x000fe20000000f00 */
[----:B------:R1:W-:Y:S01]  /*ddb0*/  MUFU.EX2 R133, R3 ;  /* 0x0000000300857308 */ /* 0x0003e20000000800 */
[----:B------:R-:W-:-:S02]  /*ddc0*/  MOV R127, R159 ;  /* 0x0000009f007f7202 */ /* 0x000fc40000000f00 */
[C---:B------:R-:W-:Y:S01]  /*ddd0*/  HMMA.16816.F32.BF16 R68, R128.reuse, R80, R68 ;  /* 0x000000508044723c */ /* 0x040fe20000041844 */
[----:B------:R-:W-:Y:S02]  /*dde0*/  MOV R180, R158 ;  /* 0x0000009e00b47202 */ /* 0x000fe40000000f00 */
[----:B------:R-:W2:Y:S02]  /*ddf0*/  LDSM.16.MT88.4 R156, [R213+0xa800] ;  /* 0x00a80000d59c783b */ /* 0x000ea40000004200 */
[----:B------:R3:W-:Y:S03]  /*de00*/  MUFU.EX2 R132, R2 ;  /* 0x0000000200847308 */ /* 0x0007e60000000800 */
[----:B------:R-:W-:Y:S01]  /*de10*/  HMMA.16816.F32.BF16 R84, R128, R96, R84 ;  /* 0x000000608054723c */ /* 0x000fe20000041854 */
[----:B-1----:R-:W-:-:S07]  /*de20*/  MOV R3, R125 ;  /* 0x0000007d00037202 */ /* 0x002fce0000000f00 */
[----:B------:R-:W-:Y:S01]  /*de30*/  HMMA.16816.F32.BF16 R100, R128, R112, R100 ;  /* 0x000000708064723c */ /* 0x000fe20000041864 */
[----:B---3--:R-:W-:Y:S01]  /*de40*/  FFMA.FTZ R2, R186, c[0x0][0x23c], -R0 ;  /* 0x00008f00ba027a23 */ /* 0x008fe20000010800 */
[----:B------:R-:W-:-:S03]  /*de50*/  MOV R186, R19 ;  /* 0x0000001300ba7202 */ /* 0x000fc60000000f00 */
[----:B------:R1:W-:Y:S02]  /*de60*/  MUFU.EX2 R19, R2 ;  /* 0x0000000200137308 */ /* 0x0003e40000000800 */
[--C-:B-1----:R-:W-:Y:S01]  /*de70*/  FFMA.FTZ R2, R185, c[0x0][0x23c], -R0.reuse ;  /* 0x00008f00b9027a23 */ /* 0x102fe20000010800 */
[----:B------:R-:W-:Y:S01]  /*de80*/  MOV R185, R18 ;  /* 0x0000001200b97202 */ /* 0x000fe20000000f00 */
[----:B--2---:R-:W-:Y:S04]  /*de90*/  HMMA.16816.F32.BF16 R144, R128, R156, R144 ;  /* 0x0000009c8090723c */ /* 0x004fe80000041890 */
[----:B------:R1:W2:Y:S02]  /*dea0*/  MUFU.EX2 R18, R2 ;  /* 0x0000000200127308 */ /* 0x0002a40000000800 */
[--C-:B-1----:R-:W-:Y:S01]  /*deb0*/  FFMA.FTZ R2, R187, c[0x0][0x23c], -R0.reuse ;  /* 0x00008f00bb027a23 */ /* 0x102fe20000010800 */
[----:B------:R-:W-:Y:S01]  /*dec0*/  MOV R187, R124 ;  /* 0x0000007c00bb7202 */ /* 0x000fe20000000f00 */
[----:B------:R-:W-:Y:S01]  /*ded0*/  FFMA.FTZ R0, R183, c[0x0][0x23c], -R0 ;  /* 0x00008f00b7007a23 */ /* 0x000fe20000010800 */
[----:B------:R-:W-:-:S03]  /*dee0*/  MOV R183, R17 ;  /* 0x0000001100b77202 */ /* 0x000fc60000000f00 */
[----:B------:R1:W-:Y:S01]  /*def0*/  MUFU.EX2 R17, R2 ;  /* 0x0000000200117308 */ /* 0x0003e20000000800 */
[----:B----4-:R-:W-:Y:S02]  /*df00*/  F2FP.BF16.PACK_AB R124, R138, R139 ;  /* 0x0000008b8a7c723e */ /* 0x010fe400000010ff */
[----:B--2---:R-:W-:Y:S01]  /*df10*/  F2FP.BF16.PACK_AB R125, R18, R19 ;  /* 0x00000013127d723e */ /* 0x004fe200000010ff */
[----:B------:R-:W-:-:S04]  /*df20*/  FFMA.FTZ R3, R3, R15, R183 ;  /* 0x0000000f03037223 */ /* 0x000fc800000100b7 */
[----:B------:R2:W3:Y:S01]  /*df30*/  MUFU.EX2 R12, R0 ;  /* 0x00000000000c7308 */ /* 0x0004e20000000800 */
[----:B------:R-:W-:-:S04]  /*df40*/  FADD.FTZ R3, R252, R3 ;  /* 0x00000003fc037221 */ /* 0x000fc80000010000 */
[----:B------:R-:W-:Y:S01]  /*df50*/  FADD.FTZ R3, R181, R3 ;  /* 0x00000003b5037221 */ /* 0x000fe20000010000 */
[----:B-1----:R-:W-:-:S03]  /*df60*/  MOV R2, R126 ;  /* 0x0000007e00027202 */ /* 0x002fc60000000f00 */
[----:B------:R-:W-:Y:S01]  /*df70*/  FADD.FTZ R3, R184, R3 ;  /* 0x00000003b8037221 */ /* 0x000fe20000010000 */
[----:B------:R-:W-:-:S03]  /*df80*/  F2FP.BF16.PACK_AB R126, R132, R133 ;  /* 0x00000085847e723e */ /* 0x000fc600000010ff */
[----:B------:R-:W-:Y:S01]  /*df90*/  FADD.FTZ R3, R178, R3 ;  /* 0x00000003b2037221 */ /* 0x000fe20000010000 */
[----:B--2---:R-:W-:-:S03]  /*dfa0*/  MOV R0, R127 ;  /* 0x0000007f00007202 */ /* 0x004fc60000000f00 */
[----:B------:R-:W-:Y:S01]  /*dfb0*/  FADD.FTZ R3, R177, R3 ;  /* 0x00000003b1037221 */ /* 0x000fe20000010000 */
[----:B---3--:R-:W-:Y:S01]  /*dfc0*/  F2FP.BF16.PACK_AB R127, R12, R17 ;  /* 0x000000110c7f723e */ /* 0x008fe200000010ff */
[----:B------:R-:W-:Y:S02]  /*dfd0*/  FFMA.FTZ R8, R2, R16, R0 ;  /* 0x0000001002087223 */ /* 0x000fe40000010000 */
[----:B------:R-:W-:-:S04]  /*dfe0*/  FFMA.FTZ R2, R187, R14, R249 ;  /* 0x0000000ebb027223 */ /* 0x000fc800000100f9 */
[C---:B------:R-:W-:Y:S01]  /*dff0*/  HMMA.16816.F32.BF16 R120, R124.reuse, R4, R120 ;  /* 0x000000047c78723c */ /* 0x040fe20000041878 */
[----:B------:R-:W-:Y:S02]  /*e000*/  FFMA.FTZ R0, R185, R13, R245 ;  /* 0x0000000db9007223 */ /* 0x000fe400000100f5 */
[----:B------:R-:W-:Y:S02]  /*e010*/  FADD.FTZ R2, R248, R2 ;  /* 0x00000002f8027221 */ /* 0x000fe40000010000 */
[----:B------:R-:W-:Y:S02]  /*e020*/  FADD.FTZ R0, R247, R0 ;  /* 0x00000000f7007221 */ /* 0x000fe40000010000 */
        /* <DEDUP_REMOVED lines=25> */
[----:B------:R1:W-:Y:S01]  /*e1c0*/  STL [R1], R244 ;  /* 0x000000f401007387 */ /* 0x0003e20000100800 */
        /* <DEDUP_REMOVED lines=541> */
.L_x_2345:
[----:B------:R-:W-:Y:S05]  /*103a0*/  BSYNC B0 ;  /* 0x0000000000007941 */ /* 0x000fea0003800000 */
.L_x_2344:
[----:B------:R-:W0:Y:S02]  /*103b0*/  LDGDEPBAR ;  /* 0x00000000000079af */ /* 0x000e240000000000 */
.L_x_2343:
        /* <DEDUP_REMOVED lines=156> */
[-C--:B------:R-:W-:Y:S01]  /*10d80*/  FMUL.FTZ R57, R57, R14.reuse ;  /* 0x0000000e39397220 */ /* 0x080fe20000410000 */
        /* <DEDUP_REMOVED lines=84> */
[-C--:B------:R-:W-:Y:S02]  /*112d0*/  FMUL.FTZ R55, R55, R15.reuse ;  /* 0x0000000f37377220 */ /* 0x080fe40000410000 */
[-C--:B------:R-:W-:Y:S02]  /*112e0*/  FMUL.FTZ R64, R64, R16.reuse ;  /* 0x0000001040407220 */ /* 0x080fe40000410000 */
[----:B------:R-:W-:Y:S02]  /*112f0*/  FMUL.FTZ R65, R65, R16 ;  /* 0x0000001041417220 */ /* 0x000fe40000410000 */
[--C-:B------:R-:W-:Y:S01]  /*11300*/  FFMA.FTZ R4, R142, c[0x0][0x23c], -R3.reuse ;  /* 0x00008f008e047a23 */ /* 0x100fe20000010803 */
[----:B------:R-:W-:Y:S01]  /*11310*/  MOV R124, R190 ;  /* 0x000000be007c7202 */ /* 0x000fe20000000f00 */
[----:B------:R-:W-:Y:S01]  /*11320*/  FMUL.FTZ R66, R66, R15 ;  /* 0x0000000f42427220 */ /* 0x000fe20000410000 */
        /* <DEDUP_REMOVED lines=13> */
[----:B------:R-:W-:Y:S01]  /*11400*/  FMUL.FTZ R80, R80, R16 ;  /* 0x0000001050507220 */ /* 0x000fe20000410000 */
[----:B------:R-:W-:Y:S01]  /*11410*/  MOV R33, R188 ;  /* 0x000000bc00217202 */ /* 0x000fe20000000f00 */
[-C--:B------:R-:W-:Y:S01]  /*11420*/  FMUL.FTZ R81, R81, R16.reuse ;  /* 0x0000001051517220 */ /* 0x080fe20000410000 */
        /* <DEDUP_REMOVED lines=699> */
.L_x_2348:
[----:B------:R-:W-:Y:S05]  /*13fe0*/  BSYNC B0 ;  /* 0x0000000000007941 */ /* 0x000fea0003800000 */
.L_x_2347:
[----:B------:R-:W0:Y:S02]  /*13ff0*/  LDGDEPBAR ;  /* 0x00000000000079af */ /* 0x000e240000000000 */
.L_x_2346:
        /* <DEDUP_REMOVED lines=41> */
[----:B------:R-:W-:-:S02]  /*14290*/  MOV R190, R29 ;  /* 0x0000001d00be7202 */ /* 0x000fc40000000f00 */
[----:B------:R-:W-:Y:S02]  /*142a0*/  MOV R192, R28 ;  /* 0x0000001c00c07202 */ /* 0x000fe40000000f00 */
[----:B-1----:R-:W-:Y:S02]  /*142b0*/  FMNMX.FTZ R2, R6, R2, !PT ;  /* 0x0000000206027209 */ /* 0x002fe40007810000 */
[----:B--2---:R-:W-:-:S03]  /*142c0*/  FMNMX.FTZ R0, R0, R4, !PT ;  /* 0x0000000400007209 */ /* 0x004fc60007810000 */
[----:B------:R-:W1:Y:S01]  /*142d0*/  SHFL.BFLY PT, R134, R2, 0x1, 0x1f ;  /* 0x0c201f0002867f89 */ /* 0x000e6200000e0000 */
[----:B------:R-:W-:Y:S02]  /*142e0*/  FMNMX.FTZ R4, R183, R3, !PT ;  /* 0x00000003b7047209 */ /* 0x000fe40007810000 */
[----:B---3--:R-:W-:Y:S01]  /*142f0*/  FMNMX.FTZ R136, R136, R5, !PT ;  /* 0x0000000588887209 */ /* 0x008fe20007810000 */
[----:B------:R-:W2:Y:S03]  /*14300*/  SHFL.BFLY PT, R135, R0, 0x1, 0x1f ;  /* 0x0c201f0000877f89 */ /* 0x000ea600000e0000 */
[C---:B------:R-:W-:Y:S01]  /*14310*/  FSETP.NEU.FTZ.AND P3, PT, R136.reuse, -INF , PT ;  /* 0xff8000008800780b */ /* 0x040fe20003f7d000 */
[----:B------:R-:W3:Y:S01]  /*14320*/  SHFL.BFLY PT, R5, R4, 0x2, 0x1f ;  /* 0x0c401f0004057f89 */ /* 0x000ee200000e0000 */
[----:B------:R-:W-:-:S05]  /*14330*/  FMUL.FTZ R12, R136, c[0x0][0x23c] ;  /* 0x00008f00880c7a20 */ /* 0x000fca0000410000 */
[----:B------:R-:W-:-:S05]  /*14340*/  FSEL R12, R12, RZ, P3 ;  /* 0x000000ff0c0c7208 */ /* 0x000fca0001800000 */
[--C-:B------:R-:W-:Y:S02]  /*14350*/  FFMA.FTZ R16, R16, c[0x0][0x23c], -R12.reuse ;  /* 0x00008f0010107a23 */ /* 0x100fe4000001080c */
[--C-:B------:R-:W-:Y:S02]  /*14360*/  FFMA.FTZ R15, R15, c[0x0][0x23c], -R12.reuse ;  /* 0x00008f000f0f7a23 */ /* 0x100fe4000001080c */
[----:B------:R-:W-:Y:S01]  /*14370*/  MUFU.EX2 R7, R16 ;  /* 0x0000001000077308 */ /* 0x000fe20000000800 */
[----:B-1----:R-:W-:Y:S01]  /*14380*/  FMNMX.FTZ R134, R2, R134, !PT ;  /* 0x0000008602867209 */ /* 0x002fe20007810000 */
[--C-:B------:R-:W-:Y:S02]  /*14390*/  FFMA.FTZ R13, R13, c[0x0][0x23c], -R12.reuse ;  /* 0x00008f000d0d7a23 */ /* 0x100fe4000001080c */
[----:B------:R-:W-:Y:S01]  /*143a0*/  FFMA.FTZ R11, R11, c[0x0][0x23c], -R12 ;  /* 0x00008f000b0b7a23 */ /* 0x000fe2000001080c */
[C---:B------:R-:W-:Y:S01]  /*143b0*/  FSETP.NEU.FTZ.AND P1, PT, R134.reuse, -INF , PT ;  /* 0xff8000008600780b */ /* 0x040fe20003f3d000 */
[----:B------:R-:W-:Y:S01]  /*143c0*/  FMUL.FTZ R2, R134, c[0x0][0x23c] ;  /* 0x00008f0086027a20 */ /* 0x000fe20000410000 */
[----:B--2---:R-:W-:Y:S01]  /*143d0*/  FMNMX.FTZ R135, R0, R135, !PT ;  /* 0x0000008700877209 */ /* 0x004fe20007810000 */
[----:B------:R-:W-:Y:S01]  /*143e0*/  MUFU.EX2 R32, R15 ;  /* 0x0000000f00207308 */ /* 0x000fe20000000800 */
[----:B---3--:R-:W-:-:S02]  /*143f0*/  FMNMX.FTZ R4, R5, R4, !PT ;  /* 0x0000000405047209 */ /* 0x008fc40007810000 */
[----:B------:R-:W-:Y:S01]  /*14400*/  FSEL R2, R2, RZ, P1 ;  /* 0x000000ff02027208 */ /* 0x000fe20000800000 */
[C---:B------:R-:W-:Y:S01]  /*14410*/  FMUL.FTZ R3, R135.reuse, c[0x0][0x23c] ;  /* 0x00008f0087037a20 */ /* 0x040fe20000410000 */
[----:B------:R-:W-:Y:S01]  /*14420*/  FSETP.NEU.FTZ.AND P2, PT, R135, -INF , PT ;  /* 0xff8000008700780b */ /* 0x000fe20003f5d000 */
[----:B------:R-:W1:Y:S01]  /*14430*/  SHFL.BFLY PT, R137, R4, 0x1, 0x1f ;  /* 0x0c201f0004897f89 */ /* 0x000e6200000e0000 */
[----:B------:R-:W-:Y:S01]  /*14440*/  FSEL R6, R134, RZ, P1 ;  /* 0x000000ff86067208 */ /* 0x000fe20000800000 */
[--C-:B------:R-:W-:Y:S01]  /*14450*/  FFMA.FTZ R0, R23, c[0x0][0x23c], -R2.reuse ;  /* 0x00008f0017007a23 */ /* 0x100fe20000010802 */
[----:B------:R-:W-:Y:S01]  /*14460*/  FSEL R3, R3, RZ, P2 ;  /* 0x000000ff03037208 */ /* 0x000fe20001000000 */
[--C-:B------:R-:W-:Y:S01]  /*14470*/  FFMA.FTZ R22, R22, c[0x0][0x23c], -R2.reuse ;  /* 0x00008f0016167a23 */ /* 0x100fe20000010802 */
[----:B------:R-:W2:Y:S01]  /*14480*/  MUFU.EX2 R189, R13 ;  /* 0x0000000d00bd7308 */ /* 0x000ea20000000800 */
[----:B------:R-:W-:Y:S02]  /*14490*/  FFMA.FTZ R21, R21, c[0x0][0x23c], -R2 ;  /* 0x00008f0015157a23 */ /* 0x000fe40000010802 */
[----:B------:R-:W-:-:S02]  /*144a0*/  FFMA.FTZ R20, R20, c[0x0][0x23c], -R3 ;  /* 0x00008f0014147a23 */ /* 0x000fc40000010803 */
[--C-:B------:R-:W-:Y:S02]  /*144b0*/  FFMA.FTZ R14, R14, c[0x0][0x23c], -R3.reuse ;  /* 0x00008f000e0e7a23 */ /* 0x100fe40000010803 */
[--C-:B------:R-:W-:Y:S01]  /*144c0*/  FFMA.FTZ R19, R19, c[0x0][0x23c], -R3.reuse ;  /* 0x00008f0013137a23 */ /* 0x100fe20000010803 */
[----:B------:R3:W-:Y:S01]  /*144d0*/  MUFU.EX2 R248, R0 ;  /* 0x0000000000f87308 */ /* 0x0007e20000000800 */
[----:B------:R-:W-:Y:S02]  /*144e0*/  FFMA.FTZ R18, R18, c[0x0][0x23c], -R3 ;  /* 0x00008f0012127a23 */ /* 0x000fe40000010803 */
[----:B------:R-:W-:-:S05]  /*144f0*/  FFMA.FTZ R17, R17, c[0x0][0x23c], -R2 ;  /* 0x00008f0011117a23 */ /* 0x000fca0000010802 */
[----:B------:R-:W-:Y:S01]  /*14500*/  MUFU.EX2 R252, R20 ;  /* 0x0000001400fc7308 */ /* 0x000fe20000000800 */
[----:B--2---:R-:W-:Y:S02]  /*14510*/  F2FP.BF16.PACK_AB R10, R189, R32 ;  /* 0x00000020bd0a723e */ /* 0x004fe400000010ff */
[----:B-1----:R-:W-:-:S04]  /*14520*/  FMNMX.FTZ R137, R4, R137, !PT ;  /* 0x0000008904897209 */ /* 0x002fc80007810000 */
[C---:B------:R-:W-:Y:S01]  /*14530*/  FSETP.NEU.FTZ.AND P0, PT, R137.reuse, -INF , PT ;  /* 0xff8000008900780b */ /* 0x040fe20003f1d000 */
[----:B---3--:R-:W-:Y:S01]  /*14540*/  FMUL.FTZ R0, R137, c[0x0][0x23c] ;  /* 0x00008f0089007a20 */ /* 0x008fe20000410000 */
[----:B------:R-:W-:Y:S04]  /*14550*/  MUFU.EX2 R250, R22 ;  /* 0x0000001600fa7308 */ /* 0x000fe80000000800 */
[----:B------:R-:W-:-:S04]  /*14560*/  FSEL R0, R0, RZ, P0 ;  /* 0x000000ff00007208 */ /* 0x000fc80000000000 */
[----:B------:R1:W2:Y:S01]  /*14570*/  MUFU.EX2 R251, R21 ;  /* 0x0000001500fb7308 */ /* 0x0002a20000000800 */
[--C-:B------:R-:W-:Y:S02]  /*14580*/  FFMA.FTZ R4, R25, c[0x0][0x23c], -R0.reuse ;  /* 0x00008f0019047a23 */ /* 0x100fe40000010800 */
[----:B------:R-:W-:-:S05]  /*14590*/  FFMA.FTZ R5, R24, c[0x0][0x23c], -R0 ;  /* 0x00008f0018057a23 */ /* 0x000fca0000010800 */
[----:B------:R3:W-:Y:S08]  /*145a0*/  MUFU.EX2 R245, R4 ;  /* 0x0000000400f57308 */ /* 0x0007f00000000800 */
[----:B------:R4:W-:Y:S01]  /*145b0*/  MUFU.EX2 R246, R5 ;  /* 0x0000000500f67308 */ /* 0x0009e20000000800 */
[----:B-1----:R-:W1:Y:S01]  /*145c0*/  LDSM.16.MT88.4 R20, [R213+0xa000] ;  /* 0x00a00000d514783b */ /* 0x002e620000004200 */
[----:B---3--:R-:W-:-:S06]  /*145d0*/  FFMA.FTZ R4, R26, c[0x0][0x23c], -R0 ;  /* 0x00008f001a047a23 */ /* 0x008fcc0000010800 */
[----:B------:R-:W-:Y:S01]  /*145e0*/  MUFU.EX2 R8, R14 ;  /* 0x0000000e00087308 */ /* 0x000fe20000000800 */
[----:B----4-:R-:W-:-:S07]  /*145f0*/  FSEL R5, R135, RZ, P2 ;  /* 0x000000ff87057208 */ /* 0x010fce0001000000 */
[----:B------:R3:W-:Y:S08]  /*14600*/  MUFU.EX2 R247, R4 ;  /* 0x0000000400f77308 */ /* 0x0007f00000000800 */
[----:B------:R-:W-:Y:S01]  /*14610*/  MUFU.EX2 R33, R11 ;  /* 0x0000000b00217308 */ /* 0x000fe20000000800 */
[----:B---3--:R-:W-:-:S07]  /*14620*/  FSEL R4, R136, RZ, P3 ;  /* 0x000000ff88047208 */ /* 0x008fce0001800000 */
[----:B------:R3:W-:Y:S01]  /*14630*/  MUFU.EX2 R191, R19 ;  /* 0x0000001300bf7308 */ /* 0x0007e20000000800 */
[----:B------:R-:W-:-:S04]  /*14640*/  FADD.FTZ R4, R207, -R4 ;  /* 0x80000004cf047221 */ /* 0x000fc80000010000 */
[----:B------:R-:W-:-:S03]  /*14650*/  FMUL.FTZ R16, R4, c[0x0][0x23c] ;  /* 0x00008f0004107a20 */ /* 0x000fc60000410000 */
[----:B------:R-:W4:Y:S01]  /*14660*/  MUFU.EX2 R188, R18 ;  /* 0x0000001200bc7308 */ /* 0x000f220000000800 */
[----:B------:R-:W-:Y:S02]  /*14670*/  FADD.FTZ R4, R206, -R5 ;  /* 0x80000005ce047221 */ /* 0x000fe40000010000 */
[----:B------:R-:W-:Y:S01]  /*14680*/  FADD.FTZ R5, R205, -R6 ;  /* 0x80000006cd057221 */ /* 0x000fe20000010000 */
[----:B--2---:R-:W-:Y:S01]  /*14690*/  F2FP.BF16.PACK_AB R6, R251, R250 ;  /* 0x000000fafb06723e */ /* 0x004fe200000010ff */
[----:B------:R-:W-:Y:S01]  /*146a0*/  FMUL.FTZ R15, R4, c[0x0][0x23c] ;  /* 0x00008f00040f7a20 */ /* 0x000fe20000410000 */
[----:B------:R-:W-:Y:S01]  /*146b0*/  FSEL R4, R137, RZ, P0 ;  /* 0x000000ff89047208 */ /* 0x000fe20000000000 */
[----:B------:R-:W-:Y:S01]  /*146c0*/  FMUL.FTZ R5, R5, c[0x0][0x23c] ;  /* 0x00008f0005057a20 */ /* 0x000fe20000410000 */
[----:B------:R2:W-:Y:S01]  /*146d0*/  MUFU.EX2 R249, R17 ;  /* 0x0000001100f97308 */ /* 0x0005e20000000800 */
[----:B---3--:R-:W-:Y:S02]  /*146e0*/  MOV R19, R7 ;  /* 0x0000000700137202 */ /* 0x008fe40000000f00 */
[----:B------:R-:W-:-:S04]  /*146f0*/  FADD.FTZ R4, R204, -R4 ;  /* 0x80000004cc047221 */ /* 0x000fc80000010000 */
[----:B------:R-:W-:Y:S01]  /*14700*/  FMUL.FTZ R4, R4, c[0x0][0x23c] ;  /* 0x00008f0004047a20 */ /* 0x000fe20000410000 */
[----:B------:R-:W3:Y:S01]  /*14710*/  MUFU.EX2 R16, R16 ;  /* 0x0000001000107308 */ /* 0x000ee20000000800 */
[----:B----4-:R-:W-:Y:S02]  /*14720*/  F2FP.BF16.PACK_AB R11, R188, R191 ;  /* 0x000000bfbc0b723e */ /* 0x010fe400000010ff */
[----:B------:R-:W-:-:S05]  /*14730*/  MOV R18, R190 ;  /* 0x000000be00127202 */ /* 0x000fca0000000f00 */
[----:B------:R4:W5:Y:S01]  /*14740*/  MUFU.EX2 R13, R4 ;  /* 0x00000004000d7308 */ /* 0x0009620000000800 */
[----:B--2---:R-:W-:Y:S02]  /*14750*/  MOV R17, R8 ;  /* 0x0000000800117202 */ /* 0x004fe40000000f00 */
[----:B------:R-:W-:Y:S02]  /*14760*/  F2FP.BF16.PACK_AB R8, R19, R33 ;  /* 0x000000211308723e */ /* 0x000fe400000010ff */
[----:B------:R-:W-:-:S03]  /*14770*/  F2FP.BF16.PACK_AB R9, R252, R17 ;  /* 0x00000011fc09723e */ /* 0x000fc600000010ff */
[----:B------:R-:W2:Y:S01]  /*14780*/  MUFU.EX2 R15, R15 ;  /* 0x0000000f000f7308 */ /* 0x000ea20000000800 */
[-C--:B---3--:R-:W-:Y:S02]  /*14790*/  FMUL.FTZ R144, R144, R16.reuse ;  /* 0x0000001090907220 */ /* 0x088fe40000410000 */
[-C--:B------:R-:W-:Y:S02]  /*147a0*/  FMUL.FTZ R145, R145, R16.reuse ;  /* 0x0000001091917220 */ /* 0x080fe40000410000 */
[-C--:B------:R-:W-:Y:S02]  /*147b0*/  FMUL.FTZ R156, R156, R16.reuse ;  /* 0x000000109c9c7220 */ /* 0x080fe40000410000 */
[----:B------:R-:W-:Y:S01]  /*147c0*/  FMUL.FTZ R157, R157, R16 ;  /* 0x000000109d9d7220 */ /* 0x000fe20000410000 */
[----:B------:R3:W1:Y:S01]  /*147d0*/  MUFU.EX2 R14, R5 ;  /* 0x00000005000e7308 */ /* 0x0006620000000800 */
[----:B----4-:R-:W-:Y:S02]  /*147e0*/  FFMA.FTZ R4, R27, c[0x0][0x23c], -R0 ;  /* 0x00008f001b047a23 */ /* 0x010fe40000010800 */
[-C--:B-----5:R-:W-:Y:S01]  /*147f0*/  FMUL.FTZ R150, R150, R13.reuse ;  /* 0x0000000d96967220 */ /* 0x0a0fe20000410000 */
[----:B------:R-:W-:Y:S01]  /*14800*/  LDSM.16.MT88.4 R24, [R213+0xb000] ;  /* 0x00b00000d518783b */ /* 0x000fe20000004200 */
[----:B------:R-:W-:-:S02]  /*14810*/  FMUL.FTZ R151, R151, R13 ;  /* 0x0000000d97977220 */ /* 0x000fc40000410000 */
[----:B------:R-:W-:Y:S01]  /*14820*/  FMUL.FTZ R154, R154, R13 ;  /* 0x0000000d9a9a7220 */ /* 0x000fe20000410000 */
[----:B------:R4:W5:Y:S01]  /*14830*/  MUFU.EX2 R244, R4 ;  /* 0x0000000400f47308 */ /* 0x0009620000000800 */
[-C--:B--2---:R-:W-:Y:S02]  /*14840*/  FMUL.FTZ R146, R146, R15.reuse ;  /* 0x0000000f92927220 */ /* 0x084fe40000410000 */
[----:B------:R-:W-:Y:S02]  /*14850*/  FMUL.FTZ R147, R147, R15 ;  /* 0x0000000f93937220 */ /* 0x000fe40000410000 */
[----:B------:R-:W-:Y:S02]  /*14860*/  FMUL.FTZ R155, R155, R13 ;  /* 0x0000000d9b9b7220 */ /* 0x000fe40000410000 */
[----:B------:R-:W-:Y:S01]  /*14870*/  FMUL.FTZ R158, R158, R15 ;  /* 0x0000000f9e9e7220 */ /* 0x000fe20000410000 */
[----:B---3--:R-:W-:Y:S01]  /*14880*/  F2FP.BF16.PACK_AB R5, R247, R245 ;  /* 0x000000f5f705723e */ /* 0x008fe200000010ff */
[-C--:B-1----:R-:W-:Y:S01]  /*14890*/  FMUL.FTZ R148, R148, R14.reuse ;  /* 0x0000000e94947220 */ /* 0x082fe20000410000 */
[----:B------:R-:W-:Y:S01]  /*148a0*/  HMMA.16816.F32.BF16 R144, R8, R20, R144 ;  /* 0x000000140890723c */ /* 0x000fe20000041890 */
[----:B------:R-:W-:-:S02]  /*148b0*/  FMUL.FTZ R149, R149, R14 ;  /* 0x0000000e95957220 */ /* 0x000fc40000410000 */
[-C--:B------:R-:W-:Y:S02]  /*148c0*/  FMUL.FTZ R152, R152, R14.reuse ;  /* 0x0000000e98987220 */ /* 0x080fe40000410000 */
[----:B------:R-:W-:Y:S01]  /*148d0*/  FMUL.FTZ R153, R153, R14 ;  /* 0x0000000e99997220 */ /* 0x000fe20000410000 */
[----:B----4-:R-:W-:Y:S01]  /*148e0*/  F2FP.BF16.PACK_AB R4, R248, R249 ;  /* 0x000000f9f804723e */ /* 0x010fe200000010ff */
[----:B------:R-:W-:Y:S01]  /*148f0*/  FMUL.FTZ R159, R159, R15 ;  /* 0x0000000f9f9f7220 */ /* 0x000fe20000410000 */
[----:B-----5:R-:W-:Y:S01]  /*14900*/  F2FP.BF16.PACK_AB R7, R244, R246 ;  /* 0x000000f6f407723e */ /* 0x020fe200000010ff */
        /* <DEDUP_REMOVED lines=15> */
[----:B------:R-:W-:Y:S01]  /*14a00*/  LDSM.16.MT88.4 R32, [R215+0xb000] ;  /* 0x00b00000d720783b */ /* 0x000fe20000004200 */
[----:B------:R-:W-:Y:S01]  /*14a10*/  HMMA.16816.F32.BF16 R152, R4, R22, R152 ;  /* 0x000000160498723c */ /* 0x000fe20000041898 */
[----:B------:R-:W-:Y:S01]  /*14a20*/  MOV R156, R30 ;  /* 0x0000001e009c7202 */ /* 0x000fe20000000f00 */
[-C--:B------:R-:W-:Y:S01]  /*14a30*/  FMUL.FTZ R166, R166, R13.reuse ;  /* 0x0000000da6a67220 */ /* 0x080fe20000410000 */
[----:B------:R-:W1:Y:S01]  /*14a40*/  LDSM.16.MT88.4 R20, [R218+0xa000] ;  /* 0x00a00000da14783b */ /* 0x000e620000004200 */
[----:B------:R-:W-:-:S02]  /*14a50*/  FMUL.FTZ R167, R167, R13 ;  /* 0x0000000da7a77220 */ /* 0x000fc40000410000 */
[-C--:B------:R-:W-:Y:S01]  /*14a60*/  FMUL.FTZ R168, R168, R14.reuse ;  /* 0x0000000ea8a87220 */ /* 0x080fe20000410000 */
[----:B------:R-:W2:Y:S01]  /*14a70*/  LDSM.16.MT88.4 R28, [R217+0xa000] ;  /* 0x00a00000d91c783b */ /* 0x000ea20000004200 */
        /* <DEDUP_REMOVED lines=20> */
[C---:B-1----:R-:W-:Y:S01]  /*14bc0*/  HMMA.16816.F32.BF16 R204, R4.reuse, R20, R40 ;  /* 0x0000001404cc723c */ /* 0x042fe20000041828 */
[----:B------:R-:W1:Y:S01]  /*14bd0*/  LDSM.16.MT88.4 R40, [R218+0xb000] ;  /* 0x00b00000da28783b */ /* 0x000e620000004200 */
[-C--:B------:R-:W-:Y:S02]  /*14be0*/  FMUL.FTZ R78, R78, R13.reuse ;  /* 0x0000000d4e4e7220 */ /* 0x080fe40000410000 */
[----:B------:R-:W-:Y:S02]  /*14bf0*/  FMUL.FTZ R79, R79, R13 ;  /* 0x0000000d4f4f7220 */ /* 0x000fe40000410000 */
[-C--:B------:R-:W-:Y:S02]  /*14c00*/  FMUL.FTZ R89, R89, R14.reuse ;  /* 0x0000000e59597220 */ /* 0x080fe40000410000 */
[----:B------:R-:W-:Y:S01]  /*14c10*/  HMMA.16816.F32.BF16 R200, R4, R22, R44 ;  /* 0x0000001604c8723c */ /* 0x000fe2000004182c */
[----:B------:R-:W3:Y:S01]  /*14c20*/  LDSM.16.MT88.4 R44, [R217+0xb000] ;  /* 0x00b00000d92c783b */ /* 0x000ee20000004200 */
[----:B------:R-:W-:-:S02]  /*14c30*/  FMUL.FTZ R92, R92, R14 ;  /* 0x0000000e5c5c7220 */ /* 0x000fc40000410000 */
[-C--:B------:R-:W-:Y:S02]  /*14c40*/  FMUL.FTZ R93, R93, R14.reuse ;  /* 0x0000000e5d5d7220 */ /* 0x080fe40000410000 */
[-C--:B------:R-:W-:Y:S02]  /*14c50*/  FMUL.FTZ R90, R90, R13.reuse ;  /* 0x0000000d5a5a7220 */ /* 0x080fe40000410000 */
[-C--:B------:R-:W-:Y:S01]  /*14c60*/  FMUL.FTZ R91, R91, R13.reuse ;  /* 0x0000000d5b5b7220 */ /* 0x080fe20000410000 */
[----:B--2---:R-:W-:Y:S01]  /*14c70*/  HMMA.16816.F32.BF16 R56, R4, R28, R56 ;  /* 0x0000001c0438723c */ /* 0x004fe20000041838 */
        /* <DEDUP_REMOVED lines=51> */
[----:B------:R-:W-:Y:S01]  /*14fb0*/  FMUL.FTZ R37, R37, R16 ;  /* 0x0000001025257220 */ /* 0x000fe20000410000 */
[----:B------:R1:W-:Y:S01]  /*14fc0*/  MUFU.EX2 R241, R4 ;  /* 0x0000000400f17308 */ /* 0x0003e20000000800 */
        /* <DEDUP_REMOVED lines=12> */
[----:B-1----:R-:W-:Y:S01]  /*15090*/  FFMA.FTZ R4, R176, c[0x0][0x23c], -R12 ;  /* 0x00008f00b0047a23 */ /* 0x002fe2000001080c */
[----:B------:R-:W1:Y:S01]  /*150a0*/  LDSM.16.MT88.4 R172, [R215+0xa800] ;  /* 0x00a80000d7ac783b */ /* 0x000e620000004200 */
[----:B------:R-:W-:Y:S02]  /*150b0*/  FMUL.FTZ R69, R69, R16 ;  /* 0x0000001045457220 */ /* 0x000fe40000410000 */
[----:B------:R2:W3:Y:S01]  /*150c0*/  MUFU.EX2 R242, R4 ;  /* 0x0000000400f27308 */ /* 0x0004e20000000800 */
        /* <DEDUP_REMOVED lines=11> */
[----:B--2---:R-:W-:Y:S02]  /*15180*/  FFMA.FTZ R4, R133, c[0x0][0x23c], -R12 ;  /* 0x00008f0085047a23 */ /* 0x004fe4000001080c */
[-C--:B------:R-:W-:Y:S01]  /*15190*/  FMUL.FTZ R86, R86, R15.reuse ;  /* 0x0000000f56567220 */ /* 0x080fe20000410000 */
[C---:B------:R-:W-:Y:S01]  /*151a0*/  HMMA.16816.F32.BF16 R36, R8.reuse, R20, R36 ;  /* 0x000000140824723c */ /* 0x040fe20000041824 */
[----:B------:R2:W-:Y:S01]  /*151b0*/  MUFU.EX2 R243, R4 ;  /* 0x0000000400f37308 */ /* 0x0005e20000000800 */
        /* <DEDUP_REMOVED lines=11> */
[----:B--2---:R-:W-:Y:S02]  /*15270*/  FFMA.FTZ R4, R132, c[0x0][0x23c], -R12 ;  /* 0x00008f0084047a23 */ /* 0x004fe4000001080c */
[-C--:B------:R-:W-:Y:S02]  /*15280*/  FMUL.FTZ R115, R115, R15.reuse ;  /* 0x0000000f73737220 */ /* 0x080fe40000410000 */
[----:B------:R2:W5:Y:S01]  /*15290*/  MUFU.EX2 R240, R4 ;  /* 0x0000000400f07308 */ /* 0x0005620000000800 */
[-C--:B------:R-:W-:Y:S02]  /*152a0*/  FMUL.FTZ R128, R128, R16.reuse ;  /* 0x0000001080807220 */ /* 0x080fe40000410000 */
[----:B------:R-:W-:Y:S01]  /*152b0*/  FMUL.FTZ R129, R129, R16 ;  /* 0x0000001081817220 */ /* 0x000fe20000410000 */
[----:B------:R-:W-:Y:S01]  /*152c0*/  HMMA.16816.F32.BF16 R28, R8, R26, R80 ;  /* 0x0000001a081c723c */ /* 0x000fe20000041850 */
[-C--:B------:R-:W-:Y:S01]  /*152d0*/  FMUL.FTZ R130, R130, R15.reuse ;  /* 0x0000000f82827220 */ /* 0x080fe20000410000 */
[----:B------:R-:W-:Y:S01]  /*152e0*/  LDSM.16.MT88.4 R80, [R213+0xb800] ;  /* 0x00b80000d550783b */ /* 0x000fe20000004200 */
[----:B------:R-:W-:-:S02]  /*152f0*/  FMUL.FTZ R131, R131, R15 ;  /* 0x0000000f83837220 */ /* 0x000fc40000410000 */
[-C--:B------:R-:W-:Y:S02]  /*15300*/  FMUL.FTZ R100, R100, R16.reuse ;  /* 0x0000001064647220 */ /* 0x080fe40000410000 */
[----:B------:R-:W-:Y:S01]  /*15310*/  FMUL.FTZ R101, R101, R16 ;  /* 0x0000001065657220 */ /* 0x000fe20000410000 */
[----:B------:R-:W-:Y:S01]  /*15320*/  HMMA.16816.F32.BF16 R84, R8, R32, R84 ;  /* 0x000000200854723c */ /* 0x000fe20000041854 */
[-C--:B------:R-:W-:Y:S02]  /*15330*/  FMUL.FTZ R102, R102, R15.reuse ;  /* 0x0000000f66667220 */ /* 0x080fe40000410000 */
[----:B------:R-:W-:Y:S02]  /*15340*/  FMUL.FTZ R103, R103, R15 ;  /* 0x0000000f67677220 */ /* 0x000fe40000410000 */
[----:B--2---:R-:W-:-:S03]  /*15350*/  FFMA.FTZ R4, R179, c[0x0][0x23c], -R3 ;  /* 0x00008f00b3047a23 */ /* 0x004fc60000010803 */
[C---:B------:R-:W-:Y:S01]  /*15360*/  HMMA.16816.F32.BF16 R32, R8.reuse, R34, R96 ;  /* 0x000000220820723c */ /* 0x040fe20000041860 */
[----:B------:R2:W-:Y:S01]  /*15370*/  MUFU.EX2 R178, R4 ;  /* 0x0000000400b27308 */ /* 0x0005e20000000800 */
[----:B------:R-:W-:Y:S06]  /*15380*/  LDSM.16.MT88.4 R96, [R215+0xb800] ;  /* 0x00b80000d760783b */ /* 0x000fec0000004200 */
[C---:B------:R-:W-:Y:S01]  /*15390*/  HMMA.16816.F32.BF16 R24, R8.reuse, R42, R112 ;  /* 0x0000002a0818723c */ /* 0x040fe20000041870 */
[----:B------:R-:W-:Y:S07]  /*153a0*/  LDSM.16.MT88.4 R112, [R218+0xb800] ;  /* 0x00b80000da70783b */ /* 0x000fee0000004200 */
[----:B------:R-:W-:Y:S01]  /*153b0*/  HMMA.16816.F32.BF16 R20, R8, R46, R128 ;  /* 0x0000002e0814723c */ /* 0x000fe20000041880 */
[----:B--2---:R-:W-:-:S04]  /*153c0*/  FFMA.FTZ R4, R177, c[0x0][0x23c], -R3 ;  /* 0x00008f00b1047a23 */ /* 0x004fc80000010803 */
[----:B------:R2:W1:Y:S02]  /*153d0*/  MUFU.EX2 R177, R4 ;  /* 0x0000000400b17308 */ /* 0x0004640000000800 */
[----:B---3--:R-:W-:Y:S01]  /*153e0*/  F2FP.BF16.PACK_AB R128, R242, R241 ;  /* 0x000000f1f280723e */ /* 0x008fe200000010ff */
[----:B------:R-:W-:Y:S01]  /*153f0*/  HMMA.16816.F32.BF16 R100, R8, R40, R100 ;  /* 0x000000280864723c */ /* 0x000fe20000041864 */
[----:B-----5:R-:W-:Y:S01]  /*15400*/  F2FP.BF16.PACK_AB R130, R240, R243 ;  /* 0x000000f3f082723e */ /* 0x020fe200000010ff */
[--C-:B--2---:R-:W-:Y:S01]  /*15410*/  FFMA.FTZ R4, R139, c[0x0][0x23c], -R3.reuse ;  /* 0x00008f008b047a23 */ /* 0x104fe20000010803 */
[----:B-1----:R-:W-:Y:S01]  /*15420*/  F2FP.BF16.PACK_AB R129, R177, R178 ;  /* 0x000000b2b181723e */ /* 0x002fe200000010ff */
[----:B------:R-:W-:Y:S02]  /*15430*/  FFMA.FTZ R3, R138, c[0x0][0x23c], -R3 ;  /* 0x00008f008a037a23 */ /* 0x000fe40000010803 */
[----:B------:R1:W-:Y:S08]  /*15440*/  MUFU.EX2 R179, R4 ;  /* 0x0000000400b37308 */ /* 0x0003f00000000800 */
[----:B------:R2:W3:Y:S01]  /*15450*/  MUFU.EX2 R176, R3 ;  /* 0x0000000300b07308 */ /* 0x0004e20000000800 */
[----:B-1----:R-:W1:Y:S01]  /*15460*/  LDSM.16.MT88.4 R4, [R217+0xb800] ;  /* 0x00b80000d904783b */ /* 0x002e620000004200 */
[----:B--2---:R-:W-:Y:S01]  /*15470*/  FFMA.FTZ R3, R184, c[0x0][0x23c], -R2 ;  /* 0x00008f00b8037a23 */ /* 0x004fe20000010802 */
[----:B------:R-:W-:-:S02]  /*15480*/  MOV R184, R124 ;  /* 0x0000007c00b87202 */ /* 0x000fc40000000f00 */
[----:B------:R-:W-:-:S03]  /*15490*/  MOV R124, R156 ;  /* 0x0000009c007c7202 */ /* 0x000fc60000000f00 */
[----:B------:R2:W-:Y:S01]  /*154a0*/  MUFU.EX2 R139, R3 ;  /* 0x00000003008b7308 */ /* 0x0005e20000000800 */
[----:B---3--:R-:W-:-:S07]  /*154b0*/  F2FP.BF16.PACK_AB R131, R176, R179 ;  /* 0x000000b3b083723e */ /* 0x008fce00000010ff */
[----:B------:R-:W-:Y:S01]  /*154c0*/  HMMA.16816.F32.BF16 R160, R128, R172, R160 ;  /* 0x000000ac80a0723c */ /* 0x000fe200000418a0 */
[----:B--2---:R-:W-:Y:S01]  /*154d0*/  FFMA.FTZ R3, R182, c[0x0][0x23c], -R2 ;  /* 0x00008f00b6037a23 */ /* 0x004fe20000010802 */
[----:B------:R-:W-:-:S06]  /*154e0*/  MOV R182, R125 ;  /* 0x0000007d00b67202 */ /* 0x000fcc0000000f00 */
[C---:B----4-:R-:W-:Y:S01]  /*154f0*/  HMMA.16816.F32.BF16 R36, R128.reuse, R48, R36 ;  /* 0x000000308024723c */ /* 0x050fe20000041824 */
[----:B------:R-:W-:Y:S01]  /*15500*/  MOV R125, R157 ;  /* 0x0000009d007d7202 */ /* 0x000fe20000000f00 */
[----:B------:R2:W3:Y:S06]  /*15510*/  MUFU.EX2 R138, R3 ;  /* 0x00000003008a7308 */ /* 0x0004ec0000000800 */
[C---:B------:R-:W-:Y:S08]  /*15520*/  HMMA.16816.F32.BF16 R52, R128.reuse, R64, R52 ;  /* 0x000000408034723c */ /* 0x040ff00000041834 */
[----:B-1----:R-:W-:Y:S01]  /*15530*/  HMMA.16816.F32.BF16 R116, R128, R4, R116 ;  /* 0x000000048074723c */ /* 0x002fe20000041874 */
        /* <DEDUP_REMOVED lines=13> */
[----:B----4-:R-:W-:Y:S01]  /*15610*/  FFMA.FTZ R2, R186, c[0x0][0x23c], -R0 ;  /* 0x00008f00ba027a23 */ /* 0x010fe20000010800 */
        /* <DEDUP_REMOVED lines=11> */
[----:B---3--:R-:W-:Y:S02]  /*156d0*/  F2FP.BF16.PACK_AB R124, R138, R139 ;  /* 0x0000008b8a7c723e */ /* 0x008fe400000010ff */
        /* <DEDUP_REMOVED lines=66> */
.L_x_2336:
        /* <DEDUP_REMOVED lines=16> */
.L_x_2352:
        /* <DEDUP_REMOVED lines=46> */
.L_x_2350:
        /* <DEDUP_REMOVED lines=186> */
[----:B------:R-:W2:Y:S01]  /*16a80*/  MUFU.TANH R18, R18 ;  /* 0x0000001200127308 */ /* 0x000ea20000002400 */
[----:B-----5:R-:W-:Y:S02]  /*16a90*/  FMUL.FTZ R28, R32, c[0x0][0x2ec] ;  /* 0x0000bb00201c7a20 */ /* 0x020fe40000410000 */
[----:B------:R-:W-:Y:S07]  /*16aa0*/  FMUL.FTZ R32, R35, c[0x0][0x2ec] ;  /* 0x0000bb0023207a20 */ /* 0x000fee0000410000 */
        /* <DEDUP_REMOVED lines=14> */
[----:B------:R-:W1:Y:S10]  /*16b90*/  MUFU.TANH R31, R31 ;  /* 0x0000001f001f7308 */ /* 0x000e740000002400 */
[----:B------:R-:W1:Y:S02]  /*16ba0*/  MUFU.TANH R32, R32 ;  /* 0x0000002000207308 */ /* 0x000e640000002400 */
[----:B-1234-:R-:W-:-:S05]  /*16bb0*/  @P0 BRA `(.L_x_2352) ;  /* 0xfffff04000000947 */ /* 0x01efca000383ffff */
.L_x_2351:
        /* <DEDUP_REMOVED lines=11> */
[----:B------:R1:W-:Y:S01]  /*16c70*/  I2F R35, R2 ;  /* 0x0000000200237306 */ /* 0x0003e20000201400 */
        /* <DEDUP_REMOVED lines=12> */
[----:B-1----:R-:W-:Y:S01]  /*16d40*/  IABS R2, R4 ;  /* 0x0000000400027213 */ /* 0x002fe20000000000 */
[----:B------:R-:W-:Y:S01]  /*16d50*/  IMAD.IADD R4, R228, 0x1, -R0 ;  /* 0x00000001e4047824 */ /* 0x000fe200078e0a00 */
[C---:B------:R-:W-:Y:S02]  /*16d60*/  ISETP.GE.AND P6, PT, R9.reuse, R234, PT ;  /* 0x000000ea0900720c */ /* 0x040fe40003fc6270 */
[----:B------:R1:W-:Y:S02]  /*16d70*/  I2F R34, R2 ;  /* 0x0000000200227306 */ /* 0x0003e40000201400 */
[----:B------:R-:W-:Y:S02]  /*16d80*/  ISETP.GE.OR P6, PT, R9, R239, !P6 ;  /* 0x000000ef0900720c */ /* 0x000fe400077c6670 */
[----:B-1----:R-:W-:Y:S02]  /*16d90*/  IABS R2, R4 ;  /* 0x0000000400027213 */ /* 0x002fe40000000000 */
[----:B------:R-:W-:Y:S04]  /*16da0*/  IADD3 R4, R235, -R0, RZ ;  /* 0x80000000eb047210 */ /* 0x000fe80007ffe0ff */
[----:B------:R1:W2:Y:S02]  /*16db0*/  I2F R13, R2 ;  /* 0x00000002000d7306 */ /* 0x0002a40000201400 */
[----:B-1----:R-:W-:Y:S01]  /*16dc0*/  IABS R2, R4 ;  /* 0x0000000400027213 */ /* 0x002fe20000000000 */
[----:B--2---:R-:W-:Y:S01]  /*16dd0*/  FFMA.FTZ R13, R13, -UR16, R182 ;  /* 0x800000100d0d7c23 */ /* 0x004fe200080100b6 */
[-C--:B------:R-:W-:Y:S06]  /*16de0*/  IADD3 R4, R230, -R9.reuse, RZ ;  /* 0x80000009e6047210 */ /* 0x080fec0007ffe0ff */
[----:B------:R1:W2:Y:S02]  /*16df0*/  I2F R12, R2 ;  /* 0x00000002000c7306 */ /* 0x0002a40000201400 */
[----:B-1----:R-:W-:Y:S01]  /*16e00*/  IABS R2, R4 ;  /* 0x0000000400027213 */ /* 0x002fe20000000000 */
[----:B--2---:R-:W-:Y:S01]  /*16e10*/  FFMA.FTZ R12, R12, -UR16, R180 ;  /* 0x800000100c0c7c23 */ /* 0x004fe200080100b4 */
[----:B------:R-:W-:Y:S06]  /*16e20*/  IADD3 R4, R229, -R9, RZ ;  /* 0x80000009e5047210 */ /* 0x000fec0007ffe0ff */
[----:B------:R1:W2:Y:S02]  /*16e30*/  I2F R14, R2 ;  /* 0x00000002000e7306 */ /* 0x0002a40000201400 */
[----:B-1----:R-:W-:Y:S01]  /*16e40*/  IABS R2, R4 ;  /* 0x0000000400027213 */ /* 0x002fe20000000000 */
[----:B--2---:R-:W-:Y:S01]  /*16e50*/  FFMA.FTZ R14, R14, -UR16, R187 ;  /* 0x800000100e0e7c23 */ /* 0x004fe200080100bb */
[C---:B------:R-:W-:Y:S06]  /*16e60*/  IADD3 R4, R230.reuse, -R8, RZ ;  /* 0x80000008e6047210 */ /* 0x040fec0007ffe0ff */
[----:B------:R1:W2:Y:S02]  /*16e70*/  I2F R15, R2 ;  /* 0x00000002000f7306 */ /* 0x0002a40000201400 */
[----:B-1----:R-:W-:Y:S01]  /*16e80*/  IABS R2, R4 ;  /* 0x0000000400027213 */ /* 0x002fe20000000000 */
[----:B--2---:R-:W-:Y:S02]  /*16e90*/  FFMA.FTZ R15, R15, -UR16, R185 ;  /* 0x800000100f0f7c23 */ /* 0x004fe400080100b9 */
[----:B------:R-:W-:Y:S05]  /*16ea0*/  IMAD.IADD R4, R229, 0x1, -R8 ;  /* 0x00000001e5047824 */ /* 0x000fea00078e0a08 */
[----:B------:R1:W2:Y:S02]  /*16eb0*/  I2F R17, R2 ;  /* 0x0000000200117306 */ /* 0x0002a40000201400 */
[----:B-1----:R-:W-:Y:S01]  /*16ec0*/  IABS R2, R4 ;  /* 0x0000000400027213 */ /* 0x002fe20000000000 */
[----:B--2---:R-:W-:Y:S01]  /*16ed0*/  FFMA.FTZ R17, R17, -UR16, R143 ;  /* 0x8000001011117c23 */ /* 0x004fe2000801008f */
[CC--:B------:R-:W-:Y:S06]  /*16ee0*/  IADD3 R4, R230.reuse, -R7.reuse, RZ ;  /* 0x80000007e6047210 */ /* 0x0c0fec0007ffe0ff */
        /* <DEDUP_REMOVED lines=10> */
[----:B--2---:R-:W-:Y:S01]  /*16f90*/  FFMA.FTZ R21, R21, -UR16, R141 ;  /* 0x8000001015157c23 */ /* 0x004fe2000801008d */
[----:B------:R-:W-:Y:S06]  /*16fa0*/  IADD3 R4, R229, -R6, RZ ;  /* 0x80000006e5047210 */ /* 0x000fec0007ffe0ff */
[----:B------:R1:W2:Y:S02]  /*16fb0*/  I2F R22, R2 ;  /* 0x0000000200167306 */ /* 0x0002a40000201400 */
[----:B-1----:R-:W-:Y:S01]  /*16fc0*/  IABS R2, R4 ;  /* 0x0000000400027213 */ /* 0x002fe20000000000 */
[----:B------:R-:W-:Y:S02]  /*16fd0*/  IMAD.IADD R4, R230, 0x1, -R5 ;  /* 0x00000001e6047824 */ /* 0x000fe400078e0a05 */
[----:B--2---:R-:W-:Y:S05]  /*16fe0*/  FFMA.FTZ R22, R22, -UR16, R137 ;  /* 0x8000001016167c23 */ /* 0x004fea0008010089 */
[----:B------:R1:W2:Y:S02]  /*16ff0*/  I2F R23, R2 ;  /* 0x0000000200177306 */ /* 0x0002a40000201400 */
[----:B-1----:R-:W-:Y:S01]  /*17000*/  IABS R2, R4 ;  /* 0x0000000400027213 */ /* 0x002fe20000000000 */
[----:B--2---:R-:W-:Y:S01]  /*17010*/  FFMA.FTZ R23, R23, -UR16, R135 ;  /* 0x8000001017177c23 */ /* 0x004fe20008010087 */
[----:B------:R-:W-:Y:S06]  /*17020*/  IADD3 R4, R229, -R5, RZ ;  /* 0x80000005e5047210 */ /* 0x000fec0007ffe0ff */
[----:B------:R1:W2:Y:S02]  /*17030*/  I2F R25, R2 ;  /* 0x0000000200197306 */ /* 0x0002a40000201400 */
[----:B-1----:R-:W-:Y:S01]  /*17040*/  IABS R2, R4 ;  /* 0x0000000400027213 */ /* 0x002fe20000000000 */
[----:B--2---:R-:W-:Y:S01]  /*17050*/  FFMA.FTZ R25, R25, -UR16, R136 ;  /* 0x8000001019197c23 */ /* 0x004fe20008010088 */
[----:B------:R-:W-:Y:S06]  /*17060*/  IADD3 R4, R0, 0x18, RZ ;  /* 0x0000001800047810 */ /* 0x000fec0007ffe0ff */
[----:B------:R1:W2:Y:S01]  /*17070*/  I2F R26, R2 ;  /* 0x00000002001a7306 */ /* 0x0002a20000201400 */
[----:B------:R-:W-:Y:S04]  /*17080*/  IADD3 R10, R230, -R4, RZ ;  /* 0x80000004e60a7210 */ /* 0x000fe80007ffe0ff */
[----:B-1----:R-:W-:Y:S01]  /*17090*/  IABS R2, R10 ;  /* 0x0000000a00027213 */ /* 0x002fe20000000000 */
[----:B--2---:R-:W-:Y:S01]  /*170a0*/  FFMA.FTZ R26, R26, -UR16, R134 ;  /* 0x800000101a1a7c23 */ /* 0x004fe20008010086 */
[----:B------:R-:W-:Y:S03]  /*170b0*/  IADD3 R10, R229, -R4, RZ ;  /* 0x80000004e50a7210 */ /* 0x000fe60007ffe0ff */
[----:B------:R1:W2:Y:S01]  /*170c0*/  I2F R30, R2 ;  /* 0x00000002001e7306 */ /* 0x0002a20000201400 */
[----:B------:R-:W-:Y:S09]  /*170d0*/  IABS R10, R10 ;  /* 0x0000000a000a7213 */ /* 0x000ff20000000000 */
[----:B------:R3:W4:Y:S01]  /*170e0*/  I2F R29, R10 ;  /* 0x0000000a001d7306 */ /* 0x0007220000201400 */
[----:B-1----:R-:W-:Y:S01]  /*170f0*/  IADD3 R2, R0, 0x19, RZ ;  /* 0x0000001900027810 */ /* 0x002fe20007ffe0ff */
[----:B------:R-:W-:Y:S02]  /*17100*/  FFMA.FTZ R0, R35, -UR16, R186 ;  /* 0x8000001023007c23 */ /* 0x000fe400080100ba */
[----:B--2---:R-:W-:Y:S01]  /*17110*/  FFMA.FTZ R28, R30, -UR16, R28 ;  /* 0x800000101e1c7c23 */ /* 0x004fe2000801001c */
[-C--:B------:R-:W-:Y:S02]  /*17120*/  IADD3 R11, R230, -R2.reuse, RZ ;  /* 0x80000002e60b7210 */ /* 0x080fe40007ffe0ff */
[----:B------:R-:W-:Y:S02]  /*17130*/  FSEL R0, R0, -INF , !P3 ;  /* 0xff80000000007808 */ /* 0x000fe40005800000 */
[----:B------:R-:W-:Y:S02]  /*17140*/  ISETP.GE.AND P3, PT, R9, R233, PT ;  /* 0x000000e90900720c */ /* 0x000fe40003f66270 */
[----:B---3--:R-:W-:Y:S01]  /*17150*/  IABS R10, R11 ;  /* 0x0000000b000a7213 */ /* 0x008fe20000000000 */
[----:B----4-:R-:W-:Y:S01]  /*17160*/  FFMA.FTZ R31, R29, -UR16, R31 ;  /* 0x800000101d1f7c23 */ /* 0x010fe2000801001f */
[----:B------:R-:W-:Y:S02]  /*17170*/  IADD3 R11, R229, -R2, RZ ;  /* 0x80000002e50b7210 */ /* 0x000fe40007ffe0ff */
[----:B------:R1:W2:Y:S01]  /*17180*/  I2F R27, R10 ;  /* 0x0000000a001b7306 */ /* 0x0002a20000201400 */
[----:B------:R-:W-:Y:S02]  /*17190*/  ISETP.GE.OR P3, PT, R9, R238, !P3 ;  /* 0x000000ee0900720c */ /* 0x000fe40005f66670 */
[----:B-1----:R-:W-:Y:S01]  /*171a0*/  IABS R10, R11 ;  /* 0x0000000b000a7213 */ /* 0x002fe20000000000 */
[----:B------:R-:W-:Y:S02]  /*171b0*/  IMAD.IADD R11, R228, 0x1, -R9 ;  /* 0x00000001e40b7824 */ /* 0x000fe400078e0a09 */
[----:B--2---:R-:W-:Y:S04]  /*171c0*/  FFMA.FTZ R29, R27, -UR16, R133 ;  /* 0x800000101b1d7c23 */ /* 0x004fe80008010085 */
[----:B------:R1:W2:Y:S01]  /*171d0*/  I2F R24, R10 ;  /* 0x0000000a00187306 */ /* 0x0002a20000201400 */
[----:B------:R-:W-:Y:S02]  /*171e0*/  FSEL R27, R12, -INF , !P0 ;  /* 0xff8000000c1b7808 */ /* 0x000fe40004000000 */
[----:B------:R-:W-:Y:S02]  /*171f0*/  FSEL R12, R15, -INF , !P3 ;  /* 0xff8000000f0c7808 */ /* 0x000fe40005800000 */
[CC--:B------:R-:W-:Y:S02]  /*17200*/  ISETP.GE.AND P3, PT, R6.reuse, R234.reuse, PT ;  /* 0x000000ea0600720c */ /* 0x0c0fe40003f66270 */
[C---:B------:R-:W-:Y:S02]  /*17210*/  ISETP.GE.AND P0, PT, R7.reuse, R234, PT ;  /* 0x000000ea0700720c */ /* 0x040fe40003f06270 */
[-C--:B------:R-:W-:Y:S02]  /*17220*/  ISETP.GE.OR P3, PT, R6, R239.reuse, !P3 ;  /* 0x000000ef0600720c */ /* 0x080fe40005f66670 */
[----:B------:R-:W-:Y:S02]  /*17230*/  ISETP.GE.OR P0, PT, R7, R239, !P0 ;  /* 0x000000ef0700720c */ /* 0x000fe40004706670 */
        /* <DEDUP_REMOVED lines=8> */
[CC--:B------:R-:W-:Y:S02]  /*172c0*/  ISETP.GE.AND P1, PT, R8.reuse, R233.reuse, PT ;  /* 0x000000e90800720c */ /* 0x0c0fe40003f26270 */
[----:B------:R-:W-:Y:S02]  /*172d0*/  FSEL R13, R19, -INF , !P0 ;  /* 0xff800000130d7808 */ /* 0x000fe40004000000 */
[----:B------:R-:W-:Y:S02]  /*172e0*/  ISETP.GE.OR P1, PT, R8, R238, !P1 ;  /* 0x000000ee0800720c */ /* 0x000fe40004f26670 */
[C---:B------:R-:W-:Y:S02]  /*172f0*/  ISETP.GE.AND P0, PT, R5.reuse, R233, PT ;  /* 0x000000e90500720c */ /* 0x040fe40003f06270 */
[----:B------:R-:W-:Y:S02]  /*17300*/  FSEL R15, R18, -INF , !P1 ;  /* 0xff800000120f7808 */ /* 0x000fe40004800000 */
[C---:B------:R-:W-:Y:S02]  /*17310*/  ISETP.GE.AND P1, PT, R5.reuse, R234, PT ;  /* 0x000000ea0500720c */ /* 0x040fe40003f26270 */
[----:B------:R-:W-:Y:S02]  /*17320*/  IADD3 R18, R228, -R5, RZ ;  /* 0x80000005e4127210 */ /* 0x000fe40007ffe0ff */
[C---:B------:R-:W-:Y:S02]  /*17330*/  ISETP.GE.OR P1, PT, R5.reuse, R239, !P1 ;  /* 0x000000ef0500720c */ /* 0x040fe40004f26670 */
[----:B------:R-:W-:Y:S02]  /*17340*/  ISETP.GE.OR P0, PT, R5, R238, !P0 ;  /* 0x000000ee0500720c */ /* 0x000fe40004706670 */
[----:B------:R-:W-:Y:S02]  /*17350*/  FSEL R190, R25, -INF , !P1 ;  /* 0xff80000019be7808 */ /* 0x000fe40004800000 */
[----:B------:R-:W-:Y:S01]  /*17360*/  ISETP.GE.AND P1, PT, R4, R233, PT ;  /* 0x000000e90400720c */ /* 0x000fe20003f26270 */
[----:B-1----:R-:W-:Y:S01]  /*17370*/  FFMA.FTZ R30, R20, -UR16, R192 ;  /* 0x80000010141e7c23 */ /* 0x002fe200080100c0 */
[----:B------:R-:W-:Y:S02]  /*17380*/  IABS R10, R11 ;  /* 0x0000000b000a7213 */ /* 0x000fe40000000000 */
[----:B------:R-:W-:Y:S02]  /*17390*/  IADD3 R11, R228, -R7, RZ ;  /* 0x80000007e40b7210 */ /* 0x000fe40007ffe0ff */
[----:B------:R1:W2:Y:S01]  /*173a0*/  I2F R16, R10 ;  /* 0x0000000a00107306 */ /* 0x0002a20000201400 */
[----:B------:R-:W-:Y:S02]  /*173b0*/  FSEL R192, R26, -INF , !P0 ;  /* 0xff8000001ac07808 */ /* 0x000fe40004000000 */
[----:B------:R-:W-:Y:S02]  /*173c0*/  ISETP.GE.AND P0, PT, R2, R234, PT ;  /* 0x000000ea0200720c */ /* 0x000fe40003f06270 */
[----:B------:R-:W-:Y:S02]  /*173d0*/  ISETP.GE.OR P1, PT, R4, R238, !P1 ;  /* 0x000000ee0400720c */ /* 0x000fe40004f26670 */
[----:B------:R-:W-:Y:S02]  /*173e0*/  ISETP.GE.OR P0, PT, R2, R239, !P0 ;  /* 0x000000ef0200720c */ /* 0x000fe40004706670 */
[----:B------:R-:W-:Y:S02]  /*173f0*/  FSEL R195, R31, -INF , !P1 ;  /* 0xff8000001fc37808 */ /* 0x000fe40004800000 */
[----:B------:R-:W-:Y:S02]  /*17400*/  FSEL R193, R29, -INF , !P0 ;  /* 0xff8000001dc17808 */ /* 0x000fe40004000000 */
[C---:B------:R-:W-:Y:S02]  /*17410*/  ISETP.GE.AND P1, PT, R8.reuse, R232, PT ;  /* 0x000000e80800720c */ /* 0x040fe40003f26270 */
[C---:B------:R-:W-:Y:S02]  /*17420*/  ISETP.GE.AND P0, PT, R8.reuse, R231, PT ;  /* 0x000000e70800720c */ /* 0x040fe40003f06270 */
[C---:B------:R-:W-:Y:S02]  /*17430*/  ISETP.GE.OR P1, PT, R8.reuse, R237, !P1 ;  /* 0x000000ed0800720c */ /* 0x040fe40004f26670 */
[----:B------:R-:W-:Y:S02]  /*17440*/  ISETP.GE.OR P0, PT, R8, R236, !P0 ;  /* 0x000000ec0800720c */ /* 0x000fe40004706670 */
[----:B------:R-:W-:Y:S02]  /*17450*/  IADD3 R20, R235, -R8, RZ ;  /* 0x80000008eb147210 */ /* 0x000fe40007ffe0ff */
[----:B-1----:R-:W-:Y:S01]  /*17460*/  IABS R10, R11 ;  /* 0x0000000b000a7213 */ /* 0x002fe20000000000 */
[----:B--2---:R-:W-:Y:S01]  /*17470*/  FFMA.FTZ R33, R16, -UR16, R184 ;  /* 0x8000001010217c23 */ /* 0x004fe200080100b8 */
[----:B------:R-:W-:Y:S01]  /*17480*/  IADD3 R16, R228, -R6, RZ ;  /* 0x80000006e4107210 */ /* 0x000fe20007ffe0ff */
[----:B------:R-:W-:Y:S01]  /*17490*/  FFMA.FTZ R11, R34, -UR16, R183 ;  /* 0x80000010220b7c23 */ /* 0x000fe200080100b7 */
[----:B------:R-:W-:Y:S01]  /*174a0*/  IABS R20, R20 ;  /* 0x0000001400147213 */ /* 0x000fe20000000000 */
[----:B------:R-:W-:Y:S01]  /*174b0*/  LDSM.16.MT88.4 R184, [R215+0xa000] ;  /* 0x00a00000d7b8783b */ /* 0x000fe20000004200 */
[----:B------:R-:W1:Y:S01]  /*174c0*/  I2F R10, R10 ;  /* 0x0000000a000a7306 */ /* 0x000e620000201400 */
[----:B------:R-:W-:Y:S02]  /*174d0*/  IABS R16, R16 ;  /* 0x0000001000107213 */ /* 0x000fe40000000000 */
[----:B------:R-:W-:Y:S02]  /*174e0*/  FSEL R11, R11, -INF , !P2 ;  /* 0xff8000000b0b7808 */ /* 0x000fe40005000000 */
[C---:B------:R-:W-:Y:S04]  /*174f0*/  ISETP.GE.AND P2, PT, R8.reuse, R234, PT ;  /* 0x000000ea0800720c */ /* 0x040fe80003f46270 */
[----:B------:R-:W-:Y:S01]  /*17500*/  ISETP.GE.OR P2, PT, R8, R239, !P2 ;  /* 0x000000ef0800720c */ /* 0x000fe20005746670 */
[----:B------:R2:W-:Y:S01]  /*17510*/  I2F R25, R16 ;  /* 0x0000001000197306 */ /* 0x0005e20000201400 */
[----:B------:R-:W-:Y:S01]  /*17520*/  FMNMX.FTZ R8, R0, R3, !PT ;  /* 0x0000000300087209 */ /* 0x000fe20007810000 */
[----:B-1----:R-:W-:Y:S01]  /*17530*/  FFMA.FTZ R34, R10, -UR16, R181 ;  /* 0x800000100a227c23 */ /* 0x002fe200080100b5 */
[----:B------:R-:W-:Y:S02]  /*17540*/  FSEL R10, R14, -INF , !P6 ;  /* 0xff8000000e0a7808 */ /* 0x000fe40007000000 */
[----:B------:R-:W-:Y:S02]  /*17550*/  FSEL R14, R17, -INF , !P2 ;  /* 0xff800000110e7808 */ /* 0x000fe40005000000 */
[CC--:B------:R-:W-:Y:S02]  /*17560*/  ISETP.GE.AND P2, PT, R6.reuse, R233.reuse, PT ;  /* 0x000000e90600720c */ /* 0x0c0fe40003f46270 */
[----:B------:R-:W-:Y:S02]  /*17570*/  ISETP.GE.AND P6, PT, R7, R233, PT ;  /* 0x000000e90700720c */ /* 0x000fe40003fc6270 */
[----:B------:R-:W-:Y:S02]  /*17580*/  ISETP.GE.OR P2, PT, R6, R238, !P2 ;  /* 0x000000ee0600720c */ /* 0x000fe40005746670 */
[----:B--2---:R-:W-:Y:S02]  /*17590*/  IABS R16, R18 ;  /* 0x0000001200107213 */ /* 0x004fe40000000000 */
[----:B------:R-:W-:Y:S02]  /*175a0*/  FSEL R191, R23, -INF , !P2 ;  /* 0xff80000017bf7808 */ /* 0x000fe40005000000 */
[----:B------:R-:W-:Y:S02]  /*175b0*/  ISETP.GE.AND P2, PT, R9, R231, PT ;  /* 0x000000e70900720c */ /* 0x000fe40003f46270 */
[----:B------:R-:W-:Y:S02]  /*175c0*/  IADD3 R18, R235, -R9, RZ ;  /* 0x80000009eb127210 */ /* 0x000fe40007ffe0ff */
[----:B------:R-:W-:Y:S01]  /*175d0*/  ISETP.GE.OR P2, PT, R9, R236, !P2 ;  /* 0x000000ec0900720c */ /* 0x000fe20005746670 */
[----:B------:R-:W-:Y:S01]  /*175e0*/  IMAD.MOV.U32 R9, RZ, RZ, R16 ;  /* 0x000000ffff097224 */ /* 0x000fe200078e0010 */
[----:B------:R-:W-:Y:S02]  /*175f0*/  IADD3 R16, R228, -R4, RZ ;  /* 0x80000004e4107210 */ /* 0x000fe40007ffe0ff */
[----:B------:R-:W-:Y:S01]  /*17600*/  ISETP.GE.OR P6, PT, R7, R238, !P6 ;  /* 0x000000ee0700720c */ /* 0x000fe200077c6670 */
[----:B------:R1:W-:Y:S01]  /*17610*/  I2F R22, R9 ;  /* 0x0000000900167306 */ /* 0x0003e20000201400 */
[----:B------:R-:W-:Y:S02]  /*17620*/  IABS R18, R18 ;  /* 0x0000001200127213 */ /* 0x000fe40000000000 */
[----:B------:R-:W-:Y:S02]  /*17630*/  FSEL R17, R21, -INF , !P6 ;  /* 0xff80000015117808 */ /* 0x000fe40007000000 */
[----:B------:R-:W-:Y:S02]  /*17640*/  ISETP.GE.AND P6, PT, R4, R234, PT ;  /* 0x000000ea0400720c */ /* 0x000fe40003fc6270 */
[----:B------:R-:W-:Y:S02]  /*17650*/  FMNMX.FTZ R19, R10, R8, !PT ;  /* 0x000000080a137209 */ /* 0x000fe40007810000 */
[----:B------:R-:W-:Y:S04]  /*17660*/  ISETP.GE.OR P6, PT, R4, R239, !P6 ;  /* 0x000000ef0400720c */ /* 0x000fe800077c6670 */
[----:B------:R-:W-:Y:S02]  /*17670*/  FSEL R194, R28, -INF , !P6 ;  /* 0xff8000001cc27808 */ /* 0x000fe40007000000 */
[----:B------:R2:W-:Y:S01]  /*17680*/  I2F R28, R18 ;  /* 0x00000012001c7306 */ /* 0x0005e20000201400 */
[C---:B------:R-:W-:Y:S04]  /*17690*/  ISETP.GE.AND P6, PT, R2.reuse, R233, PT ;  /* 0x000000e90200720c */ /* 0x040fe80003fc6270 */
[----:B------:R-:W-:Y:S02]  /*176a0*/  ISETP.GE.OR P6, PT, R2, R238, !P6 ;  /* 0x000000ee0200720c */ /* 0x000fe400077c6670 */
[----:B-1----:R-:W-:Y:S02]  /*176b0*/  IABS R9, R16 ;  /* 0x0000001000097213 */ /* 0x002fe40000000000 */
[----:B------:R-:W-:Y:S02]  /*176c0*/  FSEL R16, R30, -INF , !P3 ;  /* 0xff8000001e107808 */ /* 0x000fe40005800000 */
[----:B------:R1:W3:Y:S01]  /*176d0*/  I2F R21, R9 ;  /* 0x0000000900157306 */ /* 0x0002e20000201400 */
[----:B------:R-:W-:Y:S02]  /*176e0*/  FSEL R209, R32, -INF , !P6 ;  /* 0xff80000020d17808 */ /* 0x000fe40007000000 */
[C---:B------:R-:W-:Y:S02]  /*176f0*/  ISETP.GE.AND P6, PT, R7.reuse, R232, PT ;  /* 0x000000e80700720c */ /* 0x040fe40003fc6270 */
[C---:B------:R-:W-:Y:S02]  /*17700*/  ISETP.GE.AND P3, PT, R7.reuse, R231, PT ;  /* 0x000000e70700720c */ /* 0x040fe40003f66270 */
[C---:B------:R-:W-:Y:S02]  /*17710*/  ISETP.GE.OR P6, PT, R7.reuse, R237, !P6 ;  /* 0x000000ed0700720c */ /* 0x040fe400077c6670 */
[----:B------:R-:W-:Y:S02]  /*17720*/  ISETP.GE.OR P3, PT, R7, R236, !P3 ;  /* 0x000000ec0700720c */ /* 0x000fe40005f66670 */
[----:B--2---:R-:W-:Y:S02]  /*17730*/  FMNMX.FTZ R18, R11, R132, !PT ;  /* 0x000000840b127209 */ /* 0x004fe40007810000 */
[----:B-1----:R-:W-:Y:S01]  /*17740*/  IADD3 R9, R228, -R2, RZ ;  /* 0x80000002e4097210 */ /* 0x002fe20007ffe0ff */
[----:B---3--:R-:W-:Y:S03]  /*17750*/  FFMA.FTZ R21, R21, -UR16, R177 ;  /* 0x8000001015157c23 */ /* 0x008fe600080100b1 */
[----:B------:R-:W-:Y:S02]  /*17760*/  IABS R8, R9 ;  /* 0x0000000900087213 */ /* 0x000fe40000000000 */
[----:B------:R-:W-:Y:S02]  /*17770*/  FMNMX.FTZ R9, R12, R18, !PT ;  /* 0x000000120c097209 */ /* 0x000fe40007810000 */
[----:B------:R1:W2:Y:S01]  /*17780*/  I2F R23, R8 ;  /* 0x0000000800177306 */ /* 0x0002a20000201400 */
[----:B------:R-:W-:Y:S02]  /*17790*/  FMNMX.FTZ R18, R14, R19, !PT ;  /* 0x000000130e127209 */ /* 0x000fe40007810000 */
[----:B------:R-:W-:Y:S02]  /*177a0*/  FMNMX.FTZ R9, R15, R9, !PT ;  /* 0x000000090f097209 */ /* 0x000fe40007810000 */
[----:B------:R-:W-:Y:S02]  /*177b0*/  FMNMX.FTZ R18, R13, R18, !PT ;  /* 0x000000120d127209 */ /* 0x000fe40007810000 */
[----:B------:R-:W-:Y:S04]  /*177c0*/  MOV R19, R20 ;  /* 0x0000001400137202 */ /* 0x000fe80000000f00 */
[----:B------:R-:W3:Y:S01]  /*177d0*/  I2F R26, R19 ;  /* 0x00000013001a7306 */ /* 0x000ee20000201400 */
[----:B-1----:R-:W-:Y:S01]  /*177e0*/  FMNMX.FTZ R8, R17, R9, !PT ;  /* 0x0000000911087209 */ /* 0x002fe20007810000 */
[----:B--2---:R-:W-:Y:S01]  /*177f0*/  FFMA.FTZ R23, R23, -UR16, R176 ;  /* 0x8000001017177c23 */ /* 0x004fe200080100b0 */
[----:B------:R-:W-:Y:S02]  /*17800*/  FMNMX.FTZ R9, R189, R18, !PT ;  /* 0x00000012bd097209 */ /* 0x000fe40007810000 */
[----:B------:R-:W-:Y:S02]  /*17810*/  IADD3 R18, R235, -R7, RZ ;  /* 0x80000007eb127210 */ /* 0x000fe40007ffe0ff */
[----:B------:R-:W-:Y:S02]  /*17820*/  FMNMX.FTZ R7, R191, R8, !PT ;  /* 0x00000008bf077209 */ /* 0x000fe40007810000 */
[----:B------:R-:W-:Y:S02]  /*17830*/  IABS R18, R18 ;  /* 0x0000001200127213 */ /* 0x000fe40000000000 */
[----:B------:R-:W-:Y:S02]  /*17840*/  FMNMX.FTZ R8, R190, R9, !PT ;  /* 0x00000009be087209 */ /* 0x000fe40007810000 */
[----:B------:R1:W2:Y:S01]  /*17850*/  I2F R30, R18 ;  /* 0x00000012001e7306 */ /* 0x0002a20000201400 */
[----:B------:R-:W-:Y:S02]  /*17860*/  FSEL R9, R33, -INF , !P1 ;  /* 0xff80000021097808 */ /* 0x000fe40004800000 */
[----:B------:R-:W-:Y:S02]  /*17870*/  ISETP.GE.AND P1, PT, R6, R232, PT ;  /* 0x000000e80600720c */ /* 0x000fe40003f26270 */
[----:B------:R-:W-:Y:S02]  /*17880*/  FMNMX.FTZ R136, R194, R8, !PT ;  /* 0x00000008c2887209 */ /* 0x000fe40007810000 */
[----:B------:R-:W-:Y:S02]  /*17890*/  FSEL R8, R34, -INF , !P6 ;  /* 0xff80000022087808 */ /* 0x000fe40007000000 */
[----:B------:R-:W-:Y:S02]  /*178a0*/  ISETP.GE.AND P6, PT, R6, R231, PT ;  /* 0x000000e70600720c */ /* 0x000fe40003fc6270 */
[----:B------:R-:W-:Y:S02]  /*178b0*/  FMNMX.FTZ R7, R192, R7, !PT ;  /* 0x00000007c0077209 */ /* 0x000fe40007810000 */
[C---:B------:R-:W-:Y:S02]  /*178c0*/  ISETP.GE.OR P1, PT, R6.reuse, R237, !P1 ;  /* 0x000000ed0600720c */ /* 0x040fe40004f26670 */
[----:B------:R-:W-:Y:S01]  /*178d0*/  ISETP.GE.OR P6, PT, R6, R236, !P6 ;  /* 0x000000ec0600720c */ /* 0x000fe200077c6670 */
[----:B------:R-:W-:Y:S01]  /*178e0*/  IMAD.IADD R6, R235, 0x1, -R6 ;  /* 0x00000001eb067824 */ /* 0x000fe200078e0a06 */
[----:B------:R-:W-:Y:S02]  /*178f0*/  FMNMX.FTZ R7, R195, R7, !PT ;  /* 0x00000007c3077209 */ /* 0x000fe40007810000 */
[----:B------:R-:W-:Y:S02]  /*17900*/  FMNMX.FTZ R136, R193, R136, !PT ;  /* 0x00000088c1887209 */ /* 0x000fe40007810000 */
[----:B------:R-:W-:Y:S01]  /*17910*/  FMNMX.FTZ R135, R209, R7, !PT ;  /* 0x00000007d1877209 */ /* 0x000fe20007810000 */
[----:B------:R-:W-:Y:S01]  /*17920*/  FFMA.FTZ R7, R25, -UR16, R179 ;  /* 0x8000001019077c23 */ /* 0x000fe200080100b3 */
[----:B------:R-:W-:Y:S01]  /*17930*/  IABS R25, R6 ;  /* 0x0000000600197213 */ /* 0x000fe20000000000 */
[----:B-1----:R-:W-:Y:S01]  /*17940*/  FFMA.FTZ R18, R22, -UR16, R178 ;  /* 0x8000001016127c23 */ /* 0x002fe200080100b2 */
[----:B------:R-:W-:Y:S01]  /*17950*/  IADD3 R6, R235, -R5, RZ ;  /* 0x80000005eb067210 */ /* 0x000fe20007ffe0ff */
[----:B------:R-:W-:Y:S01]  /*17960*/  FFMA.FTZ R22, R28, -UR16, R199 ;  /* 0x800000101c167c23 */ /* 0x000fe200080100c7 */
[----:B------:R3:W1:Y:S01]  /*17970*/  I2F R29, R25 ;  /* 0x00000019001d7306 */ /* 0x0006620000201400 */
[----:B------:R-:W4:Y:S01]  /*17980*/  SHFL.BFLY PT, R19, R136, 0x2, 0x1f ;  /* 0x0c401f0088137f89 */ /* 0x000f2200000e0000 */
[----:B------:R-:W-:Y:S02]  /*17990*/  IABS R6, R6 ;  /* 0x0000000600067213 */ /* 0x000fe40000000000 */
[----:B------:R-:W-:Y:S02]  /*179a0*/  FSEL R203, R7, -INF , !P1 ;  /* 0xff80000007cb7808 */ /* 0x000fe40004800000 */
[----:B------:R-:W-:Y:S02]  /*179b0*/  IADD3 R7, R235, -R4, RZ ;  /* 0x80000004eb077210 */ /* 0x000fe40007ffe0ff */
[CC--:B------:R-:W-:Y:S01]  /*179c0*/  ISETP.GE.AND P1, PT, R5.reuse, R232.reuse, PT ;  /* 0x000000e80500720c */ /* 0x0c0fe20003f26270 */
[----:B------:R-:W5:Y:S01]  /*179d0*/  SHFL.BFLY PT, R20, R135, 0x2, 0x1f ;  /* 0x0c401f0087147f89 */ /* 0x000f6200000e0000 */
[----:B------:R1:W1:Y:S01]  /*179e0*/  I2F R28, R6 ;  /* 0x00000006001c7306 */ /* 0x0002620000201400 */
[----:B------:R-:W-:Y:S02]  /*179f0*/  IABS R7, R7 ;  /* 0x0000000700077213 */ /* 0x000fe40000000000 */
[-C--:B------:R-:W-:Y:S04]  /*17a00*/  ISETP.GE.OR P1, PT, R5, R237.reuse, !P1 ;  /* 0x000000ed0500720c */ /* 0x080fe80004f26670 */
[----:B------:R-:W-:Y:S02]  /*17a10*/  FSEL R202, R18, -INF , !P1 ;  /* 0xff80000012ca7808 */ /* 0x000fe40004800000 */
[C---:B------:R-:W-:Y:S02]  /*17a20*/  ISETP.GE.AND P1, PT, R4.reuse, R232, PT ;  /* 0x000000e80400720c */ /* 0x040fe40003f26270 */
[----:B------:R-:W-:Y:S02]  /*17a30*/  IADD3 R18, R235, -R2, RZ ;  /* 0x80000002eb127210 */ /* 0x000fe40007ffe0ff */
[----:B------:R-:W-:Y:S01]  /*17a40*/  ISETP.GE.OR P1, PT, R4, R237, !P1 ;  /* 0x000000ed0400720c */ /* 0x000fe20004f26670 */
[----:B---3--:R-:W-:Y:S01]  /*17a50*/  FFMA.FTZ R25, R26, -UR16, R198 ;  /* 0x800000101a197c23 */ /* 0x008fe200080100c6 */
[----:B----4-:R-:W-:Y:S02]  /*17a60*/  FMNMX.FTZ R136, R136, R19, !PT ;  /* 0x0000001388887209 */ /* 0x010fe40007810000 */
[----:B------:R-:W-:Y:S02]  /*17a70*/  IABS R19, R18 ;  /* 0x0000001200137213 */ /* 0x000fe40000000000 */
[----:B------:R-:W-:Y:S02]  /*17a80*/  FSEL R207, R21, -INF , !P1 ;  /* 0xff80000015cf7808 */ /* 0x000fe40004800000 */
[----:B------:R-:W-:Y:S02]  /*17a90*/  ISETP.GE.AND P1, PT, R2, R232, PT ;  /* 0x000000e80200720c */ /* 0x000fe40003f26270 */
[----:B-----5:R-:W-:Y:S02]  /*17aa0*/  FMNMX.FTZ R135, R135, R20, !PT ;  /* 0x0000001487877209 */ /* 0x020fe40007810000 */
[----:B-1----:R-:W-:Y:S01]  /*17ab0*/  MOV R6, R7 ;  /* 0x0000000700067202 */ /* 0x002fe20000000f00 */
[----:B------:R-:W1:Y:S01]  /*17ac0*/  SHFL.BFLY PT, R20, R136, 0x1, 0x1f ;  /* 0x0c201f0088147f89 */ /* 0x000e6200000e0000 */
[----:B------:R-:W-:Y:S02]  /*17ad0*/  FMNMX.FTZ R7, R24, R138, !PT ;  /* 0x0000008a18077209 */ /* 0x000fe40007810000 */
[----:B------:R3:W4:Y:S01]  /*17ae0*/  I2F R26, R6 ;  /* 0x00000006001a7306 */ /* 0x0007220000201400 */
[----:B------:R-:W-:Y:S04]  /*17af0*/  ISETP.GE.OR P1, PT, R2, R237, !P1 ;  /* 0x000000ed0200720c */ /* 0x000fe80004f26670 */
[----:B------:R-:W-:Y:S02]  /*17b00*/  FSEL R206, R23, -INF , !P1 ;  /* 0xff80000017ce7808 */ /* 0x000fe40004800000 */
[C---:B------:R-:W-:Y:S04]  /*17b10*/  ISETP.GE.AND P1, PT, R4.reuse, R231, PT ;  /* 0x000000e70400720c */ /* 0x040fe80003f26270 */
[----:B------:R-:W-:Y:S01]  /*17b20*/  ISETP.GE.OR P1, PT, R4, R236, !P1 ;  /* 0x000000ec0400720c */ /* 0x000fe20004f26670 */
[----:B--2---:R-:W-:Y:S05]  /*17b30*/  FFMA.FTZ R4, R30, -UR16, R200 ;  /* 0x800000101e047c23 */ /* 0x004fea00080100c8 */
[----:B------:R-:W-:Y:S02]  /*17b40*/  FSEL R4, R4, -INF , !P3 ;  /* 0xff80000004047808 */ /* 0x000fe40005800000 */
[----:B-1----:R-:W-:Y:S02]  /*17b50*/  FMNMX.FTZ R136, R136, R20, !PT ;  /* 0x0000001488887209 */ /* 0x002fe40007810000 */
[----:B---3--:R-:W-:Y:S03]  /*17b60*/  FMNMX.FTZ R6, R16, R7, !PT ;  /* 0x0000000710067209 */ /* 0x008fe60007810000 */
[C---:B------:R-:W-:Y:S01]  /*17b70*/  FMUL.FTZ R141, R136.reuse, c[0x0][0x23c] ;  /* 0x00008f00888d7a20 */ /* 0x040fe20000410000 */
[----:B------:R-:W-:Y:S02]  /*17b80*/  FSETP.NEU.FTZ.AND P3, PT, R136, -INF , PT ;  /* 0xff8000008800780b */ /* 0x000fe40003f7d000 */
[----:B------:R-:W-:Y:S02]  /*17b90*/  FMNMX.FTZ R18, R9, R6, !PT ;  /* 0x0000000609127209 */ /* 0x000fe40007810000 */
[----:B------:R-:W-:Y:S01]  /*17ba0*/  MOV R6, R19 ;  /* 0x0000001300067202 */ /* 0x000fe20000000f00 */
[----:B------:R-:W-:Y:S01]  /*17bb0*/  FFMA.FTZ R19, R29, -UR16, R196 ;  /* 0x800000101d137c23 */ /* 0x000fe200080100c4 */
[----:B------:R-:W-:Y:S02]  /*17bc0*/  FSEL R141, R141, RZ, P3 ;  /* 0x000000ff8d8d7208 */ /* 0x000fe40001800000 */
[----:B------:R1:W2:Y:S01]  /*17bd0*/  I2F R21, R6 ;  /* 0x0000000600157306 */ /* 0x0002a20000201400 */
[----:B------:R-:W-:Y:S02]  /*17be0*/  FSEL R7, R22, -INF , !P2 ;  /* 0xff80000016077808 */ /* 0x000fe40005000000 */
[--C-:B------:R-:W-:Y:S01]  /*17bf0*/  FFMA.FTZ R0, R0, c[0x0][0x23c], -R141.reuse ;  /* 0x00008f0000007a23 */ /* 0x100fe2000001088d */
[----:B------:R-:W-:Y:S01]  /*17c00*/  FMNMX.FTZ R18, R8, R18, !PT ;  /* 0x0000001208127209 */ /* 0x000fe20007810000 */
[----:B------:R-:W3:Y:S01]  /*17c10*/  SHFL.BFLY PT, R22, R135, 0x1, 0x1f ;  /* 0x0c201f0087167f89 */ /* 0x000ee200000e0000 */
[-C--:B------:R-:W-:Y:S01]  /*17c20*/  ISETP.GE.AND P2, PT, R5, R231.reuse, PT ;  /* 0x000000e70500720c */ /* 0x080fe20003f46270 */
[----:B------:R-:W-:Y:S01]  /*17c30*/  FFMA.FTZ R10, R10, c[0x0][0x23c], -R141 ;  /* 0x00008f000a0a7a23 */ /* 0x000fe2000001088d */
[----:B------:R-:W-:Y:S01]  /*17c40*/  FMNMX.FTZ R134, R203, R18, !PT ;  /* 0x00000012cb867209 */ /* 0x000fe20007810000 */
[----:B------:R-:W-:Y:S01]  /*17c50*/  FFMA.FTZ R18, R28, -UR16, R197 ;  /* 0x800000101c127c23 */ /* 0x000fe200080100c5 */
[----:B------:R5:W-:Y:S01]  /*17c60*/  MUFU.EX2 R201, R0 ;  /* 0x0000000000c97308 */ /* 0x000be20000000800 */
[----:B------:R-:W-:Y:S01]  /*17c70*/  FSEL R204, R19, -INF , !P6 ;  /* 0xff80000013cc7808 */ /* 0x000fe20007000000 */
[--C-:B------:R-:W-:Y:S01]  /*17c80*/  FFMA.FTZ R14, R14, c[0x0][0x23c], -R141.reuse ;  /* 0x00008f000e0e7a23 */ /* 0x100fe2000001088d */
[----:B------:R-:W-:Y:S01]  /*17c90*/  ISETP.GE.OR P2, PT, R5, R236, !P2 ;  /* 0x000000ec0500720c */ /* 0x000fe20005746670 */
[----:B----4-:R-:W-:Y:S01]  /*17ca0*/  FFMA.FTZ R5, R26, -UR16, R188 ;  /* 0x800000101a057c23 */ /* 0x010fe200080100bc */
[----:B------:R-:W-:Y:S01]  /*17cb0*/  FMNMX.FTZ R134, R202, R134, !PT ;  /* 0x00000086ca867209 */ /* 0x000fe20007810000 */
[----:B------:R-:W-:Y:S01]  /*17cc0*/  FFMA.FTZ R13, R13, c[0x0][0x23c], -R141 ;  /* 0x00008f000d0d7a23 */ /* 0x000fe2000001088d */
[----:B------:R-:W-:Y:S02]  /*17cd0*/  FSEL R205, R18, -INF , !P2 ;  /* 0xff80000012cd7808 */ /* 0x000fe40005000000 */
[----:B------:R-:W-:Y:S01]  /*17ce0*/  FSEL R208, R5, -INF , !P1 ;  /* 0xff80000005d07808 */ /* 0x000fe20004800000 */
[----:B------:R-:W-:Y:S01]  /*17cf0*/  MUFU.EX2 R252, R10 ;  /* 0x0000000a00fc7308 */ /* 0x000fe20000000800 */
[----:B------:R-:W-:Y:S02]  /*17d00*/  FMNMX.FTZ R134, R207, R134, !PT ;  /* 0x00000086cf867209 */ /* 0x000fe40007810000 */
[----:B-1----:R-:W-:Y:S01]  /*17d10*/  FSEL R6, R25, -INF , !P0 ;  /* 0xff80000019067808 */ /* 0x002fe20004000000 */
[----:B--2---:R-:W-:Y:S01]  /*17d20*/  FFMA.FTZ R140, R21, -UR16, R140 ;  /* 0x80000010158c7c23 */ /* 0x004fe2000801008c */
[----:B------:R-:W-:Y:S02]  /*17d30*/  ISETP.GE.AND P0, PT, R2, R231, PT ;  /* 0x000000e70200720c */ /* 0x000fe40003f06270 */
[----:B------:R-:W-:Y:S02]  /*17d40*/  FMNMX.FTZ R134, R206, R134, !PT ;  /* 0x00000086ce867209 */ /* 0x000fe40007810000 */
[----:B------:R-:W-:Y:S01]  /*17d50*/  ISETP.GE.OR P0, PT, R2, R236, !P0 ;  /* 0x000000ec0200720c */ /* 0x000fe20004706670 */
[----:B------:R-:W-:Y:S01]  /*17d60*/  MUFU.EX2 R250, R14 ;  /* 0x0000000e00fa7308 */ /* 0x000fe20000000800 */
[----:B------:R-:W-:Y:S01]  /*17d70*/  FMNMX.FTZ R2, R27, R139, !PT ;  /* 0x0000008b1b027209 */ /* 0x000fe20007810000 */
[----:B------:R-:W1:Y:S01]  /*17d80*/  SHFL.BFLY PT, R20, R134, 0x2, 0x1f ;  /* 0x0c401f0086147f89 */ /* 0x000e6200000e0000 */
[----:B------:R-:W-:Y:S02]  /*17d90*/  FSEL R140, R140, -INF , !P0 ;  /* 0xff8000008c8c7808 */ /* 0x000fe40004000000 */
[----:B------:R-:W-:Y:S02]  /*17da0*/  FMNMX.FTZ R2, R7, R2, !PT ;  /* 0x0000000207027209 */ /* 0x000fe40007810000 */
[----:B---3--:R-:W-:Y:S02]  /*17db0*/  FMNMX.FTZ R135, R135, R22, !PT ;  /* 0x0000001687877209 */ /* 0x008fe40007810000 */
[----:B------:R-:W-:Y:S01]  /*17dc0*/  FMNMX.FTZ R2, R6, R2, !PT ;  /* 0x0000000206027209 */ /* 0x000fe20007810000 */
[----:B------:R-:W2:Y:S01]  /*17dd0*/  MUFU.EX2 R251, R13 ;  /* 0x0000000d00fb7308 */ /* 0x000ea20000000800 */
[C---:B------:R-:W-:Y:S01]  /*17de0*/  FSETP.NEU.FTZ.AND P2, PT, R135.reuse, -INF , PT ;  /* 0xff8000008700780b */ /* 0x040fe20003f5d000 */
[----:B------:R-:W-:Y:S01]  /*17df0*/  FMUL.FTZ R142, R135, c[0x0][0x23c] ;  /* 0x00008f00878e7a20 */ /* 0x000fe20000410000 */
[----:B------:R-:W-:Y:S04]  /*17e00*/  FMNMX.FTZ R2, R4, R2, !PT ;  /* 0x0000000204027209 */ /* 0x000fe80007810000 */
[----:B------:R-:W-:Y:S02]  /*17e10*/  FMNMX.FTZ R2, R204, R2, !PT ;  /* 0x00000002cc027209 */ /* 0x000fe40007810000 */
[----:B------:R-:W-:Y:S02]  /*17e20*/  FSEL R142, R142, RZ, P2 ;  /* 0x000000ff8e8e7208 */ /* 0x000fe40001000000 */
[----:B-----5:R-:W-:Y:S03]  /*17e30*/  FMNMX.FTZ R0, R205, R2, !PT ;  /* 0x00000002cd007209 */ /* 0x020fe60007810000 */
[--C-:B------:R-:W-:Y:S01]  /*17e40*/  FFMA.FTZ R11, R11, c[0x0][0x23c], -R142.reuse ;  /* 0x00008f000b0b7a23 */ /* 0x100fe2000001088e */
[----:B------:R-:W-:Y:S01]  /*17e50*/  FMNMX.FTZ R0, R208, R0, !PT ;  /* 0x00000000d0007209 */ /* 0x000fe20007810000 */
[--C-:B------:R-:W-:Y:S01]  /*17e60*/  FFMA.FTZ R12, R12, c[0x0][0x23c], -R142.reuse ;  /* 0x00008f000c0c7a23 */ /* 0x100fe2000001088e */
[----:B-1----:R-:W-:Y:S01]  /*17e70*/  FMNMX.FTZ R134, R134, R20, !PT ;  /* 0x0000001486867209 */ /* 0x002fe20007810000 */
[--C-:B------:R-:W-:Y:S01]  /*17e80*/  FFMA.FTZ R15, R15, c[0x0][0x23c], -R142.reuse ;  /* 0x00008f000f0f7a23 */ /* 0x100fe2000001088e */
[----:B------:R-:W-:Y:S01]  /*17e90*/  FMNMX.FTZ R0, R140, R0, !PT ;  /* 0x000000008c007209 */ /* 0x000fe20007810000 */
[----:B------:R-:W-:Y:S01]  /*17ea0*/  LDSM.16.MT88.4 R20, [R213+0xa000] ;  /* 0x00a00000d514783b */ /* 0x000fe20000004200 */
[----:B------:R-:W-:Y:S01]  /*17eb0*/  FFMA.FTZ R17, R17, c[0x0][0x23c], -R142 ;  /* 0x00008f0011117a23 */ /* 0x000fe2000001088e */
[----:B------:R-:W-:Y:S01]  /*17ec0*/  MUFU.EX2 R248, R11 ;  /* 0x0000000b00f87308 */ /* 0x000fe20000000800 */
[----:B--2---:R-:W-:Y:S05]  /*17ed0*/  F2FP.BF16.PACK_AB R178, R251, R250 ;  /* 0x000000fafbb2723e */ /* 0x004fea00000010ff */
[----:B------:R-:W1:Y:S04]  /*17ee0*/  SHFL.BFLY PT, R2, R0, 0x2, 0x1f ;  /* 0x0c401f0000027f89 */ /* 0x000e6800000e0000 */
[----:B------:R-:W-:Y:S04]  /*17ef0*/  MUFU.EX2 R247, R17 ;  /* 0x0000001100f77308 */ /* 0x000fe80000000800 */
[----:B------:R-:W2:Y:S06]  /*17f00*/  SHFL.BFLY PT, R5, R134, 0x1, 0x1f ;  /* 0x0c201f0086057f89 */ /* 0x000eac00000e0000 */
[----:B------:R-:W3:Y:S01]  /*17f10*/  MUFU.EX2 R249, R12 ;  /* 0x0000000c00f97308 */ /* 0x000ee20000000800 */
[----:B-1----:R-:W-:Y:S09]  /*17f20*/  FMNMX.FTZ R0, R0, R2, !PT ;  /* 0x0000000200007209 */ /* 0x002ff20007810000 */
[----:B------:R-:W1:Y:S01]  /*17f30*/  MUFU.EX2 R246, R15 ;  /* 0x0000000f00f67308 */ /* 0x000e620000000800 */
[----:B------:R-:W4:Y:S01]  /*17f40*/  SHFL.BFLY PT, R2, R0, 0x1, 0x1f ;  /* 0x0c201f0000027f89 */ /* 0x000f2200000e0000 */
[----:B--2---:R-:W-:Y:S04]  /*17f50*/  FMNMX.FTZ R134, R134, R5, !PT ;  /* 0x0000000586867209 */ /* 0x004fe80007810000 */
[C---:B------:R-:W-:Y:S01]  /*17f60*/  FSETP.NEU.FTZ.AND P1, PT, R134.reuse, -INF , PT ;  /* 0xff8000008600780b */ /* 0x040fe20003f3d000 */
[----:B------:R-:W-:Y:S01]  /*17f70*/  FMUL.FTZ R143, R134, c[0x0][0x23c] ;  /* 0x00008f00868f7a20 */ /* 0x000fe20000410000 */
[----:B---3--:R-:W-:Y:S04]  /*17f80*/  F2FP.BF16.PACK_AB R177, R249, R248 ;  /* 0x000000f8f9b1723e */ /* 0x008fe800000010ff */
[----:B------:R-:W-:Y:S05]  /*17f90*/  FSEL R143, R143, RZ, P1 ;  /* 0x000000ff8f8f7208 */ /* 0x000fea0000800000 */
[--C-:B------:R-:W-:Y:S02]  /*17fa0*/  FFMA.FTZ R5, R24, c[0x0][0x23c], -R143.reuse ;  /* 0x00008f0018057a23 */ /* 0x100fe4000001088f */
[--C-:B------:R-:W-:Y:S01]  /*17fb0*/  FFMA.FTZ R16, R16, c[0x0][0x23c], -R143.reuse ;  /* 0x00008f0010107a23 */ /* 0x100fe2000001088f */
[----:B-1----:R-:W-:Y:S01]  /*17fc0*/  F2FP.BF16.PACK_AB R179, R247, R246 ;  /* 0x000000f6f7b3723e */ /* 0x002fe200000010ff */
[----:B------:R-:W-:Y:S01]  /*17fd0*/  MUFU.EX2 R242, R5 ;  /* 0x0000000500f27308 */ /* 0x000fe20000000800 */
[--C-:B------:R-:W-:Y:S01]  /*17fe0*/  FFMA.FTZ R9, R9, c[0x0][0x23c], -R143.reuse ;  /* 0x00008f0009097a23 */ /* 0x100fe2000001088f */
[----:B----4-:R-:W-:Y:S01]  /*17ff0*/  FMNMX.FTZ R137, R0, R2, !PT ;  /* 0x0000000200897209 */ /* 0x010fe20007810000 */
[----:B------:R-:W-:Y:S01]  /*18000*/  FFMA.FTZ R8, R8, c[0x0][0x23c], -R143 ;  /* 0x00008f0008087a23 */ /* 0x000fe2000001088f */
[----:B------:R-:W-:Y:S02]  /*18010*/  FSEL R2, R135, RZ, P2 ;  /* 0x000000ff87027208 */ /* 0x000fe40001000000 */
[C---:B------:R-:W-:Y:S01]  /*18020*/  FSETP.NEU.FTZ.AND P0, PT, R137.reuse, -INF , PT ;  /* 0xff8000008900780b */ /* 0x040fe20003f1d000 */
[----:B------:R-:W-:Y:S03]  /*18030*/  FMUL.FTZ R188, R137, c[0x0][0x23c] ;  /* 0x00008f0089bc7a20 */ /* 0x000fe60000410000 */
[----:B------:R-:W1:Y:S02]  /*18040*/  MUFU.EX2 R244, R16 ;  /* 0x0000001000f47308 */ /* 0x000e640000000800 */
[----:B------:R-:W-:Y:S05]  /*18050*/  FSEL R188, R188, RZ, P0 ;  /* 0x000000ffbcbc7208 */ /* 0x000fea0000000000 */
[--C-:B------:R-:W-:Y:S02]  /*18060*/  FFMA.FTZ R0, R27, c[0x0][0x23c], -R188.reuse ;  /* 0x00008f001b007a23 */ /* 0x100fe400000108bc */
[--C-:B------:R-:W-:Y:S01]  /*18070*/  FFMA.FTZ R7, R7, c[0x0][0x23c], -R188.reuse ;  /* 0x00008f0007077a23 */ /* 0x100fe200000108bc */
[----:B------:R-:W-:Y:S01]  /*18080*/  MUFU.EX2 R243, R9 ;  /* 0x0000000900f37308 */ /* 0x000fe20000000800 */
[--C-:B------:R-:W-:Y:S02]  /*18090*/  FFMA.FTZ R6, R6, c[0x0][0x23c], -R188.reuse ;  /* 0x00008f0006067a23 */ /* 0x100fe400000108bc */
[----:B------:R-:W-:Y:S07]  /*180a0*/  FFMA.FTZ R4, R4, c[0x0][0x23c], -R188 ;  /* 0x00008f0004047a23 */ /* 0x000fee00000108bc */
[----:B------:R2:W-:Y:S01]  /*180b0*/  MUFU.EX2 R210, R0 ;  /* 0x0000000000d27308 */ /* 0x0005e20000000800 */
[----:B-1----:R-:W-:Y:S09]  /*180c0*/  F2FP.BF16.PACK_AB R180, R244, R242 ;  /* 0x000000f2f4b4723e */ /* 0x002ff200000010ff */
[----:B------:R-:W1:Y:S10]  /*180d0*/  MUFU.EX2 R211, R7 ;  /* 0x0000000700d37308 */ /* 0x000e740000000800 */
[----:B------:R-:W-:Y:S01]  /*180e0*/  MUFU.EX2 R240, R6 ;  /* 0x0000000600f07308 */ /* 0x000fe20000000800 */
[----:B--2---:R-:W-:Y:S05]  /*180f0*/  FSEL R0, R136, RZ, P3 ;  /* 0x000000ff88007208 */ /* 0x004fea0001800000 */
[----:B------:R-:W-:Y:S04]  /*18100*/  FADD.FTZ R0, -R0, R3 ;  /* 0x0000000300007221 */ /* 0x000fe80000010100 */
[----:B------:R-:W2:Y:S01]  /*18110*/  MUFU.EX2 R241, R4 ;  /* 0x0000000400f17308 */ /* 0x000ea20000000800 */
[----:B------:R-:W-:Y:S01]  /*18120*/  FMUL.FTZ R0, R0, c[0x0][0x23c] ;  /* 0x00008f0000007a20 */ /* 0x000fe20000410000 */
[----:B-1----:R-:W-:Y:S08]  /*18130*/  F2FP.BF16.PACK_AB R181, R211, R210 ;  /* 0x000000d2d3b5723e */ /* 0x002ff000000010ff */
[----:B------:R1:W3:Y:S10]  /*18140*/  MUFU.EX2 R133, R0 ;  /* 0x0000000000857308 */ /* 0x0002f40000000800 */
[----:B------:R-:W4:Y:S01]  /*18150*/  MUFU.EX2 R245, R8 ;  /* 0x0000000800f57308 */ /* 0x000f220000000800 */
[----:B--2---:R-:W-:Y:S01]  /*18160*/  F2FP.BF16.PACK_AB R183, R241, R240 ;  /* 0x000000f0f1b7723e */ /* 0x004fe200000010ff */
[----:B-1----:R-:W-:Y:S01]  /*18170*/  FADD.FTZ R0, -R2, R132 ;  /* 0x0000008402007221 */ /* 0x002fe20000010100 */
[----:B------:R-:W-:Y:S01]  /*18180*/  FSEL R2, R134, RZ, P1 ;  /* 0x000000ff86027208 */ /* 0x000fe20000800000 */
[C---:B---3--:R-:W-:Y:S02]  /*18190*/  FMUL.FTZ R4, R133.reuse, R144 ;  /* 0x0000009085047220 */ /* 0x048fe40000410000 */
[----:B------:R-:W-:Y:S02]  /*181a0*/  FMUL.FTZ R0, R0, c[0x0][0x23c] ;  /* 0x00008f0000007a20 */ /* 0x000fe40000410000 */
[C---:B------:R-:W-:Y:S02]  /*181b0*/  FMUL.FTZ R5, R133.reuse, R145 ;  /* 0x0000009185057220 */ /* 0x040fe40000410000 */
[----:B------:R1:W2:Y:S01]  /*181c0*/  MUFU.EX2 R132, R0 ;  /* 0x0000000000847308 */ /* 0x0002a20000000800 */
[----:B------:R-:W-:Y:S01]  /*181d0*/  FMUL.FTZ R16, R133, R156 ;  /* 0x0000009c85107220 */ /* 0x000fe20000410000 */
[----:B----4-:R-:W-:Y:S01]  /*181e0*/  F2FP.BF16.PACK_AB R182, R245, R243 ;  /* 0x000000f3f5b6723e */ /* 0x010fe200000010ff */
        /* <DEDUP_REMOVED lines=13> */
[----:B------:R-:W-:Y:S01]  /*182c0*/  IMAD.MOV.U32 R138, RZ, RZ, R201 ;  /* 0x000000ffff8a7224 */ /* 0x000fe200078e00c9 */
[----:B------:R-:W-:Y:S01]  /*182d0*/  PLOP3.LUT P0, PT, PT, PT, UP0, 0x80, 0x0 ;  /* 0x000000000000781c */ /* 0x000fe20003f0f008 */
[----:B------:R-:W-:Y:S02]  /*182e0*/  FMUL.FTZ R0, R0, c[0x0][0x23c] ;  /* 0x00008f0000007a20 */ /* 0x000fe40000410000 */
[----:B--2---:R-:W-:Y:S01]  /*182f0*/  FMUL.FTZ R6, R132, R146 ;  /* 0x0000009284067220 */ /* 0x004fe20000410000 */
[----:B------:R-:W-:Y:S01]  /*18300*/  F2FP.BF16.PACK_AB R176, R252, R138 ;  /* 0x0000008afcb0723e */ /* 0x000fe200000010ff */
[----:B------:R1:W2:Y:S01]  /*18310*/  MUFU.EX2 R3, R0 ;  /* 0x0000000000037308 */ /* 0x0002a20000000800 */
[C---:B------:R-:W-:Y:S02]  /*18320*/  FMUL.FTZ R7, R132.reuse, R147 ;  /* 0x0000009384077220 */ /* 0x040fe40000410000 */
        /* <DEDUP_REMOVED lines=61> */
[--C-:B-1----:R-:W-:Y:S01]  /*18700*/  FFMA.FTZ R2, R192, c[0x0][0x23c], -R142.reuse ;  /* 0x00008f00c0027a23 */ /* 0x102fe2000001088e */
[C---:B------:R-:W-:Y:S01]  /*18710*/  HMMA.16816.F32.BF16 R24, R180.reuse, R184, R24 ;  /* 0x000000b8b418723c */ /* 0x040fe20000041818 */
[----:B------:R-:W-:Y:S02]  /*18720*/  FMUL.FTZ R61, R3, R61 ;  /* 0x0000003d033d7220 */ /* 0x000fe40000410000 */
[----:B------:R1:W4:Y:S01]  /*18730*/  MUFU.EX2 R198, R2 ;  /* 0x0000000200c67308 */ /* 0x0003220000000800 */
[C---:B------:R-:W-:Y:S02]  /*18740*/  FMUL.FTZ R62, R0.reuse, R62 ;  /* 0x0000003e003e7220 */ /* 0x040fe40000410000 */
[----:B------:R-:W-:Y:S02]  /*18750*/  FMUL.FTZ R63, R0, R63 ;  /* 0x0000003f003f7220 */ /* 0x000fe40000410000 */
[-C--:B------:R-:W-:Y:S01]  /*18760*/  HMMA.16816.F32.BF16 R28, R180, R186.reuse, R28 ;  /* 0x000000bab41c723c */ /* 0x080fe2000004181c */
[C---:B------:R-:W-:Y:S03]  /*18770*/  FMUL.FTZ R66, R132.reuse, R66 ;  /* 0x0000004284427220 */ /* 0x040fe60000410000 */
[C---:B------:R-:W-:Y:S02]  /*18780*/  FMUL.FTZ R67, R132.reuse, R67 ;  /* 0x0000004384437220 */ /* 0x040fe40000410000 */
[C---:B------:R-:W-:Y:S02]  /*18790*/  FMUL.FTZ R68, R133.reuse, R68 ;  /* 0x0000004485447220 */ /* 0x040fe40000410000 */
[C---:B------:R-:W-:Y:S01]  /*187a0*/  HMMA.16816.F32.BF16 R32, R176.reuse, R186, R32 ;  /* 0x000000bab020723c */ /* 0x040fe20000041820 */
[----:B------:R-:W-:Y:S03]  /*187b0*/  LDSM.16.MT88.4 R184, [R215+0xb800] ;  /* 0x00b80000d7b8783b */ /* 0x000fe60000004200 */
[----:B------:R-:W-:Y:S02]  /*187c0*/  FMUL.FTZ R69, R133, R69 ;  /* 0x0000004585457220 */ /* 0x000fe40000410000 */
[C---:B------:R-:W-:Y:S02]  /*187d0*/  FMUL.FTZ R70, R132.reuse, R70 ;  /* 0x0000004684467220 */ /* 0x040fe40000410000 */
[-C--:B---3--:R-:W-:Y:S01]  /*187e0*/  HMMA.16816.F32.BF16 R36, R176, R144.reuse, R36 ;  /* 0x00000090b024723c */ /* 0x088fe20000041824 */
[----:B------:R-:W-:Y:S03]  /*187f0*/  FMUL.FTZ R71, R132, R71 ;  /* 0x0000004784477220 */ /* 0x000fe60000410000 */
[--C-:B-1----:R-:W-:Y:S02]  /*18800*/  FFMA.FTZ R2, R194, c[0x0][0x23c], -R141.reuse ;  /* 0x00008f00c2027a23 */ /* 0x102fe4000001088d */
[C---:B------:R-:W-:Y:S02]  /*18810*/  FMUL.FTZ R72, R3.reuse, R72 ;  /* 0x0000004803487220 */ /* 0x040fe40000410000 */
[C---:B------:R-:W-:Y:S01]  /*18820*/  HMMA.16816.F32.BF16 R40, R180.reuse, R144, R40 ;  /* 0x00000090b428723c */ /* 0x040fe20000041828 */
[----:B------:R1:W-:Y:S03]  /*18830*/  MUFU.EX2 R197, R2 ;  /* 0x0000000200c57308 */ /* 0x0003e60000000800 */
        /* <DEDUP_REMOVED lines=8> */
[----:B------:R-:W-:Y:S02]  /*188c0*/  FFMA.FTZ R141, R193, c[0x0][0x23c], -R141 ;  /* 0x00008f00c18d7a23 */ /* 0x000fe4000001088d */
[C---:B------:R-:W-:Y:S02]  /*188d0*/  FMUL.FTZ R78, R0.reuse, R78 ;  /* 0x0000004e004e7220 */ /* 0x040fe40000410000 */
[-C--:B--2---:R-:W-:Y:S01]  /*188e0*/  HMMA.16816.F32.BF16 R52, R176, R148.reuse, R52 ;  /* 0x00000094b034723c */ /* 0x084fe20000041834 */
[--C-:B-1----:R-:W-:Y:S01]  /*188f0*/  FFMA.FTZ R2, R195, c[0x0][0x23c], -R142.reuse ;  /* 0x00008f00c3027a23 */ /* 0x102fe2000001088e */
[----:B------:R4:W1:Y:S02]  /*18900*/  MUFU.EX2 R196, R141 ;  /* 0x0000008d00c47308 */ /* 0x0008640000000800 */
[----:B------:R-:W-:Y:S02]  /*18910*/  FFMA.FTZ R142, R209, c[0x0][0x23c], -R142 ;  /* 0x00008f00d18e7a23 */ /* 0x000fe4000001088e */
[----:B------:R-:W2:Y:S01]  /*18920*/  LDL.LU R209, [R1+0xc] ;  /* 0x00000c0001d17983 */ /* 0x000ea20000300800 */
[----:B------:R-:W-:Y:S01]  /*18930*/  FMUL.FTZ R79, R0, R79 ;  /* 0x0000004f004f7220 */ /* 0x000fe20000410000 */
[C---:B------:R-:W-:Y:S01]  /*18940*/  HMMA.16816.F32.BF16 R56, R180.reuse, R148, R56 ;  /* 0x00000094b438723c */ /* 0x040fe20000041838 */
[C---:B------:R-:W-:Y:S03]  /*18950*/  FMUL.FTZ R80, R133.reuse, R80 ;  /* 0x0000005085507220 */ /* 0x040fe60000410000 */
[----:B------:R5:W-:Y:S01]  /*18960*/  MUFU.EX2 R195, R2 ;  /* 0x0000000200c37308 */ /* 0x000be20000000800 */
[C---:B------:R-:W-:Y:S02]  /*18970*/  FMUL.FTZ R81, R133.reuse, R81 ;  /* 0x0000005185517220 */ /* 0x040fe40000410000 */
[C---:B------:R-:W-:Y:S01]  /*18980*/  FMUL.FTZ R82, R132.reuse, R82 ;  /* 0x0000005284527220 */ /* 0x040fe20000410000 */
[-C--:B------:R-:W-:Y:S01]  /*18990*/  HMMA.16816.F32.BF16 R60, R180, R150.reuse, R60 ;  /* 0x00000096b43c723c */ /* 0x080fe2000004183c */
[C---:B------:R-:W-:Y:S03]  /*189a0*/  FMUL.FTZ R83, R132.reuse, R83 ;  /* 0x0000005384537220 */ /* 0x040fe60000410000 */
[C---:B------:R-:W-:Y:S02]  /*189b0*/  FMUL.FTZ R84, R133.reuse, R84 ;  /* 0x0000005485547220 */ /* 0x040fe40000410000 */
[----:B------:R-:W-:Y:S01]  /*189c0*/  FMUL.FTZ R85, R133, R85 ;  /* 0x0000005585557220 */ /* 0x000fe20000410000 */
[----:B------:R1:W1:Y:S01]  /*189d0*/  MUFU.EX2 R194, R142 ;  /* 0x0000008e00c27308 */ /* 0x0002620000000800 */
[C---:B------:R-:W-:Y:S01]  /*189e0*/  HMMA.16816.F32.BF16 R64, R176.reuse, R150, R64 ;  /* 0x00000096b040723c */ /* 0x040fe20000041840 */
[----:B------:R-:W1:Y:S03]  /*189f0*/  LDSM.16.MT88.4 R148, [R215+0xb000] ;  /* 0x00b00000d794783b */ /* 0x000e660000004200 */
[----:B------:R-:W-:Y:S01]  /*18a00*/  FMUL.FTZ R86, R132, R86 ;  /* 0x0000005684567220 */ /* 0x000fe20000410000 */
[----:B----4-:R-:W-:Y:S01]  /*18a10*/  F2FP.BF16.PACK_AB R141, R198, R199 ;  /* 0x000000c7c68d723e */ /* 0x010fe200000010ff */
[----:B------:R-:W-:Y:S02]  /*18a20*/  FMUL.FTZ R87, R132, R87 ;  /* 0x0000005784577220 */ /* 0x000fe40000410000 */
[----:B------:R-:W-:Y:S01]  /*18a30*/  FMUL.FTZ R88, R3, R88 ;  /* 0x0000005803587220 */ /* 0x000fe20000410000 */
[-C--:B---3--:R-:W-:Y:S03]  /*18a40*/  HMMA.16816.F32.BF16 R68, R176, R144.reuse, R68 ;  /* 0x00000090b044723c */ /* 0x088fe60000041844 */
[--C-:B-----5:R-:W-:Y:S02]  /*18a50*/  FFMA.FTZ R2, R203, c[0x0][0x23c], -R143.reuse ;  /* 0x00008f00cb027a23 */ /* 0x120fe4000001088f */
[----:B------:R-:W3:Y:S01]  /*18a60*/  LDL.LU R203, [R1+0x8] ;  /* 0x0000080001cb7983 */ /* 0x000ee20000300800 */
[C---:B------:R-:W-:Y:S01]  /*18a70*/  FMUL.FTZ R89, R3.reuse, R89 ;  /* 0x0000005903597220 */ /* 0x040fe20000410000 */
[----:B------:R4:W-:Y:S01]  /*18a80*/  MUFU.EX2 R193, R2 ;  /* 0x0000000200c17308 */ /* 0x0009e20000000800 */
[C---:B------:R-:W-:Y:S01]  /*18a90*/  HMMA.16816.F32.BF16 R72, R180.reuse, R144, R72 ;  /* 0x00000090b448723c */ /* 0x040fe20000041848 */
[C---:B------:R-:W-:Y:S03]  /*18aa0*/  FMUL.FTZ R90, R0.reuse, R90 ;  /* 0x0000005a005a7220 */ /* 0x040fe60000410000 */
[----:B------:R-:W-:Y:S02]  /*18ab0*/  FMUL.FTZ R91, R0, R91 ;  /* 0x0000005b005b7220 */ /* 0x000fe40000410000 */
[C---:B------:R-:W-:Y:S01]  /*18ac0*/  FMUL.FTZ R92, R3.reuse, R92 ;  /* 0x0000005c035c7220 */ /* 0x040fe20000410000 */
[----:B-1----:R-:W-:Y:S01]  /*18ad0*/  F2FP.BF16.PACK_AB R142, R196, R197 ;  /* 0x000000c5c48e723e */ /* 0x002fe200000010ff */
[-C--:B------:R-:W-:Y:S01]  /*18ae0*/  HMMA.16816.F32.BF16 R76, R180, R146.reuse, R76 ;  /* 0x00000092b44c723c */ /* 0x080fe2000004184c */
[----:B------:R-:W-:Y:S03]  /*18af0*/  FMUL.FTZ R93, R3, R93 ;  /* 0x0000005d035d7220 */ /* 0x000fe60000410000 */
[C---:B------:R-:W-:Y:S02]  /*18b00*/  FMUL.FTZ R94, R0.reuse, R94 ;  /* 0x0000005e005e7220 */ /* 0x040fe40000410000 */
[----:B------:R-:W-:Y:S02]  /*18b10*/  FMUL.FTZ R95, R0, R95 ;  /* 0x0000005f005f7220 */ /* 0x000fe40000410000 */
[C---:B------:R-:W-:Y:S01]  /*18b20*/  HMMA.16816.F32.BF16 R80, R176.reuse, R146, R80 ;  /* 0x00000092b050723c */ /* 0x040fe20000041850 */
[----:B------:R-:W1:Y:S03]  /*18b30*/  LDSM.16.MT88.4 R144, [R218+0xb000] ;  /* 0x00b00000da90783b */ /* 0x000e660000004200 */
[C---:B------:R-:W-:Y:S02]  /*18b40*/  FMUL.FTZ R96, R133.reuse, R96 ;  /* 0x0000006085607220 */ /* 0x040fe40000410000 */
[----:B------:R-:W-:Y:S02]  /*18b50*/  FMUL.FTZ R97, R133, R97 ;  /* 0x0000006185617220 */ /* 0x000fe40000410000 */
[-C--:B------:R-:W-:Y:S01]  /*18b60*/  HMMA.16816.F32.BF16 R84, R176, R148.reuse, R84 ;  /* 0x00000094b054723c */ /* 0x080fe20000041854 */
[--C-:B----4-:R-:W-:Y:S02]  /*18b70*/  FFMA.FTZ R2, R202, c[0x0][0x23c], -R143.reuse ;  /* 0x00008f00ca027a23 */ /* 0x110fe4000001088f */
[----:B------:R-:W4:Y:S01]  /*18b80*/  LDL.LU R202, [R1+0x4] ;  /* 0x0000040001ca7983 */ /* 0x000f220000300800 */
[C---:B------:R-:W-:Y:S01]  /*18b90*/  FMUL.FTZ R98, R132.reuse, R98 ;  /* 0x0000006284627220 */ /* 0x040fe20000410000 */
[----:B------:R5:W1:Y:S01]  /*18ba0*/  MUFU.EX2 R192, R2 ;  /* 0x0000000200c07308 */ /* 0x000a620000000800 */
[----:B------:R-:W-:Y:S02]  /*18bb0*/  FMUL.FTZ R99, R132, R99 ;  /* 0x0000006384637220 */ /* 0x000fe40000410000 */
        /* <DEDUP_REMOVED lines=9> */
[----:B------:R-:W1:Y:S03]  /*18c50*/  LDSM.16.MT88.4 R148, [R217+0xb000] ;  /* 0x00b00000d994783b */ /* 0x000e660000004200 */
[----:B------:R-:W-:Y:S02]  /*18c60*/  FMUL.FTZ R100, R133, R100 ;  /* 0x0000006485647220 */ /* 0x000fe40000410000 */
[--C-:B-----5:R-:W-:Y:S02]  /*18c70*/  FFMA.FTZ R2, R207, c[0x0][0x23c], -R143.reuse ;  /* 0x00008f00cf027a23 */ /* 0x120fe4000001088f */
[----:B------:R-:W-:Y:S01]  /*18c80*/  FMUL.FTZ R101, R133, R101 ;  /* 0x0000006585657220 */ /* 0x000fe20000410000 */
[----:B------:R-:W5:Y:S01]  /*18c90*/  LDL.LU R207, [R1] ;  /* 0x0000000001cf7983 */ /* 0x000f620000300800 */
[----:B------:R1:W-:Y:S02]  /*18ca0*/  MUFU.EX2 R191, R2 ;  /* 0x0000000200bf7308 */ /* 0x0003e40000000800 */
[C---:B------:R-:W-:Y:S02]  /*18cb0*/  FMUL.FTZ R102, R132.reuse, R102 ;  /* 0x0000006684667220 */ /* 0x040fe40000410000 */
[----:B------:R-:W-:Y:S02]  /*18cc0*/  FMUL.FTZ R103, R132, R103 ;  /* 0x0000006784677220 */ /* 0x000fe40000410000 */
        /* <DEDUP_REMOVED lines=9> */
[----:B------:R-:W-:Y:S03]  /*18d60*/  FMUL.FTZ R125, R3, R125 ;  /* 0x0000007d037d7220 */ /* 0x000fe60000410000 */
[----:B------:R-:W-:Y:S02]  /*18d70*/  FMUL.FTZ R126, R0, R126 ;  /* 0x0000007e007e7220 */ /* 0x000fe40000410000 */
[--C-:B------:R-:W-:Y:S02]  /*18d80*/  FFMA.FTZ R2, R204, c[0x0][0x23c], -R188.reuse ;  /* 0x00008f00cc027a23 */ /* 0x100fe400000108bc */
[-C--:B------:R-:W-:Y:S01]  /*18d90*/  HMMA.16816.F32.BF16 R108, R180, R146.reuse, R108 ;  /* 0x00000092b46c723c */ /* 0x080fe2000004186c */
[C---:B------:R-:W-:Y:S01]  /*18da0*/  FMUL.FTZ R112, R133.reuse, R112 ;  /* 0x0000007085707220 */ /* 0x040fe20000410000 */
[----:B------:R1:W-:Y:S02]  /*18db0*/  MUFU.EX2 R189, R2 ;  /* 0x0000000200bd7308 */ /* 0x0003e40000000800 */
[C---:B------:R-:W-:Y:S02]  /*18dc0*/  FMUL.FTZ R113, R133.reuse, R113 ;  /* 0x0000007185717220 */ /* 0x040fe40000410000 */
[C---:B------:R-:W-:Y:S02]  /*18dd0*/  FMUL.FTZ R114, R132.reuse, R114 ;  /* 0x0000007284727220 */ /* 0x040fe40000410000 */
[----:B------:R-:W-:Y:S04]  /*18de0*/  FMUL.FTZ R115, R132, R115 ;  /* 0x0000007384737220 */ /* 0x000fe80000410000 */
[----:B------:R-:W-:Y:S02]  /*18df0*/  FMUL.FTZ R127, R0, R127 ;  /* 0x0000007f007f7220 */ /* 0x000fe40000410000 */
[C---:B------:R-:W-:Y:S01]  /*18e00*/  FMUL.FTZ R116, R133.reuse, R116 ;  /* 0x0000007485747220 */ /* 0x040fe20000410000 */
[C---:B------:R-:W-:Y:S01]  /*18e10*/  HMMA.16816.F32.BF16 R112, R176.reuse, R146, R112 ;  /* 0x00000092b070723c */ /* 0x040fe20000041870 */
[C---:B------:R-:W-:Y:S02]  /*18e20*/  FMUL.FTZ R117, R133.reuse, R117 ;  /* 0x0000007585757220 */ /* 0x040fe40000410000 */
[C---:B------:R-:W-:Y:S02]  /*18e30*/  FMUL.FTZ R118, R132.reuse, R118 ;  /* 0x0000007684767220 */ /* 0x040fe40000410000 */
[----:B------:R-:W-:Y:S02]  /*18e40*/  FMUL.FTZ R119, R132, R119 ;  /* 0x0000007784777220 */ /* 0x000fe40000410000 */
[----:B------:R-:W-:Y:S01]  /*18e50*/  FFMA.FTZ R143, R206, c[0x0][0x23c], -R143 ;  /* 0x00008f00ce8f7a23 */ /* 0x000fe2000001088f */
[----:B------:R-:W-:Y:S01]  /*18e60*/  MOV R206, R138 ;  /* 0x0000008a00ce7202 */ /* 0x000fe20000000f00 */
[----:B------:R-:W-:Y:S02]  /*18e70*/  FMUL.FTZ R128, R133, R128 ;  /* 0x0000008085807220 */ /* 0x000fe40000410000 */
[----:B------:R1:W1:Y:S01]  /*18e80*/  MUFU.EX2 R190, R143 ;  /* 0x0000008f00be7308 */ /* 0x0002620000000800 */
[-C--:B------:R-:W-:Y:S01]  /*18e90*/  HMMA.16816.F32.BF16 R116, R176, R148.reuse, R116 ;  /* 0x00000094b074723c */ /* 0x080fe20000041874 */
[--C-:B-1----:R-:W-:Y:S02]  /*18ea0*/  FFMA.FTZ R2, R205, c[0x0][0x23c], -R188.reuse ;  /* 0x00008f00cd027a23 */ /* 0x102fe400000108bc */
[----:B------:R-:W-:Y:S02]  /*18eb0*/  FMUL.FTZ R129, R133, R129 ;  /* 0x0000008185817220 */ /* 0x000fe40000410000 */
[C---:B------:R-:W-:Y:S02]  /*18ec0*/  FMUL.FTZ R130, R132.reuse, R130 ;  /* 0x0000008284827220 */ /* 0x040fe40000410000 */
[----:B------:R-:W-:Y:S01]  /*18ed0*/  FMUL.FTZ R131, R132, R131 ;  /* 0x0000008384837220 */ /* 0x000fe20000410000 */
[C---:B------:R-:W-:Y:S01]  /*18ee0*/  HMMA.16816.F32.BF16 R120, R180.reuse, R148, R120 ;  /* 0x00000094b478723c */ /* 0x040fe20000041878 */
[----:B------:R1:W1:Y:S07]  /*18ef0*/  MUFU.EX2 R139, R2 ;  /* 0x00000002008b7308 */ /* 0x00026e0000000800 */
[-C--:B------:R-:W-:Y:S01]  /*18f00*/  HMMA.16816.F32.BF16 R124, R180, R150.reuse, R124 ;  /* 0x00000096b47c723c */ /* 0x080fe2000004187c */
[----:B------:R-:W2:Y:S03]  /*18f10*/  LDSM.16.MT88.4 R180, [R218+0xa800] ;  /* 0x00a80000dab4783b */ /* 0x000ea60000004200 */
[----:B------:R-:W-:Y:S04]  /*18f20*/  F2FP.BF16.PACK_AB R143, R194, R195 ;  /* 0x000000c3c28f723e */ /* 0x000fe800000010ff */
[----:B------:R-:W-:Y:S07]  /*18f30*/  HMMA.16816.F32.BF16 R128, R176, R150, R128 ;  /* 0x00000096b080723c */ /* 0x000fee0000041880 */
[----:B------:R-:W-:Y:S01]  /*18f40*/  F2FP.BF16.PACK_AB R176, R192, R193 ;  /* 0x000000c1c0b0723e */ /* 0x000fe200000010ff */
[--C-:B-1----:R-:W-:Y:S04]  /*18f50*/  FFMA.FTZ R2, R208, c[0x0][0x23c], -R188.reuse ;  /* 0x00008f00d0027a23 */ /* 0x102fe800000108bc */
[----:B------:R-:W-:Y:S01]  /*18f60*/  FFMA.FTZ R188, R140, c[0x0][0x23c], -R188 ;  /* 0x00008f008cbc7a23 */ /* 0x000fe200000108bc */
[----:B------:R-:W-:Y:S01]  /*18f70*/  MUFU.EX2 R138, R2 ;  /* 0x00000002008a7308 */ /* 0x000fe20000000800 */
[----:B------:R-:W-:Y:S02]  /*18f80*/  F2FP.BF16.PACK_AB R140, R200, R201 ;  /* 0x000000c9c88c723e */ /* 0x000fe400000010ff */
[----:B------:R-:W-:Y:S02]  /*18f90*/  F2FP.BF16.PACK_AB R178, R190, R191 ;  /* 0x000000bfbeb2723e */ /* 0x000fe400000010ff */
[----:B------:R-:W-:Y:S03]  /*18fa0*/  F2FP.BF16.PACK_AB R177, R139, R189 ;  /* 0x000000bd8bb1723e */ /* 0x000fe600000010ff */
[-C--:B------:R-:W-:Y:S01]  /*18fb0*/  HMMA.16816.F32.BF16 R144, R140, R156.reuse, R4 ;  /* 0x0000009c8c90723c */ /* 0x080fe20000041804 */
[----:B------:R-:W1:Y:S01]  /*18fc0*/  LDSM.16.MT88.4 R4, [R217+0xa800] ;  /* 0x00a80000d904783b */ /* 0x000e620000004200 */
[----:B------:R-:W1:Y:S02]  /*18fd0*/  MUFU.EX2 R188, R188 ;  /* 0x000000bc00bc7308 */ /* 0x000e640000000800 */
        /* <DEDUP_REMOVED lines=15> */
[C---:B------:R-:W-:Y:S08]  /*190d0*/  HMMA.16816.F32.BF16 R48, R140.reuse, R182, R48 ;  /* 0x000000b68c30723c */ /* 0x040ff00000041830 */
[-C--:B------:R-:W-:Y:S08]  /*190e0*/  HMMA.16816.F32.BF16 R52, R140, R4.reuse, R52 ;  /* 0x000000048c34723c */ /* 0x080ff00000041834 */
[C---:B------:R-:W-:Y:S07]  /*190f0*/  HMMA.16816.F32.BF16 R56, R176.reuse, R4, R56 ;  /* 0x00000004b038723c */ /* 0x040fee0000041838 */
[----:B------:R-:W-:Y:S01]  /*19100*/  FADD.FTZ R4, R211, R0 ;  /* 0x00000000d3047221 */ /* 0x000fe20000010000 */
[-C--:B------:R-:W-:Y:S04]  /*19110*/  HMMA.16816.F32.BF16 R60, R176, R6.reuse, R60 ;  /* 0x00000006b03c723c */ /* 0x080fe8000004183c */
[----:B------:R-:W-:Y:S02]  /*19120*/  FADD.FTZ R4, R240, R4 ;  /* 0x00000004f0047221 */ /* 0x000fe40000010000 */
[----:B---3--:R-:W-:Y:S02]  /*19130*/  FFMA.FTZ R3, R3, R203, R242 ;  /* 0x000000cb03037223 */ /* 0x008fe400000100f2 */
[C---:B------:R-:W-:Y:S04]  /*19140*/  HMMA.16816.F32.BF16 R64, R140.reuse, R6, R64 ;  /* 0x000000068c40723c */ /* 0x040fe80000041840 */
[----:B------:R-:W-:Y:S04]  /*19150*/  FADD.FTZ R5, R244, R3 ;  /* 0x00000003f4057221 */ /* 0x000fe80000010000 */
[-C--:B-1----:R-:W-:Y:S01]  /*19160*/  HMMA.16816.F32.BF16 R68, R140, R8.reuse, R68 ;  /* 0x000000088c44723c */ /* 0x082fe20000041844 */
[----:B------:R-:W-:Y:S04]  /*19170*/  FADD.FTZ R0, R243, R5 ;  /* 0x00000005f3007221 */ /* 0x000fe80000010000 */
[----:B------:R-:W-:Y:S02]  /*19180*/  FADD.FTZ R5, R245, R0 ;  /* 0x00000000f5057221 */ /* 0x000fe40000010000 */
[----:B------:R-:W-:Y:S01]  /*19190*/  FADD.FTZ R0, R241, R4 ;  /* 0x00000004f1007221 */ /* 0x000fe20000010000 */
[C---:B------:R-:W-:Y:S01]  /*191a0*/  HMMA.16816.F32.BF16 R72, R176.reuse, R8, R72 ;  /* 0x00000008b048723c */ /* 0x040fe20000041848 */
[----:B------:R-:W-:Y:S03]  /*191b0*/  FADD.FTZ R4, R193, R5 ;  /* 0x00000005c1047221 */ /* 0x000fe60000010000 */
[----:B------:R-:W-:Y:S04]  /*191c0*/  FADD.FTZ R0, R189, R0 ;  /* 0x00000000bd007221 */ /* 0x000fe80000010000 */
[-C--:B------:R-:W-:Y:S01]  /*191d0*/  HMMA.16816.F32.BF16 R76, R176, R10.reuse, R76 ;  /* 0x0000000ab04c723c */ /* 0x080fe2000004184c */
[----:B------:R-:W-:Y:S03]  /*191e0*/  FADD.FTZ R0, R139, R0 ;  /* 0x000000008b007221 */ /* 0x000fe60000010000 */
[----:B----4-:R-:W-:Y:S01]  /*191f0*/  FFMA.FTZ R132, R132, R202, R248 ;  /* 0x000000ca84847223 */ /* 0x010fe200000100f8 */
[----:B------:R-:W-:Y:S01]  /*19200*/  MOV R139, R137 ;  /* 0x00000089008b7202 */ /* 0x000fe20000000f00 */
[----:B------:R-:W-:Y:S01]  /*19210*/  FADD.FTZ R0, R138, R0 ;  /* 0x000000008a007221 */ /* 0x000fe20000010000 */
[----:B------:R-:W-:Y:S01]  /*19220*/  MOV R138, R134 ;  /* 0x00000086008a7202 */ /* 0x000fe20000000f00 */
[C---:B------:R-:W-:Y:S01]  /*19230*/  HMMA.16816.F32.BF16 R80, R140.reuse, R10, R80 ;  /* 0x0000000a8c50723c */ /* 0x040fe20000041850 */
[----:B------:R-:W-:Y:S03]  /*19240*/  FADD.FTZ R2, R249, R132 ;  /* 0x00000084f9027221 */ /* 0x000fe60000010000 */
[----:B------:R-:W-:Y:S01]  /*19250*/  FADD.FTZ R0, R188, R0 ;  /* 0x00000000bc007221 */ /* 0x000fe20000010000 */
[----:B------:R-:W-:Y:S01]  /*19260*/  MOV R132, R135 ;  /* 0x0000008700847202 */ /* 0x000fe20000000f00 */
[----:B------:R-:W-:Y:S02]  /*19270*/  FADD.FTZ R2, R246, R2 ;  /* 0x00000002f6027221 */ /* 0x000fe40000010000 */
[-C--:B------:R-:W-:Y:S04]  /*19280*/  HMMA.16816.F32.BF16 R84, R140, R184.reuse, R84 ;  /* 0x000000b88c54723c */ /* 0x080fe80000041854 */
[----:B------:R-:W-:Y:S04]  /*19290*/  FADD.FTZ R2, R247, R2 ;  /* 0x00000002f7027221 */ /* 0x000fe80000010000 */
[C---:B------:R-:W-:Y:S01]  /*192a0*/  HMMA.16816.F32.BF16 R88, R176.reuse, R184, R88 ;  /* 0x000000b8b058723c */ /* 0x040fe20000041858 */
[----:B------:R-:W-:Y:S03]  /*192b0*/  FADD.FTZ R2, R199, R2 ;  /* 0x00000002c7027221 */ /* 0x000fe60000010000 */
[----:B-----5:R-:W-:Y:S04]  /*192c0*/  FFMA.FTZ R6, R133, R207, R206 ;  /* 0x000000cf85067223 */ /* 0x020fe800000100ce */
[-C--:B------:R-:W-:Y:S01]  /*192d0*/  HMMA.16816.F32.BF16 R92, R176, R186.reuse, R92 ;  /* 0x000000bab05c723c */ /* 0x080fe2000004185c */
[----:B------:R-:W-:Y:S07]  /*192e0*/  FADD.FTZ R6, R252, R6 ;  /* 0x00000006fc067221 */ /* 0x000fee0000010000 */
[C---:B------:R-:W-:Y:S01]  /*192f0*/  HMMA.16816.F32.BF16 R96, R140.reuse, R186, R96 ;  /* 0x000000ba8c60723c */ /* 0x040fe20000041860 */
[----:B------:R-:W-:Y:S04]  /*19300*/  FADD.FTZ R3, R250, R6 ;  /* 0x00000006fa037221 */ /* 0x000fe80000010000 */
[----:B------:R-:W-:Y:S03]  /*19310*/  FADD.FTZ R3, R251, R3 ;  /* 0x00000003fb037221 */ /* 0x000fe60000010000 */
        /* <DEDUP_REMOVED lines=9> */
[----:B------:R-:W-:Y:S03]  /*193b0*/  FADD.FTZ R4, R196, R4 ;  /* 0x00000004c4047221 */ /* 0x000fe60000010000 */
[----:B------:R-:W-:Y:S02]  /*193c0*/  FADD.FTZ R3, R194, R3 ;  /* 0x00000003c2037221 */ /* 0x000fe40000010000 */
[----:B------:R-:W-:Y:S01]  /*193d0*/  STL [R1], R4 ;  /* 0x0000000401007387 */ /* 0x000fe20000100800 */
[----:B------:R-:W-:Y:S01]  /*193e0*/  FADD.FTZ R2, R191, R2 ;  /* 0x00000002bf027221 */ /* 0x000fe20000010000 */
[C---:B------:R-:W-:Y:S02]  /*193f0*/  HMMA.16816.F32.BF16 R112, R140.reuse, R14, R112 ;  /* 0x0000000e8c70723c */ /* 0x040fe40000041870 */
[----:B------:R1:W-:Y:S02]  /*19400*/  STL [R1+0x4], R3 ;  /* 0x0000040301007387 */ /* 0x0003e40000100800 */
[----:B------:R-:W-:Y:S04]  /*19410*/  FADD.FTZ R2, R190, R2 ;  /* 0x00000002be027221 */ /* 0x000fe80000010000 */
[-C--:B------:R-:W-:Y:S01]  /*19420*/  HMMA.16816.F32.BF16 R116, R140, R16.reuse, R116 ;  /* 0x000000108c74723c */ /* 0x080fe20000041874 */
[----:B------:R2:W-:Y:S04]  /*19430*/  STL [R1+0x8], R2 ;  /* 0x0000080201007387 */ /* 0x0005e80000100800 */
[----:B------:R2:W-:Y:S03]  /*19440*/  STL [R1+0xc], R0 ;  /* 0x00000c0001007387 */ /* 0x0005e60000100800 */
[C---:B------:R-:W-:Y:S08]  /*19450*/  HMMA.16816.F32.BF16 R120, R176.reuse, R16, R120 ;  /* 0x00000010b078723c */ /* 0x040ff00000041878 */
[-C--:B------:R-:W-:Y:S01]  /*19460*/  HMMA.16816.F32.BF16 R124, R176, R18.reuse, R124 ;  /* 0x00000012b07c723c */ /* 0x080fe2000004187c */
[----:B-1----:R-:W-:Y:S07]  /*19470*/  MOV R3, R136 ;  /* 0x0000008800037202 */ /* 0x002fee0000000f00 */
[----:B------:R-:W-:Y:S01]  /*19480*/  HMMA.16816.F32.BF16 R128, R140, R18, R128 ;  /* 0x000000128c80723c */ /* 0x000fe20000041880 */
[----:B--2---:R-:W-:-:S07]  /*19490*/  @P0 BRA `(.L_x_2350) ;  /* 0xffffca4000000947 */ /* 0x004fce000383ffff */
.L_x_2349:
[----:B------:R-:W2:Y:S01]  /*194a0*/  LDL.LU R2, [R1] ;  /* 0x0000000001027983 */ /* 0x000ea20000300800 */
[----:B------:R-:W1:Y:S01]  /*194b0*/  S2UR UR7, SR_CTAID.Y ;  /* 0x00000000000779c3 */ /* 0x000e620000002600 */
[----:B------:R-:W-:-:S02]  /*194c0*/  UISETP.NE.AND UP4, UPT, UR15, -0x1, UPT ;  /* 0xffffffff0f00788c */ /* 0x000fc4000bf85270 */
[----:B------:R-:W3:Y:S01]  /*194d0*/  LDL.LU R8, [R1+0x4] ;  /* 0x0000040001087983 */ /* 0x000ee20000300800 */
[----:B------:R-:W-:-:S03]  /*194e0*/  ULDC.64 UR4, c[0x0][0x1e8] ;  /* 0x00007a0000047ab9 */ /* 0x000fc60000000a00 */
[----:B------:R-:W4:Y:S04]  /*194f0*/  LDL.LU R7, [R1+0x8] ;  /* 0x0000080001077983 */ /* 0x000f280000300800 */
[----:B------:R-:W5:Y:S01]  /*19500*/  LDL.LU R6, [R1+0xc] ;  /* 0x00000c0001067983 */ /* 0x000f620000300800 */
        /* <DEDUP_REMOVED lines=433> */
.L_x_2354:
[----:B---34-:R-:W-:Y:S05]  /*1b020*/  BSYNC B0 ;  /* 0x0000000000007941 */ /* 0x018fea0003800000 */
.L_x_2353:
        /* <DEDUP_REMOVED lines=31> */
.L_x_2356:
[----:B---3--:R-:W-:Y:S05]  /*1b220*/  BSYNC B0 ;  /* 0x0000000000007941 */ /* 0x008fea0003800000 */
.L_x_2355:
        /* <DEDUP_REMOVED lines=18> */
.L_x_2358:
[----:B------:R-:W-:Y:S05]  /*1b350*/  BSYNC B0 ;  /* 0x0000000000007941 */ /* 0x000fea0003800000 */
.L_x_2357:
        /* <DEDUP_REMOVED lines=18> */
.L_x_2360:
[----:B------:R-:W-:Y:S05]  /*1b480*/  BSYNC B0 ;  /* 0x0000000000007941 */ /* 0x000fea0003800000 */
.L_x_2359:
        /* <DEDUP_REMOVED lines=18> */
.L_x_2362:
[----:B------:R-:W-:Y:S05]  /*1b5b0*/  BSYNC B0 ;  /* 0x0000000000007941 */ /* 0x000fea0003800000 */
.L_x_2361:
        /* <DEDUP_REMOVED lines=18> */
.L_x_2364:
[----:B------:R-:W-:Y:S05]  /*1b6e0*/  BSYNC B0 ;  /* 0x0000000000007941 */ /* 0x000fea0003800000 */
.L_x_2363:
        /* <DEDUP_REMOVED lines=18> */
.L_x_2366:
[----:B------:R-:W-:Y:S05]  /*1b810*/  BSYNC B0 ;  /* 0x0000000000007941 */ /* 0x000fea0003800000 */
.L_x_2365:
        /* <DEDUP_REMOVED lines=18> */
.L_x_2368:
[----:B------:R-:W-:Y:S05]  /*1b940*/  BSYNC B0 ;  /* 0x0000000000007941 */ /* 0x000fea0003800000 */
.L_x_2367:
        /* <DEDUP_REMOVED lines=19> */
.L_x_2369:
        /* <DEDUP_REMOVED lines=16> */
.L_x_2410:


//--------------------- .nv.shared._ZN5flash16flash_fwd_kernelI23Flash_fwd_kernel_traitsILi128ELi128ELi64ELi4ELb0ELb0EN7cutlass10bfloat16_tE19Flash_kernel_traitsILi128ELi128ELi64ELi4ES3_EELb0ELb0ELb0ELb0ELb0ELb1ELb0ELb0EEEvNS_16Flash_fwd_paramsE --------------------------
	.section	.nv.shared._ZN5flash16flash_fwd_kernelI23Flash_fwd_kernel_traitsILi128ELi128ELi64ELi4ELb0ELb0EN7cutlass10bfloat16_tE19Flash_kernel_traitsILi128ELi128ELi64ELi4ES3_EELb0ELb0ELb0ELb0ELb0ELb1ELb0ELb0EEEvNS_16Flash_fwd_paramsE,"aw",@nobits
	.sectionflags	@""
	.align	16


//--------------------- .nv.global                --------------------------
	.section	.nv.global,"aw",@nobits
.nv.global:
	.type		_ZN66_INTERNAL_9d8789de_30_flash_fwd_hdim128_bf16_sm80_cu_1d5d5cfe_28674cute1_E,@object
	.size		_ZN66_INTERNAL_9d8789de_30_flash_fwd_hdim128_bf16_sm80_cu_1d5d5cfe_28674cute1_E,(_ZN66_INTERNAL_9d8789de_30_flash_fwd_hdim128_bf16_sm80_cu_1d5d5cfe_28674cuda3std3__45__cpo6cbeginE - _ZN66_INTERNAL_9d8789de_30_flash_fwd_hdim128_bf16_sm80_cu_1d5d5cfe_28674cute1_E)
_ZN66_INTERNAL_9d8789de_30_flash_fwd_hdim128_bf16_sm80_cu_1d5d5cfe_28674cute1_E:
	.zero		1
	.type		_ZN66_INTERNAL_9d8789de_30_flash_fwd_hdim128_bf16_sm80_cu_1d5d5cfe_28674cuda3std3__45__cpo6cbeginE,@object
	.size		_ZN66_INTERNAL_9d8789de_30_flash_fwd_hdim128_bf16_sm80_cu_1d5d5cfe_28674cuda3std3__45__cpo6cbeginE,(_ZN66_INTERNAL_9d8789de_30_flash_fwd_hdim128_bf16_sm80_cu_1d5d5cfe_28674cuda3std3__48in_placeE - _ZN66_INTERNAL_9d8789de_30_flash_fwd_hdim128_bf16_sm80_cu_1d5d5cfe_28674cuda3std3__45__cpo6cbeginE)
_ZN66_INTERNAL_9d8789de_30_flash_fwd_hdim128_bf16_sm80_cu_1d5d5cfe_28674cuda3std3__45__cpo6cbeginE:
	.zero		1
	.type		_ZN66_INTERNAL_9d8789de_30_flash_fwd_hdim128_bf16_sm80_cu_1d5d5cfe_28674cuda3std3__48in_placeE,@object
	.size		_ZN66_INTERNAL_9d8789de_30_flash_fwd_hdim128_bf16_sm80_cu_1d5d5cfe_28674cuda3std3__48in_placeE,(_ZN66_INTERNAL_9d8789de_30_flash_fwd_hdim128_bf16_sm80_cu_1d5d5cfe_28674cuda3std6ranges3__45__cpo9iter_moveE - _ZN66_INTERNAL_9d8789de_30_flash_fwd_hdim128_bf16_sm80_cu_1d5d5cfe_28674cuda3std3__48in_placeE)
_ZN66_INTERNAL_9d8789de_30_flash_fwd_hdim128_bf16_sm80_cu_1d5d5cfe_28674cuda3std3__48in_placeE:
	.zero		1
	.type		_ZN66_INTERNAL_9d8789de_30_flash_fwd_hdim128_bf16_sm80_cu_1d5d5cfe_28674cuda3std6ranges3__45__cpo9iter_moveE,@object
	.size		_ZN66_INTERNAL_9d8789de_30_flash_fwd_hdim128_bf16_sm80_cu_1d5d5cfe_28674cuda3std6ranges3__45__cpo9iter_moveE,(_ZN66_INTERNAL_9d8789de_30_flash_fwd_hdim128_bf16_sm80_cu_1d5d5cfe_28674cuda3std3__45__cpo5beginE - _ZN66_INTERNAL_9d8789de_30_flash_fwd_hdim128_bf16_sm80_cu_1d5d5cfe_28674cuda3std6ranges3__45__cpo9iter_moveE)
_ZN66_INTERNAL_9d8789de_30_flash_fwd_hdim128_bf16_sm80_cu_1d5d5cfe_28674cuda3std6ranges3__45__cpo9iter_moveE:
	.zero		1
	.type		_ZN66_INTERNAL_9d8789de_30_flash_fwd_hdim128_bf16_sm80_cu_1d5d5cfe_28674cuda3std3__45__cpo5beginE,@object
	.size		_ZN66_INTERNAL_9d8789de_30_flash_fwd_hdim128_bf16_sm80_cu_1d5d5cfe_28674cuda3std3__45__cpo5beginE,(_ZN66_INTERNAL_9d8789de_30_flash_fwd_hdim128_bf16_sm80_cu_1d5d5cfe_28674cuda3std3__468_GLOBAL__N__9d8789de_30_flash_fwd_hdim128_bf16_sm80_cu_1d5d5cfe_28676ignoreE - _ZN66_INTERNAL_9d8789de_30_flash_fwd_hdim128_bf16_sm80_cu_1d5d5cfe_28674cuda3std3__45__cpo5beginE)
_ZN66_INTERNAL_9d8789de_30_flash_fwd_hdim128_bf16_sm80_cu_1d5d5cfe_28674cuda3std3__45__cpo5beginE:
	.zero		1
	.type		_ZN66_INTERNAL_9d8789de_30_flash_fwd_hdim128_bf16_sm80_cu_1d5d5cfe_28674cuda3std3__468_GLOBAL__N__9d8789de_30_flash_fwd_hdim128_bf16_sm80_cu_1d5d5cfe_28676ignoreE,@object
	.size		_ZN66_INTERNAL_9d8789de_30_flash_fwd_hdim128_bf16_sm80_cu_1d5d5cfe_28674cuda3std3__468_GLOBAL__N__9d8789de_30_flash_fwd_hdim128_bf16_sm80_cu_1d5d5cfe_28676ignoreE,(_ZN66_INTERNAL_9d8789de_30_flash_fwd_hdim128_bf16_sm80_cu_1d5d5cfe_28674cute7productE - _ZN66_INTERNAL_9d8789de_30_flash_fwd_hdim128_bf16_sm80_cu_1d5d5cfe_28674cuda3std3__468_GLOBAL__N__9d8789de_30_flash_fwd_hdim128_bf16_sm80_cu_1d5d5cfe_28676ignoreE)
_ZN66_INTERNAL_9d8789de_30_flash_fwd_hdim128_bf16_sm80_cu_1d5d5cfe_28674cuda3std3__468_GLOBAL__N__9d8789de_30_flash_fwd_hdim128_bf16_sm80_cu_1d5d5cfe_28676ignoreE:
	.zero		1
	.type		_ZN66_INTERNAL_9d8789de_30_flash_fwd_hdim128_bf16_sm80_cu_1d5d5cfe_28674cute7productE,@object
	.size		_ZN66_INTERNAL_9d8789de_30_flash_fwd_hdim128_bf16_sm80_cu_1d5d5cfe_28674cute7productE,(_ZN66_INTERNAL_9d8789de_30_flash_fwd_hdim128_bf16_sm80_cu_1d5d5cfe_28674cuda3std3__45__cpo3endE - _ZN66_INTERNAL_9d8789de_30_flash_fwd_hdim128_bf16_sm80_cu_1d5d5cfe_28674cute7productE)
_ZN66_INTERNAL_9d8789de_30_flash_fwd_hdim128_bf16_sm80_cu_1d5d5cfe_28674cute7productE:
	.zero		1
	.type		_ZN66_INTERNAL_9d8789de_30_flash_fwd_hdim128_bf16_sm80_cu_1d5d5cfe_28674cuda3std3__45__cpo3endE,@object
	.size		_ZN66_INTERNAL_9d8789de_30_flash_fwd_hdim128_bf16_sm80_cu_1d5d5cfe_28674cuda3std3__45__cpo3endE,(_ZN66_INTERNAL_9d8789de_30_flash_fwd_hdim128_bf16_sm80_cu_1d5d5cfe_28674cuda3std3__419piecewise_constructE - _ZN66_INTERNAL_9d8789de_30_flash_fwd_hdim128_bf16_sm80_cu_1d5d5cfe_28674cuda3std3__45__cpo3endE)
_ZN66_INTERNAL_9d8789de_30_flash_fwd_hdim128_bf16_sm80_cu_1d5d5cfe_28674cuda3std3__45__cpo3endE:
	.zero		1
	.type		_ZN66_INTERNAL_9d8789de_30_flash_fwd_hdim128_bf16_sm80_cu_1d5d5cfe_28674cuda3std3__419piecewise_constructE,@object
	.size		_ZN66_INTERNAL_9d8789de_30_flash_fwd_hdim128_bf16_sm80_cu_1d5d5cfe_28674cuda3std3__419piecewise_constructE,(_ZN66_INTERNAL_9d8789de_30_flash_fwd_hdim128_bf16_sm80_cu_1d5d5cfe_28674cuda3std3__45__cpo4cendE - _ZN66_INTERNAL_9d8789de_30_flash_fwd_hdim128_bf16_sm80_cu_1d5d5cfe_28674cuda3std3__419piecewise_constructE)
_ZN66_INTERNAL_9d8789de_30_flash_fwd_hdim128_bf16_sm80_cu_1d5d5cfe_28674cuda3std3__419piecewise_constructE:
	.zero		1
	.type		_ZN66_INTERNAL_9d8789de_30_flash_fwd_hdim128_bf16_sm80_cu_1d5d5cfe_28674cuda3std3__45__cpo4cendE,@object
	.size		_ZN66_INTERNAL_9d8789de_30_flash_fwd_hdim128_bf16_sm80_cu_1d5d5cfe_28674cuda3std3__45__cpo4cendE,(_ZN66_INTERNAL_9d8789de_30_flash_fwd_hdim128_bf16_sm80_cu_1d5d5cfe_28674cuda3std6ranges3__45__cpo4swapE - _ZN66_INTERNAL_9d8789de_30_flash_fwd_hdim128_bf16_sm80_cu_1d5d5cfe_28674cuda3std3__45__cpo4cendE)
_ZN66_INTERNAL_9d8789de_30_flash_fwd_hdim128_bf16_sm80_cu_1d5d5cfe_28674cuda3std3__45__cpo4cendE:
	.zero		1
	.type		_ZN66_INTERNAL_9d8789de_30_flash_fwd_hdim128_bf16_sm80_cu_1d5d5cfe_28674cuda3std6ranges3__45__cpo4swapE,@object
	.size		_ZN66_INTERNAL_9d8789de_30_flash_fwd_hdim128_bf16_sm80_cu_1d5d5cfe_28674cuda3std6ranges3__45__cpo4swapE,(.L_7 - _ZN66_INTERNAL_9d8789de_30_flash_fwd_hdim128_bf16_sm80_cu_1d5d5cfe_28674cuda3std6ranges3__45__cpo4swapE)
_ZN66_INTERNAL_9d8789de_30_flash_fwd_hdim128_bf16_sm80_cu_1d5d5cfe_28674cuda3std6ranges3__45__cpo4swapE:
	.zero		1
.L_7:


//--------------------- .nv.shared._ZN5flash16flash_fwd_kernelI23Flash_fwd_kernel_traitsILi128ELi128ELi64ELi4ELb0ELb0EN7cutlass10bfloat16_tE19Flash_kernel_traitsILi128ELi128ELi64ELi4ES3_EELb0ELb0ELb0ELb0ELb0ELb1ELb1ELb0EEEvNS_16Flash_fwd_paramsE --------------------------
	.section	.nv.shared._ZN5flash16flash_fwd_kernelI23Flash_fwd_kernel_traitsILi128ELi128ELi64ELi4ELb0ELb0EN7cutlass10bfloat16_tE19Flash_kernel_traitsILi128ELi128ELi64ELi4ES3_EELb0ELb0ELb0ELb0ELb0ELb1ELb1ELb0EEEvNS_16Flash_fwd_paramsE,"aw",@nobits
	.sectionflags	@""
	.align	16


//--------------------- .nv.shared._ZN5flash16flash_fwd_kernelI23Flash_fwd_kernel_traitsILi128ELi128ELi64ELi4ELb0ELb0EN7cutlass10bfloat16_tE19Flash_kernel_traitsILi128ELi128ELi64ELi4ES3_EELb0ELb0ELb0ELb0ELb1ELb1ELb0ELb0EEEvNS_16Flash_fwd_paramsE --------------------------
	.section	.nv.shared._ZN5flash16flash_fwd_kernelI23Flash_fwd_kernel_traitsILi128ELi128ELi64ELi4ELb0ELb0EN7cutlass10bfloat16_tE19Flash_kernel_traitsILi128ELi128ELi64ELi4ES3_EELb0ELb0ELb0ELb0ELb1ELb1ELb0ELb0EEEvNS_16Flash_fwd_paramsE,"aw",@nobits
	.sectionflags	@""
	.align	16


//--------------------- .nv.shared._ZN5flash16flash_fwd_kernelI23Flash_fwd_kernel_traitsILi128ELi128ELi64ELi4ELb0ELb0EN7cutlass10bfloat16_tE19Flash_kernel_traitsILi128ELi128ELi64ELi4ES3_EELb0ELb0ELb0ELb0ELb1ELb1ELb1ELb0EEEvNS_16Flash_fwd_paramsE --------------------------
	.section	.nv.shared._ZN5flash16flash_fwd_kernelI23Flash_fwd_kernel_traitsILi128ELi128ELi64ELi4ELb0ELb0EN7cutlass10bfloat16_tE19Flash_kernel_traitsILi128ELi128ELi64ELi4ES3_EELb0ELb0ELb0ELb0ELb1ELb1ELb1ELb0EEEvNS_16Flash_fwd_paramsE,"aw",@nobits
	.sectionflags	@""
	.align	16


//--------------------- .nv.shared._ZN5flash16flash_fwd_kernelI23Flash_fwd_kernel_traitsILi128ELi128ELi64ELi4ELb0ELb0EN7cutlass10bfloat16_tE19Flash_kernel_traitsILi128ELi128ELi64ELi4ES3_EELb0ELb0ELb0ELb0ELb0ELb0ELb0ELb0EEEvNS_16Flash_fwd_paramsE --------------------------
	.section	.nv.shared._ZN5flash16flash_fwd_kernelI23Flash_fwd_kernel_traitsILi128ELi128ELi64ELi4ELb0ELb0EN7cutlass10bfloat16_tE19Flash_kernel_traitsILi128ELi128ELi64ELi4ES3_EELb0ELb0ELb0ELb0ELb0ELb0ELb0ELb0EEEvNS_16Flash_fwd_paramsE,"aw",@nobits
	.sectionflags	@""
	.align	16


//--------------------- .nv.shared._ZN5flash16flash_fwd_kernelI23Flash_fwd_kernel_traitsILi128ELi128ELi64ELi4ELb0ELb0EN7cutlass10bfloat16_tE19Flash_kernel_traitsILi128ELi128ELi64ELi4ES3_EELb0ELb0ELb0ELb0ELb0ELb0ELb1ELb0EEEvNS_16Flash_fwd_paramsE --------------------------
	.section	.nv.shared._ZN5flash16flash_fwd_kernelI23Flash_fwd_kernel_traitsILi128ELi128ELi64ELi4ELb0ELb0EN7cutlass10bfloat16_tE19Flash_kernel_traitsILi128ELi128ELi64ELi4ES3_EELb0ELb0ELb0ELb0ELb0ELb0ELb1ELb0EEEvNS_16Flash_fwd_paramsE,"aw",@nobits
	.sectionflags	@""
	.align	16


//--------------------- .nv.shared._ZN5flash16flash_fwd_kernelI23Flash_fwd_kernel_traitsILi128ELi128ELi64ELi4ELb0ELb0EN7cutlass10bfloat16_tE19Flash_kernel_traitsILi128ELi128ELi64ELi4ES3_EELb0ELb0ELb0ELb1ELb0ELb0ELb0ELb0EEEvNS_16Flash_fwd_paramsE --------------------------
	.section	.nv.shared._ZN5flash16flash_fwd_kernelI23Flash_fwd_kernel_traitsILi128ELi128ELi64ELi4ELb0ELb0EN7cutlass10bfloat16_tE19Flash_kernel_traitsILi128ELi128ELi64ELi4ES3_EELb0ELb0ELb0ELb1ELb0ELb0ELb0ELb0EEEvNS_16Flash_fwd_paramsE,"aw",@nobits
	.sectionflags	@""
	.align	16


//--------------------- .nv.shared._ZN5flash16flash_fwd_kernelI23Flash_fwd_kernel_traitsILi128ELi128ELi64ELi4ELb0ELb0EN7cutlass10bfloat16_tE19Flash_kernel_traitsILi128ELi128ELi64ELi4ES3_EELb0ELb0ELb0ELb1ELb0ELb0ELb1ELb0EEEvNS_16Flash_fwd_paramsE --------------------------
	.section	.nv.shared._ZN5flash16flash_fwd_kernelI23Flash_fwd_kernel_traitsILi128ELi128ELi64ELi4ELb0ELb0EN7cutlass10bfloat16_tE19Flash_kernel_traitsILi128ELi128ELi64ELi4ES3_EELb0ELb0ELb0ELb1ELb0ELb0ELb1ELb0EEEvNS_16Flash_fwd_paramsE,"aw",@nobits
	.sectionflags	@""
	.align	16


//--------------------- .nv.shared._ZN5flash16flash_fwd_kernelI23Flash_fwd_kernel_traitsILi128ELi128ELi64ELi4ELb0ELb0EN7cutlass10bfloat16_tE19Flash_kernel_traitsILi128ELi128ELi64ELi4ES3_EELb0ELb0ELb1ELb0ELb0ELb1ELb0ELb0EEEvNS_16Flash_fwd_paramsE --------------------------
	.section	.nv.shared._ZN5flash16flash_fwd_kernelI23Flash_fwd_kernel_traitsILi128ELi128ELi64ELi4ELb0ELb0EN7cutlass10bfloat16_tE19Flash_kernel_traitsILi128ELi128ELi64ELi4ES3_EELb0ELb0ELb1ELb0ELb0ELb1ELb0ELb0EEEvNS_16Flash_fwd_paramsE,"aw",@nobits
	.sectionflags	@""
	.align	16


//--------------------- .nv.shared._ZN5flash16flash_fwd_kernelI23Flash_fwd_kernel_traitsILi128ELi128ELi64ELi4ELb0ELb0EN7cutlass10bfloat16_tE19Flash_kernel_traitsILi128ELi128ELi64ELi4ES3_EELb0ELb0ELb1ELb0ELb0ELb1ELb1ELb0EEEvNS_16Flash_fwd_paramsE --------------------------
	.section	.nv.shared._ZN5flash16flash_fwd_kernelI23Flash_fwd_kernel_traitsILi128ELi128ELi64ELi4ELb0ELb0EN7cutlass10bfloat16_tE19Flash_kernel_traitsILi128ELi128ELi64ELi4ES3_EELb0ELb0ELb1ELb0ELb0ELb1ELb1ELb0EEEvNS_16Flash_fwd_paramsE,"aw",@nobits
	.sectionflags	@""
	.align	16


//--------------------- .nv.shared._ZN5flash16flash_fwd_kernelI23Flash_fwd_kernel_traitsILi128ELi128ELi64ELi4ELb0ELb0EN7cutlass10bfloat16_tE19Flash_kernel_traitsILi128ELi128ELi64ELi4ES3_EELb0ELb0ELb1ELb0ELb0ELb0ELb0ELb0EEEvNS_16Flash_fwd_paramsE --------------------------
	.section	.nv.shared._ZN5flash16flash_fwd_kernelI23Flash_fwd_kernel_traitsILi128ELi128ELi64ELi4ELb0ELb0EN7cutlass10bfloat16_tE19Flash_kernel_traitsILi128ELi128ELi64ELi4ES3_EELb0ELb0ELb1ELb0ELb0ELb0ELb0ELb0EEEvNS_16Flash_fwd_paramsE,"aw",@nobits
	.sectionflags	@""
	.align	16


//--------------------- .nv.shared._ZN5flash16flash_fwd_kernelI23Flash_fwd_kernel_traitsILi128ELi128ELi64ELi4ELb0ELb0EN7cutlass10bfloat16_tE19Flash_kernel_traitsILi128ELi128ELi64ELi4ES3_EELb0ELb0ELb1ELb0ELb0ELb0ELb1ELb0EEEvNS_16Flash_fwd_paramsE --------------------------
	.section	.nv.shared._ZN5flash16flash_fwd_kernelI23Flash_fwd_kernel_traitsILi128ELi128ELi64ELi4ELb0ELb0EN7cutlass10bfloat16_tE19Flash_kernel_traitsILi128ELi128ELi64ELi4ES3_EELb0ELb0ELb1ELb0ELb0ELb0ELb1ELb0EEEvNS_16Flash_fwd_paramsE,"aw",@nobits
	.sectionflags	@""
	.align	16


//--------------------- .nv.shared._ZN5flash16flash_fwd_kernelI23Flash_fwd_kernel_traitsILi128ELi128ELi64ELi4ELb0ELb0EN7cutlass10bfloat16_tE19Flash_kernel_traitsILi128ELi128ELi64ELi4ES3_EELb0ELb0ELb1ELb1ELb0ELb0ELb0ELb0EEEvNS_16Flash_fwd_paramsE --------------------------
	.section	.nv.shared._ZN5flash16flash_fwd_kernelI23Flash_fwd_kernel_traitsILi128ELi128ELi64ELi4ELb0ELb0EN7cutlass10bfloat16_tE19Flash_kernel_traitsILi128ELi128ELi64ELi4ES3_EELb0ELb0ELb1ELb1ELb0ELb0ELb0ELb0EEEvNS_16Flash_fwd_paramsE,"aw",@nobits
	.sectionflags	@""
	.align	16


//--------------------- .nv.shared._ZN5flash16flash_fwd_kernelI23Flash_fwd_kernel_traitsILi128ELi128ELi64ELi4ELb0ELb0EN7cutlass10bfloat16_tE19Flash_kernel_traitsILi128ELi128ELi64ELi4ES3_EELb0ELb0ELb1ELb1ELb0ELb0ELb1ELb0EEEvNS_16Flash_fwd_paramsE --------------------------
	.section	.nv.shared._ZN5flash16flash_fwd_kernelI23Flash_fwd_kernel_traitsILi128ELi128ELi64ELi4ELb0ELb0EN7cutlass10bfloat16_tE19Flash_kernel_traitsILi128ELi128ELi64ELi4ES3_EELb0ELb0ELb1ELb1ELb0ELb0ELb1ELb0EEEvNS_16Flash_fwd_paramsE,"aw",@nobits
	.sectionflags	@""
	.align	16


//--------------------- .nv.shared._ZN5flash16flash_fwd_kernelI23Flash_fwd_kernel_traitsILi128ELi128ELi32ELi4ELb0ELb0EN7cutlass10bfloat16_tE19Flash_kernel_traitsILi128ELi128ELi32ELi4ES3_EELb0ELb0ELb0ELb0ELb0ELb1ELb0ELb0EEEvNS_16Flash_fwd_paramsE --------------------------
	.section	.nv.shared._ZN5flash16flash_fwd_kernelI23Flash_fwd_kernel_traitsILi128ELi128ELi32ELi4ELb0ELb0EN7cutlass10bfloat16_tE19Flash_kernel_traitsILi128ELi128ELi32ELi4ES3_EELb0ELb0ELb0ELb0ELb0ELb1ELb0ELb0EEEvNS_16Flash_fwd_paramsE,"aw",@nobits
	.sectionflags	@""
	.align	16


//--------------------- .nv.shared._ZN5flash16flash_fwd_kernelI23Flash_fwd_kernel_traitsILi128ELi128ELi32ELi4ELb0ELb0EN7cutlass10bfloat16_tE19Flash_kernel_traitsILi128ELi128ELi32ELi4ES3_EELb0ELb0ELb0ELb0ELb1ELb1ELb0ELb0EEEvNS_16Flash_fwd_paramsE --------------------------
	.section	.nv.shared._ZN5flash16flash_fwd_kernelI23Flash_fwd_kernel_traitsILi128ELi128ELi32ELi4ELb0ELb0EN7cutlass10bfloat16_tE19Flash_kernel_traitsILi128ELi128ELi32ELi4ES3_EELb0ELb0ELb0ELb0ELb1ELb1ELb0ELb0EEEvNS_16Flash_fwd_paramsE,"aw",@nobits
	.sectionflags	@""
	.align	16


//--------------------- .nv.shared._ZN5flash16flash_fwd_kernelI23Flash_fwd_kernel_traitsILi128ELi128ELi32ELi4ELb0ELb0EN7cutlass10bfloat16_tE19Flash_kernel_traitsILi128ELi128ELi32ELi4ES3_EELb0ELb0ELb0ELb0ELb0ELb0ELb0ELb0EEEvNS_16Flash_fwd_paramsE --------------------------
	.section	.nv.shared._ZN5flash16flash_fwd_kernelI23Flash_fwd_kernel_traitsILi128ELi128ELi32ELi4ELb0ELb0EN7cutlass10bfloat16_tE19Flash_kernel_traitsILi128ELi128ELi32ELi4ES3_EELb0ELb0ELb0ELb0ELb0ELb0ELb0ELb0EEEvNS_16Flash_fwd_paramsE,"aw",@nobits
	.sectionflags	@""
	.align	16


//--------------------- .nv.shared._ZN5flash16flash_fwd_kernelI23Flash_fwd_kernel_traitsILi128ELi128ELi32ELi4ELb0ELb0EN7cutlass10bfloat16_tE19Flash_kernel_traitsILi128ELi128ELi32ELi4ES3_EELb0ELb0ELb0ELb1ELb0ELb0ELb0ELb0EEEvNS_16Flash_fwd_paramsE --------------------------
	.section	.nv.shared._ZN5flash16flash_fwd_kernelI23Flash_fwd_kernel_traitsILi128ELi128ELi32ELi4ELb0ELb0EN7cutlass10bfloat16_tE19Flash_kernel_traitsILi128ELi128ELi32ELi4ES3_EELb0ELb0ELb0ELb1ELb0ELb0ELb0ELb0EEEvNS_16Flash_fwd_paramsE,"aw",@nobits
	.sectionflags	@""
	.align	16


//--------------------- .nv.shared._ZN5flash16flash_fwd_kernelI23Flash_fwd_kernel_traitsILi128ELi128ELi32ELi4ELb0ELb0EN7cutlass10bfloat16_tE19Flash_kernel_traitsILi128ELi128ELi32ELi4ES3_EELb0ELb0ELb1ELb0ELb0ELb1ELb0ELb0EEEvNS_16Flash_fwd_paramsE --------------------------
	.section	.nv.shared._ZN5flash16flash_fwd_kernelI23Flash_fwd_kernel_traitsILi128ELi128ELi32ELi4ELb0ELb0EN7cutlass10bfloat16_tE19Flash_kernel_traitsILi128ELi128ELi32ELi4ES3_EELb0ELb0ELb1ELb0ELb0ELb1ELb0ELb0EEEvNS_16Flash_fwd_paramsE,"aw",@nobits
	.sectionflags	@""
	.align	16


//--------------------- .nv.shared._ZN5flash16flash_fwd_kernelI23Flash_fwd_kernel_traitsILi128ELi128ELi32ELi4ELb0ELb0EN7cutlass10bfloat16_tE19Flash_kernel_traitsILi128ELi128ELi32ELi4ES3_EELb0ELb0ELb1ELb0ELb0ELb0ELb0ELb0EEEvNS_16Flash_fwd_paramsE --------------------------
	.section	.nv.shared._ZN5flash16flash_fwd_kernelI23Flash_fwd_kernel_traitsILi128ELi128ELi32ELi4ELb0ELb0EN7cutlass10bfloat16_tE19Flash_kernel_traitsILi128ELi128ELi32ELi4ES3_EELb0ELb0ELb1ELb0ELb0ELb0ELb0ELb0EEEvNS_16Flash_fwd_paramsE,"aw",@nobits
	.sectionflags	@""
	.align	16


//--------------------- .nv.shared._ZN5flash16flash_fwd_kernelI23Flash_fwd_kernel_traitsILi128ELi128ELi32ELi4ELb0ELb0EN7cutlass10bfloat16_tE19Flash_kernel_traitsILi128ELi128ELi32ELi4ES3_EELb0ELb0ELb1ELb1ELb0ELb0ELb0ELb0EEEvNS_16Flash_fwd_paramsE --------------------------
	.section	.nv.shared._ZN5flash16flash_fwd_kernelI23Flash_fwd_kernel_traitsILi128ELi128ELi32ELi4ELb0ELb0EN7cutlass10bfloat16_tE19Flash_kernel_traitsILi128ELi128ELi32ELi4ES3_EELb0ELb0ELb1ELb1ELb0ELb0ELb0ELb0EEEvNS_16Flash_fwd_paramsE,"aw",@nobits
	.sectionflags	@""
	.align	16


//--------------------- .nv.shared._ZN5flash16flash_fwd_kernelI23Flash_fwd_kernel_traitsILi128ELi128ELi32ELi4ELb0ELb0EN7cutlass10bfloat16_tE19Flash_kernel_traitsILi128ELi128ELi32ELi4ES3_EELb1ELb0ELb0ELb0ELb0ELb1ELb0ELb0EEEvNS_16Flash_fwd_paramsE --------------------------
	.section	.nv.shared._ZN5flash16flash_fwd_kernelI23Flash_fwd_kernel_traitsILi128ELi128ELi32ELi4ELb0ELb0EN7cutlass10bfloat16_tE19Flash_kernel_traitsILi128ELi128ELi32ELi4ES3_EELb1ELb0ELb0ELb0ELb0ELb1ELb0ELb0EEEvNS_16Flash_fwd_paramsE,"aw",@nobits
	.sectionflags	@""
	.align	16


//--------------------- .nv.shared._ZN5flash16flash_fwd_kernelI23Flash_fwd_kernel_traitsILi128ELi128ELi32ELi4ELb0ELb0EN7cutlass10bfloat16_tE19Flash_kernel_traitsILi128ELi128ELi32ELi4ES3_EELb0ELb0ELb0ELb0ELb0ELb1ELb1ELb0EEEvNS_16Flash_fwd_paramsE --------------------------
	.section	.nv.shared._ZN5flash16flash_fwd_kernelI23Flash_fwd_kernel_traitsILi128ELi128ELi32ELi4ELb0ELb0EN7cutlass10bfloat16_tE19Flash_kernel_traitsILi128ELi128ELi32ELi4ES3_EELb0ELb0ELb0ELb0ELb0ELb1ELb1ELb0EEEvNS_16Flash_fwd_paramsE,"aw",@nobits
	.sectionflags	@""
	.align	16


//--------------------- .nv.shared._ZN5flash16flash_fwd_kernelI23Flash_fwd_kernel_traitsILi128ELi128ELi32ELi4ELb0ELb0EN7cutlass10bfloat16_tE19Flash_kernel_traitsILi128ELi128ELi32ELi4ES3_EELb1ELb0ELb0ELb0ELb0ELb0ELb0ELb0EEEvNS_16Flash_fwd_paramsE --------------------------
	.section	.nv.shared._ZN5flash16flash_fwd_kernelI23Flash_fwd_kernel_traitsILi128ELi128ELi32ELi4ELb0ELb0EN7cutlass10bfloat16_tE19Flash_kernel_traitsILi128ELi128ELi32ELi4ES3_EELb1ELb0ELb0ELb0ELb0ELb0ELb0ELb0EEEvNS_16Flash_fwd_paramsE,"aw",@nobits
	.sectionflags	@""
	.align	16


//--------------------- .nv.shared._ZN5flash16flash_fwd_kernelI23Flash_fwd_kernel_traitsILi128ELi128ELi32ELi4ELb0ELb0EN7cutlass10bfloat16_tE19Flash_kernel_traitsILi128ELi128ELi32ELi4ES3_EELb1ELb0ELb1ELb0ELb0ELb0ELb0ELb0EEEvNS_16Flash_fwd_paramsE --------------------------
	.section	.nv.shared._ZN5flash16flash_fwd_kernelI23Flash_fwd_kernel_traitsILi128ELi128ELi32ELi4ELb0ELb0EN7cutlass10bfloat16_tE19Flash_kernel_traitsILi128ELi128ELi32ELi4ES3_EELb1ELb0ELb1ELb0ELb0ELb0ELb0ELb0EEEvNS_16Flash_fwd_paramsE,"aw",@nobits
	.sectionflags	@""
	.align	16


//--------------------- .nv.shared._ZN5flash16flash_fwd_kernelI23Flash_fwd_kernel_traitsILi128ELi128ELi32ELi4ELb0ELb0EN7cutlass10bfloat16_tE19Flash_kernel_traitsILi128ELi128ELi32ELi4ES3_EELb1ELb0ELb0ELb0ELb1ELb1ELb0ELb0EEEvNS_16Flash_fwd_paramsE --------------------------
	.section	.nv.shared._ZN5flash16flash_fwd_kernelI23Flash_fwd_kernel_traitsILi128ELi128ELi32ELi4ELb0ELb0EN7cutlass10bfloat16_tE19Flash_kernel_traitsILi128ELi128ELi32ELi4ES3_EELb1ELb0ELb0ELb0ELb1ELb1ELb0ELb0EEEvNS_16Flash_fwd_paramsE,"aw",@nobits
	.sectionflags	@""
	.align	16


//--------------------- .nv.shared._ZN5flash16flash_fwd_kernelI23Flash_fwd_kernel_traitsILi128ELi128ELi32ELi4ELb0ELb0EN7cutlass10bfloat16_tE19Flash_kernel_traitsILi128ELi128ELi32ELi4ES3_EELb0ELb0ELb0ELb0ELb1ELb1ELb1ELb0EEEvNS_16Flash_fwd_paramsE --------------------------
	.section	.nv.shared._ZN5flash16flash_fwd_kernelI23Flash_fwd_kernel_traitsILi128ELi128ELi32ELi4ELb0ELb0EN7cutlass10bfloat16_tE19Flash_kernel_traitsILi128ELi128ELi32ELi4ES3_EELb0ELb0ELb0ELb0ELb1ELb1ELb1ELb0EEEvNS_16Flash_fwd_paramsE,"aw",@nobits
	.sectionflags	@""
	.align	16


//--------------------- .nv.shared._ZN5flash16flash_fwd_kernelI23Flash_fwd_kernel_traitsILi128ELi128ELi32ELi4ELb0ELb0EN7cutlass10bfloat16_tE19Flash_kernel_traitsILi128ELi128ELi32ELi4ES3_EELb1ELb0ELb0ELb1ELb0ELb0ELb0ELb0EEEvNS_16Flash_fwd_paramsE --------------------------
	.section	.nv.shared._ZN5flash16flash_fwd_kernelI23Flash_fwd_kernel_traitsILi128ELi128ELi32ELi4ELb0ELb0EN7cutlass10bfloat16_tE19Flash_kernel_traitsILi128ELi128ELi32ELi4ES3_EELb1ELb0ELb0ELb1ELb0ELb0ELb0ELb0EEEvNS_16Flash_fwd_paramsE,"aw",@nobits
	.sectionflags	@""
	.align	16


//--------------------- .nv.shared._ZN5flash16flash_fwd_kernelI23Flash_fwd_kernel_traitsILi128ELi128ELi32ELi4ELb0ELb0EN7cutlass10bfloat16_tE19Flash_kernel_traitsILi128ELi128ELi32ELi4ES3_EELb1ELb0ELb0ELb0ELb0ELb0ELb0ELb1EEEvNS_16Flash_fwd_paramsE --------------------------
	.section	.nv.shared._ZN5flash16flash_fwd_kernelI23Flash_fwd_kernel_traitsILi128ELi128ELi32ELi4ELb0ELb0EN7cutlass10bfloat16_tE19Flash_kernel_traitsILi128ELi128ELi32ELi4ES3_EELb1ELb0ELb0ELb0ELb0ELb0ELb0ELb1EEEvNS_16Flash_fwd_paramsE,"aw",@nobits
	.sectionflags	@""
	.align	16


//--------------------- .nv.shared._ZN5flash16flash_fwd_kernelI23Flash_fwd_kernel_traitsILi128ELi128ELi32ELi4ELb0ELb0EN7cutlass10bfloat16_tE19Flash_kernel_traitsILi128ELi128ELi32ELi4ES3_EELb0ELb0ELb0ELb0ELb0ELb0ELb1ELb0EEEvNS_16Flash_fwd_paramsE --------------------------
	.section	.nv.shared._ZN5flash16flash_fwd_kernelI23Flash_fwd_kernel_traitsILi128ELi128ELi32ELi4ELb0ELb0EN7cutlass10bfloat16_tE19Flash_kernel_traitsILi128ELi128ELi32ELi4ES3_EELb0ELb0ELb0ELb0ELb0ELb0ELb1ELb0EEEvNS_16Flash_fwd_paramsE,"aw",@nobits
	.sectionflags	@""
	.align	16


//--------------------- .nv.shared._ZN5flash16flash_fwd_kernelI23Flash_fwd_kernel_traitsILi128ELi128ELi32ELi4ELb0ELb0EN7cutlass10bfloat16_tE19Flash_kernel_traitsILi128ELi128ELi32ELi4ES3_EELb1ELb0ELb0ELb1ELb0ELb0ELb0ELb1EEEvNS_16Flash_fwd_paramsE --------------------------
	.section	.nv.shared._ZN5flash16flash_fwd_kernelI23Flash_fwd_kernel_traitsILi128ELi128ELi32ELi4ELb0ELb0EN7cutlass10bfloat16_tE19Flash_kernel_traitsILi128ELi128ELi32ELi4ES3_EELb1ELb0ELb0ELb1ELb0ELb0ELb0ELb1EEEvNS_16Flash_fwd_paramsE,"aw",@nobits
	.sectionflags	@""
	.align	16


//--------------------- .nv.shared._ZN5flash16flash_fwd_kernelI23Flash_fwd_kernel_traitsILi128ELi128ELi32ELi4ELb0ELb0EN7cutlass10bfloat16_tE19Flash_kernel_traitsILi128ELi128ELi32ELi4ES3_EELb0ELb0ELb0ELb1ELb0ELb0ELb1ELb0EEEvNS_16Flash_fwd_paramsE --------------------------
	.section	.nv.shared._ZN5flash16flash_fwd_kernelI23Flash_fwd_kernel_traitsILi128ELi128ELi32ELi4ELb0ELb0EN7cutlass10bfloat16_tE19Flash_kernel_traitsILi128ELi128ELi32ELi4ES3_EELb0ELb0ELb0ELb1ELb0ELb0ELb1ELb0EEEvNS_16Flash_fwd_paramsE,"aw",@nobits
	.sectionflags	@""
	.align	16


//--------------------- .nv.shared._ZN5flash16flash_fwd_kernelI23Flash_fwd_kernel_traitsILi128ELi128ELi32ELi4ELb0ELb0EN7cutlass10bfloat16_tE19Flash_kernel_traitsILi128ELi128ELi32ELi4ES3_EELb1ELb0ELb1ELb0ELb0ELb1ELb0ELb0EEEvNS_16Flash_fwd_paramsE --------------------------
	.section	.nv.shared._ZN5flash16flash_fwd_kernelI23Flash_fwd_kernel_traitsILi128ELi128ELi32ELi4ELb0ELb0EN7cutlass10bfloat16_tE19Flash_kernel_traitsILi128ELi128ELi32ELi4ES3_EELb1ELb0ELb1ELb0ELb0ELb1ELb0ELb0EEEvNS_16Flash_fwd_paramsE,"aw",@nobits
	.sectionflags	@""
	.align	16


//--------------------- .nv.shared._ZN5flash16flash_fwd_kernelI23Flash_fwd_kernel_traitsILi128ELi128ELi32ELi4ELb0ELb0EN7cutlass10bfloat16_tE19Flash_kernel_traitsILi128ELi128ELi32ELi4ES3_EELb0ELb0ELb1ELb0ELb0ELb1ELb1ELb0EEEvNS_16Flash_fwd_paramsE --------------------------
	.section	.nv.shared._ZN5flash16flash_fwd_kernelI23Flash_fwd_kernel_traitsILi128ELi128ELi32ELi4ELb0ELb0EN7cutlass10bfloat16_tE19Flash_kernel_traitsILi128ELi128ELi32ELi4ES3_EELb0ELb0ELb1ELb0ELb0ELb1ELb1ELb0EEEvNS_16Flash_fwd_paramsE,"aw",@nobits
	.sectionflags	@""
	.align	16


//--------------------- .nv.shared._ZN5flash16flash_fwd_kernelI23Flash_fwd_kernel_traitsILi128ELi128ELi32ELi4ELb0ELb0EN7cutlass10bfloat16_tE19Flash_kernel_traitsILi128ELi128ELi32ELi4ES3_EELb1ELb0ELb1ELb1ELb0ELb0ELb0ELb0EEEvNS_16Flash_fwd_paramsE --------------------------
	.section	.nv.shared._ZN5flash16flash_fwd_kernelI23Flash_fwd_kernel_traitsILi128ELi128ELi32ELi4ELb0ELb0EN7cutlass10bfloat16_tE19Flash_kernel_traitsILi128ELi128ELi32ELi4ES3_EELb1ELb0ELb1ELb1ELb0ELb0ELb0ELb0EEEvNS_16Flash_fwd_paramsE,"aw",@nobits
	.sectionflags	@""
	.align	16


//--------------------- .nv.shared._ZN5flash16flash_fwd_kernelI23Flash_fwd_kernel_traitsILi128ELi128ELi32ELi4ELb0ELb0EN7cutlass10bfloat16_tE19Flash_kernel_traitsILi128ELi128ELi32ELi4ES3_EELb1ELb0ELb1ELb0ELb0ELb0ELb0ELb1EEEvNS_16Flash_fwd_paramsE --------------------------
	.section	.nv.shared._ZN5flash16flash_fwd_kernelI23Flash_fwd_kernel_traitsILi128ELi128ELi32ELi4ELb0ELb0EN7cutlass10bfloat16_tE19Flash_kernel_traitsILi128ELi128ELi32ELi4ES3_EELb1ELb0ELb1ELb0ELb0ELb0ELb0ELb1EEEvNS_16Flash_fwd_paramsE,"aw",@nobits
	.sectionflags	@""
	.align	16


//--------------------- .nv.shared._ZN5flash16flash_fwd_kernelI23Flash_fwd_kernel_traitsILi128ELi128ELi32ELi4ELb0ELb0EN7cutlass10bfloat16_tE19Flash_kernel_traitsILi128ELi128ELi32ELi4ES3_EELb0ELb0ELb1ELb0ELb0ELb0ELb1ELb0EEEvNS_16Flash_fwd_paramsE --------------------------
	.section	.nv.shared._ZN5flash16flash_fwd_kernelI23Flash_fwd_kernel_traitsILi128ELi128ELi32ELi4ELb0ELb0EN7cutlass10bfloat16_tE19Flash_kernel_traitsILi128ELi128ELi32ELi4ES3_EELb0ELb0ELb1ELb0ELb0ELb0ELb1ELb0EEEvNS_16Flash_fwd_paramsE,"aw",@nobits
	.sectionflags	@""
	.align	16


//--------------------- .nv.shared._ZN5flash16flash_fwd_kernelI23Flash_fwd_kernel_traitsILi128ELi128ELi32ELi4ELb0ELb0EN7cutlass10bfloat16_tE19Flash_kernel_traitsILi128ELi128ELi32ELi4ES3_EELb1ELb0ELb1ELb1ELb0ELb0ELb0ELb1EEEvNS_16Flash_fwd_paramsE --------------------------
	.section	.nv.shared._ZN5flash16flash_fwd_kernelI23Flash_fwd_kernel_traitsILi128ELi128ELi32ELi4ELb0ELb0EN7cutlass10bfloat16_tE19Flash_kernel_traitsILi128ELi128ELi32ELi4ES3_EELb1ELb0ELb1ELb1ELb0ELb0ELb0ELb1EEEvNS_16Flash_fwd_paramsE,"aw",@nobits
	.sectionflags	@""
	.align	16


//--------------------- .nv.shared._ZN5flash16flash_fwd_kernelI23Flash_fwd_kernel_traitsILi128ELi128ELi32ELi4ELb0ELb0EN7cutlass10bfloat16_tE19Flash_kernel_traitsILi128ELi128ELi32ELi4ES3_EELb0ELb0ELb1ELb1ELb0ELb0ELb1ELb0EEEvNS_16Flash_fwd_paramsE --------------------------
	.section	.nv.shared._ZN5flash16flash_fwd_kernelI23Flash_fwd_kernel_traitsILi128ELi128ELi32ELi4ELb0ELb0EN7cutlass10bfloat16_tE19Flash_kernel_traitsILi128ELi128ELi32ELi4ES3_EELb0ELb0ELb1ELb1ELb0ELb0ELb1ELb0EEEvNS_16Flash_fwd_paramsE,"aw",@nobits
	.sectionflags	@""
	.align	16
